	.target	sm_90

	.elftype	@"ET_EXEC"


//--------------------- .note.nv.tkinfo           --------------------------
	.section	.note.nv.tkinfo,"",@"SHT_NOTE"
	.sectionflags	@"SHF_NOTE_NV_TKINFO"
	.tkinfo
        /*0018*/ 	.word	0x00000002
        /*0030*/ 	.string	""
        /*0030*/ 	.string	"ptxas"
        /*0030*/ 	.string	"Cuda compilation tools, release 13.0, V13.0.88"
        /*0030*/ 	.string	"Build cuda_13.0.r13.0/compiler.36424714_0"
        /*0030*/ 	.string	"-arch sm_90 -m 64 "



//--------------------- .note.nv.cuinfo           --------------------------
	.section	.note.nv.cuinfo,"",@"SHT_NOTE"
	.sectionflags	@"SHF_NOTE_NV_CUINFO"
        /*0018*/ 	.short	0x0002
        /*001a*/ 	.short	0x005a
        /*001c*/ 	.short	0x0082
	.zero		2


//--------------------- .nv.info                  --------------------------
	.section	.nv.info,"",@"SHT_CUDA_INFO"
	.align	4


	//----- nvinfo : EIATTR_REGCOUNT
	.align		4
        /*0000*/ 	.byte	0x04, 0x2f
        /*0002*/ 	.short	(.L_43 - .L_42)
	.align		4
.L_42:
        /*0004*/ 	.word	index@(_ZN2at6native29vectorized_elementwise_kernelILi8ENS0_13BUnaryFunctorIdddNS0_15binary_internal10MulFunctorIdEEEESt5arrayIPcLm2EEEEviT0_T1_)
        /*0008*/ 	.word	0x00000020


	//----- nvinfo : EIATTR_FRAME_SIZE
	.align		4
.L_43:
        /*000c*/ 	.byte	0x04, 0x11
        /*000e*/ 	.short	(.L_45 - .L_44)
	.align		4
.L_44:
        /*0010*/ 	.word	index@(_ZN2at6native29vectorized_elementwise_kernelILi8ENS0_13BUnaryFunctorIdddNS0_15binary_internal10MulFunctorIdEEEESt5arrayIPcLm2EEEEviT0_T1_)
        /*0014*/ 	.word	0x00000000


	//----- nvinfo : EIATTR_REGCOUNT
	.align		4
.L_45:
        /*0018*/ 	.byte	0x04, 0x2f
        /*001a*/ 	.short	(.L_47 - .L_46)
	.align		4
.L_46:
        /*001c*/ 	.word	index@(_ZN2at6native29vectorized_elementwise_kernelILi4ENS0_13BUnaryFunctorIdddNS0_15binary_internal10MulFunctorIdEEEESt5arrayIPcLm2EEEEviT0_T1_)
        /*0020*/ 	.word	0x00000020


	//----- nvinfo : EIATTR_FRAME_SIZE
	.align		4
.L_47:
        /*0024*/ 	.byte	0x04, 0x11
        /*0026*/ 	.short	(.L_49 - .L_48)
	.align		4
.L_48:
        /*0028*/ 	.word	index@(_ZN2at6native29vectorized_elementwise_kernelILi4ENS0_13BUnaryFunctorIdddNS0_15binary_internal10MulFunctorIdEEEESt5arrayIPcLm2EEEEviT0_T1_)
        /*002c*/ 	.word	0x00000000


	//----- nvinfo : EIATTR_REGCOUNT
	.align		4
.L_49:
        /*0030*/ 	.byte	0x04, 0x2f
        /*0032*/ 	.short	(.L_51 - .L_50)
	.align		4
.L_50:
        /*0034*/ 	.word	index@(_ZN2at6native29vectorized_elementwise_kernelILi2ENS0_13BUnaryFunctorIdddNS0_15binary_internal10MulFunctorIdEEEESt5arrayIPcLm2EEEEviT0_T1_)
        /*0038*/ 	.word	0x00000020


	//----- nvinfo : EIATTR_FRAME_SIZE
	.align		4
.L_51:
        /*003c*/ 	.byte	0x04, 0x11
        /*003e*/ 	.short	(.L_53 - .L_52)
	.align		4
.L_52:
        /*0040*/ 	.word	index@(_ZN2at6native29vectorized_elementwise_kernelILi2ENS0_13BUnaryFunctorIdddNS0_15binary_internal10MulFunctorIdEEEESt5arrayIPcLm2EEEEviT0_T1_)
        /*0044*/ 	.word	0x00000000


	//----- nvinfo : EIATTR_REGCOUNT
	.align		4
.L_53:
        /*0048*/ 	.byte	0x04, 0x2f
        /*004a*/ 	.short	(.L_55 - .L_54)
	.align		4
.L_54:
        /*004c*/ 	.word	index@(_ZN2at6native27unrolled_elementwise_kernelINS0_13BUnaryFunctorIdddNS0_15binary_internal10MulFunctorIdEEEESt5arrayIPcLm2EELi4E23TrivialOffsetCalculatorILi1EjESB_NS0_6memory15LoadWithoutCastENSC_16StoreWithoutCastEEEviT_T0_T2_T3_T4_T5_)
        /*0050*/ 	.word	0x0000001a


	//----- nvinfo : EIATTR_FRAME_SIZE
	.align		4
.L_55:
        /*0054*/ 	.byte	0x04, 0x11
        /*0056*/ 	.short	(.L_57 - .L_56)
	.align		4
.L_56:
        /*0058*/ 	.word	index@(_ZN2at6native27unrolled_elementwise_kernelINS0_13BUnaryFunctorIdddNS0_15binary_internal10MulFunctorIdEEEESt5arrayIPcLm2EELi4E23TrivialOffsetCalculatorILi1EjESB_NS0_6memory15LoadWithoutCastENSC_16StoreWithoutCastEEEviT_T0_T2_T3_T4_T5_)
        /*005c*/ 	.word	0x00000000


	//----- nvinfo : EIATTR_REGCOUNT
	.align		4
.L_57:
        /*0060*/ 	.byte	0x04, 0x2f
        /*0062*/ 	.short	(.L_59 - .L_58)
	.align		4
.L_58:
        /*0064*/ 	.word	index@(_ZN2at6native18elementwise_kernelILi128ELi2EZNS0_22gpu_kernel_impl_nocastINS0_13BUnaryFunctorIdddNS0_15binary_internal10MulFunctorIdEEEEEEvRNS_18TensorIteratorBaseERKT_EUliE_EEviT1_)
        /*0068*/ 	.word	0x00000012


	//----- nvinfo : EIATTR_FRAME_SIZE
	.align		4
.L_59:
        /*006c*/ 	.byte	0x04, 0x11
        /*006e*/ 	.short	(.L_61 - .L_60)
	.align		4
.L_60:
        /*0070*/ 	.word	index@(_ZN2at6native18elementwise_kernelILi128ELi2EZNS0_22gpu_kernel_impl_nocastINS0_13BUnaryFunctorIdddNS0_15binary_internal10MulFunctorIdEEEEEEvRNS_18TensorIteratorBaseERKT_EUliE_EEviT1_)
        /*0074*/ 	.word	0x00000000


	//----- nvinfo : EIATTR_REGCOUNT
	.align		4
.L_61:
        /*0078*/ 	.byte	0x04, 0x2f
        /*007a*/ 	.short	(.L_63 - .L_62)
	.align		4
.L_62:
        /*007c*/ 	.word	index@(_ZN2at6native27unrolled_elementwise_kernelINS0_13BUnaryFunctorIdddNS0_15binary_internal10MulFunctorIdEEEESt5arrayIPcLm2EELi4E23TrivialOffsetCalculatorILi1EjESB_NS0_6memory12LoadWithCastILi1EEENSC_13StoreWithCastILi1EEEEEviT_T0_T2_T3_T4_T5_)
        /*0080*/ 	.word	0x00000022


	//----- nvinfo : EIATTR_FRAME_SIZE
	.align		4
.L_63:
        /*0084*/ 	.byte	0x04, 0x11
        /*0086*/ 	.short	(.L_65 - .L_64)
	.align		4
.L_64:
        /*0088*/ 	.word	index@(_ZN2at6native27unrolled_elementwise_kernelINS0_13BUnaryFunctorIdddNS0_15binary_internal10MulFunctorIdEEEESt5arrayIPcLm2EELi4E23TrivialOffsetCalculatorILi1EjESB_NS0_6memory12LoadWithCastILi1EEENSC_13StoreWithCastILi1EEEEEviT_T0_T2_T3_T4_T5_)
        /*008c*/ 	.word	0x00000000


	//----- nvinfo : EIATTR_REGCOUNT
	.align		4
.L_65:
        /*0090*/ 	.byte	0x04, 0x2f
        /*0092*/ 	.short	(.L_67 - .L_66)
	.align		4
.L_66:
        /*0094*/ 	.word	index@(_ZN2at6native18elementwise_kernelILi128ELi4EZNS0_15gpu_kernel_implINS0_13BUnaryFunctorIdddNS0_15binary_internal10MulFunctorIdEEEEEEvRNS_18TensorIteratorBaseERKT_EUliE_EEviT1_)
        /*0098*/ 	.word	0x0000001a


	//----- nvinfo : EIATTR_FRAME_SIZE
	.align		4
.L_67:
        /*009c*/ 	.byte	0x04, 0x11
        /*009e*/ 	.short	(.L_69 - .L_68)
	.align		4
.L_68:
        /*00a0*/ 	.word	index@(_ZN2at6native18elementwise_kernelILi128ELi4EZNS0_15gpu_kernel_implINS0_13BUnaryFunctorIdddNS0_15binary_internal10MulFunctorIdEEEEEEvRNS_18TensorIteratorBaseERKT_EUliE_EEviT1_)
        /*00a4*/ 	.word	0x00000000


	//----- nvinfo : EIATTR_REGCOUNT
	.align		4
.L_69:
        /*00a8*/ 	.byte	0x04, 0x2f
        /*00aa*/ 	.short	(.L_71 - .L_70)
	.align		4
.L_70:
        /*00ac*/ 	.word	index@(_ZN2at6native29vectorized_elementwise_kernelILi8ENS0_13BUnaryFunctorIfffNS0_15binary_internal10MulFunctorIfEEEESt5arrayIPcLm2EEEEviT0_T1_)
        /*00b0*/ 	.word	0x00000020


	//----- nvinfo : EIATTR_FRAME_SIZE
	.align		4
.L_71:
        /*00b4*/ 	.byte	0x04, 0x11
        /*00b6*/ 	.short	(.L_73 - .L_72)
	.align		4
.L_72:
        /*00b8*/ 	.word	index@(_ZN2at6native29vectorized_elementwise_kernelILi8ENS0_13BUnaryFunctorIfffNS0_15binary_internal10MulFunctorIfEEEESt5arrayIPcLm2EEEEviT0_T1_)
        /*00bc*/ 	.word	0x00000000


	//----- nvinfo : EIATTR_REGCOUNT
	.align		4
.L_73:
        /*00c0*/ 	.byte	0x04, 0x2f
        /*00c2*/ 	.short	(.L_75 - .L_74)
	.align		4
.L_74:
        /*00c4*/ 	.word	index@(_ZN2at6native29vectorized_elementwise_kernelILi4ENS0_13BUnaryFunctorIfffNS0_15binary_internal10MulFunctorIfEEEESt5arrayIPcLm2EEEEviT0_T1_)
        /*00c8*/ 	.word	0x00000020


	//----- nvinfo : EIATTR_FRAME_SIZE
	.align		4
.L_75:
        /*00cc*/ 	.byte	0x04, 0x11
        /*00ce*/ 	.short	(.L_77 - .L_76)
	.align		4
.L_76:
        /*00d0*/ 	.word	index@(_ZN2at6native29vectorized_elementwise_kernelILi4ENS0_13BUnaryFunctorIfffNS0_15binary_internal10MulFunctorIfEEEESt5arrayIPcLm2EEEEviT0_T1_)
        /*00d4*/ 	.word	0x00000000


	//----- nvinfo : EIATTR_REGCOUNT
	.align		4
.L_77:
        /*00d8*/ 	.byte	0x04, 0x2f
        /*00da*/ 	.short	(.L_79 - .L_78)
	.align		4
.L_78:
        /*00dc*/ 	.word	index@(_ZN2at6native29vectorized_elementwise_kernelILi2ENS0_13BUnaryFunctorIfffNS0_15binary_internal10MulFunctorIfEEEESt5arrayIPcLm2EEEEviT0_T1_)
        /*00e0*/ 	.word	0x00000020


	//----- nvinfo : EIATTR_FRAME_SIZE
	.align		4
.L_79:
        /*00e4*/ 	.byte	0x04, 0x11
        /*00e6*/ 	.short	(.L_81 - .L_80)
	.align		4
.L_80:
        /*00e8*/ 	.word	index@(_ZN2at6native29vectorized_elementwise_kernelILi2ENS0_13BUnaryFunctorIfffNS0_15binary_internal10MulFunctorIfEEEESt5arrayIPcLm2EEEEviT0_T1_)
        /*00ec*/ 	.word	0x00000000


	//----- nvinfo : EIATTR_REGCOUNT
	.align		4
.L_81:
        /*00f0*/ 	.byte	0x04, 0x2f
        /*00f2*/ 	.short	(.L_83 - .L_82)
	.align		4
.L_82:
        /*00f4*/ 	.word	index@(_ZN2at6native27unrolled_elementwise_kernelINS0_13BUnaryFunctorIfffNS0_15binary_internal10MulFunctorIfEEEESt5arrayIPcLm2EELi4E23TrivialOffsetCalculatorILi1EjESB_NS0_6memory15LoadWithoutCastENSC_16StoreWithoutCastEEEviT_T0_T2_T3_T4_T5_)
        /*00f8*/ 	.word	0x00000018


	//----- nvinfo : EIATTR_FRAME_SIZE
	.align		4
.L_83:
        /*00fc*/ 	.byte	0x04, 0x11
        /*00fe*/ 	.short	(.L_85 - .L_84)
	.align		4
.L_84:
        /*0100*/ 	.word	index@(_ZN2at6native27unrolled_elementwise_kernelINS0_13BUnaryFunctorIfffNS0_15binary_internal10MulFunctorIfEEEESt5arrayIPcLm2EELi4E23TrivialOffsetCalculatorILi1EjESB_NS0_6memory15LoadWithoutCastENSC_16StoreWithoutCastEEEviT_T0_T2_T3_T4_T5_)
        /*0104*/ 	.word	0x00000000


	//----- nvinfo : EIATTR_REGCOUNT
	.align		4
.L_85:
        /*0108*/ 	.byte	0x04, 0x2f
        /*010a*/ 	.short	(.L_87 - .L_86)
	.align		4
.L_86:
        /*010c*/ 	.word	index@(_ZN2at6native18elementwise_kernelILi128ELi2EZNS0_22gpu_kernel_impl_nocastINS0_13BUnaryFunctorIfffNS0_15binary_internal10MulFunctorIfEEEEEEvRNS_18TensorIteratorBaseERKT_EUliE_EEviT1_)
        /*0110*/ 	.word	0x00000012


	//----- nvinfo : EIATTR_FRAME_SIZE
	.align		4
.L_87:
        /*0114*/ 	.byte	0x04, 0x11
        /*0116*/ 	.short	(.L_89 - .L_88)
	.align		4
.L_88:
        /*0118*/ 	.word	index@(_ZN2at6native18elementwise_kernelILi128ELi2EZNS0_22gpu_kernel_impl_nocastINS0_13BUnaryFunctorIfffNS0_15binary_internal10MulFunctorIfEEEEEEvRNS_18TensorIteratorBaseERKT_EUliE_EEviT1_)
        /*011c*/ 	.word	0x00000000


	//----- nvinfo : EIATTR_REGCOUNT
	.align		4
.L_89:
        /*0120*/ 	.byte	0x04, 0x2f
        /*0122*/ 	.short	(.L_91 - .L_90)
	.align		4
.L_90:
        /*0124*/ 	.word	index@(_ZN2at6native27unrolled_elementwise_kernelINS0_13BUnaryFunctorIfffNS0_15binary_internal10MulFunctorIfEEEESt5arrayIPcLm2EELi4E23TrivialOffsetCalculatorILi1EjESB_NS0_6memory12LoadWithCastILi1EEENSC_13StoreWithCastILi1EEEEEviT_T0_T2_T3_T4_T5_)
        /*0128*/ 	.word	0x0000001c


	//----- nvinfo : EIATTR_FRAME_SIZE
	.align		4
.L_91:
        /*012c*/ 	.byte	0x04, 0x11
        /*012e*/ 	.short	(.L_93 - .L_92)
	.align		4
.L_92:
        /*0130*/ 	.word	index@(_ZN2at6native27unrolled_elementwise_kernelINS0_13BUnaryFunctorIfffNS0_15binary_internal10MulFunctorIfEEEESt5arrayIPcLm2EELi4E23TrivialOffsetCalculatorILi1EjESB_NS0_6memory12LoadWithCastILi1EEENSC_13StoreWithCastILi1EEEEEviT_T0_T2_T3_T4_T5_)
        /*0134*/ 	.word	0x00000000


	//----- nvinfo : EIATTR_REGCOUNT
	.align		4
.L_93:
        /*0138*/ 	.byte	0x04, 0x2f
        /*013a*/ 	.short	(.L_95 - .L_94)
	.align		4
.L_94:
        /*013c*/ 	.word	index@(_ZN2at6native18elementwise_kernelILi128ELi4EZNS0_15gpu_kernel_implINS0_13BUnaryFunctorIfffNS0_15binary_internal10MulFunctorIfEEEEEEvRNS_18TensorIteratorBaseERKT_EUliE_EEviT1_)
        /*0140*/ 	.word	0x0000001a


	//----- nvinfo : EIATTR_FRAME_SIZE
	.align		4
.L_95:
        /*0144*/ 	.byte	0x04, 0x11
        /*0146*/ 	.short	(.L_97 - .L_96)
	.align		4
.L_96:
        /*0148*/ 	.word	index@(_ZN2at6native18elementwise_kernelILi128ELi4EZNS0_15gpu_kernel_implINS0_13BUnaryFunctorIfffNS0_15binary_internal10MulFunctorIfEEEEEEvRNS_18TensorIteratorBaseERKT_EUliE_EEviT1_)
        /*014c*/ 	.word	0x00000000


	//----- nvinfo : EIATTR_REGCOUNT
	.align		4
.L_97:
        /*0150*/ 	.byte	0x04, 0x2f
        /*0152*/ 	.short	(.L_99 - .L_98)
	.align		4
.L_98:
        /*0154*/ 	.word	index@(_ZN2at6native29vectorized_elementwise_kernelILi8ENS0_13BUnaryFunctorIN3c107complexIdEES5_S5_NS0_15binary_internal10MulFunctorIS5_EEEESt5arrayIPcLm2EEEEviT0_T1_)
        /*0158*/ 	.word	0x00000030


	//----- nvinfo : EIATTR_FRAME_SIZE
	.align		4
.L_99:
        /*015c*/ 	.byte	0x04, 0x11
        /*015e*/ 	.short	(.L_101 - .L_100)
	.align		4
.L_100:
        /*0160*/ 	.word	index@(_ZN2at6native29vectorized_elementwise_kernelILi8ENS0_13BUnaryFunctorIN3c107complexIdEES5_S5_NS0_15binary_internal10MulFunctorIS5_EEEESt5arrayIPcLm2EEEEviT0_T1_)
        /*0164*/ 	.word	0x00000000


	//----- nvinfo : EIATTR_REGCOUNT
	.align		4
.L_101:
        /*0168*/ 	.byte	0x04, 0x2f
        /*016a*/ 	.short	(.L_103 - .L_102)
	.align		4
.L_102:
        /*016c*/ 	.word	index@(_ZN2at6native29vectorized_elementwise_kernelILi4ENS0_13BUnaryFunctorIN3c107complexIdEES5_S5_NS0_15binary_internal10MulFunctorIS5_EEEESt5arrayIPcLm2EEEEviT0_T1_)
        /*0170*/ 	.word	0x00000030


	//----- nvinfo : EIATTR_FRAME_SIZE
	.align		4
.L_103:
        /*0174*/ 	.byte	0x04, 0x11
        /*0176*/ 	.short	(.L_105 - .L_104)
	.align		4
.L_104:
        /*0178*/ 	.word	index@(_ZN2at6native29vectorized_elementwise_kernelILi4ENS0_13BUnaryFunctorIN3c107complexIdEES5_S5_NS0_15binary_internal10MulFunctorIS5_EEEESt5arrayIPcLm2EEEEviT0_T1_)
        /*017c*/ 	.word	0x00000000


	//----- nvinfo : EIATTR_REGCOUNT
	.align		4
.L_105:
        /*0180*/ 	.byte	0x04, 0x2f
        /*0182*/ 	.short	(.L_107 - .L_106)
	.align		4
.L_106:
        /*0184*/ 	.word	index@(_ZN2at6native29vectorized_elementwise_kernelILi2ENS0_13BUnaryFunctorIN3c107complexIdEES5_S5_NS0_15binary_internal10MulFunctorIS5_EEEESt5arrayIPcLm2EEEEviT0_T1_)
        /*0188*/ 	.word	0x00000030


	//----- nvinfo : EIATTR_FRAME_SIZE
	.align		4
.L_107:
        /*018c*/ 	.byte	0x04, 0x11
        /*018e*/ 	.short	(.L_109 - .L_108)
	.align		4
.L_108:
        /*0190*/ 	.word	index@(_ZN2at6native29vectorized_elementwise_kernelILi2ENS0_13BUnaryFunctorIN3c107complexIdEES5_S5_NS0_15binary_internal10MulFunctorIS5_EEEESt5arrayIPcLm2EEEEviT0_T1_)
        /*0194*/ 	.word	0x00000000


	//----- nvinfo : EIATTR_REGCOUNT
	.align		4
.L_109:
        /*0198*/ 	.byte	0x04, 0x2f
        /*019a*/ 	.short	(.L_111 - .L_110)
	.align		4
.L_110:
        /*019c*/ 	.word	index@(_ZN2at6native27unrolled_elementwise_kernelINS0_13BUnaryFunctorIN3c107complexIdEES5_S5_NS0_15binary_internal10MulFunctorIS5_EEEESt5arrayIPcLm2EELi4E23TrivialOffsetCalculatorILi1EjESE_NS0_6memory15LoadWithoutCastENSF_16StoreWithoutCastEEEviT_T0_T2_T3_T4_T5_)
        /*01a0*/ 	.word	0x0000001e


	//----- nvinfo : EIATTR_FRAME_SIZE
	.align		4
.L_111:
        /*01a4*/ 	.byte	0x04, 0x11
        /*01a6*/ 	.short	(.L_113 - .L_112)
	.align		4
.L_112:
        /*01a8*/ 	.word	index@(_ZN2at6native27unrolled_elementwise_kernelINS0_13BUnaryFunctorIN3c107complexIdEES5_S5_NS0_15binary_internal10MulFunctorIS5_EEEESt5arrayIPcLm2EELi4E23TrivialOffsetCalculatorILi1EjESE_NS0_6memory15LoadWithoutCastENSF_16StoreWithoutCastEEEviT_T0_T2_T3_T4_T5_)
        /*01ac*/ 	.word	0x00000000


	//----- nvinfo : EIATTR_REGCOUNT
	.align		4
.L_113:
        /*01b0*/ 	.byte	0x04, 0x2f
        /*01b2*/ 	.short	(.L_115 - .L_114)
	.align		4
.L_114:
        /*01b4*/ 	.word	index@(_ZN2at6native18elementwise_kernelILi128ELi2EZNS0_22gpu_kernel_impl_nocastINS0_13BUnaryFunctorIN3c107complexIdEES6_S6_NS0_15binary_internal10MulFunctorIS6_EEEEEEvRNS_18TensorIteratorBaseERKT_EUliE_EEviT1_)
        /*01b8*/ 	.word	0x00000012


	//----- nvinfo : EIATTR_FRAME_SIZE
	.align		4
.L_115:
        /*01bc*/ 	.byte	0x04, 0x11
        /*01be*/ 	.short	(.L_117 - .L_116)
	.align		4
.L_116:
        /*01c0*/ 	.word	index@(_ZN2at6native18elementwise_kernelILi128ELi2EZNS0_22gpu_kernel_impl_nocastINS0_13BUnaryFunctorIN3c107complexIdEES6_S6_NS0_15binary_internal10MulFunctorIS6_EEEEEEvRNS_18TensorIteratorBaseERKT_EUliE_EEviT1_)
        /*01c4*/ 	.word	0x00000000


	//----- nvinfo : EIATTR_REGCOUNT
	.align		4
.L_117:
        /*01c8*/ 	.byte	0x04, 0x2f
        /*01ca*/ 	.short	(.L_119 - .L_118)
	.align		4
.L_118:
        /*01cc*/ 	.word	index@(_ZN2at6native27unrolled_elementwise_kernelINS0_13BUnaryFunctorIN3c107complexIdEES5_S5_NS0_15binary_internal10MulFunctorIS5_EEEESt5arrayIPcLm2EELi4E23TrivialOffsetCalculatorILi1EjESE_NS0_6memory12LoadWithCastILi1EEENSF_13StoreWithCastILi1EEEEEviT_T0_T2_T3_T4_T5_)
        /*01d0*/ 	.word	0x00000028


	//----- nvinfo : EIATTR_FRAME_SIZE
	.align		4
.L_119:
        /*01d4*/ 	.byte	0x04, 0x11
        /*01d6*/ 	.short	(.L_121 - .L_120)
	.align		4
.L_120:
        /*01d8*/ 	.word	index@(_ZN2at6native27unrolled_elementwise_kernelINS0_13BUnaryFunctorIN3c107complexIdEES5_S5_NS0_15binary_internal10MulFunctorIS5_EEEESt5arrayIPcLm2EELi4E23TrivialOffsetCalculatorILi1EjESE_NS0_6memory12LoadWithCastILi1EEENSF_13StoreWithCastILi1EEEEEviT_T0_T2_T3_T4_T5_)
        /*01dc*/ 	.word	0x00000000


	//----- nvinfo : EIATTR_REGCOUNT
	.align		4
.L_121:
        /*01e0*/ 	.byte	0x04, 0x2f
        /*01e2*/ 	.short	(.L_123 - .L_122)
	.align		4
.L_122:
        /*01e4*/ 	.word	index@(_ZN2at6native18elementwise_kernelILi128ELi4EZNS0_15gpu_kernel_implINS0_13BUnaryFunctorIN3c107complexIdEES6_S6_NS0_15binary_internal10MulFunctorIS6_EEEEEEvRNS_18TensorIteratorBaseERKT_EUliE_EEviT1_)
        /*01e8*/ 	.word	0x0000001a


	//----- nvinfo : EIATTR_FRAME_SIZE
	.align		4
.L_123:
        /*01ec*/ 	.byte	0x04, 0x11
        /*01ee*/ 	.short	(.L_125 - .L_124)
	.align		4
.L_124:
        /*01f0*/ 	.word	index@(_ZN2at6native18elementwise_kernelILi128ELi4EZNS0_15gpu_kernel_implINS0_13BUnaryFunctorIN3c107complexIdEES6_S6_NS0_15binary_internal10MulFunctorIS6_EEEEEEvRNS_18TensorIteratorBaseERKT_EUliE_EEviT1_)
        /*01f4*/ 	.word	0x00000000


	//----- nvinfo : EIATTR_REGCOUNT
	.align		4
.L_125:
        /*01f8*/ 	.byte	0x04, 0x2f
        /*01fa*/ 	.short	(.L_127 - .L_126)
	.align		4
.L_126:
        /*01fc*/ 	.word	index@(_ZN2at6native29vectorized_elementwise_kernelILi8ENS0_13BUnaryFunctorIN3c107complexIfEES5_S5_NS0_15binary_internal10MulFunctorIS5_EEEESt5arrayIPcLm2EEEEviT0_T1_)
        /*0200*/ 	.word	0x00000020


	//----- nvinfo : EIATTR_FRAME_SIZE
	.align		4
.L_127:
        /*0204*/ 	.byte	0x04, 0x11
        /*0206*/ 	.short	(.L_129 - .L_128)
	.align		4
.L_128:
        /*0208*/ 	.word	index@(_ZN2at6native29vectorized_elementwise_kernelILi8ENS0_13BUnaryFunctorIN3c107complexIfEES5_S5_NS0_15binary_internal10MulFunctorIS5_EEEESt5arrayIPcLm2EEEEviT0_T1_)
        /*020c*/ 	.word	0x00000000


	//----- nvinfo : EIATTR_REGCOUNT
	.align		4
.L_129:
        /*0210*/ 	.byte	0x04, 0x2f
        /*0212*/ 	.short	(.L_131 - .L_130)
	.align		4
.L_130:
        /*0214*/ 	.word	index@(_ZN2at6native29vectorized_elementwise_kernelILi4ENS0_13BUnaryFunctorIN3c107complexIfEES5_S5_NS0_15binary_internal10MulFunctorIS5_EEEESt5arrayIPcLm2EEEEviT0_T1_)
        /*0218*/ 	.word	0x00000020


	//----- nvinfo : EIATTR_FRAME_SIZE
	.align		4
.L_131:
        /*021c*/ 	.byte	0x04, 0x11
        /*021e*/ 	.short	(.L_133 - .L_132)
	.align		4
.L_132:
        /*0220*/ 	.word	index@(_ZN2at6native29vectorized_elementwise_kernelILi4ENS0_13BUnaryFunctorIN3c107complexIfEES5_S5_NS0_15binary_internal10MulFunctorIS5_EEEESt5arrayIPcLm2EEEEviT0_T1_)
        /*0224*/ 	.word	0x00000000


	//----- nvinfo : EIATTR_REGCOUNT
	.align		4
.L_133:
        /*0228*/ 	.byte	0x04, 0x2f
        /*022a*/ 	.short	(.L_135 - .L_134)
	.align		4
.L_134:
        /*022c*/ 	.word	index@(_ZN2at6native29vectorized_elementwise_kernelILi2ENS0_13BUnaryFunctorIN3c107complexIfEES5_S5_NS0_15binary_internal10MulFunctorIS5_EEEESt5arrayIPcLm2EEEEviT0_T1_)
        /*0230*/ 	.word	0x00000020


	//----- nvinfo : EIATTR_FRAME_SIZE
	.align		4
.L_135:
        /*0234*/ 	.byte	0x04, 0x11
        /*0236*/ 	.short	(.L_137 - .L_136)
	.align		4
.L_136:
        /*0238*/ 	.word	index@(_ZN2at6native29vectorized_elementwise_kernelILi2ENS0_13BUnaryFunctorIN3c107complexIfEES5_S5_NS0_15binary_internal10MulFunctorIS5_EEEESt5arrayIPcLm2EEEEviT0_T1_)
        /*023c*/ 	.word	0x00000000


	//----- nvinfo : EIATTR_REGCOUNT
	.align		4
.L_137:
        /*0240*/ 	.byte	0x04, 0x2f
        /*0242*/ 	.short	(.L_139 - .L_138)
	.align		4
.L_138:
        /*0244*/ 	.word	index@(_ZN2at6native27unrolled_elementwise_kernelINS0_13BUnaryFunctorIN3c107complexIfEES5_S5_NS0_15binary_internal10MulFunctorIS5_EEEESt5arrayIPcLm2EELi4E23TrivialOffsetCalculatorILi1EjESE_NS0_6memory15LoadWithoutCastENSF_16StoreWithoutCastEEEviT_T0_T2_T3_T4_T5_)
        /*0248*/ 	.word	0x0000001c


	//----- nvinfo : EIATTR_FRAME_SIZE
	.align		4
.L_139:
        /*024c*/ 	.byte	0x04, 0x11
        /*024e*/ 	.short	(.L_141 - .L_140)
	.align		4
.L_140:
        /*0250*/ 	.word	index@(_ZN2at6native27unrolled_elementwise_kernelINS0_13BUnaryFunctorIN3c107complexIfEES5_S5_NS0_15binary_internal10MulFunctorIS5_EEEESt5arrayIPcLm2EELi4E23TrivialOffsetCalculatorILi1EjESE_NS0_6memory15LoadWithoutCastENSF_16StoreWithoutCastEEEviT_T0_T2_T3_T4_T5_)
        /*0254*/ 	.word	0x00000000


	//----- nvinfo : EIATTR_REGCOUNT
	.align		4
.L_141:
        /*0258*/ 	.byte	0x04, 0x2f
        /*025a*/ 	.short	(.L_143 - .L_142)
	.align		4
.L_142:
        /*025c*/ 	.word	index@(_ZN2at6native18elementwise_kernelILi128ELi2EZNS0_22gpu_kernel_impl_nocastINS0_13BUnaryFunctorIN3c107complexIfEES6_S6_NS0_15binary_internal10MulFunctorIS6_EEEEEEvRNS_18TensorIteratorBaseERKT_EUliE_EEviT1_)
        /*0260*/ 	.word	0x00000012


	//----- nvinfo : EIATTR_FRAME_SIZE
	.align		4
.L_143:
        /*0264*/ 	.byte	0x04, 0x11
        /*0266*/ 	.short	(.L_145 - .L_144)
	.align		4
.L_144:
        /*0268*/ 	.word	index@(_ZN2at6native18elementwise_kernelILi128ELi2EZNS0_22gpu_kernel_impl_nocastINS0_13BUnaryFunctorIN3c107complexIfEES6_S6_NS0_15binary_internal10MulFunctorIS6_EEEEEEvRNS_18TensorIteratorBaseERKT_EUliE_EEviT1_)
        /*026c*/ 	.word	0x00000000


	//----- nvinfo : EIATTR_REGCOUNT
	.align		4
.L_145:
        /*0270*/ 	.byte	0x04, 0x2f
        /*0272*/ 	.short	(.L_147 - .L_146)
	.align		4
.L_146:
        /*0274*/ 	.word	index@(_ZN2at6native27unrolled_elementwise_kernelINS0_13BUnaryFunctorIN3c107complexIfEES5_S5_NS0_15binary_internal10MulFunctorIS5_EEEESt5arrayIPcLm2EELi4E23TrivialOffsetCalculatorILi1EjESE_NS0_6memory12LoadWithCastILi1EEENSF_13StoreWithCastILi1EEEEEviT_T0_T2_T3_T4_T5_)
        /*0278*/ 	.word	0x00000020


	//----- nvinfo : EIATTR_FRAME_SIZE
	.align		4
.L_147:
        /*027c*/ 	.byte	0x04, 0x11
        /*027e*/ 	.short	(.L_149 - .L_148)
	.align		4
.L_148:
        /*0280*/ 	.word	index@(_ZN2at6native27unrolled_elementwise_kernelINS0_13BUnaryFunctorIN3c107complexIfEES5_S5_NS0_15binary_internal10MulFunctorIS5_EEEESt5arrayIPcLm2EELi4E23TrivialOffsetCalculatorILi1EjESE_NS0_6memory12LoadWithCastILi1EEENSF_13StoreWithCastILi1EEEEEviT_T0_T2_T3_T4_T5_)
        /*0284*/ 	.word	0x00000000


	//----- nvinfo : EIATTR_REGCOUNT
	.align		4
.L_149:
        /*0288*/ 	.byte	0x04, 0x2f
        /*028a*/ 	.short	(.L_151 - .L_150)
	.align		4
.L_150:
        /*028c*/ 	.word	index@(_ZN2at6native18elementwise_kernelILi128ELi4EZNS0_15gpu_kernel_implINS0_13BUnaryFunctorIN3c107complexIfEES6_S6_NS0_15binary_internal10MulFunctorIS6_EEEEEEvRNS_18TensorIteratorBaseERKT_EUliE_EEviT1_)
        /*0290*/ 	.word	0x0000001a


	//----- nvinfo : EIATTR_FRAME_SIZE
	.align		4
.L_151:
        /*0294*/ 	.byte	0x04, 0x11
        /*0296*/ 	.short	(.L_153 - .L_152)
	.align		4
.L_152:
        /*0298*/ 	.word	index@(_ZN2at6native18elementwise_kernelILi128ELi4EZNS0_15gpu_kernel_implINS0_13BUnaryFunctorIN3c107complexIfEES6_S6_NS0_15binary_internal10MulFunctorIS6_EEEEEEvRNS_18TensorIteratorBaseERKT_EUliE_EEviT1_)
        /*029c*/ 	.word	0x00000000


	//----- nvinfo : EIATTR_REGCOUNT
	.align		4
.L_153:
        /*02a0*/ 	.byte	0x04, 0x2f
        /*02a2*/ 	.short	(.L_155 - .L_154)
	.align		4
.L_154:
        /*02a4*/ 	.word	index@(_ZN2at6native29vectorized_elementwise_kernelILi8ENS0_13BUnaryFunctorIN3c104HalfES4_S4_NS0_15binary_internal10MulFunctorIfEEEESt5arrayIPcLm2EEEEviT0_T1_)
        /*02a8*/ 	.word	0x00000020


	//----- nvinfo : EIATTR_FRAME_SIZE
	.align		4
.L_155:
        /*02ac*/ 	.byte	0x04, 0x11
        /*02ae*/ 	.short	(.L_157 - .L_156)
	.align		4
.L_156:
        /*02b0*/ 	.word	index@(_ZN2at6native29vectorized_elementwise_kernelILi8ENS0_13BUnaryFunctorIN3c104HalfES4_S4_NS0_15binary_internal10MulFunctorIfEEEESt5arrayIPcLm2EEEEviT0_T1_)
        /*02b4*/ 	.word	0x00000000


	//----- nvinfo : EIATTR_REGCOUNT
	.align		4
.L_157:
        /*02b8*/ 	.byte	0x04, 0x2f
        /*02ba*/ 	.short	(.L_159 - .L_158)
	.align		4
.L_158:
        /*02bc*/ 	.word	index@(_ZN2at6native29vectorized_elementwise_kernelILi4ENS0_13BUnaryFunctorIN3c104HalfES4_S4_NS0_15binary_internal10MulFunctorIfEEEESt5arrayIPcLm2EEEEviT0_T1_)
        /*02c0*/ 	.word	0x00000020


	//----- nvinfo : EIATTR_FRAME_SIZE
	.align		4
.L_159:
        /*02c4*/ 	.byte	0x04, 0x11
        /*02c6*/ 	.short	(.L_161 - .L_160)
	.align		4
.L_160:
        /*02c8*/ 	.word	index@(_ZN2at6native29vectorized_elementwise_kernelILi4ENS0_13BUnaryFunctorIN3c104HalfES4_S4_NS0_15binary_internal10MulFunctorIfEEEESt5arrayIPcLm2EEEEviT0_T1_)
        /*02cc*/ 	.word	0x00000000


	//----- nvinfo : EIATTR_REGCOUNT
	.align		4
.L_161:
        /*02d0*/ 	.byte	0x04, 0x2f
        /*02d2*/ 	.short	(.L_163 - .L_162)
	.align		4
.L_162:
        /*02d4*/ 	.word	index@(_ZN2at6native29vectorized_elementwise_kernelILi2ENS0_13BUnaryFunctorIN3c104HalfES4_S4_NS0_15binary_internal10MulFunctorIfEEEESt5arrayIPcLm2EEEEviT0_T1_)
        /*02d8*/ 	.word	0x00000020


	//----- nvinfo : EIATTR_FRAME_SIZE
	.align		4
.L_163:
        /*02dc*/ 	.byte	0x04, 0x11
        /*02de*/ 	.short	(.L_165 - .L_164)
	.align		4
.L_164:
        /*02e0*/ 	.word	index@(_ZN2at6native29vectorized_elementwise_kernelILi2ENS0_13BUnaryFunctorIN3c104HalfES4_S4_NS0_15binary_internal10MulFunctorIfEEEESt5arrayIPcLm2EEEEviT0_T1_)
        /*02e4*/ 	.word	0x00000000


	//----- nvinfo : EIATTR_REGCOUNT
	.align		4
.L_165:
        /*02e8*/ 	.byte	0x04, 0x2f
        /*02ea*/ 	.short	(.L_167 - .L_166)
	.align		4
.L_166:
        /*02ec*/ 	.word	index@(_ZN2at6native27unrolled_elementwise_kernelINS0_13BUnaryFunctorIN3c104HalfES4_S4_NS0_15binary_internal10MulFunctorIfEEEESt5arrayIPcLm2EELi4E23TrivialOffsetCalculatorILi1EjESD_NS0_6memory15LoadWithoutCastENSE_16StoreWithoutCastEEEviT_T0_T2_T3_T4_T5_)
        /*02f0*/ 	.word	0x00000018


	//----- nvinfo : EIATTR_FRAME_SIZE
	.align		4
.L_167:
        /*02f4*/ 	.byte	0x04, 0x11
        /*02f6*/ 	.short	(.L_169 - .L_168)
	.align		4
.L_168:
        /*02f8*/ 	.word	index@(_ZN2at6native27unrolled_elementwise_kernelINS0_13BUnaryFunctorIN3c104HalfES4_S4_NS0_15binary_internal10MulFunctorIfEEEESt5arrayIPcLm2EELi4E23TrivialOffsetCalculatorILi1EjESD_NS0_6memory15LoadWithoutCastENSE_16StoreWithoutCastEEEviT_T0_T2_T3_T4_T5_)
        /*02fc*/ 	.word	0x00000000


	//----- nvinfo : EIATTR_REGCOUNT
	.align		4
.L_169:
        /*0300*/ 	.byte	0x04, 0x2f
        /*0302*/ 	.short	(.L_171 - .L_170)
	.align		4
.L_170:
        /*0304*/ 	.word	index@(_ZN2at6native18elementwise_kernelILi128ELi4EZNS0_22gpu_kernel_impl_nocastINS0_13BUnaryFunctorIN3c104HalfES5_S5_NS0_15binary_internal10MulFunctorIfEEEEEEvRNS_18TensorIteratorBaseERKT_EUliE_EEviT1_)
        /*0308*/ 	.word	0x00000012


	//----- nvinfo : EIATTR_FRAME_SIZE
	.align		4
.L_171:
        /*030c*/ 	.byte	0x04, 0x11
        /*030e*/ 	.short	(.L_173 - .L_172)
	.align		4
.L_172:
        /*0310*/ 	.word	index@(_ZN2at6native18elementwise_kernelILi128ELi4EZNS0_22gpu_kernel_impl_nocastINS0_13BUnaryFunctorIN3c104HalfES5_S5_NS0_15binary_internal10MulFunctorIfEEEEEEvRNS_18TensorIteratorBaseERKT_EUliE_EEviT1_)
        /*0314*/ 	.word	0x00000000


	//----- nvinfo : EIATTR_REGCOUNT
	.align		4
.L_173:
        /*0318*/ 	.byte	0x04, 0x2f
        /*031a*/ 	.short	(.L_175 - .L_174)
	.align		4
.L_174:
        /*031c*/ 	.word	index@(_ZN2at6native27unrolled_elementwise_kernelINS0_13BUnaryFunctorIN3c104HalfES4_S4_NS0_15binary_internal10MulFunctorIfEEEESt5arrayIPcLm2EELi4E23TrivialOffsetCalculatorILi1EjESD_NS0_6memory12LoadWithCastILi1EEENSE_13StoreWithCastILi1EEEEEviT_T0_T2_T3_T4_T5_)
        /*0320*/ 	.word	0x0000001e


	//----- nvinfo : EIATTR_FRAME_SIZE
	.align		4
.L_175:
        /*0324*/ 	.byte	0x04, 0x11
        /*0326*/ 	.short	(.L_177 - .L_176)
	.align		4
.L_176:
        /*0328*/ 	.word	index@(_ZN2at6native27unrolled_elementwise_kernelINS0_13BUnaryFunctorIN3c104HalfES4_S4_NS0_15binary_internal10MulFunctorIfEEEESt5arrayIPcLm2EELi4E23TrivialOffsetCalculatorILi1EjESD_NS0_6memory12LoadWithCastILi1EEENSE_13StoreWithCastILi1EEEEEviT_T0_T2_T3_T4_T5_)
        /*032c*/ 	.word	0x00000000


	//----- nvinfo : EIATTR_REGCOUNT
	.align		4
.L_177:
        /*0330*/ 	.byte	0x04, 0x2f
        /*0332*/ 	.short	(.L_179 - .L_178)
	.align		4
.L_178:
        /*0334*/ 	.word	index@(_ZN2at6native18elementwise_kernelILi128ELi4EZNS0_15gpu_kernel_implINS0_13BUnaryFunctorIN3c104HalfES5_S5_NS0_15binary_internal10MulFunctorIfEEEEEEvRNS_18TensorIteratorBaseERKT_EUliE_EEviT1_)
        /*0338*/ 	.word	0x0000001a


	//----- nvinfo : EIATTR_FRAME_SIZE
	.align		4
.L_179:
        /*033c*/ 	.byte	0x04, 0x11
        /*033e*/ 	.short	(.L_181 - .L_180)
	.align		4
.L_180:
        /*0340*/ 	.word	index@(_ZN2at6native18elementwise_kernelILi128ELi4EZNS0_15gpu_kernel_implINS0_13BUnaryFunctorIN3c104HalfES5_S5_NS0_15binary_internal10MulFunctorIfEEEEEEvRNS_18TensorIteratorBaseERKT_EUliE_EEviT1_)
        /*0344*/ 	.word	0x00000000


	//----- nvinfo : EIATTR_REGCOUNT
	.align		4
.L_181:
        /*0348*/ 	.byte	0x04, 0x2f
        /*034a*/ 	.short	(.L_183 - .L_182)
	.align		4
.L_182:
        /*034c*/ 	.word	index@(_ZN2at6native29vectorized_elementwise_kernelILi8ENS0_13BUnaryFunctorIN3c108BFloat16ES4_S4_NS0_15binary_internal10MulFunctorIfEEEESt5arrayIPcLm2EEEEviT0_T1_)
        /*0350*/ 	.word	0x00000020


	//----- nvinfo : EIATTR_FRAME_SIZE
	.align		4
.L_183:
        /*0354*/ 	.byte	0x04, 0x11
        /*0356*/ 	.short	(.L_185 - .L_184)
	.align		4
.L_184:
        /*0358*/ 	.word	index@(_ZN2at6native29vectorized_elementwise_kernelILi8ENS0_13BUnaryFunctorIN3c108BFloat16ES4_S4_NS0_15binary_internal10MulFunctorIfEEEESt5arrayIPcLm2EEEEviT0_T1_)
        /*035c*/ 	.word	0x00000000


	//----- nvinfo : EIATTR_REGCOUNT
	.align		4
.L_185:
        /*0360*/ 	.byte	0x04, 0x2f
        /*0362*/ 	.short	(.L_187 - .L_186)
	.align		4
.L_186:
        /*0364*/ 	.word	index@(_ZN2at6native29vectorized_elementwise_kernelILi4ENS0_13BUnaryFunctorIN3c108BFloat16ES4_S4_NS0_15binary_internal10MulFunctorIfEEEESt5arrayIPcLm2EEEEviT0_T1_)
        /*0368*/ 	.word	0x00000020


	//----- nvinfo : EIATTR_FRAME_SIZE
	.align		4
.L_187:
        /*036c*/ 	.byte	0x04, 0x11
        /*036e*/ 	.short	(.L_189 - .L_188)
	.align		4
.L_188:
        /*0370*/ 	.word	index@(_ZN2at6native29vectorized_elementwise_kernelILi4ENS0_13BUnaryFunctorIN3c108BFloat16ES4_S4_NS0_15binary_internal10MulFunctorIfEEEESt5arrayIPcLm2EEEEviT0_T1_)
        /*0374*/ 	.word	0x00000000


	//----- nvinfo : EIATTR_REGCOUNT
	.align		4
.L_189:
        /*0378*/ 	.byte	0x04, 0x2f
        /*037a*/ 	.short	(.L_191 - .L_190)
	.align		4
.L_190:
        /*037c*/ 	.word	index@(_ZN2at6native29vectorized_elementwise_kernelILi2ENS0_13BUnaryFunctorIN3c108BFloat16ES4_S4_NS0_15binary_internal10MulFunctorIfEEEESt5arrayIPcLm2EEEEviT0_T1_)
        /*0380*/ 	.word	0x00000020


	//----- nvinfo : EIATTR_FRAME_SIZE
	.align		4
.L_191:
        /*0384*/ 	.byte	0x04, 0x11
        /*0386*/ 	.short	(.L_193 - .L_192)
	.align		4
.L_192:
        /*0388*/ 	.word	index@(_ZN2at6native29vectorized_elementwise_kernelILi2ENS0_13BUnaryFunctorIN3c108BFloat16ES4_S4_NS0_15binary_internal10MulFunctorIfEEEESt5arrayIPcLm2EEEEviT0_T1_)
        /*038c*/ 	.word	0x00000000


	//----- nvinfo : EIATTR_REGCOUNT
	.align		4
.L_193:
        /*0390*/ 	.byte	0x04, 0x2f
        /*0392*/ 	.short	(.L_195 - .L_194)
	.align		4
.L_194:
        /*0394*/ 	.word	index@(_ZN2at6native27unrolled_elementwise_kernelINS0_13BUnaryFunctorIN3c108BFloat16ES4_S4_NS0_15binary_internal10MulFunctorIfEEEESt5arrayIPcLm2EELi4E23TrivialOffsetCalculatorILi1EjESD_NS0_6memory15LoadWithoutCastENSE_16StoreWithoutCastEEEviT_T0_T2_T3_T4_T5_)
        /*0398*/ 	.word	0x00000018


	//----- nvinfo : EIATTR_FRAME_SIZE
	.align		4
.L_195:
        /*039c*/ 	.byte	0x04, 0x11
        /*039e*/ 	.short	(.L_197 - .L_196)
	.align		4
.L_196:
        /*03a0*/ 	.word	index@(_ZN2at6native27unrolled_elementwise_kernelINS0_13BUnaryFunctorIN3c108BFloat16ES4_S4_NS0_15binary_internal10MulFunctorIfEEEESt5arrayIPcLm2EELi4E23TrivialOffsetCalculatorILi1EjESD_NS0_6memory15LoadWithoutCastENSE_16StoreWithoutCastEEEviT_T0_T2_T3_T4_T5_)
        /*03a4*/ 	.word	0x00000000


	//----- nvinfo : EIATTR_REGCOUNT
	.align		4
.L_197:
        /*03a8*/ 	.byte	0x04, 0x2f
        /*03aa*/ 	.short	(.L_199 - .L_198)
	.align		4
.L_198:
        /*03ac*/ 	.word	index@(_ZN2at6native18elementwise_kernelILi128ELi4EZNS0_22gpu_kernel_impl_nocastINS0_13BUnaryFunctorIN3c108BFloat16ES5_S5_NS0_15binary_internal10MulFunctorIfEEEEEEvRNS_18TensorIteratorBaseERKT_EUliE_EEviT1_)
        /*03b0*/ 	.word	0x00000012


	//----- nvinfo : EIATTR_FRAME_SIZE
	.align		4
.L_199:
        /*03b4*/ 	.byte	0x04, 0x11
        /*03b6*/ 	.short	(.L_201 - .L_200)
	.align		4
.L_200:
        /*03b8*/ 	.word	index@(_ZN2at6native18elementwise_kernelILi128ELi4EZNS0_22gpu_kernel_impl_nocastINS0_13BUnaryFunctorIN3c108BFloat16ES5_S5_NS0_15binary_internal10MulFunctorIfEEEEEEvRNS_18TensorIteratorBaseERKT_EUliE_EEviT1_)
        /*03bc*/ 	.word	0x00000000


	//----- nvinfo : EIATTR_REGCOUNT
	.align		4
.L_201:
        /*03c0*/ 	.byte	0x04, 0x2f
        /*03c2*/ 	.short	(.L_203 - .L_202)
	.align		4
.L_202:
        /*03c4*/ 	.word	index@(_ZN2at6native27unrolled_elementwise_kernelINS0_13BUnaryFunctorIN3c108BFloat16ES4_S4_NS0_15binary_internal10MulFunctorIfEEEESt5arrayIPcLm2EELi4E23TrivialOffsetCalculatorILi1EjESD_NS0_6memory12LoadWithCastILi1EEENSE_13StoreWithCastILi1EEEEEviT_T0_T2_T3_T4_T5_)
        /*03c8*/ 	.word	0x0000001c


	//----- nvinfo : EIATTR_FRAME_SIZE
	.align		4
.L_203:
        /*03cc*/ 	.byte	0x04, 0x11
        /*03ce*/ 	.short	(.L_205 - .L_204)
	.align		4
.L_204:
        /*03d0*/ 	.word	index@(_ZN2at6native27unrolled_elementwise_kernelINS0_13BUnaryFunctorIN3c108BFloat16ES4_S4_NS0_15binary_internal10MulFunctorIfEEEESt5arrayIPcLm2EELi4E23TrivialOffsetCalculatorILi1EjESD_NS0_6memory12LoadWithCastILi1EEENSE_13StoreWithCastILi1EEEEEviT_T0_T2_T3_T4_T5_)
        /*03d4*/ 	.word	0x00000000


	//----- nvinfo : EIATTR_REGCOUNT
	.align		4
.L_205:
        /*03d8*/ 	.byte	0x04, 0x2f
        /*03da*/ 	.short	(.L_207 - .L_206)
	.align		4
.L_206:
        /*03dc*/ 	.word	index@(_ZN2at6native18elementwise_kernelILi128ELi4EZNS0_15gpu_kernel_implINS0_13BUnaryFunctorIN3c108BFloat16ES5_S5_NS0_15binary_internal10MulFunctorIfEEEEEEvRNS_18TensorIteratorBaseERKT_EUliE_EEviT1_)
        /*03e0*/ 	.word	0x0000001a


	//----- nvinfo : EIATTR_FRAME_SIZE
	.align		4
.L_207:
        /*03e4*/ 	.byte	0x04, 0x11
        /*03e6*/ 	.short	(.L_209 - .L_208)
	.align		4
.L_208:
        /*03e8*/ 	.word	index@(_ZN2at6native18elementwise_kernelILi128ELi4EZNS0_15gpu_kernel_implINS0_13BUnaryFunctorIN3c108BFloat16ES5_S5_NS0_15binary_internal10MulFunctorIfEEEEEEvRNS_18TensorIteratorBaseERKT_EUliE_EEviT1_)
        /*03ec*/ 	.word	0x00000000


	//----- nvinfo : EIATTR_REGCOUNT
	.align		4
.L_209:
        /*03f0*/ 	.byte	0x04, 0x2f
        /*03f2*/ 	.short	(.L_211 - .L_210)
	.align		4
.L_210:
        /*03f4*/ 	.word	index@(_ZN2at6native29vectorized_elementwise_kernelILi8ENS0_13AUnaryFunctorIdddNS0_15binary_internal10DivFunctorIdEEEESt5arrayIPcLm2EEEEviT0_T1_)
        /*03f8*/ 	.word	0x0000002b


	//----- nvinfo : EIATTR_FRAME_SIZE
	.align		4
.L_211:
        /*03fc*/ 	.byte	0x04, 0x11
        /*03fe*/ 	.short	(.L_213 - .L_212)
	.align		4
.L_212:
        /*0400*/ 	.word	index@($__internal_62_$__cuda_sm20_div_rn_f64_full)
        /*0404*/ 	.word	0x00000000


	//----- nvinfo : EIATTR_FRAME_SIZE
	.align		4
.L_213:
        /*0408*/ 	.byte	0x04, 0x11
        /*040a*/ 	.short	(.L_215 - .L_214)
	.align		4
.L_214:
        /*040c*/ 	.word	index@(_ZN2at6native29vectorized_elementwise_kernelILi8ENS0_13AUnaryFunctorIdddNS0_15binary_internal10DivFunctorIdEEEESt5arrayIPcLm2EEEEviT0_T1_)
        /*0410*/ 	.word	0x00000000


	//----- nvinfo : EIATTR_REGCOUNT
	.align		4
.L_215:
        /*0414*/ 	.byte	0x04, 0x2f
        /*0416*/ 	.short	(.L_217 - .L_216)
	.align		4
.L_216:
        /*0418*/ 	.word	index@(_ZN2at6native29vectorized_elementwise_kernelILi4ENS0_13AUnaryFunctorIdddNS0_15binary_internal10DivFunctorIdEEEESt5arrayIPcLm2EEEEviT0_T1_)
        /*041c*/ 	.word	0x0000002b


	//----- nvinfo : EIATTR_FRAME_SIZE
	.align		4
.L_217:
        /*0420*/ 	.byte	0x04, 0x11
        /*0422*/ 	.short	(.L_219 - .L_218)
	.align		4
.L_218:
        /*0424*/ 	.word	index@($__internal_61_$__cuda_sm20_div_rn_f64_full)
        /*0428*/ 	.word	0x00000000


	//----- nvinfo : EIATTR_FRAME_SIZE
	.align		4
.L_219:
        /*042c*/ 	.byte	0x04, 0x11
        /*042e*/ 	.short	(.L_221 - .L_220)
	.align		4
.L_220:
        /*0430*/ 	.word	index@(_ZN2at6native29vectorized_elementwise_kernelILi4ENS0_13AUnaryFunctorIdddNS0_15binary_internal10DivFunctorIdEEEESt5arrayIPcLm2EEEEviT0_T1_)
        /*0434*/ 	.word	0x00000000


	//----- nvinfo : EIATTR_REGCOUNT
	.align		4
.L_221:
        /*0438*/ 	.byte	0x04, 0x2f
        /*043a*/ 	.short	(.L_223 - .L_222)
	.align		4
.L_222:
        /*043c*/ 	.word	index@(_ZN2at6native29vectorized_elementwise_kernelILi2ENS0_13AUnaryFunctorIdddNS0_15binary_internal10DivFunctorIdEEEESt5arrayIPcLm2EEEEviT0_T1_)
        /*0440*/ 	.word	0x0000002b


	//----- nvinfo : EIATTR_FRAME_SIZE
	.align		4
.L_223:
        /*0444*/ 	.byte	0x04, 0x11
        /*0446*/ 	.short	(.L_225 - .L_224)
	.align		4
.L_224:
        /*0448*/ 	.word	index@($__internal_60_$__cuda_sm20_div_rn_f64_full)
        /*044c*/ 	.word	0x00000000


	//----- nvinfo : EIATTR_FRAME_SIZE
	.align		4
.L_225:
        /*0450*/ 	.byte	0x04, 0x11
        /*0452*/ 	.short	(.L_227 - .L_226)
	.align		4
.L_226:
        /*0454*/ 	.word	index@(_ZN2at6native29vectorized_elementwise_kernelILi2ENS0_13AUnaryFunctorIdddNS0_15binary_internal10DivFunctorIdEEEESt5arrayIPcLm2EEEEviT0_T1_)
        /*0458*/ 	.word	0x00000000


	//----- nvinfo : EIATTR_REGCOUNT
	.align		4
.L_227:
        /*045c*/ 	.byte	0x04, 0x2f
        /*045e*/ 	.short	(.L_229 - .L_228)
	.align		4
.L_228:
        /*0460*/ 	.word	index@(_ZN2at6native27unrolled_elementwise_kernelINS0_13AUnaryFunctorIdddNS0_15binary_internal10DivFunctorIdEEEESt5arrayIPcLm2EELi4E23TrivialOffsetCalculatorILi1EjESB_NS0_6memory15LoadWithoutCastENSC_16StoreWithoutCastEEEviT_T0_T2_T3_T4_T5_)
        /*0464*/ 	.word	0x00000021


	//----- nvinfo : EIATTR_FRAME_SIZE
	.align		4
.L_229:
        /*0468*/ 	.byte	0x04, 0x11
        /*046a*/ 	.short	(.L_231 - .L_230)
	.align		4
.L_230:
        /*046c*/ 	.word	index@($__internal_59_$__cuda_sm20_div_rn_f64_full)
        /*0470*/ 	.word	0x00000000


	//----- nvinfo : EIATTR_FRAME_SIZE
	.align		4
.L_231:
        /*0474*/ 	.byte	0x04, 0x11
        /*0476*/ 	.short	(.L_233 - .L_232)
	.align		4
.L_232:
        /*0478*/ 	.word	index@(_ZN2at6native27unrolled_elementwise_kernelINS0_13AUnaryFunctorIdddNS0_15binary_internal10DivFunctorIdEEEESt5arrayIPcLm2EELi4E23TrivialOffsetCalculatorILi1EjESB_NS0_6memory15LoadWithoutCastENSC_16StoreWithoutCastEEEviT_T0_T2_T3_T4_T5_)
        /*047c*/ 	.word	0x00000000


	//----- nvinfo : EIATTR_REGCOUNT
	.align		4
.L_233:
        /*0480*/ 	.byte	0x04, 0x2f
        /*0482*/ 	.short	(.L_235 - .L_234)
	.align		4
.L_234:
        /*0484*/ 	.word	index@(_ZN2at6native18elementwise_kernelILi128ELi2EZNS0_22gpu_kernel_impl_nocastINS0_13AUnaryFunctorIdddNS0_15binary_internal10DivFunctorIdEEEEEEvRNS_18TensorIteratorBaseERKT_EUliE_EEviT1_)
        /*0488*/ 	.word	0x0000001c


	//----- nvinfo : EIATTR_FRAME_SIZE
	.align		4
.L_235:
        /*048c*/ 	.byte	0x04, 0x11
        /*048e*/ 	.short	(.L_237 - .L_236)
	.align		4
.L_236:
        /*0490*/ 	.word	index@($__internal_58_$__cuda_sm20_div_rn_f64_full)
        /*0494*/ 	.word	0x00000000


	//----- nvinfo : EIATTR_FRAME_SIZE
	.align		4
.L_237:
        /*0498*/ 	.byte	0x04, 0x11
        /*049a*/ 	.short	(.L_239 - .L_238)
	.align		4
.L_238:
        /*049c*/ 	.word	index@(_ZN2at6native18elementwise_kernelILi128ELi2EZNS0_22gpu_kernel_impl_nocastINS0_13AUnaryFunctorIdddNS0_15binary_internal10DivFunctorIdEEEEEEvRNS_18TensorIteratorBaseERKT_EUliE_EEviT1_)
        /*04a0*/ 	.word	0x00000000


	//----- nvinfo : EIATTR_REGCOUNT
	.align		4
.L_239:
        /*04a4*/ 	.byte	0x04, 0x2f
        /*04a6*/ 	.short	(.L_241 - .L_240)
	.align		4
.L_240:
        /*04a8*/ 	.word	index@(_ZN2at6native27unrolled_elementwise_kernelINS0_13AUnaryFunctorIdddNS0_15binary_internal10DivFunctorIdEEEESt5arrayIPcLm2EELi4E23TrivialOffsetCalculatorILi1EjESB_NS0_6memory12LoadWithCastILi1EEENSC_13StoreWithCastILi1EEEEEviT_T0_T2_T3_T4_T5_)
        /*04ac*/ 	.word	0x00000028


	//----- nvinfo : EIATTR_FRAME_SIZE
	.align		4
.L_241:
        /*04b0*/ 	.byte	0x04, 0x11
        /*04b2*/ 	.short	(.L_243 - .L_242)
	.align		4
.L_242:
        /*04b4*/ 	.word	index@($__internal_57_$__cuda_sm20_div_rn_f64_full)
        /*04b8*/ 	.word	0x00000000


	//----- nvinfo : EIATTR_FRAME_SIZE
	.align		4
.L_243:
        /*04bc*/ 	.byte	0x04, 0x11
        /*04be*/ 	.short	(.L_245 - .L_244)
	.align		4
.L_244:
        /*04c0*/ 	.word	index@(_ZN2at6native27unrolled_elementwise_kernelINS0_13AUnaryFunctorIdddNS0_15binary_internal10DivFunctorIdEEEESt5arrayIPcLm2EELi4E23TrivialOffsetCalculatorILi1EjESB_NS0_6memory12LoadWithCastILi1EEENSC_13StoreWithCastILi1EEEEEviT_T0_T2_T3_T4_T5_)
        /*04c4*/ 	.word	0x00000000


	//----- nvinfo : EIATTR_REGCOUNT
	.align		4
.L_245:
        /*04c8*/ 	.byte	0x04, 0x2f
        /*04ca*/ 	.short	(.L_247 - .L_246)
	.align		4
.L_246:
        /*04cc*/ 	.word	index@(_ZN2at6native18elementwise_kernelILi128ELi4EZNS0_15gpu_kernel_implINS0_13AUnaryFunctorIdddNS0_15binary_internal10DivFunctorIdEEEEEEvRNS_18TensorIteratorBaseERKT_EUliE_EEviT1_)
        /*04d0*/ 	.word	0x0000001e


	//----- nvinfo : EIATTR_FRAME_SIZE
	.align		4
.L_247:
        /*04d4*/ 	.byte	0x04, 0x11
        /*04d6*/ 	.short	(.L_249 - .L_248)
	.align		4
.L_248:
        /*04d8*/ 	.word	index@($__internal_56_$__cuda_sm20_div_rn_f64_full)
        /*04dc*/ 	.word	0x00000000


	//----- nvinfo : EIATTR_FRAME_SIZE
	.align		4
.L_249:
        /*04e0*/ 	.byte	0x04, 0x11
        /*04e2*/ 	.short	(.L_251 - .L_250)
	.align		4
.L_250:
        /*04e4*/ 	.word	index@(_ZN2at6native18elementwise_kernelILi128ELi4EZNS0_15gpu_kernel_implINS0_13AUnaryFunctorIdddNS0_15binary_internal10DivFunctorIdEEEEEEvRNS_18TensorIteratorBaseERKT_EUliE_EEviT1_)
        /*04e8*/ 	.word	0x00000000


	//----- nvinfo : EIATTR_REGCOUNT
	.align		4
.L_251:
        /*04ec*/ 	.byte	0x04, 0x2f
        /*04ee*/ 	.short	(.L_253 - .L_252)
	.align		4
.L_252:
        /*04f0*/ 	.word	index@(_ZN2at6native29vectorized_elementwise_kernelILi8ENS0_13BUnaryFunctorIdddNS0_15binary_internal10DivFunctorIdEEEESt5arrayIPcLm2EEEEviT0_T1_)
        /*04f4*/ 	.word	0x0000002a


	//----- nvinfo : EIATTR_FRAME_SIZE
	.align		4
.L_253:
        /*04f8*/ 	.byte	0x04, 0x11
        /*04fa*/ 	.short	(.L_255 - .L_254)
	.align		4
.L_254:
        /*04fc*/ 	.word	index@($__internal_55_$__cuda_sm20_div_rn_f64_full)
        /*0500*/ 	.word	0x00000000


	//----- nvinfo : EIATTR_FRAME_SIZE
	.align		4
.L_255:
        /*0504*/ 	.byte	0x04, 0x11
        /*0506*/ 	.short	(.L_257 - .L_256)
	.align		4
.L_256:
        /*0508*/ 	.word	index@(_ZN2at6native29vectorized_elementwise_kernelILi8ENS0_13BUnaryFunctorIdddNS0_15binary_internal10DivFunctorIdEEEESt5arrayIPcLm2EEEEviT0_T1_)
        /*050c*/ 	.word	0x00000000


	//----- nvinfo : EIATTR_REGCOUNT
	.align		4
.L_257:
        /*0510*/ 	.byte	0x04, 0x2f
        /*0512*/ 	.short	(.L_259 - .L_258)
	.align		4
.L_258:
        /*0514*/ 	.word	index@(_ZN2at6native29vectorized_elementwise_kernelILi4ENS0_13BUnaryFunctorIdddNS0_15binary_internal10DivFunctorIdEEEESt5arrayIPcLm2EEEEviT0_T1_)
        /*0518*/ 	.word	0x0000002a


	//----- nvinfo : EIATTR_FRAME_SIZE
	.align		4
.L_259:
        /*051c*/ 	.byte	0x04, 0x11
        /*051e*/ 	.short	(.L_261 - .L_260)
	.align		4
.L_260:
        /*0520*/ 	.word	index@($__internal_54_$__cuda_sm20_div_rn_f64_full)
        /*0524*/ 	.word	0x00000000


	//----- nvinfo : EIATTR_FRAME_SIZE
	.align		4
.L_261:
        /*0528*/ 	.byte	0x04, 0x11
        /*052a*/ 	.short	(.L_263 - .L_262)
	.align		4
.L_262:
        /*052c*/ 	.word	index@(_ZN2at6native29vectorized_elementwise_kernelILi4ENS0_13BUnaryFunctorIdddNS0_15binary_internal10DivFunctorIdEEEESt5arrayIPcLm2EEEEviT0_T1_)
        /*0530*/ 	.word	0x00000000


	//----- nvinfo : EIATTR_REGCOUNT
	.align		4
.L_263:
        /*0534*/ 	.byte	0x04, 0x2f
        /*0536*/ 	.short	(.L_265 - .L_264)
	.align		4
.L_264:
        /*0538*/ 	.word	index@(_ZN2at6native29vectorized_elementwise_kernelILi2ENS0_13BUnaryFunctorIdddNS0_15binary_internal10DivFunctorIdEEEESt5arrayIPcLm2EEEEviT0_T1_)
        /*053c*/ 	.word	0x0000002a


	//----- nvinfo : EIATTR_FRAME_SIZE
	.align		4
.L_265:
        /*0540*/ 	.byte	0x04, 0x11
        /*0542*/ 	.short	(.L_267 - .L_266)
	.align		4
.L_266:
        /*0544*/ 	.word	index@($__internal_53_$__cuda_sm20_div_rn_f64_full)
        /*0548*/ 	.word	0x00000000


	//----- nvinfo : EIATTR_FRAME_SIZE
	.align		4
.L_267:
        /*054c*/ 	.byte	0x04, 0x11
        /*054e*/ 	.short	(.L_269 - .L_268)
	.align		4
.L_268:
        /*0550*/ 	.word	index@(_ZN2at6native29vectorized_elementwise_kernelILi2ENS0_13BUnaryFunctorIdddNS0_15binary_internal10DivFunctorIdEEEESt5arrayIPcLm2EEEEviT0_T1_)
        /*0554*/ 	.word	0x00000000


	//----- nvinfo : EIATTR_REGCOUNT
	.align		4
.L_269:
        /*0558*/ 	.byte	0x04, 0x2f
        /*055a*/ 	.short	(.L_271 - .L_270)
	.align		4
.L_270:
        /*055c*/ 	.word	index@(_ZN2at6native27unrolled_elementwise_kernelINS0_13BUnaryFunctorIdddNS0_15binary_internal10DivFunctorIdEEEESt5arrayIPcLm2EELi4E23TrivialOffsetCalculatorILi1EjESB_NS0_6memory15LoadWithoutCastENSC_16StoreWithoutCastEEEviT_T0_T2_T3_T4_T5_)
        /*0560*/ 	.word	0x00000024


	//----- nvinfo : EIATTR_FRAME_SIZE
	.align		4
.L_271:
        /*0564*/ 	.byte	0x04, 0x11
        /*0566*/ 	.short	(.L_273 - .L_272)
	.align		4
.L_272:
        /*0568*/ 	.word	index@($__internal_52_$__cuda_sm20_div_rn_f64_full)
        /*056c*/ 	.word	0x00000000


	//----- nvinfo : EIATTR_FRAME_SIZE
	.align		4
.L_273:
        /*0570*/ 	.byte	0x04, 0x11
        /*0572*/ 	.short	(.L_275 - .L_274)
	.align		4
.L_274:
        /*0574*/ 	.word	index@(_ZN2at6native27unrolled_elementwise_kernelINS0_13BUnaryFunctorIdddNS0_15binary_internal10DivFunctorIdEEEESt5arrayIPcLm2EELi4E23TrivialOffsetCalculatorILi1EjESB_NS0_6memory15LoadWithoutCastENSC_16StoreWithoutCastEEEviT_T0_T2_T3_T4_T5_)
        /*0578*/ 	.word	0x00000000


	//----- nvinfo : EIATTR_REGCOUNT
	.align		4
.L_275:
        /*057c*/ 	.byte	0x04, 0x2f
        /*057e*/ 	.short	(.L_277 - .L_276)
	.align		4
.L_276:
        /*0580*/ 	.word	index@(_ZN2at6native18elementwise_kernelILi128ELi2EZNS0_22gpu_kernel_impl_nocastINS0_13BUnaryFunctorIdddNS0_15binary_internal10DivFunctorIdEEEEEEvRNS_18TensorIteratorBaseERKT_EUliE_EEviT1_)
        /*0584*/ 	.word	0x0000001c


	//----- nvinfo : EIATTR_FRAME_SIZE
	.align		4
.L_277:
        /*0588*/ 	.byte	0x04, 0x11
        /*058a*/ 	.short	(.L_279 - .L_278)
	.align		4
.L_278:
        /*058c*/ 	.word	index@($__internal_51_$__cuda_sm20_div_rn_f64_full)
        /*0590*/ 	.word	0x00000000


	//----- nvinfo : EIATTR_FRAME_SIZE
	.align		4
.L_279:
        /*0594*/ 	.byte	0x04, 0x11
        /*0596*/ 	.short	(.L_281 - .L_280)
	.align		4
.L_280:
        /*0598*/ 	.word	index@(_ZN2at6native18elementwise_kernelILi128ELi2EZNS0_22gpu_kernel_impl_nocastINS0_13BUnaryFunctorIdddNS0_15binary_internal10DivFunctorIdEEEEEEvRNS_18TensorIteratorBaseERKT_EUliE_EEviT1_)
        /*059c*/ 	.word	0x00000000


	//----- nvinfo : EIATTR_REGCOUNT
	.align		4
.L_281:
        /*05a0*/ 	.byte	0x04, 0x2f
        /*05a2*/ 	.short	(.L_283 - .L_282)
	.align		4
.L_282:
        /*05a4*/ 	.word	index@(_ZN2at6native27unrolled_elementwise_kernelINS0_13BUnaryFunctorIdddNS0_15binary_internal10DivFunctorIdEEEESt5arrayIPcLm2EELi4E23TrivialOffsetCalculatorILi1EjESB_NS0_6memory12LoadWithCastILi1EEENSC_13StoreWithCastILi1EEEEEviT_T0_T2_T3_T4_T5_)
        /*05a8*/ 	.word	0x00000024


	//----- nvinfo : EIATTR_FRAME_SIZE
	.align		4
.L_283:
        /*05ac*/ 	.byte	0x04, 0x11
        /*05ae*/ 	.short	(.L_285 - .L_284)
	.align		4
.L_284:
        /*05b0*/ 	.word	index@($__internal_50_$__cuda_sm20_div_rn_f64_full)
        /*05b4*/ 	.word	0x00000000


	//----- nvinfo : EIATTR_FRAME_SIZE
	.align		4
.L_285:
        /*05b8*/ 	.byte	0x04, 0x11
        /*05ba*/ 	.short	(.L_287 - .L_286)
	.align		4
.L_286:
        /*05bc*/ 	.word	index@(_ZN2at6native27unrolled_elementwise_kernelINS0_13BUnaryFunctorIdddNS0_15binary_internal10DivFunctorIdEEEESt5arrayIPcLm2EELi4E23TrivialOffsetCalculatorILi1EjESB_NS0_6memory12LoadWithCastILi1EEENSC_13StoreWithCastILi1EEEEEviT_T0_T2_T3_T4_T5_)
        /*05c0*/ 	.word	0x00000000


	//----- nvinfo : EIATTR_REGCOUNT
	.align		4
.L_287:
        /*05c4*/ 	.byte	0x04, 0x2f
        /*05c6*/ 	.short	(.L_289 - .L_288)
	.align		4
.L_288:
        /*05c8*/ 	.word	index@(_ZN2at6native18elementwise_kernelILi128ELi4EZNS0_15gpu_kernel_implINS0_13BUnaryFunctorIdddNS0_15binary_internal10DivFunctorIdEEEEEEvRNS_18TensorIteratorBaseERKT_EUliE_EEviT1_)
        /*05cc*/ 	.word	0x00000020


	//----- nvinfo : EIATTR_FRAME_SIZE
	.align		4
.L_289:
        /*05d0*/ 	.byte	0x04, 0x11
        /*05d2*/ 	.short	(.L_291 - .L_290)
	.align		4
.L_290:
        /*05d4*/ 	.word	index@($__internal_49_$__cuda_sm20_div_rn_f64_full)
        /*05d8*/ 	.word	0x00000000


	//----- nvinfo : EIATTR_FRAME_SIZE
	.align		4
.L_291:
        /*05dc*/ 	.byte	0x04, 0x11
        /*05de*/ 	.short	(.L_293 - .L_292)
	.align		4
.L_292:
        /*05e0*/ 	.word	index@(_ZN2at6native18elementwise_kernelILi128ELi4EZNS0_15gpu_kernel_implINS0_13BUnaryFunctorIdddNS0_15binary_internal10DivFunctorIdEEEEEEvRNS_18TensorIteratorBaseERKT_EUliE_EEviT1_)
        /*05e4*/ 	.word	0x00000000


	//----- nvinfo : EIATTR_REGCOUNT
	.align		4
.L_293:
        /*05e8*/ 	.byte	0x04, 0x2f
        /*05ea*/ 	.short	(.L_295 - .L_294)
	.align		4
.L_294:
        /*05ec*/ 	.word	index@(_ZN2at6native29vectorized_elementwise_kernelILi8ENS0_13BinaryFunctorIdddNS0_15binary_internal10DivFunctorIdEEEESt5arrayIPcLm3EEEEviT0_T1_)
        /*05f0*/ 	.word	0x00000040


	//----- nvinfo : EIATTR_FRAME_SIZE
	.align		4
.L_295:
        /*05f4*/ 	.byte	0x04, 0x11
        /*05f6*/ 	.short	(.L_297 - .L_296)
	.align		4
.L_296:
        /*05f8*/ 	.word	index@($__internal_48_$__cuda_sm20_div_rn_f64_full)
        /*05fc*/ 	.word	0x00000000


	//----- nvinfo : EIATTR_FRAME_SIZE
	.align		4
.L_297:
        /*0600*/ 	.byte	0x04, 0x11
        /*0602*/ 	.short	(.L_299 - .L_298)
	.align		4
.L_298:
        /*0604*/ 	.word	index@(_ZN2at6native29vectorized_elementwise_kernelILi8ENS0_13BinaryFunctorIdddNS0_15binary_internal10DivFunctorIdEEEESt5arrayIPcLm3EEEEviT0_T1_)
        /*0608*/ 	.word	0x00000000


	//----- nvinfo : EIATTR_REGCOUNT
	.align		4
.L_299:
        /*060c*/ 	.byte	0x04, 0x2f
        /*060e*/ 	.short	(.L_301 - .L_300)
	.align		4
.L_300:
        /*0610*/ 	.word	index@(_ZN2at6native29vectorized_elementwise_kernelILi4ENS0_13BinaryFunctorIdddNS0_15binary_internal10DivFunctorIdEEEESt5arrayIPcLm3EEEEviT0_T1_)
        /*0614*/ 	.word	0x00000040


	//----- nvinfo : EIATTR_FRAME_SIZE
	.align		4
.L_301:
        /*0618*/ 	.byte	0x04, 0x11
        /*061a*/ 	.short	(.L_303 - .L_302)
	.align		4
.L_302:
        /*061c*/ 	.word	index@($__internal_47_$__cuda_sm20_div_rn_f64_full)
        /*0620*/ 	.word	0x00000000


	//----- nvinfo : EIATTR_FRAME_SIZE
	.align		4
.L_303:
        /*0624*/ 	.byte	0x04, 0x11
        /*0626*/ 	.short	(.L_305 - .L_304)
	.align		4
.L_304:
        /*0628*/ 	.word	index@(_ZN2at6native29vectorized_elementwise_kernelILi4ENS0_13BinaryFunctorIdddNS0_15binary_internal10DivFunctorIdEEEESt5arrayIPcLm3EEEEviT0_T1_)
        /*062c*/ 	.word	0x00000000


	//----- nvinfo : EIATTR_REGCOUNT
	.align		4
.L_305:
        /*0630*/ 	.byte	0x04, 0x2f
        /*0632*/ 	.short	(.L_307 - .L_306)
	.align		4
.L_306:
        /*0634*/ 	.word	index@(_ZN2at6native29vectorized_elementwise_kernelILi2ENS0_13BinaryFunctorIdddNS0_15binary_internal10DivFunctorIdEEEESt5arrayIPcLm3EEEEviT0_T1_)
        /*0638*/ 	.word	0x00000040


	//----- nvinfo : EIATTR_FRAME_SIZE
	.align		4
.L_307:
        /*063c*/ 	.byte	0x04, 0x11
        /*063e*/ 	.short	(.L_309 - .L_308)
	.align		4
.L_308:
        /*0640*/ 	.word	index@($__internal_46_$__cuda_sm20_div_rn_f64_full)
        /*0644*/ 	.word	0x00000000


	//----- nvinfo : EIATTR_FRAME_SIZE
	.align		4
.L_309:
        /*0648*/ 	.byte	0x04, 0x11
        /*064a*/ 	.short	(.L_311 - .L_310)
	.align		4
.L_310:
        /*064c*/ 	.word	index@(_ZN2at6native29vectorized_elementwise_kernelILi2ENS0_13BinaryFunctorIdddNS0_15binary_internal10DivFunctorIdEEEESt5arrayIPcLm3EEEEviT0_T1_)
        /*0650*/ 	.word	0x00000000


	//----- nvinfo : EIATTR_REGCOUNT
	.align		4
.L_311:
        /*0654*/ 	.byte	0x04, 0x2f
        /*0656*/ 	.short	(.L_313 - .L_312)
	.align		4
.L_312:
        /*0658*/ 	.word	index@(_ZN2at6native27unrolled_elementwise_kernelINS0_13BinaryFunctorIdddNS0_15binary_internal10DivFunctorIdEEEESt5arrayIPcLm3EELi4E23TrivialOffsetCalculatorILi2EjESA_ILi1EjENS0_6memory15LoadWithoutCastENSD_16StoreWithoutCastEEEviT_T0_T2_T3_T4_T5_)
        /*065c*/ 	.word	0x0000002b


	//----- nvinfo : EIATTR_FRAME_SIZE
	.align		4
.L_313:
        /*0660*/ 	.byte	0x04, 0x11
        /*0662*/ 	.short	(.L_315 - .L_314)
	.align		4
.L_314:
        /*0664*/ 	.word	index@($__internal_45_$__cuda_sm20_div_rn_f64_full)
        /*0668*/ 	.word	0x00000000


	//----- nvinfo : EIATTR_FRAME_SIZE
	.align		4
.L_315:
        /*066c*/ 	.byte	0x04, 0x11
        /*066e*/ 	.short	(.L_317 - .L_316)
	.align		4
.L_316:
        /*0670*/ 	.word	index@(_ZN2at6native27unrolled_elementwise_kernelINS0_13BinaryFunctorIdddNS0_15binary_internal10DivFunctorIdEEEESt5arrayIPcLm3EELi4E23TrivialOffsetCalculatorILi2EjESA_ILi1EjENS0_6memory15LoadWithoutCastENSD_16StoreWithoutCastEEEviT_T0_T2_T3_T4_T5_)
        /*0674*/ 	.word	0x00000000


	//----- nvinfo : EIATTR_REGCOUNT
	.align		4
.L_317:
        /*0678*/ 	.byte	0x04, 0x2f
        /*067a*/ 	.short	(.L_319 - .L_318)
	.align		4
.L_318:
        /*067c*/ 	.word	index@(_ZN2at6native18elementwise_kernelILi128ELi2EZNS0_22gpu_kernel_impl_nocastINS0_13BinaryFunctorIdddNS0_15binary_internal10DivFunctorIdEEEEEEvRNS_18TensorIteratorBaseERKT_EUliE_EEviT1_)
        /*0680*/ 	.word	0x0000001c


	//----- nvinfo : EIATTR_FRAME_SIZE
	.align		4
.L_319:
        /*0684*/ 	.byte	0x04, 0x11
        /*0686*/ 	.short	(.L_321 - .L_320)
	.align		4
.L_320:
        /*0688*/ 	.word	index@($__internal_44_$__cuda_sm20_div_rn_f64_full)
        /*068c*/ 	.word	0x00000000


	//----- nvinfo : EIATTR_FRAME_SIZE
	.align		4
.L_321:
        /*0690*/ 	.byte	0x04, 0x11
        /*0692*/ 	.short	(.L_323 - .L_322)
	.align		4
.L_322:
        /*0694*/ 	.word	index@(_ZN2at6native18elementwise_kernelILi128ELi2EZNS0_22gpu_kernel_impl_nocastINS0_13BinaryFunctorIdddNS0_15binary_internal10DivFunctorIdEEEEEEvRNS_18TensorIteratorBaseERKT_EUliE_EEviT1_)
        /*0698*/ 	.word	0x00000000


	//----- nvinfo : EIATTR_REGCOUNT
	.align		4
.L_323:
        /*069c*/ 	.byte	0x04, 0x2f
        /*069e*/ 	.short	(.L_325 - .L_324)
	.align		4
.L_324:
        /*06a0*/ 	.word	index@(_ZN2at6native27unrolled_elementwise_kernelINS0_13BinaryFunctorIdddNS0_15binary_internal10DivFunctorIdEEEESt5arrayIPcLm3EELi4E23TrivialOffsetCalculatorILi2EjESA_ILi1EjENS0_6memory12LoadWithCastILi2EEENSD_13StoreWithCastILi1EEEEEviT_T0_T2_T3_T4_T5_)
        /*06a4*/ 	.word	0x00000028


	//----- nvinfo : EIATTR_FRAME_SIZE
	.align		4
.L_325:
        /*06a8*/ 	.byte	0x04, 0x11
        /*06aa*/ 	.short	(.L_327 - .L_326)
	.align		4
.L_326:
        /*06ac*/ 	.word	index@($__internal_43_$__cuda_sm20_div_rn_f64_full)
        /*06b0*/ 	.word	0x00000008


	//----- nvinfo : EIATTR_FRAME_SIZE
	.align		4
.L_327:
        /*06b4*/ 	.byte	0x04, 0x11
        /*06b6*/ 	.short	(.L_329 - .L_328)
	.align		4
.L_328:
        /*06b8*/ 	.word	index@(_ZN2at6native27unrolled_elementwise_kernelINS0_13BinaryFunctorIdddNS0_15binary_internal10DivFunctorIdEEEESt5arrayIPcLm3EELi4E23TrivialOffsetCalculatorILi2EjESA_ILi1EjENS0_6memory12LoadWithCastILi2EEENSD_13StoreWithCastILi1EEEEEviT_T0_T2_T3_T4_T5_)
        /*06bc*/ 	.word	0x00000008


	//----- nvinfo : EIATTR_REGCOUNT
	.align		4
.L_329:
        /*06c0*/ 	.byte	0x04, 0x2f
        /*06c2*/ 	.short	(.L_331 - .L_330)
	.align		4
.L_330:
        /*06c4*/ 	.word	index@(_ZN2at6native18elementwise_kernelILi128ELi4EZNS0_15gpu_kernel_implINS0_13BinaryFunctorIdddNS0_15binary_internal10DivFunctorIdEEEEEEvRNS_18TensorIteratorBaseERKT_EUliE_EEviT1_)
        /*06c8*/ 	.word	0x0000001e


	//----- nvinfo : EIATTR_FRAME_SIZE
	.align		4
.L_331:
        /*06cc*/ 	.byte	0x04, 0x11
        /*06ce*/ 	.short	(.L_333 - .L_332)
	.align		4
.L_332:
        /*06d0*/ 	.word	index@($__internal_42_$__cuda_sm20_div_rn_f64_full)
        /*06d4*/ 	.word	0x00000000


	//----- nvinfo : EIATTR_FRAME_SIZE
	.align		4
.L_333:
        /*06d8*/ 	.byte	0x04, 0x11
        /*06da*/ 	.short	(.L_335 - .L_334)
	.align		4
.L_334:
        /*06dc*/ 	.word	index@(_ZN2at6native18elementwise_kernelILi128ELi4EZNS0_15gpu_kernel_implINS0_13BinaryFunctorIdddNS0_15binary_internal10DivFunctorIdEEEEEEvRNS_18TensorIteratorBaseERKT_EUliE_EEviT1_)
        /*06e0*/ 	.word	0x00000000


	//----- nvinfo : EIATTR_REGCOUNT
	.align		4
.L_335:
        /*06e4*/ 	.byte	0x04, 0x2f
        /*06e6*/ 	.short	(.L_337 - .L_336)
	.align		4
.L_336:
        /*06e8*/ 	.word	index@(_ZN2at6native29vectorized_elementwise_kernelILi8ENS0_13AUnaryFunctorIfffNS0_15binary_internal10DivFunctorIfEEEESt5arrayIPcLm2EEEEviT0_T1_)
        /*06ec*/ 	.word	0x00000020


	//----- nvinfo : EIATTR_FRAME_SIZE
	.align		4
.L_337:
        /*06f0*/ 	.byte	0x04, 0x11
        /*06f2*/ 	.short	(.L_339 - .L_338)
	.align		4
.L_338:
        /*06f4*/ 	.word	index@(_ZN2at6native29vectorized_elementwise_kernelILi8ENS0_13AUnaryFunctorIfffNS0_15binary_internal10DivFunctorIfEEEESt5arrayIPcLm2EEEEviT0_T1_)
        /*06f8*/ 	.word	0x00000000


	//----- nvinfo : EIATTR_REGCOUNT
	.align		4
.L_339:
        /*06fc*/ 	.byte	0x04, 0x2f
        /*06fe*/ 	.short	(.L_341 - .L_340)
	.align		4
.L_340:
        /*0700*/ 	.word	index@(_ZN2at6native29vectorized_elementwise_kernelILi4ENS0_13AUnaryFunctorIfffNS0_15binary_internal10DivFunctorIfEEEESt5arrayIPcLm2EEEEviT0_T1_)
        /*0704*/ 	.word	0x00000020


	//----- nvinfo : EIATTR_FRAME_SIZE
	.align		4
.L_341:
        /*0708*/ 	.byte	0x04, 0x11
        /*070a*/ 	.short	(.L_343 - .L_342)
	.align		4
.L_342:
        /*070c*/ 	.word	index@(_ZN2at6native29vectorized_elementwise_kernelILi4ENS0_13AUnaryFunctorIfffNS0_15binary_internal10DivFunctorIfEEEESt5arrayIPcLm2EEEEviT0_T1_)
        /*0710*/ 	.word	0x00000000


	//----- nvinfo : EIATTR_REGCOUNT
	.align		4
.L_343:
        /*0714*/ 	.byte	0x04, 0x2f
        /*0716*/ 	.short	(.L_345 - .L_344)
	.align		4
.L_344:
        /*0718*/ 	.word	index@(_ZN2at6native29vectorized_elementwise_kernelILi2ENS0_13AUnaryFunctorIfffNS0_15binary_internal10DivFunctorIfEEEESt5arrayIPcLm2EEEEviT0_T1_)
        /*071c*/ 	.word	0x00000020


	//----- nvinfo : EIATTR_FRAME_SIZE
	.align		4
.L_345:
        /*0720*/ 	.byte	0x04, 0x11
        /*0722*/ 	.short	(.L_347 - .L_346)
	.align		4
.L_346:
        /*0724*/ 	.word	index@(_ZN2at6native29vectorized_elementwise_kernelILi2ENS0_13AUnaryFunctorIfffNS0_15binary_internal10DivFunctorIfEEEESt5arrayIPcLm2EEEEviT0_T1_)
        /*0728*/ 	.word	0x00000000


	//----- nvinfo : EIATTR_REGCOUNT
	.align		4
.L_347:
        /*072c*/ 	.byte	0x04, 0x2f
        /*072e*/ 	.short	(.L_349 - .L_348)
	.align		4
.L_348:
        /*0730*/ 	.word	index@(_ZN2at6native27unrolled_elementwise_kernelINS0_13AUnaryFunctorIfffNS0_15binary_internal10DivFunctorIfEEEESt5arrayIPcLm2EELi4E23TrivialOffsetCalculatorILi1EjESB_NS0_6memory15LoadWithoutCastENSC_16StoreWithoutCastEEEviT_T0_T2_T3_T4_T5_)
        /*0734*/ 	.word	0x00000018


	//----- nvinfo : EIATTR_FRAME_SIZE
	.align		4
.L_349:
        /*0738*/ 	.byte	0x04, 0x11
        /*073a*/ 	.short	(.L_351 - .L_350)
	.align		4
.L_350:
        /*073c*/ 	.word	index@(_ZN2at6native27unrolled_elementwise_kernelINS0_13AUnaryFunctorIfffNS0_15binary_internal10DivFunctorIfEEEESt5arrayIPcLm2EELi4E23TrivialOffsetCalculatorILi1EjESB_NS0_6memory15LoadWithoutCastENSC_16StoreWithoutCastEEEviT_T0_T2_T3_T4_T5_)
        /*0740*/ 	.word	0x00000000


	//----- nvinfo : EIATTR_REGCOUNT
	.align		4
.L_351:
        /*0744*/ 	.byte	0x04, 0x2f
        /*0746*/ 	.short	(.L_353 - .L_352)
	.align		4
.L_352:
        /*0748*/ 	.word	index@(_ZN2at6native18elementwise_kernelILi128ELi2EZNS0_22gpu_kernel_impl_nocastINS0_13AUnaryFunctorIfffNS0_15binary_internal10DivFunctorIfEEEEEEvRNS_18TensorIteratorBaseERKT_EUliE_EEviT1_)
        /*074c*/ 	.word	0x00000012


	//----- nvinfo : EIATTR_FRAME_SIZE
	.align		4
.L_353:
        /*0750*/ 	.byte	0x04, 0x11
        /*0752*/ 	.short	(.L_355 - .L_354)
	.align		4
.L_354:
        /*0754*/ 	.word	index@(_ZN2at6native18elementwise_kernelILi128ELi2EZNS0_22gpu_kernel_impl_nocastINS0_13AUnaryFunctorIfffNS0_15binary_internal10DivFunctorIfEEEEEEvRNS_18TensorIteratorBaseERKT_EUliE_EEviT1_)
        /*0758*/ 	.word	0x00000000


	//----- nvinfo : EIATTR_REGCOUNT
	.align		4
.L_355:
        /*075c*/ 	.byte	0x04, 0x2f
        /*075e*/ 	.short	(.L_357 - .L_356)
	.align		4
.L_356:
        /*0760*/ 	.word	index@(_ZN2at6native27unrolled_elementwise_kernelINS0_13AUnaryFunctorIfffNS0_15binary_internal10DivFunctorIfEEEESt5arrayIPcLm2EELi4E23TrivialOffsetCalculatorILi1EjESB_NS0_6memory12LoadWithCastILi1EEENSC_13StoreWithCastILi1EEEEEviT_T0_T2_T3_T4_T5_)
        /*0764*/ 	.word	0x0000001e


	//----- nvinfo : EIATTR_FRAME_SIZE
	.align		4
.L_357:
        /*0768*/ 	.byte	0x04, 0x11
        /*076a*/ 	.short	(.L_359 - .L_358)
	.align		4
.L_358:
        /*076c*/ 	.word	index@(_ZN2at6native27unrolled_elementwise_kernelINS0_13AUnaryFunctorIfffNS0_15binary_internal10DivFunctorIfEEEESt5arrayIPcLm2EELi4E23TrivialOffsetCalculatorILi1EjESB_NS0_6memory12LoadWithCastILi1EEENSC_13StoreWithCastILi1EEEEEviT_T0_T2_T3_T4_T5_)
        /*0770*/ 	.word	0x00000000


	//----- nvinfo : EIATTR_REGCOUNT
	.align		4
.L_359:
        /*0774*/ 	.byte	0x04, 0x2f
        /*0776*/ 	.short	(.L_361 - .L_360)
	.align		4
.L_360:
        /*0778*/ 	.word	index@(_ZN2at6native18elementwise_kernelILi128ELi4EZNS0_15gpu_kernel_implINS0_13AUnaryFunctorIfffNS0_15binary_internal10DivFunctorIfEEEEEEvRNS_18TensorIteratorBaseERKT_EUliE_EEviT1_)
        /*077c*/ 	.word	0x0000001a


	//----- nvinfo : EIATTR_FRAME_SIZE
	.align		4
.L_361:
        /*0780*/ 	.byte	0x04, 0x11
        /*0782*/ 	.short	(.L_363 - .L_362)
	.align		4
.L_362:
        /*0784*/ 	.word	index@(_ZN2at6native18elementwise_kernelILi128ELi4EZNS0_15gpu_kernel_implINS0_13AUnaryFunctorIfffNS0_15binary_internal10DivFunctorIfEEEEEEvRNS_18TensorIteratorBaseERKT_EUliE_EEviT1_)
        /*0788*/ 	.word	0x00000000


	//----- nvinfo : EIATTR_REGCOUNT
	.align		4
.L_363:
        /*078c*/ 	.byte	0x04, 0x2f
        /*078e*/ 	.short	(.L_365 - .L_364)
	.align		4
.L_364:
        /*0790*/ 	.word	index@(_ZN2at6native29vectorized_elementwise_kernelILi8ENS0_13BUnaryFunctorIfffNS0_15binary_internal10DivFunctorIfEEEESt5arrayIPcLm2EEEEviT0_T1_)
        /*0794*/ 	.word	0x00000020


	//----- nvinfo : EIATTR_FRAME_SIZE
	.align		4
.L_365:
        /*0798*/ 	.byte	0x04, 0x11
        /*079a*/ 	.short	(.L_367 - .L_366)
	.align		4
.L_366:
        /*079c*/ 	.word	index@(_ZN2at6native29vectorized_elementwise_kernelILi8ENS0_13BUnaryFunctorIfffNS0_15binary_internal10DivFunctorIfEEEESt5arrayIPcLm2EEEEviT0_T1_)
        /*07a0*/ 	.word	0x00000000


	//----- nvinfo : EIATTR_REGCOUNT
	.align		4
.L_367:
        /*07a4*/ 	.byte	0x04, 0x2f
        /*07a6*/ 	.short	(.L_369 - .L_368)
	.align		4
.L_368:
        /*07a8*/ 	.word	index@(_ZN2at6native29vectorized_elementwise_kernelILi4ENS0_13BUnaryFunctorIfffNS0_15binary_internal10DivFunctorIfEEEESt5arrayIPcLm2EEEEviT0_T1_)
        /*07ac*/ 	.word	0x00000020


	//----- nvinfo : EIATTR_FRAME_SIZE
	.align		4
.L_369:
        /*07b0*/ 	.byte	0x04, 0x11
        /*07b2*/ 	.short	(.L_371 - .L_370)
	.align		4
.L_370:
        /*07b4*/ 	.word	index@(_ZN2at6native29vectorized_elementwise_kernelILi4ENS0_13BUnaryFunctorIfffNS0_15binary_internal10DivFunctorIfEEEESt5arrayIPcLm2EEEEviT0_T1_)
        /*07b8*/ 	.word	0x00000000


	//----- nvinfo : EIATTR_REGCOUNT
	.align		4
.L_371:
        /*07bc*/ 	.byte	0x04, 0x2f
        /*07be*/ 	.short	(.L_373 - .L_372)
	.align		4
.L_372:
        /*07c0*/ 	.word	index@(_ZN2at6native29vectorized_elementwise_kernelILi2ENS0_13BUnaryFunctorIfffNS0_15binary_internal10DivFunctorIfEEEESt5arrayIPcLm2EEEEviT0_T1_)
        /*07c4*/ 	.word	0x00000020


	//----- nvinfo : EIATTR_FRAME_SIZE
	.align		4
.L_373:
        /*07c8*/ 	.byte	0x04, 0x11
        /*07ca*/ 	.short	(.L_375 - .L_374)
	.align		4
.L_374:
        /*07cc*/ 	.word	index@(_ZN2at6native29vectorized_elementwise_kernelILi2ENS0_13BUnaryFunctorIfffNS0_15binary_internal10DivFunctorIfEEEESt5arrayIPcLm2EEEEviT0_T1_)
        /*07d0*/ 	.word	0x00000000


	//----- nvinfo : EIATTR_REGCOUNT
	.align		4
.L_375:
        /*07d4*/ 	.byte	0x04, 0x2f
        /*07d6*/ 	.short	(.L_377 - .L_376)
	.align		4
.L_376:
        /*07d8*/ 	.word	index@(_ZN2at6native27unrolled_elementwise_kernelINS0_13BUnaryFunctorIfffNS0_15binary_internal10DivFunctorIfEEEESt5arrayIPcLm2EELi4E23TrivialOffsetCalculatorILi1EjESB_NS0_6memory15LoadWithoutCastENSC_16StoreWithoutCastEEEviT_T0_T2_T3_T4_T5_)
        /*07dc*/ 	.word	0x00000018


	//----- nvinfo : EIATTR_FRAME_SIZE
	.align		4
.L_377:
        /*07e0*/ 	.byte	0x04, 0x11
        /*07e2*/ 	.short	(.L_379 - .L_378)
	.align		4
.L_378:
        /*07e4*/ 	.word	index@(_ZN2at6native27unrolled_elementwise_kernelINS0_13BUnaryFunctorIfffNS0_15binary_internal10DivFunctorIfEEEESt5arrayIPcLm2EELi4E23TrivialOffsetCalculatorILi1EjESB_NS0_6memory15LoadWithoutCastENSC_16StoreWithoutCastEEEviT_T0_T2_T3_T4_T5_)
        /*07e8*/ 	.word	0x00000000


	//----- nvinfo : EIATTR_REGCOUNT
	.align		4
.L_379:
        /*07ec*/ 	.byte	0x04, 0x2f
        /*07ee*/ 	.short	(.L_381 - .L_380)
	.align		4
.L_380:
        /*07f0*/ 	.word	index@(_ZN2at6native18elementwise_kernelILi128ELi2EZNS0_22gpu_kernel_impl_nocastINS0_13BUnaryFunctorIfffNS0_15binary_internal10DivFunctorIfEEEEEEvRNS_18TensorIteratorBaseERKT_EUliE_EEviT1_)
        /*07f4*/ 	.word	0x00000012


	//----- nvinfo : EIATTR_FRAME_SIZE
	.align		4
.L_381:
        /*07f8*/ 	.byte	0x04, 0x11
        /*07fa*/ 	.short	(.L_383 - .L_382)
	.align		4
.L_382:
        /*07fc*/ 	.word	index@(_ZN2at6native18elementwise_kernelILi128ELi2EZNS0_22gpu_kernel_impl_nocastINS0_13BUnaryFunctorIfffNS0_15binary_internal10DivFunctorIfEEEEEEvRNS_18TensorIteratorBaseERKT_EUliE_EEviT1_)
        /*0800*/ 	.word	0x00000000


	//----- nvinfo : EIATTR_REGCOUNT
	.align		4
.L_383:
        /*0804*/ 	.byte	0x04, 0x2f
        /*0806*/ 	.short	(.L_385 - .L_384)
	.align		4
.L_384:
        /*0808*/ 	.word	index@(_ZN2at6native27unrolled_elementwise_kernelINS0_13BUnaryFunctorIfffNS0_15binary_internal10DivFunctorIfEEEESt5arrayIPcLm2EELi4E23TrivialOffsetCalculatorILi1EjESB_NS0_6memory12LoadWithCastILi1EEENSC_13StoreWithCastILi1EEEEEviT_T0_T2_T3_T4_T5_)
        /*080c*/ 	.word	0x0000001d


	//----- nvinfo : EIATTR_FRAME_SIZE
	.align		4
.L_385:
        /*0810*/ 	.byte	0x04, 0x11
        /*0812*/ 	.short	(.L_387 - .L_386)
	.align		4
.L_386:
        /*0814*/ 	.word	index@(_ZN2at6native27unrolled_elementwise_kernelINS0_13BUnaryFunctorIfffNS0_15binary_internal10DivFunctorIfEEEESt5arrayIPcLm2EELi4E23TrivialOffsetCalculatorILi1EjESB_NS0_6memory12LoadWithCastILi1EEENSC_13StoreWithCastILi1EEEEEviT_T0_T2_T3_T4_T5_)
        /*0818*/ 	.word	0x00000000


	//----- nvinfo : EIATTR_REGCOUNT
	.align		4
.L_387:
        /*081c*/ 	.byte	0x04, 0x2f
        /*081e*/ 	.short	(.L_389 - .L_388)
	.align		4
.L_388:
        /*0820*/ 	.word	index@(_ZN2at6native18elementwise_kernelILi128ELi4EZNS0_15gpu_kernel_implINS0_13BUnaryFunctorIfffNS0_15binary_internal10DivFunctorIfEEEEEEvRNS_18TensorIteratorBaseERKT_EUliE_EEviT1_)
        /*0824*/ 	.word	0x0000001a


	//----- nvinfo : EIATTR_FRAME_SIZE
	.align		4
.L_389:
        /*0828*/ 	.byte	0x04, 0x11
        /*082a*/ 	.short	(.L_391 - .L_390)
	.align		4
.L_390:
        /*082c*/ 	.word	index@(_ZN2at6native18elementwise_kernelILi128ELi4EZNS0_15gpu_kernel_implINS0_13BUnaryFunctorIfffNS0_15binary_internal10DivFunctorIfEEEEEEvRNS_18TensorIteratorBaseERKT_EUliE_EEviT1_)
        /*0830*/ 	.word	0x00000000


	//----- nvinfo : EIATTR_REGCOUNT
	.align		4
.L_391:
        /*0834*/ 	.byte	0x04, 0x2f
        /*0836*/ 	.short	(.L_393 - .L_392)
	.align		4
.L_392:
        /*0838*/ 	.word	index@(_ZN2at6native29vectorized_elementwise_kernelILi8ENS0_13BinaryFunctorIfffNS0_15binary_internal10DivFunctorIfEEEESt5arrayIPcLm3EEEEviT0_T1_)
        /*083c*/ 	.word	0x00000020


	//----- nvinfo : EIATTR_FRAME_SIZE
	.align		4
.L_393:
        /*0840*/ 	.byte	0x04, 0x11
        /*0842*/ 	.short	(.L_395 - .L_394)
	.align		4
.L_394:
        /*0844*/ 	.word	index@(_ZN2at6native29vectorized_elementwise_kernelILi8ENS0_13BinaryFunctorIfffNS0_15binary_internal10DivFunctorIfEEEESt5arrayIPcLm3EEEEviT0_T1_)
        /*0848*/ 	.word	0x00000000


	//----- nvinfo : EIATTR_REGCOUNT
	.align		4
.L_395:
        /*084c*/ 	.byte	0x04, 0x2f
        /*084e*/ 	.short	(.L_397 - .L_396)
	.align		4
.L_396:
        /*0850*/ 	.word	index@(_ZN2at6native29vectorized_elementwise_kernelILi4ENS0_13BinaryFunctorIfffNS0_15binary_internal10DivFunctorIfEEEESt5arrayIPcLm3EEEEviT0_T1_)
        /*0854*/ 	.word	0x00000020


	//----- nvinfo : EIATTR_FRAME_SIZE
	.align		4
.L_397:
        /*0858*/ 	.byte	0x04, 0x11
        /*085a*/ 	.short	(.L_399 - .L_398)
	.align		4
.L_398:
        /*085c*/ 	.word	index@(_ZN2at6native29vectorized_elementwise_kernelILi4ENS0_13BinaryFunctorIfffNS0_15binary_internal10DivFunctorIfEEEESt5arrayIPcLm3EEEEviT0_T1_)
        /*0860*/ 	.word	0x00000000


	//----- nvinfo : EIATTR_REGCOUNT
	.align		4
.L_399:
        /*0864*/ 	.byte	0x04, 0x2f
        /*0866*/ 	.short	(.L_401 - .L_400)
	.align		4
.L_400:
        /*0868*/ 	.word	index@(_ZN2at6native29vectorized_elementwise_kernelILi2ENS0_13BinaryFunctorIfffNS0_15binary_internal10DivFunctorIfEEEESt5arrayIPcLm3EEEEviT0_T1_)
        /*086c*/ 	.word	0x00000020


	//----- nvinfo : EIATTR_FRAME_SIZE
	.align		4
.L_401:
        /*0870*/ 	.byte	0x04, 0x11
        /*0872*/ 	.short	(.L_403 - .L_402)
	.align		4
.L_402:
        /*0874*/ 	.word	index@(_ZN2at6native29vectorized_elementwise_kernelILi2ENS0_13BinaryFunctorIfffNS0_15binary_internal10DivFunctorIfEEEESt5arrayIPcLm3EEEEviT0_T1_)
        /*0878*/ 	.word	0x00000000


	//----- nvinfo : EIATTR_REGCOUNT
	.align		4
.L_403:
        /*087c*/ 	.byte	0x04, 0x2f
        /*087e*/ 	.short	(.L_405 - .L_404)
	.align		4
.L_404:
        /*0880*/ 	.word	index@(_ZN2at6native27unrolled_elementwise_kernelINS0_13BinaryFunctorIfffNS0_15binary_internal10DivFunctorIfEEEESt5arrayIPcLm3EELi4E23TrivialOffsetCalculatorILi2EjESA_ILi1EjENS0_6memory15LoadWithoutCastENSD_16StoreWithoutCastEEEviT_T0_T2_T3_T4_T5_)
        /*0884*/ 	.word	0x0000001d


	//----- nvinfo : EIATTR_FRAME_SIZE
	.align		4
.L_405:
        /*0888*/ 	.byte	0x04, 0x11
        /*088a*/ 	.short	(.L_407 - .L_406)
	.align		4
.L_406:
        /*088c*/ 	.word	index@(_ZN2at6native27unrolled_elementwise_kernelINS0_13BinaryFunctorIfffNS0_15binary_internal10DivFunctorIfEEEESt5arrayIPcLm3EELi4E23TrivialOffsetCalculatorILi2EjESA_ILi1EjENS0_6memory15LoadWithoutCastENSD_16StoreWithoutCastEEEviT_T0_T2_T3_T4_T5_)
        /*0890*/ 	.word	0x00000000


	//----- nvinfo : EIATTR_REGCOUNT
	.align		4
.L_407:
        /*0894*/ 	.byte	0x04, 0x2f
        /*0896*/ 	.short	(.L_409 - .L_408)
	.align		4
.L_408:
        /*0898*/ 	.word	index@(_ZN2at6native18elementwise_kernelILi128ELi2EZNS0_22gpu_kernel_impl_nocastINS0_13BinaryFunctorIfffNS0_15binary_internal10DivFunctorIfEEEEEEvRNS_18TensorIteratorBaseERKT_EUliE_EEviT1_)
        /*089c*/ 	.word	0x00000012


	//----- nvinfo : EIATTR_FRAME_SIZE
	.align		4
.L_409:
        /*08a0*/ 	.byte	0x04, 0x11
        /*08a2*/ 	.short	(.L_411 - .L_410)
	.align		4
.L_410:
        /*08a4*/ 	.word	index@(_ZN2at6native18elementwise_kernelILi128ELi2EZNS0_22gpu_kernel_impl_nocastINS0_13BinaryFunctorIfffNS0_15binary_internal10DivFunctorIfEEEEEEvRNS_18TensorIteratorBaseERKT_EUliE_EEviT1_)
        /*08a8*/ 	.word	0x00000000


	//----- nvinfo : EIATTR_REGCOUNT
	.align		4
.L_411:
        /*08ac*/ 	.byte	0x04, 0x2f
        /*08ae*/ 	.short	(.L_413 - .L_412)
	.align		4
.L_412:
        /*08b0*/ 	.word	index@(_ZN2at6native27unrolled_elementwise_kernelINS0_13BinaryFunctorIfffNS0_15binary_internal10DivFunctorIfEEEESt5arrayIPcLm3EELi4E23TrivialOffsetCalculatorILi2EjESA_ILi1EjENS0_6memory12LoadWithCastILi2EEENSD_13StoreWithCastILi1EEEEEviT_T0_T2_T3_T4_T5_)
        /*08b4*/ 	.word	0x00000020


	//----- nvinfo : EIATTR_FRAME_SIZE
	.align		4
.L_413:
        /*08b8*/ 	.byte	0x04, 0x11
        /*08ba*/ 	.short	(.L_415 - .L_414)
	.align		4
.L_414:
        /*08bc*/ 	.word	index@(_ZN2at6native27unrolled_elementwise_kernelINS0_13BinaryFunctorIfffNS0_15binary_internal10DivFunctorIfEEEESt5arrayIPcLm3EELi4E23TrivialOffsetCalculatorILi2EjESA_ILi1EjENS0_6memory12LoadWithCastILi2EEENSD_13StoreWithCastILi1EEEEEviT_T0_T2_T3_T4_T5_)
        /*08c0*/ 	.word	0x00000000


	//----- nvinfo : EIATTR_REGCOUNT
	.align		4
.L_415:
        /*08c4*/ 	.byte	0x04, 0x2f
        /*08c6*/ 	.short	(.L_417 - .L_416)
	.align		4
.L_416:
        /*08c8*/ 	.word	index@(_ZN2at6native18elementwise_kernelILi128ELi4EZNS0_15gpu_kernel_implINS0_13BinaryFunctorIfffNS0_15binary_internal10DivFunctorIfEEEEEEvRNS_18TensorIteratorBaseERKT_EUliE_EEviT1_)
        /*08cc*/ 	.word	0x0000001a


	//----- nvinfo : EIATTR_FRAME_SIZE
	.align		4
.L_417:
        /*08d0*/ 	.byte	0x04, 0x11
        /*08d2*/ 	.short	(.L_419 - .L_418)
	.align		4
.L_418:
        /*08d4*/ 	.word	index@(_ZN2at6native18elementwise_kernelILi128ELi4EZNS0_15gpu_kernel_implINS0_13BinaryFunctorIfffNS0_15binary_internal10DivFunctorIfEEEEEEvRNS_18TensorIteratorBaseERKT_EUliE_EEviT1_)
        /*08d8*/ 	.word	0x00000000


	//----- nvinfo : EIATTR_REGCOUNT
	.align		4
.L_419:
        /*08dc*/ 	.byte	0x04, 0x2f
        /*08de*/ 	.short	(.L_421 - .L_420)
	.align		4
.L_420:
        /*08e0*/ 	.word	index@(_ZN2at6native29vectorized_elementwise_kernelILi8ENS0_13AUnaryFunctorIN3c107complexIdEES5_S5_NS0_15binary_internal10DivFunctorIS5_EEEESt5arrayIPcLm2EEEEviT0_T1_)
        /*08e4*/ 	.word	0x00000042


	//----- nvinfo : EIATTR_FRAME_SIZE
	.align		4
.L_421:
        /*08e8*/ 	.byte	0x04, 0x11
        /*08ea*/ 	.short	(.L_423 - .L_422)
	.align		4
.L_422:
        /*08ec*/ 	.word	index@($__internal_41_$__cuda_sm20_div_rn_f64_full)
        /*08f0*/ 	.word	0x00000000


	//----- nvinfo : EIATTR_FRAME_SIZE
	.align		4
.L_423:
        /*08f4*/ 	.byte	0x04, 0x11
        /*08f6*/ 	.short	(.L_425 - .L_424)
	.align		4
.L_424:
        /*08f8*/ 	.word	index@($__internal_40_$__cuda_sm20_dblrcp_rn_slowpath_v3)
        /*08fc*/ 	.word	0x00000000


	//----- nvinfo : EIATTR_FRAME_SIZE
	.align		4
.L_425:
        /*0900*/ 	.byte	0x04, 0x11
        /*0902*/ 	.short	(.L_427 - .L_426)
	.align		4
.L_426:
        /*0904*/ 	.word	index@(_ZN2at6native29vectorized_elementwise_kernelILi8ENS0_13AUnaryFunctorIN3c107complexIdEES5_S5_NS0_15binary_internal10DivFunctorIS5_EEEESt5arrayIPcLm2EEEEviT0_T1_)
        /*0908*/ 	.word	0x00000000


	//----- nvinfo : EIATTR_REGCOUNT
	.align		4
.L_427:
        /*090c*/ 	.byte	0x04, 0x2f
        /*090e*/ 	.short	(.L_429 - .L_428)
	.align		4
.L_428:
        /*0910*/ 	.word	index@(_ZN2at6native29vectorized_elementwise_kernelILi4ENS0_13AUnaryFunctorIN3c107complexIdEES5_S5_NS0_15binary_internal10DivFunctorIS5_EEEESt5arrayIPcLm2EEEEviT0_T1_)
        /*0914*/ 	.word	0x00000042


	//----- nvinfo : EIATTR_FRAME_SIZE
	.align		4
.L_429:
        /*0918*/ 	.byte	0x04, 0x11
        /*091a*/ 	.short	(.L_431 - .L_430)
	.align		4
.L_430:
        /*091c*/ 	.word	index@($__internal_39_$__cuda_sm20_div_rn_f64_full)
        /*0920*/ 	.word	0x00000000


	//----- nvinfo : EIATTR_FRAME_SIZE
	.align		4
.L_431:
        /*0924*/ 	.byte	0x04, 0x11
        /*0926*/ 	.short	(.L_433 - .L_432)
	.align		4
.L_432:
        /*0928*/ 	.word	index@($__internal_38_$__cuda_sm20_dblrcp_rn_slowpath_v3)
        /*092c*/ 	.word	0x00000000


	//----- nvinfo : EIATTR_FRAME_SIZE
	.align		4
.L_433:
        /*0930*/ 	.byte	0x04, 0x11
        /*0932*/ 	.short	(.L_435 - .L_434)
	.align		4
.L_434:
        /*0934*/ 	.word	index@(_ZN2at6native29vectorized_elementwise_kernelILi4ENS0_13AUnaryFunctorIN3c107complexIdEES5_S5_NS0_15binary_internal10DivFunctorIS5_EEEESt5arrayIPcLm2EEEEviT0_T1_)
        /*0938*/ 	.word	0x00000000


	//----- nvinfo : EIATTR_REGCOUNT
	.align		4
.L_435:
        /*093c*/ 	.byte	0x04, 0x2f
        /*093e*/ 	.short	(.L_437 - .L_436)
	.align		4
.L_436:
        /*0940*/ 	.word	index@(_ZN2at6native29vectorized_elementwise_kernelILi2ENS0_13AUnaryFunctorIN3c107complexIdEES5_S5_NS0_15binary_internal10DivFunctorIS5_EEEESt5arrayIPcLm2EEEEviT0_T1_)
        /*0944*/ 	.word	0x00000042


	//----- nvinfo : EIATTR_FRAME_SIZE
	.align		4
.L_437:
        /*0948*/ 	.byte	0x04, 0x11
        /*094a*/ 	.short	(.L_439 - .L_438)
	.align		4
.L_438:
        /*094c*/ 	.word	index@($__internal_37_$__cuda_sm20_div_rn_f64_full)
        /*0950*/ 	.word	0x00000000


	//----- nvinfo : EIATTR_FRAME_SIZE
	.align		4
.L_439:
        /*0954*/ 	.byte	0x04, 0x11
        /*0956*/ 	.short	(.L_441 - .L_440)
	.align		4
.L_440:
        /*0958*/ 	.word	index@($__internal_36_$__cuda_sm20_dblrcp_rn_slowpath_v3)
        /*095c*/ 	.word	0x00000000


	//----- nvinfo : EIATTR_FRAME_SIZE
	.align		4
.L_441:
        /*0960*/ 	.byte	0x04, 0x11
        /*0962*/ 	.short	(.L_443 - .L_442)
	.align		4
.L_442:
        /*0964*/ 	.word	index@(_ZN2at6native29vectorized_elementwise_kernelILi2ENS0_13AUnaryFunctorIN3c107complexIdEES5_S5_NS0_15binary_internal10DivFunctorIS5_EEEESt5arrayIPcLm2EEEEviT0_T1_)
        /*0968*/ 	.word	0x00000000


	//----- nvinfo : EIATTR_REGCOUNT
	.align		4
.L_443:
        /*096c*/ 	.byte	0x04, 0x2f
        /*096e*/ 	.short	(.L_445 - .L_444)
	.align		4
.L_444:
        /*0970*/ 	.word	index@(_ZN2at6native27unrolled_elementwise_kernelINS0_13AUnaryFunctorIN3c107complexIdEES5_S5_NS0_15binary_internal10DivFunctorIS5_EEEESt5arrayIPcLm2EELi4E23TrivialOffsetCalculatorILi1EjESE_NS0_6memory15LoadWithoutCastENSF_16StoreWithoutCastEEEviT_T0_T2_T3_T4_T5_)
        /*0974*/ 	.word	0x00000030


	//----- nvinfo : EIATTR_FRAME_SIZE
	.align		4
.L_445:
        /*0978*/ 	.byte	0x04, 0x11
        /*097a*/ 	.short	(.L_447 - .L_446)
	.align		4
.L_446:
        /*097c*/ 	.word	index@($__internal_35_$__cuda_sm20_div_rn_f64_full)
        /*0980*/ 	.word	0x00000000


	//----- nvinfo : EIATTR_FRAME_SIZE
	.align		4
.L_447:
        /*0984*/ 	.byte	0x04, 0x11
        /*0986*/ 	.short	(.L_449 - .L_448)
	.align		4
.L_448:
        /*0988*/ 	.word	index@($__internal_34_$__cuda_sm20_dblrcp_rn_slowpath_v3)
        /*098c*/ 	.word	0x00000000


	//----- nvinfo : EIATTR_FRAME_SIZE
	.align		4
.L_449:
        /*0990*/ 	.byte	0x04, 0x11
        /*0992*/ 	.short	(.L_451 - .L_450)
	.align		4
.L_450:
        /*0994*/ 	.word	index@(_ZN2at6native27unrolled_elementwise_kernelINS0_13AUnaryFunctorIN3c107complexIdEES5_S5_NS0_15binary_internal10DivFunctorIS5_EEEESt5arrayIPcLm2EELi4E23TrivialOffsetCalculatorILi1EjESE_NS0_6memory15LoadWithoutCastENSF_16StoreWithoutCastEEEviT_T0_T2_T3_T4_T5_)
        /*0998*/ 	.word	0x00000000


	//----- nvinfo : EIATTR_REGCOUNT
	.align		4
.L_451:
        /*099c*/ 	.byte	0x04, 0x2f
        /*099e*/ 	.short	(.L_453 - .L_452)
	.align		4
.L_452:
        /*09a0*/ 	.word	index@(_ZN2at6native18elementwise_kernelILi128ELi2EZNS0_22gpu_kernel_impl_nocastINS0_13AUnaryFunctorIN3c107complexIdEES6_S6_NS0_15binary_internal10DivFunctorIS6_EEEEEEvRNS_18TensorIteratorBaseERKT_EUliE_EEviT1_)
        /*09a4*/ 	.word	0x00000022


	//----- nvinfo : EIATTR_FRAME_SIZE
	.align		4
.L_453:
        /*09a8*/ 	.byte	0x04, 0x11
        /*09aa*/ 	.short	(.L_455 - .L_454)
	.align		4
.L_454:
        /*09ac*/ 	.word	index@($__internal_33_$__cuda_sm20_div_rn_f64_full)
        /*09b0*/ 	.word	0x00000000


	//----- nvinfo : EIATTR_FRAME_SIZE
	.align		4
.L_455:
        /*09b4*/ 	.byte	0x04, 0x11
        /*09b6*/ 	.short	(.L_457 - .L_456)
	.align		4
.L_456:
        /*09b8*/ 	.word	index@($__internal_32_$__cuda_sm20_dblrcp_rn_slowpath_v3)
        /*09bc*/ 	.word	0x00000000


	//----- nvinfo : EIATTR_FRAME_SIZE
	.align		4
.L_457:
        /*09c0*/ 	.byte	0x04, 0x11
        /*09c2*/ 	.short	(.L_459 - .L_458)
	.align		4
.L_458:
        /*09c4*/ 	.word	index@(_ZN2at6native18elementwise_kernelILi128ELi2EZNS0_22gpu_kernel_impl_nocastINS0_13AUnaryFunctorIN3c107complexIdEES6_S6_NS0_15binary_internal10DivFunctorIS6_EEEEEEvRNS_18TensorIteratorBaseERKT_EUliE_EEviT1_)
        /*09c8*/ 	.word	0x00000000


	//----- nvinfo : EIATTR_REGCOUNT
	.align		4
.L_459:
        /*09cc*/ 	.byte	0x04, 0x2f
        /*09ce*/ 	.short	(.L_461 - .L_460)
	.align		4
.L_460:
        /*09d0*/ 	.word	index@(_ZN2at6native27unrolled_elementwise_kernelINS0_13AUnaryFunctorIN3c107complexIdEES5_S5_NS0_15binary_internal10DivFunctorIS5_EEEESt5arrayIPcLm2EELi4E23TrivialOffsetCalculatorILi1EjESE_NS0_6memory12LoadWithCastILi1EEENSF_13StoreWithCastILi1EEEEEviT_T0_T2_T3_T4_T5_)
        /*09d4*/ 	.word	0x00000030


	//----- nvinfo : EIATTR_FRAME_SIZE
	.align		4
.L_461:
        /*09d8*/ 	.byte	0x04, 0x11
        /*09da*/ 	.short	(.L_463 - .L_462)
	.align		4
.L_462:
        /*09dc*/ 	.word	index@($__internal_31_$__cuda_sm20_div_rn_f64_full)
        /*09e0*/ 	.word	0x00000000


	//----- nvinfo : EIATTR_FRAME_SIZE
	.align		4
.L_463:
        /*09e4*/ 	.byte	0x04, 0x11
        /*09e6*/ 	.short	(.L_465 - .L_464)
	.align		4
.L_464:
        /*09e8*/ 	.word	index@($__internal_30_$__cuda_sm20_dblrcp_rn_slowpath_v3)
        /*09ec*/ 	.word	0x00000000


	//----- nvinfo : EIATTR_FRAME_SIZE
	.align		4
.L_465:
        /*09f0*/ 	.byte	0x04, 0x11
        /*09f2*/ 	.short	(.L_467 - .L_466)
	.align		4
.L_466:
        /*09f4*/ 	.word	index@(_ZN2at6native27unrolled_elementwise_kernelINS0_13AUnaryFunctorIN3c107complexIdEES5_S5_NS0_15binary_internal10DivFunctorIS5_EEEESt5arrayIPcLm2EELi4E23TrivialOffsetCalculatorILi1EjESE_NS0_6memory12LoadWithCastILi1EEENSF_13StoreWithCastILi1EEEEEviT_T0_T2_T3_T4_T5_)
        /*09f8*/ 	.word	0x00000000


	//----- nvinfo : EIATTR_REGCOUNT
	.align		4
.L_467:
        /*09fc*/ 	.byte	0x04, 0x2f
        /*09fe*/ 	.short	(.L_469 - .L_468)
	.align		4
.L_468:
        /*0a00*/ 	.word	index@(_ZN2at6native18elementwise_kernelILi128ELi4EZNS0_15gpu_kernel_implINS0_13AUnaryFunctorIN3c107complexIdEES6_S6_NS0_15binary_internal10DivFunctorIS6_EEEEEEvRNS_18TensorIteratorBaseERKT_EUliE_EEviT1_)
        /*0a04*/ 	.word	0x00000020


	//----- nvinfo : EIATTR_FRAME_SIZE
	.align		4
.L_469:
        /*0a08*/ 	.byte	0x04, 0x11
        /*0a0a*/ 	.short	(.L_471 - .L_470)
	.align		4
.L_470:
        /*0a0c*/ 	.word	index@($__internal_29_$__cuda_sm20_div_rn_f64_full)
        /*0a10*/ 	.word	0x00000000


	//----- nvinfo : EIATTR_FRAME_SIZE
	.align		4
.L_471:
        /*0a14*/ 	.byte	0x04, 0x11
        /*0a16*/ 	.short	(.L_473 - .L_472)
	.align		4
.L_472:
        /*0a18*/ 	.word	index@($__internal_28_$__cuda_sm20_dblrcp_rn_slowpath_v3)
        /*0a1c*/ 	.word	0x00000000


	//----- nvinfo : EIATTR_FRAME_SIZE
	.align		4
.L_473:
        /*0a20*/ 	.byte	0x04, 0x11
        /*0a22*/ 	.short	(.L_475 - .L_474)
	.align		4
.L_474:
        /*0a24*/ 	.word	index@(_ZN2at6native18elementwise_kernelILi128ELi4EZNS0_15gpu_kernel_implINS0_13AUnaryFunctorIN3c107complexIdEES6_S6_NS0_15binary_internal10DivFunctorIS6_EEEEEEvRNS_18TensorIteratorBaseERKT_EUliE_EEviT1_)
        /*0a28*/ 	.word	0x00000000


	//----- nvinfo : EIATTR_REGCOUNT
	.align		4
.L_475:
        /*0a2c*/ 	.byte	0x04, 0x2f
        /*0a2e*/ 	.short	(.L_477 - .L_476)
	.align		4
.L_476:
        /*0a30*/ 	.word	index@(_ZN2at6native29vectorized_elementwise_kernelILi8ENS0_13BUnaryFunctorIN3c107complexIdEES5_S5_NS0_15binary_internal10DivFunctorIS5_EEEESt5arrayIPcLm2EEEEviT0_T1_)
        /*0a34*/ 	.word	0x0000004a


	//----- nvinfo : EIATTR_FRAME_SIZE
	.align		4
.L_477:
        /*0a38*/ 	.byte	0x04, 0x11
        /*0a3a*/ 	.short	(.L_479 - .L_478)
	.align		4
.L_478:
        /*0a3c*/ 	.word	index@($__internal_27_$__cuda_sm20_div_rn_f64_full)
        /*0a40*/ 	.word	0x00000000


	//----- nvinfo : EIATTR_FRAME_SIZE
	.align		4
.L_479:
        /*0a44*/ 	.byte	0x04, 0x11
        /*0a46*/ 	.short	(.L_481 - .L_480)
	.align		4
.L_480:
        /*0a48*/ 	.word	index@($__internal_26_$__cuda_sm20_dblrcp_rn_slowpath_v3)
        /*0a4c*/ 	.word	0x00000000


	//----- nvinfo : EIATTR_FRAME_SIZE
	.align		4
.L_481:
        /*0a50*/ 	.byte	0x04, 0x11
        /*0a52*/ 	.short	(.L_483 - .L_482)
	.align		4
.L_482:
        /*0a54*/ 	.word	index@(_ZN2at6native29vectorized_elementwise_kernelILi8ENS0_13BUnaryFunctorIN3c107complexIdEES5_S5_NS0_15binary_internal10DivFunctorIS5_EEEESt5arrayIPcLm2EEEEviT0_T1_)
        /*0a58*/ 	.word	0x00000000


	//----- nvinfo : EIATTR_REGCOUNT
	.align		4
.L_483:
        /*0a5c*/ 	.byte	0x04, 0x2f
        /*0a5e*/ 	.short	(.L_485 - .L_484)
	.align		4
.L_484:
        /*0a60*/ 	.word	index@(_ZN2at6native29vectorized_elementwise_kernelILi4ENS0_13BUnaryFunctorIN3c107complexIdEES5_S5_NS0_15binary_internal10DivFunctorIS5_EEEESt5arrayIPcLm2EEEEviT0_T1_)
        /*0a64*/ 	.word	0x0000004a


	//----- nvinfo : EIATTR_FRAME_SIZE
	.align		4
.L_485:
        /*0a68*/ 	.byte	0x04, 0x11
        /*0a6a*/ 	.short	(.L_487 - .L_486)
	.align		4
.L_486:
        /*0a6c*/ 	.word	index@($__internal_25_$__cuda_sm20_div_rn_f64_full)
        /*0a70*/ 	.word	0x00000000


	//----- nvinfo : EIATTR_FRAME_SIZE
	.align		4
.L_487:
        /*0a74*/ 	.byte	0x04, 0x11
        /*0a76*/ 	.short	(.L_489 - .L_488)
	.align		4
.L_488:
        /*0a78*/ 	.word	index@($__internal_24_$__cuda_sm20_dblrcp_rn_slowpath_v3)
        /*0a7c*/ 	.word	0x00000000


	//----- nvinfo : EIATTR_FRAME_SIZE
	.align		4
.L_489:
        /*0a80*/ 	.byte	0x04, 0x11
        /*0a82*/ 	.short	(.L_491 - .L_490)
	.align		4
.L_490:
        /*0a84*/ 	.word	index@(_ZN2at6native29vectorized_elementwise_kernelILi4ENS0_13BUnaryFunctorIN3c107complexIdEES5_S5_NS0_15binary_internal10DivFunctorIS5_EEEESt5arrayIPcLm2EEEEviT0_T1_)
        /*0a88*/ 	.word	0x00000000


	//----- nvinfo : EIATTR_REGCOUNT
	.align		4
.L_491:
        /*0a8c*/ 	.byte	0x04, 0x2f
        /*0a8e*/ 	.short	(.L_493 - .L_492)
	.align		4
.L_492:
        /*0a90*/ 	.word	index@(_ZN2at6native29vectorized_elementwise_kernelILi2ENS0_13BUnaryFunctorIN3c107complexIdEES5_S5_NS0_15binary_internal10DivFunctorIS5_EEEESt5arrayIPcLm2EEEEviT0_T1_)
        /*0a94*/ 	.word	0x0000004a


	//----- nvinfo : EIATTR_FRAME_SIZE
	.align		4
.L_493:
        /*0a98*/ 	.byte	0x04, 0x11
        /*0a9a*/ 	.short	(.L_495 - .L_494)
	.align		4
.L_494:
        /*0a9c*/ 	.word	index@($__internal_23_$__cuda_sm20_div_rn_f64_full)
        /*0aa0*/ 	.word	0x00000000


	//----- nvinfo : EIATTR_FRAME_SIZE
	.align		4
.L_495:
        /*0aa4*/ 	.byte	0x04, 0x11
        /*0aa6*/ 	.short	(.L_497 - .L_496)
	.align		4
.L_496:
        /*0aa8*/ 	.word	index@($__internal_22_$__cuda_sm20_dblrcp_rn_slowpath_v3)
        /*0aac*/ 	.word	0x00000000


	//----- nvinfo : EIATTR_FRAME_SIZE
	.align		4
.L_497:
        /*0ab0*/ 	.byte	0x04, 0x11
        /*0ab2*/ 	.short	(.L_499 - .L_498)
	.align		4
.L_498:
        /*0ab4*/ 	.word	index@(_ZN2at6native29vectorized_elementwise_kernelILi2ENS0_13BUnaryFunctorIN3c107complexIdEES5_S5_NS0_15binary_internal10DivFunctorIS5_EEEESt5arrayIPcLm2EEEEviT0_T1_)
        /*0ab8*/ 	.word	0x00000000


	//----- nvinfo : EIATTR_REGCOUNT
	.align		4
.L_499:
        /*0abc*/ 	.byte	0x04, 0x2f
        /*0abe*/ 	.short	(.L_501 - .L_500)
	.align		4
.L_500:
        /*0ac0*/ 	.word	index@(_ZN2at6native27unrolled_elementwise_kernelINS0_13BUnaryFunctorIN3c107complexIdEES5_S5_NS0_15binary_internal10DivFunctorIS5_EEEESt5arrayIPcLm2EELi4E23TrivialOffsetCalculatorILi1EjESE_NS0_6memory15LoadWithoutCastENSF_16StoreWithoutCastEEEviT_T0_T2_T3_T4_T5_)
        /*0ac4*/ 	.word	0x00000038


	//----- nvinfo : EIATTR_FRAME_SIZE
	.align		4
.L_501:
        /*0ac8*/ 	.byte	0x04, 0x11
        /*0aca*/ 	.short	(.L_503 - .L_502)
	.align		4
.L_502:
        /*0acc*/ 	.word	index@($__internal_21_$__cuda_sm20_div_rn_f64_full)
        /*0ad0*/ 	.word	0x00000000


	//----- nvinfo : EIATTR_FRAME_SIZE
	.align		4
.L_503:
        /*0ad4*/ 	.byte	0x04, 0x11
        /*0ad6*/ 	.short	(.L_505 - .L_504)
	.align		4
.L_504:
        /*0ad8*/ 	.word	index@($__internal_20_$__cuda_sm20_dblrcp_rn_slowpath_v3)
        /*0adc*/ 	.word	0x00000000


	//----- nvinfo : EIATTR_FRAME_SIZE
	.align		4
.L_505:
        /*0ae0*/ 	.byte	0x04, 0x11
        /*0ae2*/ 	.short	(.L_507 - .L_506)
	.align		4
.L_506:
        /*0ae4*/ 	.word	index@(_ZN2at6native27unrolled_elementwise_kernelINS0_13BUnaryFunctorIN3c107complexIdEES5_S5_NS0_15binary_internal10DivFunctorIS5_EEEESt5arrayIPcLm2EELi4E23TrivialOffsetCalculatorILi1EjESE_NS0_6memory15LoadWithoutCastENSF_16StoreWithoutCastEEEviT_T0_T2_T3_T4_T5_)
        /*0ae8*/ 	.word	0x00000000


	//----- nvinfo : EIATTR_REGCOUNT
	.align		4
.L_507:
        /*0aec*/ 	.byte	0x04, 0x2f
        /*0aee*/ 	.short	(.L_509 - .L_508)
	.align		4
.L_508:
        /*0af0*/ 	.word	index@(_ZN2at6native18elementwise_kernelILi128ELi2EZNS0_22gpu_kernel_impl_nocastINS0_13BUnaryFunctorIN3c107complexIdEES6_S6_NS0_15binary_internal10DivFunctorIS6_EEEEEEvRNS_18TensorIteratorBaseERKT_EUliE_EEviT1_)
        /*0af4*/ 	.word	0x00000028


	//----- nvinfo : EIATTR_FRAME_SIZE
	.align		4
.L_509:
        /*0af8*/ 	.byte	0x04, 0x11
        /*0afa*/ 	.short	(.L_511 - .L_510)
	.align		4
.L_510:
        /*0afc*/ 	.word	index@($__internal_19_$__cuda_sm20_div_rn_f64_full)
        /*0b00*/ 	.word	0x00000000


	//----- nvinfo : EIATTR_FRAME_SIZE
	.align		4
.L_511:
        /*0b04*/ 	.byte	0x04, 0x11
        /*0b06*/ 	.short	(.L_513 - .L_512)
	.align		4
.L_512:
        /*0b08*/ 	.word	index@($__internal_18_$__cuda_sm20_dblrcp_rn_slowpath_v3)
        /*0b0c*/ 	.word	0x00000000


	//----- nvinfo : EIATTR_FRAME_SIZE
	.align		4
.L_513:
        /*0b10*/ 	.byte	0x04, 0x11
        /*0b12*/ 	.short	(.L_515 - .L_514)
	.align		4
.L_514:
        /*0b14*/ 	.word	index@(_ZN2at6native18elementwise_kernelILi128ELi2EZNS0_22gpu_kernel_impl_nocastINS0_13BUnaryFunctorIN3c107complexIdEES6_S6_NS0_15binary_internal10DivFunctorIS6_EEEEEEvRNS_18TensorIteratorBaseERKT_EUliE_EEviT1_)
        /*0b18*/ 	.word	0x00000000


	//----- nvinfo : EIATTR_REGCOUNT
	.align		4
.L_515:
        /*0b1c*/ 	.byte	0x04, 0x2f
        /*0b1e*/ 	.short	(.L_517 - .L_516)
	.align		4
.L_516:
        /*0b20*/ 	.word	index@(_ZN2at6native27unrolled_elementwise_kernelINS0_13BUnaryFunctorIN3c107complexIdEES5_S5_NS0_15binary_internal10DivFunctorIS5_EEEESt5arrayIPcLm2EELi4E23TrivialOffsetCalculatorILi1EjESE_NS0_6memory12LoadWithCastILi1EEENSF_13StoreWithCastILi1EEEEEviT_T0_T2_T3_T4_T5_)
        /*0b24*/ 	.word	0x00000038


	//----- nvinfo : EIATTR_FRAME_SIZE
	.align		4
.L_517:
        /*0b28*/ 	.byte	0x04, 0x11
        /*0b2a*/ 	.short	(.L_519 - .L_518)
	.align		4
.L_518:
        /*0b2c*/ 	.word	index@($__internal_17_$__cuda_sm20_div_rn_f64_full)
        /*0b30*/ 	.word	0x00000000


	//----- nvinfo : EIATTR_FRAME_SIZE
	.align		4
.L_519:
        /*0b34*/ 	.byte	0x04, 0x11
        /*0b36*/ 	.short	(.L_521 - .L_520)
	.align		4
.L_520:
        /*0b38*/ 	.word	index@($__internal_16_$__cuda_sm20_dblrcp_rn_slowpath_v3)
        /*0b3c*/ 	.word	0x00000000


	//----- nvinfo : EIATTR_FRAME_SIZE
	.align		4
.L_521:
        /*0b40*/ 	.byte	0x04, 0x11
        /*0b42*/ 	.short	(.L_523 - .L_522)
	.align		4
.L_522:
        /*0b44*/ 	.word	index@(_ZN2at6native27unrolled_elementwise_kernelINS0_13BUnaryFunctorIN3c107complexIdEES5_S5_NS0_15binary_internal10DivFunctorIS5_EEEESt5arrayIPcLm2EELi4E23TrivialOffsetCalculatorILi1EjESE_NS0_6memory12LoadWithCastILi1EEENSF_13StoreWithCastILi1EEEEEviT_T0_T2_T3_T4_T5_)
        /*0b48*/ 	.word	0x00000000


	//----- nvinfo : EIATTR_REGCOUNT
	.align		4
.L_523:
        /*0b4c*/ 	.byte	0x04, 0x2f
        /*0b4e*/ 	.short	(.L_525 - .L_524)
	.align		4
.L_524:
        /*0b50*/ 	.word	index@(_ZN2at6native18elementwise_kernelILi128ELi4EZNS0_15gpu_kernel_implINS0_13BUnaryFunctorIN3c107complexIdEES6_S6_NS0_15binary_internal10DivFunctorIS6_EEEEEEvRNS_18TensorIteratorBaseERKT_EUliE_EEviT1_)
        /*0b54*/ 	.word	0x00000020


	//----- nvinfo : EIATTR_FRAME_SIZE
	.align		4
.L_525:
        /*0b58*/ 	.byte	0x04, 0x11
        /*0b5a*/ 	.short	(.L_527 - .L_526)
	.align		4
.L_526:
        /*0b5c*/ 	.word	index@($__internal_15_$__cuda_sm20_div_rn_f64_full)
        /*0b60*/ 	.word	0x00000000


	//----- nvinfo : EIATTR_FRAME_SIZE
	.align		4
.L_527:
        /*0b64*/ 	.byte	0x04, 0x11
        /*0b66*/ 	.short	(.L_529 - .L_528)
	.align		4
.L_528:
        /*0b68*/ 	.word	index@($__internal_14_$__cuda_sm20_dblrcp_rn_slowpath_v3)
        /*0b6c*/ 	.word	0x00000000


	//----- nvinfo : EIATTR_FRAME_SIZE
	.align		4
.L_529:
        /*0b70*/ 	.byte	0x04, 0x11
        /*0b72*/ 	.short	(.L_531 - .L_530)
	.align		4
.L_530:
        /*0b74*/ 	.word	index@(_ZN2at6native18elementwise_kernelILi128ELi4EZNS0_15gpu_kernel_implINS0_13BUnaryFunctorIN3c107complexIdEES6_S6_NS0_15binary_internal10DivFunctorIS6_EEEEEEvRNS_18TensorIteratorBaseERKT_EUliE_EEviT1_)
        /*0b78*/ 	.word	0x00000000


	//----- nvinfo : EIATTR_REGCOUNT
	.align		4
.L_531:
        /*0b7c*/ 	.byte	0x04, 0x2f
        /*0b7e*/ 	.short	(.L_533 - .L_532)
	.align		4
.L_532:
        /*0b80*/ 	.word	index@(_ZN2at6native29vectorized_elementwise_kernelILi8ENS0_13BinaryFunctorIN3c107complexIdEES5_S5_NS0_15binary_internal10DivFunctorIS5_EEEESt5arrayIPcLm3EEEEviT0_T1_)
        /*0b84*/ 	.word	0x0000005e


	//----- nvinfo : EIATTR_FRAME_SIZE
	.align		4
.L_533:
        /*0b88*/ 	.byte	0x04, 0x11
        /*0b8a*/ 	.short	(.L_535 - .L_534)
	.align		4
.L_534:
        /*0b8c*/ 	.word	index@($__internal_13_$__cuda_sm20_div_rn_f64_full)
        /*0b90*/ 	.word	0x00000000


	//----- nvinfo : EIATTR_FRAME_SIZE
	.align		4
.L_535:
        /*0b94*/ 	.byte	0x04, 0x11
        /*0b96*/ 	.short	(.L_537 - .L_536)
	.align		4
.L_536:
        /*0b98*/ 	.word	index@($__internal_12_$__cuda_sm20_dblrcp_rn_slowpath_v3)
        /*0b9c*/ 	.word	0x00000000


	//----- nvinfo : EIATTR_FRAME_SIZE
	.align		4
.L_537:
        /*0ba0*/ 	.byte	0x04, 0x11
        /*0ba2*/ 	.short	(.L_539 - .L_538)
	.align		4
.L_538:
        /*0ba4*/ 	.word	index@(_ZN2at6native29vectorized_elementwise_kernelILi8ENS0_13BinaryFunctorIN3c107complexIdEES5_S5_NS0_15binary_internal10DivFunctorIS5_EEEESt5arrayIPcLm3EEEEviT0_T1_)
        /*0ba8*/ 	.word	0x00000000


	//----- nvinfo : EIATTR_REGCOUNT
	.align		4
.L_539:
        /*0bac*/ 	.byte	0x04, 0x2f
        /*0bae*/ 	.short	(.L_541 - .L_540)
	.align		4
.L_540:
        /*0bb0*/ 	.word	index@(_ZN2at6native29vectorized_elementwise_kernelILi4ENS0_13BinaryFunctorIN3c107complexIdEES5_S5_NS0_15binary_internal10DivFunctorIS5_EEEESt5arrayIPcLm3EEEEviT0_T1_)
        /*0bb4*/ 	.word	0x0000005e


	//----- nvinfo : EIATTR_FRAME_SIZE
	.align		4
.L_541:
        /*0bb8*/ 	.byte	0x04, 0x11
        /*0bba*/ 	.short	(.L_543 - .L_542)
	.align		4
.L_542:
        /*0bbc*/ 	.word	index@($__internal_11_$__cuda_sm20_div_rn_f64_full)
        /*0bc0*/ 	.word	0x00000000


	//----- nvinfo : EIATTR_FRAME_SIZE
	.align		4
.L_543:
        /*0bc4*/ 	.byte	0x04, 0x11
        /*0bc6*/ 	.short	(.L_545 - .L_544)
	.align		4
.L_544:
        /*0bc8*/ 	.word	index@($__internal_10_$__cuda_sm20_dblrcp_rn_slowpath_v3)
        /*0bcc*/ 	.word	0x00000000


	//----- nvinfo : EIATTR_FRAME_SIZE
	.align		4
.L_545:
        /*0bd0*/ 	.byte	0x04, 0x11
        /*0bd2*/ 	.short	(.L_547 - .L_546)
	.align		4
.L_546:
        /*0bd4*/ 	.word	index@(_ZN2at6native29vectorized_elementwise_kernelILi4ENS0_13BinaryFunctorIN3c107complexIdEES5_S5_NS0_15binary_internal10DivFunctorIS5_EEEESt5arrayIPcLm3EEEEviT0_T1_)
        /*0bd8*/ 	.word	0x00000000


	//----- nvinfo : EIATTR_REGCOUNT
	.align		4
.L_547:
        /*0bdc*/ 	.byte	0x04, 0x2f
        /*0bde*/ 	.short	(.L_549 - .L_548)
	.align		4
.L_548:
        /*0be0*/ 	.word	index@(_ZN2at6native29vectorized_elementwise_kernelILi2ENS0_13BinaryFunctorIN3c107complexIdEES5_S5_NS0_15binary_internal10DivFunctorIS5_EEEESt5arrayIPcLm3EEEEviT0_T1_)
        /*0be4*/ 	.word	0x0000005e


	//----- nvinfo : EIATTR_FRAME_SIZE
	.align		4
.L_549:
        /*0be8*/ 	.byte	0x04, 0x11
        /*0bea*/ 	.short	(.L_551 - .L_550)
	.align		4
.L_550:
        /*0bec*/ 	.word	index@($__internal_9_$__cuda_sm20_div_rn_f64_full)
        /*0bf0*/ 	.word	0x00000000


	//----- nvinfo : EIATTR_FRAME_SIZE
	.align		4
.L_551:
        /*0bf4*/ 	.byte	0x04, 0x11
        /*0bf6*/ 	.short	(.L_553 - .L_552)
	.align		4
.L_552:
        /*0bf8*/ 	.word	index@($__internal_8_$__cuda_sm20_dblrcp_rn_slowpath_v3)
        /*0bfc*/ 	.word	0x00000000


	//----- nvinfo : EIATTR_FRAME_SIZE
	.align		4
.L_553:
        /*0c00*/ 	.byte	0x04, 0x11
        /*0c02*/ 	.short	(.L_555 - .L_554)
	.align		4
.L_554:
        /*0c04*/ 	.word	index@(_ZN2at6native29vectorized_elementwise_kernelILi2ENS0_13BinaryFunctorIN3c107complexIdEES5_S5_NS0_15binary_internal10DivFunctorIS5_EEEESt5arrayIPcLm3EEEEviT0_T1_)
        /*0c08*/ 	.word	0x00000000


	//----- nvinfo : EIATTR_REGCOUNT
	.align		4
.L_555:
        /*0c0c*/ 	.byte	0x04, 0x2f
        /*0c0e*/ 	.short	(.L_557 - .L_556)
	.align		4
.L_556:
        /*0c10*/ 	.word	index@(_ZN2at6native27unrolled_elementwise_kernelINS0_13BinaryFunctorIN3c107complexIdEES5_S5_NS0_15binary_internal10DivFunctorIS5_EEEESt5arrayIPcLm3EELi4E23TrivialOffsetCalculatorILi2EjESD_ILi1EjENS0_6memory15LoadWithoutCastENSG_16StoreWithoutCastEEEviT_T0_T2_T3_T4_T5_)
        /*0c14*/ 	.word	0x00000040


	//----- nvinfo : EIATTR_FRAME_SIZE
	.align		4
.L_557:
        /*0c18*/ 	.byte	0x04, 0x11
        /*0c1a*/ 	.short	(.L_559 - .L_558)
	.align		4
.L_558:
        /*0c1c*/ 	.word	index@($__internal_7_$__cuda_sm20_div_rn_f64_full)
        /*0c20*/ 	.word	0x00000000


	//----- nvinfo : EIATTR_FRAME_SIZE
	.align		4
.L_559:
        /*0c24*/ 	.byte	0x04, 0x11
        /*0c26*/ 	.short	(.L_561 - .L_560)
	.align		4
.L_560:
        /*0c28*/ 	.word	index@($__internal_6_$__cuda_sm20_dblrcp_rn_slowpath_v3)
        /*0c2c*/ 	.word	0x00000000


	//----- nvinfo : EIATTR_FRAME_SIZE
	.align		4
.L_561:
        /*0c30*/ 	.byte	0x04, 0x11
        /*0c32*/ 	.short	(.L_563 - .L_562)
	.align		4
.L_562:
        /*0c34*/ 	.word	index@(_ZN2at6native27unrolled_elementwise_kernelINS0_13BinaryFunctorIN3c107complexIdEES5_S5_NS0_15binary_internal10DivFunctorIS5_EEEESt5arrayIPcLm3EELi4E23TrivialOffsetCalculatorILi2EjESD_ILi1EjENS0_6memory15LoadWithoutCastENSG_16StoreWithoutCastEEEviT_T0_T2_T3_T4_T5_)
        /*0c38*/ 	.word	0x00000000


	//----- nvinfo : EIATTR_REGCOUNT
	.align		4
.L_563:
        /*0c3c*/ 	.byte	0x04, 0x2f
        /*0c3e*/ 	.short	(.L_565 - .L_564)
	.align		4
.L_564:
        /*0c40*/ 	.word	index@(_ZN2at6native18elementwise_kernelILi128ELi2EZNS0_22gpu_kernel_impl_nocastINS0_13BinaryFunctorIN3c107complexIdEES6_S6_NS0_15binary_internal10DivFunctorIS6_EEEEEEvRNS_18TensorIteratorBaseERKT_EUliE_EEviT1_)
        /*0c44*/ 	.word	0x00000024


	//----- nvinfo : EIATTR_FRAME_SIZE
	.align		4
.L_565:
        /*0c48*/ 	.byte	0x04, 0x11
        /*0c4a*/ 	.short	(.L_567 - .L_566)
	.align		4
.L_566:
        /*0c4c*/ 	.word	index@($__internal_5_$__cuda_sm20_div_rn_f64_full)
        /*0c50*/ 	.word	0x00000000


	//----- nvinfo : EIATTR_FRAME_SIZE
	.align		4
.L_567:
        /*0c54*/ 	.byte	0x04, 0x11
        /*0c56*/ 	.short	(.L_569 - .L_568)
	.align		4
.L_568:
        /*0c58*/ 	.word	index@($__internal_4_$__cuda_sm20_dblrcp_rn_slowpath_v3)
        /*0c5c*/ 	.word	0x00000000


	//----- nvinfo : EIATTR_FRAME_SIZE
	.align		4
.L_569:
        /*0c60*/ 	.byte	0x04, 0x11
        /*0c62*/ 	.short	(.L_571 - .L_570)
	.align		4
.L_570:
        /*0c64*/ 	.word	index@(_ZN2at6native18elementwise_kernelILi128ELi2EZNS0_22gpu_kernel_impl_nocastINS0_13BinaryFunctorIN3c107complexIdEES6_S6_NS0_15binary_internal10DivFunctorIS6_EEEEEEvRNS_18TensorIteratorBaseERKT_EUliE_EEviT1_)
        /*0c68*/ 	.word	0x00000000


	//----- nvinfo : EIATTR_REGCOUNT
	.align		4
.L_571:
        /*0c6c*/ 	.byte	0x04, 0x2f
        /*0c6e*/ 	.short	(.L_573 - .L_572)
	.align		4
.L_572:
        /*0c70*/ 	.word	index@(_ZN2at6native27unrolled_elementwise_kernelINS0_13BinaryFunctorIN3c107complexIdEES5_S5_NS0_15binary_internal10DivFunctorIS5_EEEESt5arrayIPcLm3EELi4E23TrivialOffsetCalculatorILi2EjESD_ILi1EjENS0_6memory12LoadWithCastILi2EEENSG_13StoreWithCastILi1EEEEEviT_T0_T2_T3_T4_T5_)
        /*0c74*/ 	.word	0x00000040


	//----- nvinfo : EIATTR_FRAME_SIZE
	.align		4
.L_573:
        /*0c78*/ 	.byte	0x04, 0x11
        /*0c7a*/ 	.short	(.L_575 - .L_574)
	.align		4
.L_574:
        /*0c7c*/ 	.word	index@($__internal_3_$__cuda_sm20_div_rn_f64_full)
        /*0c80*/ 	.word	0x00000008


	//----- nvinfo : EIATTR_FRAME_SIZE
	.align		4
.L_575:
        /*0c84*/ 	.byte	0x04, 0x11
        /*0c86*/ 	.short	(.L_577 - .L_576)
	.align		4
.L_576:
        /*0c88*/ 	.word	index@($__internal_2_$__cuda_sm20_dblrcp_rn_slowpath_v3)
        /*0c8c*/ 	.word	0x00000008


	//----- nvinfo : EIATTR_FRAME_SIZE
	.align		4
.L_577:
        /*0c90*/ 	.byte	0x04, 0x11
        /*0c92*/ 	.short	(.L_579 - .L_578)
	.align		4
.L_578:
        /*0c94*/ 	.word	index@(_ZN2at6native27unrolled_elementwise_kernelINS0_13BinaryFunctorIN3c107complexIdEES5_S5_NS0_15binary_internal10DivFunctorIS5_EEEESt5arrayIPcLm3EELi4E23TrivialOffsetCalculatorILi2EjESD_ILi1EjENS0_6memory12LoadWithCastILi2EEENSG_13StoreWithCastILi1EEEEEviT_T0_T2_T3_T4_T5_)
        /*0c98*/ 	.word	0x00000008


	//----- nvinfo : EIATTR_REGCOUNT
	.align		4
.L_579:
        /*0c9c*/ 	.byte	0x04, 0x2f
        /*0c9e*/ 	.short	(.L_581 - .L_580)
	.align		4
.L_580:
        /*0ca0*/ 	.word	index@(_ZN2at6native18elementwise_kernelILi128ELi4EZNS0_15gpu_kernel_implINS0_13BinaryFunctorIN3c107complexIdEES6_S6_NS0_15binary_internal10DivFunctorIS6_EEEEEEvRNS_18TensorIteratorBaseERKT_EUliE_EEviT1_)
        /*0ca4*/ 	.word	0x00000026


	//----- nvinfo : EIATTR_FRAME_SIZE
	.align		4
.L_581:
        /*0ca8*/ 	.byte	0x04, 0x11
        /*0caa*/ 	.short	(.L_583 - .L_582)
	.align		4
.L_582:
        /*0cac*/ 	.word	index@($__internal_1_$__cuda_sm20_div_rn_f64_full)
        /*0cb0*/ 	.word	0x00000000


	//----- nvinfo : EIATTR_FRAME_SIZE
	.align		4
.L_583:
        /*0cb4*/ 	.byte	0x04, 0x11
        /*0cb6*/ 	.short	(.L_585 - .L_584)
	.align		4
.L_584:
        /*0cb8*/ 	.word	index@($__internal_0_$__cuda_sm20_dblrcp_rn_slowpath_v3)
        /*0cbc*/ 	.word	0x00000000


	//----- nvinfo : EIATTR_FRAME_SIZE
	.align		4
.L_585:
        /*0cc0*/ 	.byte	0x04, 0x11
        /*0cc2*/ 	.short	(.L_587 - .L_586)
	.align		4
.L_586:
        /*0cc4*/ 	.word	index@(_ZN2at6native18elementwise_kernelILi128ELi4EZNS0_15gpu_kernel_implINS0_13BinaryFunctorIN3c107complexIdEES6_S6_NS0_15binary_internal10DivFunctorIS6_EEEEEEvRNS_18TensorIteratorBaseERKT_EUliE_EEviT1_)
        /*0cc8*/ 	.word	0x00000000


	//----- nvinfo : EIATTR_REGCOUNT
	.align		4
.L_587:
        /*0ccc*/ 	.byte	0x04, 0x2f
        /*0cce*/ 	.short	(.L_589 - .L_588)
	.align		4
.L_588:
        /*0cd0*/ 	.word	index@(_ZN2at6native29vectorized_elementwise_kernelILi8ENS0_13AUnaryFunctorIN3c107complexIfEES5_S5_NS0_15binary_internal10DivFunctorIS5_EEEESt5arrayIPcLm2EEEEviT0_T1_)
        /*0cd4*/ 	.word	0x00000020


	//----- nvinfo : EIATTR_FRAME_SIZE
	.align		4
.L_589:
        /*0cd8*/ 	.byte	0x04, 0x11
        /*0cda*/ 	.short	(.L_591 - .L_590)
	.align		4
.L_590:
        /*0cdc*/ 	.word	index@(_ZN2at6native29vectorized_elementwise_kernelILi8ENS0_13AUnaryFunctorIN3c107complexIfEES5_S5_NS0_15binary_internal10DivFunctorIS5_EEEESt5arrayIPcLm2EEEEviT0_T1_)
        /*0ce0*/ 	.word	0x00000000


	//----- nvinfo : EIATTR_REGCOUNT
	.align		4
.L_591:
        /*0ce4*/ 	.byte	0x04, 0x2f
        /*0ce6*/ 	.short	(.L_593 - .L_592)
	.align		4
.L_592:
        /*0ce8*/ 	.word	index@(_ZN2at6native29vectorized_elementwise_kernelILi4ENS0_13AUnaryFunctorIN3c107complexIfEES5_S5_NS0_15binary_internal10DivFunctorIS5_EEEESt5arrayIPcLm2EEEEviT0_T1_)
        /*0cec*/ 	.word	0x00000020


	//----- nvinfo : EIATTR_FRAME_SIZE
	.align		4
.L_593:
        /*0cf0*/ 	.byte	0x04, 0x11
        /*0cf2*/ 	.short	(.L_595 - .L_594)
	.align		4
.L_594:
        /*0cf4*/ 	.word	index@(_ZN2at6native29vectorized_elementwise_kernelILi4ENS0_13AUnaryFunctorIN3c107complexIfEES5_S5_NS0_15binary_internal10DivFunctorIS5_EEEESt5arrayIPcLm2EEEEviT0_T1_)
        /*0cf8*/ 	.word	0x00000000


	//----- nvinfo : EIATTR_REGCOUNT
	.align		4
.L_595:
        /*0cfc*/ 	.byte	0x04, 0x2f
        /*0cfe*/ 	.short	(.L_597 - .L_596)
	.align		4
.L_596:
        /*0d00*/ 	.word	index@(_ZN2at6native29vectorized_elementwise_kernelILi2ENS0_13AUnaryFunctorIN3c107complexIfEES5_S5_NS0_15binary_internal10DivFunctorIS5_EEEESt5arrayIPcLm2EEEEviT0_T1_)
        /*0d04*/ 	.word	0x00000020


	//----- nvinfo : EIATTR_FRAME_SIZE
	.align		4
.L_597:
        /*0d08*/ 	.byte	0x04, 0x11
        /*0d0a*/ 	.short	(.L_599 - .L_598)
	.align		4
.L_598:
        /*0d0c*/ 	.word	index@(_ZN2at6native29vectorized_elementwise_kernelILi2ENS0_13AUnaryFunctorIN3c107complexIfEES5_S5_NS0_15binary_internal10DivFunctorIS5_EEEESt5arrayIPcLm2EEEEviT0_T1_)
        /*0d10*/ 	.word	0x00000000


	//----- nvinfo : EIATTR_REGCOUNT
	.align		4
.L_599:
        /*0d14*/ 	.byte	0x04, 0x2f
        /*0d16*/ 	.short	(.L_601 - .L_600)
	.align		4
.L_600:
        /*0d18*/ 	.word	index@(_ZN2at6native27unrolled_elementwise_kernelINS0_13AUnaryFunctorIN3c107complexIfEES5_S5_NS0_15binary_internal10DivFunctorIS5_EEEESt5arrayIPcLm2EELi4E23TrivialOffsetCalculatorILi1EjESE_NS0_6memory15LoadWithoutCastENSF_16StoreWithoutCastEEEviT_T0_T2_T3_T4_T5_)
        /*0d1c*/ 	.word	0x0000001a


	//----- nvinfo : EIATTR_FRAME_SIZE
	.align		4
.L_601:
        /*0d20*/ 	.byte	0x04, 0x11
        /*0d22*/ 	.short	(.L_603 - .L_602)
	.align		4
.L_602:
        /*0d24*/ 	.word	index@(_ZN2at6native27unrolled_elementwise_kernelINS0_13AUnaryFunctorIN3c107complexIfEES5_S5_NS0_15binary_internal10DivFunctorIS5_EEEESt5arrayIPcLm2EELi4E23TrivialOffsetCalculatorILi1EjESE_NS0_6memory15LoadWithoutCastENSF_16StoreWithoutCastEEEviT_T0_T2_T3_T4_T5_)
        /*0d28*/ 	.word	0x00000000


	//----- nvinfo : EIATTR_REGCOUNT
	.align		4
.L_603:
        /*0d2c*/ 	.byte	0x04, 0x2f
        /*0d2e*/ 	.short	(.L_605 - .L_604)
	.align		4
.L_604:
        /*0d30*/ 	.word	index@(_ZN2at6native18elementwise_kernelILi128ELi2EZNS0_22gpu_kernel_impl_nocastINS0_13AUnaryFunctorIN3c107complexIfEES6_S6_NS0_15binary_internal10DivFunctorIS6_EEEEEEvRNS_18TensorIteratorBaseERKT_EUliE_EEviT1_)
        /*0d34*/ 	.word	0x00000012


	//----- nvinfo : EIATTR_FRAME_SIZE
	.align		4
.L_605:
        /*0d38*/ 	.byte	0x04, 0x11
        /*0d3a*/ 	.short	(.L_607 - .L_606)
	.align		4
.L_606:
        /*0d3c*/ 	.word	index@(_ZN2at6native18elementwise_kernelILi128ELi2EZNS0_22gpu_kernel_impl_nocastINS0_13AUnaryFunctorIN3c107complexIfEES6_S6_NS0_15binary_internal10DivFunctorIS6_EEEEEEvRNS_18TensorIteratorBaseERKT_EUliE_EEviT1_)
        /*0d40*/ 	.word	0x00000000


	//----- nvinfo : EIATTR_REGCOUNT
	.align		4
.L_607:
        /*0d44*/ 	.byte	0x04, 0x2f
        /*0d46*/ 	.short	(.L_609 - .L_608)
	.align		4
.L_608:
        /*0d48*/ 	.word	index@(_ZN2at6native27unrolled_elementwise_kernelINS0_13AUnaryFunctorIN3c107complexIfEES5_S5_NS0_15binary_internal10DivFunctorIS5_EEEESt5arrayIPcLm2EELi4E23TrivialOffsetCalculatorILi1EjESE_NS0_6memory12LoadWithCastILi1EEENSF_13StoreWithCastILi1EEEEEviT_T0_T2_T3_T4_T5_)
        /*0d4c*/ 	.word	0x00000020


	//----- nvinfo : EIATTR_FRAME_SIZE
	.align		4
.L_609:
        /*0d50*/ 	.byte	0x04, 0x11
        /*0d52*/ 	.short	(.L_611 - .L_610)
	.align		4
.L_610:
        /*0d54*/ 	.word	index@(_ZN2at6native27unrolled_elementwise_kernelINS0_13AUnaryFunctorIN3c107complexIfEES5_S5_NS0_15binary_internal10DivFunctorIS5_EEEESt5arrayIPcLm2EELi4E23TrivialOffsetCalculatorILi1EjESE_NS0_6memory12LoadWithCastILi1EEENSF_13StoreWithCastILi1EEEEEviT_T0_T2_T3_T4_T5_)
        /*0d58*/ 	.word	0x00000000


	//----- nvinfo : EIATTR_REGCOUNT
	.align		4
.L_611:
        /*0d5c*/ 	.byte	0x04, 0x2f
        /*0d5e*/ 	.short	(.L_613 - .L_612)
	.align		4
.L_612:
        /*0d60*/ 	.word	index@(_ZN2at6native18elementwise_kernelILi128ELi4EZNS0_15gpu_kernel_implINS0_13AUnaryFunctorIN3c107complexIfEES6_S6_NS0_15binary_internal10DivFunctorIS6_EEEEEEvRNS_18TensorIteratorBaseERKT_EUliE_EEviT1_)
        /*0d64*/ 	.word	0x0000001a


	//----- nvinfo : EIATTR_FRAME_SIZE
	.align		4
.L_613:
        /*0d68*/ 	.byte	0x04, 0x11
        /*0d6a*/ 	.short	(.L_615 - .L_614)
	.align		4
.L_614:
        /*0d6c*/ 	.word	index@(_ZN2at6native18elementwise_kernelILi128ELi4EZNS0_15gpu_kernel_implINS0_13AUnaryFunctorIN3c107complexIfEES6_S6_NS0_15binary_internal10DivFunctorIS6_EEEEEEvRNS_18TensorIteratorBaseERKT_EUliE_EEviT1_)
        /*0d70*/ 	.word	0x00000000


	//----- nvinfo : EIATTR_REGCOUNT
	.align		4
.L_615:
        /*0d74*/ 	.byte	0x04, 0x2f
        /*0d76*/ 	.short	(.L_617 - .L_616)
	.align		4
.L_616:
        /*0d78*/ 	.word	index@(_ZN2at6native29vectorized_elementwise_kernelILi8ENS0_13BUnaryFunctorIN3c107complexIfEES5_S5_NS0_15binary_internal10DivFunctorIS5_EEEESt5arrayIPcLm2EEEEviT0_T1_)
        /*0d7c*/ 	.word	0x00000020


	//----- nvinfo : EIATTR_FRAME_SIZE
	.align		4
.L_617:
        /*0d80*/ 	.byte	0x04, 0x11
        /*0d82*/ 	.short	(.L_619 - .L_618)
	.align		4
.L_618:
        /*0d84*/ 	.word	index@(_ZN2at6native29vectorized_elementwise_kernelILi8ENS0_13BUnaryFunctorIN3c107complexIfEES5_S5_NS0_15binary_internal10DivFunctorIS5_EEEESt5arrayIPcLm2EEEEviT0_T1_)
        /*0d88*/ 	.word	0x00000000


	//----- nvinfo : EIATTR_REGCOUNT
	.align		4
.L_619:
        /*0d8c*/ 	.byte	0x04, 0x2f
        /*0d8e*/ 	.short	(.L_621 - .L_620)
	.align		4
.L_620:
        /*0d90*/ 	.word	index@(_ZN2at6native29vectorized_elementwise_kernelILi4ENS0_13BUnaryFunctorIN3c107complexIfEES5_S5_NS0_15binary_internal10DivFunctorIS5_EEEESt5arrayIPcLm2EEEEviT0_T1_)
        /*0d94*/ 	.word	0x00000020


	//----- nvinfo : EIATTR_FRAME_SIZE
	.align		4
.L_621:
        /*0d98*/ 	.byte	0x04, 0x11
        /*0d9a*/ 	.short	(.L_623 - .L_622)
	.align		4
.L_622:
        /*0d9c*/ 	.word	index@(_ZN2at6native29vectorized_elementwise_kernelILi4ENS0_13BUnaryFunctorIN3c107complexIfEES5_S5_NS0_15binary_internal10DivFunctorIS5_EEEESt5arrayIPcLm2EEEEviT0_T1_)
        /*0da0*/ 	.word	0x00000000


	//----- nvinfo : EIATTR_REGCOUNT
	.align		4
.L_623:
        /*0da4*/ 	.byte	0x04, 0x2f
        /*0da6*/ 	.short	(.L_625 - .L_624)
	.align		4
.L_624:
        /*0da8*/ 	.word	index@(_ZN2at6native29vectorized_elementwise_kernelILi2ENS0_13BUnaryFunctorIN3c107complexIfEES5_S5_NS0_15binary_internal10DivFunctorIS5_EEEESt5arrayIPcLm2EEEEviT0_T1_)
        /*0dac*/ 	.word	0x00000020


	//----- nvinfo : EIATTR_FRAME_SIZE
	.align		4
.L_625:
        /*0db0*/ 	.byte	0x04, 0x11
        /*0db2*/ 	.short	(.L_627 - .L_626)
	.align		4
.L_626:
        /*0db4*/ 	.word	index@(_ZN2at6native29vectorized_elementwise_kernelILi2ENS0_13BUnaryFunctorIN3c107complexIfEES5_S5_NS0_15binary_internal10DivFunctorIS5_EEEESt5arrayIPcLm2EEEEviT0_T1_)
        /*0db8*/ 	.word	0x00000000


	//----- nvinfo : EIATTR_REGCOUNT
	.align		4
.L_627:
        /*0dbc*/ 	.byte	0x04, 0x2f
        /*0dbe*/ 	.short	(.L_629 - .L_628)
	.align		4
.L_628:
        /*0dc0*/ 	.word	index@(_ZN2at6native27unrolled_elementwise_kernelINS0_13BUnaryFunctorIN3c107complexIfEES5_S5_NS0_15binary_internal10DivFunctorIS5_EEEESt5arrayIPcLm2EELi4E23TrivialOffsetCalculatorILi1EjESE_NS0_6memory15LoadWithoutCastENSF_16StoreWithoutCastEEEviT_T0_T2_T3_T4_T5_)
        /*0dc4*/ 	.word	0x0000001a


	//----- nvinfo : EIATTR_FRAME_SIZE
	.align		4
.L_629:
        /*0dc8*/ 	.byte	0x04, 0x11
        /*0dca*/ 	.short	(.L_631 - .L_630)
	.align		4
.L_630:
        /*0dcc*/ 	.word	index@(_ZN2at6native27unrolled_elementwise_kernelINS0_13BUnaryFunctorIN3c107complexIfEES5_S5_NS0_15binary_internal10DivFunctorIS5_EEEESt5arrayIPcLm2EELi4E23TrivialOffsetCalculatorILi1EjESE_NS0_6memory15LoadWithoutCastENSF_16StoreWithoutCastEEEviT_T0_T2_T3_T4_T5_)
        /*0dd0*/ 	.word	0x00000000


	//----- nvinfo : EIATTR_REGCOUNT
	.align		4
.L_631:
        /*0dd4*/ 	.byte	0x04, 0x2f
        /*0dd6*/ 	.short	(.L_633 - .L_632)
	.align		4
.L_632:
        /*0dd8*/ 	.word	index@(_ZN2at6native18elementwise_kernelILi128ELi2EZNS0_22gpu_kernel_impl_nocastINS0_13BUnaryFunctorIN3c107complexIfEES6_S6_NS0_15binary_internal10DivFunctorIS6_EEEEEEvRNS_18TensorIteratorBaseERKT_EUliE_EEviT1_)
        /*0ddc*/ 	.word	0x00000012


	//----- nvinfo : EIATTR_FRAME_SIZE
	.align		4
.L_633:
        /*0de0*/ 	.byte	0x04, 0x11
        /*0de2*/ 	.short	(.L_635 - .L_634)
	.align		4
.L_634:
        /*0de4*/ 	.word	index@(_ZN2at6native18elementwise_kernelILi128ELi2EZNS0_22gpu_kernel_impl_nocastINS0_13BUnaryFunctorIN3c107complexIfEES6_S6_NS0_15binary_internal10DivFunctorIS6_EEEEEEvRNS_18TensorIteratorBaseERKT_EUliE_EEviT1_)
        /*0de8*/ 	.word	0x00000000


	//----- nvinfo : EIATTR_REGCOUNT
	.align		4
.L_635:
        /*0dec*/ 	.byte	0x04, 0x2f
        /*0dee*/ 	.short	(.L_637 - .L_636)
	.align		4
.L_636:
        /*0df0*/ 	.word	index@(_ZN2at6native27unrolled_elementwise_kernelINS0_13BUnaryFunctorIN3c107complexIfEES5_S5_NS0_15binary_internal10DivFunctorIS5_EEEESt5arrayIPcLm2EELi4E23TrivialOffsetCalculatorILi1EjESE_NS0_6memory12LoadWithCastILi1EEENSF_13StoreWithCastILi1EEEEEviT_T0_T2_T3_T4_T5_)
        /*0df4*/ 	.word	0x00000020


	//----- nvinfo : EIATTR_FRAME_SIZE
	.align		4
.L_637:
        /*0df8*/ 	.byte	0x04, 0x11
        /*0dfa*/ 	.short	(.L_639 - .L_638)
	.align		4
.L_638:
        /*0dfc*/ 	.word	index@(_ZN2at6native27unrolled_elementwise_kernelINS0_13BUnaryFunctorIN3c107complexIfEES5_S5_NS0_15binary_internal10DivFunctorIS5_EEEESt5arrayIPcLm2EELi4E23TrivialOffsetCalculatorILi1EjESE_NS0_6memory12LoadWithCastILi1EEENSF_13StoreWithCastILi1EEEEEviT_T0_T2_T3_T4_T5_)
        /*0e00*/ 	.word	0x00000000


	//----- nvinfo : EIATTR_REGCOUNT
	.align		4
.L_639:
        /*0e04*/ 	.byte	0x04, 0x2f
        /*0e06*/ 	.short	(.L_641 - .L_640)
	.align		4
.L_640:
        /*0e08*/ 	.word	index@(_ZN2at6native18elementwise_kernelILi128ELi4EZNS0_15gpu_kernel_implINS0_13BUnaryFunctorIN3c107complexIfEES6_S6_NS0_15binary_internal10DivFunctorIS6_EEEEEEvRNS_18TensorIteratorBaseERKT_EUliE_EEviT1_)
        /*0e0c*/ 	.word	0x0000001a


	//----- nvinfo : EIATTR_FRAME_SIZE
	.align		4
.L_641:
        /*0e10*/ 	.byte	0x04, 0x11
        /*0e12*/ 	.short	(.L_643 - .L_642)
	.align		4
.L_642:
        /*0e14*/ 	.word	index@(_ZN2at6native18elementwise_kernelILi128ELi4EZNS0_15gpu_kernel_implINS0_13BUnaryFunctorIN3c107complexIfEES6_S6_NS0_15binary_internal10DivFunctorIS6_EEEEEEvRNS_18TensorIteratorBaseERKT_EUliE_EEviT1_)
        /*0e18*/ 	.word	0x00000000


	//----- nvinfo : EIATTR_REGCOUNT
	.align		4
.L_643:
        /*0e1c*/ 	.byte	0x04, 0x2f
        /*0e1e*/ 	.short	(.L_645 - .L_644)
	.align		4
.L_644:
        /*0e20*/ 	.word	index@(_ZN2at6native29vectorized_elementwise_kernelILi8ENS0_13BinaryFunctorIN3c107complexIfEES5_S5_NS0_15binary_internal10DivFunctorIS5_EEEESt5arrayIPcLm3EEEEviT0_T1_)
        /*0e24*/ 	.word	0x00000028


	//----- nvinfo : EIATTR_FRAME_SIZE
	.align		4
.L_645:
        /*0e28*/ 	.byte	0x04, 0x11
        /*0e2a*/ 	.short	(.L_647 - .L_646)
	.align		4
.L_646:
        /*0e2c*/ 	.word	index@(_ZN2at6native29vectorized_elementwise_kernelILi8ENS0_13BinaryFunctorIN3c107complexIfEES5_S5_NS0_15binary_internal10DivFunctorIS5_EEEESt5arrayIPcLm3EEEEviT0_T1_)
        /*0e30*/ 	.word	0x00000000


	//----- nvinfo : EIATTR_REGCOUNT
	.align		4
.L_647:
        /*0e34*/ 	.byte	0x04, 0x2f
        /*0e36*/ 	.short	(.L_649 - .L_648)
	.align		4
.L_648:
        /*0e38*/ 	.word	index@(_ZN2at6native29vectorized_elementwise_kernelILi4ENS0_13BinaryFunctorIN3c107complexIfEES5_S5_NS0_15binary_internal10DivFunctorIS5_EEEESt5arrayIPcLm3EEEEviT0_T1_)
        /*0e3c*/ 	.word	0x00000028


	//----- nvinfo : EIATTR_FRAME_SIZE
	.align		4
.L_649:
        /*0e40*/ 	.byte	0x04, 0x11
        /*0e42*/ 	.short	(.L_651 - .L_650)
	.align		4
.L_650:
        /*0e44*/ 	.word	index@(_ZN2at6native29vectorized_elementwise_kernelILi4ENS0_13BinaryFunctorIN3c107complexIfEES5_S5_NS0_15binary_internal10DivFunctorIS5_EEEESt5arrayIPcLm3EEEEviT0_T1_)
        /*0e48*/ 	.word	0x00000000


	//----- nvinfo : EIATTR_REGCOUNT
	.align		4
.L_651:
        /*0e4c*/ 	.byte	0x04, 0x2f
        /*0e4e*/ 	.short	(.L_653 - .L_652)
	.align		4
.L_652:
        /*0e50*/ 	.word	index@(_ZN2at6native29vectorized_elementwise_kernelILi2ENS0_13BinaryFunctorIN3c107complexIfEES5_S5_NS0_15binary_internal10DivFunctorIS5_EEEESt5arrayIPcLm3EEEEviT0_T1_)
        /*0e54*/ 	.word	0x00000028


	//----- nvinfo : EIATTR_FRAME_SIZE
	.align		4
.L_653:
        /*0e58*/ 	.byte	0x04, 0x11
        /*0e5a*/ 	.short	(.L_655 - .L_654)
	.align		4
.L_654:
        /*0e5c*/ 	.word	index@(_ZN2at6native29vectorized_elementwise_kernelILi2ENS0_13BinaryFunctorIN3c107complexIfEES5_S5_NS0_15binary_internal10DivFunctorIS5_EEEESt5arrayIPcLm3EEEEviT0_T1_)
        /*0e60*/ 	.word	0x00000000


	//----- nvinfo : EIATTR_REGCOUNT
	.align		4
.L_655:
        /*0e64*/ 	.byte	0x04, 0x2f
        /*0e66*/ 	.short	(.L_657 - .L_656)
	.align		4
.L_656:
        /*0e68*/ 	.word	index@(_ZN2at6native27unrolled_elementwise_kernelINS0_13BinaryFunctorIN3c107complexIfEES5_S5_NS0_15binary_internal10DivFunctorIS5_EEEESt5arrayIPcLm3EELi4E23TrivialOffsetCalculatorILi2EjESD_ILi1EjENS0_6memory15LoadWithoutCastENSG_16StoreWithoutCastEEEviT_T0_T2_T3_T4_T5_)
        /*0e6c*/ 	.word	0x00000020


	//----- nvinfo : EIATTR_FRAME_SIZE
	.align		4
.L_657:
        /*0e70*/ 	.byte	0x04, 0x11
        /*0e72*/ 	.short	(.L_659 - .L_658)
	.align		4
.L_658:
        /*0e74*/ 	.word	index@(_ZN2at6native27unrolled_elementwise_kernelINS0_13BinaryFunctorIN3c107complexIfEES5_S5_NS0_15binary_internal10DivFunctorIS5_EEEESt5arrayIPcLm3EELi4E23TrivialOffsetCalculatorILi2EjESD_ILi1EjENS0_6memory15LoadWithoutCastENSG_16StoreWithoutCastEEEviT_T0_T2_T3_T4_T5_)
        /*0e78*/ 	.word	0x00000000


	//----- nvinfo : EIATTR_REGCOUNT
	.align		4
.L_659:
        /*0e7c*/ 	.byte	0x04, 0x2f
        /*0e7e*/ 	.short	(.L_661 - .L_660)
	.align		4
.L_660:
        /*0e80*/ 	.word	index@(_ZN2at6native18elementwise_kernelILi128ELi2EZNS0_22gpu_kernel_impl_nocastINS0_13BinaryFunctorIN3c107complexIfEES6_S6_NS0_15binary_internal10DivFunctorIS6_EEEEEEvRNS_18TensorIteratorBaseERKT_EUliE_EEviT1_)
        /*0e84*/ 	.word	0x00000012


	//----- nvinfo : EIATTR_FRAME_SIZE
	.align		4
.L_661:
        /*0e88*/ 	.byte	0x04, 0x11
        /*0e8a*/ 	.short	(.L_663 - .L_662)
	.align		4
.L_662:
        /*0e8c*/ 	.word	index@(_ZN2at6native18elementwise_kernelILi128ELi2EZNS0_22gpu_kernel_impl_nocastINS0_13BinaryFunctorIN3c107complexIfEES6_S6_NS0_15binary_internal10DivFunctorIS6_EEEEEEvRNS_18TensorIteratorBaseERKT_EUliE_EEviT1_)
        /*0e90*/ 	.word	0x00000000


	//----- nvinfo : EIATTR_REGCOUNT
	.align		4
.L_663:
        /*0e94*/ 	.byte	0x04, 0x2f
        /*0e96*/ 	.short	(.L_665 - .L_664)
	.align		4
.L_664:
        /*0e98*/ 	.word	index@(_ZN2at6native27unrolled_elementwise_kernelINS0_13BinaryFunctorIN3c107complexIfEES5_S5_NS0_15binary_internal10DivFunctorIS5_EEEESt5arrayIPcLm3EELi4E23TrivialOffsetCalculatorILi2EjESD_ILi1EjENS0_6memory12LoadWithCastILi2EEENSG_13StoreWithCastILi1EEEEEviT_T0_T2_T3_T4_T5_)
        /*0e9c*/ 	.word	0x00000028


	//----- nvinfo : EIATTR_FRAME_SIZE
	.align		4
.L_665:
        /*0ea0*/ 	.byte	0x04, 0x11
        /*0ea2*/ 	.short	(.L_667 - .L_666)
	.align		4
.L_666:
        /*0ea4*/ 	.word	index@(_ZN2at6native27unrolled_elementwise_kernelINS0_13BinaryFunctorIN3c107complexIfEES5_S5_NS0_15binary_internal10DivFunctorIS5_EEEESt5arrayIPcLm3EELi4E23TrivialOffsetCalculatorILi2EjESD_ILi1EjENS0_6memory12LoadWithCastILi2EEENSG_13StoreWithCastILi1EEEEEviT_T0_T2_T3_T4_T5_)
        /*0ea8*/ 	.word	0x00000000


	//----- nvinfo : EIATTR_REGCOUNT
	.align		4
.L_667:
        /*0eac*/ 	.byte	0x04, 0x2f
        /*0eae*/ 	.short	(.L_669 - .L_668)
	.align		4
.L_668:
        /*0eb0*/ 	.word	index@(_ZN2at6native18elementwise_kernelILi128ELi4EZNS0_15gpu_kernel_implINS0_13BinaryFunctorIN3c107complexIfEES6_S6_NS0_15binary_internal10DivFunctorIS6_EEEEEEvRNS_18TensorIteratorBaseERKT_EUliE_EEviT1_)
        /*0eb4*/ 	.word	0x0000001c


	//----- nvinfo : EIATTR_FRAME_SIZE
	.align		4
.L_669:
        /*0eb8*/ 	.byte	0x04, 0x11
        /*0eba*/ 	.short	(.L_671 - .L_670)
	.align		4
.L_670:
        /*0ebc*/ 	.word	index@(_ZN2at6native18elementwise_kernelILi128ELi4EZNS0_15gpu_kernel_implINS0_13BinaryFunctorIN3c107complexIfEES6_S6_NS0_15binary_internal10DivFunctorIS6_EEEEEEvRNS_18TensorIteratorBaseERKT_EUliE_EEviT1_)
        /*0ec0*/ 	.word	0x00000000


	//----- nvinfo : EIATTR_REGCOUNT
	.align		4
.L_671:
        /*0ec4*/ 	.byte	0x04, 0x2f
        /*0ec6*/ 	.short	(.L_673 - .L_672)
	.align		4
.L_672:
        /*0ec8*/ 	.word	index@(_ZN2at6native29vectorized_elementwise_kernelILi8ENS0_13AUnaryFunctorIN3c104HalfES4_S4_NS0_15binary_internal10DivFunctorIS4_EEEESt5arrayIPcLm2EEEEviT0_T1_)
        /*0ecc*/ 	.word	0x00000020


	//----- nvinfo : EIATTR_FRAME_SIZE
	.align		4
.L_673:
        /*0ed0*/ 	.byte	0x04, 0x11
        /*0ed2*/ 	.short	(.L_675 - .L_674)
	.align		4
.L_674:
        /*0ed4*/ 	.word	index@(_ZN2at6native29vectorized_elementwise_kernelILi8ENS0_13AUnaryFunctorIN3c104HalfES4_S4_NS0_15binary_internal10DivFunctorIS4_EEEESt5arrayIPcLm2EEEEviT0_T1_)
        /*0ed8*/ 	.word	0x00000000


	//----- nvinfo : EIATTR_REGCOUNT
	.align		4
.L_675:
        /*0edc*/ 	.byte	0x04, 0x2f
        /*0ede*/ 	.short	(.L_677 - .L_676)
	.align		4
.L_676:
        /*0ee0*/ 	.word	index@(_ZN2at6native29vectorized_elementwise_kernelILi4ENS0_13AUnaryFunctorIN3c104HalfES4_S4_NS0_15binary_internal10DivFunctorIS4_EEEESt5arrayIPcLm2EEEEviT0_T1_)
        /*0ee4*/ 	.word	0x00000020


	//----- nvinfo : EIATTR_FRAME_SIZE
	.align		4
.L_677:
        /*0ee8*/ 	.byte	0x04, 0x11
        /*0eea*/ 	.short	(.L_679 - .L_678)
	.align		4
.L_678:
        /*0eec*/ 	.word	index@(_ZN2at6native29vectorized_elementwise_kernelILi4ENS0_13AUnaryFunctorIN3c104HalfES4_S4_NS0_15binary_internal10DivFunctorIS4_EEEESt5arrayIPcLm2EEEEviT0_T1_)
        /*0ef0*/ 	.word	0x00000000


	//----- nvinfo : EIATTR_REGCOUNT
	.align		4
.L_679:
        /*0ef4*/ 	.byte	0x04, 0x2f
        /*0ef6*/ 	.short	(.L_681 - .L_680)
	.align		4
.L_680:
        /*0ef8*/ 	.word	index@(_ZN2at6native29vectorized_elementwise_kernelILi2ENS0_13AUnaryFunctorIN3c104HalfES4_S4_NS0_15binary_internal10DivFunctorIS4_EEEESt5arrayIPcLm2EEEEviT0_T1_)
        /*0efc*/ 	.word	0x00000020


	//----- nvinfo : EIATTR_FRAME_SIZE
	.align		4
.L_681:
        /*0f00*/ 	.byte	0x04, 0x11
        /*0f02*/ 	.short	(.L_683 - .L_682)
	.align		4
.L_682:
        /*0f04*/ 	.word	index@(_ZN2at6native29vectorized_elementwise_kernelILi2ENS0_13AUnaryFunctorIN3c104HalfES4_S4_NS0_15binary_internal10DivFunctorIS4_EEEESt5arrayIPcLm2EEEEviT0_T1_)
        /*0f08*/ 	.word	0x00000000


	//----- nvinfo : EIATTR_REGCOUNT
	.align		4
.L_683:
        /*0f0c*/ 	.byte	0x04, 0x2f
        /*0f0e*/ 	.short	(.L_685 - .L_684)
	.align		4
.L_684:
        /*0f10*/ 	.word	index@(_ZN2at6native27unrolled_elementwise_kernelINS0_13AUnaryFunctorIN3c104HalfES4_S4_NS0_15binary_internal10DivFunctorIS4_EEEESt5arrayIPcLm2EELi4E23TrivialOffsetCalculatorILi1EjESD_NS0_6memory15LoadWithoutCastENSE_16StoreWithoutCastEEEviT_T0_T2_T3_T4_T5_)
        /*0f14*/ 	.word	0x00000018


	//----- nvinfo : EIATTR_FRAME_SIZE
	.align		4
.L_685:
        /*0f18*/ 	.byte	0x04, 0x11
        /*0f1a*/ 	.short	(.L_687 - .L_686)
	.align		4
.L_686:
        /*0f1c*/ 	.word	index@(_ZN2at6native27unrolled_elementwise_kernelINS0_13AUnaryFunctorIN3c104HalfES4_S4_NS0_15binary_internal10DivFunctorIS4_EEEESt5arrayIPcLm2EELi4E23TrivialOffsetCalculatorILi1EjESD_NS0_6memory15LoadWithoutCastENSE_16StoreWithoutCastEEEviT_T0_T2_T3_T4_T5_)
        /*0f20*/ 	.word	0x00000000


	//----- nvinfo : EIATTR_REGCOUNT
	.align		4
.L_687:
        /*0f24*/ 	.byte	0x04, 0x2f
        /*0f26*/ 	.short	(.L_689 - .L_688)
	.align		4
.L_688:
        /*0f28*/ 	.word	index@(_ZN2at6native18elementwise_kernelILi128ELi4EZNS0_22gpu_kernel_impl_nocastINS0_13AUnaryFunctorIN3c104HalfES5_S5_NS0_15binary_internal10DivFunctorIS5_EEEEEEvRNS_18TensorIteratorBaseERKT_EUliE_EEviT1_)
        /*0f2c*/ 	.word	0x00000012


	//----- nvinfo : EIATTR_FRAME_SIZE
	.align		4
.L_689:
        /*0f30*/ 	.byte	0x04, 0x11
        /*0f32*/ 	.short	(.L_691 - .L_690)
	.align		4
.L_690:
        /*0f34*/ 	.word	index@(_ZN2at6native18elementwise_kernelILi128ELi4EZNS0_22gpu_kernel_impl_nocastINS0_13AUnaryFunctorIN3c104HalfES5_S5_NS0_15binary_internal10DivFunctorIS5_EEEEEEvRNS_18TensorIteratorBaseERKT_EUliE_EEviT1_)
        /*0f38*/ 	.word	0x00000000


	//----- nvinfo : EIATTR_REGCOUNT
	.align		4
.L_691:
        /*0f3c*/ 	.byte	0x04, 0x2f
        /*0f3e*/ 	.short	(.L_693 - .L_692)
	.align		4
.L_692:
        /*0f40*/ 	.word	index@(_ZN2at6native27unrolled_elementwise_kernelINS0_13AUnaryFunctorIN3c104HalfES4_S4_NS0_15binary_internal10DivFunctorIS4_EEEESt5arrayIPcLm2EELi4E23TrivialOffsetCalculatorILi1EjESD_NS0_6memory12LoadWithCastILi1EEENSE_13StoreWithCastILi1EEEEEviT_T0_T2_T3_T4_T5_)
        /*0f44*/ 	.word	0x0000001e


	//----- nvinfo : EIATTR_FRAME_SIZE
	.align		4
.L_693:
        /*0f48*/ 	.byte	0x04, 0x11
        /*0f4a*/ 	.short	(.L_695 - .L_694)
	.align		4
.L_694:
        /*0f4c*/ 	.word	index@(_ZN2at6native27unrolled_elementwise_kernelINS0_13AUnaryFunctorIN3c104HalfES4_S4_NS0_15binary_internal10DivFunctorIS4_EEEESt5arrayIPcLm2EELi4E23TrivialOffsetCalculatorILi1EjESD_NS0_6memory12LoadWithCastILi1EEENSE_13StoreWithCastILi1EEEEEviT_T0_T2_T3_T4_T5_)
        /*0f50*/ 	.word	0x00000000


	//----- nvinfo : EIATTR_REGCOUNT
	.align		4
.L_695:
        /*0f54*/ 	.byte	0x04, 0x2f
        /*0f56*/ 	.short	(.L_697 - .L_696)
	.align		4
.L_696:
        /*0f58*/ 	.word	index@(_ZN2at6native18elementwise_kernelILi128ELi4EZNS0_15gpu_kernel_implINS0_13AUnaryFunctorIN3c104HalfES5_S5_NS0_15binary_internal10DivFunctorIS5_EEEEEEvRNS_18TensorIteratorBaseERKT_EUliE_EEviT1_)
        /*0f5c*/ 	.word	0x0000001a


	//----- nvinfo : EIATTR_FRAME_SIZE
	.align		4
.L_697:
        /*0f60*/ 	.byte	0x04, 0x11
        /*0f62*/ 	.short	(.L_699 - .L_698)
	.align		4
.L_698:
        /*0f64*/ 	.word	index@(_ZN2at6native18elementwise_kernelILi128ELi4EZNS0_15gpu_kernel_implINS0_13AUnaryFunctorIN3c104HalfES5_S5_NS0_15binary_internal10DivFunctorIS5_EEEEEEvRNS_18TensorIteratorBaseERKT_EUliE_EEviT1_)
        /*0f68*/ 	.word	0x00000000


	//----- nvinfo : EIATTR_REGCOUNT
	.align		4
.L_699:
        /*0f6c*/ 	.byte	0x04, 0x2f
        /*0f6e*/ 	.short	(.L_701 - .L_700)
	.align		4
.L_700:
        /*0f70*/ 	.word	index@(_ZN2at6native29vectorized_elementwise_kernelILi8ENS0_13BUnaryFunctorIN3c104HalfES4_S4_NS0_15binary_internal10DivFunctorIS4_EEEESt5arrayIPcLm2EEEEviT0_T1_)
        /*0f74*/ 	.word	0x00000020


	//----- nvinfo : EIATTR_FRAME_SIZE
	.align		4
.L_701:
        /*0f78*/ 	.byte	0x04, 0x11
        /*0f7a*/ 	.short	(.L_703 - .L_702)
	.align		4
.L_702:
        /*0f7c*/ 	.word	index@(_ZN2at6native29vectorized_elementwise_kernelILi8ENS0_13BUnaryFunctorIN3c104HalfES4_S4_NS0_15binary_internal10DivFunctorIS4_EEEESt5arrayIPcLm2EEEEviT0_T1_)
        /*0f80*/ 	.word	0x00000000


	//----- nvinfo : EIATTR_REGCOUNT
	.align		4
.L_703:
        /*0f84*/ 	.byte	0x04, 0x2f
        /*0f86*/ 	.short	(.L_705 - .L_704)
	.align		4
.L_704:
        /*0f88*/ 	.word	index@(_ZN2at6native29vectorized_elementwise_kernelILi4ENS0_13BUnaryFunctorIN3c104HalfES4_S4_NS0_15binary_internal10DivFunctorIS4_EEEESt5arrayIPcLm2EEEEviT0_T1_)
        /*0f8c*/ 	.word	0x00000020


	//----- nvinfo : EIATTR_FRAME_SIZE
	.align		4
.L_705:
        /*0f90*/ 	.byte	0x04, 0x11
        /*0f92*/ 	.short	(.L_707 - .L_706)
	.align		4
.L_706:
        /*0f94*/ 	.word	index@(_ZN2at6native29vectorized_elementwise_kernelILi4ENS0_13BUnaryFunctorIN3c104HalfES4_S4_NS0_15binary_internal10DivFunctorIS4_EEEESt5arrayIPcLm2EEEEviT0_T1_)
        /*0f98*/ 	.word	0x00000000


	//----- nvinfo : EIATTR_REGCOUNT
	.align		4
.L_707:
        /*0f9c*/ 	.byte	0x04, 0x2f
        /*0f9e*/ 	.short	(.L_709 - .L_708)
	.align		4
.L_708:
        /*0fa0*/ 	.word	index@(_ZN2at6native29vectorized_elementwise_kernelILi2ENS0_13BUnaryFunctorIN3c104HalfES4_S4_NS0_15binary_internal10DivFunctorIS4_EEEESt5arrayIPcLm2EEEEviT0_T1_)
        /*0fa4*/ 	.word	0x00000020


	//----- nvinfo : EIATTR_FRAME_SIZE
	.align		4
.L_709:
        /*0fa8*/ 	.byte	0x04, 0x11
        /*0faa*/ 	.short	(.L_711 - .L_710)
	.align		4
.L_710:
        /*0fac*/ 	.word	index@(_ZN2at6native29vectorized_elementwise_kernelILi2ENS0_13BUnaryFunctorIN3c104HalfES4_S4_NS0_15binary_internal10DivFunctorIS4_EEEESt5arrayIPcLm2EEEEviT0_T1_)
        /*0fb0*/ 	.word	0x00000000


	//----- nvinfo : EIATTR_REGCOUNT
	.align		4
.L_711:
        /*0fb4*/ 	.byte	0x04, 0x2f
        /*0fb6*/ 	.short	(.L_713 - .L_712)
	.align		4
.L_712:
        /*0fb8*/ 	.word	index@(_ZN2at6native27unrolled_elementwise_kernelINS0_13BUnaryFunctorIN3c104HalfES4_S4_NS0_15binary_internal10DivFunctorIS4_EEEESt5arrayIPcLm2EELi4E23TrivialOffsetCalculatorILi1EjESD_NS0_6memory15LoadWithoutCastENSE_16StoreWithoutCastEEEviT_T0_T2_T3_T4_T5_)
        /*0fbc*/ 	.word	0x00000018


	//----- nvinfo : EIATTR_FRAME_SIZE
	.align		4
.L_713:
        /*0fc0*/ 	.byte	0x04, 0x11
        /*0fc2*/ 	.short	(.L_715 - .L_714)
	.align		4
.L_714:
        /*0fc4*/ 	.word	index@(_ZN2at6native27unrolled_elementwise_kernelINS0_13BUnaryFunctorIN3c104HalfES4_S4_NS0_15binary_internal10DivFunctorIS4_EEEESt5arrayIPcLm2EELi4E23TrivialOffsetCalculatorILi1EjESD_NS0_6memory15LoadWithoutCastENSE_16StoreWithoutCastEEEviT_T0_T2_T3_T4_T5_)
        /*0fc8*/ 	.word	0x00000000


	//----- nvinfo : EIATTR_REGCOUNT
	.align		4
.L_715:
        /*0fcc*/ 	.byte	0x04, 0x2f
        /*0fce*/ 	.short	(.L_717 - .L_716)
	.align		4
.L_716:
        /*0fd0*/ 	.word	index@(_ZN2at6native18elementwise_kernelILi128ELi4EZNS0_22gpu_kernel_impl_nocastINS0_13BUnaryFunctorIN3c104HalfES5_S5_NS0_15binary_internal10DivFunctorIS5_EEEEEEvRNS_18TensorIteratorBaseERKT_EUliE_EEviT1_)
        /*0fd4*/ 	.word	0x00000012


	//----- nvinfo : EIATTR_FRAME_SIZE
	.align		4
.L_717:
        /*0fd8*/ 	.byte	0x04, 0x11
        /*0fda*/ 	.short	(.L_719 - .L_718)
	.align		4
.L_718:
        /*0fdc*/ 	.word	index@(_ZN2at6native18elementwise_kernelILi128ELi4EZNS0_22gpu_kernel_impl_nocastINS0_13BUnaryFunctorIN3c104HalfES5_S5_NS0_15binary_internal10DivFunctorIS5_EEEEEEvRNS_18TensorIteratorBaseERKT_EUliE_EEviT1_)
        /*0fe0*/ 	.word	0x00000000


	//----- nvinfo : EIATTR_REGCOUNT
	.align		4
.L_719:
        /*0fe4*/ 	.byte	0x04, 0x2f
        /*0fe6*/ 	.short	(.L_721 - .L_720)
	.align		4
.L_720:
        /*0fe8*/ 	.word	index@(_ZN2at6native27unrolled_elementwise_kernelINS0_13BUnaryFunctorIN3c104HalfES4_S4_NS0_15binary_internal10DivFunctorIS4_EEEESt5arrayIPcLm2EELi4E23TrivialOffsetCalculatorILi1EjESD_NS0_6memory12LoadWithCastILi1EEENSE_13StoreWithCastILi1EEEEEviT_T0_T2_T3_T4_T5_)
        /*0fec*/ 	.word	0x0000001e


	//----- nvinfo : EIATTR_FRAME_SIZE
	.align		4
.L_721:
        /*0ff0*/ 	.byte	0x04, 0x11
        /*0ff2*/ 	.short	(.L_723 - .L_722)
	.align		4
.L_722:
        /*0ff4*/ 	.word	index@(_ZN2at6native27unrolled_elementwise_kernelINS0_13BUnaryFunctorIN3c104HalfES4_S4_NS0_15binary_internal10DivFunctorIS4_EEEESt5arrayIPcLm2EELi4E23TrivialOffsetCalculatorILi1EjESD_NS0_6memory12LoadWithCastILi1EEENSE_13StoreWithCastILi1EEEEEviT_T0_T2_T3_T4_T5_)
        /*0ff8*/ 	.word	0x00000000


	//----- nvinfo : EIATTR_REGCOUNT
	.align		4
.L_723:
        /*0ffc*/ 	.byte	0x04, 0x2f
        /*0ffe*/ 	.short	(.L_725 - .L_724)
	.align		4
.L_724:
        /*1000*/ 	.word	index@(_ZN2at6native18elementwise_kernelILi128ELi4EZNS0_15gpu_kernel_implINS0_13BUnaryFunctorIN3c104HalfES5_S5_NS0_15binary_internal10DivFunctorIS5_EEEEEEvRNS_18TensorIteratorBaseERKT_EUliE_EEviT1_)
        /*1004*/ 	.word	0x0000001a


	//----- nvinfo : EIATTR_FRAME_SIZE
	.align		4
.L_725:
        /*1008*/ 	.byte	0x04, 0x11
        /*100a*/ 	.short	(.L_727 - .L_726)
	.align		4
.L_726:
        /*100c*/ 	.word	index@(_ZN2at6native18elementwise_kernelILi128ELi4EZNS0_15gpu_kernel_implINS0_13BUnaryFunctorIN3c104HalfES5_S5_NS0_15binary_internal10DivFunctorIS5_EEEEEEvRNS_18TensorIteratorBaseERKT_EUliE_EEviT1_)
        /*1010*/ 	.word	0x00000000


	//----- nvinfo : EIATTR_REGCOUNT
	.align		4
.L_727:
        /*1014*/ 	.byte	0x04, 0x2f
        /*1016*/ 	.short	(.L_729 - .L_728)
	.align		4
.L_728:
        /*1018*/ 	.word	index@(_ZN2at6native29vectorized_elementwise_kernelILi8ENS0_13BinaryFunctorIN3c104HalfES4_S4_NS0_15binary_internal10DivFunctorIS4_EEEESt5arrayIPcLm3EEEEviT0_T1_)
        /*101c*/ 	.word	0x00000028


	//----- nvinfo : EIATTR_FRAME_SIZE
	.align		4
.L_729:
        /*1020*/ 	.byte	0x04, 0x11
        /*1022*/ 	.short	(.L_731 - .L_730)
	.align		4
.L_730:
        /*1024*/ 	.word	index@(_ZN2at6native29vectorized_elementwise_kernelILi8ENS0_13BinaryFunctorIN3c104HalfES4_S4_NS0_15binary_internal10DivFunctorIS4_EEEESt5arrayIPcLm3EEEEviT0_T1_)
        /*1028*/ 	.word	0x00000000


	//----- nvinfo : EIATTR_REGCOUNT
	.align		4
.L_731:
        /*102c*/ 	.byte	0x04, 0x2f
        /*102e*/ 	.short	(.L_733 - .L_732)
	.align		4
.L_732:
        /*1030*/ 	.word	index@(_ZN2at6native29vectorized_elementwise_kernelILi4ENS0_13BinaryFunctorIN3c104HalfES4_S4_NS0_15binary_internal10DivFunctorIS4_EEEESt5arrayIPcLm3EEEEviT0_T1_)
        /*1034*/ 	.word	0x00000028


	//----- nvinfo : EIATTR_FRAME_SIZE
	.align		4
.L_733:
        /*1038*/ 	.byte	0x04, 0x11
        /*103a*/ 	.short	(.L_735 - .L_734)
	.align		4
.L_734:
        /*103c*/ 	.word	index@(_ZN2at6native29vectorized_elementwise_kernelILi4ENS0_13BinaryFunctorIN3c104HalfES4_S4_NS0_15binary_internal10DivFunctorIS4_EEEESt5arrayIPcLm3EEEEviT0_T1_)
        /*1040*/ 	.word	0x00000000


	//----- nvinfo : EIATTR_REGCOUNT
	.align		4
.L_735:
        /*1044*/ 	.byte	0x04, 0x2f
        /*1046*/ 	.short	(.L_737 - .L_736)
	.align		4
.L_736:
        /*1048*/ 	.word	index@(_ZN2at6native29vectorized_elementwise_kernelILi2ENS0_13BinaryFunctorIN3c104HalfES4_S4_NS0_15binary_internal10DivFunctorIS4_EEEESt5arrayIPcLm3EEEEviT0_T1_)
        /*104c*/ 	.word	0x00000028


	//----- nvinfo : EIATTR_FRAME_SIZE
	.align		4
.L_737:
        /*1050*/ 	.byte	0x04, 0x11
        /*1052*/ 	.short	(.L_739 - .L_738)
	.align		4
.L_738:
        /*1054*/ 	.word	index@(_ZN2at6native29vectorized_elementwise_kernelILi2ENS0_13BinaryFunctorIN3c104HalfES4_S4_NS0_15binary_internal10DivFunctorIS4_EEEESt5arrayIPcLm3EEEEviT0_T1_)
        /*1058*/ 	.word	0x00000000


	//----- nvinfo : EIATTR_REGCOUNT
	.align		4
.L_739:
        /*105c*/ 	.byte	0x04, 0x2f
        /*105e*/ 	.short	(.L_741 - .L_740)
	.align		4
.L_740:
        /*1060*/ 	.word	index@(_ZN2at6native27unrolled_elementwise_kernelINS0_13BinaryFunctorIN3c104HalfES4_S4_NS0_15binary_internal10DivFunctorIS4_EEEESt5arrayIPcLm3EELi4E23TrivialOffsetCalculatorILi2EjESC_ILi1EjENS0_6memory15LoadWithoutCastENSF_16StoreWithoutCastEEEviT_T0_T2_T3_T4_T5_)
        /*1064*/ 	.word	0x0000001e


	//----- nvinfo : EIATTR_FRAME_SIZE
	.align		4
.L_741:
        /*1068*/ 	.byte	0x04, 0x11
        /*106a*/ 	.short	(.L_743 - .L_742)
	.align		4
.L_742:
        /*106c*/ 	.word	index@(_ZN2at6native27unrolled_elementwise_kernelINS0_13BinaryFunctorIN3c104HalfES4_S4_NS0_15binary_internal10DivFunctorIS4_EEEESt5arrayIPcLm3EELi4E23TrivialOffsetCalculatorILi2EjESC_ILi1EjENS0_6memory15LoadWithoutCastENSF_16StoreWithoutCastEEEviT_T0_T2_T3_T4_T5_)
        /*1070*/ 	.word	0x00000000


	//----- nvinfo : EIATTR_REGCOUNT
	.align		4
.L_743:
        /*1074*/ 	.byte	0x04, 0x2f
        /*1076*/ 	.short	(.L_745 - .L_744)
	.align		4
.L_744:
        /*1078*/ 	.word	index@(_ZN2at6native18elementwise_kernelILi128ELi4EZNS0_22gpu_kernel_impl_nocastINS0_13BinaryFunctorIN3c104HalfES5_S5_NS0_15binary_internal10DivFunctorIS5_EEEEEEvRNS_18TensorIteratorBaseERKT_EUliE_EEviT1_)
        /*107c*/ 	.word	0x00000012


	//----- nvinfo : EIATTR_FRAME_SIZE
	.align		4
.L_745:
        /*1080*/ 	.byte	0x04, 0x11
        /*1082*/ 	.short	(.L_747 - .L_746)
	.align		4
.L_746:
        /*1084*/ 	.word	index@(_ZN2at6native18elementwise_kernelILi128ELi4EZNS0_22gpu_kernel_impl_nocastINS0_13BinaryFunctorIN3c104HalfES5_S5_NS0_15binary_internal10DivFunctorIS5_EEEEEEvRNS_18TensorIteratorBaseERKT_EUliE_EEviT1_)
        /*1088*/ 	.word	0x00000000


	//----- nvinfo : EIATTR_REGCOUNT
	.align		4
.L_747:
        /*108c*/ 	.byte	0x04, 0x2f
        /*108e*/ 	.short	(.L_749 - .L_748)
	.align		4
.L_748:
        /*1090*/ 	.word	index@(_ZN2at6native27unrolled_elementwise_kernelINS0_13BinaryFunctorIN3c104HalfES4_S4_NS0_15binary_internal10DivFunctorIS4_EEEESt5arrayIPcLm3EELi4E23TrivialOffsetCalculatorILi2EjESC_ILi1EjENS0_6memory12LoadWithCastILi2EEENSF_13StoreWithCastILi1EEEEEviT_T0_T2_T3_T4_T5_)
        /*1094*/ 	.word	0x0000001e


	//----- nvinfo : EIATTR_FRAME_SIZE
	.align		4
.L_749:
        /*1098*/ 	.byte	0x04, 0x11
        /*109a*/ 	.short	(.L_751 - .L_750)
	.align		4
.L_750:
        /*109c*/ 	.word	index@(_ZN2at6native27unrolled_elementwise_kernelINS0_13BinaryFunctorIN3c104HalfES4_S4_NS0_15binary_internal10DivFunctorIS4_EEEESt5arrayIPcLm3EELi4E23TrivialOffsetCalculatorILi2EjESC_ILi1EjENS0_6memory12LoadWithCastILi2EEENSF_13StoreWithCastILi1EEEEEviT_T0_T2_T3_T4_T5_)
        /*10a0*/ 	.word	0x00000000


	//----- nvinfo : EIATTR_REGCOUNT
	.align		4
.L_751:
        /*10a4*/ 	.byte	0x04, 0x2f
        /*10a6*/ 	.short	(.L_753 - .L_752)
	.align		4
.L_752:
        /*10a8*/ 	.word	index@(_ZN2at6native18elementwise_kernelILi128ELi4EZNS0_15gpu_kernel_implINS0_13BinaryFunctorIN3c104HalfES5_S5_NS0_15binary_internal10DivFunctorIS5_EEEEEEvRNS_18TensorIteratorBaseERKT_EUliE_EEviT1_)
        /*10ac*/ 	.word	0x0000001a


	//----- nvinfo : EIATTR_FRAME_SIZE
	.align		4
.L_753:
        /*10b0*/ 	.byte	0x04, 0x11
        /*10b2*/ 	.short	(.L_755 - .L_754)
	.align		4
.L_754:
        /*10b4*/ 	.word	index@(_ZN2at6native18elementwise_kernelILi128ELi4EZNS0_15gpu_kernel_implINS0_13BinaryFunctorIN3c104HalfES5_S5_NS0_15binary_internal10DivFunctorIS5_EEEEEEvRNS_18TensorIteratorBaseERKT_EUliE_EEviT1_)
        /*10b8*/ 	.word	0x00000000


	//----- nvinfo : EIATTR_REGCOUNT
	.align		4
.L_755:
        /*10bc*/ 	.byte	0x04, 0x2f
        /*10be*/ 	.short	(.L_757 - .L_756)
	.align		4
.L_756:
        /*10c0*/ 	.word	index@(_ZN2at6native29vectorized_elementwise_kernelILi8ENS0_13AUnaryFunctorIN3c108BFloat16ES4_S4_NS0_15binary_internal10DivFunctorIS4_EEEESt5arrayIPcLm2EEEEviT0_T1_)
        /*10c4*/ 	.word	0x00000020


	//----- nvinfo : EIATTR_FRAME_SIZE
	.align		4
.L_757:
        /*10c8*/ 	.byte	0x04, 0x11
        /*10ca*/ 	.short	(.L_759 - .L_758)
	.align		4
.L_758:
        /*10cc*/ 	.word	index@(_ZN2at6native29vectorized_elementwise_kernelILi8ENS0_13AUnaryFunctorIN3c108BFloat16ES4_S4_NS0_15binary_internal10DivFunctorIS4_EEEESt5arrayIPcLm2EEEEviT0_T1_)
        /*10d0*/ 	.word	0x00000000


	//----- nvinfo : EIATTR_REGCOUNT
	.align		4
.L_759:
        /*10d4*/ 	.byte	0x04, 0x2f
        /*10d6*/ 	.short	(.L_761 - .L_760)
	.align		4
.L_760:
        /*10d8*/ 	.word	index@(_ZN2at6native29vectorized_elementwise_kernelILi4ENS0_13AUnaryFunctorIN3c108BFloat16ES4_S4_NS0_15binary_internal10DivFunctorIS4_EEEESt5arrayIPcLm2EEEEviT0_T1_)
        /*10dc*/ 	.word	0x00000020


	//----- nvinfo : EIATTR_FRAME_SIZE
	.align		4
.L_761:
        /*10e0*/ 	.byte	0x04, 0x11
        /*10e2*/ 	.short	(.L_763 - .L_762)
	.align		4
.L_762:
        /*10e4*/ 	.word	index@(_ZN2at6native29vectorized_elementwise_kernelILi4ENS0_13AUnaryFunctorIN3c108BFloat16ES4_S4_NS0_15binary_internal10DivFunctorIS4_EEEESt5arrayIPcLm2EEEEviT0_T1_)
        /*10e8*/ 	.word	0x00000000


	//----- nvinfo : EIATTR_REGCOUNT
	.align		4
.L_763:
        /*10ec*/ 	.byte	0x04, 0x2f
        /*10ee*/ 	.short	(.L_765 - .L_764)
	.align		4
.L_764:
        /*10f0*/ 	.word	index@(_ZN2at6native29vectorized_elementwise_kernelILi2ENS0_13AUnaryFunctorIN3c108BFloat16ES4_S4_NS0_15binary_internal10DivFunctorIS4_EEEESt5arrayIPcLm2EEEEviT0_T1_)
        /*10f4*/ 	.word	0x00000020


	//----- nvinfo : EIATTR_FRAME_SIZE
	.align		4
.L_765:
        /*10f8*/ 	.byte	0x04, 0x11
        /*10fa*/ 	.short	(.L_767 - .L_766)
	.align		4
.L_766:
        /*10fc*/ 	.word	index@(_ZN2at6native29vectorized_elementwise_kernelILi2ENS0_13AUnaryFunctorIN3c108BFloat16ES4_S4_NS0_15binary_internal10DivFunctorIS4_EEEESt5arrayIPcLm2EEEEviT0_T1_)
        /*1100*/ 	.word	0x00000000


	//----- nvinfo : EIATTR_REGCOUNT
	.align		4
.L_767:
        /*1104*/ 	.byte	0x04, 0x2f
        /*1106*/ 	.short	(.L_769 - .L_768)
	.align		4
.L_768:
        /*1108*/ 	.word	index@(_ZN2at6native27unrolled_elementwise_kernelINS0_13AUnaryFunctorIN3c108BFloat16ES4_S4_NS0_15binary_internal10DivFunctorIS4_EEEESt5arrayIPcLm2EELi4E23TrivialOffsetCalculatorILi1EjESD_NS0_6memory15LoadWithoutCastENSE_16StoreWithoutCastEEEviT_T0_T2_T3_T4_T5_)
        /*110c*/ 	.word	0x00000018


	//----- nvinfo : EIATTR_FRAME_SIZE
	.align		4
.L_769:
        /*1110*/ 	.byte	0x04, 0x11
        /*1112*/ 	.short	(.L_771 - .L_770)
	.align		4
.L_770:
        /*1114*/ 	.word	index@(_ZN2at6native27unrolled_elementwise_kernelINS0_13AUnaryFunctorIN3c108BFloat16ES4_S4_NS0_15binary_internal10DivFunctorIS4_EEEESt5arrayIPcLm2EELi4E23TrivialOffsetCalculatorILi1EjESD_NS0_6memory15LoadWithoutCastENSE_16StoreWithoutCastEEEviT_T0_T2_T3_T4_T5_)
        /*1118*/ 	.word	0x00000000


	//----- nvinfo : EIATTR_REGCOUNT
	.align		4
.L_771:
        /*111c*/ 	.byte	0x04, 0x2f
        /*111e*/ 	.short	(.L_773 - .L_772)
	.align		4
.L_772:
        /*1120*/ 	.word	index@(_ZN2at6native18elementwise_kernelILi128ELi4EZNS0_22gpu_kernel_impl_nocastINS0_13AUnaryFunctorIN3c108BFloat16ES5_S5_NS0_15binary_internal10DivFunctorIS5_EEEEEEvRNS_18TensorIteratorBaseERKT_EUliE_EEviT1_)
        /*1124*/ 	.word	0x00000012


	//----- nvinfo : EIATTR_FRAME_SIZE
	.align		4
.L_773:
        /*1128*/ 	.byte	0x04, 0x11
        /*112a*/ 	.short	(.L_775 - .L_774)
	.align		4
.L_774:
        /*112c*/ 	.word	index@(_ZN2at6native18elementwise_kernelILi128ELi4EZNS0_22gpu_kernel_impl_nocastINS0_13AUnaryFunctorIN3c108BFloat16ES5_S5_NS0_15binary_internal10DivFunctorIS5_EEEEEEvRNS_18TensorIteratorBaseERKT_EUliE_EEviT1_)
        /*1130*/ 	.word	0x00000000


	//----- nvinfo : EIATTR_REGCOUNT
	.align		4
.L_775:
        /*1134*/ 	.byte	0x04, 0x2f
        /*1136*/ 	.short	(.L_777 - .L_776)
	.align		4
.L_776:
        /*1138*/ 	.word	index@(_ZN2at6native27unrolled_elementwise_kernelINS0_13AUnaryFunctorIN3c108BFloat16ES4_S4_NS0_15binary_internal10DivFunctorIS4_EEEESt5arrayIPcLm2EELi4E23TrivialOffsetCalculatorILi1EjESD_NS0_6memory12LoadWithCastILi1EEENSE_13StoreWithCastILi1EEEEEviT_T0_T2_T3_T4_T5_)
        /*113c*/ 	.word	0x0000001c


	//----- nvinfo : EIATTR_FRAME_SIZE
	.align		4
.L_777:
        /*1140*/ 	.byte	0x04, 0x11
        /*1142*/ 	.short	(.L_779 - .L_778)
	.align		4
.L_778:
        /*1144*/ 	.word	index@(_ZN2at6native27unrolled_elementwise_kernelINS0_13AUnaryFunctorIN3c108BFloat16ES4_S4_NS0_15binary_internal10DivFunctorIS4_EEEESt5arrayIPcLm2EELi4E23TrivialOffsetCalculatorILi1EjESD_NS0_6memory12LoadWithCastILi1EEENSE_13StoreWithCastILi1EEEEEviT_T0_T2_T3_T4_T5_)
        /*1148*/ 	.word	0x00000000


	//----- nvinfo : EIATTR_REGCOUNT
	.align		4
.L_779:
        /*114c*/ 	.byte	0x04, 0x2f
        /*114e*/ 	.short	(.L_781 - .L_780)
	.align		4
.L_780:
        /*1150*/ 	.word	index@(_ZN2at6native18elementwise_kernelILi128ELi4EZNS0_15gpu_kernel_implINS0_13AUnaryFunctorIN3c108BFloat16ES5_S5_NS0_15binary_internal10DivFunctorIS5_EEEEEEvRNS_18TensorIteratorBaseERKT_EUliE_EEviT1_)
        /*1154*/ 	.word	0x0000001a


	//----- nvinfo : EIATTR_FRAME_SIZE
	.align		4
.L_781:
        /*1158*/ 	.byte	0x04, 0x11
        /*115a*/ 	.short	(.L_783 - .L_782)
	.align		4
.L_782:
        /*115c*/ 	.word	index@(_ZN2at6native18elementwise_kernelILi128ELi4EZNS0_15gpu_kernel_implINS0_13AUnaryFunctorIN3c108BFloat16ES5_S5_NS0_15binary_internal10DivFunctorIS5_EEEEEEvRNS_18TensorIteratorBaseERKT_EUliE_EEviT1_)
        /*1160*/ 	.word	0x00000000


	//----- nvinfo : EIATTR_REGCOUNT
	.align		4
.L_783:
        /*1164*/ 	.byte	0x04, 0x2f
        /*1166*/ 	.short	(.L_785 - .L_784)
	.align		4
.L_784:
        /*1168*/ 	.word	index@(_ZN2at6native29vectorized_elementwise_kernelILi8ENS0_13BUnaryFunctorIN3c108BFloat16ES4_S4_NS0_15binary_internal10DivFunctorIS4_EEEESt5arrayIPcLm2EEEEviT0_T1_)
        /*116c*/ 	.word	0x00000020


	//----- nvinfo : EIATTR_FRAME_SIZE
	.align		4
.L_785:
        /*1170*/ 	.byte	0x04, 0x11
        /*1172*/ 	.short	(.L_787 - .L_786)
	.align		4
.L_786:
        /*1174*/ 	.word	index@(_ZN2at6native29vectorized_elementwise_kernelILi8ENS0_13BUnaryFunctorIN3c108BFloat16ES4_S4_NS0_15binary_internal10DivFunctorIS4_EEEESt5arrayIPcLm2EEEEviT0_T1_)
        /*1178*/ 	.word	0x00000000


	//----- nvinfo : EIATTR_REGCOUNT
	.align		4
.L_787:
        /*117c*/ 	.byte	0x04, 0x2f
        /*117e*/ 	.short	(.L_789 - .L_788)
	.align		4
.L_788:
        /*1180*/ 	.word	index@(_ZN2at6native29vectorized_elementwise_kernelILi4ENS0_13BUnaryFunctorIN3c108BFloat16ES4_S4_NS0_15binary_internal10DivFunctorIS4_EEEESt5arrayIPcLm2EEEEviT0_T1_)
        /*1184*/ 	.word	0x00000020


	//----- nvinfo : EIATTR_FRAME_SIZE
	.align		4
.L_789:
        /*1188*/ 	.byte	0x04, 0x11
        /*118a*/ 	.short	(.L_791 - .L_790)
	.align		4
.L_790:
        /*118c*/ 	.word	index@(_ZN2at6native29vectorized_elementwise_kernelILi4ENS0_13BUnaryFunctorIN3c108BFloat16ES4_S4_NS0_15binary_internal10DivFunctorIS4_EEEESt5arrayIPcLm2EEEEviT0_T1_)
        /*1190*/ 	.word	0x00000000


	//----- nvinfo : EIATTR_REGCOUNT
	.align		4
.L_791:
        /*1194*/ 	.byte	0x04, 0x2f
        /*1196*/ 	.short	(.L_793 - .L_792)
	.align		4
.L_792:
        /*1198*/ 	.word	index@(_ZN2at6native29vectorized_elementwise_kernelILi2ENS0_13BUnaryFunctorIN3c108BFloat16ES4_S4_NS0_15binary_internal10DivFunctorIS4_EEEESt5arrayIPcLm2EEEEviT0_T1_)
        /*119c*/ 	.word	0x00000020


	//----- nvinfo : EIATTR_FRAME_SIZE
	.align		4
.L_793:
        /*11a0*/ 	.byte	0x04, 0x11
        /*11a2*/ 	.short	(.L_795 - .L_794)
	.align		4
.L_794:
        /*11a4*/ 	.word	index@(_ZN2at6native29vectorized_elementwise_kernelILi2ENS0_13BUnaryFunctorIN3c108BFloat16ES4_S4_NS0_15binary_internal10DivFunctorIS4_EEEESt5arrayIPcLm2EEEEviT0_T1_)
        /*11a8*/ 	.word	0x00000000


	//----- nvinfo : EIATTR_REGCOUNT
	.align		4
.L_795:
        /*11ac*/ 	.byte	0x04, 0x2f
        /*11ae*/ 	.short	(.L_797 - .L_796)
	.align		4
.L_796:
        /*11b0*/ 	.word	index@(_ZN2at6native27unrolled_elementwise_kernelINS0_13BUnaryFunctorIN3c108BFloat16ES4_S4_NS0_15binary_internal10DivFunctorIS4_EEEESt5arrayIPcLm2EELi4E23TrivialOffsetCalculatorILi1EjESD_NS0_6memory15LoadWithoutCastENSE_16StoreWithoutCastEEEviT_T0_T2_T3_T4_T5_)
        /*11b4*/ 	.word	0x00000018


	//----- nvinfo : EIATTR_FRAME_SIZE
	.align		4
.L_797:
        /*11b8*/ 	.byte	0x04, 0x11
        /*11ba*/ 	.short	(.L_799 - .L_798)
	.align		4
.L_798:
        /*11bc*/ 	.word	index@(_ZN2at6native27unrolled_elementwise_kernelINS0_13BUnaryFunctorIN3c108BFloat16ES4_S4_NS0_15binary_internal10DivFunctorIS4_EEEESt5arrayIPcLm2EELi4E23TrivialOffsetCalculatorILi1EjESD_NS0_6memory15LoadWithoutCastENSE_16StoreWithoutCastEEEviT_T0_T2_T3_T4_T5_)
        /*11c0*/ 	.word	0x00000000


	//----- nvinfo : EIATTR_REGCOUNT
	.align		4
.L_799:
        /*11c4*/ 	.byte	0x04, 0x2f
        /*11c6*/ 	.short	(.L_801 - .L_800)
	.align		4
.L_800:
        /*11c8*/ 	.word	index@(_ZN2at6native18elementwise_kernelILi128ELi4EZNS0_22gpu_kernel_impl_nocastINS0_13BUnaryFunctorIN3c108BFloat16ES5_S5_NS0_15binary_internal10DivFunctorIS5_EEEEEEvRNS_18TensorIteratorBaseERKT_EUliE_EEviT1_)
        /*11cc*/ 	.word	0x00000012


	//----- nvinfo : EIATTR_FRAME_SIZE
	.align		4
.L_801:
        /*11d0*/ 	.byte	0x04, 0x11
        /*11d2*/ 	.short	(.L_803 - .L_802)
	.align		4
.L_802:
        /*11d4*/ 	.word	index@(_ZN2at6native18elementwise_kernelILi128ELi4EZNS0_22gpu_kernel_impl_nocastINS0_13BUnaryFunctorIN3c108BFloat16ES5_S5_NS0_15binary_internal10DivFunctorIS5_EEEEEEvRNS_18TensorIteratorBaseERKT_EUliE_EEviT1_)
        /*11d8*/ 	.word	0x00000000


	//----- nvinfo : EIATTR_REGCOUNT
	.align		4
.L_803:
        /*11dc*/ 	.byte	0x04, 0x2f
        /*11de*/ 	.short	(.L_805 - .L_804)
	.align		4
.L_804:
        /*11e0*/ 	.word	index@(_ZN2at6native27unrolled_elementwise_kernelINS0_13BUnaryFunctorIN3c108BFloat16ES4_S4_NS0_15binary_internal10DivFunctorIS4_EEEESt5arrayIPcLm2EELi4E23TrivialOffsetCalculatorILi1EjESD_NS0_6memory12LoadWithCastILi1EEENSE_13StoreWithCastILi1EEEEEviT_T0_T2_T3_T4_T5_)
        /*11e4*/ 	.word	0x0000001c


	//----- nvinfo : EIATTR_FRAME_SIZE
	.align		4
.L_805:
        /*11e8*/ 	.byte	0x04, 0x11
        /*11ea*/ 	.short	(.L_807 - .L_806)
	.align		4
.L_806:
        /*11ec*/ 	.word	index@(_ZN2at6native27unrolled_elementwise_kernelINS0_13BUnaryFunctorIN3c108BFloat16ES4_S4_NS0_15binary_internal10DivFunctorIS4_EEEESt5arrayIPcLm2EELi4E23TrivialOffsetCalculatorILi1EjESD_NS0_6memory12LoadWithCastILi1EEENSE_13StoreWithCastILi1EEEEEviT_T0_T2_T3_T4_T5_)
        /*11f0*/ 	.word	0x00000000


	//----- nvinfo : EIATTR_REGCOUNT
	.align		4
.L_807:
        /*11f4*/ 	.byte	0x04, 0x2f
        /*11f6*/ 	.short	(.L_809 - .L_808)
	.align		4
.L_808:
        /*11f8*/ 	.word	index@(_ZN2at6native18elementwise_kernelILi128ELi4EZNS0_15gpu_kernel_implINS0_13BUnaryFunctorIN3c108BFloat16ES5_S5_NS0_15binary_internal10DivFunctorIS5_EEEEEEvRNS_18TensorIteratorBaseERKT_EUliE_EEviT1_)
        /*11fc*/ 	.word	0x0000001a


	//----- nvinfo : EIATTR_FRAME_SIZE
	.align		4
.L_809:
        /*1200*/ 	.byte	0x04, 0x11
        /*1202*/ 	.short	(.L_811 - .L_810)
	.align		4
.L_810:
        /*1204*/ 	.word	index@(_ZN2at6native18elementwise_kernelILi128ELi4EZNS0_15gpu_kernel_implINS0_13BUnaryFunctorIN3c108BFloat16ES5_S5_NS0_15binary_internal10DivFunctorIS5_EEEEEEvRNS_18TensorIteratorBaseERKT_EUliE_EEviT1_)
        /*1208*/ 	.word	0x00000000


	//----- nvinfo : EIATTR_REGCOUNT
	.align		4
.L_811:
        /*120c*/ 	.byte	0x04, 0x2f
        /*120e*/ 	.short	(.L_813 - .L_812)
	.align		4
.L_812:
        /*1210*/ 	.word	index@(_ZN2at6native29vectorized_elementwise_kernelILi8ENS0_13BinaryFunctorIN3c108BFloat16ES4_S4_NS0_15binary_internal10DivFunctorIS4_EEEESt5arrayIPcLm3EEEEviT0_T1_)
        /*1214*/ 	.word	0x00000028


	//----- nvinfo : EIATTR_FRAME_SIZE
	.align		4
.L_813:
        /*1218*/ 	.byte	0x04, 0x11
        /*121a*/ 	.short	(.L_815 - .L_814)
	.align		4
.L_814:
        /*121c*/ 	.word	index@(_ZN2at6native29vectorized_elementwise_kernelILi8ENS0_13BinaryFunctorIN3c108BFloat16ES4_S4_NS0_15binary_internal10DivFunctorIS4_EEEESt5arrayIPcLm3EEEEviT0_T1_)
        /*1220*/ 	.word	0x00000000


	//----- nvinfo : EIATTR_REGCOUNT
	.align		4
.L_815:
        /*1224*/ 	.byte	0x04, 0x2f
        /*1226*/ 	.short	(.L_817 - .L_816)
	.align		4
.L_816:
        /*1228*/ 	.word	index@(_ZN2at6native29vectorized_elementwise_kernelILi4ENS0_13BinaryFunctorIN3c108BFloat16ES4_S4_NS0_15binary_internal10DivFunctorIS4_EEEESt5arrayIPcLm3EEEEviT0_T1_)
        /*122c*/ 	.word	0x00000028


	//----- nvinfo : EIATTR_FRAME_SIZE
	.align		4
.L_817:
        /*1230*/ 	.byte	0x04, 0x11
        /*1232*/ 	.short	(.L_819 - .L_818)
	.align		4
.L_818:
        /*1234*/ 	.word	index@(_ZN2at6native29vectorized_elementwise_kernelILi4ENS0_13BinaryFunctorIN3c108BFloat16ES4_S4_NS0_15binary_internal10DivFunctorIS4_EEEESt5arrayIPcLm3EEEEviT0_T1_)
        /*1238*/ 	.word	0x00000000


	//----- nvinfo : EIATTR_REGCOUNT
	.align		4
.L_819:
        /*123c*/ 	.byte	0x04, 0x2f
        /*123e*/ 	.short	(.L_821 - .L_820)
	.align		4
.L_820:
        /*1240*/ 	.word	index@(_ZN2at6native29vectorized_elementwise_kernelILi2ENS0_13BinaryFunctorIN3c108BFloat16ES4_S4_NS0_15binary_internal10DivFunctorIS4_EEEESt5arrayIPcLm3EEEEviT0_T1_)
        /*1244*/ 	.word	0x00000028


	//----- nvinfo : EIATTR_FRAME_SIZE
	.align		4
.L_821:
        /*1248*/ 	.byte	0x04, 0x11
        /*124a*/ 	.short	(.L_823 - .L_822)
	.align		4
.L_822:
        /*124c*/ 	.word	index@(_ZN2at6native29vectorized_elementwise_kernelILi2ENS0_13BinaryFunctorIN3c108BFloat16ES4_S4_NS0_15binary_internal10DivFunctorIS4_EEEESt5arrayIPcLm3EEEEviT0_T1_)
        /*1250*/ 	.word	0x00000000


	//----- nvinfo : EIATTR_REGCOUNT
	.align		4
.L_823:
        /*1254*/ 	.byte	0x04, 0x2f
        /*1256*/ 	.short	(.L_825 - .L_824)
	.align		4
.L_824:
        /*1258*/ 	.word	index@(_ZN2at6native27unrolled_elementwise_kernelINS0_13BinaryFunctorIN3c108BFloat16ES4_S4_NS0_15binary_internal10DivFunctorIS4_EEEESt5arrayIPcLm3EELi4E23TrivialOffsetCalculatorILi2EjESC_ILi1EjENS0_6memory15LoadWithoutCastENSF_16StoreWithoutCastEEEviT_T0_T2_T3_T4_T5_)
        /*125c*/ 	.word	0x0000001e


	//----- nvinfo : EIATTR_FRAME_SIZE
	.align		4
.L_825:
        /*1260*/ 	.byte	0x04, 0x11
        /*1262*/ 	.short	(.L_827 - .L_826)
	.align		4
.L_826:
        /*1264*/ 	.word	index@(_ZN2at6native27unrolled_elementwise_kernelINS0_13BinaryFunctorIN3c108BFloat16ES4_S4_NS0_15binary_internal10DivFunctorIS4_EEEESt5arrayIPcLm3EELi4E23TrivialOffsetCalculatorILi2EjESC_ILi1EjENS0_6memory15LoadWithoutCastENSF_16StoreWithoutCastEEEviT_T0_T2_T3_T4_T5_)
        /*1268*/ 	.word	0x00000000


	//----- nvinfo : EIATTR_REGCOUNT
	.align		4
.L_827:
        /*126c*/ 	.byte	0x04, 0x2f
        /*126e*/ 	.short	(.L_829 - .L_828)
	.align		4
.L_828:
        /*1270*/ 	.word	index@(_ZN2at6native18elementwise_kernelILi128ELi4EZNS0_22gpu_kernel_impl_nocastINS0_13BinaryFunctorIN3c108BFloat16ES5_S5_NS0_15binary_internal10DivFunctorIS5_EEEEEEvRNS_18TensorIteratorBaseERKT_EUliE_EEviT1_)
        /*1274*/ 	.word	0x00000012


	//----- nvinfo : EIATTR_FRAME_SIZE
	.align		4
.L_829:
        /*1278*/ 	.byte	0x04, 0x11
        /*127a*/ 	.short	(.L_831 - .L_830)
	.align		4
.L_830:
        /*127c*/ 	.word	index@(_ZN2at6native18elementwise_kernelILi128ELi4EZNS0_22gpu_kernel_impl_nocastINS0_13BinaryFunctorIN3c108BFloat16ES5_S5_NS0_15binary_internal10DivFunctorIS5_EEEEEEvRNS_18TensorIteratorBaseERKT_EUliE_EEviT1_)
        /*1280*/ 	.word	0x00000000


	//----- nvinfo : EIATTR_REGCOUNT
	.align		4
.L_831:
        /*1284*/ 	.byte	0x04, 0x2f
        /*1286*/ 	.short	(.L_833 - .L_832)
	.align		4
.L_832:
        /*1288*/ 	.word	index@(_ZN2at6native27unrolled_elementwise_kernelINS0_13BinaryFunctorIN3c108BFloat16ES4_S4_NS0_15binary_internal10DivFunctorIS4_EEEESt5arrayIPcLm3EELi4E23TrivialOffsetCalculatorILi2EjESC_ILi1EjENS0_6memory12LoadWithCastILi2EEENSF_13StoreWithCastILi1EEEEEviT_T0_T2_T3_T4_T5_)
        /*128c*/ 	.word	0x0000001e


	//----- nvinfo : EIATTR_FRAME_SIZE
	.align		4
.L_833:
        /*1290*/ 	.byte	0x04, 0x11
        /*1292*/ 	.short	(.L_835 - .L_834)
	.align		4
.L_834:
        /*1294*/ 	.word	index@(_ZN2at6native27unrolled_elementwise_kernelINS0_13BinaryFunctorIN3c108BFloat16ES4_S4_NS0_15binary_internal10DivFunctorIS4_EEEESt5arrayIPcLm3EELi4E23TrivialOffsetCalculatorILi2EjESC_ILi1EjENS0_6memory12LoadWithCastILi2EEENSF_13StoreWithCastILi1EEEEEviT_T0_T2_T3_T4_T5_)
        /*1298*/ 	.word	0x00000000


	//----- nvinfo : EIATTR_REGCOUNT
	.align		4
.L_835:
        /*129c*/ 	.byte	0x04, 0x2f
        /*129e*/ 	.short	(.L_837 - .L_836)
	.align		4
.L_836:
        /*12a0*/ 	.word	index@(_ZN2at6native18elementwise_kernelILi128ELi4EZNS0_15gpu_kernel_implINS0_13BinaryFunctorIN3c108BFloat16ES5_S5_NS0_15binary_internal10DivFunctorIS5_EEEEEEvRNS_18TensorIteratorBaseERKT_EUliE_EEviT1_)
        /*12a4*/ 	.word	0x0000001a


	//----- nvinfo : EIATTR_FRAME_SIZE
	.align		4
.L_837:
        /*12a8*/ 	.byte	0x04, 0x11
        /*12aa*/ 	.short	(.L_839 - .L_838)
	.align		4
.L_838:
        /*12ac*/ 	.word	index@(_ZN2at6native18elementwise_kernelILi128ELi4EZNS0_15gpu_kernel_implINS0_13BinaryFunctorIN3c108BFloat16ES5_S5_NS0_15binary_internal10DivFunctorIS5_EEEEEEvRNS_18TensorIteratorBaseERKT_EUliE_EEviT1_)
        /*12b0*/ 	.word	0x00000000


	//----- nvinfo : EIATTR_MIN_STACK_SIZE
	.align		4
.L_839:
        /*12b4*/ 	.byte	0x04, 0x12
        /*12b6*/ 	.short	(.L_841 - .L_840)
	.align		4
.L_840:
        /*12b8*/ 	.word	index@(_ZN2at6native18elementwise_kernelILi128ELi4EZNS0_15gpu_kernel_implINS0_13BinaryFunctorIN3c108BFloat16ES5_S5_NS0_15binary_internal10DivFunctorIS5_EEEEEEvRNS_18TensorIteratorBaseERKT_EUliE_EEviT1_)
        /*12bc*/ 	.word	0x00000000


	//----- nvinfo : EIATTR_MIN_STACK_SIZE
	.align		4
.L_841:
        /*12c0*/ 	.byte	0x04, 0x12
        /*12c2*/ 	.short	(.L_843 - .L_842)
	.align		4
.L_842:
        /*12c4*/ 	.word	index@(_ZN2at6native27unrolled_elementwise_kernelINS0_13BinaryFunctorIN3c108BFloat16ES4_S4_NS0_15binary_internal10DivFunctorIS4_EEEESt5arrayIPcLm3EELi4E23TrivialOffsetCalculatorILi2EjESC_ILi1EjENS0_6memory12LoadWithCastILi2EEENSF_13StoreWithCastILi1EEEEEviT_T0_T2_T3_T4_T5_)
        /*12c8*/ 	.word	0x00000000


	//----- nvinfo : EIATTR_MIN_STACK_SIZE
	.align		4
.L_843:
        /*12cc*/ 	.byte	0x04, 0x12
        /*12ce*/ 	.short	(.L_845 - .L_844)
	.align		4
.L_844:
        /*12d0*/ 	.word	index@(_ZN2at6native18elementwise_kernelILi128ELi4EZNS0_22gpu_kernel_impl_nocastINS0_13BinaryFunctorIN3c108BFloat16ES5_S5_NS0_15binary_internal10DivFunctorIS5_EEEEEEvRNS_18TensorIteratorBaseERKT_EUliE_EEviT1_)
        /*12d4*/ 	.word	0x00000000


	//----- nvinfo : EIATTR_MIN_STACK_SIZE
	.align		4
.L_845:
        /*12d8*/ 	.byte	0x04, 0x12
        /*12da*/ 	.short	(.L_847 - .L_846)
	.align		4
.L_846:
        /*12dc*/ 	.word	index@(_ZN2at6native27unrolled_elementwise_kernelINS0_13BinaryFunctorIN3c108BFloat16ES4_S4_NS0_15binary_internal10DivFunctorIS4_EEEESt5arrayIPcLm3EELi4E23TrivialOffsetCalculatorILi2EjESC_ILi1EjENS0_6memory15LoadWithoutCastENSF_16StoreWithoutCastEEEviT_T0_T2_T3_T4_T5_)
        /*12e0*/ 	.word	0x00000000


	//----- nvinfo : EIATTR_MIN_STACK_SIZE
	.align		4
.L_847:
        /*12e4*/ 	.byte	0x04, 0x12
        /*12e6*/ 	.short	(.L_849 - .L_848)
	.align		4
.L_848:
        /*12e8*/ 	.word	index@(_ZN2at6native29vectorized_elementwise_kernelILi2ENS0_13BinaryFunctorIN3c108BFloat16ES4_S4_NS0_15binary_internal10DivFunctorIS4_EEEESt5arrayIPcLm3EEEEviT0_T1_)
        /*12ec*/ 	.word	0x00000000


	//----- nvinfo : EIATTR_MIN_STACK_SIZE
	.align		4
.L_849:
        /*12f0*/ 	.byte	0x04, 0x12
        /*12f2*/ 	.short	(.L_851 - .L_850)
	.align		4
.L_850:
        /*12f4*/ 	.word	index@(_ZN2at6native29vectorized_elementwise_kernelILi4ENS0_13BinaryFunctorIN3c108BFloat16ES4_S4_NS0_15binary_internal10DivFunctorIS4_EEEESt5arrayIPcLm3EEEEviT0_T1_)
        /*12f8*/ 	.word	0x00000000


	//----- nvinfo : EIATTR_MIN_STACK_SIZE
	.align		4
.L_851:
        /*12fc*/ 	.byte	0x04, 0x12
        /*12fe*/ 	.short	(.L_853 - .L_852)
	.align		4
.L_852:
        /*1300*/ 	.word	index@(_ZN2at6native29vectorized_elementwise_kernelILi8ENS0_13BinaryFunctorIN3c108BFloat16ES4_S4_NS0_15binary_internal10DivFunctorIS4_EEEESt5arrayIPcLm3EEEEviT0_T1_)
        /*1304*/ 	.word	0x00000000


	//----- nvinfo : EIATTR_MIN_STACK_SIZE
	.align		4
.L_853:
        /*1308*/ 	.byte	0x04, 0x12
        /*130a*/ 	.short	(.L_855 - .L_854)
	.align		4
.L_854:
        /*130c*/ 	.word	index@(_ZN2at6native18elementwise_kernelILi128ELi4EZNS0_15gpu_kernel_implINS0_13BUnaryFunctorIN3c108BFloat16ES5_S5_NS0_15binary_internal10DivFunctorIS5_EEEEEEvRNS_18TensorIteratorBaseERKT_EUliE_EEviT1_)
        /*1310*/ 	.word	0x00000000


	//----- nvinfo : EIATTR_MIN_STACK_SIZE
	.align		4
.L_855:
        /*1314*/ 	.byte	0x04, 0x12
        /*1316*/ 	.short	(.L_857 - .L_856)
	.align		4
.L_856:
        /*1318*/ 	.word	index@(_ZN2at6native27unrolled_elementwise_kernelINS0_13BUnaryFunctorIN3c108BFloat16ES4_S4_NS0_15binary_internal10DivFunctorIS4_EEEESt5arrayIPcLm2EELi4E23TrivialOffsetCalculatorILi1EjESD_NS0_6memory12LoadWithCastILi1EEENSE_13StoreWithCastILi1EEEEEviT_T0_T2_T3_T4_T5_)
        /*131c*/ 	.word	0x00000000


	//----- nvinfo : EIATTR_MIN_STACK_SIZE
	.align		4
.L_857:
        /*1320*/ 	.byte	0x04, 0x12
        /*1322*/ 	.short	(.L_859 - .L_858)
	.align		4
.L_858:
        /*1324*/ 	.word	index@(_ZN2at6native18elementwise_kernelILi128ELi4EZNS0_22gpu_kernel_impl_nocastINS0_13BUnaryFunctorIN3c108BFloat16ES5_S5_NS0_15binary_internal10DivFunctorIS5_EEEEEEvRNS_18TensorIteratorBaseERKT_EUliE_EEviT1_)
        /*1328*/ 	.word	0x00000000


	//----- nvinfo : EIATTR_MIN_STACK_SIZE
	.align		4
.L_859:
        /*132c*/ 	.byte	0x04, 0x12
        /*132e*/ 	.short	(.L_861 - .L_860)
	.align		4
.L_860:
        /*1330*/ 	.word	index@(_ZN2at6native27unrolled_elementwise_kernelINS0_13BUnaryFunctorIN3c108BFloat16ES4_S4_NS0_15binary_internal10DivFunctorIS4_EEEESt5arrayIPcLm2EELi4E23TrivialOffsetCalculatorILi1EjESD_NS0_6memory15LoadWithoutCastENSE_16StoreWithoutCastEEEviT_T0_T2_T3_T4_T5_)
        /*1334*/ 	.word	0x00000000


	//----- nvinfo : EIATTR_MIN_STACK_SIZE
	.align		4
.L_861:
        /*1338*/ 	.byte	0x04, 0x12
        /*133a*/ 	.short	(.L_863 - .L_862)
	.align		4
.L_862:
        /*133c*/ 	.word	index@(_ZN2at6native29vectorized_elementwise_kernelILi2ENS0_13BUnaryFunctorIN3c108BFloat16ES4_S4_NS0_15binary_internal10DivFunctorIS4_EEEESt5arrayIPcLm2EEEEviT0_T1_)
        /*1340*/ 	.word	0x00000000


	//----- nvinfo : EIATTR_MIN_STACK_SIZE
	.align		4
.L_863:
        /*1344*/ 	.byte	0x04, 0x12
        /*1346*/ 	.short	(.L_865 - .L_864)
	.align		4
.L_864:
        /*1348*/ 	.word	index@(_ZN2at6native29vectorized_elementwise_kernelILi4ENS0_13BUnaryFunctorIN3c108BFloat16ES4_S4_NS0_15binary_internal10DivFunctorIS4_EEEESt5arrayIPcLm2EEEEviT0_T1_)
        /*134c*/ 	.word	0x00000000


	//----- nvinfo : EIATTR_MIN_STACK_SIZE
	.align		4
.L_865:
        /*1350*/ 	.byte	0x04, 0x12
        /*1352*/ 	.short	(.L_867 - .L_866)
	.align		4
.L_866:
        /*1354*/ 	.word	index@(_ZN2at6native29vectorized_elementwise_kernelILi8ENS0_13BUnaryFunctorIN3c108BFloat16ES4_S4_NS0_15binary_internal10DivFunctorIS4_EEEESt5arrayIPcLm2EEEEviT0_T1_)
        /*1358*/ 	.word	0x00000000


	//----- nvinfo : EIATTR_MIN_STACK_SIZE
	.align		4
.L_867:
        /*135c*/ 	.byte	0x04, 0x12
        /*135e*/ 	.short	(.L_869 - .L_868)
	.align		4
.L_868:
        /*1360*/ 	.word	index@(_ZN2at6native18elementwise_kernelILi128ELi4EZNS0_15gpu_kernel_implINS0_13AUnaryFunctorIN3c108BFloat16ES5_S5_NS0_15binary_internal10DivFunctorIS5_EEEEEEvRNS_18TensorIteratorBaseERKT_EUliE_EEviT1_)
        /*1364*/ 	.word	0x00000000


	//----- nvinfo : EIATTR_MIN_STACK_SIZE
	.align		4
.L_869:
        /*1368*/ 	.byte	0x04, 0x12
        /*136a*/ 	.short	(.L_871 - .L_870)
	.align		4
.L_870:
        /*136c*/ 	.word	index@(_ZN2at6native27unrolled_elementwise_kernelINS0_13AUnaryFunctorIN3c108BFloat16ES4_S4_NS0_15binary_internal10DivFunctorIS4_EEEESt5arrayIPcLm2EELi4E23TrivialOffsetCalculatorILi1EjESD_NS0_6memory12LoadWithCastILi1EEENSE_13StoreWithCastILi1EEEEEviT_T0_T2_T3_T4_T5_)
        /*1370*/ 	.word	0x00000000


	//----- nvinfo : EIATTR_MIN_STACK_SIZE
	.align		4
.L_871:
        /*1374*/ 	.byte	0x04, 0x12
        /*1376*/ 	.short	(.L_873 - .L_872)
	.align		4
.L_872:
        /*1378*/ 	.word	index@(_ZN2at6native18elementwise_kernelILi128ELi4EZNS0_22gpu_kernel_impl_nocastINS0_13AUnaryFunctorIN3c108BFloat16ES5_S5_NS0_15binary_internal10DivFunctorIS5_EEEEEEvRNS_18TensorIteratorBaseERKT_EUliE_EEviT1_)
        /*137c*/ 	.word	0x00000000


	//----- nvinfo : EIATTR_MIN_STACK_SIZE
	.align		4
.L_873:
        /*1380*/ 	.byte	0x04, 0x12
        /*1382*/ 	.short	(.L_875 - .L_874)
	.align		4
.L_874:
        /*1384*/ 	.word	index@(_ZN2at6native27unrolled_elementwise_kernelINS0_13AUnaryFunctorIN3c108BFloat16ES4_S4_NS0_15binary_internal10DivFunctorIS4_EEEESt5arrayIPcLm2EELi4E23TrivialOffsetCalculatorILi1EjESD_NS0_6memory15LoadWithoutCastENSE_16StoreWithoutCastEEEviT_T0_T2_T3_T4_T5_)
        /*1388*/ 	.word	0x00000000


	//----- nvinfo : EIATTR_MIN_STACK_SIZE
	.align		4
.L_875:
        /*138c*/ 	.byte	0x04, 0x12
        /*138e*/ 	.short	(.L_877 - .L_876)
	.align		4
.L_876:
        /*1390*/ 	.word	index@(_ZN2at6native29vectorized_elementwise_kernelILi2ENS0_13AUnaryFunctorIN3c108BFloat16ES4_S4_NS0_15binary_internal10DivFunctorIS4_EEEESt5arrayIPcLm2EEEEviT0_T1_)
        /*1394*/ 	.word	0x00000000


	//----- nvinfo : EIATTR_MIN_STACK_SIZE
	.align		4
.L_877:
        /*1398*/ 	.byte	0x04, 0x12
        /*139a*/ 	.short	(.L_879 - .L_878)
	.align		4
.L_878:
        /*139c*/ 	.word	index@(_ZN2at6native29vectorized_elementwise_kernelILi4ENS0_13AUnaryFunctorIN3c108BFloat16ES4_S4_NS0_15binary_internal10DivFunctorIS4_EEEESt5arrayIPcLm2EEEEviT0_T1_)
        /*13a0*/ 	.word	0x00000000


	//----- nvinfo : EIATTR_MIN_STACK_SIZE
	.align		4
.L_879:
        /*13a4*/ 	.byte	0x04, 0x12
        /*13a6*/ 	.short	(.L_881 - .L_880)
	.align		4
.L_880:
        /*13a8*/ 	.word	index@(_ZN2at6native29vectorized_elementwise_kernelILi8ENS0_13AUnaryFunctorIN3c108BFloat16ES4_S4_NS0_15binary_internal10DivFunctorIS4_EEEESt5arrayIPcLm2EEEEviT0_T1_)
        /*13ac*/ 	.word	0x00000000


	//----- nvinfo : EIATTR_MIN_STACK_SIZE
	.align		4
.L_881:
        /*13b0*/ 	.byte	0x04, 0x12
        /*13b2*/ 	.short	(.L_883 - .L_882)
	.align		4
.L_882:
        /*13b4*/ 	.word	index@(_ZN2at6native18elementwise_kernelILi128ELi4EZNS0_15gpu_kernel_implINS0_13BinaryFunctorIN3c104HalfES5_S5_NS0_15binary_internal10DivFunctorIS5_EEEEEEvRNS_18TensorIteratorBaseERKT_EUliE_EEviT1_)
        /*13b8*/ 	.word	0x00000000


	//----- nvinfo : EIATTR_MIN_STACK_SIZE
	.align		4
.L_883:
        /*13bc*/ 	.byte	0x04, 0x12
        /*13be*/ 	.short	(.L_885 - .L_884)
	.align		4
.L_884:
        /*13c0*/ 	.word	index@(_ZN2at6native27unrolled_elementwise_kernelINS0_13BinaryFunctorIN3c104HalfES4_S4_NS0_15binary_internal10DivFunctorIS4_EEEESt5arrayIPcLm3EELi4E23TrivialOffsetCalculatorILi2EjESC_ILi1EjENS0_6memory12LoadWithCastILi2EEENSF_13StoreWithCastILi1EEEEEviT_T0_T2_T3_T4_T5_)
        /*13c4*/ 	.word	0x00000000


	//----- nvinfo : EIATTR_MIN_STACK_SIZE
	.align		4
.L_885:
        /*13c8*/ 	.byte	0x04, 0x12
        /*13ca*/ 	.short	(.L_887 - .L_886)
	.align		4
.L_886:
        /*13cc*/ 	.word	index@(_ZN2at6native18elementwise_kernelILi128ELi4EZNS0_22gpu_kernel_impl_nocastINS0_13BinaryFunctorIN3c104HalfES5_S5_NS0_15binary_internal10DivFunctorIS5_EEEEEEvRNS_18TensorIteratorBaseERKT_EUliE_EEviT1_)
        /*13d0*/ 	.word	0x00000000


	//----- nvinfo : EIATTR_MIN_STACK_SIZE
	.align		4
.L_887:
        /*13d4*/ 	.byte	0x04, 0x12
        /*13d6*/ 	.short	(.L_889 - .L_888)
	.align		4
.L_888:
        /*13d8*/ 	.word	index@(_ZN2at6native27unrolled_elementwise_kernelINS0_13BinaryFunctorIN3c104HalfES4_S4_NS0_15binary_internal10DivFunctorIS4_EEEESt5arrayIPcLm3EELi4E23TrivialOffsetCalculatorILi2EjESC_ILi1EjENS0_6memory15LoadWithoutCastENSF_16StoreWithoutCastEEEviT_T0_T2_T3_T4_T5_)
        /*13dc*/ 	.word	0x00000000


	//----- nvinfo : EIATTR_MIN_STACK_SIZE
	.align		4
.L_889:
        /*13e0*/ 	.byte	0x04, 0x12
        /*13e2*/ 	.short	(.L_891 - .L_890)
	.align		4
.L_890:
        /*13e4*/ 	.word	index@(_ZN2at6native29vectorized_elementwise_kernelILi2ENS0_13BinaryFunctorIN3c104HalfES4_S4_NS0_15binary_internal10DivFunctorIS4_EEEESt5arrayIPcLm3EEEEviT0_T1_)
        /*13e8*/ 	.word	0x00000000


	//----- nvinfo : EIATTR_MIN_STACK_SIZE
	.align		4
.L_891:
        /*13ec*/ 	.byte	0x04, 0x12
        /*13ee*/ 	.short	(.L_893 - .L_892)
	.align		4
.L_892:
        /*13f0*/ 	.word	index@(_ZN2at6native29vectorized_elementwise_kernelILi4ENS0_13BinaryFunctorIN3c104HalfES4_S4_NS0_15binary_internal10DivFunctorIS4_EEEESt5arrayIPcLm3EEEEviT0_T1_)
        /*13f4*/ 	.word	0x00000000


	//----- nvinfo : EIATTR_MIN_STACK_SIZE
	.align		4
.L_893:
        /*13f8*/ 	.byte	0x04, 0x12
        /*13fa*/ 	.short	(.L_895 - .L_894)
	.align		4
.L_894:
        /*13fc*/ 	.word	index@(_ZN2at6native29vectorized_elementwise_kernelILi8ENS0_13BinaryFunctorIN3c104HalfES4_S4_NS0_15binary_internal10DivFunctorIS4_EEEESt5arrayIPcLm3EEEEviT0_T1_)
        /*1400*/ 	.word	0x00000000


	//----- nvinfo : EIATTR_MIN_STACK_SIZE
	.align		4
.L_895:
        /*1404*/ 	.byte	0x04, 0x12
        /*1406*/ 	.short	(.L_897 - .L_896)
	.align		4
.L_896:
        /*1408*/ 	.word	index@(_ZN2at6native18elementwise_kernelILi128ELi4EZNS0_15gpu_kernel_implINS0_13BUnaryFunctorIN3c104HalfES5_S5_NS0_15binary_internal10DivFunctorIS5_EEEEEEvRNS_18TensorIteratorBaseERKT_EUliE_EEviT1_)
        /*140c*/ 	.word	0x00000000


	//----- nvinfo : EIATTR_MIN_STACK_SIZE
	.align		4
.L_897:
        /*1410*/ 	.byte	0x04, 0x12
        /*1412*/ 	.short	(.L_899 - .L_898)
	.align		4
.L_898:
        /*1414*/ 	.word	index@(_ZN2at6native27unrolled_elementwise_kernelINS0_13BUnaryFunctorIN3c104HalfES4_S4_NS0_15binary_internal10DivFunctorIS4_EEEESt5arrayIPcLm2EELi4E23TrivialOffsetCalculatorILi1EjESD_NS0_6memory12LoadWithCastILi1EEENSE_13StoreWithCastILi1EEEEEviT_T0_T2_T3_T4_T5_)
        /*1418*/ 	.word	0x00000000


	//----- nvinfo : EIATTR_MIN_STACK_SIZE
	.align		4
.L_899:
        /*141c*/ 	.byte	0x04, 0x12
        /*141e*/ 	.short	(.L_901 - .L_900)
	.align		4
.L_900:
        /*1420*/ 	.word	index@(_ZN2at6native18elementwise_kernelILi128ELi4EZNS0_22gpu_kernel_impl_nocastINS0_13BUnaryFunctorIN3c104HalfES5_S5_NS0_15binary_internal10DivFunctorIS5_EEEEEEvRNS_18TensorIteratorBaseERKT_EUliE_EEviT1_)
        /*1424*/ 	.word	0x00000000


	//----- nvinfo : EIATTR_MIN_STACK_SIZE
	.align		4
.L_901:
        /*1428*/ 	.byte	0x04, 0x12
        /*142a*/ 	.short	(.L_903 - .L_902)
	.align		4
.L_902:
        /*142c*/ 	.word	index@(_ZN2at6native27unrolled_elementwise_kernelINS0_13BUnaryFunctorIN3c104HalfES4_S4_NS0_15binary_internal10DivFunctorIS4_EEEESt5arrayIPcLm2EELi4E23TrivialOffsetCalculatorILi1EjESD_NS0_6memory15LoadWithoutCastENSE_16StoreWithoutCastEEEviT_T0_T2_T3_T4_T5_)
        /*1430*/ 	.word	0x00000000


	//----- nvinfo : EIATTR_MIN_STACK_SIZE
	.align		4
.L_903:
        /*1434*/ 	.byte	0x04, 0x12
        /*1436*/ 	.short	(.L_905 - .L_904)
	.align		4
.L_904:
        /*1438*/ 	.word	index@(_ZN2at6native29vectorized_elementwise_kernelILi2ENS0_13BUnaryFunctorIN3c104HalfES4_S4_NS0_15binary_internal10DivFunctorIS4_EEEESt5arrayIPcLm2EEEEviT0_T1_)
        /*143c*/ 	.word	0x00000000


	//----- nvinfo : EIATTR_MIN_STACK_SIZE
	.align		4
.L_905:
        /*1440*/ 	.byte	0x04, 0x12
        /*1442*/ 	.short	(.L_907 - .L_906)
	.align		4
.L_906:
        /*1444*/ 	.word	index@(_ZN2at6native29vectorized_elementwise_kernelILi4ENS0_13BUnaryFunctorIN3c104HalfES4_S4_NS0_15binary_internal10DivFunctorIS4_EEEESt5arrayIPcLm2EEEEviT0_T1_)
        /*1448*/ 	.word	0x00000000


	//----- nvinfo : EIATTR_MIN_STACK_SIZE
	.align		4
.L_907:
        /*144c*/ 	.byte	0x04, 0x12
        /*144e*/ 	.short	(.L_909 - .L_908)
	.align		4
.L_908:
        /*1450*/ 	.word	index@(_ZN2at6native29vectorized_elementwise_kernelILi8ENS0_13BUnaryFunctorIN3c104HalfES4_S4_NS0_15binary_internal10DivFunctorIS4_EEEESt5arrayIPcLm2EEEEviT0_T1_)
        /*1454*/ 	.word	0x00000000


	//----- nvinfo : EIATTR_MIN_STACK_SIZE
	.align		4
.L_909:
        /*1458*/ 	.byte	0x04, 0x12
        /*145a*/ 	.short	(.L_911 - .L_910)
	.align		4
.L_910:
        /*145c*/ 	.word	index@(_ZN2at6native18elementwise_kernelILi128ELi4EZNS0_15gpu_kernel_implINS0_13AUnaryFunctorIN3c104HalfES5_S5_NS0_15binary_internal10DivFunctorIS5_EEEEEEvRNS_18TensorIteratorBaseERKT_EUliE_EEviT1_)
        /*1460*/ 	.word	0x00000000


	//----- nvinfo : EIATTR_MIN_STACK_SIZE
	.align		4
.L_911:
        /*1464*/ 	.byte	0x04, 0x12
        /*1466*/ 	.short	(.L_913 - .L_912)
	.align		4
.L_912:
        /*1468*/ 	.word	index@(_ZN2at6native27unrolled_elementwise_kernelINS0_13AUnaryFunctorIN3c104HalfES4_S4_NS0_15binary_internal10DivFunctorIS4_EEEESt5arrayIPcLm2EELi4E23TrivialOffsetCalculatorILi1EjESD_NS0_6memory12LoadWithCastILi1EEENSE_13StoreWithCastILi1EEEEEviT_T0_T2_T3_T4_T5_)
        /*146c*/ 	.word	0x00000000


	//----- nvinfo : EIATTR_MIN_STACK_SIZE
	.align		4
.L_913:
        /*1470*/ 	.byte	0x04, 0x12
        /*1472*/ 	.short	(.L_915 - .L_914)
	.align		4
.L_914:
        /*1474*/ 	.word	index@(_ZN2at6native18elementwise_kernelILi128ELi4EZNS0_22gpu_kernel_impl_nocastINS0_13AUnaryFunctorIN3c104HalfES5_S5_NS0_15binary_internal10DivFunctorIS5_EEEEEEvRNS_18TensorIteratorBaseERKT_EUliE_EEviT1_)
        /*1478*/ 	.word	0x00000000


	//----- nvinfo : EIATTR_MIN_STACK_SIZE
	.align		4
.L_915:
        /*147c*/ 	.byte	0x04, 0x12
        /*147e*/ 	.short	(.L_917 - .L_916)
	.align		4
.L_916:
        /*1480*/ 	.word	index@(_ZN2at6native27unrolled_elementwise_kernelINS0_13AUnaryFunctorIN3c104HalfES4_S4_NS0_15binary_internal10DivFunctorIS4_EEEESt5arrayIPcLm2EELi4E23TrivialOffsetCalculatorILi1EjESD_NS0_6memory15LoadWithoutCastENSE_16StoreWithoutCastEEEviT_T0_T2_T3_T4_T5_)
        /*1484*/ 	.word	0x00000000


	//----- nvinfo : EIATTR_MIN_STACK_SIZE
	.align		4
.L_917:
        /*1488*/ 	.byte	0x04, 0x12
        /*148a*/ 	.short	(.L_919 - .L_918)
	.align		4
.L_918:
        /*148c*/ 	.word	index@(_ZN2at6native29vectorized_elementwise_kernelILi2ENS0_13AUnaryFunctorIN3c104HalfES4_S4_NS0_15binary_internal10DivFunctorIS4_EEEESt5arrayIPcLm2EEEEviT0_T1_)
        /*1490*/ 	.word	0x00000000


	//----- nvinfo : EIATTR_MIN_STACK_SIZE
	.align		4
.L_919:
        /*1494*/ 	.byte	0x04, 0x12
        /*1496*/ 	.short	(.L_921 - .L_920)
	.align		4
.L_920:
        /*1498*/ 	.word	index@(_ZN2at6native29vectorized_elementwise_kernelILi4ENS0_13AUnaryFunctorIN3c104HalfES4_S4_NS0_15binary_internal10DivFunctorIS4_EEEESt5arrayIPcLm2EEEEviT0_T1_)
        /*149c*/ 	.word	0x00000000


	//----- nvinfo : EIATTR_MIN_STACK_SIZE
	.align		4
.L_921:
        /*14a0*/ 	.byte	0x04, 0x12
        /*14a2*/ 	.short	(.L_923 - .L_922)
	.align		4
.L_922:
        /*14a4*/ 	.word	index@(_ZN2at6native29vectorized_elementwise_kernelILi8ENS0_13AUnaryFunctorIN3c104HalfES4_S4_NS0_15binary_internal10DivFunctorIS4_EEEESt5arrayIPcLm2EEEEviT0_T1_)
        /*14a8*/ 	.word	0x00000000


	//----- nvinfo : EIATTR_MIN_STACK_SIZE
	.align		4
.L_923:
        /*14ac*/ 	.byte	0x04, 0x12
        /*14ae*/ 	.short	(.L_925 - .L_924)
	.align		4
.L_924:
        /*14b0*/ 	.word	index@(_ZN2at6native18elementwise_kernelILi128ELi4EZNS0_15gpu_kernel_implINS0_13BinaryFunctorIN3c107complexIfEES6_S6_NS0_15binary_internal10DivFunctorIS6_EEEEEEvRNS_18TensorIteratorBaseERKT_EUliE_EEviT1_)
        /*14b4*/ 	.word	0x00000000


	//----- nvinfo : EIATTR_MIN_STACK_SIZE
	.align		4
.L_925:
        /*14b8*/ 	.byte	0x04, 0x12
        /*14ba*/ 	.short	(.L_927 - .L_926)
	.align		4
.L_926:
        /*14bc*/ 	.word	index@(_ZN2at6native27unrolled_elementwise_kernelINS0_13BinaryFunctorIN3c107complexIfEES5_S5_NS0_15binary_internal10DivFunctorIS5_EEEESt5arrayIPcLm3EELi4E23TrivialOffsetCalculatorILi2EjESD_ILi1EjENS0_6memory12LoadWithCastILi2EEENSG_13StoreWithCastILi1EEEEEviT_T0_T2_T3_T4_T5_)
        /*14c0*/ 	.word	0x00000000


	//----- nvinfo : EIATTR_MIN_STACK_SIZE
	.align		4
.L_927:
        /*14c4*/ 	.byte	0x04, 0x12
        /*14c6*/ 	.short	(.L_929 - .L_928)
	.align		4
.L_928:
        /*14c8*/ 	.word	index@(_ZN2at6native18elementwise_kernelILi128ELi2EZNS0_22gpu_kernel_impl_nocastINS0_13BinaryFunctorIN3c107complexIfEES6_S6_NS0_15binary_internal10DivFunctorIS6_EEEEEEvRNS_18TensorIteratorBaseERKT_EUliE_EEviT1_)
        /*14cc*/ 	.word	0x00000000


	//----- nvinfo : EIATTR_MIN_STACK_SIZE
	.align		4
.L_929:
        /*14d0*/ 	.byte	0x04, 0x12
        /*14d2*/ 	.short	(.L_931 - .L_930)
	.align		4
.L_930:
        /*14d4*/ 	.word	index@(_ZN2at6native27unrolled_elementwise_kernelINS0_13BinaryFunctorIN3c107complexIfEES5_S5_NS0_15binary_internal10DivFunctorIS5_EEEESt5arrayIPcLm3EELi4E23TrivialOffsetCalculatorILi2EjESD_ILi1EjENS0_6memory15LoadWithoutCastENSG_16StoreWithoutCastEEEviT_T0_T2_T3_T4_T5_)
        /*14d8*/ 	.word	0x00000000


	//----- nvinfo : EIATTR_MIN_STACK_SIZE
	.align		4
.L_931:
        /*14dc*/ 	.byte	0x04, 0x12
        /*14de*/ 	.short	(.L_933 - .L_932)
	.align		4
.L_932:
        /*14e0*/ 	.word	index@(_ZN2at6native29vectorized_elementwise_kernelILi2ENS0_13BinaryFunctorIN3c107complexIfEES5_S5_NS0_15binary_internal10DivFunctorIS5_EEEESt5arrayIPcLm3EEEEviT0_T1_)
        /*14e4*/ 	.word	0x00000000


	//----- nvinfo : EIATTR_MIN_STACK_SIZE
	.align		4
.L_933:
        /*14e8*/ 	.byte	0x04, 0x12
        /*14ea*/ 	.short	(.L_935 - .L_934)
	.align		4
.L_934:
        /*14ec*/ 	.word	index@(_ZN2at6native29vectorized_elementwise_kernelILi4ENS0_13BinaryFunctorIN3c107complexIfEES5_S5_NS0_15binary_internal10DivFunctorIS5_EEEESt5arrayIPcLm3EEEEviT0_T1_)
        /*14f0*/ 	.word	0x00000000


	//----- nvinfo : EIATTR_MIN_STACK_SIZE
	.align		4
.L_935:
        /*14f4*/ 	.byte	0x04, 0x12
        /*14f6*/ 	.short	(.L_937 - .L_936)
	.align		4
.L_936:
        /*14f8*/ 	.word	index@(_ZN2at6native29vectorized_elementwise_kernelILi8ENS0_13BinaryFunctorIN3c107complexIfEES5_S5_NS0_15binary_internal10DivFunctorIS5_EEEESt5arrayIPcLm3EEEEviT0_T1_)
        /*14fc*/ 	.word	0x00000000


	//----- nvinfo : EIATTR_MIN_STACK_SIZE
	.align		4
.L_937:
        /*1500*/ 	.byte	0x04, 0x12
        /*1502*/ 	.short	(.L_939 - .L_938)
	.align		4
.L_938:
        /*1504*/ 	.word	index@(_ZN2at6native18elementwise_kernelILi128ELi4EZNS0_15gpu_kernel_implINS0_13BUnaryFunctorIN3c107complexIfEES6_S6_NS0_15binary_internal10DivFunctorIS6_EEEEEEvRNS_18TensorIteratorBaseERKT_EUliE_EEviT1_)
        /*1508*/ 	.word	0x00000000


	//----- nvinfo : EIATTR_MIN_STACK_SIZE
	.align		4
.L_939:
        /*150c*/ 	.byte	0x04, 0x12
        /*150e*/ 	.short	(.L_941 - .L_940)
	.align		4
.L_940:
        /*1510*/ 	.word	index@(_ZN2at6native27unrolled_elementwise_kernelINS0_13BUnaryFunctorIN3c107complexIfEES5_S5_NS0_15binary_internal10DivFunctorIS5_EEEESt5arrayIPcLm2EELi4E23TrivialOffsetCalculatorILi1EjESE_NS0_6memory12LoadWithCastILi1EEENSF_13StoreWithCastILi1EEEEEviT_T0_T2_T3_T4_T5_)
        /*1514*/ 	.word	0x00000000


	//----- nvinfo : EIATTR_MIN_STACK_SIZE
	.align		4
.L_941:
        /*1518*/ 	.byte	0x04, 0x12
        /*151a*/ 	.short	(.L_943 - .L_942)
	.align		4
.L_942:
        /*151c*/ 	.word	index@(_ZN2at6native18elementwise_kernelILi128ELi2EZNS0_22gpu_kernel_impl_nocastINS0_13BUnaryFunctorIN3c107complexIfEES6_S6_NS0_15binary_internal10DivFunctorIS6_EEEEEEvRNS_18TensorIteratorBaseERKT_EUliE_EEviT1_)
        /*1520*/ 	.word	0x00000000


	//----- nvinfo : EIATTR_MIN_STACK_SIZE
	.align		4
.L_943:
        /*1524*/ 	.byte	0x04, 0x12
        /*1526*/ 	.short	(.L_945 - .L_944)
	.align		4
.L_944:
        /*1528*/ 	.word	index@(_ZN2at6native27unrolled_elementwise_kernelINS0_13BUnaryFunctorIN3c107complexIfEES5_S5_NS0_15binary_internal10DivFunctorIS5_EEEESt5arrayIPcLm2EELi4E23TrivialOffsetCalculatorILi1EjESE_NS0_6memory15LoadWithoutCastENSF_16StoreWithoutCastEEEviT_T0_T2_T3_T4_T5_)
        /*152c*/ 	.word	0x00000000


	//----- nvinfo : EIATTR_MIN_STACK_SIZE
	.align		4
.L_945:
        /*1530*/ 	.byte	0x04, 0x12
        /*1532*/ 	.short	(.L_947 - .L_946)
	.align		4
.L_946:
        /*1534*/ 	.word	index@(_ZN2at6native29vectorized_elementwise_kernelILi2ENS0_13BUnaryFunctorIN3c107complexIfEES5_S5_NS0_15binary_internal10DivFunctorIS5_EEEESt5arrayIPcLm2EEEEviT0_T1_)
        /*1538*/ 	.word	0x00000000


	//----- nvinfo : EIATTR_MIN_STACK_SIZE
	.align		4
.L_947:
        /*153c*/ 	.byte	0x04, 0x12
        /*153e*/ 	.short	(.L_949 - .L_948)
	.align		4
.L_948:
        /*1540*/ 	.word	index@(_ZN2at6native29vectorized_elementwise_kernelILi4ENS0_13BUnaryFunctorIN3c107complexIfEES5_S5_NS0_15binary_internal10DivFunctorIS5_EEEESt5arrayIPcLm2EEEEviT0_T1_)
        /*1544*/ 	.word	0x00000000


	//----- nvinfo : EIATTR_MIN_STACK_SIZE
	.align		4
.L_949:
        /*1548*/ 	.byte	0x04, 0x12
        /*154a*/ 	.short	(.L_951 - .L_950)
	.align		4
.L_950:
        /*154c*/ 	.word	index@(_ZN2at6native29vectorized_elementwise_kernelILi8ENS0_13BUnaryFunctorIN3c107complexIfEES5_S5_NS0_15binary_internal10DivFunctorIS5_EEEESt5arrayIPcLm2EEEEviT0_T1_)
        /*1550*/ 	.word	0x00000000


	//----- nvinfo : EIATTR_MIN_STACK_SIZE
	.align		4
.L_951:
        /*1554*/ 	.byte	0x04, 0x12
        /*1556*/ 	.short	(.L_953 - .L_952)
	.align		4
.L_952:
        /*1558*/ 	.word	index@(_ZN2at6native18elementwise_kernelILi128ELi4EZNS0_15gpu_kernel_implINS0_13AUnaryFunctorIN3c107complexIfEES6_S6_NS0_15binary_internal10DivFunctorIS6_EEEEEEvRNS_18TensorIteratorBaseERKT_EUliE_EEviT1_)
        /*155c*/ 	.word	0x00000000


	//----- nvinfo : EIATTR_MIN_STACK_SIZE
	.align		4
.L_953:
        /*1560*/ 	.byte	0x04, 0x12
        /*1562*/ 	.short	(.L_955 - .L_954)
	.align		4
.L_954:
        /*1564*/ 	.word	index@(_ZN2at6native27unrolled_elementwise_kernelINS0_13AUnaryFunctorIN3c107complexIfEES5_S5_NS0_15binary_internal10DivFunctorIS5_EEEESt5arrayIPcLm2EELi4E23TrivialOffsetCalculatorILi1EjESE_NS0_6memory12LoadWithCastILi1EEENSF_13StoreWithCastILi1EEEEEviT_T0_T2_T3_T4_T5_)
        /*1568*/ 	.word	0x00000000


	//----- nvinfo : EIATTR_MIN_STACK_SIZE
	.align		4
.L_955:
        /*156c*/ 	.byte	0x04, 0x12
        /*156e*/ 	.short	(.L_957 - .L_956)
	.align		4
.L_956:
        /*1570*/ 	.word	index@(_ZN2at6native18elementwise_kernelILi128ELi2EZNS0_22gpu_kernel_impl_nocastINS0_13AUnaryFunctorIN3c107complexIfEES6_S6_NS0_15binary_internal10DivFunctorIS6_EEEEEEvRNS_18TensorIteratorBaseERKT_EUliE_EEviT1_)
        /*1574*/ 	.word	0x00000000


	//----- nvinfo : EIATTR_MIN_STACK_SIZE
	.align		4
.L_957:
        /*1578*/ 	.byte	0x04, 0x12
        /*157a*/ 	.short	(.L_959 - .L_958)
	.align		4
.L_958:
        /*157c*/ 	.word	index@(_ZN2at6native27unrolled_elementwise_kernelINS0_13AUnaryFunctorIN3c107complexIfEES5_S5_NS0_15binary_internal10DivFunctorIS5_EEEESt5arrayIPcLm2EELi4E23TrivialOffsetCalculatorILi1EjESE_NS0_6memory15LoadWithoutCastENSF_16StoreWithoutCastEEEviT_T0_T2_T3_T4_T5_)
        /*1580*/ 	.word	0x00000000


	//----- nvinfo : EIATTR_MIN_STACK_SIZE
	.align		4
.L_959:
        /*1584*/ 	.byte	0x04, 0x12
        /*1586*/ 	.short	(.L_961 - .L_960)
	.align		4
.L_960:
        /*1588*/ 	.word	index@(_ZN2at6native29vectorized_elementwise_kernelILi2ENS0_13AUnaryFunctorIN3c107complexIfEES5_S5_NS0_15binary_internal10DivFunctorIS5_EEEESt5arrayIPcLm2EEEEviT0_T1_)
        /*158c*/ 	.word	0x00000000


	//----- nvinfo : EIATTR_MIN_STACK_SIZE
	.align		4
.L_961:
        /*1590*/ 	.byte	0x04, 0x12
        /*1592*/ 	.short	(.L_963 - .L_962)
	.align		4
.L_962:
        /*1594*/ 	.word	index@(_ZN2at6native29vectorized_elementwise_kernelILi4ENS0_13AUnaryFunctorIN3c107complexIfEES5_S5_NS0_15binary_internal10DivFunctorIS5_EEEESt5arrayIPcLm2EEEEviT0_T1_)
        /*1598*/ 	.word	0x00000000


	//----- nvinfo : EIATTR_MIN_STACK_SIZE
	.align		4
.L_963:
        /*159c*/ 	.byte	0x04, 0x12
        /*159e*/ 	.short	(.L_965 - .L_964)
	.align		4
.L_964:
        /*15a0*/ 	.word	index@(_ZN2at6native29vectorized_elementwise_kernelILi8ENS0_13AUnaryFunctorIN3c107complexIfEES5_S5_NS0_15binary_internal10DivFunctorIS5_EEEESt5arrayIPcLm2EEEEviT0_T1_)
        /*15a4*/ 	.word	0x00000000


	//----- nvinfo : EIATTR_MIN_STACK_SIZE
	.align		4
.L_965:
        /*15a8*/ 	.byte	0x04, 0x12
        /*15aa*/ 	.short	(.L_967 - .L_966)
	.align		4
.L_966:
        /*15ac*/ 	.word	index@(_ZN2at6native18elementwise_kernelILi128ELi4EZNS0_15gpu_kernel_implINS0_13BinaryFunctorIN3c107complexIdEES6_S6_NS0_15binary_internal10DivFunctorIS6_EEEEEEvRNS_18TensorIteratorBaseERKT_EUliE_EEviT1_)
        /*15b0*/ 	.word	0x00000000


	//----- nvinfo : EIATTR_MIN_STACK_SIZE
	.align		4
.L_967:
        /*15b4*/ 	.byte	0x04, 0x12
        /*15b6*/ 	.short	(.L_969 - .L_968)
	.align		4
.L_968:
        /*15b8*/ 	.word	index@(_ZN2at6native27unrolled_elementwise_kernelINS0_13BinaryFunctorIN3c107complexIdEES5_S5_NS0_15binary_internal10DivFunctorIS5_EEEESt5arrayIPcLm3EELi4E23TrivialOffsetCalculatorILi2EjESD_ILi1EjENS0_6memory12LoadWithCastILi2EEENSG_13StoreWithCastILi1EEEEEviT_T0_T2_T3_T4_T5_)
        /*15bc*/ 	.word	0x00000008


	//----- nvinfo : EIATTR_MIN_STACK_SIZE
	.align		4
.L_969:
        /*15c0*/ 	.byte	0x04, 0x12
        /*15c2*/ 	.short	(.L_971 - .L_970)
	.align		4
.L_970:
        /*15c4*/ 	.word	index@(_ZN2at6native18elementwise_kernelILi128ELi2EZNS0_22gpu_kernel_impl_nocastINS0_13BinaryFunctorIN3c107complexIdEES6_S6_NS0_15binary_internal10DivFunctorIS6_EEEEEEvRNS_18TensorIteratorBaseERKT_EUliE_EEviT1_)
        /*15c8*/ 	.word	0x00000000


	//----- nvinfo : EIATTR_MIN_STACK_SIZE
	.align		4
.L_971:
        /*15cc*/ 	.byte	0x04, 0x12
        /*15ce*/ 	.short	(.L_973 - .L_972)
	.align		4
.L_972:
        /*15d0*/ 	.word	index@(_ZN2at6native27unrolled_elementwise_kernelINS0_13BinaryFunctorIN3c107complexIdEES5_S5_NS0_15binary_internal10DivFunctorIS5_EEEESt5arrayIPcLm3EELi4E23TrivialOffsetCalculatorILi2EjESD_ILi1EjENS0_6memory15LoadWithoutCastENSG_16StoreWithoutCastEEEviT_T0_T2_T3_T4_T5_)
        /*15d4*/ 	.word	0x00000000


	//----- nvinfo : EIATTR_MIN_STACK_SIZE
	.align		4
.L_973:
        /*15d8*/ 	.byte	0x04, 0x12
        /*15da*/ 	.short	(.L_975 - .L_974)
	.align		4
.L_974:
        /*15dc*/ 	.word	index@(_ZN2at6native29vectorized_elementwise_kernelILi2ENS0_13BinaryFunctorIN3c107complexIdEES5_S5_NS0_15binary_internal10DivFunctorIS5_EEEESt5arrayIPcLm3EEEEviT0_T1_)
        /*15e0*/ 	.word	0x00000000


	//----- nvinfo : EIATTR_MIN_STACK_SIZE
	.align		4
.L_975:
        /*15e4*/ 	.byte	0x04, 0x12
        /*15e6*/ 	.short	(.L_977 - .L_976)
	.align		4
.L_976:
        /*15e8*/ 	.word	index@(_ZN2at6native29vectorized_elementwise_kernelILi4ENS0_13BinaryFunctorIN3c107complexIdEES5_S5_NS0_15binary_internal10DivFunctorIS5_EEEESt5arrayIPcLm3EEEEviT0_T1_)
        /*15ec*/ 	.word	0x00000000


	//----- nvinfo : EIATTR_MIN_STACK_SIZE
	.align		4
.L_977:
        /*15f0*/ 	.byte	0x04, 0x12
        /*15f2*/ 	.short	(.L_979 - .L_978)
	.align		4
.L_978:
        /*15f4*/ 	.word	index@(_ZN2at6native29vectorized_elementwise_kernelILi8ENS0_13BinaryFunctorIN3c107complexIdEES5_S5_NS0_15binary_internal10DivFunctorIS5_EEEESt5arrayIPcLm3EEEEviT0_T1_)
        /*15f8*/ 	.word	0x00000000


	//----- nvinfo : EIATTR_MIN_STACK_SIZE
	.align		4
.L_979:
        /*15fc*/ 	.byte	0x04, 0x12
        /*15fe*/ 	.short	(.L_981 - .L_980)
	.align		4
.L_980:
        /*1600*/ 	.word	index@(_ZN2at6native18elementwise_kernelILi128ELi4EZNS0_15gpu_kernel_implINS0_13BUnaryFunctorIN3c107complexIdEES6_S6_NS0_15binary_internal10DivFunctorIS6_EEEEEEvRNS_18TensorIteratorBaseERKT_EUliE_EEviT1_)
        /*1604*/ 	.word	0x00000000


	//----- nvinfo : EIATTR_MIN_STACK_SIZE
	.align		4
.L_981:
        /*1608*/ 	.byte	0x04, 0x12
        /*160a*/ 	.short	(.L_983 - .L_982)
	.align		4
.L_982:
        /*160c*/ 	.word	index@(_ZN2at6native27unrolled_elementwise_kernelINS0_13BUnaryFunctorIN3c107complexIdEES5_S5_NS0_15binary_internal10DivFunctorIS5_EEEESt5arrayIPcLm2EELi4E23TrivialOffsetCalculatorILi1EjESE_NS0_6memory12LoadWithCastILi1EEENSF_13StoreWithCastILi1EEEEEviT_T0_T2_T3_T4_T5_)
        /*1610*/ 	.word	0x00000000


	//----- nvinfo : EIATTR_MIN_STACK_SIZE
	.align		4
.L_983:
        /*1614*/ 	.byte	0x04, 0x12
        /*1616*/ 	.short	(.L_985 - .L_984)
	.align		4
.L_984:
        /*1618*/ 	.word	index@(_ZN2at6native18elementwise_kernelILi128ELi2EZNS0_22gpu_kernel_impl_nocastINS0_13BUnaryFunctorIN3c107complexIdEES6_S6_NS0_15binary_internal10DivFunctorIS6_EEEEEEvRNS_18TensorIteratorBaseERKT_EUliE_EEviT1_)
        /*161c*/ 	.word	0x00000000


	//----- nvinfo : EIATTR_MIN_STACK_SIZE
	.align		4
.L_985:
        /*1620*/ 	.byte	0x04, 0x12
        /*1622*/ 	.short	(.L_987 - .L_986)
	.align		4
.L_986:
        /*1624*/ 	.word	index@(_ZN2at6native27unrolled_elementwise_kernelINS0_13BUnaryFunctorIN3c107complexIdEES5_S5_NS0_15binary_internal10DivFunctorIS5_EEEESt5arrayIPcLm2EELi4E23TrivialOffsetCalculatorILi1EjESE_NS0_6memory15LoadWithoutCastENSF_16StoreWithoutCastEEEviT_T0_T2_T3_T4_T5_)
        /*1628*/ 	.word	0x00000000


	//----- nvinfo : EIATTR_MIN_STACK_SIZE
	.align		4
.L_987:
        /*162c*/ 	.byte	0x04, 0x12
        /*162e*/ 	.short	(.L_989 - .L_988)
	.align		4
.L_988:
        /*1630*/ 	.word	index@(_ZN2at6native29vectorized_elementwise_kernelILi2ENS0_13BUnaryFunctorIN3c107complexIdEES5_S5_NS0_15binary_internal10DivFunctorIS5_EEEESt5arrayIPcLm2EEEEviT0_T1_)
        /*1634*/ 	.word	0x00000000


	//----- nvinfo : EIATTR_MIN_STACK_SIZE
	.align		4
.L_989:
        /*1638*/ 	.byte	0x04, 0x12
        /*163a*/ 	.short	(.L_991 - .L_990)
	.align		4
.L_990:
        /*163c*/ 	.word	index@(_ZN2at6native29vectorized_elementwise_kernelILi4ENS0_13BUnaryFunctorIN3c107complexIdEES5_S5_NS0_15binary_internal10DivFunctorIS5_EEEESt5arrayIPcLm2EEEEviT0_T1_)
        /*1640*/ 	.word	0x00000000


	//----- nvinfo : EIATTR_MIN_STACK_SIZE
	.align		4
.L_991:
        /*1644*/ 	.byte	0x04, 0x12
        /*1646*/ 	.short	(.L_993 - .L_992)
	.align		4
.L_992:
        /*1648*/ 	.word	index@(_ZN2at6native29vectorized_elementwise_kernelILi8ENS0_13BUnaryFunctorIN3c107complexIdEES5_S5_NS0_15binary_internal10DivFunctorIS5_EEEESt5arrayIPcLm2EEEEviT0_T1_)
        /*164c*/ 	.word	0x00000000


	//----- nvinfo : EIATTR_MIN_STACK_SIZE
	.align		4
.L_993:
        /*1650*/ 	.byte	0x04, 0x12
        /*1652*/ 	.short	(.L_995 - .L_994)
	.align		4
.L_994:
        /*1654*/ 	.word	index@(_ZN2at6native18elementwise_kernelILi128ELi4EZNS0_15gpu_kernel_implINS0_13AUnaryFunctorIN3c107complexIdEES6_S6_NS0_15binary_internal10DivFunctorIS6_EEEEEEvRNS_18TensorIteratorBaseERKT_EUliE_EEviT1_)
        /*1658*/ 	.word	0x00000000


	//----- nvinfo : EIATTR_MIN_STACK_SIZE
	.align		4
.L_995:
        /*165c*/ 	.byte	0x04, 0x12
        /*165e*/ 	.short	(.L_997 - .L_996)
	.align		4
.L_996:
        /*1660*/ 	.word	index@(_ZN2at6native27unrolled_elementwise_kernelINS0_13AUnaryFunctorIN3c107complexIdEES5_S5_NS0_15binary_internal10DivFunctorIS5_EEEESt5arrayIPcLm2EELi4E23TrivialOffsetCalculatorILi1EjESE_NS0_6memory12LoadWithCastILi1EEENSF_13StoreWithCastILi1EEEEEviT_T0_T2_T3_T4_T5_)
        /*1664*/ 	.word	0x00000000


	//----- nvinfo : EIATTR_MIN_STACK_SIZE
	.align		4
.L_997:
        /*1668*/ 	.byte	0x04, 0x12
        /*166a*/ 	.short	(.L_999 - .L_998)
	.align		4
.L_998:
        /*166c*/ 	.word	index@(_ZN2at6native18elementwise_kernelILi128ELi2EZNS0_22gpu_kernel_impl_nocastINS0_13AUnaryFunctorIN3c107complexIdEES6_S6_NS0_15binary_internal10DivFunctorIS6_EEEEEEvRNS_18TensorIteratorBaseERKT_EUliE_EEviT1_)
        /*1670*/ 	.word	0x00000000


	//----- nvinfo : EIATTR_MIN_STACK_SIZE
	.align		4
.L_999:
        /*1674*/ 	.byte	0x04, 0x12
        /*1676*/ 	.short	(.L_1001 - .L_1000)
	.align		4
.L_1000:
        /*1678*/ 	.word	index@(_ZN2at6native27unrolled_elementwise_kernelINS0_13AUnaryFunctorIN3c107complexIdEES5_S5_NS0_15binary_internal10DivFunctorIS5_EEEESt5arrayIPcLm2EELi4E23TrivialOffsetCalculatorILi1EjESE_NS0_6memory15LoadWithoutCastENSF_16StoreWithoutCastEEEviT_T0_T2_T3_T4_T5_)
        /*167c*/ 	.word	0x00000000


	//----- nvinfo : EIATTR_MIN_STACK_SIZE
	.align		4
.L_1001:
        /*1680*/ 	.byte	0x04, 0x12
        /*1682*/ 	.short	(.L_1003 - .L_1002)
	.align		4
.L_1002:
        /*1684*/ 	.word	index@(_ZN2at6native29vectorized_elementwise_kernelILi2ENS0_13AUnaryFunctorIN3c107complexIdEES5_S5_NS0_15binary_internal10DivFunctorIS5_EEEESt5arrayIPcLm2EEEEviT0_T1_)
        /*1688*/ 	.word	0x00000000


	//----- nvinfo : EIATTR_MIN_STACK_SIZE
	.align		4
.L_1003:
        /*168c*/ 	.byte	0x04, 0x12
        /*168e*/ 	.short	(.L_1005 - .L_1004)
	.align		4
.L_1004:
        /*1690*/ 	.word	index@(_ZN2at6native29vectorized_elementwise_kernelILi4ENS0_13AUnaryFunctorIN3c107complexIdEES5_S5_NS0_15binary_internal10DivFunctorIS5_EEEESt5arrayIPcLm2EEEEviT0_T1_)
        /*1694*/ 	.word	0x00000000


	//----- nvinfo : EIATTR_MIN_STACK_SIZE
	.align		4
.L_1005:
        /*1698*/ 	.byte	0x04, 0x12
        /*169a*/ 	.short	(.L_1007 - .L_1006)
	.align		4
.L_1006:
        /*169c*/ 	.word	index@(_ZN2at6native29vectorized_elementwise_kernelILi8ENS0_13AUnaryFunctorIN3c107complexIdEES5_S5_NS0_15binary_internal10DivFunctorIS5_EEEESt5arrayIPcLm2EEEEviT0_T1_)
        /*16a0*/ 	.word	0x00000000


	//----- nvinfo : EIATTR_MIN_STACK_SIZE
	.align		4
.L_1007:
        /*16a4*/ 	.byte	0x04, 0x12
        /*16a6*/ 	.short	(.L_1009 - .L_1008)
	.align		4
.L_1008:
        /*16a8*/ 	.word	index@(_ZN2at6native18elementwise_kernelILi128ELi4EZNS0_15gpu_kernel_implINS0_13BinaryFunctorIfffNS0_15binary_internal10DivFunctorIfEEEEEEvRNS_18TensorIteratorBaseERKT_EUliE_EEviT1_)
        /*16ac*/ 	.word	0x00000000


	//----- nvinfo : EIATTR_MIN_STACK_SIZE
	.align		4
.L_1009:
        /*16b0*/ 	.byte	0x04, 0x12
        /*16b2*/ 	.short	(.L_1011 - .L_1010)
	.align		4
.L_1010:
        /*16b4*/ 	.word	index@(_ZN2at6native27unrolled_elementwise_kernelINS0_13BinaryFunctorIfffNS0_15binary_internal10DivFunctorIfEEEESt5arrayIPcLm3EELi4E23TrivialOffsetCalculatorILi2EjESA_ILi1EjENS0_6memory12LoadWithCastILi2EEENSD_13StoreWithCastILi1EEEEEviT_T0_T2_T3_T4_T5_)
        /*16b8*/ 	.word	0x00000000


	//----- nvinfo : EIATTR_MIN_STACK_SIZE
	.align		4
.L_1011:
        /*16bc*/ 	.byte	0x04, 0x12
        /*16be*/ 	.short	(.L_1013 - .L_1012)
	.align		4
.L_1012:
        /*16c0*/ 	.word	index@(_ZN2at6native18elementwise_kernelILi128ELi2EZNS0_22gpu_kernel_impl_nocastINS0_13BinaryFunctorIfffNS0_15binary_internal10DivFunctorIfEEEEEEvRNS_18TensorIteratorBaseERKT_EUliE_EEviT1_)
        /*16c4*/ 	.word	0x00000000


	//----- nvinfo : EIATTR_MIN_STACK_SIZE
	.align		4
.L_1013:
        /*16c8*/ 	.byte	0x04, 0x12
        /*16ca*/ 	.short	(.L_1015 - .L_1014)
	.align		4
.L_1014:
        /*16cc*/ 	.word	index@(_ZN2at6native27unrolled_elementwise_kernelINS0_13BinaryFunctorIfffNS0_15binary_internal10DivFunctorIfEEEESt5arrayIPcLm3EELi4E23TrivialOffsetCalculatorILi2EjESA_ILi1EjENS0_6memory15LoadWithoutCastENSD_16StoreWithoutCastEEEviT_T0_T2_T3_T4_T5_)
        /*16d0*/ 	.word	0x00000000


	//----- nvinfo : EIATTR_MIN_STACK_SIZE
	.align		4
.L_1015:
        /*16d4*/ 	.byte	0x04, 0x12
        /*16d6*/ 	.short	(.L_1017 - .L_1016)
	.align		4
.L_1016:
        /*16d8*/ 	.word	index@(_ZN2at6native29vectorized_elementwise_kernelILi2ENS0_13BinaryFunctorIfffNS0_15binary_internal10DivFunctorIfEEEESt5arrayIPcLm3EEEEviT0_T1_)
        /*16dc*/ 	.word	0x00000000


	//----- nvinfo : EIATTR_MIN_STACK_SIZE
	.align		4
.L_1017:
        /*16e0*/ 	.byte	0x04, 0x12
        /*16e2*/ 	.short	(.L_1019 - .L_1018)
	.align		4
.L_1018:
        /*16e4*/ 	.word	index@(_ZN2at6native29vectorized_elementwise_kernelILi4ENS0_13BinaryFunctorIfffNS0_15binary_internal10DivFunctorIfEEEESt5arrayIPcLm3EEEEviT0_T1_)
        /*16e8*/ 	.word	0x00000000


	//----- nvinfo : EIATTR_MIN_STACK_SIZE
	.align		4
.L_1019:
        /*16ec*/ 	.byte	0x04, 0x12
        /*16ee*/ 	.short	(.L_1021 - .L_1020)
	.align		4
.L_1020:
        /*16f0*/ 	.word	index@(_ZN2at6native29vectorized_elementwise_kernelILi8ENS0_13BinaryFunctorIfffNS0_15binary_internal10DivFunctorIfEEEESt5arrayIPcLm3EEEEviT0_T1_)
        /*16f4*/ 	.word	0x00000000


	//----- nvinfo : EIATTR_MIN_STACK_SIZE
	.align		4
.L_1021:
        /*16f8*/ 	.byte	0x04, 0x12
        /*16fa*/ 	.short	(.L_1023 - .L_1022)
	.align		4
.L_1022:
        /*16fc*/ 	.word	index@(_ZN2at6native18elementwise_kernelILi128ELi4EZNS0_15gpu_kernel_implINS0_13BUnaryFunctorIfffNS0_15binary_internal10DivFunctorIfEEEEEEvRNS_18TensorIteratorBaseERKT_EUliE_EEviT1_)
        /*1700*/ 	.word	0x00000000


	//----- nvinfo : EIATTR_MIN_STACK_SIZE
	.align		4
.L_1023:
        /*1704*/ 	.byte	0x04, 0x12
        /*1706*/ 	.short	(.L_1025 - .L_1024)
	.align		4
.L_1024:
        /*1708*/ 	.word	index@(_ZN2at6native27unrolled_elementwise_kernelINS0_13BUnaryFunctorIfffNS0_15binary_internal10DivFunctorIfEEEESt5arrayIPcLm2EELi4E23TrivialOffsetCalculatorILi1EjESB_NS0_6memory12LoadWithCastILi1EEENSC_13StoreWithCastILi1EEEEEviT_T0_T2_T3_T4_T5_)
        /*170c*/ 	.word	0x00000000


	//----- nvinfo : EIATTR_MIN_STACK_SIZE
	.align		4
.L_1025:
        /*1710*/ 	.byte	0x04, 0x12
        /*1712*/ 	.short	(.L_1027 - .L_1026)
	.align		4
.L_1026:
        /*1714*/ 	.word	index@(_ZN2at6native18elementwise_kernelILi128ELi2EZNS0_22gpu_kernel_impl_nocastINS0_13BUnaryFunctorIfffNS0_15binary_internal10DivFunctorIfEEEEEEvRNS_18TensorIteratorBaseERKT_EUliE_EEviT1_)
        /*1718*/ 	.word	0x00000000


	//----- nvinfo : EIATTR_MIN_STACK_SIZE
	.align		4
.L_1027:
        /*171c*/ 	.byte	0x04, 0x12
        /*171e*/ 	.short	(.L_1029 - .L_1028)
	.align		4
.L_1028:
        /*1720*/ 	.word	index@(_ZN2at6native27unrolled_elementwise_kernelINS0_13BUnaryFunctorIfffNS0_15binary_internal10DivFunctorIfEEEESt5arrayIPcLm2EELi4E23TrivialOffsetCalculatorILi1EjESB_NS0_6memory15LoadWithoutCastENSC_16StoreWithoutCastEEEviT_T0_T2_T3_T4_T5_)
        /*1724*/ 	.word	0x00000000


	//----- nvinfo : EIATTR_MIN_STACK_SIZE
	.align		4
.L_1029:
        /*1728*/ 	.byte	0x04, 0x12
        /*172a*/ 	.short	(.L_1031 - .L_1030)
	.align		4
.L_1030:
        /*172c*/ 	.word	index@(_ZN2at6native29vectorized_elementwise_kernelILi2ENS0_13BUnaryFunctorIfffNS0_15binary_internal10DivFunctorIfEEEESt5arrayIPcLm2EEEEviT0_T1_)
        /*1730*/ 	.word	0x00000000


	//----- nvinfo : EIATTR_MIN_STACK_SIZE
	.align		4
.L_1031:
        /*1734*/ 	.byte	0x04, 0x12
        /*1736*/ 	.short	(.L_1033 - .L_1032)
	.align		4
.L_1032:
        /*1738*/ 	.word	index@(_ZN2at6native29vectorized_elementwise_kernelILi4ENS0_13BUnaryFunctorIfffNS0_15binary_internal10DivFunctorIfEEEESt5arrayIPcLm2EEEEviT0_T1_)
        /*173c*/ 	.word	0x00000000


	//----- nvinfo : EIATTR_MIN_STACK_SIZE
	.align		4
.L_1033:
        /*1740*/ 	.byte	0x04, 0x12
        /*1742*/ 	.short	(.L_1035 - .L_1034)
	.align		4
.L_1034:
        /*1744*/ 	.word	index@(_ZN2at6native29vectorized_elementwise_kernelILi8ENS0_13BUnaryFunctorIfffNS0_15binary_internal10DivFunctorIfEEEESt5arrayIPcLm2EEEEviT0_T1_)
        /*1748*/ 	.word	0x00000000


	//----- nvinfo : EIATTR_MIN_STACK_SIZE
	.align		4
.L_1035:
        /*174c*/ 	.byte	0x04, 0x12
        /*174e*/ 	.short	(.L_1037 - .L_1036)
	.align		4
.L_1036:
        /*1750*/ 	.word	index@(_ZN2at6native18elementwise_kernelILi128ELi4EZNS0_15gpu_kernel_implINS0_13AUnaryFunctorIfffNS0_15binary_internal10DivFunctorIfEEEEEEvRNS_18TensorIteratorBaseERKT_EUliE_EEviT1_)
        /*1754*/ 	.word	0x00000000


	//----- nvinfo : EIATTR_MIN_STACK_SIZE
	.align		4
.L_1037:
        /*1758*/ 	.byte	0x04, 0x12
        /*175a*/ 	.short	(.L_1039 - .L_1038)
	.align		4
.L_1038:
        /*175c*/ 	.word	index@(_ZN2at6native27unrolled_elementwise_kernelINS0_13AUnaryFunctorIfffNS0_15binary_internal10DivFunctorIfEEEESt5arrayIPcLm2EELi4E23TrivialOffsetCalculatorILi1EjESB_NS0_6memory12LoadWithCastILi1EEENSC_13StoreWithCastILi1EEEEEviT_T0_T2_T3_T4_T5_)
        /*1760*/ 	.word	0x00000000


	//----- nvinfo : EIATTR_MIN_STACK_SIZE
	.align		4
.L_1039:
        /*1764*/ 	.byte	0x04, 0x12
        /*1766*/ 	.short	(.L_1041 - .L_1040)
	.align		4
.L_1040:
        /*1768*/ 	.word	index@(_ZN2at6native18elementwise_kernelILi128ELi2EZNS0_22gpu_kernel_impl_nocastINS0_13AUnaryFunctorIfffNS0_15binary_internal10DivFunctorIfEEEEEEvRNS_18TensorIteratorBaseERKT_EUliE_EEviT1_)
        /*176c*/ 	.word	0x00000000


	//----- nvinfo : EIATTR_MIN_STACK_SIZE
	.align		4
.L_1041:
        /*1770*/ 	.byte	0x04, 0x12
        /*1772*/ 	.short	(.L_1043 - .L_1042)
	.align		4
.L_1042:
        /*1774*/ 	.word	index@(_ZN2at6native27unrolled_elementwise_kernelINS0_13AUnaryFunctorIfffNS0_15binary_internal10DivFunctorIfEEEESt5arrayIPcLm2EELi4E23TrivialOffsetCalculatorILi1EjESB_NS0_6memory15LoadWithoutCastENSC_16StoreWithoutCastEEEviT_T0_T2_T3_T4_T5_)
        /*1778*/ 	.word	0x00000000


	//----- nvinfo : EIATTR_MIN_STACK_SIZE
	.align		4
.L_1043:
        /*177c*/ 	.byte	0x04, 0x12
        /*177e*/ 	.short	(.L_1045 - .L_1044)
	.align		4
.L_1044:
        /*1780*/ 	.word	index@(_ZN2at6native29vectorized_elementwise_kernelILi2ENS0_13AUnaryFunctorIfffNS0_15binary_internal10DivFunctorIfEEEESt5arrayIPcLm2EEEEviT0_T1_)
        /*1784*/ 	.word	0x00000000


	//----- nvinfo : EIATTR_MIN_STACK_SIZE
	.align		4
.L_1045:
        /*1788*/ 	.byte	0x04, 0x12
        /*178a*/ 	.short	(.L_1047 - .L_1046)
	.align		4
.L_1046:
        /*178c*/ 	.word	index@(_ZN2at6native29vectorized_elementwise_kernelILi4ENS0_13AUnaryFunctorIfffNS0_15binary_internal10DivFunctorIfEEEESt5arrayIPcLm2EEEEviT0_T1_)
        /*1790*/ 	.word	0x00000000


	//----- nvinfo : EIATTR_MIN_STACK_SIZE
	.align		4
.L_1047:
        /*1794*/ 	.byte	0x04, 0x12
        /*1796*/ 	.short	(.L_1049 - .L_1048)
	.align		4
.L_1048:
        /*1798*/ 	.word	index@(_ZN2at6native29vectorized_elementwise_kernelILi8ENS0_13AUnaryFunctorIfffNS0_15binary_internal10DivFunctorIfEEEESt5arrayIPcLm2EEEEviT0_T1_)
        /*179c*/ 	.word	0x00000000


	//----- nvinfo : EIATTR_MIN_STACK_SIZE
	.align		4
.L_1049:
        /*17a0*/ 	.byte	0x04, 0x12
        /*17a2*/ 	.short	(.L_1051 - .L_1050)
	.align		4
.L_1050:
        /*17a4*/ 	.word	index@(_ZN2at6native18elementwise_kernelILi128ELi4EZNS0_15gpu_kernel_implINS0_13BinaryFunctorIdddNS0_15binary_internal10DivFunctorIdEEEEEEvRNS_18TensorIteratorBaseERKT_EUliE_EEviT1_)
        /*17a8*/ 	.word	0x00000000


	//----- nvinfo : EIATTR_MIN_STACK_SIZE
	.align		4
.L_1051:
        /*17ac*/ 	.byte	0x04, 0x12
        /*17ae*/ 	.short	(.L_1053 - .L_1052)
	.align		4
.L_1052:
        /*17b0*/ 	.word	index@(_ZN2at6native27unrolled_elementwise_kernelINS0_13BinaryFunctorIdddNS0_15binary_internal10DivFunctorIdEEEESt5arrayIPcLm3EELi4E23TrivialOffsetCalculatorILi2EjESA_ILi1EjENS0_6memory12LoadWithCastILi2EEENSD_13StoreWithCastILi1EEEEEviT_T0_T2_T3_T4_T5_)
        /*17b4*/ 	.word	0x00000008


	//----- nvinfo : EIATTR_MIN_STACK_SIZE
	.align		4
.L_1053:
        /*17b8*/ 	.byte	0x04, 0x12
        /*17ba*/ 	.short	(.L_1055 - .L_1054)
	.align		4
.L_1054:
        /*17bc*/ 	.word	index@(_ZN2at6native18elementwise_kernelILi128ELi2EZNS0_22gpu_kernel_impl_nocastINS0_13BinaryFunctorIdddNS0_15binary_internal10DivFunctorIdEEEEEEvRNS_18TensorIteratorBaseERKT_EUliE_EEviT1_)
        /*17c0*/ 	.word	0x00000000


	//----- nvinfo : EIATTR_MIN_STACK_SIZE
	.align		4
.L_1055:
        /*17c4*/ 	.byte	0x04, 0x12
        /*17c6*/ 	.short	(.L_1057 - .L_1056)
	.align		4
.L_1056:
        /*17c8*/ 	.word	index@(_ZN2at6native27unrolled_elementwise_kernelINS0_13BinaryFunctorIdddNS0_15binary_internal10DivFunctorIdEEEESt5arrayIPcLm3EELi4E23TrivialOffsetCalculatorILi2EjESA_ILi1EjENS0_6memory15LoadWithoutCastENSD_16StoreWithoutCastEEEviT_T0_T2_T3_T4_T5_)
        /*17cc*/ 	.word	0x00000000


	//----- nvinfo : EIATTR_MIN_STACK_SIZE
	.align		4
.L_1057:
        /*17d0*/ 	.byte	0x04, 0x12
        /*17d2*/ 	.short	(.L_1059 - .L_1058)
	.align		4
.L_1058:
        /*17d4*/ 	.word	index@(_ZN2at6native29vectorized_elementwise_kernelILi2ENS0_13BinaryFunctorIdddNS0_15binary_internal10DivFunctorIdEEEESt5arrayIPcLm3EEEEviT0_T1_)
        /*17d8*/ 	.word	0x00000000


	//----- nvinfo : EIATTR_MIN_STACK_SIZE
	.align		4
.L_1059:
        /*17dc*/ 	.byte	0x04, 0x12
        /*17de*/ 	.short	(.L_1061 - .L_1060)
	.align		4
.L_1060:
        /*17e0*/ 	.word	index@(_ZN2at6native29vectorized_elementwise_kernelILi4ENS0_13BinaryFunctorIdddNS0_15binary_internal10DivFunctorIdEEEESt5arrayIPcLm3EEEEviT0_T1_)
        /*17e4*/ 	.word	0x00000000


	//----- nvinfo : EIATTR_MIN_STACK_SIZE
	.align		4
.L_1061:
        /*17e8*/ 	.byte	0x04, 0x12
        /*17ea*/ 	.short	(.L_1063 - .L_1062)
	.align		4
.L_1062:
        /*17ec*/ 	.word	index@(_ZN2at6native29vectorized_elementwise_kernelILi8ENS0_13BinaryFunctorIdddNS0_15binary_internal10DivFunctorIdEEEESt5arrayIPcLm3EEEEviT0_T1_)
        /*17f0*/ 	.word	0x00000000


	//----- nvinfo : EIATTR_MIN_STACK_SIZE
	.align		4
.L_1063:
        /*17f4*/ 	.byte	0x04, 0x12
        /*17f6*/ 	.short	(.L_1065 - .L_1064)
	.align		4
.L_1064:
        /*17f8*/ 	.word	index@(_ZN2at6native18elementwise_kernelILi128ELi4EZNS0_15gpu_kernel_implINS0_13BUnaryFunctorIdddNS0_15binary_internal10DivFunctorIdEEEEEEvRNS_18TensorIteratorBaseERKT_EUliE_EEviT1_)
        /*17fc*/ 	.word	0x00000000


	//----- nvinfo : EIATTR_MIN_STACK_SIZE
	.align		4
.L_1065:
        /*1800*/ 	.byte	0x04, 0x12
        /*1802*/ 	.short	(.L_1067 - .L_1066)
	.align		4
.L_1066:
        /*1804*/ 	.word	index@(_ZN2at6native27unrolled_elementwise_kernelINS0_13BUnaryFunctorIdddNS0_15binary_internal10DivFunctorIdEEEESt5arrayIPcLm2EELi4E23TrivialOffsetCalculatorILi1EjESB_NS0_6memory12LoadWithCastILi1EEENSC_13StoreWithCastILi1EEEEEviT_T0_T2_T3_T4_T5_)
        /*1808*/ 	.word	0x00000000


	//----- nvinfo : EIATTR_MIN_STACK_SIZE
	.align		4
.L_1067:
        /*180c*/ 	.byte	0x04, 0x12
        /*180e*/ 	.short	(.L_1069 - .L_1068)
	.align		4
.L_1068:
        /*1810*/ 	.word	index@(_ZN2at6native18elementwise_kernelILi128ELi2EZNS0_22gpu_kernel_impl_nocastINS0_13BUnaryFunctorIdddNS0_15binary_internal10DivFunctorIdEEEEEEvRNS_18TensorIteratorBaseERKT_EUliE_EEviT1_)
        /*1814*/ 	.word	0x00000000


	//----- nvinfo : EIATTR_MIN_STACK_SIZE
	.align		4
.L_1069:
        /*1818*/ 	.byte	0x04, 0x12
        /*181a*/ 	.short	(.L_1071 - .L_1070)
	.align		4
.L_1070:
        /*181c*/ 	.word	index@(_ZN2at6native27unrolled_elementwise_kernelINS0_13BUnaryFunctorIdddNS0_15binary_internal10DivFunctorIdEEEESt5arrayIPcLm2EELi4E23TrivialOffsetCalculatorILi1EjESB_NS0_6memory15LoadWithoutCastENSC_16StoreWithoutCastEEEviT_T0_T2_T3_T4_T5_)
        /*1820*/ 	.word	0x00000000


	//----- nvinfo : EIATTR_MIN_STACK_SIZE
	.align		4
.L_1071:
        /*1824*/ 	.byte	0x04, 0x12
        /*1826*/ 	.short	(.L_1073 - .L_1072)
	.align		4
.L_1072:
        /*1828*/ 	.word	index@(_ZN2at6native29vectorized_elementwise_kernelILi2ENS0_13BUnaryFunctorIdddNS0_15binary_internal10DivFunctorIdEEEESt5arrayIPcLm2EEEEviT0_T1_)
        /*182c*/ 	.word	0x00000000


	//----- nvinfo : EIATTR_MIN_STACK_SIZE
	.align		4
.L_1073:
        /*1830*/ 	.byte	0x04, 0x12
        /*1832*/ 	.short	(.L_1075 - .L_1074)
	.align		4
.L_1074:
        /*1834*/ 	.word	index@(_ZN2at6native29vectorized_elementwise_kernelILi4ENS0_13BUnaryFunctorIdddNS0_15binary_internal10DivFunctorIdEEEESt5arrayIPcLm2EEEEviT0_T1_)
        /*1838*/ 	.word	0x00000000


	//----- nvinfo : EIATTR_MIN_STACK_SIZE
	.align		4
.L_1075:
        /*183c*/ 	.byte	0x04, 0x12
        /*183e*/ 	.short	(.L_1077 - .L_1076)
	.align		4
.L_1076:
        /*1840*/ 	.word	index@(_ZN2at6native29vectorized_elementwise_kernelILi8ENS0_13BUnaryFunctorIdddNS0_15binary_internal10DivFunctorIdEEEESt5arrayIPcLm2EEEEviT0_T1_)
        /*1844*/ 	.word	0x00000000


	//----- nvinfo : EIATTR_MIN_STACK_SIZE
	.align		4
.L_1077:
        /*1848*/ 	.byte	0x04, 0x12
        /*184a*/ 	.short	(.L_1079 - .L_1078)
	.align		4
.L_1078:
        /*184c*/ 	.word	index@(_ZN2at6native18elementwise_kernelILi128ELi4EZNS0_15gpu_kernel_implINS0_13AUnaryFunctorIdddNS0_15binary_internal10DivFunctorIdEEEEEEvRNS_18TensorIteratorBaseERKT_EUliE_EEviT1_)
        /*1850*/ 	.word	0x00000000


	//----- nvinfo : EIATTR_MIN_STACK_SIZE
	.align		4
.L_1079:
        /*1854*/ 	.byte	0x04, 0x12
        /*1856*/ 	.short	(.L_1081 - .L_1080)
	.align		4
.L_1080:
        /*1858*/ 	.word	index@(_ZN2at6native27unrolled_elementwise_kernelINS0_13AUnaryFunctorIdddNS0_15binary_internal10DivFunctorIdEEEESt5arrayIPcLm2EELi4E23TrivialOffsetCalculatorILi1EjESB_NS0_6memory12LoadWithCastILi1EEENSC_13StoreWithCastILi1EEEEEviT_T0_T2_T3_T4_T5_)
        /*185c*/ 	.word	0x00000000


	//----- nvinfo : EIATTR_MIN_STACK_SIZE
	.align		4
.L_1081:
        /*1860*/ 	.byte	0x04, 0x12
        /*1862*/ 	.short	(.L_1083 - .L_1082)
	.align		4
.L_1082:
        /*1864*/ 	.word	index@(_ZN2at6native18elementwise_kernelILi128ELi2EZNS0_22gpu_kernel_impl_nocastINS0_13AUnaryFunctorIdddNS0_15binary_internal10DivFunctorIdEEEEEEvRNS_18TensorIteratorBaseERKT_EUliE_EEviT1_)
        /*1868*/ 	.word	0x00000000


	//----- nvinfo : EIATTR_MIN_STACK_SIZE
	.align		4
.L_1083:
        /*186c*/ 	.byte	0x04, 0x12
        /*186e*/ 	.short	(.L_1085 - .L_1084)
	.align		4
.L_1084:
        /*1870*/ 	.word	index@(_ZN2at6native27unrolled_elementwise_kernelINS0_13AUnaryFunctorIdddNS0_15binary_internal10DivFunctorIdEEEESt5arrayIPcLm2EELi4E23TrivialOffsetCalculatorILi1EjESB_NS0_6memory15LoadWithoutCastENSC_16StoreWithoutCastEEEviT_T0_T2_T3_T4_T5_)
        /*1874*/ 	.word	0x00000000


	//----- nvinfo : EIATTR_MIN_STACK_SIZE
	.align		4
.L_1085:
        /*1878*/ 	.byte	0x04, 0x12
        /*187a*/ 	.short	(.L_1087 - .L_1086)
	.align		4
.L_1086:
        /*187c*/ 	.word	index@(_ZN2at6native29vectorized_elementwise_kernelILi2ENS0_13AUnaryFunctorIdddNS0_15binary_internal10DivFunctorIdEEEESt5arrayIPcLm2EEEEviT0_T1_)
        /*1880*/ 	.word	0x00000000


	//----- nvinfo : EIATTR_MIN_STACK_SIZE
	.align		4
.L_1087:
        /*1884*/ 	.byte	0x04, 0x12
        /*1886*/ 	.short	(.L_1089 - .L_1088)
	.align		4
.L_1088:
        /*1888*/ 	.word	index@(_ZN2at6native29vectorized_elementwise_kernelILi4ENS0_13AUnaryFunctorIdddNS0_15binary_internal10DivFunctorIdEEEESt5arrayIPcLm2EEEEviT0_T1_)
        /*188c*/ 	.word	0x00000000


	//----- nvinfo : EIATTR_MIN_STACK_SIZE
	.align		4
.L_1089:
        /*1890*/ 	.byte	0x04, 0x12
        /*1892*/ 	.short	(.L_1091 - .L_1090)
	.align		4
.L_1090:
        /*1894*/ 	.word	index@(_ZN2at6native29vectorized_elementwise_kernelILi8ENS0_13AUnaryFunctorIdddNS0_15binary_internal10DivFunctorIdEEEESt5arrayIPcLm2EEEEviT0_T1_)
        /*1898*/ 	.word	0x00000000


	//----- nvinfo : EIATTR_MIN_STACK_SIZE
	.align		4
.L_1091:
        /*189c*/ 	.byte	0x04, 0x12
        /*189e*/ 	.short	(.L_1093 - .L_1092)
	.align		4
.L_1092:
        /*18a0*/ 	.word	index@(_ZN2at6native18elementwise_kernelILi128ELi4EZNS0_15gpu_kernel_implINS0_13BUnaryFunctorIN3c108BFloat16ES5_S5_NS0_15binary_internal10MulFunctorIfEEEEEEvRNS_18TensorIteratorBaseERKT_EUliE_EEviT1_)
        /*18a4*/ 	.word	0x00000000


	//----- nvinfo : EIATTR_MIN_STACK_SIZE
	.align		4
.L_1093:
        /*18a8*/ 	.byte	0x04, 0x12
        /*18aa*/ 	.short	(.L_1095 - .L_1094)
	.align		4
.L_1094:
        /*18ac*/ 	.word	index@(_ZN2at6native27unrolled_elementwise_kernelINS0_13BUnaryFunctorIN3c108BFloat16ES4_S4_NS0_15binary_internal10MulFunctorIfEEEESt5arrayIPcLm2EELi4E23TrivialOffsetCalculatorILi1EjESD_NS0_6memory12LoadWithCastILi1EEENSE_13StoreWithCastILi1EEEEEviT_T0_T2_T3_T4_T5_)
        /*18b0*/ 	.word	0x00000000


	//----- nvinfo : EIATTR_MIN_STACK_SIZE
	.align		4
.L_1095:
        /*18b4*/ 	.byte	0x04, 0x12
        /*18b6*/ 	.short	(.L_1097 - .L_1096)
	.align		4
.L_1096:
        /*18b8*/ 	.word	index@(_ZN2at6native18elementwise_kernelILi128ELi4EZNS0_22gpu_kernel_impl_nocastINS0_13BUnaryFunctorIN3c108BFloat16ES5_S5_NS0_15binary_internal10MulFunctorIfEEEEEEvRNS_18TensorIteratorBaseERKT_EUliE_EEviT1_)
        /*18bc*/ 	.word	0x00000000


	//----- nvinfo : EIATTR_MIN_STACK_SIZE
	.align		4
.L_1097:
        /*18c0*/ 	.byte	0x04, 0x12
        /*18c2*/ 	.short	(.L_1099 - .L_1098)
	.align		4
.L_1098:
        /*18c4*/ 	.word	index@(_ZN2at6native27unrolled_elementwise_kernelINS0_13BUnaryFunctorIN3c108BFloat16ES4_S4_NS0_15binary_internal10MulFunctorIfEEEESt5arrayIPcLm2EELi4E23TrivialOffsetCalculatorILi1EjESD_NS0_6memory15LoadWithoutCastENSE_16StoreWithoutCastEEEviT_T0_T2_T3_T4_T5_)
        /*18c8*/ 	.word	0x00000000


	//----- nvinfo : EIATTR_MIN_STACK_SIZE
	.align		4
.L_1099:
        /*18cc*/ 	.byte	0x04, 0x12
        /*18ce*/ 	.short	(.L_1101 - .L_1100)
	.align		4
.L_1100:
        /*18d0*/ 	.word	index@(_ZN2at6native29vectorized_elementwise_kernelILi2ENS0_13BUnaryFunctorIN3c108BFloat16ES4_S4_NS0_15binary_internal10MulFunctorIfEEEESt5arrayIPcLm2EEEEviT0_T1_)
        /*18d4*/ 	.word	0x00000000


	//----- nvinfo : EIATTR_MIN_STACK_SIZE
	.align		4
.L_1101:
        /*18d8*/ 	.byte	0x04, 0x12
        /*18da*/ 	.short	(.L_1103 - .L_1102)
	.align		4
.L_1102:
        /*18dc*/ 	.word	index@(_ZN2at6native29vectorized_elementwise_kernelILi4ENS0_13BUnaryFunctorIN3c108BFloat16ES4_S4_NS0_15binary_internal10MulFunctorIfEEEESt5arrayIPcLm2EEEEviT0_T1_)
        /*18e0*/ 	.word	0x00000000


	//----- nvinfo : EIATTR_MIN_STACK_SIZE
	.align		4
.L_1103:
        /*18e4*/ 	.byte	0x04, 0x12
        /*18e6*/ 	.short	(.L_1105 - .L_1104)
	.align		4
.L_1104:
        /*18e8*/ 	.word	index@(_ZN2at6native29vectorized_elementwise_kernelILi8ENS0_13BUnaryFunctorIN3c108BFloat16ES4_S4_NS0_15binary_internal10MulFunctorIfEEEESt5arrayIPcLm2EEEEviT0_T1_)
        /*18ec*/ 	.word	0x00000000


	//----- nvinfo : EIATTR_MIN_STACK_SIZE
	.align		4
.L_1105:
        /*18f0*/ 	.byte	0x04, 0x12
        /*18f2*/ 	.short	(.L_1107 - .L_1106)
	.align		4
.L_1106:
        /*18f4*/ 	.word	index@(_ZN2at6native18elementwise_kernelILi128ELi4EZNS0_15gpu_kernel_implINS0_13BUnaryFunctorIN3c104HalfES5_S5_NS0_15binary_internal10MulFunctorIfEEEEEEvRNS_18TensorIteratorBaseERKT_EUliE_EEviT1_)
        /*18f8*/ 	.word	0x00000000


	//----- nvinfo : EIATTR_MIN_STACK_SIZE
	.align		4
.L_1107:
        /*18fc*/ 	.byte	0x04, 0x12
        /*18fe*/ 	.short	(.L_1109 - .L_1108)
	.align		4
.L_1108:
        /*1900*/ 	.word	index@(_ZN2at6native27unrolled_elementwise_kernelINS0_13BUnaryFunctorIN3c104HalfES4_S4_NS0_15binary_internal10MulFunctorIfEEEESt5arrayIPcLm2EELi4E23TrivialOffsetCalculatorILi1EjESD_NS0_6memory12LoadWithCastILi1EEENSE_13StoreWithCastILi1EEEEEviT_T0_T2_T3_T4_T5_)
        /*1904*/ 	.word	0x00000000


	//----- nvinfo : EIATTR_MIN_STACK_SIZE
	.align		4
.L_1109:
        /*1908*/ 	.byte	0x04, 0x12
        /*190a*/ 	.short	(.L_1111 - .L_1110)
	.align		4
.L_1110:
        /*190c*/ 	.word	index@(_ZN2at6native18elementwise_kernelILi128ELi4EZNS0_22gpu_kernel_impl_nocastINS0_13BUnaryFunctorIN3c104HalfES5_S5_NS0_15binary_internal10MulFunctorIfEEEEEEvRNS_18TensorIteratorBaseERKT_EUliE_EEviT1_)
        /*1910*/ 	.word	0x00000000


	//----- nvinfo : EIATTR_MIN_STACK_SIZE
	.align		4
.L_1111:
        /*1914*/ 	.byte	0x04, 0x12
        /*1916*/ 	.short	(.L_1113 - .L_1112)
	.align		4
.L_1112:
        /*1918*/ 	.word	index@(_ZN2at6native27unrolled_elementwise_kernelINS0_13BUnaryFunctorIN3c104HalfES4_S4_NS0_15binary_internal10MulFunctorIfEEEESt5arrayIPcLm2EELi4E23TrivialOffsetCalculatorILi1EjESD_NS0_6memory15LoadWithoutCastENSE_16StoreWithoutCastEEEviT_T0_T2_T3_T4_T5_)
        /*191c*/ 	.word	0x00000000


	//----- nvinfo : EIATTR_MIN_STACK_SIZE
	.align		4
.L_1113:
        /*1920*/ 	.byte	0x04, 0x12
        /*1922*/ 	.short	(.L_1115 - .L_1114)
	.align		4
.L_1114:
        /*1924*/ 	.word	index@(_ZN2at6native29vectorized_elementwise_kernelILi2ENS0_13BUnaryFunctorIN3c104HalfES4_S4_NS0_15binary_internal10MulFunctorIfEEEESt5arrayIPcLm2EEEEviT0_T1_)
        /*1928*/ 	.word	0x00000000


	//----- nvinfo : EIATTR_MIN_STACK_SIZE
	.align		4
.L_1115:
        /*192c*/ 	.byte	0x04, 0x12
        /*192e*/ 	.short	(.L_1117 - .L_1116)
	.align		4
.L_1116:
        /*1930*/ 	.word	index@(_ZN2at6native29vectorized_elementwise_kernelILi4ENS0_13BUnaryFunctorIN3c104HalfES4_S4_NS0_15binary_internal10MulFunctorIfEEEESt5arrayIPcLm2EEEEviT0_T1_)
        /*1934*/ 	.word	0x00000000


	//----- nvinfo : EIATTR_MIN_STACK_SIZE
	.align		4
.L_1117:
        /*1938*/ 	.byte	0x04, 0x12
        /*193a*/ 	.short	(.L_1119 - .L_1118)
	.align		4
.L_1118:
        /*193c*/ 	.word	index@(_ZN2at6native29vectorized_elementwise_kernelILi8ENS0_13BUnaryFunctorIN3c104HalfES4_S4_NS0_15binary_internal10MulFunctorIfEEEESt5arrayIPcLm2EEEEviT0_T1_)
        /*1940*/ 	.word	0x00000000


	//----- nvinfo : EIATTR_MIN_STACK_SIZE
	.align		4
.L_1119:
        /*1944*/ 	.byte	0x04, 0x12
        /*1946*/ 	.short	(.L_1121 - .L_1120)
	.align		4
.L_1120:
        /*1948*/ 	.word	index@(_ZN2at6native18elementwise_kernelILi128ELi4EZNS0_15gpu_kernel_implINS0_13BUnaryFunctorIN3c107complexIfEES6_S6_NS0_15binary_internal10MulFunctorIS6_EEEEEEvRNS_18TensorIteratorBaseERKT_EUliE_EEviT1_)
        /*194c*/ 	.word	0x00000000


	//----- nvinfo : EIATTR_MIN_STACK_SIZE
	.align		4
.L_1121:
        /*1950*/ 	.byte	0x04, 0x12
        /*1952*/ 	.short	(.L_1123 - .L_1122)
	.align		4
.L_1122:
        /*1954*/ 	.word	index@(_ZN2at6native27unrolled_elementwise_kernelINS0_13BUnaryFunctorIN3c107complexIfEES5_S5_NS0_15binary_internal10MulFunctorIS5_EEEESt5arrayIPcLm2EELi4E23TrivialOffsetCalculatorILi1EjESE_NS0_6memory12LoadWithCastILi1EEENSF_13StoreWithCastILi1EEEEEviT_T0_T2_T3_T4_T5_)
        /*1958*/ 	.word	0x00000000


	//----- nvinfo : EIATTR_MIN_STACK_SIZE
	.align		4
.L_1123:
        /*195c*/ 	.byte	0x04, 0x12
        /*195e*/ 	.short	(.L_1125 - .L_1124)
	.align		4
.L_1124:
        /*1960*/ 	.word	index@(_ZN2at6native18elementwise_kernelILi128ELi2EZNS0_22gpu_kernel_impl_nocastINS0_13BUnaryFunctorIN3c107complexIfEES6_S6_NS0_15binary_internal10MulFunctorIS6_EEEEEEvRNS_18TensorIteratorBaseERKT_EUliE_EEviT1_)
        /*1964*/ 	.word	0x00000000


	//----- nvinfo : EIATTR_MIN_STACK_SIZE
	.align		4
.L_1125:
        /*1968*/ 	.byte	0x04, 0x12
        /*196a*/ 	.short	(.L_1127 - .L_1126)
	.align		4
.L_1126:
        /*196c*/ 	.word	index@(_ZN2at6native27unrolled_elementwise_kernelINS0_13BUnaryFunctorIN3c107complexIfEES5_S5_NS0_15binary_internal10MulFunctorIS5_EEEESt5arrayIPcLm2EELi4E23TrivialOffsetCalculatorILi1EjESE_NS0_6memory15LoadWithoutCastENSF_16StoreWithoutCastEEEviT_T0_T2_T3_T4_T5_)
        /*1970*/ 	.word	0x00000000


	//----- nvinfo : EIATTR_MIN_STACK_SIZE
	.align		4
.L_1127:
        /*1974*/ 	.byte	0x04, 0x12
        /*1976*/ 	.short	(.L_1129 - .L_1128)
	.align		4
.L_1128:
        /*1978*/ 	.word	index@(_ZN2at6native29vectorized_elementwise_kernelILi2ENS0_13BUnaryFunctorIN3c107complexIfEES5_S5_NS0_15binary_internal10MulFunctorIS5_EEEESt5arrayIPcLm2EEEEviT0_T1_)
        /*197c*/ 	.word	0x00000000


	//----- nvinfo : EIATTR_MIN_STACK_SIZE
	.align		4
.L_1129:
        /*1980*/ 	.byte	0x04, 0x12
        /*1982*/ 	.short	(.L_1131 - .L_1130)
	.align		4
.L_1130:
        /*1984*/ 	.word	index@(_ZN2at6native29vectorized_elementwise_kernelILi4ENS0_13BUnaryFunctorIN3c107complexIfEES5_S5_NS0_15binary_internal10MulFunctorIS5_EEEESt5arrayIPcLm2EEEEviT0_T1_)
        /*1988*/ 	.word	0x00000000


	//----- nvinfo : EIATTR_MIN_STACK_SIZE
	.align		4
.L_1131:
        /*198c*/ 	.byte	0x04, 0x12
        /*198e*/ 	.short	(.L_1133 - .L_1132)
	.align		4
.L_1132:
        /*1990*/ 	.word	index@(_ZN2at6native29vectorized_elementwise_kernelILi8ENS0_13BUnaryFunctorIN3c107complexIfEES5_S5_NS0_15binary_internal10MulFunctorIS5_EEEESt5arrayIPcLm2EEEEviT0_T1_)
        /*1994*/ 	.word	0x00000000


	//----- nvinfo : EIATTR_MIN_STACK_SIZE
	.align		4
.L_1133:
        /*1998*/ 	.byte	0x04, 0x12
        /*199a*/ 	.short	(.L_1135 - .L_1134)
	.align		4
.L_1134:
        /*199c*/ 	.word	index@(_ZN2at6native18elementwise_kernelILi128ELi4EZNS0_15gpu_kernel_implINS0_13BUnaryFunctorIN3c107complexIdEES6_S6_NS0_15binary_internal10MulFunctorIS6_EEEEEEvRNS_18TensorIteratorBaseERKT_EUliE_EEviT1_)
        /*19a0*/ 	.word	0x00000000


	//----- nvinfo : EIATTR_MIN_STACK_SIZE
	.align		4
.L_1135:
        /*19a4*/ 	.byte	0x04, 0x12
        /*19a6*/ 	.short	(.L_1137 - .L_1136)
	.align		4
.L_1136:
        /*19a8*/ 	.word	index@(_ZN2at6native27unrolled_elementwise_kernelINS0_13BUnaryFunctorIN3c107complexIdEES5_S5_NS0_15binary_internal10MulFunctorIS5_EEEESt5arrayIPcLm2EELi4E23TrivialOffsetCalculatorILi1EjESE_NS0_6memory12LoadWithCastILi1EEENSF_13StoreWithCastILi1EEEEEviT_T0_T2_T3_T4_T5_)
        /*19ac*/ 	.word	0x00000000


	//----- nvinfo : EIATTR_MIN_STACK_SIZE
	.align		4
.L_1137:
        /*19b0*/ 	.byte	0x04, 0x12
        /*19b2*/ 	.short	(.L_1139 - .L_1138)
	.align		4
.L_1138:
        /*19b4*/ 	.word	index@(_ZN2at6native18elementwise_kernelILi128ELi2EZNS0_22gpu_kernel_impl_nocastINS0_13BUnaryFunctorIN3c107complexIdEES6_S6_NS0_15binary_internal10MulFunctorIS6_EEEEEEvRNS_18TensorIteratorBaseERKT_EUliE_EEviT1_)
        /*19b8*/ 	.word	0x00000000


	//----- nvinfo : EIATTR_MIN_STACK_SIZE
	.align		4
.L_1139:
        /*19bc*/ 	.byte	0x04, 0x12
        /*19be*/ 	.short	(.L_1141 - .L_1140)
	.align		4
.L_1140:
        /*19c0*/ 	.word	index@(_ZN2at6native27unrolled_elementwise_kernelINS0_13BUnaryFunctorIN3c107complexIdEES5_S5_NS0_15binary_internal10MulFunctorIS5_EEEESt5arrayIPcLm2EELi4E23TrivialOffsetCalculatorILi1EjESE_NS0_6memory15LoadWithoutCastENSF_16StoreWithoutCastEEEviT_T0_T2_T3_T4_T5_)
        /*19c4*/ 	.word	0x00000000


	//----- nvinfo : EIATTR_MIN_STACK_SIZE
	.align		4
.L_1141:
        /*19c8*/ 	.byte	0x04, 0x12
        /*19ca*/ 	.short	(.L_1143 - .L_1142)
	.align		4
.L_1142:
        /*19cc*/ 	.word	index@(_ZN2at6native29vectorized_elementwise_kernelILi2ENS0_13BUnaryFunctorIN3c107complexIdEES5_S5_NS0_15binary_internal10MulFunctorIS5_EEEESt5arrayIPcLm2EEEEviT0_T1_)
        /*19d0*/ 	.word	0x00000000


	//----- nvinfo : EIATTR_MIN_STACK_SIZE
	.align		4
.L_1143:
        /*19d4*/ 	.byte	0x04, 0x12
        /*19d6*/ 	.short	(.L_1145 - .L_1144)
	.align		4
.L_1144:
        /*19d8*/ 	.word	index@(_ZN2at6native29vectorized_elementwise_kernelILi4ENS0_13BUnaryFunctorIN3c107complexIdEES5_S5_NS0_15binary_internal10MulFunctorIS5_EEEESt5arrayIPcLm2EEEEviT0_T1_)
        /*19dc*/ 	.word	0x00000000


	//----- nvinfo : EIATTR_MIN_STACK_SIZE
	.align		4
.L_1145:
        /*19e0*/ 	.byte	0x04, 0x12
        /*19e2*/ 	.short	(.L_1147 - .L_1146)
	.align		4
.L_1146:
        /*19e4*/ 	.word	index@(_ZN2at6native29vectorized_elementwise_kernelILi8ENS0_13BUnaryFunctorIN3c107complexIdEES5_S5_NS0_15binary_internal10MulFunctorIS5_EEEESt5arrayIPcLm2EEEEviT0_T1_)
        /*19e8*/ 	.word	0x00000000


	//----- nvinfo : EIATTR_MIN_STACK_SIZE
	.align		4
.L_1147:
        /*19ec*/ 	.byte	0x04, 0x12
        /*19ee*/ 	.short	(.L_1149 - .L_1148)
	.align		4
.L_1148:
        /*19f0*/ 	.word	index@(_ZN2at6native18elementwise_kernelILi128ELi4EZNS0_15gpu_kernel_implINS0_13BUnaryFunctorIfffNS0_15binary_internal10MulFunctorIfEEEEEEvRNS_18TensorIteratorBaseERKT_EUliE_EEviT1_)
        /*19f4*/ 	.word	0x00000000


	//----- nvinfo : EIATTR_MIN_STACK_SIZE
	.align		4
.L_1149:
        /*19f8*/ 	.byte	0x04, 0x12
        /*19fa*/ 	.short	(.L_1151 - .L_1150)
	.align		4
.L_1150:
        /*19fc*/ 	.word	index@(_ZN2at6native27unrolled_elementwise_kernelINS0_13BUnaryFunctorIfffNS0_15binary_internal10MulFunctorIfEEEESt5arrayIPcLm2EELi4E23TrivialOffsetCalculatorILi1EjESB_NS0_6memory12LoadWithCastILi1EEENSC_13StoreWithCastILi1EEEEEviT_T0_T2_T3_T4_T5_)
        /*1a00*/ 	.word	0x00000000


	//----- nvinfo : EIATTR_MIN_STACK_SIZE
	.align		4
.L_1151:
        /*1a04*/ 	.byte	0x04, 0x12
        /*1a06*/ 	.short	(.L_1153 - .L_1152)
	.align		4
.L_1152:
        /*1a08*/ 	.word	index@(_ZN2at6native18elementwise_kernelILi128ELi2EZNS0_22gpu_kernel_impl_nocastINS0_13BUnaryFunctorIfffNS0_15binary_internal10MulFunctorIfEEEEEEvRNS_18TensorIteratorBaseERKT_EUliE_EEviT1_)
        /*1a0c*/ 	.word	0x00000000


	//----- nvinfo : EIATTR_MIN_STACK_SIZE
	.align		4
.L_1153:
        /*1a10*/ 	.byte	0x04, 0x12
        /*1a12*/ 	.short	(.L_1155 - .L_1154)
	.align		4
.L_1154:
        /*1a14*/ 	.word	index@(_ZN2at6native27unrolled_elementwise_kernelINS0_13BUnaryFunctorIfffNS0_15binary_internal10MulFunctorIfEEEESt5arrayIPcLm2EELi4E23TrivialOffsetCalculatorILi1EjESB_NS0_6memory15LoadWithoutCastENSC_16StoreWithoutCastEEEviT_T0_T2_T3_T4_T5_)
        /*1a18*/ 	.word	0x00000000


	//----- nvinfo : EIATTR_MIN_STACK_SIZE
	.align		4
.L_1155:
        /*1a1c*/ 	.byte	0x04, 0x12
        /*1a1e*/ 	.short	(.L_1157 - .L_1156)
	.align		4
.L_1156:
        /*1a20*/ 	.word	index@(_ZN2at6native29vectorized_elementwise_kernelILi2ENS0_13BUnaryFunctorIfffNS0_15binary_internal10MulFunctorIfEEEESt5arrayIPcLm2EEEEviT0_T1_)
        /*1a24*/ 	.word	0x00000000


	//----- nvinfo : EIATTR_MIN_STACK_SIZE
	.align		4
.L_1157:
        /*1a28*/ 	.byte	0x04, 0x12
        /*1a2a*/ 	.short	(.L_1159 - .L_1158)
	.align		4
.L_1158:
        /*1a2c*/ 	.word	index@(_ZN2at6native29vectorized_elementwise_kernelILi4ENS0_13BUnaryFunctorIfffNS0_15binary_internal10MulFunctorIfEEEESt5arrayIPcLm2EEEEviT0_T1_)
        /*1a30*/ 	.word	0x00000000


	//----- nvinfo : EIATTR_MIN_STACK_SIZE
	.align		4
.L_1159:
        /*1a34*/ 	.byte	0x04, 0x12
        /*1a36*/ 	.short	(.L_1161 - .L_1160)
	.align		4
.L_1160:
        /*1a38*/ 	.word	index@(_ZN2at6native29vectorized_elementwise_kernelILi8ENS0_13BUnaryFunctorIfffNS0_15binary_internal10MulFunctorIfEEEESt5arrayIPcLm2EEEEviT0_T1_)
        /*1a3c*/ 	.word	0x00000000


	//----- nvinfo : EIATTR_MIN_STACK_SIZE
	.align		4
.L_1161:
        /*1a40*/ 	.byte	0x04, 0x12
        /*1a42*/ 	.short	(.L_1163 - .L_1162)
	.align		4
.L_1162:
        /*1a44*/ 	.word	index@(_ZN2at6native18elementwise_kernelILi128ELi4EZNS0_15gpu_kernel_implINS0_13BUnaryFunctorIdddNS0_15binary_internal10MulFunctorIdEEEEEEvRNS_18TensorIteratorBaseERKT_EUliE_EEviT1_)
        /*1a48*/ 	.word	0x00000000


	//----- nvinfo : EIATTR_MIN_STACK_SIZE
	.align		4
.L_1163:
        /*1a4c*/ 	.byte	0x04, 0x12
        /*1a4e*/ 	.short	(.L_1165 - .L_1164)
	.align		4
.L_1164:
        /*1a50*/ 	.word	index@(_ZN2at6native27unrolled_elementwise_kernelINS0_13BUnaryFunctorIdddNS0_15binary_internal10MulFunctorIdEEEESt5arrayIPcLm2EELi4E23TrivialOffsetCalculatorILi1EjESB_NS0_6memory12LoadWithCastILi1EEENSC_13StoreWithCastILi1EEEEEviT_T0_T2_T3_T4_T5_)
        /*1a54*/ 	.word	0x00000000


	//----- nvinfo : EIATTR_MIN_STACK_SIZE
	.align		4
.L_1165:
        /*1a58*/ 	.byte	0x04, 0x12
        /*1a5a*/ 	.short	(.L_1167 - .L_1166)
	.align		4
.L_1166:
        /*1a5c*/ 	.word	index@(_ZN2at6native18elementwise_kernelILi128ELi2EZNS0_22gpu_kernel_impl_nocastINS0_13BUnaryFunctorIdddNS0_15binary_internal10MulFunctorIdEEEEEEvRNS_18TensorIteratorBaseERKT_EUliE_EEviT1_)
        /*1a60*/ 	.word	0x00000000


	//----- nvinfo : EIATTR_MIN_STACK_SIZE
	.align		4
.L_1167:
        /*1a64*/ 	.byte	0x04, 0x12
        /*1a66*/ 	.short	(.L_1169 - .L_1168)
	.align		4
.L_1168:
        /*1a68*/ 	.word	index@(_ZN2at6native27unrolled_elementwise_kernelINS0_13BUnaryFunctorIdddNS0_15binary_internal10MulFunctorIdEEEESt5arrayIPcLm2EELi4E23TrivialOffsetCalculatorILi1EjESB_NS0_6memory15LoadWithoutCastENSC_16StoreWithoutCastEEEviT_T0_T2_T3_T4_T5_)
        /*1a6c*/ 	.word	0x00000000


	//----- nvinfo : EIATTR_MIN_STACK_SIZE
	.align		4
.L_1169:
        /*1a70*/ 	.byte	0x04, 0x12
        /*1a72*/ 	.short	(.L_1171 - .L_1170)
	.align		4
.L_1170:
        /*1a74*/ 	.word	index@(_ZN2at6native29vectorized_elementwise_kernelILi2ENS0_13BUnaryFunctorIdddNS0_15binary_internal10MulFunctorIdEEEESt5arrayIPcLm2EEEEviT0_T1_)
        /*1a78*/ 	.word	0x00000000


	//----- nvinfo : EIATTR_MIN_STACK_SIZE
	.align		4
.L_1171:
        /*1a7c*/ 	.byte	0x04, 0x12
        /*1a7e*/ 	.short	(.L_1173 - .L_1172)
	.align		4
.L_1172:
        /*1a80*/ 	.word	index@(_ZN2at6native29vectorized_elementwise_kernelILi4ENS0_13BUnaryFunctorIdddNS0_15binary_internal10MulFunctorIdEEEESt5arrayIPcLm2EEEEviT0_T1_)
        /*1a84*/ 	.word	0x00000000


	//----- nvinfo : EIATTR_MIN_STACK_SIZE
	.align		4
.L_1173:
        /*1a88*/ 	.byte	0x04, 0x12
        /*1a8a*/ 	.short	(.L_1175 - .L_1174)
	.align		4
.L_1174:
        /*1a8c*/ 	.word	index@(_ZN2at6native29vectorized_elementwise_kernelILi8ENS0_13BUnaryFunctorIdddNS0_15binary_internal10MulFunctorIdEEEESt5arrayIPcLm2EEEEviT0_T1_)
        /*1a90*/ 	.word	0x00000000
.L_1175:


//--------------------- .nv.compat                --------------------------
	.section	.nv.compat,"",@"SHT_CUDA_COMPAT_INFO"
	.align	4
        /*0000*/ 	.byte	0x02, 0x09, 0x00, 0x00, 0x02, 0x02, 0x01, 0x00, 0x02, 0x05, 0x05, 0x00, 0x03, 0x07, 0x01, 0x01
        /*0010*/ 	.byte	0x02, 0x03, 0x00, 0x00, 0x02, 0x06, 0x01, 0x00, 0x04, 0x0b, 0x08, 0x00, 0x00, 0x00, 0x00, 0x00
        /*0020*/ 	.byte	0x00, 0x00, 0x00, 0x00


//--------------------- .nv.info._ZN2at6native18elementwise_kernelILi128ELi4EZNS0_15gpu_kernel_implINS0_13BinaryFunctorIN3c108BFloat16ES5_S5_NS0_15binary_internal10DivFunctorIS5_EEEEEEvRNS_18TensorIteratorBaseERKT_EUliE_EEviT1_ --------------------------
	.section	.nv.info._ZN2at6native18elementwise_kernelILi128ELi4EZNS0_15gpu_kernel_implINS0_13BinaryFunctorIN3c108BFloat16ES5_S5_NS0_15binary_internal10DivFunctorIS5_EEEEEEvRNS_18TensorIteratorBaseERKT_EUliE_EEviT1_,"",@"SHT_CUDA_INFO"
	.sectionflags	@""
	.align	4


	//----- nvinfo : EIATTR_CUDA_API_VERSION
	.align		4
        /*0000*/ 	.byte	0x04, 0x37
        /*0002*/ 	.short	(.L_1177 - .L_1176)
.L_1176:
        /*0004*/ 	.word	0x00000082


	//----- nvinfo : EIATTR_KPARAM_INFO
	.align		4
.L_1177:
        /*0008*/ 	.byte	0x04, 0x17
        /*000a*/ 	.short	(.L_1179 - .L_1178)
.L_1178:
        /*000c*/ 	.word	0x00000000
        /*0010*/ 	.short	0x0001
        /*0012*/ 	.short	0x0008
        /*0014*/ 	.byte	0x00, 0xf0, 0x21, 0x0a


	//----- nvinfo : EIATTR_KPARAM_INFO
	.align		4
.L_1179:
        /*0018*/ 	.byte	0x04, 0x17
        /*001a*/ 	.short	(.L_1181 - .L_1180)
.L_1180:
        /*001c*/ 	.word	0x00000000
        /*0020*/ 	.short	0x0000
        /*0022*/ 	.short	0x0000
        /*0024*/ 	.byte	0x00, 0xf0, 0x11, 0x00


	//----- nvinfo : EIATTR_SPARSE_MMA_MASK
	.align		4
.L_1181:
        /*0028*/ 	.byte	0x03, 0x50
        /*002a*/ 	.short	0x0000


	//----- nvinfo : EIATTR_MAXREG_COUNT
	.align		4
        /*002c*/ 	.byte	0x03, 0x1b
        /*002e*/ 	.short	0x0080


	//----- nvinfo : EIATTR_EXTERNS
	.align		4
        /*0030*/ 	.byte	0x04, 0x0f
        /*0032*/ 	.short	(.L_1183 - .L_1182)


	//   ....[0]....
	.align		4
.L_1182:
        /*0034*/ 	.word	index@(__assertfail)


	//----- nvinfo : EIATTR_MERCURY_ISA_VERSION
	.align		4
.L_1183:
        /*0038*/ 	.byte	0x03, 0x5f
        /*003a*/ 	.short	0x0101


	//----- nvinfo : EIATTR_SYSCALL_OFFSETS
	.align		4
        /*003c*/ 	.byte	0x04, 0x46
        /*003e*/ 	.short	(.L_1185 - .L_1184)


	//   ....[0]....
.L_1184:
        /*0040*/ 	.word	0x000026f0


	//   ....[1]....
        /*0044*/ 	.word	0x000036c0


	//   ....[2]....
        /*0048*/ 	.word	0x00004670


	//   ....[3]....
        /*004c*/ 	.word	0x00006db0


	//   ....[4]....
        /*0050*/ 	.word	0x00007d80


	//   ....[5]....
        /*0054*/ 	.word	0x00008d30


	//   ....[6]....
        /*0058*/ 	.word	0x0000b460


	//   ....[7]....
        /*005c*/ 	.word	0x0000c430


	//   ....[8]....
        /*0060*/ 	.word	0x0000d3e0


	//   ....[9]....
        /*0064*/ 	.word	0x0000fb00


	//   ....[10]....
        /*0068*/ 	.word	0x00010ad0


	//   ....[11]....
        /*006c*/ 	.word	0x00011a80


	//----- nvinfo : EIATTR_EXIT_INSTR_OFFSETS
	.align		4
.L_1185:
        /*0070*/ 	.byte	0x04, 0x1c
        /*0072*/ 	.short	(.L_1187 - .L_1186)


	//   ....[0]....
.L_1186:
        /*0074*/ 	.word	0x0000d4b0


	//   ....[1]....
        /*0078*/ 	.word	0x00010cb0


	//   ....[2]....
        /*007c*/ 	.word	0x00010cf0


	//   ....[3]....
        /*0080*/ 	.word	0x00010d90


	//   ....[4]....
        /*0084*/ 	.word	0x00010dd0


	//   ....[5]....
        /*0088*/ 	.word	0x00010e10


	//   ....[6]....
        /*008c*/ 	.word	0x00010ea0


	//   ....[7]....
        /*0090*/ 	.word	0x00010ee0


	//   ....[8]....
        /*0094*/ 	.word	0x00010f80


	//   ....[9]....
        /*0098*/ 	.word	0x00010fd0


	//   ....[10]....
        /*009c*/ 	.word	0x00011020


	//   ....[11]....
        /*00a0*/ 	.word	0x000110f0


	//   ....[12]....
        /*00a4*/ 	.word	0x00011150


	//   ....[13]....
        /*00a8*/ 	.word	0x000112e0


	//   ....[14]....
        /*00ac*/ 	.word	0x00011440


	//   ....[15]....
        /*00b0*/ 	.word	0x00011460


	//   ....[16]....
        /*00b4*/ 	.word	0x00011520


	//   ....[17]....
        /*00b8*/ 	.word	0x000116a0


	//   ....[18]....
        /*00bc*/ 	.word	0x00011820


	//   ....[19]....
        /*00c0*/ 	.word	0x00011980


	//   ....[20]....
        /*00c4*/ 	.word	0x00011a90


	//   ....[21]....
        /*00c8*/ 	.word	0x00011ad0


	//   ....[22]....
        /*00cc*/ 	.word	0x00011b10


	//----- nvinfo : EIATTR_MAX_THREADS
	.align		4
.L_1187:
        /*00d0*/ 	.byte	0x04, 0x05
        /*00d2*/ 	.short	(.L_1189 - .L_1188)
.L_1188:
        /*00d4*/ 	.word	0x00000080
        /*00d8*/ 	.word	0x00000001
        /*00dc*/ 	.word	0x00000001


	//----- nvinfo : EIATTR_CRS_STACK_SIZE
	.align		4
.L_1189:
        /*00e0*/ 	.byte	0x04, 0x1e
        /*00e2*/ 	.short	(.L_1191 - .L_1190)
.L_1190:
        /*00e4*/ 	.word	0x00000000


	//----- nvinfo : EIATTR_CBANK_PARAM_SIZE
	.align		4
.L_1191:
        /*00e8*/ 	.byte	0x03, 0x19
        /*00ea*/ 	.short	0x0290


	//----- nvinfo : EIATTR_PARAM_CBANK
	.align		4
        /*00ec*/ 	.byte	0x04, 0x0a
        /*00ee*/ 	.short	(.L_1193 - .L_1192)
	.align		4
.L_1192:
        /*00f0*/ 	.word	index@(.nv.constant0._ZN2at6native18elementwise_kernelILi128ELi4EZNS0_15gpu_kernel_implINS0_13BinaryFunctorIN3c108BFloat16ES5_S5_NS0_15binary_internal10DivFunctorIS5_EEEEEEvRNS_18TensorIteratorBaseERKT_EUliE_EEviT1_)
        /*00f4*/ 	.short	0x0210
        /*00f6*/ 	.short	0x0290


	//----- nvinfo : EIATTR_SW_WAR
	.align		4
.L_1193:
        /*00f8*/ 	.byte	0x04, 0x36
        /*00fa*/ 	.short	(.L_1195 - .L_1194)
.L_1194:
        /*00fc*/ 	.word	0x00000008
.L_1195:


//--------------------- .nv.info._ZN2at6native27unrolled_elementwise_kernelINS0_13BinaryFunctorIN3c108BFloat16ES4_S4_NS0_15binary_internal10DivFunctorIS4_EEEESt5arrayIPcLm3EELi4E23TrivialOffsetCalculatorILi2EjESC_ILi1EjENS0_6memory12LoadWithCastILi2EEENSF_13StoreWithCastILi1EEEEEviT_T0_T2_T3_T4_T5_ --------------------------
	.section	.nv.info._ZN2at6native27unrolled_elementwise_kernelINS0_13BinaryFunctorIN3c108BFloat16ES4_S4_NS0_15binary_internal10DivFunctorIS4_EEEESt5arrayIPcLm3EELi4E23TrivialOffsetCalculatorILi2EjESC_ILi1EjENS0_6memory12LoadWithCastILi2EEENSF_13StoreWithCastILi1EEEEEviT_T0_T2_T3_T4_T5_,"",@"SHT_CUDA_INFO"
	.sectionflags	@""
	.align	4


	//----- nvinfo : EIATTR_CUDA_API_VERSION
	.align		4
        /*0000*/ 	.byte	0x04, 0x37
        /*0002*/ 	.short	(.L_1197 - .L_1196)
.L_1196:
        /*0004*/ 	.word	0x00000082


	//----- nvinfo : EIATTR_KPARAM_INFO
	.align		4
.L_1197:
        /*0008*/ 	.byte	0x04, 0x17
        /*000a*/ 	.short	(.L_1199 - .L_1198)
.L_1198:
        /*000c*/ 	.word	0x00000000
        /*0010*/ 	.short	0x0006
        /*0012*/ 	.short	0x0030
        /*0014*/ 	.byte	0x00, 0xf0, 0x21, 0x00


	//----- nvinfo : EIATTR_KPARAM_INFO
	.align		4
.L_1199:
        /*0018*/ 	.byte	0x04, 0x17
        /*001a*/ 	.short	(.L_1201 - .L_1200)
.L_1200:
        /*001c*/ 	.word	0x00000000
        /*0020*/ 	.short	0x0005
        /*0022*/ 	.short	0x0024
        /*0024*/ 	.byte	0x00, 0xf0, 0x31, 0x00


	//----- nvinfo : EIATTR_KPARAM_INFO
	.align		4
.L_1201:
        /*0028*/ 	.byte	0x04, 0x17
        /*002a*/ 	.short	(.L_1203 - .L_1202)
.L_1202:
        /*002c*/ 	.word	0x00000000
        /*0030*/ 	.short	0x0004
        /*0032*/ 	.short	0x0021
        /*0034*/ 	.byte	0x00, 0xf0, 0x05, 0x00


	//----- nvinfo : EIATTR_KPARAM_INFO
	.align		4
.L_1203:
        /*0038*/ 	.byte	0x04, 0x17
        /*003a*/ 	.short	(.L_1205 - .L_1204)
.L_1204:
        /*003c*/ 	.word	0x00000000
        /*0040*/ 	.short	0x0003
        /*0042*/ 	.short	0x0020
        /*0044*/ 	.byte	0x00, 0xf0, 0x05, 0x00


	//----- nvinfo : EIATTR_KPARAM_INFO
	.align		4
.L_1205:
        /*0048*/ 	.byte	0x04, 0x17
        /*004a*/ 	.short	(.L_1207 - .L_1206)
.L_1206:
        /*004c*/ 	.word	0x00000000
        /*0050*/ 	.short	0x0002
        /*0052*/ 	.short	0x0008
        /*0054*/ 	.byte	0x00, 0xf0, 0x61, 0x00


	//----- nvinfo : EIATTR_KPARAM_INFO
	.align		4
.L_1207:
        /*0058*/ 	.byte	0x04, 0x17
        /*005a*/ 	.short	(.L_1209 - .L_1208)
.L_1208:
        /*005c*/ 	.word	0x00000000
        /*0060*/ 	.short	0x0001
        /*0062*/ 	.short	0x0004
        /*0064*/ 	.byte	0x00, 0xf0, 0x05, 0x00


	//----- nvinfo : EIATTR_KPARAM_INFO
	.align		4
.L_1209:
        /*0068*/ 	.byte	0x04, 0x17
        /*006a*/ 	.short	(.L_1211 - .L_1210)
.L_1210:
        /*006c*/ 	.word	0x00000000
        /*0070*/ 	.short	0x0000
        /*0072*/ 	.short	0x0000
        /*0074*/ 	.byte	0x00, 0xf0, 0x11, 0x00


	//----- nvinfo : EIATTR_SPARSE_MMA_MASK
	.align		4
.L_1211:
        /*0078*/ 	.byte	0x03, 0x50
        /*007a*/ 	.short	0x0000


	//----- nvinfo : EIATTR_MAXREG_COUNT
	.align		4
        /*007c*/ 	.byte	0x03, 0x1b
        /*007e*/ 	.short	0x00ff


	//----- nvinfo : EIATTR_EXTERNS
	.align		4
        /*0080*/ 	.byte	0x04, 0x0f
        /*0082*/ 	.short	(.L_1213 - .L_1212)


	//   ....[0]....
	.align		4
.L_1212:
        /*0084*/ 	.word	index@(__assertfail)


	//----- nvinfo : EIATTR_MERCURY_ISA_VERSION
	.align		4
.L_1213:
        /*0088*/ 	.byte	0x03, 0x5f
        /*008a*/ 	.short	0x0101


	//----- nvinfo : EIATTR_SYSCALL_OFFSETS
	.align		4
        /*008c*/ 	.byte	0x04, 0x46
        /*008e*/ 	.short	(.L_1215 - .L_1214)


	//   ....[0]....
.L_1214:
        /*0090*/ 	.word	0x000010f0


	//   ....[1]....
        /*0094*/ 	.word	0x000021b0


	//   ....[2]....
        /*0098*/ 	.word	0x000032f0


	//   ....[3]....
        /*009c*/ 	.word	0x000043b0


	//   ....[4]....
        /*00a0*/ 	.word	0x00005500


	//   ....[5]....
        /*00a4*/ 	.word	0x000065d0


	//   ....[6]....
        /*00a8*/ 	.word	0x00007700


	//   ....[7]....
        /*00ac*/ 	.word	0x000086e0


	//   ....[8]....
        /*00b0*/ 	.word	0x000099c0


	//   ....[9]....
        /*00b4*/ 	.word	0x0000a9e0


	//   ....[10]....
        /*00b8*/ 	.word	0x0000b9c0


	//   ....[11]....
        /*00bc*/ 	.word	0x0000c9a0


	//----- nvinfo : EIATTR_EXIT_INSTR_OFFSETS
	.align		4
.L_1215:
        /*00c0*/ 	.byte	0x04, 0x1c
        /*00c2*/ 	.short	(.L_1217 - .L_1216)


	//   ....[0]....
.L_1216:
        /*00c4*/ 	.word	0x0000ba80


	//   ....[1]....
        /*00c8*/ 	.word	0x0000bbd0


	//   ....[2]....
        /*00cc*/ 	.word	0x0000bc10


	//   ....[3]....
        /*00d0*/ 	.word	0x0000bcb0


	//   ....[4]....
        /*00d4*/ 	.word	0x0000bcf0


	//   ....[5]....
        /*00d8*/ 	.word	0x0000bd30


	//   ....[6]....
        /*00dc*/ 	.word	0x0000bdc0


	//   ....[7]....
        /*00e0*/ 	.word	0x0000be00


	//   ....[8]....
        /*00e4*/ 	.word	0x0000bea0


	//   ....[9]....
        /*00e8*/ 	.word	0x0000bef0


	//   ....[10]....
        /*00ec*/ 	.word	0x0000bf40


	//   ....[11]....
        /*00f0*/ 	.word	0x0000c010


	//   ....[12]....
        /*00f4*/ 	.word	0x0000c070


	//   ....[13]....
        /*00f8*/ 	.word	0x0000c200


	//   ....[14]....
        /*00fc*/ 	.word	0x0000c360


	//   ....[15]....
        /*0100*/ 	.word	0x0000c380


	//   ....[16]....
        /*0104*/ 	.word	0x0000c440


	//   ....[17]....
        /*0108*/ 	.word	0x0000c5c0


	//   ....[18]....
        /*010c*/ 	.word	0x0000c740


	//   ....[19]....
        /*0110*/ 	.word	0x0000c8a0


	//   ....[20]....
        /*0114*/ 	.word	0x0000c9b0


	//   ....[21]....
        /*0118*/ 	.word	0x0000c9f0


	//   ....[22]....
        /*011c*/ 	.word	0x0000ca30


	//----- nvinfo : EIATTR_MAX_THREADS
	.align		4
.L_1217:
        /*0120*/ 	.byte	0x04, 0x05
        /*0122*/ 	.short	(.L_1219 - .L_1218)
.L_1218:
        /*0124*/ 	.word	0x00000080
        /*0128*/ 	.word	0x00000001
        /*012c*/ 	.word	0x00000001


	//----- nvinfo : EIATTR_CRS_STACK_SIZE
	.align		4
.L_1219:
        /*0130*/ 	.byte	0x04, 0x1e
        /*0132*/ 	.short	(.L_1221 - .L_1220)
.L_1220:
        /*0134*/ 	.word	0x00000000


	//----- nvinfo : EIATTR_CBANK_PARAM_SIZE
	.align		4
.L_1221:
        /*0138*/ 	.byte	0x03, 0x19
        /*013a*/ 	.short	0x0038


	//----- nvinfo : EIATTR_PARAM_CBANK
	.align		4
        /*013c*/ 	.byte	0x04, 0x0a
        /*013e*/ 	.short	(.L_1223 - .L_1222)
	.align		4
.L_1222:
        /*0140*/ 	.word	index@(.nv.constant0._ZN2at6native27unrolled_elementwise_kernelINS0_13BinaryFunctorIN3c108BFloat16ES4_S4_NS0_15binary_internal10DivFunctorIS4_EEEESt5arrayIPcLm3EELi4E23TrivialOffsetCalculatorILi2EjESC_ILi1EjENS0_6memory12LoadWithCastILi2EEENSF_13StoreWithCastILi1EEEEEviT_T0_T2_T3_T4_T5_)
        /*0144*/ 	.short	0x0210
        /*0146*/ 	.short	0x0038


	//----- nvinfo : EIATTR_SW_WAR
	.align		4
.L_1223:
        /*0148*/ 	.byte	0x04, 0x36
        /*014a*/ 	.short	(.L_1225 - .L_1224)
.L_1224:
        /*014c*/ 	.word	0x00000008
.L_1225:


//--------------------- .nv.info._ZN2at6native18elementwise_kernelILi128ELi4EZNS0_22gpu_kernel_impl_nocastINS0_13BinaryFunctorIN3c108BFloat16ES5_S5_NS0_15binary_internal10DivFunctorIS5_EEEEEEvRNS_18TensorIteratorBaseERKT_EUliE_EEviT1_ --------------------------
	.section	.nv.info._ZN2at6native18elementwise_kernelILi128ELi4EZNS0_22gpu_kernel_impl_nocastINS0_13BinaryFunctorIN3c108BFloat16ES5_S5_NS0_15binary_internal10DivFunctorIS5_EEEEEEvRNS_18TensorIteratorBaseERKT_EUliE_EEviT1_,"",@"SHT_CUDA_INFO"
	.sectionflags	@""
	.align	4


	//----- nvinfo : EIATTR_CUDA_API_VERSION
	.align		4
        /*0000*/ 	.byte	0x04, 0x37
        /*0002*/ 	.short	(.L_1227 - .L_1226)
.L_1226:
        /*0004*/ 	.word	0x00000082


	//----- nvinfo : EIATTR_KPARAM_INFO
	.align		4
.L_1227:
        /*0008*/ 	.byte	0x04, 0x17
        /*000a*/ 	.short	(.L_1229 - .L_1228)
.L_1228:
        /*000c*/ 	.word	0x00000000
        /*0010*/ 	.short	0x0001
        /*0012*/ 	.short	0x0008
        /*0014*/ 	.byte	0x00, 0xf0, 0x21, 0x0a


	//----- nvinfo : EIATTR_KPARAM_INFO
	.align		4
.L_1229:
        /*0018*/ 	.byte	0x04, 0x17
        /*001a*/ 	.short	(.L_1231 - .L_1230)
.L_1230:
        /*001c*/ 	.word	0x00000000
        /*0020*/ 	.short	0x0000
        /*0022*/ 	.short	0x0000
        /*0024*/ 	.byte	0x00, 0xf0, 0x11, 0x00


	//----- nvinfo : EIATTR_SPARSE_MMA_MASK
	.align		4
.L_1231:
        /*0028*/ 	.byte	0x03, 0x50
        /*002a*/ 	.short	0x0000


	//----- nvinfo : EIATTR_MAXREG_COUNT
	.align		4
        /*002c*/ 	.byte	0x03, 0x1b
        /*002e*/ 	.short	0x0080


	//----- nvinfo : EIATTR_MERCURY_ISA_VERSION
	.align		4
        /*0030*/ 	.byte	0x03, 0x5f
        /*0032*/ 	.short	0x0101


	//----- nvinfo : EIATTR_EXIT_INSTR_OFFSETS
	.align		4
        /*0034*/ 	.byte	0x04, 0x1c
        /*0036*/ 	.short	(.L_1233 - .L_1232)


	//   ....[0]....
.L_1232:
        /*0038*/ 	.word	0x000046b0


	//   ....[1]....
        /*003c*/ 	.word	0x00005de0


	//----- nvinfo : EIATTR_MAX_THREADS
	.align		4
.L_1233:
        /*0040*/ 	.byte	0x04, 0x05
        /*0042*/ 	.short	(.L_1235 - .L_1234)
.L_1234:
        /*0044*/ 	.word	0x00000080
        /*0048*/ 	.word	0x00000001
        /*004c*/ 	.word	0x00000001


	//----- nvinfo : EIATTR_CRS_STACK_SIZE
	.align		4
.L_1235:
        /*0050*/ 	.byte	0x04, 0x1e
        /*0052*/ 	.short	(.L_1237 - .L_1236)
.L_1236:
        /*0054*/ 	.word	0x00000000


	//----- nvinfo : EIATTR_CBANK_PARAM_SIZE
	.align		4
.L_1237:
        /*0058*/ 	.byte	0x03, 0x19
        /*005a*/ 	.short	0x0290


	//----- nvinfo : EIATTR_PARAM_CBANK
	.align		4
        /*005c*/ 	.byte	0x04, 0x0a
        /*005e*/ 	.short	(.L_1239 - .L_1238)
	.align		4
.L_1238:
        /*0060*/ 	.word	index@(.nv.constant0._ZN2at6native18elementwise_kernelILi128ELi4EZNS0_22gpu_kernel_impl_nocastINS0_13BinaryFunctorIN3c108BFloat16ES5_S5_NS0_15binary_internal10DivFunctorIS5_EEEEEEvRNS_18TensorIteratorBaseERKT_EUliE_EEviT1_)
        /*0064*/ 	.short	0x0210
        /*0066*/ 	.short	0x0290


	//----- nvinfo : EIATTR_SW_WAR
	.align		4
.L_1239:
        /*0068*/ 	.byte	0x04, 0x36
        /*006a*/ 	.short	(.L_1241 - .L_1240)
.L_1240:
        /*006c*/ 	.word	0x00000008
.L_1241:


//--------------------- .nv.info._ZN2at6native27unrolled_elementwise_kernelINS0_13BinaryFunctorIN3c108BFloat16ES4_S4_NS0_15binary_internal10DivFunctorIS4_EEEESt5arrayIPcLm3EELi4E23TrivialOffsetCalculatorILi2EjESC_ILi1EjENS0_6memory15LoadWithoutCastENSF_16StoreWithoutCastEEEviT_T0_T2_T3_T4_T5_ --------------------------
	.section	.nv.info._ZN2at6native27unrolled_elementwise_kernelINS0_13BinaryFunctorIN3c108BFloat16ES4_S4_NS0_15binary_internal10DivFunctorIS4_EEEESt5arrayIPcLm3EELi4E23TrivialOffsetCalculatorILi2EjESC_ILi1EjENS0_6memory15LoadWithoutCastENSF_16StoreWithoutCastEEEviT_T0_T2_T3_T4_T5_,"",@"SHT_CUDA_INFO"
	.sectionflags	@""
	.align	4


	//----- nvinfo : EIATTR_CUDA_API_VERSION
	.align		4
        /*0000*/ 	.byte	0x04, 0x37
        /*0002*/ 	.short	(.L_1243 - .L_1242)
.L_1242:
        /*0004*/ 	.word	0x00000082


	//----- nvinfo : EIATTR_KPARAM_INFO
	.align		4
.L_1243:
        /*0008*/ 	.byte	0x04, 0x17
        /*000a*/ 	.short	(.L_1245 - .L_1244)
.L_1244:
        /*000c*/ 	.word	0x00000000
        /*0010*/ 	.short	0x0006
        /*0012*/ 	.short	0x0023
        /*0014*/ 	.byte	0x00, 0xf0, 0x05, 0x00


	//----- nvinfo : EIATTR_KPARAM_INFO
	.align		4
.L_1245:
        /*0018*/ 	.byte	0x04, 0x17
        /*001a*/ 	.short	(.L_1247 - .L_1246)
.L_1246:
        /*001c*/ 	.word	0x00000000
        /*0020*/ 	.short	0x0005
        /*0022*/ 	.short	0x0022
        /*0024*/ 	.byte	0x00, 0xf0, 0x05, 0x00


	//----- nvinfo : EIATTR_KPARAM_INFO
	.align		4
.L_1247:
        /*0028*/ 	.byte	0x04, 0x17
        /*002a*/ 	.short	(.L_1249 - .L_1248)
.L_1248:
        /*002c*/ 	.word	0x00000000
        /*0030*/ 	.short	0x0004
        /*0032*/ 	.short	0x0021
        /*0034*/ 	.byte	0x00, 0xf0, 0x05, 0x00


	//----- nvinfo : EIATTR_KPARAM_INFO
	.align		4
.L_1249:
        /*0038*/ 	.byte	0x04, 0x17
        /*003a*/ 	.short	(.L_1251 - .L_1250)
.L_1250:
        /*003c*/ 	.word	0x00000000
        /*0040*/ 	.short	0x0003
        /*0042*/ 	.short	0x0020
        /*0044*/ 	.byte	0x00, 0xf0, 0x05, 0x00


	//----- nvinfo : EIATTR_KPARAM_INFO
	.align		4
.L_1251:
        /*0048*/ 	.byte	0x04, 0x17
        /*004a*/ 	.short	(.L_1253 - .L_1252)
.L_1252:
        /*004c*/ 	.word	0x00000000
        /*0050*/ 	.short	0x0002
        /*0052*/ 	.short	0x0008
        /*0054*/ 	.byte	0x00, 0xf0, 0x61, 0x00


	//----- nvinfo : EIATTR_KPARAM_INFO
	.align		4
.L_1253:
        /*0058*/ 	.byte	0x04, 0x17
        /*005a*/ 	.short	(.L_1255 - .L_1254)
.L_1254:
        /*005c*/ 	.word	0x00000000
        /*0060*/ 	.short	0x0001
        /*0062*/ 	.short	0x0004
        /*0064*/ 	.byte	0x00, 0xf0, 0x05, 0x00


	//----- nvinfo : EIATTR_KPARAM_INFO
	.align		4
.L_1255:
        /*0068*/ 	.byte	0x04, 0x17
        /*006a*/ 	.short	(.L_1257 - .L_1256)
.L_1256:
        /*006c*/ 	.word	0x00000000
        /*0070*/ 	.short	0x0000
        /*0072*/ 	.short	0x0000
        /*0074*/ 	.byte	0x00, 0xf0, 0x11, 0x00


	//----- nvinfo : EIATTR_SPARSE_MMA_MASK
	.align		4
.L_1257:
        /*0078*/ 	.byte	0x03, 0x50
        /*007a*/ 	.short	0x0000


	//----- nvinfo : EIATTR_MAXREG_COUNT
	.align		4
        /*007c*/ 	.byte	0x03, 0x1b
        /*007e*/ 	.short	0x00ff


	//----- nvinfo : EIATTR_MERCURY_ISA_VERSION
	.align		4
        /*0080*/ 	.byte	0x03, 0x5f
        /*0082*/ 	.short	0x0101


	//----- nvinfo : EIATTR_EXIT_INSTR_OFFSETS
	.align		4
        /*0084*/ 	.byte	0x04, 0x1c
        /*0086*/ 	.short	(.L_1259 - .L_1258)


	//   ....[0]....
.L_1258:
        /*0088*/ 	.word	0x000005d0


	//   ....[1]....
        /*008c*/ 	.word	0x00000650


	//----- nvinfo : EIATTR_MAX_THREADS
	.align		4
.L_1259:
        /*0090*/ 	.byte	0x04, 0x05
        /*0092*/ 	.short	(.L_1261 - .L_1260)
.L_1260:
        /*0094*/ 	.word	0x00000080
        /*0098*/ 	.word	0x00000001
        /*009c*/ 	.word	0x00000001


	//----- nvinfo : EIATTR_CRS_STACK_SIZE
	.align		4
.L_1261:
        /*00a0*/ 	.byte	0x04, 0x1e
        /*00a2*/ 	.short	(.L_1263 - .L_1262)
.L_1262:
        /*00a4*/ 	.word	0x00000000


	//----- nvinfo : EIATTR_CBANK_PARAM_SIZE
	.align		4
.L_1263:
        /*00a8*/ 	.byte	0x03, 0x19
        /*00aa*/ 	.short	0x0024


	//----- nvinfo : EIATTR_PARAM_CBANK
	.align		4
        /*00ac*/ 	.byte	0x04, 0x0a
        /*00ae*/ 	.short	(.L_1265 - .L_1264)
	.align		4
.L_1264:
        /*00b0*/ 	.word	index@(.nv.constant0._ZN2at6native27unrolled_elementwise_kernelINS0_13BinaryFunctorIN3c108BFloat16ES4_S4_NS0_15binary_internal10DivFunctorIS4_EEEESt5arrayIPcLm3EELi4E23TrivialOffsetCalculatorILi2EjESC_ILi1EjENS0_6memory15LoadWithoutCastENSF_16StoreWithoutCastEEEviT_T0_T2_T3_T4_T5_)
        /*00b4*/ 	.short	0x0210
        /*00b6*/ 	.short	0x0024


	//----- nvinfo : EIATTR_SW_WAR
	.align		4
.L_1265:
        /*00b8*/ 	.byte	0x04, 0x36
        /*00ba*/ 	.short	(.L_1267 - .L_1266)
.L_1266:
        /*00bc*/ 	.word	0x00000008
.L_1267:


//--------------------- .nv.info._ZN2at6native29vectorized_elementwise_kernelILi2ENS0_13BinaryFunctorIN3c108BFloat16ES4_S4_NS0_15binary_internal10DivFunctorIS4_EEEESt5arrayIPcLm3EEEEviT0_T1_ --------------------------
	.section	.nv.info._ZN2at6native29vectorized_elementwise_kernelILi2ENS0_13BinaryFunctorIN3c108BFloat16ES4_S4_NS0_15binary_internal10DivFunctorIS4_EEEESt5arrayIPcLm3EEEEviT0_T1_,"",@"SHT_CUDA_INFO"
	.sectionflags	@""
	.align	4


	//----- nvinfo : EIATTR_CUDA_API_VERSION
	.align		4
        /*0000*/ 	.byte	0x04, 0x37
        /*0002*/ 	.short	(.L_1269 - .L_1268)
.L_1268:
        /*0004*/ 	.word	0x00000082


	//----- nvinfo : EIATTR_KPARAM_INFO
	.align		4
.L_1269:
        /*0008*/ 	.byte	0x04, 0x17
        /*000a*/ 	.short	(.L_1271 - .L_1270)
.L_1270:
        /*000c*/ 	.word	0x00000000
        /*0010*/ 	.short	0x0002
        /*0012*/ 	.short	0x0008
        /*0014*/ 	.byte	0x00, 0xf0, 0x61, 0x00


	//----- nvinfo : EIATTR_KPARAM_INFO
	.align		4
.L_1271:
        /*0018*/ 	.byte	0x04, 0x17
        /*001a*/ 	.short	(.L_1273 - .L_1272)
.L_1272:
        /*001c*/ 	.word	0x00000000
        /*0020*/ 	.short	0x0001
        /*0022*/ 	.short	0x0004
        /*0024*/ 	.byte	0x00, 0xf0, 0x05, 0x00


	//----- nvinfo : EIATTR_KPARAM_INFO
	.align		4
.L_1273:
        /*0028*/ 	.byte	0x04, 0x17
        /*002a*/ 	.short	(.L_1275 - .L_1274)
.L_1274:
        /*002c*/ 	.word	0x00000000
        /*0030*/ 	.short	0x0000
        /*0032*/ 	.short	0x0000
        /*0034*/ 	.byte	0x00, 0xf0, 0x11, 0x00


	//----- nvinfo : EIATTR_SPARSE_MMA_MASK
	.align		4
.L_1275:
        /*0038*/ 	.byte	0x03, 0x50
        /*003a*/ 	.short	0x0000


	//----- nvinfo : EIATTR_MAXREG_COUNT
	.align		4
        /*003c*/ 	.byte	0x03, 0x1b
        /*003e*/ 	.short	0x00ff


	//----- nvinfo : EIATTR_MERCURY_ISA_VERSION
	.align		4
        /*0040*/ 	.byte	0x03, 0x5f
        /*0042*/ 	.short	0x0101


	//----- nvinfo : EIATTR_EXIT_INSTR_OFFSETS
	.align		4
        /*0044*/ 	.byte	0x04, 0x1c
        /*0046*/ 	.short	(.L_1277 - .L_1276)


	//   ....[0]....
.L_1276:
        /*0048*/ 	.word	0x000004a0


	//   ....[1]....
        /*004c*/ 	.word	0x000010f0


	//   ....[2]....
        /*0050*/ 	.word	0x00001140


	//----- nvinfo : EIATTR_MAX_THREADS
	.align		4
.L_1277:
        /*0054*/ 	.byte	0x04, 0x05
        /*0056*/ 	.short	(.L_1279 - .L_1278)
.L_1278:
        /*0058*/ 	.word	0x00000080
        /*005c*/ 	.word	0x00000001
        /*0060*/ 	.word	0x00000001


	//----- nvinfo : EIATTR_CRS_STACK_SIZE
	.align		4
.L_1279:
        /*0064*/ 	.byte	0x04, 0x1e
        /*0066*/ 	.short	(.L_1281 - .L_1280)
.L_1280:
        /*0068*/ 	.word	0x00000000


	//----- nvinfo : EIATTR_CBANK_PARAM_SIZE
	.align		4
.L_1281:
        /*006c*/ 	.byte	0x03, 0x19
        /*006e*/ 	.short	0x0020


	//----- nvinfo : EIATTR_PARAM_CBANK
	.align		4
        /*0070*/ 	.byte	0x04, 0x0a
        /*0072*/ 	.short	(.L_1283 - .L_1282)
	.align		4
.L_1282:
        /*0074*/ 	.word	index@(.nv.constant0._ZN2at6native29vectorized_elementwise_kernelILi2ENS0_13BinaryFunctorIN3c108BFloat16ES4_S4_NS0_15binary_internal10DivFunctorIS4_EEEESt5arrayIPcLm3EEEEviT0_T1_)
        /*0078*/ 	.short	0x0210
        /*007a*/ 	.short	0x0020


	//----- nvinfo : EIATTR_SW_WAR
	.align		4
.L_1283:
        /*007c*/ 	.byte	0x04, 0x36
        /*007e*/ 	.short	(.L_1285 - .L_1284)
.L_1284:
        /*0080*/ 	.word	0x00000008
.L_1285:


//--------------------- .nv.info._ZN2at6native29vectorized_elementwise_kernelILi4ENS0_13BinaryFunctorIN3c108BFloat16ES4_S4_NS0_15binary_internal10DivFunctorIS4_EEEESt5arrayIPcLm3EEEEviT0_T1_ --------------------------
	.section	.nv.info._ZN2at6native29vectorized_elementwise_kernelILi4ENS0_13BinaryFunctorIN3c108BFloat16ES4_S4_NS0_15binary_internal10DivFunctorIS4_EEEESt5arrayIPcLm3EEEEviT0_T1_,"",@"SHT_CUDA_INFO"
	.sectionflags	@""
	.align	4


	//----- nvinfo : EIATTR_CUDA_API_VERSION
	.align		4
        /*0000*/ 	.byte	0x04, 0x37
        /*0002*/ 	.short	(.L_1287 - .L_1286)
.L_1286:
        /*0004*/ 	.word	0x00000082


	//----- nvinfo : EIATTR_KPARAM_INFO
	.align		4
.L_1287:
        /*0008*/ 	.byte	0x04, 0x17
        /*000a*/ 	.short	(.L_1289 - .L_1288)
.L_1288:
        /*000c*/ 	.word	0x00000000
        /*0010*/ 	.short	0x0002
        /*0012*/ 	.short	0x0008
        /*0014*/ 	.byte	0x00, 0xf0, 0x61, 0x00


	//----- nvinfo : EIATTR_KPARAM_INFO
	.align		4
.L_1289:
        /*0018*/ 	.byte	0x04, 0x17
        /*001a*/ 	.short	(.L_1291 - .L_1290)
.L_1290:
        /*001c*/ 	.word	0x00000000
        /*0020*/ 	.short	0x0001
        /*0022*/ 	.short	0x0004
        /*0024*/ 	.byte	0x00, 0xf0, 0x05, 0x00


	//----- nvinfo : EIATTR_KPARAM_INFO
	.align		4
.L_1291:
        /*0028*/ 	.byte	0x04, 0x17
        /*002a*/ 	.short	(.L_1293 - .L_1292)
.L_1292:
        /*002c*/ 	.word	0x00000000
        /*0030*/ 	.short	0x0000
        /*0032*/ 	.short	0x0000
        /*0034*/ 	.byte	0x00, 0xf0, 0x11, 0x00


	//----- nvinfo : EIATTR_SPARSE_MMA_MASK
	.align		4
.L_1293:
        /*0038*/ 	.byte	0x03, 0x50
        /*003a*/ 	.short	0x0000


	//----- nvinfo : EIATTR_MAXREG_COUNT
	.align		4
        /*003c*/ 	.byte	0x03, 0x1b
        /*003e*/ 	.short	0x00ff


	//----- nvinfo : EIATTR_MERCURY_ISA_VERSION
	.align		4
        /*0040*/ 	.byte	0x03, 0x5f
        /*0042*/ 	.short	0x0101


	//----- nvinfo : EIATTR_EXIT_INSTR_OFFSETS
	.align		4
        /*0044*/ 	.byte	0x04, 0x1c
        /*0046*/ 	.short	(.L_1295 - .L_1294)


	//   ....[0]....
.L_1294:
        /*0048*/ 	.word	0x00000440


	//   ....[1]....
        /*004c*/ 	.word	0x00001090


	//   ....[2]....
        /*0050*/ 	.word	0x000010e0


	//----- nvinfo : EIATTR_MAX_THREADS
	.align		4
.L_1295:
        /*0054*/ 	.byte	0x04, 0x05
        /*0056*/ 	.short	(.L_1297 - .L_1296)
.L_1296:
        /*0058*/ 	.word	0x00000080
        /*005c*/ 	.word	0x00000001
        /*0060*/ 	.word	0x00000001


	//----- nvinfo : EIATTR_CRS_STACK_SIZE
	.align		4
.L_1297:
        /*0064*/ 	.byte	0x04, 0x1e
        /*0066*/ 	.short	(.L_1299 - .L_1298)
.L_1298:
        /*0068*/ 	.word	0x00000000


	//----- nvinfo : EIATTR_CBANK_PARAM_SIZE
	.align		4
.L_1299:
        /*006c*/ 	.byte	0x03, 0x19
        /*006e*/ 	.short	0x0020


	//----- nvinfo : EIATTR_PARAM_CBANK
	.align		4
        /*0070*/ 	.byte	0x04, 0x0a
        /*0072*/ 	.short	(.L_1301 - .L_1300)
	.align		4
.L_1300:
        /*0074*/ 	.word	index@(.nv.constant0._ZN2at6native29vectorized_elementwise_kernelILi4ENS0_13BinaryFunctorIN3c108BFloat16ES4_S4_NS0_15binary_internal10DivFunctorIS4_EEEESt5arrayIPcLm3EEEEviT0_T1_)
        /*0078*/ 	.short	0x0210
        /*007a*/ 	.short	0x0020


	//----- nvinfo : EIATTR_SW_WAR
	.align		4
.L_1301:
        /*007c*/ 	.byte	0x04, 0x36
        /*007e*/ 	.short	(.L_1303 - .L_1302)
.L_1302:
        /*0080*/ 	.word	0x00000008
.L_1303:


//--------------------- .nv.info._ZN2at6native29vectorized_elementwise_kernelILi8ENS0_13BinaryFunctorIN3c108BFloat16ES4_S4_NS0_15binary_internal10DivFunctorIS4_EEEESt5arrayIPcLm3EEEEviT0_T1_ --------------------------
	.section	.nv.info._ZN2at6native29vectorized_elementwise_kernelILi8ENS0_13BinaryFunctorIN3c108BFloat16ES4_S4_NS0_15binary_internal10DivFunctorIS4_EEEESt5arrayIPcLm3EEEEviT0_T1_,"",@"SHT_CUDA_INFO"
	.sectionflags	@""
	.align	4


	//----- nvinfo : EIATTR_CUDA_API_VERSION
	.align		4
        /*0000*/ 	.byte	0x04, 0x37
        /*0002*/ 	.short	(.L_1305 - .L_1304)
.L_1304:
        /*0004*/ 	.word	0x00000082


	//----- nvinfo : EIATTR_KPARAM_INFO
	.align		4
.L_1305:
        /*0008*/ 	.byte	0x04, 0x17
        /*000a*/ 	.short	(.L_1307 - .L_1306)
.L_1306:
        /*000c*/ 	.word	0x00000000
        /*0010*/ 	.short	0x0002
        /*0012*/ 	.short	0x0008
        /*0014*/ 	.byte	0x00, 0xf0, 0x61, 0x00


	//----- nvinfo : EIATTR_KPARAM_INFO
	.align		4
.L_1307:
        /*0018*/ 	.byte	0x04, 0x17
        /*001a*/ 	.short	(.L_1309 - .L_1308)
.L_1308:
        /*001c*/ 	.word	0x00000000
        /*0020*/ 	.short	0x0001
        /*0022*/ 	.short	0x0004
        /*0024*/ 	.byte	0x00, 0xf0, 0x05, 0x00


	//----- nvinfo : EIATTR_KPARAM_INFO
	.align		4
.L_1309:
        /*0028*/ 	.byte	0x04, 0x17
        /*002a*/ 	.short	(.L_1311 - .L_1310)
.L_1310:
        /*002c*/ 	.word	0x00000000
        /*0030*/ 	.short	0x0000
        /*0032*/ 	.short	0x0000
        /*0034*/ 	.byte	0x00, 0xf0, 0x11, 0x00


	//----- nvinfo : EIATTR_SPARSE_MMA_MASK
	.align		4
.L_1311:
        /*0038*/ 	.byte	0x03, 0x50
        /*003a*/ 	.short	0x0000


	//----- nvinfo : EIATTR_MAXREG_COUNT
	.align		4
        /*003c*/ 	.byte	0x03, 0x1b
        /*003e*/ 	.short	0x00ff


	//----- nvinfo : EIATTR_MERCURY_ISA_VERSION
	.align		4
        /*0040*/ 	.byte	0x03, 0x5f
        /*0042*/ 	.short	0x0101


	//----- nvinfo : EIATTR_EXIT_INSTR_OFFSETS
	.align		4
        /*0044*/ 	.byte	0x04, 0x1c
        /*0046*/ 	.short	(.L_1313 - .L_1312)


	//   ....[0]....
.L_1312:
        /*0048*/ 	.word	0x00000410


	//   ....[1]....
        /*004c*/ 	.word	0x00001060


	//   ....[2]....
        /*0050*/ 	.word	0x000010b0


	//----- nvinfo : EIATTR_MAX_THREADS
	.align		4
.L_1313:
        /*0054*/ 	.byte	0x04, 0x05
        /*0056*/ 	.short	(.L_1315 - .L_1314)
.L_1314:
        /*0058*/ 	.word	0x00000080
        /*005c*/ 	.word	0x00000001
        /*0060*/ 	.word	0x00000001


	//----- nvinfo : EIATTR_CRS_STACK_SIZE
	.align		4
.L_1315:
        /*0064*/ 	.byte	0x04, 0x1e
        /*0066*/ 	.short	(.L_1317 - .L_1316)
.L_1316:
        /*0068*/ 	.word	0x00000000


	//----- nvinfo : EIATTR_CBANK_PARAM_SIZE
	.align		4
.L_1317:
        /*006c*/ 	.byte	0x03, 0x19
        /*006e*/ 	.short	0x0020


	//----- nvinfo : EIATTR_PARAM_CBANK
	.align		4
        /*0070*/ 	.byte	0x04, 0x0a
        /*0072*/ 	.short	(.L_1319 - .L_1318)
	.align		4
.L_1318:
        /*0074*/ 	.word	index@(.nv.constant0._ZN2at6native29vectorized_elementwise_kernelILi8ENS0_13BinaryFunctorIN3c108BFloat16ES4_S4_NS0_15binary_internal10DivFunctorIS4_EEEESt5arrayIPcLm3EEEEviT0_T1_)
        /*0078*/ 	.short	0x0210
        /*007a*/ 	.short	0x0020


	//----- nvinfo : EIATTR_SW_WAR
	.align		4
.L_1319:
        /*007c*/ 	.byte	0x04, 0x36
        /*007e*/ 	.short	(.L_1321 - .L_1320)
.L_1320:
        /*0080*/ 	.word	0x00000008
.L_1321:


//--------------------- .nv.info._ZN2at6native18elementwise_kernelILi128ELi4EZNS0_15gpu_kernel_implINS0_13BUnaryFunctorIN3c108BFloat16ES5_S5_NS0_15binary_internal10DivFunctorIS5_EEEEEEvRNS_18TensorIteratorBaseERKT_EUliE_EEviT1_ --------------------------
	.section	.nv.info._ZN2at6native18elementwise_kernelILi128ELi4EZNS0_15gpu_kernel_implINS0_13BUnaryFunctorIN3c108BFloat16ES5_S5_NS0_15binary_internal10DivFunctorIS5_EEEEEEvRNS_18TensorIteratorBaseERKT_EUliE_EEviT1_,"",@"SHT_CUDA_INFO"
	.sectionflags	@""
	.align	4


	//----- nvinfo : EIATTR_CUDA_API_VERSION
	.align		4
        /*0000*/ 	.byte	0x04, 0x37
        /*0002*/ 	.short	(.L_1323 - .L_1322)
.L_1322:
        /*0004*/ 	.word	0x00000082


	//----- nvinfo : EIATTR_KPARAM_INFO
	.align		4
.L_1323:
        /*0008*/ 	.byte	0x04, 0x17
        /*000a*/ 	.short	(.L_1325 - .L_1324)
.L_1324:
        /*000c*/ 	.word	0x00000000
        /*0010*/ 	.short	0x0001
        /*0012*/ 	.short	0x0008
        /*0014*/ 	.byte	0x00, 0xf0, 0x61, 0x08


	//----- nvinfo : EIATTR_KPARAM_INFO
	.align		4
.L_1325:
        /*0018*/ 	.byte	0x04, 0x17
        /*001a*/ 	.short	(.L_1327 - .L_1326)
.L_1326:
        /*001c*/ 	.word	0x00000000
        /*0020*/ 	.short	0x0000
        /*0022*/ 	.short	0x0000
        /*0024*/ 	.byte	0x00, 0xf0, 0x11, 0x00


	//----- nvinfo : EIATTR_SPARSE_MMA_MASK
	.align		4
.L_1327:
        /*0028*/ 	.byte	0x03, 0x50
        /*002a*/ 	.short	0x0000


	//----- nvinfo : EIATTR_MAXREG_COUNT
	.align		4
        /*002c*/ 	.byte	0x03, 0x1b
        /*002e*/ 	.short	0x0080


	//----- nvinfo : EIATTR_EXTERNS
	.align		4
        /*0030*/ 	.byte	0x04, 0x0f
        /*0032*/ 	.short	(.L_1329 - .L_1328)


	//   ....[0]....
	.align		4
.L_1328:
        /*0034*/ 	.word	index@(__assertfail)


	//----- nvinfo : EIATTR_MERCURY_ISA_VERSION
	.align		4
.L_1329:
        /*0038*/ 	.byte	0x03, 0x5f
        /*003a*/ 	.short	0x0101


	//----- nvinfo : EIATTR_SYSCALL_OFFSETS
	.align		4
        /*003c*/ 	.byte	0x04, 0x46
        /*003e*/ 	.short	(.L_1331 - .L_1330)


	//   ....[0]....
.L_1330:
        /*0040*/ 	.word	0x000022e0


	//   ....[1]....
        /*0044*/ 	.word	0x000032a0


	//   ....[2]....
        /*0048*/ 	.word	0x000055d0


	//   ....[3]....
        /*004c*/ 	.word	0x00006590


	//   ....[4]....
        /*0050*/ 	.word	0x000088b0


	//   ....[5]....
        /*0054*/ 	.word	0x00009870


	//   ....[6]....
        /*0058*/ 	.word	0x0000bb80


	//   ....[7]....
        /*005c*/ 	.word	0x0000cb40


	//----- nvinfo : EIATTR_EXIT_INSTR_OFFSETS
	.align		4
.L_1331:
        /*0060*/ 	.byte	0x04, 0x1c
        /*0062*/ 	.short	(.L_1333 - .L_1332)


	//   ....[0]....
.L_1332:
        /*0064*/ 	.word	0x00009940


	//   ....[1]....
        /*0068*/ 	.word	0x0000bd70


	//   ....[2]....
        /*006c*/ 	.word	0x0000bdb0


	//   ....[3]....
        /*0070*/ 	.word	0x0000be50


	//   ....[4]....
        /*0074*/ 	.word	0x0000be90


	//   ....[5]....
        /*0078*/ 	.word	0x0000bed0


	//   ....[6]....
        /*007c*/ 	.word	0x0000bf60


	//   ....[7]....
        /*0080*/ 	.word	0x0000bfa0


	//   ....[8]....
        /*0084*/ 	.word	0x0000c040


	//   ....[9]....
        /*0088*/ 	.word	0x0000c090


	//   ....[10]....
        /*008c*/ 	.word	0x0000c0e0


	//   ....[11]....
        /*0090*/ 	.word	0x0000c1b0


	//   ....[12]....
        /*0094*/ 	.word	0x0000c210


	//   ....[13]....
        /*0098*/ 	.word	0x0000c3a0


	//   ....[14]....
        /*009c*/ 	.word	0x0000c500


	//   ....[15]....
        /*00a0*/ 	.word	0x0000c520


	//   ....[16]....
        /*00a4*/ 	.word	0x0000c5e0


	//   ....[17]....
        /*00a8*/ 	.word	0x0000c760


	//   ....[18]....
        /*00ac*/ 	.word	0x0000c8e0


	//   ....[19]....
        /*00b0*/ 	.word	0x0000ca40


	//   ....[20]....
        /*00b4*/ 	.word	0x0000cb50


	//   ....[21]....
        /*00b8*/ 	.word	0x0000cb90


	//   ....[22]....
        /*00bc*/ 	.word	0x0000cbd0


	//----- nvinfo : EIATTR_MAX_THREADS
	.align		4
.L_1333:
        /*00c0*/ 	.byte	0x04, 0x05
        /*00c2*/ 	.short	(.L_1335 - .L_1334)
.L_1334:
        /*00c4*/ 	.word	0x00000080
        /*00c8*/ 	.word	0x00000001
        /*00cc*/ 	.word	0x00000001


	//----- nvinfo : EIATTR_CRS_STACK_SIZE
	.align		4
.L_1335:
        /*00d0*/ 	.byte	0x04, 0x1e
        /*00d2*/ 	.short	(.L_1337 - .L_1336)
.L_1336:
        /*00d4*/ 	.word	0x00000000


	//----- nvinfo : EIATTR_CBANK_PARAM_SIZE
	.align		4
.L_1337:
        /*00d8*/ 	.byte	0x03, 0x19
        /*00da*/ 	.short	0x0220


	//----- nvinfo : EIATTR_PARAM_CBANK
	.align		4
        /*00dc*/ 	.byte	0x04, 0x0a
        /*00de*/ 	.short	(.L_1339 - .L_1338)
	.align		4
.L_1338:
        /*00e0*/ 	.word	index@(.nv.constant0._ZN2at6native18elementwise_kernelILi128ELi4EZNS0_15gpu_kernel_implINS0_13BUnaryFunctorIN3c108BFloat16ES5_S5_NS0_15binary_internal10DivFunctorIS5_EEEEEEvRNS_18TensorIteratorBaseERKT_EUliE_EEviT1_)
        /*00e4*/ 	.short	0x0210
        /*00e6*/ 	.short	0x0220


	//----- nvinfo : EIATTR_SW_WAR
	.align		4
.L_1339:
        /*00e8*/ 	.byte	0x04, 0x36
        /*00ea*/ 	.short	(.L_1341 - .L_1340)
.L_1340:
        /*00ec*/ 	.word	0x00000008
.L_1341:


//--------------------- .nv.info._ZN2at6native27unrolled_elementwise_kernelINS0_13BUnaryFunctorIN3c108BFloat16ES4_S4_NS0_15binary_internal10DivFunctorIS4_EEEESt5arrayIPcLm2EELi4E23TrivialOffsetCalculatorILi1EjESD_NS0_6memory12LoadWithCastILi1EEENSE_13StoreWithCastILi1EEEEEviT_T0_T2_T3_T4_T5_ --------------------------
	.section	.nv.info._ZN2at6native27unrolled_elementwise_kernelINS0_13BUnaryFunctorIN3c108BFloat16ES4_S4_NS0_15binary_internal10DivFunctorIS4_EEEESt5arrayIPcLm2EELi4E23TrivialOffsetCalculatorILi1EjESD_NS0_6memory12LoadWithCastILi1EEENSE_13StoreWithCastILi1EEEEEviT_T0_T2_T3_T4_T5_,"",@"SHT_CUDA_INFO"
	.sectionflags	@""
	.align	4


	//----- nvinfo : EIATTR_CUDA_API_VERSION
	.align		4
        /*0000*/ 	.byte	0x04, 0x37
        /*0002*/ 	.short	(.L_1343 - .L_1342)
.L_1342:
        /*0004*/ 	.word	0x00000082


	//----- nvinfo : EIATTR_KPARAM_INFO
	.align		4
.L_1343:
        /*0008*/ 	.byte	0x04, 0x17
        /*000a*/ 	.short	(.L_1345 - .L_1344)
.L_1344:
        /*000c*/ 	.word	0x00000000
        /*0010*/ 	.short	0x0006
        /*0012*/ 	.short	0x0024
        /*0014*/ 	.byte	0x00, 0xf0, 0x21, 0x00


	//----- nvinfo : EIATTR_KPARAM_INFO
	.align		4
.L_1345:
        /*0018*/ 	.byte	0x04, 0x17
        /*001a*/ 	.short	(.L_1347 - .L_1346)
.L_1346:
        /*001c*/ 	.word	0x00000000
        /*0020*/ 	.short	0x0005
        /*0022*/ 	.short	0x001c
        /*0024*/ 	.byte	0x00, 0xf0, 0x21, 0x00


	//----- nvinfo : EIATTR_KPARAM_INFO
	.align		4
.L_1347:
        /*0028*/ 	.byte	0x04, 0x17
        /*002a*/ 	.short	(.L_1349 - .L_1348)
.L_1348:
        /*002c*/ 	.word	0x00000000
        /*0030*/ 	.short	0x0004
        /*0032*/ 	.short	0x0019
        /*0034*/ 	.byte	0x00, 0xf0, 0x05, 0x00


	//----- nvinfo : EIATTR_KPARAM_INFO
	.align		4
.L_1349:
        /*0038*/ 	.byte	0x04, 0x17
        /*003a*/ 	.short	(.L_1351 - .L_1350)
.L_1350:
        /*003c*/ 	.word	0x00000000
        /*0040*/ 	.short	0x0003
        /*0042*/ 	.short	0x0018
        /*0044*/ 	.byte	0x00, 0xf0, 0x05, 0x00


	//----- nvinfo : EIATTR_KPARAM_INFO
	.align		4
.L_1351:
        /*0048*/ 	.byte	0x04, 0x17
        /*004a*/ 	.short	(.L_1353 - .L_1352)
.L_1352:
        /*004c*/ 	.word	0x00000000
        /*0050*/ 	.short	0x0002
        /*0052*/ 	.short	0x0008
        /*0054*/ 	.byte	0x00, 0xf0, 0x41, 0x00


	//----- nvinfo : EIATTR_KPARAM_INFO
	.align		4
.L_1353:
        /*0058*/ 	.byte	0x04, 0x17
        /*005a*/ 	.short	(.L_1355 - .L_1354)
.L_1354:
        /*005c*/ 	.word	0x00000000
        /*0060*/ 	.short	0x0001
        /*0062*/ 	.short	0x0004
        /*0064*/ 	.byte	0x00, 0xf0, 0x11, 0x00


	//----- nvinfo : EIATTR_KPARAM_INFO
	.align		4
.L_1355:
        /*0068*/ 	.byte	0x04, 0x17
        /*006a*/ 	.short	(.L_1357 - .L_1356)
.L_1356:
        /*006c*/ 	.word	0x00000000
        /*0070*/ 	.short	0x0000
        /*0072*/ 	.short	0x0000
        /*0074*/ 	.byte	0x00, 0xf0, 0x11, 0x00


	//----- nvinfo : EIATTR_SPARSE_MMA_MASK
	.align		4
.L_1357:
        /*0078*/ 	.byte	0x03, 0x50
        /*007a*/ 	.short	0x0000


	//----- nvinfo : EIATTR_MAXREG_COUNT
	.align		4
        /*007c*/ 	.byte	0x03, 0x1b
        /*007e*/ 	.short	0x00ff


	//----- nvinfo : EIATTR_EXTERNS
	.align		4
        /*0080*/ 	.byte	0x04, 0x0f
        /*0082*/ 	.short	(.L_1359 - .L_1358)


	//   ....[0]....
	.align		4
.L_1358:
        /*0084*/ 	.word	index@(__assertfail)


	//----- nvinfo : EIATTR_MERCURY_ISA_VERSION
	.align		4
.L_1359:
        /*0088*/ 	.byte	0x03, 0x5f
        /*008a*/ 	.short	0x0101


	//----- nvinfo : EIATTR_SYSCALL_OFFSETS
	.align		4
        /*008c*/ 	.byte	0x04, 0x46
        /*008e*/ 	.short	(.L_1361 - .L_1360)


	//   ....[0]....
.L_1360:
        /*0090*/ 	.word	0x000010e0


	//   ....[1]....
        /*0094*/ 	.word	0x00002220


	//   ....[2]....
        /*0098*/ 	.word	0x00003370


	//   ....[3]....
        /*009c*/ 	.word	0x00004490


	//   ....[4]....
        /*00a0*/ 	.word	0x000057a0


	//   ....[5]....
        /*00a4*/ 	.word	0x000067c0


	//   ....[6]....
        /*00a8*/ 	.word	0x000077a0


	//   ....[7]....
        /*00ac*/ 	.word	0x00008780


	//----- nvinfo : EIATTR_EXIT_INSTR_OFFSETS
	.align		4
.L_1361:
        /*00b0*/ 	.byte	0x04, 0x1c
        /*00b2*/ 	.short	(.L_1363 - .L_1362)


	//   ....[0]....
.L_1362:
        /*00b4*/ 	.word	0x00007860


	//   ....[1]....
        /*00b8*/ 	.word	0x000079b0


	//   ....[2]....
        /*00bc*/ 	.word	0x000079f0


	//   ....[3]....
        /*00c0*/ 	.word	0x00007a90


	//   ....[4]....
        /*00c4*/ 	.word	0x00007ad0


	//   ....[5]....
        /*00c8*/ 	.word	0x00007b10


	//   ....[6]....
        /*00cc*/ 	.word	0x00007ba0


	//   ....[7]....
        /*00d0*/ 	.word	0x00007be0


	//   ....[8]....
        /*00d4*/ 	.word	0x00007c80


	//   ....[9]....
        /*00d8*/ 	.word	0x00007cd0


	//   ....[10]....
        /*00dc*/ 	.word	0x00007d20


	//   ....[11]....
        /*00e0*/ 	.word	0x00007df0


	//   ....[12]....
        /*00e4*/ 	.word	0x00007e50


	//   ....[13]....
        /*00e8*/ 	.word	0x00007fe0


	//   ....[14]....
        /*00ec*/ 	.word	0x00008140


	//   ....[15]....
        /*00f0*/ 	.word	0x00008160


	//   ....[16]....
        /*00f4*/ 	.word	0x00008220


	//   ....[17]....
        /*00f8*/ 	.word	0x000083a0


	//   ....[18]....
        /*00fc*/ 	.word	0x00008520


	//   ....[19]....
        /*0100*/ 	.word	0x00008680


	//   ....[20]....
        /*0104*/ 	.word	0x00008790


	//   ....[21]....
        /*0108*/ 	.word	0x000087d0


	//   ....[22]....
        /*010c*/ 	.word	0x00008810


	//----- nvinfo : EIATTR_MAX_THREADS
	.align		4
.L_1363:
        /*0110*/ 	.byte	0x04, 0x05
        /*0112*/ 	.short	(.L_1365 - .L_1364)
.L_1364:
        /*0114*/ 	.word	0x00000080
        /*0118*/ 	.word	0x00000001
        /*011c*/ 	.word	0x00000001


	//----- nvinfo : EIATTR_CRS_STACK_SIZE
	.align		4
.L_1365:
        /*0120*/ 	.byte	0x04, 0x1e
        /*0122*/ 	.short	(.L_1367 - .L_1366)
.L_1366:
        /*0124*/ 	.word	0x00000000


	//----- nvinfo : EIATTR_CBANK_PARAM_SIZE
	.align		4
.L_1367:
        /*0128*/ 	.byte	0x03, 0x19
        /*012a*/ 	.short	0x002c


	//----- nvinfo : EIATTR_PARAM_CBANK
	.align		4
        /*012c*/ 	.byte	0x04, 0x0a
        /*012e*/ 	.short	(.L_1369 - .L_1368)
	.align		4
.L_1368:
        /*0130*/ 	.word	index@(.nv.constant0._ZN2at6native27unrolled_elementwise_kernelINS0_13BUnaryFunctorIN3c108BFloat16ES4_S4_NS0_15binary_internal10DivFunctorIS4_EEEESt5arrayIPcLm2EELi4E23TrivialOffsetCalculatorILi1EjESD_NS0_6memory12LoadWithCastILi1EEENSE_13StoreWithCastILi1EEEEEviT_T0_T2_T3_T4_T5_)
        /*0134*/ 	.short	0x0210
        /*0136*/ 	.short	0x002c


	//----- nvinfo : EIATTR_SW_WAR
	.align		4
.L_1369:
        /*0138*/ 	.byte	0x04, 0x36
        /*013a*/ 	.short	(.L_1371 - .L_1370)
.L_1370:
        /*013c*/ 	.word	0x00000008
.L_1371:


//--------------------- .nv.info._ZN2at6native18elementwise_kernelILi128ELi4EZNS0_22gpu_kernel_impl_nocastINS0_13BUnaryFunctorIN3c108BFloat16ES5_S5_NS0_15binary_internal10DivFunctorIS5_EEEEEEvRNS_18TensorIteratorBaseERKT_EUliE_EEviT1_ --------------------------
	.section	.nv.info._ZN2at6native18elementwise_kernelILi128ELi4EZNS0_22gpu_kernel_impl_nocastINS0_13BUnaryFunctorIN3c108BFloat16ES5_S5_NS0_15binary_internal10DivFunctorIS5_EEEEEEvRNS_18TensorIteratorBaseERKT_EUliE_EEviT1_,"",@"SHT_CUDA_INFO"
	.sectionflags	@""
	.align	4


	//----- nvinfo : EIATTR_CUDA_API_VERSION
	.align		4
        /*0000*/ 	.byte	0x04, 0x37
        /*0002*/ 	.short	(.L_1373 - .L_1372)
.L_1372:
        /*0004*/ 	.word	0x00000082


	//----- nvinfo : EIATTR_KPARAM_INFO
	.align		4
.L_1373:
        /*0008*/ 	.byte	0x04, 0x17
        /*000a*/ 	.short	(.L_1375 - .L_1374)
.L_1374:
        /*000c*/ 	.word	0x00000000
        /*0010*/ 	.short	0x0001
        /*0012*/ 	.short	0x0008
        /*0014*/ 	.byte	0x00, 0xf0, 0x61, 0x08


	//----- nvinfo : EIATTR_KPARAM_INFO
	.align		4
.L_1375:
        /*0018*/ 	.byte	0x04, 0x17
        /*001a*/ 	.short	(.L_1377 - .L_1376)
.L_1376:
        /*001c*/ 	.word	0x00000000
        /*0020*/ 	.short	0x0000
        /*0022*/ 	.short	0x0000
        /*0024*/ 	.byte	0x00, 0xf0, 0x11, 0x00


	//----- nvinfo : EIATTR_SPARSE_MMA_MASK
	.align		4
.L_1377:
        /*0028*/ 	.byte	0x03, 0x50
        /*002a*/ 	.short	0x0000


	//----- nvinfo : EIATTR_MAXREG_COUNT
	.align		4
        /*002c*/ 	.byte	0x03, 0x1b
        /*002e*/ 	.short	0x0080


	//----- nvinfo : EIATTR_MERCURY_ISA_VERSION
	.align		4
        /*0030*/ 	.byte	0x03, 0x5f
        /*0032*/ 	.short	0x0101


	//----- nvinfo : EIATTR_EXIT_INSTR_OFFSETS
	.align		4
        /*0034*/ 	.byte	0x04, 0x1c
        /*0036*/ 	.short	(.L_1379 - .L_1378)


	//   ....[0]....
.L_1378:
        /*0038*/ 	.word	0x00003c60


	//   ....[1]....
        /*003c*/ 	.word	0x00005020


	//----- nvinfo : EIATTR_MAX_THREADS
	.align		4
.L_1379:
        /*0040*/ 	.byte	0x04, 0x05
        /*0042*/ 	.short	(.L_1381 - .L_1380)
.L_1380:
        /*0044*/ 	.word	0x00000080
        /*0048*/ 	.word	0x00000001
        /*004c*/ 	.word	0x00000001


	//----- nvinfo : EIATTR_CRS_STACK_SIZE
	.align		4
.L_1381:
        /*0050*/ 	.byte	0x04, 0x1e
        /*0052*/ 	.short	(.L_1383 - .L_1382)
.L_1382:
        /*0054*/ 	.word	0x00000000


	//----- nvinfo : EIATTR_CBANK_PARAM_SIZE
	.align		4
.L_1383:
        /*0058*/ 	.byte	0x03, 0x19
        /*005a*/ 	.short	0x0220


	//----- nvinfo : EIATTR_PARAM_CBANK
	.align		4
        /*005c*/ 	.byte	0x04, 0x0a
        /*005e*/ 	.short	(.L_1385 - .L_1384)
	.align		4
.L_1384:
        /*0060*/ 	.word	index@(.nv.constant0._ZN2at6native18elementwise_kernelILi128ELi4EZNS0_22gpu_kernel_impl_nocastINS0_13BUnaryFunctorIN3c108BFloat16ES5_S5_NS0_15binary_internal10DivFunctorIS5_EEEEEEvRNS_18TensorIteratorBaseERKT_EUliE_EEviT1_)
        /*0064*/ 	.short	0x0210
        /*0066*/ 	.short	0x0220


	//----- nvinfo : EIATTR_SW_WAR
	.align		4
.L_1385:
        /*0068*/ 	.byte	0x04, 0x36
        /*006a*/ 	.short	(.L_1387 - .L_1386)
.L_1386:
        /*006c*/ 	.word	0x00000008
.L_1387:


//--------------------- .nv.info._ZN2at6native27unrolled_elementwise_kernelINS0_13BUnaryFunctorIN3c108BFloat16ES4_S4_NS0_15binary_internal10DivFunctorIS4_EEEESt5arrayIPcLm2EELi4E23TrivialOffsetCalculatorILi1EjESD_NS0_6memory15LoadWithoutCastENSE_16StoreWithoutCastEEEviT_T0_T2_T3_T4_T5_ --------------------------
	.section	.nv.info._ZN2at6native27unrolled_elementwise_kernelINS0_13BUnaryFunctorIN3c108BFloat16ES4_S4_NS0_15binary_internal10DivFunctorIS4_EEEESt5arrayIPcLm2EELi4E23TrivialOffsetCalculatorILi1EjESD_NS0_6memory15LoadWithoutCastENSE_16StoreWithoutCastEEEviT_T0_T2_T3_T4_T5_,"",@"SHT_CUDA_INFO"
	.sectionflags	@""
	.align	4


	//----- nvinfo : EIATTR_CUDA_API_VERSION
	.align		4
        /*0000*/ 	.byte	0x04, 0x37
        /*0002*/ 	.short	(.L_1389 - .L_1388)
.L_1388:
        /*0004*/ 	.word	0x00000082


	//----- nvinfo : EIATTR_KPARAM_INFO
	.align		4
.L_1389:
        /*0008*/ 	.byte	0x04, 0x17
        /*000a*/ 	.short	(.L_1391 - .L_1390)
.L_1390:
        /*000c*/ 	.word	0x00000000
        /*0010*/ 	.short	0x0006
        /*0012*/ 	.short	0x001b
        /*0014*/ 	.byte	0x00, 0xf0, 0x05, 0x00


	//----- nvinfo : EIATTR_KPARAM_INFO
	.align		4
.L_1391:
        /*0018*/ 	.byte	0x04, 0x17
        /*001a*/ 	.short	(.L_1393 - .L_1392)
.L_1392:
        /*001c*/ 	.word	0x00000000
        /*0020*/ 	.short	0x0005
        /*0022*/ 	.short	0x001a
        /*0024*/ 	.byte	0x00, 0xf0, 0x05, 0x00


	//----- nvinfo : EIATTR_KPARAM_INFO
	.align		4
.L_1393:
        /*0028*/ 	.byte	0x04, 0x17
        /*002a*/ 	.short	(.L_1395 - .L_1394)
.L_1394:
        /*002c*/ 	.word	0x00000000
        /*0030*/ 	.short	0x0004
        /*0032*/ 	.short	0x0019
        /*0034*/ 	.byte	0x00, 0xf0, 0x05, 0x00


	//----- nvinfo : EIATTR_KPARAM_INFO
	.align		4
.L_1395:
        /*0038*/ 	.byte	0x04, 0x17
        /*003a*/ 	.short	(.L_1397 - .L_1396)
.L_1396:
        /*003c*/ 	.word	0x00000000
        /*0040*/ 	.short	0x0003
        /*0042*/ 	.short	0x0018
        /*0044*/ 	.byte	0x00, 0xf0, 0x05, 0x00


	//----- nvinfo : EIATTR_KPARAM_INFO
	.align		4
.L_1397:
        /*0048*/ 	.byte	0x04, 0x17
        /*004a*/ 	.short	(.L_1399 - .L_1398)
.L_1398:
        /*004c*/ 	.word	0x00000000
        /*0050*/ 	.short	0x0002
        /*0052*/ 	.short	0x0008
        /*0054*/ 	.byte	0x00, 0xf0, 0x41, 0x00


	//----- nvinfo : EIATTR_KPARAM_INFO
	.align		4
.L_1399:
        /*0058*/ 	.byte	0x04, 0x17
        /*005a*/ 	.short	(.L_1401 - .L_1400)
.L_1400:
        /*005c*/ 	.word	0x00000000
        /*0060*/ 	.short	0x0001
        /*0062*/ 	.short	0x0004
        /*0064*/ 	.byte	0x00, 0xf0, 0x11, 0x00


	//----- nvinfo : EIATTR_KPARAM_INFO
	.align		4
.L_1401:
        /*0068*/ 	.byte	0x04, 0x17
        /*006a*/ 	.short	(.L_1403 - .L_1402)
.L_1402:
        /*006c*/ 	.word	0x00000000
        /*0070*/ 	.short	0x0000
        /*0072*/ 	.short	0x0000
        /*0074*/ 	.byte	0x00, 0xf0, 0x11, 0x00


	//----- nvinfo : EIATTR_SPARSE_MMA_MASK
	.align		4
.L_1403:
        /*0078*/ 	.byte	0x03, 0x50
        /*007a*/ 	.short	0x0000


	//----- nvinfo : EIATTR_MAXREG_COUNT
	.align		4
        /*007c*/ 	.byte	0x03, 0x1b
        /*007e*/ 	.short	0x00ff


	//----- nvinfo : EIATTR_MERCURY_ISA_VERSION
	.align		4
        /*0080*/ 	.byte	0x03, 0x5f
        /*0082*/ 	.short	0x0101


	//----- nvinfo : EIATTR_EXIT_INSTR_OFFSETS
	.align		4
        /*0084*/ 	.byte	0x04, 0x1c
        /*0086*/ 	.short	(.L_1405 - .L_1404)


	//   ....[0]....
.L_1404:
        /*0088*/ 	.word	0x000004f0


	//   ....[1]....
        /*008c*/ 	.word	0x00000570


	//----- nvinfo : EIATTR_MAX_THREADS
	.align		4
.L_1405:
        /*0090*/ 	.byte	0x04, 0x05
        /*0092*/ 	.short	(.L_1407 - .L_1406)
.L_1406:
        /*0094*/ 	.word	0x00000080
        /*0098*/ 	.word	0x00000001
        /*009c*/ 	.word	0x00000001


	//----- nvinfo : EIATTR_CRS_STACK_SIZE
	.align		4
.L_1407:
        /*00a0*/ 	.byte	0x04, 0x1e
        /*00a2*/ 	.short	(.L_1409 - .L_1408)
.L_1408:
        /*00a4*/ 	.word	0x00000000


	//----- nvinfo : EIATTR_CBANK_PARAM_SIZE
	.align		4
.L_1409:
        /*00a8*/ 	.byte	0x03, 0x19
        /*00aa*/ 	.short	0x001c


	//----- nvinfo : EIATTR_PARAM_CBANK
	.align		4
        /*00ac*/ 	.byte	0x04, 0x0a
        /*00ae*/ 	.short	(.L_1411 - .L_1410)
	.align		4
.L_1410:
        /*00b0*/ 	.word	index@(.nv.constant0._ZN2at6native27unrolled_elementwise_kernelINS0_13BUnaryFunctorIN3c108BFloat16ES4_S4_NS0_15binary_internal10DivFunctorIS4_EEEESt5arrayIPcLm2EELi4E23TrivialOffsetCalculatorILi1EjESD_NS0_6memory15LoadWithoutCastENSE_16StoreWithoutCastEEEviT_T0_T2_T3_T4_T5_)
        /*00b4*/ 	.short	0x0210
        /*00b6*/ 	.short	0x001c


	//----- nvinfo : EIATTR_SW_WAR
	.align		4
.L_1411:
        /*00b8*/ 	.byte	0x04, 0x36
        /*00ba*/ 	.short	(.L_1413 - .L_1412)
.L_1412:
        /*00bc*/ 	.word	0x00000008
.L_1413:


//--------------------- .nv.info._ZN2at6native29vectorized_elementwise_kernelILi2ENS0_13BUnaryFunctorIN3c108BFloat16ES4_S4_NS0_15binary_internal10DivFunctorIS4_EEEESt5arrayIPcLm2EEEEviT0_T1_ --------------------------
	.section	.nv.info._ZN2at6native29vectorized_elementwise_kernelILi2ENS0_13BUnaryFunctorIN3c108BFloat16ES4_S4_NS0_15binary_internal10DivFunctorIS4_EEEESt5arrayIPcLm2EEEEviT0_T1_,"",@"SHT_CUDA_INFO"
	.sectionflags	@""
	.align	4


	//----- nvinfo : EIATTR_CUDA_API_VERSION
	.align		4
        /*0000*/ 	.byte	0x04, 0x37
        /*0002*/ 	.short	(.L_1415 - .L_1414)
.L_1414:
        /*0004*/ 	.word	0x00000082


	//----- nvinfo : EIATTR_KPARAM_INFO
	.align		4
.L_1415:
        /*0008*/ 	.byte	0x04, 0x17
        /*000a*/ 	.short	(.L_1417 - .L_1416)
.L_1416:
        /*000c*/ 	.word	0x00000000
        /*0010*/ 	.short	0x0002
        /*0012*/ 	.short	0x0008
        /*0014*/ 	.byte	0x00, 0xf0, 0x41, 0x00


	//----- nvinfo : EIATTR_KPARAM_INFO
	.align		4
.L_1417:
        /*0018*/ 	.byte	0x04, 0x17
        /*001a*/ 	.short	(.L_1419 - .L_1418)
.L_1418:
        /*001c*/ 	.word	0x00000000
        /*0020*/ 	.short	0x0001
        /*0022*/ 	.short	0x0004
        /*0024*/ 	.byte	0x00, 0xf0, 0x11, 0x00


	//----- nvinfo : EIATTR_KPARAM_INFO
	.align		4
.L_1419:
        /*0028*/ 	.byte	0x04, 0x17
        /*002a*/ 	.short	(.L_1421 - .L_1420)
.L_1420:
        /*002c*/ 	.word	0x00000000
        /*0030*/ 	.short	0x0000
        /*0032*/ 	.short	0x0000
        /*0034*/ 	.byte	0x00, 0xf0, 0x11, 0x00


	//----- nvinfo : EIATTR_SPARSE_MMA_MASK
	.align		4
.L_1421:
        /*0038*/ 	.byte	0x03, 0x50
        /*003a*/ 	.short	0x0000


	//----- nvinfo : EIATTR_MAXREG_COUNT
	.align		4
        /*003c*/ 	.byte	0x03, 0x1b
        /*003e*/ 	.short	0x00ff


	//----- nvinfo : EIATTR_MERCURY_ISA_VERSION
	.align		4
        /*0040*/ 	.byte	0x03, 0x5f
        /*0042*/ 	.short	0x0101


	//----- nvinfo : EIATTR_EXIT_INSTR_OFFSETS
	.align		4
        /*0044*/ 	.byte	0x04, 0x1c
        /*0046*/ 	.short	(.L_1423 - .L_1422)


	//   ....[0]....
.L_1422:
        /*0048*/ 	.word	0x00000320


	//   ....[1]....
        /*004c*/ 	.word	0x00000d80


	//   ....[2]....
        /*0050*/ 	.word	0x00000dd0


	//----- nvinfo : EIATTR_MAX_THREADS
	.align		4
.L_1423:
        /*0054*/ 	.byte	0x04, 0x05
        /*0056*/ 	.short	(.L_1425 - .L_1424)
.L_1424:
        /*0058*/ 	.word	0x00000080
        /*005c*/ 	.word	0x00000001
        /*0060*/ 	.word	0x00000001


	//----- nvinfo : EIATTR_CRS_STACK_SIZE
	.align		4
.L_1425:
        /*0064*/ 	.byte	0x04, 0x1e
        /*0066*/ 	.short	(.L_1427 - .L_1426)
.L_1426:
        /*0068*/ 	.word	0x00000000


	//----- nvinfo : EIATTR_CBANK_PARAM_SIZE
	.align		4
.L_1427:
        /*006c*/ 	.byte	0x03, 0x19
        /*006e*/ 	.short	0x0018


	//----- nvinfo : EIATTR_PARAM_CBANK
	.align		4
        /*0070*/ 	.byte	0x04, 0x0a
        /*0072*/ 	.short	(.L_1429 - .L_1428)
	.align		4
.L_1428:
        /*0074*/ 	.word	index@(.nv.constant0._ZN2at6native29vectorized_elementwise_kernelILi2ENS0_13BUnaryFunctorIN3c108BFloat16ES4_S4_NS0_15binary_internal10DivFunctorIS4_EEEESt5arrayIPcLm2EEEEviT0_T1_)
        /*0078*/ 	.short	0x0210
        /*007a*/ 	.short	0x0018


	//----- nvinfo : EIATTR_SW_WAR
	.align		4
.L_1429:
        /*007c*/ 	.byte	0x04, 0x36
        /*007e*/ 	.short	(.L_1431 - .L_1430)
.L_1430:
        /*0080*/ 	.word	0x00000008
.L_1431:


//--------------------- .nv.info._ZN2at6native29vectorized_elementwise_kernelILi4ENS0_13BUnaryFunctorIN3c108BFloat16ES4_S4_NS0_15binary_internal10DivFunctorIS4_EEEESt5arrayIPcLm2EEEEviT0_T1_ --------------------------
	.section	.nv.info._ZN2at6native29vectorized_elementwise_kernelILi4ENS0_13BUnaryFunctorIN3c108BFloat16ES4_S4_NS0_15binary_internal10DivFunctorIS4_EEEESt5arrayIPcLm2EEEEviT0_T1_,"",@"SHT_CUDA_INFO"
	.sectionflags	@""
	.align	4


	//----- nvinfo : EIATTR_CUDA_API_VERSION
	.align		4
        /*0000*/ 	.byte	0x04, 0x37
        /*0002*/ 	.short	(.L_1433 - .L_1432)
.L_1432:
        /*0004*/ 	.word	0x00000082


	//----- nvinfo : EIATTR_KPARAM_INFO
	.align		4
.L_1433:
        /*0008*/ 	.byte	0x04, 0x17
        /*000a*/ 	.short	(.L_1435 - .L_1434)
.L_1434:
        /*000c*/ 	.word	0x00000000
        /*0010*/ 	.short	0x0002
        /*0012*/ 	.short	0x0008
        /*0014*/ 	.byte	0x00, 0xf0, 0x41, 0x00


	//----- nvinfo : EIATTR_KPARAM_INFO
	.align		4
.L_1435:
        /*0018*/ 	.byte	0x04, 0x17
        /*001a*/ 	.short	(.L_1437 - .L_1436)
.L_1436:
        /*001c*/ 	.word	0x00000000
        /*0020*/ 	.short	0x0001
        /*0022*/ 	.short	0x0004
        /*0024*/ 	.byte	0x00, 0xf0, 0x11, 0x00


	//----- nvinfo : EIATTR_KPARAM_INFO
	.align		4
.L_1437:
        /*0028*/ 	.byte	0x04, 0x17
        /*002a*/ 	.short	(.L_1439 - .L_1438)
.L_1438:
        /*002c*/ 	.word	0x00000000
        /*0030*/ 	.short	0x0000
        /*0032*/ 	.short	0x0000
        /*0034*/ 	.byte	0x00, 0xf0, 0x11, 0x00


	//----- nvinfo : EIATTR_SPARSE_MMA_MASK
	.align		4
.L_1439:
        /*0038*/ 	.byte	0x03, 0x50
        /*003a*/ 	.short	0x0000


	//----- nvinfo : EIATTR_MAXREG_COUNT
	.align		4
        /*003c*/ 	.byte	0x03, 0x1b
        /*003e*/ 	.short	0x00ff


	//----- nvinfo : EIATTR_MERCURY_ISA_VERSION
	.align		4
        /*0040*/ 	.byte	0x03, 0x5f
        /*0042*/ 	.short	0x0101


	//----- nvinfo : EIATTR_EXIT_INSTR_OFFSETS
	.align		4
        /*0044*/ 	.byte	0x04, 0x1c
        /*0046*/ 	.short	(.L_1441 - .L_1440)


	//   ....[0]....
.L_1440:
        /*0048*/ 	.word	0x000002e0


	//   ....[1]....
        /*004c*/ 	.word	0x00000d40


	//   ....[2]....
        /*0050*/ 	.word	0x00000d90


	//----- nvinfo : EIATTR_MAX_THREADS
	.align		4
.L_1441:
        /*0054*/ 	.byte	0x04, 0x05
        /*0056*/ 	.short	(.L_1443 - .L_1442)
.L_1442:
        /*0058*/ 	.word	0x00000080
        /*005c*/ 	.word	0x00000001
        /*0060*/ 	.word	0x00000001


	//----- nvinfo : EIATTR_CRS_STACK_SIZE
	.align		4
.L_1443:
        /*0064*/ 	.byte	0x04, 0x1e
        /*0066*/ 	.short	(.L_1445 - .L_1444)
.L_1444:
        /*0068*/ 	.word	0x00000000


	//----- nvinfo : EIATTR_CBANK_PARAM_SIZE
	.align		4
.L_1445:
        /*006c*/ 	.byte	0x03, 0x19
        /*006e*/ 	.short	0x0018


	//----- nvinfo : EIATTR_PARAM_CBANK
	.align		4
        /*0070*/ 	.byte	0x04, 0x0a
        /*0072*/ 	.short	(.L_1447 - .L_1446)
	.align		4
.L_1446:
        /*0074*/ 	.word	index@(.nv.constant0._ZN2at6native29vectorized_elementwise_kernelILi4ENS0_13BUnaryFunctorIN3c108BFloat16ES4_S4_NS0_15binary_internal10DivFunctorIS4_EEEESt5arrayIPcLm2EEEEviT0_T1_)
        /*0078*/ 	.short	0x0210
        /*007a*/ 	.short	0x0018


	//----- nvinfo : EIATTR_SW_WAR
	.align		4
.L_1447:
        /*007c*/ 	.byte	0x04, 0x36
        /*007e*/ 	.short	(.L_1449 - .L_1448)
.L_1448:
        /*0080*/ 	.word	0x00000008
.L_1449:


//--------------------- .nv.info._ZN2at6native29vectorized_elementwise_kernelILi8ENS0_13BUnaryFunctorIN3c108BFloat16ES4_S4_NS0_15binary_internal10DivFunctorIS4_EEEESt5arrayIPcLm2EEEEviT0_T1_ --------------------------
	.section	.nv.info._ZN2at6native29vectorized_elementwise_kernelILi8ENS0_13BUnaryFunctorIN3c108BFloat16ES4_S4_NS0_15binary_internal10DivFunctorIS4_EEEESt5arrayIPcLm2EEEEviT0_T1_,"",@"SHT_CUDA_INFO"
	.sectionflags	@""
	.align	4


	//----- nvinfo : EIATTR_CUDA_API_VERSION
	.align		4
        /*0000*/ 	.byte	0x04, 0x37
        /*0002*/ 	.short	(.L_1451 - .L_1450)
.L_1450:
        /*0004*/ 	.word	0x00000082


	//----- nvinfo : EIATTR_KPARAM_INFO
	.align		4
.L_1451:
        /*0008*/ 	.byte	0x04, 0x17
        /*000a*/ 	.short	(.L_1453 - .L_1452)
.L_1452:
        /*000c*/ 	.word	0x00000000
        /*0010*/ 	.short	0x0002
        /*0012*/ 	.short	0x0008
        /*0014*/ 	.byte	0x00, 0xf0, 0x41, 0x00


	//----- nvinfo : EIATTR_KPARAM_INFO
	.align		4
.L_1453:
        /*0018*/ 	.byte	0x04, 0x17
        /*001a*/ 	.short	(.L_1455 - .L_1454)
.L_1454:
        /*001c*/ 	.word	0x00000000
        /*0020*/ 	.short	0x0001
        /*0022*/ 	.short	0x0004
        /*0024*/ 	.byte	0x00, 0xf0, 0x11, 0x00


	//----- nvinfo : EIATTR_KPARAM_INFO
	.align		4
.L_1455:
        /*0028*/ 	.byte	0x04, 0x17
        /*002a*/ 	.short	(.L_1457 - .L_1456)
.L_1456:
        /*002c*/ 	.word	0x00000000
        /*0030*/ 	.short	0x0000
        /*0032*/ 	.short	0x0000
        /*0034*/ 	.byte	0x00, 0xf0, 0x11, 0x00


	//----- nvinfo : EIATTR_SPARSE_MMA_MASK
	.align		4
.L_1457:
        /*0038*/ 	.byte	0x03, 0x50
        /*003a*/ 	.short	0x0000


	//----- nvinfo : EIATTR_MAXREG_COUNT
	.align		4
        /*003c*/ 	.byte	0x03, 0x1b
        /*003e*/ 	.short	0x00ff


	//----- nvinfo : EIATTR_MERCURY_ISA_VERSION
	.align		4
        /*0040*/ 	.byte	0x03, 0x5f
        /*0042*/ 	.short	0x0101


	//----- nvinfo : EIATTR_EXIT_INSTR_OFFSETS
	.align		4
        /*0044*/ 	.byte	0x04, 0x1c
        /*0046*/ 	.short	(.L_1459 - .L_1458)


	//   ....[0]....
.L_1458:
        /*0048*/ 	.word	0x000002c0


	//   ....[1]....
        /*004c*/ 	.word	0x00000d20


	//   ....[2]....
        /*0050*/ 	.word	0x00000d70


	//----- nvinfo : EIATTR_MAX_THREADS
	.align		4
.L_1459:
        /*0054*/ 	.byte	0x04, 0x05
        /*0056*/ 	.short	(.L_1461 - .L_1460)
.L_1460:
        /*0058*/ 	.word	0x00000080
        /*005c*/ 	.word	0x00000001
        /*0060*/ 	.word	0x00000001


	//----- nvinfo : EIATTR_CRS_STACK_SIZE
	.align		4
.L_1461:
        /*0064*/ 	.byte	0x04, 0x1e
        /*0066*/ 	.short	(.L_1463 - .L_1462)
.L_1462:
        /*0068*/ 	.word	0x00000000


	//----- nvinfo : EIATTR_CBANK_PARAM_SIZE
	.align		4
.L_1463:
        /*006c*/ 	.byte	0x03, 0x19
        /*006e*/ 	.short	0x0018


	//----- nvinfo : EIATTR_PARAM_CBANK
	.align		4
        /*0070*/ 	.byte	0x04, 0x0a
        /*0072*/ 	.short	(.L_1465 - .L_1464)
	.align		4
.L_1464:
        /*0074*/ 	.word	index@(.nv.constant0._ZN2at6native29vectorized_elementwise_kernelILi8ENS0_13BUnaryFunctorIN3c108BFloat16ES4_S4_NS0_15binary_internal10DivFunctorIS4_EEEESt5arrayIPcLm2EEEEviT0_T1_)
        /*0078*/ 	.short	0x0210
        /*007a*/ 	.short	0x0018


	//----- nvinfo : EIATTR_SW_WAR
	.align		4
.L_1465:
        /*007c*/ 	.byte	0x04, 0x36
        /*007e*/ 	.short	(.L_1467 - .L_1466)
.L_1466:
        /*0080*/ 	.word	0x00000008
.L_1467:


//--------------------- .nv.info._ZN2at6native18elementwise_kernelILi128ELi4EZNS0_15gpu_kernel_implINS0_13AUnaryFunctorIN3c108BFloat16ES5_S5_NS0_15binary_internal10DivFunctorIS5_EEEEEEvRNS_18TensorIteratorBaseERKT_EUliE_EEviT1_ --------------------------
	.section	.nv.info._ZN2at6native18elementwise_kernelILi128ELi4EZNS0_15gpu_kernel_implINS0_13AUnaryFunctorIN3c108BFloat16ES5_S5_NS0_15binary_internal10DivFunctorIS5_EEEEEEvRNS_18TensorIteratorBaseERKT_EUliE_EEviT1_,"",@"SHT_CUDA_INFO"
	.sectionflags	@""
	.align	4


	//----- nvinfo : EIATTR_CUDA_API_VERSION
	.align		4
        /*0000*/ 	.byte	0x04, 0x37
        /*0002*/ 	.short	(.L_1469 - .L_1468)
.L_1468:
        /*0004*/ 	.word	0x00000082


	//----- nvinfo : EIATTR_KPARAM_INFO
	.align		4
.L_1469:
        /*0008*/ 	.byte	0x04, 0x17
        /*000a*/ 	.short	(.L_1471 - .L_1470)
.L_1470:
        /*000c*/ 	.word	0x00000000
        /*0010*/ 	.short	0x0001
        /*0012*/ 	.short	0x0008
        /*0014*/ 	.byte	0x00, 0xf0, 0x61, 0x08


	//----- nvinfo : EIATTR_KPARAM_INFO
	.align		4
.L_1471:
        /*0018*/ 	.byte	0x04, 0x17
        /*001a*/ 	.short	(.L_1473 - .L_1472)
.L_1472:
        /*001c*/ 	.word	0x00000000
        /*0020*/ 	.short	0x0000
        /*0022*/ 	.short	0x0000
        /*0024*/ 	.byte	0x00, 0xf0, 0x11, 0x00


	//----- nvinfo : EIATTR_SPARSE_MMA_MASK
	.align		4
.L_1473:
        /*0028*/ 	.byte	0x03, 0x50
        /*002a*/ 	.short	0x0000


	//----- nvinfo : EIATTR_MAXREG_COUNT
	.align		4
        /*002c*/ 	.byte	0x03, 0x1b
        /*002e*/ 	.short	0x0080


	//----- nvinfo : EIATTR_EXTERNS
	.align		4
        /*0030*/ 	.byte	0x04, 0x0f
        /*0032*/ 	.short	(.L_1475 - .L_1474)


	//   ....[0]....
	.align		4
.L_1474:
        /*0034*/ 	.word	index@(__assertfail)


	//----- nvinfo : EIATTR_MERCURY_ISA_VERSION
	.align		4
.L_1475:
        /*0038*/ 	.byte	0x03, 0x5f
        /*003a*/ 	.short	0x0101


	//----- nvinfo : EIATTR_SYSCALL_OFFSETS
	.align		4
        /*003c*/ 	.byte	0x04, 0x46
        /*003e*/ 	.short	(.L_1477 - .L_1476)


	//   ....[0]....
.L_1476:
        /*0040*/ 	.word	0x000022e0


	//   ....[1]....
        /*0044*/ 	.word	0x000032a0


	//   ....[2]....
        /*0048*/ 	.word	0x000055d0


	//   ....[3]....
        /*004c*/ 	.word	0x00006590


	//   ....[4]....
        /*0050*/ 	.word	0x000088b0


	//   ....[5]....
        /*0054*/ 	.word	0x00009870


	//   ....[6]....
        /*0058*/ 	.word	0x0000bb80


	//   ....[7]....
        /*005c*/ 	.word	0x0000cb40


	//----- nvinfo : EIATTR_EXIT_INSTR_OFFSETS
	.align		4
.L_1477:
        /*0060*/ 	.byte	0x04, 0x1c
        /*0062*/ 	.short	(.L_1479 - .L_1478)


	//   ....[0]....
.L_1478:
        /*0064*/ 	.word	0x00009940


	//   ....[1]....
        /*0068*/ 	.word	0x0000bd70


	//   ....[2]....
        /*006c*/ 	.word	0x0000bdb0


	//   ....[3]....
        /*0070*/ 	.word	0x0000be50


	//   ....[4]....
        /*0074*/ 	.word	0x0000be90


	//   ....[5]....
        /*0078*/ 	.word	0x0000bed0


	//   ....[6]....
        /*007c*/ 	.word	0x0000bf60


	//   ....[7]....
        /*0080*/ 	.word	0x0000bfa0


	//   ....[8]....
        /*0084*/ 	.word	0x0000c040


	//   ....[9]....
        /*0088*/ 	.word	0x0000c090


	//   ....[10]....
        /*008c*/ 	.word	0x0000c0e0


	//   ....[11]....
        /*0090*/ 	.word	0x0000c1b0


	//   ....[12]....
        /*0094*/ 	.word	0x0000c210


	//   ....[13]....
        /*0098*/ 	.word	0x0000c3a0


	//   ....[14]....
        /*009c*/ 	.word	0x0000c500


	//   ....[15]....
        /*00a0*/ 	.word	0x0000c520


	//   ....[16]....
        /*00a4*/ 	.word	0x0000c5e0


	//   ....[17]....
        /*00a8*/ 	.word	0x0000c760


	//   ....[18]....
        /*00ac*/ 	.word	0x0000c8e0


	//   ....[19]....
        /*00b0*/ 	.word	0x0000ca40


	//   ....[20]....
        /*00b4*/ 	.word	0x0000cb50


	//   ....[21]....
        /*00b8*/ 	.word	0x0000cb90


	//   ....[22]....
        /*00bc*/ 	.word	0x0000cbd0


	//----- nvinfo : EIATTR_MAX_THREADS
	.align		4
.L_1479:
        /*00c0*/ 	.byte	0x04, 0x05
        /*00c2*/ 	.short	(.L_1481 - .L_1480)
.L_1480:
        /*00c4*/ 	.word	0x00000080
        /*00c8*/ 	.word	0x00000001
        /*00cc*/ 	.word	0x00000001


	//----- nvinfo : EIATTR_CRS_STACK_SIZE
	.align		4
.L_1481:
        /*00d0*/ 	.byte	0x04, 0x1e
        /*00d2*/ 	.short	(.L_1483 - .L_1482)
.L_1482:
        /*00d4*/ 	.word	0x00000000


	//----- nvinfo : EIATTR_CBANK_PARAM_SIZE
	.align		4
.L_1483:
        /*00d8*/ 	.byte	0x03, 0x19
        /*00da*/ 	.short	0x0220


	//----- nvinfo : EIATTR_PARAM_CBANK
	.align		4
        /*00dc*/ 	.byte	0x04, 0x0a
        /*00de*/ 	.short	(.L_1485 - .L_1484)
	.align		4
.L_1484:
        /*00e0*/ 	.word	index@(.nv.constant0._ZN2at6native18elementwise_kernelILi128ELi4EZNS0_15gpu_kernel_implINS0_13AUnaryFunctorIN3c108BFloat16ES5_S5_NS0_15binary_internal10DivFunctorIS5_EEEEEEvRNS_18TensorIteratorBaseERKT_EUliE_EEviT1_)
        /*00e4*/ 	.short	0x0210
        /*00e6*/ 	.short	0x0220


	//----- nvinfo : EIATTR_SW_WAR
	.align		4
.L_1485:
        /*00e8*/ 	.byte	0x04, 0x36
        /*00ea*/ 	.short	(.L_1487 - .L_1486)
.L_1486:
        /*00ec*/ 	.word	0x00000008
.L_1487:


//--------------------- .nv.info._ZN2at6native27unrolled_elementwise_kernelINS0_13AUnaryFunctorIN3c108BFloat16ES4_S4_NS0_15binary_internal10DivFunctorIS4_EEEESt5arrayIPcLm2EELi4E23TrivialOffsetCalculatorILi1EjESD_NS0_6memory12LoadWithCastILi1EEENSE_13StoreWithCastILi1EEEEEviT_T0_T2_T3_T4_T5_ --------------------------
	.section	.nv.info._ZN2at6native27unrolled_elementwise_kernelINS0_13AUnaryFunctorIN3c108BFloat16ES4_S4_NS0_15binary_internal10DivFunctorIS4_EEEESt5arrayIPcLm2EELi4E23TrivialOffsetCalculatorILi1EjESD_NS0_6memory12LoadWithCastILi1EEENSE_13StoreWithCastILi1EEEEEviT_T0_T2_T3_T4_T5_,"",@"SHT_CUDA_INFO"
	.sectionflags	@""
	.align	4


	//----- nvinfo : EIATTR_CUDA_API_VERSION
	.align		4
        /*0000*/ 	.byte	0x04, 0x37
        /*0002*/ 	.short	(.L_1489 - .L_1488)
.L_1488:
        /*0004*/ 	.word	0x00000082


	//----- nvinfo : EIATTR_KPARAM_INFO
	.align		4
.L_1489:
        /*0008*/ 	.byte	0x04, 0x17
        /*000a*/ 	.short	(.L_1491 - .L_1490)
.L_1490:
        /*000c*/ 	.word	0x00000000
        /*0010*/ 	.short	0x0006
        /*0012*/ 	.short	0x0024
        /*0014*/ 	.byte	0x00, 0xf0, 0x21, 0x00


	//----- nvinfo : EIATTR_KPARAM_INFO
	.align		4
.L_1491:
        /*0018*/ 	.byte	0x04, 0x17
        /*001a*/ 	.short	(.L_1493 - .L_1492)
.L_1492:
        /*001c*/ 	.word	0x00000000
        /*0020*/ 	.short	0x0005
        /*0022*/ 	.short	0x001c
        /*0024*/ 	.byte	0x00, 0xf0, 0x21, 0x00


	//----- nvinfo : EIATTR_KPARAM_INFO
	.align		4
.L_1493:
        /*0028*/ 	.byte	0x04, 0x17
        /*002a*/ 	.short	(.L_1495 - .L_1494)
.L_1494:
        /*002c*/ 	.word	0x00000000
        /*0030*/ 	.short	0x0004
        /*0032*/ 	.short	0x0019
        /*0034*/ 	.byte	0x00, 0xf0, 0x05, 0x00


	//----- nvinfo : EIATTR_KPARAM_INFO
	.align		4
.L_1495:
        /*0038*/ 	.byte	0x04, 0x17
        /*003a*/ 	.short	(.L_1497 - .L_1496)
.L_1496:
        /*003c*/ 	.word	0x00000000
        /*0040*/ 	.short	0x0003
        /*0042*/ 	.short	0x0018
        /*0044*/ 	.byte	0x00, 0xf0, 0x05, 0x00


	//----- nvinfo : EIATTR_KPARAM_INFO
	.align		4
.L_1497:
        /*0048*/ 	.byte	0x04, 0x17
        /*004a*/ 	.short	(.L_1499 - .L_1498)
.L_1498:
        /*004c*/ 	.word	0x00000000
        /*0050*/ 	.short	0x0002
        /*0052*/ 	.short	0x0008
        /*0054*/ 	.byte	0x00, 0xf0, 0x41, 0x00


	//----- nvinfo : EIATTR_KPARAM_INFO
	.align		4
.L_1499:
        /*0058*/ 	.byte	0x04, 0x17
        /*005a*/ 	.short	(.L_1501 - .L_1500)
.L_1500:
        /*005c*/ 	.word	0x00000000
        /*0060*/ 	.short	0x0001
        /*0062*/ 	.short	0x0004
        /*0064*/ 	.byte	0x00, 0xf0, 0x11, 0x00


	//----- nvinfo : EIATTR_KPARAM_INFO
	.align		4
.L_1501:
        /*0068*/ 	.byte	0x04, 0x17
        /*006a*/ 	.short	(.L_1503 - .L_1502)
.L_1502:
        /*006c*/ 	.word	0x00000000
        /*0070*/ 	.short	0x0000
        /*0072*/ 	.short	0x0000
        /*0074*/ 	.byte	0x00, 0xf0, 0x11, 0x00


	//----- nvinfo : EIATTR_SPARSE_MMA_MASK
	.align		4
.L_1503:
        /*0078*/ 	.byte	0x03, 0x50
        /*007a*/ 	.short	0x0000


	//----- nvinfo : EIATTR_MAXREG_COUNT
	.align		4
        /*007c*/ 	.byte	0x03, 0x1b
        /*007e*/ 	.short	0x00ff


	//----- nvinfo : EIATTR_EXTERNS
	.align		4
        /*0080*/ 	.byte	0x04, 0x0f
        /*0082*/ 	.short	(.L_1505 - .L_1504)


	//   ....[0]....
	.align		4
.L_1504:
        /*0084*/ 	.word	index@(__assertfail)


	//----- nvinfo : EIATTR_MERCURY_ISA_VERSION
	.align		4
.L_1505:
        /*0088*/ 	.byte	0x03, 0x5f
        /*008a*/ 	.short	0x0101


	//----- nvinfo : EIATTR_SYSCALL_OFFSETS
	.align		4
        /*008c*/ 	.byte	0x04, 0x46
        /*008e*/ 	.short	(.L_1507 - .L_1506)


	//   ....[0]....
.L_1506:
        /*0090*/ 	.word	0x000010e0


	//   ....[1]....
        /*0094*/ 	.word	0x00002220


	//   ....[2]....
        /*0098*/ 	.word	0x00003370


	//   ....[3]....
        /*009c*/ 	.word	0x00004490


	//   ....[4]....
        /*00a0*/ 	.word	0x000057a0


	//   ....[5]....
        /*00a4*/ 	.word	0x000067c0


	//   ....[6]....
        /*00a8*/ 	.word	0x000077a0


	//   ....[7]....
        /*00ac*/ 	.word	0x00008780


	//----- nvinfo : EIATTR_EXIT_INSTR_OFFSETS
	.align		4
.L_1507:
        /*00b0*/ 	.byte	0x04, 0x1c
        /*00b2*/ 	.short	(.L_1509 - .L_1508)


	//   ....[0]....
.L_1508:
        /*00b4*/ 	.word	0x00007860


	//   ....[1]....
        /*00b8*/ 	.word	0x000079b0


	//   ....[2]....
        /*00bc*/ 	.word	0x000079f0


	//   ....[3]....
        /*00c0*/ 	.word	0x00007a90


	//   ....[4]....
        /*00c4*/ 	.word	0x00007ad0


	//   ....[5]....
        /*00c8*/ 	.word	0x00007b10


	//   ....[6]....
        /*00cc*/ 	.word	0x00007ba0


	//   ....[7]....
        /*00d0*/ 	.word	0x00007be0


	//   ....[8]....
        /*00d4*/ 	.word	0x00007c80


	//   ....[9]....
        /*00d8*/ 	.word	0x00007cd0


	//   ....[10]....
        /*00dc*/ 	.word	0x00007d20


	//   ....[11]....
        /*00e0*/ 	.word	0x00007df0


	//   ....[12]....
        /*00e4*/ 	.word	0x00007e50


	//   ....[13]....
        /*00e8*/ 	.word	0x00007fe0


	//   ....[14]....
        /*00ec*/ 	.word	0x00008140


	//   ....[15]....
        /*00f0*/ 	.word	0x00008160


	//   ....[16]....
        /*00f4*/ 	.word	0x00008220


	//   ....[17]....
        /*00f8*/ 	.word	0x000083a0


	//   ....[18]....
        /*00fc*/ 	.word	0x00008520


	//   ....[19]....
        /*0100*/ 	.word	0x00008680


	//   ....[20]....
        /*0104*/ 	.word	0x00008790


	//   ....[21]....
        /*0108*/ 	.word	0x000087d0


	//   ....[22]....
        /*010c*/ 	.word	0x00008810


	//----- nvinfo : EIATTR_MAX_THREADS
	.align		4
.L_1509:
        /*0110*/ 	.byte	0x04, 0x05
        /*0112*/ 	.short	(.L_1511 - .L_1510)
.L_1510:
        /*0114*/ 	.word	0x00000080
        /*0118*/ 	.word	0x00000001
        /*011c*/ 	.word	0x00000001


	//----- nvinfo : EIATTR_CRS_STACK_SIZE
	.align		4
.L_1511:
        /*0120*/ 	.byte	0x04, 0x1e
        /*0122*/ 	.short	(.L_1513 - .L_1512)
.L_1512:
        /*0124*/ 	.word	0x00000000


	//----- nvinfo : EIATTR_CBANK_PARAM_SIZE
	.align		4
.L_1513:
        /*0128*/ 	.byte	0x03, 0x19
        /*012a*/ 	.short	0x002c


	//----- nvinfo : EIATTR_PARAM_CBANK
	.align		4
        /*012c*/ 	.byte	0x04, 0x0a
        /*012e*/ 	.short	(.L_1515 - .L_1514)
	.align		4
.L_1514:
        /*0130*/ 	.word	index@(.nv.constant0._ZN2at6native27unrolled_elementwise_kernelINS0_13AUnaryFunctorIN3c108BFloat16ES4_S4_NS0_15binary_internal10DivFunctorIS4_EEEESt5arrayIPcLm2EELi4E23TrivialOffsetCalculatorILi1EjESD_NS0_6memory12LoadWithCastILi1EEENSE_13StoreWithCastILi1EEEEEviT_T0_T2_T3_T4_T5_)
        /*0134*/ 	.short	0x0210
        /*0136*/ 	.short	0x002c


	//----- nvinfo : EIATTR_SW_WAR
	.align		4
.L_1515:
        /*0138*/ 	.byte	0x04, 0x36
        /*013a*/ 	.short	(.L_1517 - .L_1516)
.L_1516:
        /*013c*/ 	.word	0x00000008
.L_1517:


//--------------------- .nv.info._ZN2at6native18elementwise_kernelILi128ELi4EZNS0_22gpu_kernel_impl_nocastINS0_13AUnaryFunctorIN3c108BFloat16ES5_S5_NS0_15binary_internal10DivFunctorIS5_EEEEEEvRNS_18TensorIteratorBaseERKT_EUliE_EEviT1_ --------------------------
	.section	.nv.info._ZN2at6native18elementwise_kernelILi128ELi4EZNS0_22gpu_kernel_impl_nocastINS0_13AUnaryFunctorIN3c108BFloat16ES5_S5_NS0_15binary_internal10DivFunctorIS5_EEEEEEvRNS_18TensorIteratorBaseERKT_EUliE_EEviT1_,"",@"SHT_CUDA_INFO"
	.sectionflags	@""
	.align	4


	//----- nvinfo : EIATTR_CUDA_API_VERSION
	.align		4
        /*0000*/ 	.byte	0x04, 0x37
        /*0002*/ 	.short	(.L_1519 - .L_1518)
.L_1518:
        /*0004*/ 	.word	0x00000082


	//----- nvinfo : EIATTR_KPARAM_INFO
	.align		4
.L_1519:
        /*0008*/ 	.byte	0x04, 0x17
        /*000a*/ 	.short	(.L_1521 - .L_1520)
.L_1520:
        /*000c*/ 	.word	0x00000000
        /*0010*/ 	.short	0x0001
        /*0012*/ 	.short	0x0008
        /*0014*/ 	.byte	0x00, 0xf0, 0x61, 0x08


	//----- nvinfo : EIATTR_KPARAM_INFO
	.align		4
.L_1521:
        /*0018*/ 	.byte	0x04, 0x17
        /*001a*/ 	.short	(.L_1523 - .L_1522)
.L_1522:
        /*001c*/ 	.word	0x00000000
        /*0020*/ 	.short	0x0000
        /*0022*/ 	.short	0x0000
        /*0024*/ 	.byte	0x00, 0xf0, 0x11, 0x00


	//----- nvinfo : EIATTR_SPARSE_MMA_MASK
	.align		4
.L_1523:
        /*0028*/ 	.byte	0x03, 0x50
        /*002a*/ 	.short	0x0000


	//----- nvinfo : EIATTR_MAXREG_COUNT
	.align		4
        /*002c*/ 	.byte	0x03, 0x1b
        /*002e*/ 	.short	0x0080


	//----- nvinfo : EIATTR_MERCURY_ISA_VERSION
	.align		4
        /*0030*/ 	.byte	0x03, 0x5f
        /*0032*/ 	.short	0x0101


	//----- nvinfo : EIATTR_EXIT_INSTR_OFFSETS
	.align		4
        /*0034*/ 	.byte	0x04, 0x1c
        /*0036*/ 	.short	(.L_1525 - .L_1524)


	//   ....[0]....
.L_1524:
        /*0038*/ 	.word	0x00003c60


	//   ....[1]....
        /*003c*/ 	.word	0x00005020


	//----- nvinfo : EIATTR_MAX_THREADS
	.align		4
.L_1525:
        /*0040*/ 	.byte	0x04, 0x05
        /*0042*/ 	.short	(.L_1527 - .L_1526)
.L_1526:
        /*0044*/ 	.word	0x00000080
        /*0048*/ 	.word	0x00000001
        /*004c*/ 	.word	0x00000001


	//----- nvinfo : EIATTR_CRS_STACK_SIZE
	.align		4
.L_1527:
        /*0050*/ 	.byte	0x04, 0x1e
        /*0052*/ 	.short	(.L_1529 - .L_1528)
.L_1528:
        /*0054*/ 	.word	0x00000000


	//----- nvinfo : EIATTR_CBANK_PARAM_SIZE
	.align		4
.L_1529:
        /*0058*/ 	.byte	0x03, 0x19
        /*005a*/ 	.short	0x0220


	//----- nvinfo : EIATTR_PARAM_CBANK
	.align		4
        /*005c*/ 	.byte	0x04, 0x0a
        /*005e*/ 	.short	(.L_1531 - .L_1530)
	.align		4
.L_1530:
        /*0060*/ 	.word	index@(.nv.constant0._ZN2at6native18elementwise_kernelILi128ELi4EZNS0_22gpu_kernel_impl_nocastINS0_13AUnaryFunctorIN3c108BFloat16ES5_S5_NS0_15binary_internal10DivFunctorIS5_EEEEEEvRNS_18TensorIteratorBaseERKT_EUliE_EEviT1_)
        /*0064*/ 	.short	0x0210
        /*0066*/ 	.short	0x0220


	//----- nvinfo : EIATTR_SW_WAR
	.align		4
.L_1531:
        /*0068*/ 	.byte	0x04, 0x36
        /*006a*/ 	.short	(.L_1533 - .L_1532)
.L_1532:
        /*006c*/ 	.word	0x00000008
.L_1533:


//--------------------- .nv.info._ZN2at6native27unrolled_elementwise_kernelINS0_13AUnaryFunctorIN3c108BFloat16ES4_S4_NS0_15binary_internal10DivFunctorIS4_EEEESt5arrayIPcLm2EELi4E23TrivialOffsetCalculatorILi1EjESD_NS0_6memory15LoadWithoutCastENSE_16StoreWithoutCastEEEviT_T0_T2_T3_T4_T5_ --------------------------
	.section	.nv.info._ZN2at6native27unrolled_elementwise_kernelINS0_13AUnaryFunctorIN3c108BFloat16ES4_S4_NS0_15binary_internal10DivFunctorIS4_EEEESt5arrayIPcLm2EELi4E23TrivialOffsetCalculatorILi1EjESD_NS0_6memory15LoadWithoutCastENSE_16StoreWithoutCastEEEviT_T0_T2_T3_T4_T5_,"",@"SHT_CUDA_INFO"
	.sectionflags	@""
	.align	4


	//----- nvinfo : EIATTR_CUDA_API_VERSION
	.align		4
        /*0000*/ 	.byte	0x04, 0x37
        /*0002*/ 	.short	(.L_1535 - .L_1534)
.L_1534:
        /*0004*/ 	.word	0x00000082


	//----- nvinfo : EIATTR_KPARAM_INFO
	.align		4
.L_1535:
        /*0008*/ 	.byte	0x04, 0x17
        /*000a*/ 	.short	(.L_1537 - .L_1536)
.L_1536:
        /*000c*/ 	.word	0x00000000
        /*0010*/ 	.short	0x0006
        /*0012*/ 	.short	0x001b
        /*0014*/ 	.byte	0x00, 0xf0, 0x05, 0x00


	//----- nvinfo : EIATTR_KPARAM_INFO
	.align		4
.L_1537:
        /*0018*/ 	.byte	0x04, 0x17
        /*001a*/ 	.short	(.L_1539 - .L_1538)
.L_1538:
        /*001c*/ 	.word	0x00000000
        /*0020*/ 	.short	0x0005
        /*0022*/ 	.short	0x001a
        /*0024*/ 	.byte	0x00, 0xf0, 0x05, 0x00


	//----- nvinfo : EIATTR_KPARAM_INFO
	.align		4
.L_1539:
        /*0028*/ 	.byte	0x04, 0x17
        /*002a*/ 	.short	(.L_1541 - .L_1540)
.L_1540:
        /*002c*/ 	.word	0x00000000
        /*0030*/ 	.short	0x0004
        /*0032*/ 	.short	0x0019
        /*0034*/ 	.byte	0x00, 0xf0, 0x05, 0x00


	//----- nvinfo : EIATTR_KPARAM_INFO
	.align		4
.L_1541:
        /*0038*/ 	.byte	0x04, 0x17
        /*003a*/ 	.short	(.L_1543 - .L_1542)
.L_1542:
        /*003c*/ 	.word	0x00000000
        /*0040*/ 	.short	0x0003
        /*0042*/ 	.short	0x0018
        /*0044*/ 	.byte	0x00, 0xf0, 0x05, 0x00


	//----- nvinfo : EIATTR_KPARAM_INFO
	.align		4
.L_1543:
        /*0048*/ 	.byte	0x04, 0x17
        /*004a*/ 	.short	(.L_1545 - .L_1544)
.L_1544:
        /*004c*/ 	.word	0x00000000
        /*0050*/ 	.short	0x0002
        /*0052*/ 	.short	0x0008
        /*0054*/ 	.byte	0x00, 0xf0, 0x41, 0x00


	//----- nvinfo : EIATTR_KPARAM_INFO
	.align		4
.L_1545:
        /*0058*/ 	.byte	0x04, 0x17
        /*005a*/ 	.short	(.L_1547 - .L_1546)
.L_1546:
        /*005c*/ 	.word	0x00000000
        /*0060*/ 	.short	0x0001
        /*0062*/ 	.short	0x0004
        /*0064*/ 	.byte	0x00, 0xf0, 0x11, 0x00


	//----- nvinfo : EIATTR_KPARAM_INFO
	.align		4
.L_1547:
        /*0068*/ 	.byte	0x04, 0x17
        /*006a*/ 	.short	(.L_1549 - .L_1548)
.L_1548:
        /*006c*/ 	.word	0x00000000
        /*0070*/ 	.short	0x0000
        /*0072*/ 	.short	0x0000
        /*0074*/ 	.byte	0x00, 0xf0, 0x11, 0x00


	//----- nvinfo : EIATTR_SPARSE_MMA_MASK
	.align		4
.L_1549:
        /*0078*/ 	.byte	0x03, 0x50
        /*007a*/ 	.short	0x0000


	//----- nvinfo : EIATTR_MAXREG_COUNT
	.align		4
        /*007c*/ 	.byte	0x03, 0x1b
        /*007e*/ 	.short	0x00ff


	//----- nvinfo : EIATTR_MERCURY_ISA_VERSION
	.align		4
        /*0080*/ 	.byte	0x03, 0x5f
        /*0082*/ 	.short	0x0101


	//----- nvinfo : EIATTR_EXIT_INSTR_OFFSETS
	.align		4
        /*0084*/ 	.byte	0x04, 0x1c
        /*0086*/ 	.short	(.L_1551 - .L_1550)


	//   ....[0]....
.L_1550:
        /*0088*/ 	.word	0x00000500


	//   ....[1]....
        /*008c*/ 	.word	0x00000580


	//----- nvinfo : EIATTR_MAX_THREADS
	.align		4
.L_1551:
        /*0090*/ 	.byte	0x04, 0x05
        /*0092*/ 	.short	(.L_1553 - .L_1552)
.L_1552:
        /*0094*/ 	.word	0x00000080
        /*0098*/ 	.word	0x00000001
        /*009c*/ 	.word	0x00000001


	//----- nvinfo : EIATTR_CRS_STACK_SIZE
	.align		4
.L_1553:
        /*00a0*/ 	.byte	0x04, 0x1e
        /*00a2*/ 	.short	(.L_1555 - .L_1554)
.L_1554:
        /*00a4*/ 	.word	0x00000000


	//----- nvinfo : EIATTR_CBANK_PARAM_SIZE
	.align		4
.L_1555:
        /*00a8*/ 	.byte	0x03, 0x19
        /*00aa*/ 	.short	0x001c


	//----- nvinfo : EIATTR_PARAM_CBANK
	.align		4
        /*00ac*/ 	.byte	0x04, 0x0a
        /*00ae*/ 	.short	(.L_1557 - .L_1556)
	.align		4
.L_1556:
        /*00b0*/ 	.word	index@(.nv.constant0._ZN2at6native27unrolled_elementwise_kernelINS0_13AUnaryFunctorIN3c108BFloat16ES4_S4_NS0_15binary_internal10DivFunctorIS4_EEEESt5arrayIPcLm2EELi4E23TrivialOffsetCalculatorILi1EjESD_NS0_6memory15LoadWithoutCastENSE_16StoreWithoutCastEEEviT_T0_T2_T3_T4_T5_)
        /*00b4*/ 	.short	0x0210
        /*00b6*/ 	.short	0x001c


	//----- nvinfo : EIATTR_SW_WAR
	.align		4
.L_1557:
        /*00b8*/ 	.byte	0x04, 0x36
        /*00ba*/ 	.short	(.L_1559 - .L_1558)
.L_1558:
        /*00bc*/ 	.word	0x00000008
.L_1559:


//--------------------- .nv.info._ZN2at6native29vectorized_elementwise_kernelILi2ENS0_13AUnaryFunctorIN3c108BFloat16ES4_S4_NS0_15binary_internal10DivFunctorIS4_EEEESt5arrayIPcLm2EEEEviT0_T1_ --------------------------
	.section	.nv.info._ZN2at6native29vectorized_elementwise_kernelILi2ENS0_13AUnaryFunctorIN3c108BFloat16ES4_S4_NS0_15binary_internal10DivFunctorIS4_EEEESt5arrayIPcLm2EEEEviT0_T1_,"",@"SHT_CUDA_INFO"
	.sectionflags	@""
	.align	4


	//----- nvinfo : EIATTR_CUDA_API_VERSION
	.align		4
        /*0000*/ 	.byte	0x04, 0x37
        /*0002*/ 	.short	(.L_1561 - .L_1560)
.L_1560:
        /*0004*/ 	.word	0x00000082


	//----- nvinfo : EIATTR_KPARAM_INFO
	.align		4
.L_1561:
        /*0008*/ 	.byte	0x04, 0x17
        /*000a*/ 	.short	(.L_1563 - .L_1562)
.L_1562:
        /*000c*/ 	.word	0x00000000
        /*0010*/ 	.short	0x0002
        /*0012*/ 	.short	0x0008
        /*0014*/ 	.byte	0x00, 0xf0, 0x41, 0x00


	//----- nvinfo : EIATTR_KPARAM_INFO
	.align		4
.L_1563:
        /*0018*/ 	.byte	0x04, 0x17
        /*001a*/ 	.short	(.L_1565 - .L_1564)
.L_1564:
        /*001c*/ 	.word	0x00000000
        /*0020*/ 	.short	0x0001
        /*0022*/ 	.short	0x0004
        /*0024*/ 	.byte	0x00, 0xf0, 0x11, 0x00


	//----- nvinfo : EIATTR_KPARAM_INFO
	.align		4
.L_1565:
        /*0028*/ 	.byte	0x04, 0x17
        /*002a*/ 	.short	(.L_1567 - .L_1566)
.L_1566:
        /*002c*/ 	.word	0x00000000
        /*0030*/ 	.short	0x0000
        /*0032*/ 	.short	0x0000
        /*0034*/ 	.byte	0x00, 0xf0, 0x11, 0x00


	//----- nvinfo : EIATTR_SPARSE_MMA_MASK
	.align		4
.L_1567:
        /*0038*/ 	.byte	0x03, 0x50
        /*003a*/ 	.short	0x0000


	//----- nvinfo : EIATTR_MAXREG_COUNT
	.align		4
        /*003c*/ 	.byte	0x03, 0x1b
        /*003e*/ 	.short	0x00ff


	//----- nvinfo : EIATTR_MERCURY_ISA_VERSION
	.align		4
        /*0040*/ 	.byte	0x03, 0x5f
        /*0042*/ 	.short	0x0101


	//----- nvinfo : EIATTR_EXIT_INSTR_OFFSETS
	.align		4
        /*0044*/ 	.byte	0x04, 0x1c
        /*0046*/ 	.short	(.L_1569 - .L_1568)


	//   ....[0]....
.L_1568:
        /*0048*/ 	.word	0x00000390


	//   ....[1]....
        /*004c*/ 	.word	0x00000df0


	//   ....[2]....
        /*0050*/ 	.word	0x00000e40


	//----- nvinfo : EIATTR_MAX_THREADS
	.align		4
.L_1569:
        /*0054*/ 	.byte	0x04, 0x05
        /*0056*/ 	.short	(.L_1571 - .L_1570)
.L_1570:
        /*0058*/ 	.word	0x00000080
        /*005c*/ 	.word	0x00000001
        /*0060*/ 	.word	0x00000001


	//----- nvinfo : EIATTR_CRS_STACK_SIZE
	.align		4
.L_1571:
        /*0064*/ 	.byte	0x04, 0x1e
        /*0066*/ 	.short	(.L_1573 - .L_1572)
.L_1572:
        /*0068*/ 	.word	0x00000000


	//----- nvinfo : EIATTR_CBANK_PARAM_SIZE
	.align		4
.L_1573:
        /*006c*/ 	.byte	0x03, 0x19
        /*006e*/ 	.short	0x0018


	//----- nvinfo : EIATTR_PARAM_CBANK
	.align		4
        /*0070*/ 	.byte	0x04, 0x0a
        /*0072*/ 	.short	(.L_1575 - .L_1574)
	.align		4
.L_1574:
        /*0074*/ 	.word	index@(.nv.constant0._ZN2at6native29vectorized_elementwise_kernelILi2ENS0_13AUnaryFunctorIN3c108BFloat16ES4_S4_NS0_15binary_internal10DivFunctorIS4_EEEESt5arrayIPcLm2EEEEviT0_T1_)
        /*0078*/ 	.short	0x0210
        /*007a*/ 	.short	0x0018


	//----- nvinfo : EIATTR_SW_WAR
	.align		4
.L_1575:
        /*007c*/ 	.byte	0x04, 0x36
        /*007e*/ 	.short	(.L_1577 - .L_1576)
.L_1576:
        /*0080*/ 	.word	0x00000008
.L_1577:


//--------------------- .nv.info._ZN2at6native29vectorized_elementwise_kernelILi4ENS0_13AUnaryFunctorIN3c108BFloat16ES4_S4_NS0_15binary_internal10DivFunctorIS4_EEEESt5arrayIPcLm2EEEEviT0_T1_ --------------------------
	.section	.nv.info._ZN2at6native29vectorized_elementwise_kernelILi4ENS0_13AUnaryFunctorIN3c108BFloat16ES4_S4_NS0_15binary_internal10DivFunctorIS4_EEEESt5arrayIPcLm2EEEEviT0_T1_,"",@"SHT_CUDA_INFO"
	.sectionflags	@""
	.align	4


	//----- nvinfo : EIATTR_CUDA_API_VERSION
	.align		4
        /*0000*/ 	.byte	0x04, 0x37
        /*0002*/ 	.short	(.L_1579 - .L_1578)
.L_1578:
        /*0004*/ 	.word	0x00000082


	//----- nvinfo : EIATTR_KPARAM_INFO
	.align		4
.L_1579:
        /*0008*/ 	.byte	0x04, 0x17
        /*000a*/ 	.short	(.L_1581 - .L_1580)
.L_1580:
        /*000c*/ 	.word	0x00000000
        /*0010*/ 	.short	0x0002
        /*0012*/ 	.short	0x0008
        /*0014*/ 	.byte	0x00, 0xf0, 0x41, 0x00


	//----- nvinfo : EIATTR_KPARAM_INFO
	.align		4
.L_1581:
        /*0018*/ 	.byte	0x04, 0x17
        /*001a*/ 	.short	(.L_1583 - .L_1582)
.L_1582:
        /*001c*/ 	.word	0x00000000
        /*0020*/ 	.short	0x0001
        /*0022*/ 	.short	0x0004
        /*0024*/ 	.byte	0x00, 0xf0, 0x11, 0x00


	//----- nvinfo : EIATTR_KPARAM_INFO
	.align		4
.L_1583:
        /*0028*/ 	.byte	0x04, 0x17
        /*002a*/ 	.short	(.L_1585 - .L_1584)
.L_1584:
        /*002c*/ 	.word	0x00000000
        /*0030*/ 	.short	0x0000
        /*0032*/ 	.short	0x0000
        /*0034*/ 	.byte	0x00, 0xf0, 0x11, 0x00


	//----- nvinfo : EIATTR_SPARSE_MMA_MASK
	.align		4
.L_1585:
        /*0038*/ 	.byte	0x03, 0x50
        /*003a*/ 	.short	0x0000


	//----- nvinfo : EIATTR_MAXREG_COUNT
	.align		4
        /*003c*/ 	.byte	0x03, 0x1b
        /*003e*/ 	.short	0x00ff


	//----- nvinfo : EIATTR_MERCURY_ISA_VERSION
	.align		4
        /*0040*/ 	.byte	0x03, 0x5f
        /*0042*/ 	.short	0x0101


	//----- nvinfo : EIATTR_EXIT_INSTR_OFFSETS
	.align		4
        /*0044*/ 	.byte	0x04, 0x1c
        /*0046*/ 	.short	(.L_1587 - .L_1586)


	//   ....[0]....
.L_1586:
        /*0048*/ 	.word	0x00000350


	//   ....[1]....
        /*004c*/ 	.word	0x00000db0


	//   ....[2]....
        /*0050*/ 	.word	0x00000e00


	//----- nvinfo : EIATTR_MAX_THREADS
	.align		4
.L_1587:
        /*0054*/ 	.byte	0x04, 0x05
        /*0056*/ 	.short	(.L_1589 - .L_1588)
.L_1588:
        /*0058*/ 	.word	0x00000080
        /*005c*/ 	.word	0x00000001
        /*0060*/ 	.word	0x00000001


	//----- nvinfo : EIATTR_CRS_STACK_SIZE
	.align		4
.L_1589:
        /*0064*/ 	.byte	0x04, 0x1e
        /*0066*/ 	.short	(.L_1591 - .L_1590)
.L_1590:
        /*0068*/ 	.word	0x00000000


	//----- nvinfo : EIATTR_CBANK_PARAM_SIZE
	.align		4
.L_1591:
        /*006c*/ 	.byte	0x03, 0x19
        /*006e*/ 	.short	0x0018


	//----- nvinfo : EIATTR_PARAM_CBANK
	.align		4
        /*0070*/ 	.byte	0x04, 0x0a
        /*0072*/ 	.short	(.L_1593 - .L_1592)
	.align		4
.L_1592:
        /*0074*/ 	.word	index@(.nv.constant0._ZN2at6native29vectorized_elementwise_kernelILi4ENS0_13AUnaryFunctorIN3c108BFloat16ES4_S4_NS0_15binary_internal10DivFunctorIS4_EEEESt5arrayIPcLm2EEEEviT0_T1_)
        /*0078*/ 	.short	0x0210
        /*007a*/ 	.short	0x0018


	//----- nvinfo : EIATTR_SW_WAR
	.align		4
.L_1593:
        /*007c*/ 	.byte	0x04, 0x36
        /*007e*/ 	.short	(.L_1595 - .L_1594)
.L_1594:
        /*0080*/ 	.word	0x00000008
.L_1595:


//--------------------- .nv.info._ZN2at6native29vectorized_elementwise_kernelILi8ENS0_13AUnaryFunctorIN3c108BFloat16ES4_S4_NS0_15binary_internal10DivFunctorIS4_EEEESt5arrayIPcLm2EEEEviT0_T1_ --------------------------
	.section	.nv.info._ZN2at6native29vectorized_elementwise_kernelILi8ENS0_13AUnaryFunctorIN3c108BFloat16ES4_S4_NS0_15binary_internal10DivFunctorIS4_EEEESt5arrayIPcLm2EEEEviT0_T1_,"",@"SHT_CUDA_INFO"
	.sectionflags	@""
	.align	4


	//----- nvinfo : EIATTR_CUDA_API_VERSION
	.align		4
        /*0000*/ 	.byte	0x04, 0x37
        /*0002*/ 	.short	(.L_1597 - .L_1596)
.L_1596:
        /*0004*/ 	.word	0x00000082


	//----- nvinfo : EIATTR_KPARAM_INFO
	.align		4
.L_1597:
        /*0008*/ 	.byte	0x04, 0x17
        /*000a*/ 	.short	(.L_1599 - .L_1598)
.L_1598:
        /*000c*/ 	.word	0x00000000
        /*0010*/ 	.short	0x0002
        /*0012*/ 	.short	0x0008
        /*0014*/ 	.byte	0x00, 0xf0, 0x41, 0x00


	//----- nvinfo : EIATTR_KPARAM_INFO
	.align		4
.L_1599:
        /*0018*/ 	.byte	0x04, 0x17
        /*001a*/ 	.short	(.L_1601 - .L_1600)
.L_1600:
        /*001c*/ 	.word	0x00000000
        /*0020*/ 	.short	0x0001
        /*0022*/ 	.short	0x0004
        /*0024*/ 	.byte	0x00, 0xf0, 0x11, 0x00


	//----- nvinfo : EIATTR_KPARAM_INFO
	.align		4
.L_1601:
        /*0028*/ 	.byte	0x04, 0x17
        /*002a*/ 	.short	(.L_1603 - .L_1602)
.L_1602:
        /*002c*/ 	.word	0x00000000
        /*0030*/ 	.short	0x0000
        /*0032*/ 	.short	0x0000
        /*0034*/ 	.byte	0x00, 0xf0, 0x11, 0x00


	//----- nvinfo : EIATTR_SPARSE_MMA_MASK
	.align		4
.L_1603:
        /*0038*/ 	.byte	0x03, 0x50
        /*003a*/ 	.short	0x0000


	//----- nvinfo : EIATTR_MAXREG_COUNT
	.align		4
        /*003c*/ 	.byte	0x03, 0x1b
        /*003e*/ 	.short	0x00ff


	//----- nvinfo : EIATTR_MERCURY_ISA_VERSION
	.align		4
        /*0040*/ 	.byte	0x03, 0x5f
        /*0042*/ 	.short	0x0101


	//----- nvinfo : EIATTR_EXIT_INSTR_OFFSETS
	.align		4
        /*0044*/ 	.byte	0x04, 0x1c
        /*0046*/ 	.short	(.L_1605 - .L_1604)


	//   ....[0]....
.L_1604:
        /*0048*/ 	.word	0x00000330


	//   ....[1]....
        /*004c*/ 	.word	0x00000d90


	//   ....[2]....
        /*0050*/ 	.word	0x00000de0


	//----- nvinfo : EIATTR_MAX_THREADS
	.align		4
.L_1605:
        /*0054*/ 	.byte	0x04, 0x05
        /*0056*/ 	.short	(.L_1607 - .L_1606)
.L_1606:
        /*0058*/ 	.word	0x00000080
        /*005c*/ 	.word	0x00000001
        /*0060*/ 	.word	0x00000001


	//----- nvinfo : EIATTR_CRS_STACK_SIZE
	.align		4
.L_1607:
        /*0064*/ 	.byte	0x04, 0x1e
        /*0066*/ 	.short	(.L_1609 - .L_1608)
.L_1608:
        /*0068*/ 	.word	0x00000000


	//----- nvinfo : EIATTR_CBANK_PARAM_SIZE
	.align		4
.L_1609:
        /*006c*/ 	.byte	0x03, 0x19
        /*006e*/ 	.short	0x0018


	//----- nvinfo : EIATTR_PARAM_CBANK
	.align		4
        /*0070*/ 	.byte	0x04, 0x0a
        /*0072*/ 	.short	(.L_1611 - .L_1610)
	.align		4
.L_1610:
        /*0074*/ 	.word	index@(.nv.constant0._ZN2at6native29vectorized_elementwise_kernelILi8ENS0_13AUnaryFunctorIN3c108BFloat16ES4_S4_NS0_15binary_internal10DivFunctorIS4_EEEESt5arrayIPcLm2EEEEviT0_T1_)
        /*0078*/ 	.short	0x0210
        /*007a*/ 	.short	0x0018


	//----- nvinfo : EIATTR_SW_WAR
	.align		4
.L_1611:
        /*007c*/ 	.byte	0x04, 0x36
        /*007e*/ 	.short	(.L_1613 - .L_1612)
.L_1612:
        /*0080*/ 	.word	0x00000008
.L_1613:


//--------------------- .nv.info._ZN2at6native18elementwise_kernelILi128ELi4EZNS0_15gpu_kernel_implINS0_13BinaryFunctorIN3c104HalfES5_S5_NS0_15binary_internal10DivFunctorIS5_EEEEEEvRNS_18TensorIteratorBaseERKT_EUliE_EEviT1_ --------------------------
	.section	.nv.info._ZN2at6native18elementwise_kernelILi128ELi4EZNS0_15gpu_kernel_implINS0_13BinaryFunctorIN3c104HalfES5_S5_NS0_15binary_internal10DivFunctorIS5_EEEEEEvRNS_18TensorIteratorBaseERKT_EUliE_EEviT1_,"",@"SHT_CUDA_INFO"
	.sectionflags	@""
	.align	4


	//----- nvinfo : EIATTR_CUDA_API_VERSION
	.align		4
        /*0000*/ 	.byte	0x04, 0x37
        /*0002*/ 	.short	(.L_1615 - .L_1614)
.L_1614:
        /*0004*/ 	.word	0x00000082


	//----- nvinfo : EIATTR_KPARAM_INFO
	.align		4
.L_1615:
        /*0008*/ 	.byte	0x04, 0x17
        /*000a*/ 	.short	(.L_1617 - .L_1616)
.L_1616:
        /*000c*/ 	.word	0x00000000
        /*0010*/ 	.short	0x0001
        /*0012*/ 	.short	0x0008
        /*0014*/ 	.byte	0x00, 0xf0, 0x21, 0x0a


	//----- nvinfo : EIATTR_KPARAM_INFO
	.align		4
.L_1617:
        /*0018*/ 	.byte	0x04, 0x17
        /*001a*/ 	.short	(.L_1619 - .L_1618)
.L_1618:
        /*001c*/ 	.word	0x00000000
        /*0020*/ 	.short	0x0000
        /*0022*/ 	.short	0x0000
        /*0024*/ 	.byte	0x00, 0xf0, 0x11, 0x00


	//----- nvinfo : EIATTR_SPARSE_MMA_MASK
	.align		4
.L_1619:
        /*0028*/ 	.byte	0x03, 0x50
        /*002a*/ 	.short	0x0000


	//----- nvinfo : EIATTR_MAXREG_COUNT
	.align		4
        /*002c*/ 	.byte	0x03, 0x1b
        /*002e*/ 	.short	0x0080


	//----- nvinfo : EIATTR_EXTERNS
	.align		4
        /*0030*/ 	.byte	0x04, 0x0f
        /*0032*/ 	.short	(.L_1621 - .L_1620)


	//   ....[0]....
	.align		4
.L_1620:
        /*0034*/ 	.word	index@(__assertfail)


	//----- nvinfo : EIATTR_MERCURY_ISA_VERSION
	.align		4
.L_1621:
        /*0038*/ 	.byte	0x03, 0x5f
        /*003a*/ 	.short	0x0101


	//----- nvinfo : EIATTR_SYSCALL_OFFSETS
	.align		4
        /*003c*/ 	.byte	0x04, 0x46
        /*003e*/ 	.short	(.L_1623 - .L_1622)


	//   ....[0]....
.L_1622:
        /*0040*/ 	.word	0x000026c0


	//   ....[1]....
        /*0044*/ 	.word	0x00003670


	//   ....[2]....
        /*0048*/ 	.word	0x00004620


	//   ....[3]....
        /*004c*/ 	.word	0x00006d30


	//   ....[4]....
        /*0050*/ 	.word	0x00007ce0


	//   ....[5]....
        /*0054*/ 	.word	0x00008c90


	//   ....[6]....
        /*0058*/ 	.word	0x0000b390


	//   ....[7]....
        /*005c*/ 	.word	0x0000c340


	//   ....[8]....
        /*0060*/ 	.word	0x0000d2f0


	//   ....[9]....
        /*0064*/ 	.word	0x0000f9e0


	//   ....[10]....
        /*0068*/ 	.word	0x00010990


	//   ....[11]....
        /*006c*/ 	.word	0x00011940


	//----- nvinfo : EIATTR_EXIT_INSTR_OFFSETS
	.align		4
.L_1623:
        /*0070*/ 	.byte	0x04, 0x1c
        /*0072*/ 	.short	(.L_1625 - .L_1624)


	//   ....[0]....
.L_1624:
        /*0074*/ 	.word	0x0000d3c0


	//   ....[1]....
        /*0078*/ 	.word	0x00010b70


	//   ....[2]....
        /*007c*/ 	.word	0x00010bb0


	//   ....[3]....
        /*0080*/ 	.word	0x00010c50


	//   ....[4]....
        /*0084*/ 	.word	0x00010c90


	//   ....[5]....
        /*0088*/ 	.word	0x00010cd0


	//   ....[6]....
        /*008c*/ 	.word	0x00010d60


	//   ....[7]....
        /*0090*/ 	.word	0x00010d80


	//   ....[8]....
        /*0094*/ 	.word	0x00010e20


	//   ....[9]....
        /*0098*/ 	.word	0x00010e70


	//   ....[10]....
        /*009c*/ 	.word	0x00010ec0


	//   ....[11]....
        /*00a0*/ 	.word	0x00010f90


	//   ....[12]....
        /*00a4*/ 	.word	0x00010ff0


	//   ....[13]....
        /*00a8*/ 	.word	0x00011180


	//   ....[14]....
        /*00ac*/ 	.word	0x000112e0


	//   ....[15]....
        /*00b0*/ 	.word	0x00011320


	//   ....[16]....
        /*00b4*/ 	.word	0x000113e0


	//   ....[17]....
        /*00b8*/ 	.word	0x00011560


	//   ....[18]....
        /*00bc*/ 	.word	0x000116e0


	//   ....[19]....
        /*00c0*/ 	.word	0x00011840


	//   ....[20]....
        /*00c4*/ 	.word	0x00011950


	//   ....[21]....
        /*00c8*/ 	.word	0x00011990


	//   ....[22]....
        /*00cc*/ 	.word	0x000119d0


	//----- nvinfo : EIATTR_MAX_THREADS
	.align		4
.L_1625:
        /*00d0*/ 	.byte	0x04, 0x05
        /*00d2*/ 	.short	(.L_1627 - .L_1626)
.L_1626:
        /*00d4*/ 	.word	0x00000080
        /*00d8*/ 	.word	0x00000001
        /*00dc*/ 	.word	0x00000001


	//----- nvinfo : EIATTR_CRS_STACK_SIZE
	.align		4
.L_1627:
        /*00e0*/ 	.byte	0x04, 0x1e
        /*00e2*/ 	.short	(.L_1629 - .L_1628)
.L_1628:
        /*00e4*/ 	.word	0x00000000


	//----- nvinfo : EIATTR_CBANK_PARAM_SIZE
	.align		4
.L_1629:
        /*00e8*/ 	.byte	0x03, 0x19
        /*00ea*/ 	.short	0x0290


	//----- nvinfo : EIATTR_PARAM_CBANK
	.align		4
        /*00ec*/ 	.byte	0x04, 0x0a
        /*00ee*/ 	.short	(.L_1631 - .L_1630)
	.align		4
.L_1630:
        /*00f0*/ 	.word	index@(.nv.constant0._ZN2at6native18elementwise_kernelILi128ELi4EZNS0_15gpu_kernel_implINS0_13BinaryFunctorIN3c104HalfES5_S5_NS0_15binary_internal10DivFunctorIS5_EEEEEEvRNS_18TensorIteratorBaseERKT_EUliE_EEviT1_)
        /*00f4*/ 	.short	0x0210
        /*00f6*/ 	.short	0x0290


	//----- nvinfo : EIATTR_SW_WAR
	.align		4
.L_1631:
        /*00f8*/ 	.byte	0x04, 0x36
        /*00fa*/ 	.short	(.L_1633 - .L_1632)
.L_1632:
        /*00fc*/ 	.word	0x00000008
.L_1633:


//--------------------- .nv.info._ZN2at6native27unrolled_elementwise_kernelINS0_13BinaryFunctorIN3c104HalfES4_S4_NS0_15binary_internal10DivFunctorIS4_EEEESt5arrayIPcLm3EELi4E23TrivialOffsetCalculatorILi2EjESC_ILi1EjENS0_6memory12LoadWithCastILi2EEENSF_13StoreWithCastILi1EEEEEviT_T0_T2_T3_T4_T5_ --------------------------
	.section	.nv.info._ZN2at6native27unrolled_elementwise_kernelINS0_13BinaryFunctorIN3c104HalfES4_S4_NS0_15binary_internal10DivFunctorIS4_EEEESt5arrayIPcLm3EELi4E23TrivialOffsetCalculatorILi2EjESC_ILi1EjENS0_6memory12LoadWithCastILi2EEENSF_13StoreWithCastILi1EEEEEviT_T0_T2_T3_T4_T5_,"",@"SHT_CUDA_INFO"
	.sectionflags	@""
	.align	4


	//----- nvinfo : EIATTR_CUDA_API_VERSION
	.align		4
        /*0000*/ 	.byte	0x04, 0x37
        /*0002*/ 	.short	(.L_1635 - .L_1634)
.L_1634:
        /*0004*/ 	.word	0x00000082


	//----- nvinfo : EIATTR_KPARAM_INFO
	.align		4
.L_1635:
        /*0008*/ 	.byte	0x04, 0x17
        /*000a*/ 	.short	(.L_1637 - .L_1636)
.L_1636:
        /*000c*/ 	.word	0x00000000
        /*0010*/ 	.short	0x0006
        /*0012*/ 	.short	0x0030
        /*0014*/ 	.byte	0x00, 0xf0, 0x21, 0x00


	//----- nvinfo : EIATTR_KPARAM_INFO
	.align		4
.L_1637:
        /*0018*/ 	.byte	0x04, 0x17
        /*001a*/ 	.short	(.L_1639 - .L_1638)
.L_1638:
        /*001c*/ 	.word	0x00000000
        /*0020*/ 	.short	0x0005
        /*0022*/ 	.short	0x0024
        /*0024*/ 	.byte	0x00, 0xf0, 0x31, 0x00


	//----- nvinfo : EIATTR_KPARAM_INFO
	.align		4
.L_1639:
        /*0028*/ 	.byte	0x04, 0x17
        /*002a*/ 	.short	(.L_1641 - .L_1640)
.L_1640:
        /*002c*/ 	.word	0x00000000
        /*0030*/ 	.short	0x0004
        /*0032*/ 	.short	0x0021
        /*0034*/ 	.byte	0x00, 0xf0, 0x05, 0x00


	//----- nvinfo : EIATTR_KPARAM_INFO
	.align		4
.L_1641:
        /*0038*/ 	.byte	0x04, 0x17
        /*003a*/ 	.short	(.L_1643 - .L_1642)
.L_1642:
        /*003c*/ 	.word	0x00000000
        /*0040*/ 	.short	0x0003
        /*0042*/ 	.short	0x0020
        /*0044*/ 	.byte	0x00, 0xf0, 0x05, 0x00


	//----- nvinfo : EIATTR_KPARAM_INFO
	.align		4
.L_1643:
        /*0048*/ 	.byte	0x04, 0x17
        /*004a*/ 	.short	(.L_1645 - .L_1644)
.L_1644:
        /*004c*/ 	.word	0x00000000
        /*0050*/ 	.short	0x0002
        /*0052*/ 	.short	0x0008
        /*0054*/ 	.byte	0x00, 0xf0, 0x61, 0x00


	//----- nvinfo : EIATTR_KPARAM_INFO
	.align		4
.L_1645:
        /*0058*/ 	.byte	0x04, 0x17
        /*005a*/ 	.short	(.L_1647 - .L_1646)
.L_1646:
        /*005c*/ 	.word	0x00000000
        /*0060*/ 	.short	0x0001
        /*0062*/ 	.short	0x0004
        /*0064*/ 	.byte	0x00, 0xf0, 0x05, 0x00


	//----- nvinfo : EIATTR_KPARAM_INFO
	.align		4
.L_1647:
        /*0068*/ 	.byte	0x04, 0x17
        /*006a*/ 	.short	(.L_1649 - .L_1648)
.L_1648:
        /*006c*/ 	.word	0x00000000
        /*0070*/ 	.short	0x0000
        /*0072*/ 	.short	0x0000
        /*0074*/ 	.byte	0x00, 0xf0, 0x11, 0x00


	//----- nvinfo : EIATTR_SPARSE_MMA_MASK
	.align		4
.L_1649:
        /*0078*/ 	.byte	0x03, 0x50
        /*007a*/ 	.short	0x0000


	//----- nvinfo : EIATTR_MAXREG_COUNT
	.align		4
        /*007c*/ 	.byte	0x03, 0x1b
        /*007e*/ 	.short	0x00ff


	//----- nvinfo : EIATTR_EXTERNS
	.align		4
        /*0080*/ 	.byte	0x04, 0x0f
        /*0082*/ 	.short	(.L_1651 - .L_1650)


	//   ....[0]....
	.align		4
.L_1650:
        /*0084*/ 	.word	index@(__assertfail)


	//----- nvinfo : EIATTR_MERCURY_ISA_VERSION
	.align		4
.L_1651:
        /*0088*/ 	.byte	0x03, 0x5f
        /*008a*/ 	.short	0x0101


	//----- nvinfo : EIATTR_SYSCALL_OFFSETS
	.align		4
        /*008c*/ 	.byte	0x04, 0x46
        /*008e*/ 	.short	(.L_1653 - .L_1652)


	//   ....[0]....
.L_1652:
        /*0090*/ 	.word	0x000010c0


	//   ....[1]....
        /*0094*/ 	.word	0x00002150


	//   ....[2]....
        /*0098*/ 	.word	0x00003260


	//   ....[3]....
        /*009c*/ 	.word	0x000042f0


	//   ....[4]....
        /*00a0*/ 	.word	0x00005400


	//   ....[5]....
        /*00a4*/ 	.word	0x000064a0


	//   ....[6]....
        /*00a8*/ 	.word	0x000075a0


	//   ....[7]....
        /*00ac*/ 	.word	0x00008560


	//   ....[8]....
        /*00b0*/ 	.word	0x00009840


	//   ....[9]....
        /*00b4*/ 	.word	0x0000a860


	//   ....[10]....
        /*00b8*/ 	.word	0x0000b840


	//   ....[11]....
        /*00bc*/ 	.word	0x0000c820


	//----- nvinfo : EIATTR_EXIT_INSTR_OFFSETS
	.align		4
.L_1653:
        /*00c0*/ 	.byte	0x04, 0x1c
        /*00c2*/ 	.short	(.L_1655 - .L_1654)


	//   ....[0]....
.L_1654:
        /*00c4*/ 	.word	0x0000b900


	//   ....[1]....
        /*00c8*/ 	.word	0x0000ba50


	//   ....[2]....
        /*00cc*/ 	.word	0x0000ba90


	//   ....[3]....
        /*00d0*/ 	.word	0x0000bb30


	//   ....[4]....
        /*00d4*/ 	.word	0x0000bb70


	//   ....[5]....
        /*00d8*/ 	.word	0x0000bbb0


	//   ....[6]....
        /*00dc*/ 	.word	0x0000bc40


	//   ....[7]....
        /*00e0*/ 	.word	0x0000bc60


	//   ....[8]....
        /*00e4*/ 	.word	0x0000bd00


	//   ....[9]....
        /*00e8*/ 	.word	0x0000bd50


	//   ....[10]....
        /*00ec*/ 	.word	0x0000bda0


	//   ....[11]....
        /*00f0*/ 	.word	0x0000be70


	//   ....[12]....
        /*00f4*/ 	.word	0x0000bed0


	//   ....[13]....
        /*00f8*/ 	.word	0x0000c060


	//   ....[14]....
        /*00fc*/ 	.word	0x0000c1c0


	//   ....[15]....
        /*0100*/ 	.word	0x0000c200


	//   ....[16]....
        /*0104*/ 	.word	0x0000c2c0


	//   ....[17]....
        /*0108*/ 	.word	0x0000c440


	//   ....[18]....
        /*010c*/ 	.word	0x0000c5c0


	//   ....[19]....
        /*0110*/ 	.word	0x0000c720


	//   ....[20]....
        /*0114*/ 	.word	0x0000c830


	//   ....[21]....
        /*0118*/ 	.word	0x0000c870


	//   ....[22]....
        /*011c*/ 	.word	0x0000c8b0


	//----- nvinfo : EIATTR_MAX_THREADS
	.align		4
.L_1655:
        /*0120*/ 	.byte	0x04, 0x05
        /*0122*/ 	.short	(.L_1657 - .L_1656)
.L_1656:
        /*0124*/ 	.word	0x00000080
        /*0128*/ 	.word	0x00000001
        /*012c*/ 	.word	0x00000001


	//----- nvinfo : EIATTR_CRS_STACK_SIZE
	.align		4
.L_1657:
        /*0130*/ 	.byte	0x04, 0x1e
        /*0132*/ 	.short	(.L_1659 - .L_1658)
.L_1658:
        /*0134*/ 	.word	0x00000000


	//----- nvinfo : EIATTR_CBANK_PARAM_SIZE
	.align		4
.L_1659:
        /*0138*/ 	.byte	0x03, 0x19
        /*013a*/ 	.short	0x0038


	//----- nvinfo : EIATTR_PARAM_CBANK
	.align		4
        /*013c*/ 	.byte	0x04, 0x0a
        /*013e*/ 	.short	(.L_1661 - .L_1660)
	.align		4
.L_1660:
        /*0140*/ 	.word	index@(.nv.constant0._ZN2at6native27unrolled_elementwise_kernelINS0_13BinaryFunctorIN3c104HalfES4_S4_NS0_15binary_internal10DivFunctorIS4_EEEESt5arrayIPcLm3EELi4E23TrivialOffsetCalculatorILi2EjESC_ILi1EjENS0_6memory12LoadWithCastILi2EEENSF_13StoreWithCastILi1EEEEEviT_T0_T2_T3_T4_T5_)
        /*0144*/ 	.short	0x0210
        /*0146*/ 	.short	0x0038


	//----- nvinfo : EIATTR_SW_WAR
	.align		4
.L_1661:
        /*0148*/ 	.byte	0x04, 0x36
        /*014a*/ 	.short	(.L_1663 - .L_1662)
.L_1662:
        /*014c*/ 	.word	0x00000008
.L_1663:


//--------------------- .nv.info._ZN2at6native18elementwise_kernelILi128ELi4EZNS0_22gpu_kernel_impl_nocastINS0_13BinaryFunctorIN3c104HalfES5_S5_NS0_15binary_internal10DivFunctorIS5_EEEEEEvRNS_18TensorIteratorBaseERKT_EUliE_EEviT1_ --------------------------
	.section	.nv.info._ZN2at6native18elementwise_kernelILi128ELi4EZNS0_22gpu_kernel_impl_nocastINS0_13BinaryFunctorIN3c104HalfES5_S5_NS0_15binary_internal10DivFunctorIS5_EEEEEEvRNS_18TensorIteratorBaseERKT_EUliE_EEviT1_,"",@"SHT_CUDA_INFO"
	.sectionflags	@""
	.align	4


	//----- nvinfo : EIATTR_CUDA_API_VERSION
	.align		4
        /*0000*/ 	.byte	0x04, 0x37
        /*0002*/ 	.short	(.L_1665 - .L_1664)
.L_1664:
        /*0004*/ 	.word	0x00000082


	//----- nvinfo : EIATTR_KPARAM_INFO
	.align		4
.L_1665:
        /*0008*/ 	.byte	0x04, 0x17
        /*000a*/ 	.short	(.L_1667 - .L_1666)
.L_1666:
        /*000c*/ 	.word	0x00000000
        /*0010*/ 	.short	0x0001
        /*0012*/ 	.short	0x0008
        /*0014*/ 	.byte	0x00, 0xf0, 0x21, 0x0a


	//----- nvinfo : EIATTR_KPARAM_INFO
	.align		4
.L_1667:
        /*0018*/ 	.byte	0x04, 0x17
        /*001a*/ 	.short	(.L_1669 - .L_1668)
.L_1668:
        /*001c*/ 	.word	0x00000000
        /*0020*/ 	.short	0x0000
        /*0022*/ 	.short	0x0000
        /*0024*/ 	.byte	0x00, 0xf0, 0x11, 0x00


	//----- nvinfo : EIATTR_SPARSE_MMA_MASK
	.align		4
.L_1669:
        /*0028*/ 	.byte	0x03, 0x50
        /*002a*/ 	.short	0x0000


	//----- nvinfo : EIATTR_MAXREG_COUNT
	.align		4
        /*002c*/ 	.byte	0x03, 0x1b
        /*002e*/ 	.short	0x0080


	//----- nvinfo : EIATTR_MERCURY_ISA_VERSION
	.align		4
        /*0030*/ 	.byte	0x03, 0x5f
        /*0032*/ 	.short	0x0101


	//----- nvinfo : EIATTR_EXIT_INSTR_OFFSETS
	.align		4
        /*0034*/ 	.byte	0x04, 0x1c
        /*0036*/ 	.short	(.L_1671 - .L_1670)


	//   ....[0]....
.L_1670:
        /*0038*/ 	.word	0x000046b0


	//   ....[1]....
        /*003c*/ 	.word	0x00005de0


	//----- nvinfo : EIATTR_MAX_THREADS
	.align		4
.L_1671:
        /*0040*/ 	.byte	0x04, 0x05
        /*0042*/ 	.short	(.L_1673 - .L_1672)
.L_1672:
        /*0044*/ 	.word	0x00000080
        /*0048*/ 	.word	0x00000001
        /*004c*/ 	.word	0x00000001


	//----- nvinfo : EIATTR_CRS_STACK_SIZE
	.align		4
.L_1673:
        /*0050*/ 	.byte	0x04, 0x1e
        /*0052*/ 	.short	(.L_1675 - .L_1674)
.L_1674:
        /*0054*/ 	.word	0x00000000


	//----- nvinfo : EIATTR_CBANK_PARAM_SIZE
	.align		4
.L_1675:
        /*0058*/ 	.byte	0x03, 0x19
        /*005a*/ 	.short	0x0290


	//----- nvinfo : EIATTR_PARAM_CBANK
	.align		4
        /*005c*/ 	.byte	0x04, 0x0a
        /*005e*/ 	.short	(.L_1677 - .L_1676)
	.align		4
.L_1676:
        /*0060*/ 	.word	index@(.nv.constant0._ZN2at6native18elementwise_kernelILi128ELi4EZNS0_22gpu_kernel_impl_nocastINS0_13BinaryFunctorIN3c104HalfES5_S5_NS0_15binary_internal10DivFunctorIS5_EEEEEEvRNS_18TensorIteratorBaseERKT_EUliE_EEviT1_)
        /*0064*/ 	.short	0x0210
        /*0066*/ 	.short	0x0290


	//----- nvinfo : EIATTR_SW_WAR
	.align		4
.L_1677:
        /*0068*/ 	.byte	0x04, 0x36
        /*006a*/ 	.short	(.L_1679 - .L_1678)
.L_1678:
        /*006c*/ 	.word	0x00000008
.L_1679:


//--------------------- .nv.info._ZN2at6native27unrolled_elementwise_kernelINS0_13BinaryFunctorIN3c104HalfES4_S4_NS0_15binary_internal10DivFunctorIS4_EEEESt5arrayIPcLm3EELi4E23TrivialOffsetCalculatorILi2EjESC_ILi1EjENS0_6memory15LoadWithoutCastENSF_16StoreWithoutCastEEEviT_T0_T2_T3_T4_T5_ --------------------------
	.section	.nv.info._ZN2at6native27unrolled_elementwise_kernelINS0_13BinaryFunctorIN3c104HalfES4_S4_NS0_15binary_internal10DivFunctorIS4_EEEESt5arrayIPcLm3EELi4E23TrivialOffsetCalculatorILi2EjESC_ILi1EjENS0_6memory15LoadWithoutCastENSF_16StoreWithoutCastEEEviT_T0_T2_T3_T4_T5_,"",@"SHT_CUDA_INFO"
	.sectionflags	@""
	.align	4


	//----- nvinfo : EIATTR_CUDA_API_VERSION
	.align		4
        /*0000*/ 	.byte	0x04, 0x37
        /*0002*/ 	.short	(.L_1681 - .L_1680)
.L_1680:
        /*0004*/ 	.word	0x00000082


	//----- nvinfo : EIATTR_KPARAM_INFO
	.align		4
.L_1681:
        /*0008*/ 	.byte	0x04, 0x17
        /*000a*/ 	.short	(.L_1683 - .L_1682)
.L_1682:
        /*000c*/ 	.word	0x00000000
        /*0010*/ 	.short	0x0006
        /*0012*/ 	.short	0x0023
        /*0014*/ 	.byte	0x00, 0xf0, 0x05, 0x00


	//----- nvinfo : EIATTR_KPARAM_INFO
	.align		4
.L_1683:
        /*0018*/ 	.byte	0x04, 0x17
        /*001a*/ 	.short	(.L_1685 - .L_1684)
.L_1684:
        /*001c*/ 	.word	0x00000000
        /*0020*/ 	.short	0x0005
        /*0022*/ 	.short	0x0022
        /*0024*/ 	.byte	0x00, 0xf0, 0x05, 0x00


	//----- nvinfo : EIATTR_KPARAM_INFO
	.align		4
.L_1685:
        /*0028*/ 	.byte	0x04, 0x17
        /*002a*/ 	.short	(.L_1687 - .L_1686)
.L_1686:
        /*002c*/ 	.word	0x00000000
        /*0030*/ 	.short	0x0004
        /*0032*/ 	.short	0x0021
        /*0034*/ 	.byte	0x00, 0xf0, 0x05, 0x00


	//----- nvinfo : EIATTR_KPARAM_INFO
	.align		4
.L_1687:
        /*0038*/ 	.byte	0x04, 0x17
        /*003a*/ 	.short	(.L_1689 - .L_1688)
.L_1688:
        /*003c*/ 	.word	0x00000000
        /*0040*/ 	.short	0x0003
        /*0042*/ 	.short	0x0020
        /*0044*/ 	.byte	0x00, 0xf0, 0x05, 0x00


	//----- nvinfo : EIATTR_KPARAM_INFO
	.align		4
.L_1689:
        /*0048*/ 	.byte	0x04, 0x17
        /*004a*/ 	.short	(.L_1691 - .L_1690)
.L_1690:
        /*004c*/ 	.word	0x00000000
        /*0050*/ 	.short	0x0002
        /*0052*/ 	.short	0x0008
        /*0054*/ 	.byte	0x00, 0xf0, 0x61, 0x00


	//----- nvinfo : EIATTR_KPARAM_INFO
	.align		4
.L_1691:
        /*0058*/ 	.byte	0x04, 0x17
        /*005a*/ 	.short	(.L_1693 - .L_1692)
.L_1692:
        /*005c*/ 	.word	0x00000000
        /*0060*/ 	.short	0x0001
        /*0062*/ 	.short	0x0004
        /*0064*/ 	.byte	0x00, 0xf0, 0x05, 0x00


	//----- nvinfo : EIATTR_KPARAM_INFO
	.align		4
.L_1693:
        /*0068*/ 	.byte	0x04, 0x17
        /*006a*/ 	.short	(.L_1695 - .L_1694)
.L_1694:
        /*006c*/ 	.word	0x00000000
        /*0070*/ 	.short	0x0000
        /*0072*/ 	.short	0x0000
        /*0074*/ 	.byte	0x00, 0xf0, 0x11, 0x00


	//----- nvinfo : EIATTR_SPARSE_MMA_MASK
	.align		4
.L_1695:
        /*0078*/ 	.byte	0x03, 0x50
        /*007a*/ 	.short	0x0000


	//----- nvinfo : EIATTR_MAXREG_COUNT
	.align		4
        /*007c*/ 	.byte	0x03, 0x1b
        /*007e*/ 	.short	0x00ff


	//----- nvinfo : EIATTR_MERCURY_ISA_VERSION
	.align		4
        /*0080*/ 	.byte	0x03, 0x5f
        /*0082*/ 	.short	0x0101


	//----- nvinfo : EIATTR_EXIT_INSTR_OFFSETS
	.align		4
        /*0084*/ 	.byte	0x04, 0x1c
        /*0086*/ 	.short	(.L_1697 - .L_1696)


	//   ....[0]....
.L_1696:
        /*0088*/ 	.word	0x000005d0


	//   ....[1]....
        /*008c*/ 	.word	0x00000650


	//----- nvinfo : EIATTR_MAX_THREADS
	.align		4
.L_1697:
        /*0090*/ 	.byte	0x04, 0x05
        /*0092*/ 	.short	(.L_1699 - .L_1698)
.L_1698:
        /*0094*/ 	.word	0x00000080
        /*0098*/ 	.word	0x00000001
        /*009c*/ 	.word	0x00000001


	//----- nvinfo : EIATTR_CRS_STACK_SIZE
	.align		4
.L_1699:
        /*00a0*/ 	.byte	0x04, 0x1e
        /*00a2*/ 	.short	(.L_1701 - .L_1700)
.L_1700:
        /*00a4*/ 	.word	0x00000000


	//----- nvinfo : EIATTR_CBANK_PARAM_SIZE
	.align		4
.L_1701:
        /*00a8*/ 	.byte	0x03, 0x19
        /*00aa*/ 	.short	0x0024


	//----- nvinfo : EIATTR_PARAM_CBANK
	.align		4
        /*00ac*/ 	.byte	0x04, 0x0a
        /*00ae*/ 	.short	(.L_1703 - .L_1702)
	.align		4
.L_1702:
        /*00b0*/ 	.word	index@(.nv.constant0._ZN2at6native27unrolled_elementwise_kernelINS0_13BinaryFunctorIN3c104HalfES4_S4_NS0_15binary_internal10DivFunctorIS4_EEEESt5arrayIPcLm3EELi4E23TrivialOffsetCalculatorILi2EjESC_ILi1EjENS0_6memory15LoadWithoutCastENSF_16StoreWithoutCastEEEviT_T0_T2_T3_T4_T5_)
        /*00b4*/ 	.short	0x0210
        /*00b6*/ 	.short	0x0024


	//----- nvinfo : EIATTR_SW_WAR
	.align		4
.L_1703:
        /*00b8*/ 	.byte	0x04, 0x36
        /*00ba*/ 	.short	(.L_1705 - .L_1704)
.L_1704:
        /*00bc*/ 	.word	0x00000008
.L_1705:


//--------------------- .nv.info._ZN2at6native29vectorized_elementwise_kernelILi2ENS0_13BinaryFunctorIN3c104HalfES4_S4_NS0_15binary_internal10DivFunctorIS4_EEEESt5arrayIPcLm3EEEEviT0_T1_ --------------------------
	.section	.nv.info._ZN2at6native29vectorized_elementwise_kernelILi2ENS0_13BinaryFunctorIN3c104HalfES4_S4_NS0_15binary_internal10DivFunctorIS4_EEEESt5arrayIPcLm3EEEEviT0_T1_,"",@"SHT_CUDA_INFO"
	.sectionflags	@""
	.align	4


	//----- nvinfo : EIATTR_CUDA_API_VERSION
	.align		4
        /*0000*/ 	.byte	0x04, 0x37
        /*0002*/ 	.short	(.L_1707 - .L_1706)
.L_1706:
        /*0004*/ 	.word	0x00000082


	//----- nvinfo : EIATTR_KPARAM_INFO
	.align		4
.L_1707:
        /*0008*/ 	.byte	0x04, 0x17
        /*000a*/ 	.short	(.L_1709 - .L_1708)
.L_1708:
        /*000c*/ 	.word	0x00000000
        /*0010*/ 	.short	0x0002
        /*0012*/ 	.short	0x0008
        /*0014*/ 	.byte	0x00, 0xf0, 0x61, 0x00


	//----- nvinfo : EIATTR_KPARAM_INFO
	.align		4
.L_1709:
        /*0018*/ 	.byte	0x04, 0x17
        /*001a*/ 	.short	(.L_1711 - .L_1710)
.L_1710:
        /*001c*/ 	.word	0x00000000
        /*0020*/ 	.short	0x0001
        /*0022*/ 	.short	0x0004
        /*0024*/ 	.byte	0x00, 0xf0, 0x05, 0x00


	//----- nvinfo : EIATTR_KPARAM_INFO
	.align		4
.L_1711:
        /*0028*/ 	.byte	0x04, 0x17
        /*002a*/ 	.short	(.L_1713 - .L_1712)
.L_1712:
        /*002c*/ 	.word	0x00000000
        /*0030*/ 	.short	0x0000
        /*0032*/ 	.short	0x0000
        /*0034*/ 	.byte	0x00, 0xf0, 0x11, 0x00


	//----- nvinfo : EIATTR_SPARSE_MMA_MASK
	.align		4
.L_1713:
        /*0038*/ 	.byte	0x03, 0x50
        /*003a*/ 	.short	0x0000


	//----- nvinfo : EIATTR_MAXREG_COUNT
	.align		4
        /*003c*/ 	.byte	0x03, 0x1b
        /*003e*/ 	.short	0x00ff


	//----- nvinfo : EIATTR_MERCURY_ISA_VERSION
	.align		4
        /*0040*/ 	.byte	0x03, 0x5f
        /*0042*/ 	.short	0x0101


	//----- nvinfo : EIATTR_EXIT_INSTR_OFFSETS
	.align		4
        /*0044*/ 	.byte	0x04, 0x1c
        /*0046*/ 	.short	(.L_1715 - .L_1714)


	//   ....[0]....
.L_1714:
        /*0048*/ 	.word	0x00000420


	//   ....[1]....
        /*004c*/ 	.word	0x00001070


	//   ....[2]....
        /*0050*/ 	.word	0x000010c0


	//----- nvinfo : EIATTR_MAX_THREADS
	.align		4
.L_1715:
        /*0054*/ 	.byte	0x04, 0x05
        /*0056*/ 	.short	(.L_1717 - .L_1716)
.L_1716:
        /*0058*/ 	.word	0x00000080
        /*005c*/ 	.word	0x00000001
        /*0060*/ 	.word	0x00000001


	//----- nvinfo : EIATTR_CRS_STACK_SIZE
	.align		4
.L_1717:
        /*0064*/ 	.byte	0x04, 0x1e
        /*0066*/ 	.short	(.L_1719 - .L_1718)
.L_1718:
        /*0068*/ 	.word	0x00000000


	//----- nvinfo : EIATTR_CBANK_PARAM_SIZE
	.align		4
.L_1719:
        /*006c*/ 	.byte	0x03, 0x19
        /*006e*/ 	.short	0x0020


	//----- nvinfo : EIATTR_PARAM_CBANK
	.align		4
        /*0070*/ 	.byte	0x04, 0x0a
        /*0072*/ 	.short	(.L_1721 - .L_1720)
	.align		4
.L_1720:
        /*0074*/ 	.word	index@(.nv.constant0._ZN2at6native29vectorized_elementwise_kernelILi2ENS0_13BinaryFunctorIN3c104HalfES4_S4_NS0_15binary_internal10DivFunctorIS4_EEEESt5arrayIPcLm3EEEEviT0_T1_)
        /*0078*/ 	.short	0x0210
        /*007a*/ 	.short	0x0020


	//----- nvinfo : EIATTR_SW_WAR
	.align		4
.L_1721:
        /*007c*/ 	.byte	0x04, 0x36
        /*007e*/ 	.short	(.L_1723 - .L_1722)
.L_1722:
        /*0080*/ 	.word	0x00000008
.L_1723:


//--------------------- .nv.info._ZN2at6native29vectorized_elementwise_kernelILi4ENS0_13BinaryFunctorIN3c104HalfES4_S4_NS0_15binary_internal10DivFunctorIS4_EEEESt5arrayIPcLm3EEEEviT0_T1_ --------------------------
	.section	.nv.info._ZN2at6native29vectorized_elementwise_kernelILi4ENS0_13BinaryFunctorIN3c104HalfES4_S4_NS0_15binary_internal10DivFunctorIS4_EEEESt5arrayIPcLm3EEEEviT0_T1_,"",@"SHT_CUDA_INFO"
	.sectionflags	@""
	.align	4


	//----- nvinfo : EIATTR_CUDA_API_VERSION
	.align		4
        /*0000*/ 	.byte	0x04, 0x37
        /*0002*/ 	.short	(.L_1725 - .L_1724)
.L_1724:
        /*0004*/ 	.word	0x00000082


	//----- nvinfo : EIATTR_KPARAM_INFO
	.align		4
.L_1725:
        /*0008*/ 	.byte	0x04, 0x17
        /*000a*/ 	.short	(.L_1727 - .L_1726)
.L_1726:
        /*000c*/ 	.word	0x00000000
        /*0010*/ 	.short	0x0002
        /*0012*/ 	.short	0x0008
        /*0014*/ 	.byte	0x00, 0xf0, 0x61, 0x00


	//----- nvinfo : EIATTR_KPARAM_INFO
	.align		4
.L_1727:
        /*0018*/ 	.byte	0x04, 0x17
        /*001a*/ 	.short	(.L_1729 - .L_1728)
.L_1728:
        /*001c*/ 	.word	0x00000000
        /*0020*/ 	.short	0x0001
        /*0022*/ 	.short	0x0004
        /*0024*/ 	.byte	0x00, 0xf0, 0x05, 0x00


	//----- nvinfo : EIATTR_KPARAM_INFO
	.align		4
.L_1729:
        /*0028*/ 	.byte	0x04, 0x17
        /*002a*/ 	.short	(.L_1731 - .L_1730)
.L_1730:
        /*002c*/ 	.word	0x00000000
        /*0030*/ 	.short	0x0000
        /*0032*/ 	.short	0x0000
        /*0034*/ 	.byte	0x00, 0xf0, 0x11, 0x00


	//----- nvinfo : EIATTR_SPARSE_MMA_MASK
	.align		4
.L_1731:
        /*0038*/ 	.byte	0x03, 0x50
        /*003a*/ 	.short	0x0000


	//----- nvinfo : EIATTR_MAXREG_COUNT
	.align		4
        /*003c*/ 	.byte	0x03, 0x1b
        /*003e*/ 	.short	0x00ff


	//----- nvinfo : EIATTR_MERCURY_ISA_VERSION
	.align		4
        /*0040*/ 	.byte	0x03, 0x5f
        /*0042*/ 	.short	0x0101


	//----- nvinfo : EIATTR_EXIT_INSTR_OFFSETS
	.align		4
        /*0044*/ 	.byte	0x04, 0x1c
        /*0046*/ 	.short	(.L_1733 - .L_1732)


	//   ....[0]....
.L_1732:
        /*0048*/ 	.word	0x000003c0


	//   ....[1]....
        /*004c*/ 	.word	0x00001010


	//   ....[2]....
        /*0050*/ 	.word	0x00001060


	//----- nvinfo : EIATTR_MAX_THREADS
	.align		4
.L_1733:
        /*0054*/ 	.byte	0x04, 0x05
        /*0056*/ 	.short	(.L_1735 - .L_1734)
.L_1734:
        /*0058*/ 	.word	0x00000080
        /*005c*/ 	.word	0x00000001
        /*0060*/ 	.word	0x00000001


	//----- nvinfo : EIATTR_CRS_STACK_SIZE
	.align		4
.L_1735:
        /*0064*/ 	.byte	0x04, 0x1e
        /*0066*/ 	.short	(.L_1737 - .L_1736)
.L_1736:
        /*0068*/ 	.word	0x00000000


	//----- nvinfo : EIATTR_CBANK_PARAM_SIZE
	.align		4
.L_1737:
        /*006c*/ 	.byte	0x03, 0x19
        /*006e*/ 	.short	0x0020


	//----- nvinfo : EIATTR_PARAM_CBANK
	.align		4
        /*0070*/ 	.byte	0x04, 0x0a
        /*0072*/ 	.short	(.L_1739 - .L_1738)
	.align		4
.L_1738:
        /*0074*/ 	.word	index@(.nv.constant0._ZN2at6native29vectorized_elementwise_kernelILi4ENS0_13BinaryFunctorIN3c104HalfES4_S4_NS0_15binary_internal10DivFunctorIS4_EEEESt5arrayIPcLm3EEEEviT0_T1_)
        /*0078*/ 	.short	0x0210
        /*007a*/ 	.short	0x0020


	//----- nvinfo : EIATTR_SW_WAR
	.align		4
.L_1739:
        /*007c*/ 	.byte	0x04, 0x36
        /*007e*/ 	.short	(.L_1741 - .L_1740)
.L_1740:
        /*0080*/ 	.word	0x00000008
.L_1741:


//--------------------- .nv.info._ZN2at6native29vectorized_elementwise_kernelILi8ENS0_13BinaryFunctorIN3c104HalfES4_S4_NS0_15binary_internal10DivFunctorIS4_EEEESt5arrayIPcLm3EEEEviT0_T1_ --------------------------
	.section	.nv.info._ZN2at6native29vectorized_elementwise_kernelILi8ENS0_13BinaryFunctorIN3c104HalfES4_S4_NS0_15binary_internal10DivFunctorIS4_EEEESt5arrayIPcLm3EEEEviT0_T1_,"",@"SHT_CUDA_INFO"
	.sectionflags	@""
	.align	4


	//----- nvinfo : EIATTR_CUDA_API_VERSION
	.align		4
        /*0000*/ 	.byte	0x04, 0x37
        /*0002*/ 	.short	(.L_1743 - .L_1742)
.L_1742:
        /*0004*/ 	.word	0x00000082


	//----- nvinfo : EIATTR_KPARAM_INFO
	.align		4
.L_1743:
        /*0008*/ 	.byte	0x04, 0x17
        /*000a*/ 	.short	(.L_1745 - .L_1744)
.L_1744:
        /*000c*/ 	.word	0x00000000
        /*0010*/ 	.short	0x0002
        /*0012*/ 	.short	0x0008
        /*0014*/ 	.byte	0x00, 0xf0, 0x61, 0x00


	//----- nvinfo : EIATTR_KPARAM_INFO
	.align		4
.L_1745:
        /*0018*/ 	.byte	0x04, 0x17
        /*001a*/ 	.short	(.L_1747 - .L_1746)
.L_1746:
        /*001c*/ 	.word	0x00000000
        /*0020*/ 	.short	0x0001
        /*0022*/ 	.short	0x0004
        /*0024*/ 	.byte	0x00, 0xf0, 0x05, 0x00


	//----- nvinfo : EIATTR_KPARAM_INFO
	.align		4
.L_1747:
        /*0028*/ 	.byte	0x04, 0x17
        /*002a*/ 	.short	(.L_1749 - .L_1748)
.L_1748:
        /*002c*/ 	.word	0x00000000
        /*0030*/ 	.short	0x0000
        /*0032*/ 	.short	0x0000
        /*0034*/ 	.byte	0x00, 0xf0, 0x11, 0x00


	//----- nvinfo : EIATTR_SPARSE_MMA_MASK
	.align		4
.L_1749:
        /*0038*/ 	.byte	0x03, 0x50
        /*003a*/ 	.short	0x0000


	//----- nvinfo : EIATTR_MAXREG_COUNT
	.align		4
        /*003c*/ 	.byte	0x03, 0x1b
        /*003e*/ 	.short	0x00ff


	//----- nvinfo : EIATTR_MERCURY_ISA_VERSION
	.align		4
        /*0040*/ 	.byte	0x03, 0x5f
        /*0042*/ 	.short	0x0101


	//----- nvinfo : EIATTR_EXIT_INSTR_OFFSETS
	.align		4
        /*0044*/ 	.byte	0x04, 0x1c
        /*0046*/ 	.short	(.L_1751 - .L_1750)


	//   ....[0]....
.L_1750:
        /*0048*/ 	.word	0x00000390


	//   ....[1]....
        /*004c*/ 	.word	0x00000fe0


	//   ....[2]....
        /*0050*/ 	.word	0x00001030


	//----- nvinfo : EIATTR_MAX_THREADS
	.align		4
.L_1751:
        /*0054*/ 	.byte	0x04, 0x05
        /*0056*/ 	.short	(.L_1753 - .L_1752)
.L_1752:
        /*0058*/ 	.word	0x00000080
        /*005c*/ 	.word	0x00000001
        /*0060*/ 	.word	0x00000001


	//----- nvinfo : EIATTR_CRS_STACK_SIZE
	.align		4
.L_1753:
        /*0064*/ 	.byte	0x04, 0x1e
        /*0066*/ 	.short	(.L_1755 - .L_1754)
.L_1754:
        /*0068*/ 	.word	0x00000000


	//----- nvinfo : EIATTR_CBANK_PARAM_SIZE
	.align		4
.L_1755:
        /*006c*/ 	.byte	0x03, 0x19
        /*006e*/ 	.short	0x0020


	//----- nvinfo : EIATTR_PARAM_CBANK
	.align		4
        /*0070*/ 	.byte	0x04, 0x0a
        /*0072*/ 	.short	(.L_1757 - .L_1756)
	.align		4
.L_1756:
        /*0074*/ 	.word	index@(.nv.constant0._ZN2at6native29vectorized_elementwise_kernelILi8ENS0_13BinaryFunctorIN3c104HalfES4_S4_NS0_15binary_internal10DivFunctorIS4_EEEESt5arrayIPcLm3EEEEviT0_T1_)
        /*0078*/ 	.short	0x0210
        /*007a*/ 	.short	0x0020


	//----- nvinfo : EIATTR_SW_WAR
	.align		4
.L_1757:
        /*007c*/ 	.byte	0x04, 0x36
        /*007e*/ 	.short	(.L_1759 - .L_1758)
.L_1758:
        /*0080*/ 	.word	0x00000008
.L_1759:


//--------------------- .nv.info._ZN2at6native18elementwise_kernelILi128ELi4EZNS0_15gpu_kernel_implINS0_13BUnaryFunctorIN3c104HalfES5_S5_NS0_15binary_internal10DivFunctorIS5_EEEEEEvRNS_18TensorIteratorBaseERKT_EUliE_EEviT1_ --------------------------
	.section	.nv.info._ZN2at6native18elementwise_kernelILi128ELi4EZNS0_15gpu_kernel_implINS0_13BUnaryFunctorIN3c104HalfES5_S5_NS0_15binary_internal10DivFunctorIS5_EEEEEEvRNS_18TensorIteratorBaseERKT_EUliE_EEviT1_,"",@"SHT_CUDA_INFO"
	.sectionflags	@""
	.align	4


	//----- nvinfo : EIATTR_CUDA_API_VERSION
	.align		4
        /*0000*/ 	.byte	0x04, 0x37
        /*0002*/ 	.short	(.L_1761 - .L_1760)
.L_1760:
        /*0004*/ 	.word	0x00000082


	//----- nvinfo : EIATTR_KPARAM_INFO
	.align		4
.L_1761:
        /*0008*/ 	.byte	0x04, 0x17
        /*000a*/ 	.short	(.L_1763 - .L_1762)
.L_1762:
        /*000c*/ 	.word	0x00000000
        /*0010*/ 	.short	0x0001
        /*0012*/ 	.short	0x0008
        /*0014*/ 	.byte	0x00, 0xf0, 0x61, 0x08


	//----- nvinfo : EIATTR_KPARAM_INFO
	.align		4
.L_1763:
        /*0018*/ 	.byte	0x04, 0x17
        /*001a*/ 	.short	(.L_1765 - .L_1764)
.L_1764:
        /*001c*/ 	.word	0x00000000
        /*0020*/ 	.short	0x0000
        /*0022*/ 	.short	0x0000
        /*0024*/ 	.byte	0x00, 0xf0, 0x11, 0x00


	//----- nvinfo : EIATTR_SPARSE_MMA_MASK
	.align		4
.L_1765:
        /*0028*/ 	.byte	0x03, 0x50
        /*002a*/ 	.short	0x0000


	//----- nvinfo : EIATTR_MAXREG_COUNT
	.align		4
        /*002c*/ 	.byte	0x03, 0x1b
        /*002e*/ 	.short	0x0080


	//----- nvinfo : EIATTR_EXTERNS
	.align		4
        /*0030*/ 	.byte	0x04, 0x0f
        /*0032*/ 	.short	(.L_1767 - .L_1766)


	//   ....[0]....
	.align		4
.L_1766:
        /*0034*/ 	.word	index@(__assertfail)


	//----- nvinfo : EIATTR_MERCURY_ISA_VERSION
	.align		4
.L_1767:
        /*0038*/ 	.byte	0x03, 0x5f
        /*003a*/ 	.short	0x0101


	//----- nvinfo : EIATTR_SYSCALL_OFFSETS
	.align		4
        /*003c*/ 	.byte	0x04, 0x46
        /*003e*/ 	.short	(.L_1769 - .L_1768)


	//   ....[0]....
.L_1768:
        /*0040*/ 	.word	0x000022c0


	//   ....[1]....
        /*0044*/ 	.word	0x00003280


	//   ....[2]....
        /*0048*/ 	.word	0x00005590


	//   ....[3]....
        /*004c*/ 	.word	0x00006550


	//   ....[4]....
        /*0050*/ 	.word	0x00008850


	//   ....[5]....
        /*0054*/ 	.word	0x00009810


	//   ....[6]....
        /*0058*/ 	.word	0x0000bb00


	//   ....[7]....
        /*005c*/ 	.word	0x0000cac0


	//----- nvinfo : EIATTR_EXIT_INSTR_OFFSETS
	.align		4
.L_1769:
        /*0060*/ 	.byte	0x04, 0x1c
        /*0062*/ 	.short	(.L_1771 - .L_1770)


	//   ....[0]....
.L_1770:
        /*0064*/ 	.word	0x000098e0


	//   ....[1]....
        /*0068*/ 	.word	0x0000bcf0


	//   ....[2]....
        /*006c*/ 	.word	0x0000bd30


	//   ....[3]....
        /*0070*/ 	.word	0x0000bdd0


	//   ....[4]....
        /*0074*/ 	.word	0x0000be10


	//   ....[5]....
        /*0078*/ 	.word	0x0000be50


	//   ....[6]....
        /*007c*/ 	.word	0x0000bee0


	//   ....[7]....
        /*0080*/ 	.word	0x0000bf00


	//   ....[8]....
        /*0084*/ 	.word	0x0000bfa0


	//   ....[9]....
        /*0088*/ 	.word	0x0000bff0


	//   ....[10]....
        /*008c*/ 	.word	0x0000c040


	//   ....[11]....
        /*0090*/ 	.word	0x0000c110


	//   ....[12]....
        /*0094*/ 	.word	0x0000c170


	//   ....[13]....
        /*0098*/ 	.word	0x0000c300


	//   ....[14]....
        /*009c*/ 	.word	0x0000c460


	//   ....[15]....
        /*00a0*/ 	.word	0x0000c4a0


	//   ....[16]....
        /*00a4*/ 	.word	0x0000c560


	//   ....[17]....
        /*00a8*/ 	.word	0x0000c6e0


	//   ....[18]....
        /*00ac*/ 	.word	0x0000c860


	//   ....[19]....
        /*00b0*/ 	.word	0x0000c9c0


	//   ....[20]....
        /*00b4*/ 	.word	0x0000cad0


	//   ....[21]....
        /*00b8*/ 	.word	0x0000cb10


	//   ....[22]....
        /*00bc*/ 	.word	0x0000cb50


	//----- nvinfo : EIATTR_MAX_THREADS
	.align		4
.L_1771:
        /*00c0*/ 	.byte	0x04, 0x05
        /*00c2*/ 	.short	(.L_1773 - .L_1772)
.L_1772:
        /*00c4*/ 	.word	0x00000080
        /*00c8*/ 	.word	0x00000001
        /*00cc*/ 	.word	0x00000001


	//----- nvinfo : EIATTR_CRS_STACK_SIZE
	.align		4
.L_1773:
        /*00d0*/ 	.byte	0x04, 0x1e
        /*00d2*/ 	.short	(.L_1775 - .L_1774)
.L_1774:
        /*00d4*/ 	.word	0x00000000


	//----- nvinfo : EIATTR_CBANK_PARAM_SIZE
	.align		4
.L_1775:
        /*00d8*/ 	.byte	0x03, 0x19
        /*00da*/ 	.short	0x0220


	//----- nvinfo : EIATTR_PARAM_CBANK
	.align		4
        /*00dc*/ 	.byte	0x04, 0x0a
        /*00de*/ 	.short	(.L_1777 - .L_1776)
	.align		4
.L_1776:
        /*00e0*/ 	.word	index@(.nv.constant0._ZN2at6native18elementwise_kernelILi128ELi4EZNS0_15gpu_kernel_implINS0_13BUnaryFunctorIN3c104HalfES5_S5_NS0_15binary_internal10DivFunctorIS5_EEEEEEvRNS_18TensorIteratorBaseERKT_EUliE_EEviT1_)
        /*00e4*/ 	.short	0x0210
        /*00e6*/ 	.short	0x0220


	//----- nvinfo : EIATTR_SW_WAR
	.align		4
.L_1777:
        /*00e8*/ 	.byte	0x04, 0x36
        /*00ea*/ 	.short	(.L_1779 - .L_1778)
.L_1778:
        /*00ec*/ 	.word	0x00000008
.L_1779:


//--------------------- .nv.info._ZN2at6native27unrolled_elementwise_kernelINS0_13BUnaryFunctorIN3c104HalfES4_S4_NS0_15binary_internal10DivFunctorIS4_EEEESt5arrayIPcLm2EELi4E23TrivialOffsetCalculatorILi1EjESD_NS0_6memory12LoadWithCastILi1EEENSE_13StoreWithCastILi1EEEEEviT_T0_T2_T3_T4_T5_ --------------------------
	.section	.nv.info._ZN2at6native27unrolled_elementwise_kernelINS0_13BUnaryFunctorIN3c104HalfES4_S4_NS0_15binary_internal10DivFunctorIS4_EEEESt5arrayIPcLm2EELi4E23TrivialOffsetCalculatorILi1EjESD_NS0_6memory12LoadWithCastILi1EEENSE_13StoreWithCastILi1EEEEEviT_T0_T2_T3_T4_T5_,"",@"SHT_CUDA_INFO"
	.sectionflags	@""
	.align	4


	//----- nvinfo : EIATTR_CUDA_API_VERSION
	.align		4
        /*0000*/ 	.byte	0x04, 0x37
        /*0002*/ 	.short	(.L_1781 - .L_1780)
.L_1780:
        /*0004*/ 	.word	0x00000082


	//----- nvinfo : EIATTR_KPARAM_INFO
	.align		4
.L_1781:
        /*0008*/ 	.byte	0x04, 0x17
        /*000a*/ 	.short	(.L_1783 - .L_1782)
.L_1782:
        /*000c*/ 	.word	0x00000000
        /*0010*/ 	.short	0x0006
        /*0012*/ 	.short	0x0024
        /*0014*/ 	.byte	0x00, 0xf0, 0x21, 0x00


	//----- nvinfo : EIATTR_KPARAM_INFO
	.align		4
.L_1783:
        /*0018*/ 	.byte	0x04, 0x17
        /*001a*/ 	.short	(.L_1785 - .L_1784)
.L_1784:
        /*001c*/ 	.word	0x00000000
        /*0020*/ 	.short	0x0005
        /*0022*/ 	.short	0x001c
        /*0024*/ 	.byte	0x00, 0xf0, 0x21, 0x00


	//----- nvinfo : EIATTR_KPARAM_INFO
	.align		4
.L_1785:
        /*0028*/ 	.byte	0x04, 0x17
        /*002a*/ 	.short	(.L_1787 - .L_1786)
.L_1786:
        /*002c*/ 	.word	0x00000000
        /*0030*/ 	.short	0x0004
        /*0032*/ 	.short	0x0019
        /*0034*/ 	.byte	0x00, 0xf0, 0x05, 0x00


	//----- nvinfo : EIATTR_KPARAM_INFO
	.align		4
.L_1787:
        /*0038*/ 	.byte	0x04, 0x17
        /*003a*/ 	.short	(.L_1789 - .L_1788)
.L_1788:
        /*003c*/ 	.word	0x00000000
        /*0040*/ 	.short	0x0003
        /*0042*/ 	.short	0x0018
        /*0044*/ 	.byte	0x00, 0xf0, 0x05, 0x00


	//----- nvinfo : EIATTR_KPARAM_INFO
	.align		4
.L_1789:
        /*0048*/ 	.byte	0x04, 0x17
        /*004a*/ 	.short	(.L_1791 - .L_1790)
.L_1790:
        /*004c*/ 	.word	0x00000000
        /*0050*/ 	.short	0x0002
        /*0052*/ 	.short	0x0008
        /*0054*/ 	.byte	0x00, 0xf0, 0x41, 0x00


	//----- nvinfo : EIATTR_KPARAM_INFO
	.align		4
.L_1791:
        /*0058*/ 	.byte	0x04, 0x17
        /*005a*/ 	.short	(.L_1793 - .L_1792)
.L_1792:
        /*005c*/ 	.word	0x00000000
        /*0060*/ 	.short	0x0001
        /*0062*/ 	.short	0x0004
        /*0064*/ 	.byte	0x00, 0xf0, 0x11, 0x00


	//----- nvinfo : EIATTR_KPARAM_INFO
	.align		4
.L_1793:
        /*0068*/ 	.byte	0x04, 0x17
        /*006a*/ 	.short	(.L_1795 - .L_1794)
.L_1794:
        /*006c*/ 	.word	0x00000000
        /*0070*/ 	.short	0x0000
        /*0072*/ 	.short	0x0000
        /*0074*/ 	.byte	0x00, 0xf0, 0x11, 0x00


	//----- nvinfo : EIATTR_SPARSE_MMA_MASK
	.align		4
.L_1795:
        /*0078*/ 	.byte	0x03, 0x50
        /*007a*/ 	.short	0x0000


	//----- nvinfo : EIATTR_MAXREG_COUNT
	.align		4
        /*007c*/ 	.byte	0x03, 0x1b
        /*007e*/ 	.short	0x00ff


	//----- nvinfo : EIATTR_EXTERNS
	.align		4
        /*0080*/ 	.byte	0x04, 0x0f
        /*0082*/ 	.short	(.L_1797 - .L_1796)


	//   ....[0]....
	.align		4
.L_1796:
        /*0084*/ 	.word	index@(__assertfail)


	//----- nvinfo : EIATTR_MERCURY_ISA_VERSION
	.align		4
.L_1797:
        /*0088*/ 	.byte	0x03, 0x5f
        /*008a*/ 	.short	0x0101


	//----- nvinfo : EIATTR_SYSCALL_OFFSETS
	.align		4
        /*008c*/ 	.byte	0x04, 0x46
        /*008e*/ 	.short	(.L_1799 - .L_1798)


	//   ....[0]....
.L_1798:
        /*0090*/ 	.word	0x000010b0


	//   ....[1]....
        /*0094*/ 	.word	0x000021c0


	//   ....[2]....
        /*0098*/ 	.word	0x000032e0


	//   ....[3]....
        /*009c*/ 	.word	0x000043d0


	//   ....[4]....
        /*00a0*/ 	.word	0x00005710


	//   ....[5]....
        /*00a4*/ 	.word	0x00006730


	//   ....[6]....
        /*00a8*/ 	.word	0x00007710


	//   ....[7]....
        /*00ac*/ 	.word	0x000086f0


	//----- nvinfo : EIATTR_EXIT_INSTR_OFFSETS
	.align		4
.L_1799:
        /*00b0*/ 	.byte	0x04, 0x1c
        /*00b2*/ 	.short	(.L_1801 - .L_1800)


	//   ....[0]....
.L_1800:
        /*00b4*/ 	.word	0x000077d0


	//   ....[1]....
        /*00b8*/ 	.word	0x00007920


	//   ....[2]....
        /*00bc*/ 	.word	0x00007960


	//   ....[3]....
        /*00c0*/ 	.word	0x00007a00


	//   ....[4]....
        /*00c4*/ 	.word	0x00007a40


	//   ....[5]....
        /*00c8*/ 	.word	0x00007a80


	//   ....[6]....
        /*00cc*/ 	.word	0x00007b10


	//   ....[7]....
        /*00d0*/ 	.word	0x00007b30


	//   ....[8]....
        /*00d4*/ 	.word	0x00007bd0


	//   ....[9]....
        /*00d8*/ 	.word	0x00007c20


	//   ....[10]....
        /*00dc*/ 	.word	0x00007c70


	//   ....[11]....
        /*00e0*/ 	.word	0x00007d40


	//   ....[12]....
        /*00e4*/ 	.word	0x00007da0


	//   ....[13]....
        /*00e8*/ 	.word	0x00007f30


	//   ....[14]....
        /*00ec*/ 	.word	0x00008090


	//   ....[15]....
        /*00f0*/ 	.word	0x000080d0


	//   ....[16]....
        /*00f4*/ 	.word	0x00008190


	//   ....[17]....
        /*00f8*/ 	.word	0x00008310


	//   ....[18]....
        /*00fc*/ 	.word	0x00008490


	//   ....[19]....
        /*0100*/ 	.word	0x000085f0


	//   ....[20]....
        /*0104*/ 	.word	0x00008700


	//   ....[21]....
        /*0108*/ 	.word	0x00008740


	//   ....[22]....
        /*010c*/ 	.word	0x00008780


	//----- nvinfo : EIATTR_MAX_THREADS
	.align		4
.L_1801:
        /*0110*/ 	.byte	0x04, 0x05
        /*0112*/ 	.short	(.L_1803 - .L_1802)
.L_1802:
        /*0114*/ 	.word	0x00000080
        /*0118*/ 	.word	0x00000001
        /*011c*/ 	.word	0x00000001


	//----- nvinfo : EIATTR_CRS_STACK_SIZE
	.align		4
.L_1803:
        /*0120*/ 	.byte	0x04, 0x1e
        /*0122*/ 	.short	(.L_1805 - .L_1804)
.L_1804:
        /*0124*/ 	.word	0x00000000


	//----- nvinfo : EIATTR_CBANK_PARAM_SIZE
	.align		4
.L_1805:
        /*0128*/ 	.byte	0x03, 0x19
        /*012a*/ 	.short	0x002c


	//----- nvinfo : EIATTR_PARAM_CBANK
	.align		4
        /*012c*/ 	.byte	0x04, 0x0a
        /*012e*/ 	.short	(.L_1807 - .L_1806)
	.align		4
.L_1806:
        /*0130*/ 	.word	index@(.nv.constant0._ZN2at6native27unrolled_elementwise_kernelINS0_13BUnaryFunctorIN3c104HalfES4_S4_NS0_15binary_internal10DivFunctorIS4_EEEESt5arrayIPcLm2EELi4E23TrivialOffsetCalculatorILi1EjESD_NS0_6memory12LoadWithCastILi1EEENSE_13StoreWithCastILi1EEEEEviT_T0_T2_T3_T4_T5_)
        /*0134*/ 	.short	0x0210
        /*0136*/ 	.short	0x002c


	//----- nvinfo : EIATTR_SW_WAR
	.align		4
.L_1807:
        /*0138*/ 	.byte	0x04, 0x36
        /*013a*/ 	.short	(.L_1809 - .L_1808)
.L_1808:
        /*013c*/ 	.word	0x00000008
.L_1809:


//--------------------- .nv.info._ZN2at6native18elementwise_kernelILi128ELi4EZNS0_22gpu_kernel_impl_nocastINS0_13BUnaryFunctorIN3c104HalfES5_S5_NS0_15binary_internal10DivFunctorIS5_EEEEEEvRNS_18TensorIteratorBaseERKT_EUliE_EEviT1_ --------------------------
	.section	.nv.info._ZN2at6native18elementwise_kernelILi128ELi4EZNS0_22gpu_kernel_impl_nocastINS0_13BUnaryFunctorIN3c104HalfES5_S5_NS0_15binary_internal10DivFunctorIS5_EEEEEEvRNS_18TensorIteratorBaseERKT_EUliE_EEviT1_,"",@"SHT_CUDA_INFO"
	.sectionflags	@""
	.align	4


	//----- nvinfo : EIATTR_CUDA_API_VERSION
	.align		4
        /*0000*/ 	.byte	0x04, 0x37
        /*0002*/ 	.short	(.L_1811 - .L_1810)
.L_1810:
        /*0004*/ 	.word	0x00000082


	//----- nvinfo : EIATTR_KPARAM_INFO
	.align		4
.L_1811:
        /*0008*/ 	.byte	0x04, 0x17
        /*000a*/ 	.short	(.L_1813 - .L_1812)
.L_1812:
        /*000c*/ 	.word	0x00000000
        /*0010*/ 	.short	0x0001
        /*0012*/ 	.short	0x0008
        /*0014*/ 	.byte	0x00, 0xf0, 0x61, 0x08


	//----- nvinfo : EIATTR_KPARAM_INFO
	.align		4
.L_1813:
        /*0018*/ 	.byte	0x04, 0x17
        /*001a*/ 	.short	(.L_1815 - .L_1814)
.L_1814:
        /*001c*/ 	.word	0x00000000
        /*0020*/ 	.short	0x0000
        /*0022*/ 	.short	0x0000
        /*0024*/ 	.byte	0x00, 0xf0, 0x11, 0x00


	//----- nvinfo : EIATTR_SPARSE_MMA_MASK
	.align		4
.L_1815:
        /*0028*/ 	.byte	0x03, 0x50
        /*002a*/ 	.short	0x0000


	//----- nvinfo : EIATTR_MAXREG_COUNT
	.align		4
        /*002c*/ 	.byte	0x03, 0x1b
        /*002e*/ 	.short	0x0080


	//----- nvinfo : EIATTR_MERCURY_ISA_VERSION
	.align		4
        /*0030*/ 	.byte	0x03, 0x5f
        /*0032*/ 	.short	0x0101


	//----- nvinfo : EIATTR_EXIT_INSTR_OFFSETS
	.align		4
        /*0034*/ 	.byte	0x04, 0x1c
        /*0036*/ 	.short	(.L_1817 - .L_1816)


	//   ....[0]....
.L_1816:
        /*0038*/ 	.word	0x00003c80


	//   ....[1]....
        /*003c*/ 	.word	0x00005050


	//----- nvinfo : EIATTR_MAX_THREADS
	.align		4
.L_1817:
        /*0040*/ 	.byte	0x04, 0x05
        /*0042*/ 	.short	(.L_1819 - .L_1818)
.L_1818:
        /*0044*/ 	.word	0x00000080
        /*0048*/ 	.word	0x00000001
        /*004c*/ 	.word	0x00000001


	//----- nvinfo : EIATTR_CRS_STACK_SIZE
	.align		4
.L_1819:
        /*0050*/ 	.byte	0x04, 0x1e
        /*0052*/ 	.short	(.L_1821 - .L_1820)
.L_1820:
        /*0054*/ 	.word	0x00000000


	//----- nvinfo : EIATTR_CBANK_PARAM_SIZE
	.align		4
.L_1821:
        /*0058*/ 	.byte	0x03, 0x19
        /*005a*/ 	.short	0x0220


	//----- nvinfo : EIATTR_PARAM_CBANK
	.align		4
        /*005c*/ 	.byte	0x04, 0x0a
        /*005e*/ 	.short	(.L_1823 - .L_1822)
	.align		4
.L_1822:
        /*0060*/ 	.word	index@(.nv.constant0._ZN2at6native18elementwise_kernelILi128ELi4EZNS0_22gpu_kernel_impl_nocastINS0_13BUnaryFunctorIN3c104HalfES5_S5_NS0_15binary_internal10DivFunctorIS5_EEEEEEvRNS_18TensorIteratorBaseERKT_EUliE_EEviT1_)
        /*0064*/ 	.short	0x0210
        /*0066*/ 	.short	0x0220


	//----- nvinfo : EIATTR_SW_WAR
	.align		4
.L_1823:
        /*0068*/ 	.byte	0x04, 0x36
        /*006a*/ 	.short	(.L_1825 - .L_1824)
.L_1824:
        /*006c*/ 	.word	0x00000008
.L_1825:


//--------------------- .nv.info._ZN2at6native27unrolled_elementwise_kernelINS0_13BUnaryFunctorIN3c104HalfES4_S4_NS0_15binary_internal10DivFunctorIS4_EEEESt5arrayIPcLm2EELi4E23TrivialOffsetCalculatorILi1EjESD_NS0_6memory15LoadWithoutCastENSE_16StoreWithoutCastEEEviT_T0_T2_T3_T4_T5_ --------------------------
	.section	.nv.info._ZN2at6native27unrolled_elementwise_kernelINS0_13BUnaryFunctorIN3c104HalfES4_S4_NS0_15binary_internal10DivFunctorIS4_EEEESt5arrayIPcLm2EELi4E23TrivialOffsetCalculatorILi1EjESD_NS0_6memory15LoadWithoutCastENSE_16StoreWithoutCastEEEviT_T0_T2_T3_T4_T5_,"",@"SHT_CUDA_INFO"
	.sectionflags	@""
	.align	4


	//----- nvinfo : EIATTR_CUDA_API_VERSION
	.align		4
        /*0000*/ 	.byte	0x04, 0x37
        /*0002*/ 	.short	(.L_1827 - .L_1826)
.L_1826:
        /*0004*/ 	.word	0x00000082


	//----- nvinfo : EIATTR_KPARAM_INFO
	.align		4
.L_1827:
        /*0008*/ 	.byte	0x04, 0x17
        /*000a*/ 	.short	(.L_1829 - .L_1828)
.L_1828:
        /*000c*/ 	.word	0x00000000
        /*0010*/ 	.short	0x0006
        /*0012*/ 	.short	0x001b
        /*0014*/ 	.byte	0x00, 0xf0, 0x05, 0x00


	//----- nvinfo : EIATTR_KPARAM_INFO
	.align		4
.L_1829:
        /*0018*/ 	.byte	0x04, 0x17
        /*001a*/ 	.short	(.L_1831 - .L_1830)
.L_1830:
        /*001c*/ 	.word	0x00000000
        /*0020*/ 	.short	0x0005
        /*0022*/ 	.short	0x001a
        /*0024*/ 	.byte	0x00, 0xf0, 0x05, 0x00


	//----- nvinfo : EIATTR_KPARAM_INFO
	.align		4
.L_1831:
        /*0028*/ 	.byte	0x04, 0x17
        /*002a*/ 	.short	(.L_1833 - .L_1832)
.L_1832:
        /*002c*/ 	.word	0x00000000
        /*0030*/ 	.short	0x0004
        /*0032*/ 	.short	0x0019
        /*0034*/ 	.byte	0x00, 0xf0, 0x05, 0x00


	//----- nvinfo : EIATTR_KPARAM_INFO
	.align		4
.L_1833:
        /*0038*/ 	.byte	0x04, 0x17
        /*003a*/ 	.short	(.L_1835 - .L_1834)
.L_1834:
        /*003c*/ 	.word	0x00000000
        /*0040*/ 	.short	0x0003
        /*0042*/ 	.short	0x0018
        /*0044*/ 	.byte	0x00, 0xf0, 0x05, 0x00


	//----- nvinfo : EIATTR_KPARAM_INFO
	.align		4
.L_1835:
        /*0048*/ 	.byte	0x04, 0x17
        /*004a*/ 	.short	(.L_1837 - .L_1836)
.L_1836:
        /*004c*/ 	.word	0x00000000
        /*0050*/ 	.short	0x0002
        /*0052*/ 	.short	0x0008
        /*0054*/ 	.byte	0x00, 0xf0, 0x41, 0x00


	//----- nvinfo : EIATTR_KPARAM_INFO
	.align		4
.L_1837:
        /*0058*/ 	.byte	0x04, 0x17
        /*005a*/ 	.short	(.L_1839 - .L_1838)
.L_1838:
        /*005c*/ 	.word	0x00000000
        /*0060*/ 	.short	0x0001
        /*0062*/ 	.short	0x0004
        /*0064*/ 	.byte	0x00, 0xf0, 0x11, 0x00


	//----- nvinfo : EIATTR_KPARAM_INFO
	.align		4
.L_1839:
        /*0068*/ 	.byte	0x04, 0x17
        /*006a*/ 	.short	(.L_1841 - .L_1840)
.L_1840:
        /*006c*/ 	.word	0x00000000
        /*0070*/ 	.short	0x0000
        /*0072*/ 	.short	0x0000
        /*0074*/ 	.byte	0x00, 0xf0, 0x11, 0x00


	//----- nvinfo : EIATTR_SPARSE_MMA_MASK
	.align		4
.L_1841:
        /*0078*/ 	.byte	0x03, 0x50
        /*007a*/ 	.short	0x0000


	//----- nvinfo : EIATTR_MAXREG_COUNT
	.align		4
        /*007c*/ 	.byte	0x03, 0x1b
        /*007e*/ 	.short	0x00ff


	//----- nvinfo : EIATTR_MERCURY_ISA_VERSION
	.align		4
        /*0080*/ 	.byte	0x03, 0x5f
        /*0082*/ 	.short	0x0101


	//----- nvinfo : EIATTR_EXIT_INSTR_OFFSETS
	.align		4
        /*0084*/ 	.byte	0x04, 0x1c
        /*0086*/ 	.short	(.L_1843 - .L_1842)


	//   ....[0]....
.L_1842:
        /*0088*/ 	.word	0x00000520


	//   ....[1]....
        /*008c*/ 	.word	0x000005a0


	//----- nvinfo : EIATTR_MAX_THREADS
	.align		4
.L_1843:
        /*0090*/ 	.byte	0x04, 0x05
        /*0092*/ 	.short	(.L_1845 - .L_1844)
.L_1844:
        /*0094*/ 	.word	0x00000080
        /*0098*/ 	.word	0x00000001
        /*009c*/ 	.word	0x00000001


	//----- nvinfo : EIATTR_CRS_STACK_SIZE
	.align		4
.L_1845:
        /*00a0*/ 	.byte	0x04, 0x1e
        /*00a2*/ 	.short	(.L_1847 - .L_1846)
.L_1846:
        /*00a4*/ 	.word	0x00000000


	//----- nvinfo : EIATTR_CBANK_PARAM_SIZE
	.align		4
.L_1847:
        /*00a8*/ 	.byte	0x03, 0x19
        /*00aa*/ 	.short	0x001c


	//----- nvinfo : EIATTR_PARAM_CBANK
	.align		4
        /*00ac*/ 	.byte	0x04, 0x0a
        /*00ae*/ 	.short	(.L_1849 - .L_1848)
	.align		4
.L_1848:
        /*00b0*/ 	.word	index@(.nv.constant0._ZN2at6native27unrolled_elementwise_kernelINS0_13BUnaryFunctorIN3c104HalfES4_S4_NS0_15binary_internal10DivFunctorIS4_EEEESt5arrayIPcLm2EELi4E23TrivialOffsetCalculatorILi1EjESD_NS0_6memory15LoadWithoutCastENSE_16StoreWithoutCastEEEviT_T0_T2_T3_T4_T5_)
        /*00b4*/ 	.short	0x0210
        /*00b6*/ 	.short	0x001c


	//----- nvinfo : EIATTR_SW_WAR
	.align		4
.L_1849:
        /*00b8*/ 	.byte	0x04, 0x36
        /*00ba*/ 	.short	(.L_1851 - .L_1850)
.L_1850:
        /*00bc*/ 	.word	0x00000008
.L_1851:


//--------------------- .nv.info._ZN2at6native29vectorized_elementwise_kernelILi2ENS0_13BUnaryFunctorIN3c104HalfES4_S4_NS0_15binary_internal10DivFunctorIS4_EEEESt5arrayIPcLm2EEEEviT0_T1_ --------------------------
	.section	.nv.info._ZN2at6native29vectorized_elementwise_kernelILi2ENS0_13BUnaryFunctorIN3c104HalfES4_S4_NS0_15binary_internal10DivFunctorIS4_EEEESt5arrayIPcLm2EEEEviT0_T1_,"",@"SHT_CUDA_INFO"
	.sectionflags	@""
	.align	4


	//----- nvinfo : EIATTR_CUDA_API_VERSION
	.align		4
        /*0000*/ 	.byte	0x04, 0x37
        /*0002*/ 	.short	(.L_1853 - .L_1852)
.L_1852:
        /*0004*/ 	.word	0x00000082


	//----- nvinfo : EIATTR_KPARAM_INFO
	.align		4
.L_1853:
        /*0008*/ 	.byte	0x04, 0x17
        /*000a*/ 	.short	(.L_1855 - .L_1854)
.L_1854:
        /*000c*/ 	.word	0x00000000
        /*0010*/ 	.short	0x0002
        /*0012*/ 	.short	0x0008
        /*0014*/ 	.byte	0x00, 0xf0, 0x41, 0x00


	//----- nvinfo : EIATTR_KPARAM_INFO
	.align		4
.L_1855:
        /*0018*/ 	.byte	0x04, 0x17
        /*001a*/ 	.short	(.L_1857 - .L_1856)
.L_1856:
        /*001c*/ 	.word	0x00000000
        /*0020*/ 	.short	0x0001
        /*0022*/ 	.short	0x0004
        /*0024*/ 	.byte	0x00, 0xf0, 0x11, 0x00


	//----- nvinfo : EIATTR_KPARAM_INFO
	.align		4
.L_1857:
        /*0028*/ 	.byte	0x04, 0x17
        /*002a*/ 	.short	(.L_1859 - .L_1858)
.L_1858:
        /*002c*/ 	.word	0x00000000
        /*0030*/ 	.short	0x0000
        /*0032*/ 	.short	0x0000
        /*0034*/ 	.byte	0x00, 0xf0, 0x11, 0x00


	//----- nvinfo : EIATTR_SPARSE_MMA_MASK
	.align		4
.L_1859:
        /*0038*/ 	.byte	0x03, 0x50
        /*003a*/ 	.short	0x0000


	//----- nvinfo : EIATTR_MAXREG_COUNT
	.align		4
        /*003c*/ 	.byte	0x03, 0x1b
        /*003e*/ 	.short	0x00ff


	//----- nvinfo : EIATTR_MERCURY_ISA_VERSION
	.align		4
        /*0040*/ 	.byte	0x03, 0x5f
        /*0042*/ 	.short	0x0101


	//----- nvinfo : EIATTR_EXIT_INSTR_OFFSETS
	.align		4
        /*0044*/ 	.byte	0x04, 0x1c
        /*0046*/ 	.short	(.L_1861 - .L_1860)


	//   ....[0]....
.L_1860:
        /*0048*/ 	.word	0x000002e0


	//   ....[1]....
        /*004c*/ 	.word	0x00000dc0


	//   ....[2]....
        /*0050*/ 	.word	0x00000e10


	//----- nvinfo : EIATTR_MAX_THREADS
	.align		4
.L_1861:
        /*0054*/ 	.byte	0x04, 0x05
        /*0056*/ 	.short	(.L_1863 - .L_1862)
.L_1862:
        /*0058*/ 	.word	0x00000080
        /*005c*/ 	.word	0x00000001
        /*0060*/ 	.word	0x00000001


	//----- nvinfo : EIATTR_CRS_STACK_SIZE
	.align		4
.L_1863:
        /*0064*/ 	.byte	0x04, 0x1e
        /*0066*/ 	.short	(.L_1865 - .L_1864)
.L_1864:
        /*0068*/ 	.word	0x00000000


	//----- nvinfo : EIATTR_CBANK_PARAM_SIZE
	.align		4
.L_1865:
        /*006c*/ 	.byte	0x03, 0x19
        /*006e*/ 	.short	0x0018


	//----- nvinfo : EIATTR_PARAM_CBANK
	.align		4
        /*0070*/ 	.byte	0x04, 0x0a
        /*0072*/ 	.short	(.L_1867 - .L_1866)
	.align		4
.L_1866:
        /*0074*/ 	.word	index@(.nv.constant0._ZN2at6native29vectorized_elementwise_kernelILi2ENS0_13BUnaryFunctorIN3c104HalfES4_S4_NS0_15binary_internal10DivFunctorIS4_EEEESt5arrayIPcLm2EEEEviT0_T1_)
        /*0078*/ 	.short	0x0210
        /*007a*/ 	.short	0x0018


	//----- nvinfo : EIATTR_SW_WAR
	.align		4
.L_1867:
        /*007c*/ 	.byte	0x04, 0x36
        /*007e*/ 	.short	(.L_1869 - .L_1868)
.L_1868:
        /*0080*/ 	.word	0x00000008
.L_1869:


//--------------------- .nv.info._ZN2at6native29vectorized_elementwise_kernelILi4ENS0_13BUnaryFunctorIN3c104HalfES4_S4_NS0_15binary_internal10DivFunctorIS4_EEEESt5arrayIPcLm2EEEEviT0_T1_ --------------------------
	.section	.nv.info._ZN2at6native29vectorized_elementwise_kernelILi4ENS0_13BUnaryFunctorIN3c104HalfES4_S4_NS0_15binary_internal10DivFunctorIS4_EEEESt5arrayIPcLm2EEEEviT0_T1_,"",@"SHT_CUDA_INFO"
	.sectionflags	@""
	.align	4


	//----- nvinfo : EIATTR_CUDA_API_VERSION
	.align		4
        /*0000*/ 	.byte	0x04, 0x37
        /*0002*/ 	.short	(.L_1871 - .L_1870)
.L_1870:
        /*0004*/ 	.word	0x00000082


	//----- nvinfo : EIATTR_KPARAM_INFO
	.align		4
.L_1871:
        /*0008*/ 	.byte	0x04, 0x17
        /*000a*/ 	.short	(.L_1873 - .L_1872)
.L_1872:
        /*000c*/ 	.word	0x00000000
        /*0010*/ 	.short	0x0002
        /*0012*/ 	.short	0x0008
        /*0014*/ 	.byte	0x00, 0xf0, 0x41, 0x00


	//----- nvinfo : EIATTR_KPARAM_INFO
	.align		4
.L_1873:
        /*0018*/ 	.byte	0x04, 0x17
        /*001a*/ 	.short	(.L_1875 - .L_1874)
.L_1874:
        /*001c*/ 	.word	0x00000000
        /*0020*/ 	.short	0x0001
        /*0022*/ 	.short	0x0004
        /*0024*/ 	.byte	0x00, 0xf0, 0x11, 0x00


	//----- nvinfo : EIATTR_KPARAM_INFO
	.align		4
.L_1875:
        /*0028*/ 	.byte	0x04, 0x17
        /*002a*/ 	.short	(.L_1877 - .L_1876)
.L_1876:
        /*002c*/ 	.word	0x00000000
        /*0030*/ 	.short	0x0000
        /*0032*/ 	.short	0x0000
        /*0034*/ 	.byte	0x00, 0xf0, 0x11, 0x00


	//----- nvinfo : EIATTR_SPARSE_MMA_MASK
	.align		4
.L_1877:
        /*0038*/ 	.byte	0x03, 0x50
        /*003a*/ 	.short	0x0000


	//----- nvinfo : EIATTR_MAXREG_COUNT
	.align		4
        /*003c*/ 	.byte	0x03, 0x1b
        /*003e*/ 	.short	0x00ff


	//----- nvinfo : EIATTR_MERCURY_ISA_VERSION
	.align		4
        /*0040*/ 	.byte	0x03, 0x5f
        /*0042*/ 	.short	0x0101


	//----- nvinfo : EIATTR_EXIT_INSTR_OFFSETS
	.align		4
        /*0044*/ 	.byte	0x04, 0x1c
        /*0046*/ 	.short	(.L_1879 - .L_1878)


	//   ....[0]....
.L_1878:
        /*0048*/ 	.word	0x000002a0


	//   ....[1]....
        /*004c*/ 	.word	0x00000d80


	//   ....[2]....
        /*0050*/ 	.word	0x00000dd0


	//----- nvinfo : EIATTR_MAX_THREADS
	.align		4
.L_1879:
        /*0054*/ 	.byte	0x04, 0x05
        /*0056*/ 	.short	(.L_1881 - .L_1880)
.L_1880:
        /*0058*/ 	.word	0x00000080
        /*005c*/ 	.word	0x00000001
        /*0060*/ 	.word	0x00000001


	//----- nvinfo : EIATTR_CRS_STACK_SIZE
	.align		4
.L_1881:
        /*0064*/ 	.byte	0x04, 0x1e
        /*0066*/ 	.short	(.L_1883 - .L_1882)
.L_1882:
        /*0068*/ 	.word	0x00000000


	//----- nvinfo : EIATTR_CBANK_PARAM_SIZE
	.align		4
.L_1883:
        /*006c*/ 	.byte	0x03, 0x19
        /*006e*/ 	.short	0x0018


	//----- nvinfo : EIATTR_PARAM_CBANK
	.align		4
        /*0070*/ 	.byte	0x04, 0x0a
        /*0072*/ 	.short	(.L_1885 - .L_1884)
	.align		4
.L_1884:
        /*0074*/ 	.word	index@(.nv.constant0._ZN2at6native29vectorized_elementwise_kernelILi4ENS0_13BUnaryFunctorIN3c104HalfES4_S4_NS0_15binary_internal10DivFunctorIS4_EEEESt5arrayIPcLm2EEEEviT0_T1_)
        /*0078*/ 	.short	0x0210
        /*007a*/ 	.short	0x0018


	//----- nvinfo : EIATTR_SW_WAR
	.align		4
.L_1885:
        /*007c*/ 	.byte	0x04, 0x36
        /*007e*/ 	.short	(.L_1887 - .L_1886)
.L_1886:
        /*0080*/ 	.word	0x00000008
.L_1887:


//--------------------- .nv.info._ZN2at6native29vectorized_elementwise_kernelILi8ENS0_13BUnaryFunctorIN3c104HalfES4_S4_NS0_15binary_internal10DivFunctorIS4_EEEESt5arrayIPcLm2EEEEviT0_T1_ --------------------------
	.section	.nv.info._ZN2at6native29vectorized_elementwise_kernelILi8ENS0_13BUnaryFunctorIN3c104HalfES4_S4_NS0_15binary_internal10DivFunctorIS4_EEEESt5arrayIPcLm2EEEEviT0_T1_,"",@"SHT_CUDA_INFO"
	.sectionflags	@""
	.align	4


	//----- nvinfo : EIATTR_CUDA_API_VERSION
	.align		4
        /*0000*/ 	.byte	0x04, 0x37
        /*0002*/ 	.short	(.L_1889 - .L_1888)
.L_1888:
        /*0004*/ 	.word	0x00000082


	//----- nvinfo : EIATTR_KPARAM_INFO
	.align		4
.L_1889:
        /*0008*/ 	.byte	0x04, 0x17
        /*000a*/ 	.short	(.L_1891 - .L_1890)
.L_1890:
        /*000c*/ 	.word	0x00000000
        /*0010*/ 	.short	0x0002
        /*0012*/ 	.short	0x0008
        /*0014*/ 	.byte	0x00, 0xf0, 0x41, 0x00


	//----- nvinfo : EIATTR_KPARAM_INFO
	.align		4
.L_1891:
        /*0018*/ 	.byte	0x04, 0x17
        /*001a*/ 	.short	(.L_1893 - .L_1892)
.L_1892:
        /*001c*/ 	.word	0x00000000
        /*0020*/ 	.short	0x0001
        /*0022*/ 	.short	0x0004
        /*0024*/ 	.byte	0x00, 0xf0, 0x11, 0x00


	//----- nvinfo : EIATTR_KPARAM_INFO
	.align		4
.L_1893:
        /*0028*/ 	.byte	0x04, 0x17
        /*002a*/ 	.short	(.L_1895 - .L_1894)
.L_1894:
        /*002c*/ 	.word	0x00000000
        /*0030*/ 	.short	0x0000
        /*0032*/ 	.short	0x0000
        /*0034*/ 	.byte	0x00, 0xf0, 0x11, 0x00


	//----- nvinfo : EIATTR_SPARSE_MMA_MASK
	.align		4
.L_1895:
        /*0038*/ 	.byte	0x03, 0x50
        /*003a*/ 	.short	0x0000


	//----- nvinfo : EIATTR_MAXREG_COUNT
	.align		4
        /*003c*/ 	.byte	0x03, 0x1b
        /*003e*/ 	.short	0x00ff


	//----- nvinfo : EIATTR_MERCURY_ISA_VERSION
	.align		4
        /*0040*/ 	.byte	0x03, 0x5f
        /*0042*/ 	.short	0x0101


	//----- nvinfo : EIATTR_EXIT_INSTR_OFFSETS
	.align		4
        /*0044*/ 	.byte	0x04, 0x1c
        /*0046*/ 	.short	(.L_1897 - .L_1896)


	//   ....[0]....
.L_1896:
        /*0048*/ 	.word	0x00000280


	//   ....[1]....
        /*004c*/ 	.word	0x00000d60


	//   ....[2]....
        /*0050*/ 	.word	0x00000db0


	//----- nvinfo : EIATTR_MAX_THREADS
	.align		4
.L_1897:
        /*0054*/ 	.byte	0x04, 0x05
        /*0056*/ 	.short	(.L_1899 - .L_1898)
.L_1898:
        /*0058*/ 	.word	0x00000080
        /*005c*/ 	.word	0x00000001
        /*0060*/ 	.word	0x00000001


	//----- nvinfo : EIATTR_CRS_STACK_SIZE
	.align		4
.L_1899:
        /*0064*/ 	.byte	0x04, 0x1e
        /*0066*/ 	.short	(.L_1901 - .L_1900)
.L_1900:
        /*0068*/ 	.word	0x00000000


	//----- nvinfo : EIATTR_CBANK_PARAM_SIZE
	.align		4
.L_1901:
        /*006c*/ 	.byte	0x03, 0x19
        /*006e*/ 	.short	0x0018


	//----- nvinfo : EIATTR_PARAM_CBANK
	.align		4
        /*0070*/ 	.byte	0x04, 0x0a
        /*0072*/ 	.short	(.L_1903 - .L_1902)
	.align		4
.L_1902:
        /*0074*/ 	.word	index@(.nv.constant0._ZN2at6native29vectorized_elementwise_kernelILi8ENS0_13BUnaryFunctorIN3c104HalfES4_S4_NS0_15binary_internal10DivFunctorIS4_EEEESt5arrayIPcLm2EEEEviT0_T1_)
        /*0078*/ 	.short	0x0210
        /*007a*/ 	.short	0x0018


	//----- nvinfo : EIATTR_SW_WAR
	.align		4
.L_1903:
        /*007c*/ 	.byte	0x04, 0x36
        /*007e*/ 	.short	(.L_1905 - .L_1904)
.L_1904:
        /*0080*/ 	.word	0x00000008
.L_1905:


//--------------------- .nv.info._ZN2at6native18elementwise_kernelILi128ELi4EZNS0_15gpu_kernel_implINS0_13AUnaryFunctorIN3c104HalfES5_S5_NS0_15binary_internal10DivFunctorIS5_EEEEEEvRNS_18TensorIteratorBaseERKT_EUliE_EEviT1_ --------------------------
	.section	.nv.info._ZN2at6native18elementwise_kernelILi128ELi4EZNS0_15gpu_kernel_implINS0_13AUnaryFunctorIN3c104HalfES5_S5_NS0_15binary_internal10DivFunctorIS5_EEEEEEvRNS_18TensorIteratorBaseERKT_EUliE_EEviT1_,"",@"SHT_CUDA_INFO"
	.sectionflags	@""
	.align	4


	//----- nvinfo : EIATTR_CUDA_API_VERSION
	.align		4
        /*0000*/ 	.byte	0x04, 0x37
        /*0002*/ 	.short	(.L_1907 - .L_1906)
.L_1906:
        /*0004*/ 	.word	0x00000082


	//----- nvinfo : EIATTR_KPARAM_INFO
	.align		4
.L_1907:
        /*0008*/ 	.byte	0x04, 0x17
        /*000a*/ 	.short	(.L_1909 - .L_1908)
.L_1908:
        /*000c*/ 	.word	0x00000000
        /*0010*/ 	.short	0x0001
        /*0012*/ 	.short	0x0008
        /*0014*/ 	.byte	0x00, 0xf0, 0x61, 0x08


	//----- nvinfo : EIATTR_KPARAM_INFO
	.align		4
.L_1909:
        /*0018*/ 	.byte	0x04, 0x17
        /*001a*/ 	.short	(.L_1911 - .L_1910)
.L_1910:
        /*001c*/ 	.word	0x00000000
        /*0020*/ 	.short	0x0000
        /*0022*/ 	.short	0x0000
        /*0024*/ 	.byte	0x00, 0xf0, 0x11, 0x00


	//----- nvinfo : EIATTR_SPARSE_MMA_MASK
	.align		4
.L_1911:
        /*0028*/ 	.byte	0x03, 0x50
        /*002a*/ 	.short	0x0000


	//----- nvinfo : EIATTR_MAXREG_COUNT
	.align		4
        /*002c*/ 	.byte	0x03, 0x1b
        /*002e*/ 	.short	0x0080


	//----- nvinfo : EIATTR_EXTERNS
	.align		4
        /*0030*/ 	.byte	0x04, 0x0f
        /*0032*/ 	.short	(.L_1913 - .L_1912)


	//   ....[0]....
	.align		4
.L_1912:
        /*0034*/ 	.word	index@(__assertfail)


	//----- nvinfo : EIATTR_MERCURY_ISA_VERSION
	.align		4
.L_1913:
        /*0038*/ 	.byte	0x03, 0x5f
        /*003a*/ 	.short	0x0101


	//----- nvinfo : EIATTR_SYSCALL_OFFSETS
	.align		4
        /*003c*/ 	.byte	0x04, 0x46
        /*003e*/ 	.short	(.L_1915 - .L_1914)


	//   ....[0]....
.L_1914:
        /*0040*/ 	.word	0x000022c0


	//   ....[1]....
        /*0044*/ 	.word	0x00003290


	//   ....[2]....
        /*0048*/ 	.word	0x000055a0


	//   ....[3]....
        /*004c*/ 	.word	0x00006560


	//   ....[4]....
        /*0050*/ 	.word	0x00008860


	//   ....[5]....
        /*0054*/ 	.word	0x00009820


	//   ....[6]....
        /*0058*/ 	.word	0x0000bb10


	//   ....[7]....
        /*005c*/ 	.word	0x0000cad0


	//----- nvinfo : EIATTR_EXIT_INSTR_OFFSETS
	.align		4
.L_1915:
        /*0060*/ 	.byte	0x04, 0x1c
        /*0062*/ 	.short	(.L_1917 - .L_1916)


	//   ....[0]....
.L_1916:
        /*0064*/ 	.word	0x000098f0


	//   ....[1]....
        /*0068*/ 	.word	0x0000bd00


	//   ....[2]....
        /*006c*/ 	.word	0x0000bd40


	//   ....[3]....
        /*0070*/ 	.word	0x0000bde0


	//   ....[4]....
        /*0074*/ 	.word	0x0000be20


	//   ....[5]....
        /*0078*/ 	.word	0x0000be60


	//   ....[6]....
        /*007c*/ 	.word	0x0000bef0


	//   ....[7]....
        /*0080*/ 	.word	0x0000bf10


	//   ....[8]....
        /*0084*/ 	.word	0x0000bfb0


	//   ....[9]....
        /*0088*/ 	.word	0x0000c000


	//   ....[10]....
        /*008c*/ 	.word	0x0000c050


	//   ....[11]....
        /*0090*/ 	.word	0x0000c120


	//   ....[12]....
        /*0094*/ 	.word	0x0000c180


	//   ....[13]....
        /*0098*/ 	.word	0x0000c310


	//   ....[14]....
        /*009c*/ 	.word	0x0000c470


	//   ....[15]....
        /*00a0*/ 	.word	0x0000c4b0


	//   ....[16]....
        /*00a4*/ 	.word	0x0000c570


	//   ....[17]....
        /*00a8*/ 	.word	0x0000c6f0


	//   ....[18]....
        /*00ac*/ 	.word	0x0000c870


	//   ....[19]....
        /*00b0*/ 	.word	0x0000c9d0


	//   ....[20]....
        /*00b4*/ 	.word	0x0000cae0


	//   ....[21]....
        /*00b8*/ 	.word	0x0000cb20


	//   ....[22]....
        /*00bc*/ 	.word	0x0000cb60


	//----- nvinfo : EIATTR_MAX_THREADS
	.align		4
.L_1917:
        /*00c0*/ 	.byte	0x04, 0x05
        /*00c2*/ 	.short	(.L_1919 - .L_1918)
.L_1918:
        /*00c4*/ 	.word	0x00000080
        /*00c8*/ 	.word	0x00000001
        /*00cc*/ 	.word	0x00000001


	//----- nvinfo : EIATTR_CRS_STACK_SIZE
	.align		4
.L_1919:
        /*00d0*/ 	.byte	0x04, 0x1e
        /*00d2*/ 	.short	(.L_1921 - .L_1920)
.L_1920:
        /*00d4*/ 	.word	0x00000000


	//----- nvinfo : EIATTR_CBANK_PARAM_SIZE
	.align		4
.L_1921:
        /*00d8*/ 	.byte	0x03, 0x19
        /*00da*/ 	.short	0x0220


	//----- nvinfo : EIATTR_PARAM_CBANK
	.align		4
        /*00dc*/ 	.byte	0x04, 0x0a
        /*00de*/ 	.short	(.L_1923 - .L_1922)
	.align		4
.L_1922:
        /*00e0*/ 	.word	index@(.nv.constant0._ZN2at6native18elementwise_kernelILi128ELi4EZNS0_15gpu_kernel_implINS0_13AUnaryFunctorIN3c104HalfES5_S5_NS0_15binary_internal10DivFunctorIS5_EEEEEEvRNS_18TensorIteratorBaseERKT_EUliE_EEviT1_)
        /*00e4*/ 	.short	0x0210
        /*00e6*/ 	.short	0x0220


	//----- nvinfo : EIATTR_SW_WAR
	.align		4
.L_1923:
        /*00e8*/ 	.byte	0x04, 0x36
        /*00ea*/ 	.short	(.L_1925 - .L_1924)
.L_1924:
        /*00ec*/ 	.word	0x00000008
.L_1925:


//--------------------- .nv.info._ZN2at6native27unrolled_elementwise_kernelINS0_13AUnaryFunctorIN3c104HalfES4_S4_NS0_15binary_internal10DivFunctorIS4_EEEESt5arrayIPcLm2EELi4E23TrivialOffsetCalculatorILi1EjESD_NS0_6memory12LoadWithCastILi1EEENSE_13StoreWithCastILi1EEEEEviT_T0_T2_T3_T4_T5_ --------------------------
	.section	.nv.info._ZN2at6native27unrolled_elementwise_kernelINS0_13AUnaryFunctorIN3c104HalfES4_S4_NS0_15binary_internal10DivFunctorIS4_EEEESt5arrayIPcLm2EELi4E23TrivialOffsetCalculatorILi1EjESD_NS0_6memory12LoadWithCastILi1EEENSE_13StoreWithCastILi1EEEEEviT_T0_T2_T3_T4_T5_,"",@"SHT_CUDA_INFO"
	.sectionflags	@""
	.align	4


	//----- nvinfo : EIATTR_CUDA_API_VERSION
	.align		4
        /*0000*/ 	.byte	0x04, 0x37
        /*0002*/ 	.short	(.L_1927 - .L_1926)
.L_1926:
        /*0004*/ 	.word	0x00000082


	//----- nvinfo : EIATTR_KPARAM_INFO
	.align		4
.L_1927:
        /*0008*/ 	.byte	0x04, 0x17
        /*000a*/ 	.short	(.L_1929 - .L_1928)
.L_1928:
        /*000c*/ 	.word	0x00000000
        /*0010*/ 	.short	0x0006
        /*0012*/ 	.short	0x0024
        /*0014*/ 	.byte	0x00, 0xf0, 0x21, 0x00


	//----- nvinfo : EIATTR_KPARAM_INFO
	.align		4
.L_1929:
        /*0018*/ 	.byte	0x04, 0x17
        /*001a*/ 	.short	(.L_1931 - .L_1930)
.L_1930:
        /*001c*/ 	.word	0x00000000
        /*0020*/ 	.short	0x0005
        /*0022*/ 	.short	0x001c
        /*0024*/ 	.byte	0x00, 0xf0, 0x21, 0x00


	//----- nvinfo : EIATTR_KPARAM_INFO
	.align		4
.L_1931:
        /*0028*/ 	.byte	0x04, 0x17
        /*002a*/ 	.short	(.L_1933 - .L_1932)
.L_1932:
        /*002c*/ 	.word	0x00000000
        /*0030*/ 	.short	0x0004
        /*0032*/ 	.short	0x0019
        /*0034*/ 	.byte	0x00, 0xf0, 0x05, 0x00


	//----- nvinfo : EIATTR_KPARAM_INFO
	.align		4
.L_1933:
        /*0038*/ 	.byte	0x04, 0x17
        /*003a*/ 	.short	(.L_1935 - .L_1934)
.L_1934:
        /*003c*/ 	.word	0x00000000
        /*0040*/ 	.short	0x0003
        /*0042*/ 	.short	0x0018
        /*0044*/ 	.byte	0x00, 0xf0, 0x05, 0x00


	//----- nvinfo : EIATTR_KPARAM_INFO
	.align		4
.L_1935:
        /*0048*/ 	.byte	0x04, 0x17
        /*004a*/ 	.short	(.L_1937 - .L_1936)
.L_1936:
        /*004c*/ 	.word	0x00000000
        /*0050*/ 	.short	0x0002
        /*0052*/ 	.short	0x0008
        /*0054*/ 	.byte	0x00, 0xf0, 0x41, 0x00


	//----- nvinfo : EIATTR_KPARAM_INFO
	.align		4
.L_1937:
        /*0058*/ 	.byte	0x04, 0x17
        /*005a*/ 	.short	(.L_1939 - .L_1938)
.L_1938:
        /*005c*/ 	.word	0x00000000
        /*0060*/ 	.short	0x0001
        /*0062*/ 	.short	0x0004
        /*0064*/ 	.byte	0x00, 0xf0, 0x11, 0x00


	//----- nvinfo : EIATTR_KPARAM_INFO
	.align		4
.L_1939:
        /*0068*/ 	.byte	0x04, 0x17
        /*006a*/ 	.short	(.L_1941 - .L_1940)
.L_1940:
        /*006c*/ 	.word	0x00000000
        /*0070*/ 	.short	0x0000
        /*0072*/ 	.short	0x0000
        /*0074*/ 	.byte	0x00, 0xf0, 0x11, 0x00


	//----- nvinfo : EIATTR_SPARSE_MMA_MASK
	.align		4
.L_1941:
        /*0078*/ 	.byte	0x03, 0x50
        /*007a*/ 	.short	0x0000


	//----- nvinfo : EIATTR_MAXREG_COUNT
	.align		4
        /*007c*/ 	.byte	0x03, 0x1b
        /*007e*/ 	.short	0x00ff


	//----- nvinfo : EIATTR_EXTERNS
	.align		4
        /*0080*/ 	.byte	0x04, 0x0f
        /*0082*/ 	.short	(.L_1943 - .L_1942)


	//   ....[0]....
	.align		4
.L_1942:
        /*0084*/ 	.word	index@(__assertfail)


	//----- nvinfo : EIATTR_MERCURY_ISA_VERSION
	.align		4
.L_1943:
        /*0088*/ 	.byte	0x03, 0x5f
        /*008a*/ 	.short	0x0101


	//----- nvinfo : EIATTR_SYSCALL_OFFSETS
	.align		4
        /*008c*/ 	.byte	0x04, 0x46
        /*008e*/ 	.short	(.L_1945 - .L_1944)


	//   ....[0]....
.L_1944:
        /*0090*/ 	.word	0x000010b0


	//   ....[1]....
        /*0094*/ 	.word	0x000021c0


	//   ....[2]....
        /*0098*/ 	.word	0x000032e0


	//   ....[3]....
        /*009c*/ 	.word	0x000043d0


	//   ....[4]....
        /*00a0*/ 	.word	0x00005710


	//   ....[5]....
        /*00a4*/ 	.word	0x00006730


	//   ....[6]....
        /*00a8*/ 	.word	0x00007710


	//   ....[7]....
        /*00ac*/ 	.word	0x000086f0


	//----- nvinfo : EIATTR_EXIT_INSTR_OFFSETS
	.align		4
.L_1945:
        /*00b0*/ 	.byte	0x04, 0x1c
        /*00b2*/ 	.short	(.L_1947 - .L_1946)


	//   ....[0]....
.L_1946:
        /*00b4*/ 	.word	0x000077d0


	//   ....[1]....
        /*00b8*/ 	.word	0x00007920


	//   ....[2]....
        /*00bc*/ 	.word	0x00007960


	//   ....[3]....
        /*00c0*/ 	.word	0x00007a00


	//   ....[4]....
        /*00c4*/ 	.word	0x00007a40


	//   ....[5]....
        /*00c8*/ 	.word	0x00007a80


	//   ....[6]....
        /*00cc*/ 	.word	0x00007b10


	//   ....[7]....
        /*00d0*/ 	.word	0x00007b30


	//   ....[8]....
        /*00d4*/ 	.word	0x00007bd0


	//   ....[9]....
        /*00d8*/ 	.word	0x00007c20


	//   ....[10]....
        /*00dc*/ 	.word	0x00007c70


	//   ....[11]....
        /*00e0*/ 	.word	0x00007d40


	//   ....[12]....
        /*00e4*/ 	.word	0x00007da0


	//   ....[13]....
        /*00e8*/ 	.word	0x00007f30


	//   ....[14]....
        /*00ec*/ 	.word	0x00008090


	//   ....[15]....
        /*00f0*/ 	.word	0x000080d0


	//   ....[16]....
        /*00f4*/ 	.word	0x00008190


	//   ....[17]....
        /*00f8*/ 	.word	0x00008310


	//   ....[18]....
        /*00fc*/ 	.word	0x00008490


	//   ....[19]....
        /*0100*/ 	.word	0x000085f0


	//   ....[20]....
        /*0104*/ 	.word	0x00008700


	//   ....[21]....
        /*0108*/ 	.word	0x00008740


	//   ....[22]....
        /*010c*/ 	.word	0x00008780


	//----- nvinfo : EIATTR_MAX_THREADS
	.align		4
.L_1947:
        /*0110*/ 	.byte	0x04, 0x05
        /*0112*/ 	.short	(.L_1949 - .L_1948)
.L_1948:
        /*0114*/ 	.word	0x00000080
        /*0118*/ 	.word	0x00000001
        /*011c*/ 	.word	0x00000001


	//----- nvinfo : EIATTR_CRS_STACK_SIZE
	.align		4
.L_1949:
        /*0120*/ 	.byte	0x04, 0x1e
        /*0122*/ 	.short	(.L_1951 - .L_1950)
.L_1950:
        /*0124*/ 	.word	0x00000000


	//----- nvinfo : EIATTR_CBANK_PARAM_SIZE
	.align		4
.L_1951:
        /*0128*/ 	.byte	0x03, 0x19
        /*012a*/ 	.short	0x002c


	//----- nvinfo : EIATTR_PARAM_CBANK
	.align		4
        /*012c*/ 	.byte	0x04, 0x0a
        /*012e*/ 	.short	(.L_1953 - .L_1952)
	.align		4
.L_1952:
        /*0130*/ 	.word	index@(.nv.constant0._ZN2at6native27unrolled_elementwise_kernelINS0_13AUnaryFunctorIN3c104HalfES4_S4_NS0_15binary_internal10DivFunctorIS4_EEEESt5arrayIPcLm2EELi4E23TrivialOffsetCalculatorILi1EjESD_NS0_6memory12LoadWithCastILi1EEENSE_13StoreWithCastILi1EEEEEviT_T0_T2_T3_T4_T5_)
        /*0134*/ 	.short	0x0210
        /*0136*/ 	.short	0x002c


	//----- nvinfo : EIATTR_SW_WAR
	.align		4
.L_1953:
        /*0138*/ 	.byte	0x04, 0x36
        /*013a*/ 	.short	(.L_1955 - .L_1954)
.L_1954:
        /*013c*/ 	.word	0x00000008
.L_1955:


//--------------------- .nv.info._ZN2at6native18elementwise_kernelILi128ELi4EZNS0_22gpu_kernel_impl_nocastINS0_13AUnaryFunctorIN3c104HalfES5_S5_NS0_15binary_internal10DivFunctorIS5_EEEEEEvRNS_18TensorIteratorBaseERKT_EUliE_EEviT1_ --------------------------
	.section	.nv.info._ZN2at6native18elementwise_kernelILi128ELi4EZNS0_22gpu_kernel_impl_nocastINS0_13AUnaryFunctorIN3c104HalfES5_S5_NS0_15binary_internal10DivFunctorIS5_EEEEEEvRNS_18TensorIteratorBaseERKT_EUliE_EEviT1_,"",@"SHT_CUDA_INFO"
	.sectionflags	@""
	.align	4


	//----- nvinfo : EIATTR_CUDA_API_VERSION
	.align		4
        /*0000*/ 	.byte	0x04, 0x37
        /*0002*/ 	.short	(.L_1957 - .L_1956)
.L_1956:
        /*0004*/ 	.word	0x00000082


	//----- nvinfo : EIATTR_KPARAM_INFO
	.align		4
.L_1957:
        /*0008*/ 	.byte	0x04, 0x17
        /*000a*/ 	.short	(.L_1959 - .L_1958)
.L_1958:
        /*000c*/ 	.word	0x00000000
        /*0010*/ 	.short	0x0001
        /*0012*/ 	.short	0x0008
        /*0014*/ 	.byte	0x00, 0xf0, 0x61, 0x08


	//----- nvinfo : EIATTR_KPARAM_INFO
	.align		4
.L_1959:
        /*0018*/ 	.byte	0x04, 0x17
        /*001a*/ 	.short	(.L_1961 - .L_1960)
.L_1960:
        /*001c*/ 	.word	0x00000000
        /*0020*/ 	.short	0x0000
        /*0022*/ 	.short	0x0000
        /*0024*/ 	.byte	0x00, 0xf0, 0x11, 0x00


	//----- nvinfo : EIATTR_SPARSE_MMA_MASK
	.align		4
.L_1961:
        /*0028*/ 	.byte	0x03, 0x50
        /*002a*/ 	.short	0x0000


	//----- nvinfo : EIATTR_MAXREG_COUNT
	.align		4
        /*002c*/ 	.byte	0x03, 0x1b
        /*002e*/ 	.short	0x0080


	//----- nvinfo : EIATTR_MERCURY_ISA_VERSION
	.align		4
        /*0030*/ 	.byte	0x03, 0x5f
        /*0032*/ 	.short	0x0101


	//----- nvinfo : EIATTR_EXIT_INSTR_OFFSETS
	.align		4
        /*0034*/ 	.byte	0x04, 0x1c
        /*0036*/ 	.short	(.L_1963 - .L_1962)


	//   ....[0]....
.L_1962:
        /*0038*/ 	.word	0x00003c80


	//   ....[1]....
        /*003c*/ 	.word	0x00005050


	//----- nvinfo : EIATTR_MAX_THREADS
	.align		4
.L_1963:
        /*0040*/ 	.byte	0x04, 0x05
        /*0042*/ 	.short	(.L_1965 - .L_1964)
.L_1964:
        /*0044*/ 	.word	0x00000080
        /*0048*/ 	.word	0x00000001
        /*004c*/ 	.word	0x00000001


	//----- nvinfo : EIATTR_CRS_STACK_SIZE
	.align		4
.L_1965:
        /*0050*/ 	.byte	0x04, 0x1e
        /*0052*/ 	.short	(.L_1967 - .L_1966)
.L_1966:
        /*0054*/ 	.word	0x00000000


	//----- nvinfo : EIATTR_CBANK_PARAM_SIZE
	.align		4
.L_1967:
        /*0058*/ 	.byte	0x03, 0x19
        /*005a*/ 	.short	0x0220


	//----- nvinfo : EIATTR_PARAM_CBANK
	.align		4
        /*005c*/ 	.byte	0x04, 0x0a
        /*005e*/ 	.short	(.L_1969 - .L_1968)
	.align		4
.L_1968:
        /*0060*/ 	.word	index@(.nv.constant0._ZN2at6native18elementwise_kernelILi128ELi4EZNS0_22gpu_kernel_impl_nocastINS0_13AUnaryFunctorIN3c104HalfES5_S5_NS0_15binary_internal10DivFunctorIS5_EEEEEEvRNS_18TensorIteratorBaseERKT_EUliE_EEviT1_)
        /*0064*/ 	.short	0x0210
        /*0066*/ 	.short	0x0220


	//----- nvinfo : EIATTR_SW_WAR
	.align		4
.L_1969:
        /*0068*/ 	.byte	0x04, 0x36
        /*006a*/ 	.short	(.L_1971 - .L_1970)
.L_1970:
        /*006c*/ 	.word	0x00000008
.L_1971:


//--------------------- .nv.info._ZN2at6native27unrolled_elementwise_kernelINS0_13AUnaryFunctorIN3c104HalfES4_S4_NS0_15binary_internal10DivFunctorIS4_EEEESt5arrayIPcLm2EELi4E23TrivialOffsetCalculatorILi1EjESD_NS0_6memory15LoadWithoutCastENSE_16StoreWithoutCastEEEviT_T0_T2_T3_T4_T5_ --------------------------
	.section	.nv.info._ZN2at6native27unrolled_elementwise_kernelINS0_13AUnaryFunctorIN3c104HalfES4_S4_NS0_15binary_internal10DivFunctorIS4_EEEESt5arrayIPcLm2EELi4E23TrivialOffsetCalculatorILi1EjESD_NS0_6memory15LoadWithoutCastENSE_16StoreWithoutCastEEEviT_T0_T2_T3_T4_T5_,"",@"SHT_CUDA_INFO"
	.sectionflags	@""
	.align	4


	//----- nvinfo : EIATTR_CUDA_API_VERSION
	.align		4
        /*0000*/ 	.byte	0x04, 0x37
        /*0002*/ 	.short	(.L_1973 - .L_1972)
.L_1972:
        /*0004*/ 	.word	0x00000082


	//----- nvinfo : EIATTR_KPARAM_INFO
	.align		4
.L_1973:
        /*0008*/ 	.byte	0x04, 0x17
        /*000a*/ 	.short	(.L_1975 - .L_1974)
.L_1974:
        /*000c*/ 	.word	0x00000000
        /*0010*/ 	.short	0x0006
        /*0012*/ 	.short	0x001b
        /*0014*/ 	.byte	0x00, 0xf0, 0x05, 0x00


	//----- nvinfo : EIATTR_KPARAM_INFO
	.align		4
.L_1975:
        /*0018*/ 	.byte	0x04, 0x17
        /*001a*/ 	.short	(.L_1977 - .L_1976)
.L_1976:
        /*001c*/ 	.word	0x00000000
        /*0020*/ 	.short	0x0005
        /*0022*/ 	.short	0x001a
        /*0024*/ 	.byte	0x00, 0xf0, 0x05, 0x00


	//----- nvinfo : EIATTR_KPARAM_INFO
	.align		4
.L_1977:
        /*0028*/ 	.byte	0x04, 0x17
        /*002a*/ 	.short	(.L_1979 - .L_1978)
.L_1978:
        /*002c*/ 	.word	0x00000000
        /*0030*/ 	.short	0x0004
        /*0032*/ 	.short	0x0019
        /*0034*/ 	.byte	0x00, 0xf0, 0x05, 0x00


	//----- nvinfo : EIATTR_KPARAM_INFO
	.align		4
.L_1979:
        /*0038*/ 	.byte	0x04, 0x17
        /*003a*/ 	.short	(.L_1981 - .L_1980)
.L_1980:
        /*003c*/ 	.word	0x00000000
        /*0040*/ 	.short	0x0003
        /*0042*/ 	.short	0x0018
        /*0044*/ 	.byte	0x00, 0xf0, 0x05, 0x00


	//----- nvinfo : EIATTR_KPARAM_INFO
	.align		4
.L_1981:
        /*0048*/ 	.byte	0x04, 0x17
        /*004a*/ 	.short	(.L_1983 - .L_1982)
.L_1982:
        /*004c*/ 	.word	0x00000000
        /*0050*/ 	.short	0x0002
        /*0052*/ 	.short	0x0008
        /*0054*/ 	.byte	0x00, 0xf0, 0x41, 0x00


	//----- nvinfo : EIATTR_KPARAM_INFO
	.align		4
.L_1983:
        /*0058*/ 	.byte	0x04, 0x17
        /*005a*/ 	.short	(.L_1985 - .L_1984)
.L_1984:
        /*005c*/ 	.word	0x00000000
        /*0060*/ 	.short	0x0001
        /*0062*/ 	.short	0x0004
        /*0064*/ 	.byte	0x00, 0xf0, 0x11, 0x00


	//----- nvinfo : EIATTR_KPARAM_INFO
	.align		4
.L_1985:
        /*0068*/ 	.byte	0x04, 0x17
        /*006a*/ 	.short	(.L_1987 - .L_1986)
.L_1986:
        /*006c*/ 	.word	0x00000000
        /*0070*/ 	.short	0x0000
        /*0072*/ 	.short	0x0000
        /*0074*/ 	.byte	0x00, 0xf0, 0x11, 0x00


	//----- nvinfo : EIATTR_SPARSE_MMA_MASK
	.align		4
.L_1987:
        /*0078*/ 	.byte	0x03, 0x50
        /*007a*/ 	.short	0x0000


	//----- nvinfo : EIATTR_MAXREG_COUNT
	.align		4
        /*007c*/ 	.byte	0x03, 0x1b
        /*007e*/ 	.short	0x00ff


	//----- nvinfo : EIATTR_MERCURY_ISA_VERSION
	.align		4
        /*0080*/ 	.byte	0x03, 0x5f
        /*0082*/ 	.short	0x0101


	//----- nvinfo : EIATTR_EXIT_INSTR_OFFSETS
	.align		4
        /*0084*/ 	.byte	0x04, 0x1c
        /*0086*/ 	.short	(.L_1989 - .L_1988)


	//   ....[0]....
.L_1988:
        /*0088*/ 	.word	0x00000530


	//   ....[1]....
        /*008c*/ 	.word	0x000005b0


	//----- nvinfo : EIATTR_MAX_THREADS
	.align		4
.L_1989:
        /*0090*/ 	.byte	0x04, 0x05
        /*0092*/ 	.short	(.L_1991 - .L_1990)
.L_1990:
        /*0094*/ 	.word	0x00000080
        /*0098*/ 	.word	0x00000001
        /*009c*/ 	.word	0x00000001


	//----- nvinfo : EIATTR_CRS_STACK_SIZE
	.align		4
.L_1991:
        /*00a0*/ 	.byte	0x04, 0x1e
        /*00a2*/ 	.short	(.L_1993 - .L_1992)
.L_1992:
        /*00a4*/ 	.word	0x00000000


	//----- nvinfo : EIATTR_CBANK_PARAM_SIZE
	.align		4
.L_1993:
        /*00a8*/ 	.byte	0x03, 0x19
        /*00aa*/ 	.short	0x001c


	//----- nvinfo : EIATTR_PARAM_CBANK
	.align		4
        /*00ac*/ 	.byte	0x04, 0x0a
        /*00ae*/ 	.short	(.L_1995 - .L_1994)
	.align		4
.L_1994:
        /*00b0*/ 	.word	index@(.nv.constant0._ZN2at6native27unrolled_elementwise_kernelINS0_13AUnaryFunctorIN3c104HalfES4_S4_NS0_15binary_internal10DivFunctorIS4_EEEESt5arrayIPcLm2EELi4E23TrivialOffsetCalculatorILi1EjESD_NS0_6memory15LoadWithoutCastENSE_16StoreWithoutCastEEEviT_T0_T2_T3_T4_T5_)
        /*00b4*/ 	.short	0x0210
        /*00b6*/ 	.short	0x001c


	//----- nvinfo : EIATTR_SW_WAR
	.align		4
.L_1995:
        /*00b8*/ 	.byte	0x04, 0x36
        /*00ba*/ 	.short	(.L_1997 - .L_1996)
.L_1996:
        /*00bc*/ 	.word	0x00000008
.L_1997:


//--------------------- .nv.info._ZN2at6native29vectorized_elementwise_kernelILi2ENS0_13AUnaryFunctorIN3c104HalfES4_S4_NS0_15binary_internal10DivFunctorIS4_EEEESt5arrayIPcLm2EEEEviT0_T1_ --------------------------
	.section	.nv.info._ZN2at6native29vectorized_elementwise_kernelILi2ENS0_13AUnaryFunctorIN3c104HalfES4_S4_NS0_15binary_internal10DivFunctorIS4_EEEESt5arrayIPcLm2EEEEviT0_T1_,"",@"SHT_CUDA_INFO"
	.sectionflags	@""
	.align	4


	//----- nvinfo : EIATTR_CUDA_API_VERSION
	.align		4
        /*0000*/ 	.byte	0x04, 0x37
        /*0002*/ 	.short	(.L_1999 - .L_1998)
.L_1998:
        /*0004*/ 	.word	0x00000082


	//----- nvinfo : EIATTR_KPARAM_INFO
	.align		4
.L_1999:
        /*0008*/ 	.byte	0x04, 0x17
        /*000a*/ 	.short	(.L_2001 - .L_2000)
.L_2000:
        /*000c*/ 	.word	0x00000000
        /*0010*/ 	.short	0x0002
        /*0012*/ 	.short	0x0008
        /*0014*/ 	.byte	0x00, 0xf0, 0x41, 0x00


	//----- nvinfo : EIATTR_KPARAM_INFO
	.align		4
.L_2001:
        /*0018*/ 	.byte	0x04, 0x17
        /*001a*/ 	.short	(.L_2003 - .L_2002)
.L_2002:
        /*001c*/ 	.word	0x00000000
        /*0020*/ 	.short	0x0001
        /*0022*/ 	.short	0x0004
        /*0024*/ 	.byte	0x00, 0xf0, 0x11, 0x00


	//----- nvinfo : EIATTR_KPARAM_INFO
	.align		4
.L_2003:
        /*0028*/ 	.byte	0x04, 0x17
        /*002a*/ 	.short	(.L_2005 - .L_2004)
.L_2004:
        /*002c*/ 	.word	0x00000000
        /*0030*/ 	.short	0x0000
        /*0032*/ 	.short	0x0000
        /*0034*/ 	.byte	0x00, 0xf0, 0x11, 0x00


	//----- nvinfo : EIATTR_SPARSE_MMA_MASK
	.align		4
.L_2005:
        /*0038*/ 	.byte	0x03, 0x50
        /*003a*/ 	.short	0x0000


	//----- nvinfo : EIATTR_MAXREG_COUNT
	.align		4
        /*003c*/ 	.byte	0x03, 0x1b
        /*003e*/ 	.short	0x00ff


	//----- nvinfo : EIATTR_MERCURY_ISA_VERSION
	.align		4
        /*0040*/ 	.byte	0x03, 0x5f
        /*0042*/ 	.short	0x0101


	//----- nvinfo : EIATTR_EXIT_INSTR_OFFSETS
	.align		4
        /*0044*/ 	.byte	0x04, 0x1c
        /*0046*/ 	.short	(.L_2007 - .L_2006)


	//   ....[0]....
.L_2006:
        /*0048*/ 	.word	0x00000350


	//   ....[1]....
        /*004c*/ 	.word	0x00000e20


	//   ....[2]....
        /*0050*/ 	.word	0x00000e70


	//----- nvinfo : EIATTR_MAX_THREADS
	.align		4
.L_2007:
        /*0054*/ 	.byte	0x04, 0x05
        /*0056*/ 	.short	(.L_2009 - .L_2008)
.L_2008:
        /*0058*/ 	.word	0x00000080
        /*005c*/ 	.word	0x00000001
        /*0060*/ 	.word	0x00000001


	//----- nvinfo : EIATTR_CRS_STACK_SIZE
	.align		4
.L_2009:
        /*0064*/ 	.byte	0x04, 0x1e
        /*0066*/ 	.short	(.L_2011 - .L_2010)
.L_2010:
        /*0068*/ 	.word	0x00000000


	//----- nvinfo : EIATTR_CBANK_PARAM_SIZE
	.align		4
.L_2011:
        /*006c*/ 	.byte	0x03, 0x19
        /*006e*/ 	.short	0x0018


	//----- nvinfo : EIATTR_PARAM_CBANK
	.align		4
        /*0070*/ 	.byte	0x04, 0x0a
        /*0072*/ 	.short	(.L_2013 - .L_2012)
	.align		4
.L_2012:
        /*0074*/ 	.word	index@(.nv.constant0._ZN2at6native29vectorized_elementwise_kernelILi2ENS0_13AUnaryFunctorIN3c104HalfES4_S4_NS0_15binary_internal10DivFunctorIS4_EEEESt5arrayIPcLm2EEEEviT0_T1_)
        /*0078*/ 	.short	0x0210
        /*007a*/ 	.short	0x0018


	//----- nvinfo : EIATTR_SW_WAR
	.align		4
.L_2013:
        /*007c*/ 	.byte	0x04, 0x36
        /*007e*/ 	.short	(.L_2015 - .L_2014)
.L_2014:
        /*0080*/ 	.word	0x00000008
.L_2015:


//--------------------- .nv.info._ZN2at6native29vectorized_elementwise_kernelILi4ENS0_13AUnaryFunctorIN3c104HalfES4_S4_NS0_15binary_internal10DivFunctorIS4_EEEESt5arrayIPcLm2EEEEviT0_T1_ --------------------------
	.section	.nv.info._ZN2at6native29vectorized_elementwise_kernelILi4ENS0_13AUnaryFunctorIN3c104HalfES4_S4_NS0_15binary_internal10DivFunctorIS4_EEEESt5arrayIPcLm2EEEEviT0_T1_,"",@"SHT_CUDA_INFO"
	.sectionflags	@""
	.align	4


	//----- nvinfo : EIATTR_CUDA_API_VERSION
	.align		4
        /*0000*/ 	.byte	0x04, 0x37
        /*0002*/ 	.short	(.L_2017 - .L_2016)
.L_2016:
        /*0004*/ 	.word	0x00000082


	//----- nvinfo : EIATTR_KPARAM_INFO
	.align		4
.L_2017:
        /*0008*/ 	.byte	0x04, 0x17
        /*000a*/ 	.short	(.L_2019 - .L_2018)
.L_2018:
        /*000c*/ 	.word	0x00000000
        /*0010*/ 	.short	0x0002
        /*0012*/ 	.short	0x0008
        /*0014*/ 	.byte	0x00, 0xf0, 0x41, 0x00


	//----- nvinfo : EIATTR_KPARAM_INFO
	.align		4
.L_2019:
        /*0018*/ 	.byte	0x04, 0x17
        /*001a*/ 	.short	(.L_2021 - .L_2020)
.L_2020:
        /*001c*/ 	.word	0x00000000
        /*0020*/ 	.short	0x0001
        /*0022*/ 	.short	0x0004
        /*0024*/ 	.byte	0x00, 0xf0, 0x11, 0x00


	//----- nvinfo : EIATTR_KPARAM_INFO
	.align		4
.L_2021:
        /*0028*/ 	.byte	0x04, 0x17
        /*002a*/ 	.short	(.L_2023 - .L_2022)
.L_2022:
        /*002c*/ 	.word	0x00000000
        /*0030*/ 	.short	0x0000
        /*0032*/ 	.short	0x0000
        /*0034*/ 	.byte	0x00, 0xf0, 0x11, 0x00


	//----- nvinfo : EIATTR_SPARSE_MMA_MASK
	.align		4
.L_2023:
        /*0038*/ 	.byte	0x03, 0x50
        /*003a*/ 	.short	0x0000


	//----- nvinfo : EIATTR_MAXREG_COUNT
	.align		4
        /*003c*/ 	.byte	0x03, 0x1b
        /*003e*/ 	.short	0x00ff


	//----- nvinfo : EIATTR_MERCURY_ISA_VERSION
	.align		4
        /*0040*/ 	.byte	0x03, 0x5f
        /*0042*/ 	.short	0x0101


	//----- nvinfo : EIATTR_EXIT_INSTR_OFFSETS
	.align		4
        /*0044*/ 	.byte	0x04, 0x1c
        /*0046*/ 	.short	(.L_2025 - .L_2024)


	//   ....[0]....
.L_2024:
        /*0048*/ 	.word	0x00000310


	//   ....[1]....
        /*004c*/ 	.word	0x00000de0


	//   ....[2]....
        /*0050*/ 	.word	0x00000e30


	//----- nvinfo : EIATTR_MAX_THREADS
	.align		4
.L_2025:
        /*0054*/ 	.byte	0x04, 0x05
        /*0056*/ 	.short	(.L_2027 - .L_2026)
.L_2026:
        /*0058*/ 	.word	0x00000080
        /*005c*/ 	.word	0x00000001
        /*0060*/ 	.word	0x00000001


	//----- nvinfo : EIATTR_CRS_STACK_SIZE
	.align		4
.L_2027:
        /*0064*/ 	.byte	0x04, 0x1e
        /*0066*/ 	.short	(.L_2029 - .L_2028)
.L_2028:
        /*0068*/ 	.word	0x00000000


	//----- nvinfo : EIATTR_CBANK_PARAM_SIZE
	.align		4
.L_2029:
        /*006c*/ 	.byte	0x03, 0x19
        /*006e*/ 	.short	0x0018


	//----- nvinfo : EIATTR_PARAM_CBANK
	.align		4
        /*0070*/ 	.byte	0x04, 0x0a
        /*0072*/ 	.short	(.L_2031 - .L_2030)
	.align		4
.L_2030:
        /*0074*/ 	.word	index@(.nv.constant0._ZN2at6native29vectorized_elementwise_kernelILi4ENS0_13AUnaryFunctorIN3c104HalfES4_S4_NS0_15binary_internal10DivFunctorIS4_EEEESt5arrayIPcLm2EEEEviT0_T1_)
        /*0078*/ 	.short	0x0210
        /*007a*/ 	.short	0x0018


	//----- nvinfo : EIATTR_SW_WAR
	.align		4
.L_2031:
        /*007c*/ 	.byte	0x04, 0x36
        /*007e*/ 	.short	(.L_2033 - .L_2032)
.L_2032:
        /*0080*/ 	.word	0x00000008
.L_2033:


//--------------------- .nv.info._ZN2at6native29vectorized_elementwise_kernelILi8ENS0_13AUnaryFunctorIN3c104HalfES4_S4_NS0_15binary_internal10DivFunctorIS4_EEEESt5arrayIPcLm2EEEEviT0_T1_ --------------------------
	.section	.nv.info._ZN2at6native29vectorized_elementwise_kernelILi8ENS0_13AUnaryFunctorIN3c104HalfES4_S4_NS0_15binary_internal10DivFunctorIS4_EEEESt5arrayIPcLm2EEEEviT0_T1_,"",@"SHT_CUDA_INFO"
	.sectionflags	@""
	.align	4


	//----- nvinfo : EIATTR_CUDA_API_VERSION
	.align		4
        /*0000*/ 	.byte	0x04, 0x37
        /*0002*/ 	.short	(.L_2035 - .L_2034)
.L_2034:
        /*0004*/ 	.word	0x00000082


	//----- nvinfo : EIATTR_KPARAM_INFO
	.align		4
.L_2035:
        /*0008*/ 	.byte	0x04, 0x17
        /*000a*/ 	.short	(.L_2037 - .L_2036)
.L_2036:
        /*000c*/ 	.word	0x00000000
        /*0010*/ 	.short	0x0002
        /*0012*/ 	.short	0x0008
        /*0014*/ 	.byte	0x00, 0xf0, 0x41, 0x00


	//----- nvinfo : EIATTR_KPARAM_INFO
	.align		4
.L_2037:
        /*0018*/ 	.byte	0x04, 0x17
        /*001a*/ 	.short	(.L_2039 - .L_2038)
.L_2038:
        /*001c*/ 	.word	0x00000000
        /*0020*/ 	.short	0x0001
        /*0022*/ 	.short	0x0004
        /*0024*/ 	.byte	0x00, 0xf0, 0x11, 0x00


	//----- nvinfo : EIATTR_KPARAM_INFO
	.align		4
.L_2039:
        /*0028*/ 	.byte	0x04, 0x17
        /*002a*/ 	.short	(.L_2041 - .L_2040)
.L_2040:
        /*002c*/ 	.word	0x00000000
        /*0030*/ 	.short	0x0000
        /*0032*/ 	.short	0x0000
        /*0034*/ 	.byte	0x00, 0xf0, 0x11, 0x00


	//----- nvinfo : EIATTR_SPARSE_MMA_MASK
	.align		4
.L_2041:
        /*0038*/ 	.byte	0x03, 0x50
        /*003a*/ 	.short	0x0000


	//----- nvinfo : EIATTR_MAXREG_COUNT
	.align		4
        /*003c*/ 	.byte	0x03, 0x1b
        /*003e*/ 	.short	0x00ff


	//----- nvinfo : EIATTR_MERCURY_ISA_VERSION
	.align		4
        /*0040*/ 	.byte	0x03, 0x5f
        /*0042*/ 	.short	0x0101


	//----- nvinfo : EIATTR_EXIT_INSTR_OFFSETS
	.align		4
        /*0044*/ 	.byte	0x04, 0x1c
        /*0046*/ 	.short	(.L_2043 - .L_2042)


	//   ....[0]....
.L_2042:
        /*0048*/ 	.word	0x000002f0


	//   ....[1]....
        /*004c*/ 	.word	0x00000dc0


	//   ....[2]....
        /*0050*/ 	.word	0x00000e10


	//----- nvinfo : EIATTR_MAX_THREADS
	.align		4
.L_2043:
        /*0054*/ 	.byte	0x04, 0x05
        /*0056*/ 	.short	(.L_2045 - .L_2044)
.L_2044:
        /*0058*/ 	.word	0x00000080
        /*005c*/ 	.word	0x00000001
        /*0060*/ 	.word	0x00000001


	//----- nvinfo : EIATTR_CRS_STACK_SIZE
	.align		4
.L_2045:
        /*0064*/ 	.byte	0x04, 0x1e
        /*0066*/ 	.short	(.L_2047 - .L_2046)
.L_2046:
        /*0068*/ 	.word	0x00000000


	//----- nvinfo : EIATTR_CBANK_PARAM_SIZE
	.align		4
.L_2047:
        /*006c*/ 	.byte	0x03, 0x19
        /*006e*/ 	.short	0x0018


	//----- nvinfo : EIATTR_PARAM_CBANK
	.align		4
        /*0070*/ 	.byte	0x04, 0x0a
        /*0072*/ 	.short	(.L_2049 - .L_2048)
	.align		4
.L_2048:
        /*0074*/ 	.word	index@(.nv.constant0._ZN2at6native29vectorized_elementwise_kernelILi8ENS0_13AUnaryFunctorIN3c104HalfES4_S4_NS0_15binary_internal10DivFunctorIS4_EEEESt5arrayIPcLm2EEEEviT0_T1_)
        /*0078*/ 	.short	0x0210
        /*007a*/ 	.short	0x0018


	//----- nvinfo : EIATTR_SW_WAR
	.align		4
.L_2049:
        /*007c*/ 	.byte	0x04, 0x36
        /*007e*/ 	.short	(.L_2051 - .L_2050)
.L_2050:
        /*0080*/ 	.word	0x00000008
.L_2051:


//--------------------- .nv.info._ZN2at6native18elementwise_kernelILi128ELi4EZNS0_15gpu_kernel_implINS0_13BinaryFunctorIN3c107complexIfEES6_S6_NS0_15binary_internal10DivFunctorIS6_EEEEEEvRNS_18TensorIteratorBaseERKT_EUliE_EEviT1_ --------------------------
	.section	.nv.info._ZN2at6native18elementwise_kernelILi128ELi4EZNS0_15gpu_kernel_implINS0_13BinaryFunctorIN3c107complexIfEES6_S6_NS0_15binary_internal10DivFunctorIS6_EEEEEEvRNS_18TensorIteratorBaseERKT_EUliE_EEviT1_,"",@"SHT_CUDA_INFO"
	.sectionflags	@""
	.align	4


	//----- nvinfo : EIATTR_CUDA_API_VERSION
	.align		4
        /*0000*/ 	.byte	0x04, 0x37
        /*0002*/ 	.short	(.L_2053 - .L_2052)
.L_2052:
        /*0004*/ 	.word	0x00000082


	//----- nvinfo : EIATTR_KPARAM_INFO
	.align		4
.L_2053:
        /*0008*/ 	.byte	0x04, 0x17
        /*000a*/ 	.short	(.L_2055 - .L_2054)
.L_2054:
        /*000c*/ 	.word	0x00000000
        /*0010*/ 	.short	0x0001
        /*0012*/ 	.short	0x0008
        /*0014*/ 	.byte	0x00, 0xf0, 0x21, 0x0a


	//----- nvinfo : EIATTR_KPARAM_INFO
	.align		4
.L_2055:
        /*0018*/ 	.byte	0x04, 0x17
        /*001a*/ 	.short	(.L_2057 - .L_2056)
.L_2056:
        /*001c*/ 	.word	0x00000000
        /*0020*/ 	.short	0x0000
        /*0022*/ 	.short	0x0000
        /*0024*/ 	.byte	0x00, 0xf0, 0x11, 0x00


	//----- nvinfo : EIATTR_SPARSE_MMA_MASK
	.align		4
.L_2057:
        /*0028*/ 	.byte	0x03, 0x50
        /*002a*/ 	.short	0x0000


	//----- nvinfo : EIATTR_MAXREG_COUNT
	.align		4
        /*002c*/ 	.byte	0x03, 0x1b
        /*002e*/ 	.short	0x0080


	//----- nvinfo : EIATTR_EXTERNS
	.align		4
        /*0030*/ 	.byte	0x04, 0x0f
        /*0032*/ 	.short	(.L_2059 - .L_2058)


	//   ....[0]....
	.align		4
.L_2058:
        /*0034*/ 	.word	index@(__assertfail)


	//----- nvinfo : EIATTR_MERCURY_ISA_VERSION
	.align		4
.L_2059:
        /*0038*/ 	.byte	0x03, 0x5f
        /*003a*/ 	.short	0x0101


	//----- nvinfo : EIATTR_SYSCALL_OFFSETS
	.align		4
        /*003c*/ 	.byte	0x04, 0x46
        /*003e*/ 	.short	(.L_2061 - .L_2060)


	//   ....[0]....
.L_2060:
        /*0040*/ 	.word	0x000025c0


	//   ....[1]....
        /*0044*/ 	.word	0x00003540


	//   ....[2]....
        /*0048*/ 	.word	0x000045b0


	//   ....[3]....
        /*004c*/ 	.word	0x00006bb0


	//   ....[4]....
        /*0050*/ 	.word	0x00007b30


	//   ....[5]....
        /*0054*/ 	.word	0x00008ba0


	//   ....[6]....
        /*0058*/ 	.word	0x0000b190


	//   ....[7]....
        /*005c*/ 	.word	0x0000c110


	//   ....[8]....
        /*0060*/ 	.word	0x0000d180


	//   ....[9]....
        /*0064*/ 	.word	0x0000f760


	//   ....[10]....
        /*0068*/ 	.word	0x000106e0


	//   ....[11]....
        /*006c*/ 	.word	0x00011750


	//----- nvinfo : EIATTR_EXIT_INSTR_OFFSETS
	.align		4
.L_2061:
        /*0070*/ 	.byte	0x04, 0x1c
        /*0072*/ 	.short	(.L_2063 - .L_2062)


	//   ....[0]....
.L_2062:
        /*0074*/ 	.word	0x0000d230


	//   ....[1]....
        /*0078*/ 	.word	0x00010a60


	//   ....[2]....
        /*007c*/ 	.word	0x00010aa0


	//   ....[3]....
        /*0080*/ 	.word	0x00010b30


	//   ....[4]....
        /*0084*/ 	.word	0x00010b60


	//   ....[5]....
        /*0088*/ 	.word	0x00010b90


	//   ....[6]....
        /*008c*/ 	.word	0x00010c10


	//   ....[7]....
        /*0090*/ 	.word	0x00010c40


	//   ....[8]....
        /*0094*/ 	.word	0x00010cc0


	//   ....[9]....
        /*0098*/ 	.word	0x00010cf0


	//   ....[10]....
        /*009c*/ 	.word	0x00010d30


	//   ....[11]....
        /*00a0*/ 	.word	0x00010e10


	//   ....[12]....
        /*00a4*/ 	.word	0x00010e70


	//   ....[13]....
        /*00a8*/ 	.word	0x00010ff0


	//   ....[14]....
        /*00ac*/ 	.word	0x00011140


	//   ....[15]....
        /*00b0*/ 	.word	0x00011170


	//   ....[16]....
        /*00b4*/ 	.word	0x00011220


	//   ....[17]....
        /*00b8*/ 	.word	0x00011390


	//   ....[18]....
        /*00bc*/ 	.word	0x00011500


	//   ....[19]....
        /*00c0*/ 	.word	0x00011650


	//   ....[20]....
        /*00c4*/ 	.word	0x00011760


	//   ....[21]....
        /*00c8*/ 	.word	0x00011790


	//   ....[22]....
        /*00cc*/ 	.word	0x000117c0


	//----- nvinfo : EIATTR_MAX_THREADS
	.align		4
.L_2063:
        /*00d0*/ 	.byte	0x04, 0x05
        /*00d2*/ 	.short	(.L_2065 - .L_2064)
.L_2064:
        /*00d4*/ 	.word	0x00000080
        /*00d8*/ 	.word	0x00000001
        /*00dc*/ 	.word	0x00000001


	//----- nvinfo : EIATTR_CRS_STACK_SIZE
	.align		4
.L_2065:
        /*00e0*/ 	.byte	0x04, 0x1e
        /*00e2*/ 	.short	(.L_2067 - .L_2066)
.L_2066:
        /*00e4*/ 	.word	0x00000000


	//----- nvinfo : EIATTR_CBANK_PARAM_SIZE
	.align		4
.L_2067:
        /*00e8*/ 	.byte	0x03, 0x19
        /*00ea*/ 	.short	0x0290


	//----- nvinfo : EIATTR_PARAM_CBANK
	.align		4
        /*00ec*/ 	.byte	0x04, 0x0a
        /*00ee*/ 	.short	(.L_2069 - .L_2068)
	.align		4
.L_2068:
        /*00f0*/ 	.word	index@(.nv.constant0._ZN2at6native18elementwise_kernelILi128ELi4EZNS0_15gpu_kernel_implINS0_13BinaryFunctorIN3c107complexIfEES6_S6_NS0_15binary_internal10DivFunctorIS6_EEEEEEvRNS_18TensorIteratorBaseERKT_EUliE_EEviT1_)
        /*00f4*/ 	.short	0x0210
        /*00f6*/ 	.short	0x0290


	//----- nvinfo : EIATTR_SW_WAR
	.align		4
.L_2069:
        /*00f8*/ 	.byte	0x04, 0x36
        /*00fa*/ 	.short	(.L_2071 - .L_2070)
.L_2070:
        /*00fc*/ 	.word	0x00000008
.L_2071:


//--------------------- .nv.info._ZN2at6native27unrolled_elementwise_kernelINS0_13BinaryFunctorIN3c107complexIfEES5_S5_NS0_15binary_internal10DivFunctorIS5_EEEESt5arrayIPcLm3EELi4E23TrivialOffsetCalculatorILi2EjESD_ILi1EjENS0_6memory12LoadWithCastILi2EEENSG_13StoreWithCastILi1EEEEEviT_T0_T2_T3_T4_T5_ --------------------------
	.section	.nv.info._ZN2at6native27unrolled_elementwise_kernelINS0_13BinaryFunctorIN3c107complexIfEES5_S5_NS0_15binary_internal10DivFunctorIS5_EEEESt5arrayIPcLm3EELi4E23TrivialOffsetCalculatorILi2EjESD_ILi1EjENS0_6memory12LoadWithCastILi2EEENSG_13StoreWithCastILi1EEEEEviT_T0_T2_T3_T4_T5_,"",@"SHT_CUDA_INFO"
	.sectionflags	@""
	.align	4


	//----- nvinfo : EIATTR_CUDA_API_VERSION
	.align		4
        /*0000*/ 	.byte	0x04, 0x37
        /*0002*/ 	.short	(.L_2073 - .L_2072)
.L_2072:
        /*0004*/ 	.word	0x00000082


	//----- nvinfo : EIATTR_KPARAM_INFO
	.align		4
.L_2073:
        /*0008*/ 	.byte	0x04, 0x17
        /*000a*/ 	.short	(.L_2075 - .L_2074)
.L_2074:
        /*000c*/ 	.word	0x00000000
        /*0010*/ 	.short	0x0006
        /*0012*/ 	.short	0x0030
        /*0014*/ 	.byte	0x00, 0xf0, 0x21, 0x00


	//----- nvinfo : EIATTR_KPARAM_INFO
	.align		4
.L_2075:
        /*0018*/ 	.byte	0x04, 0x17
        /*001a*/ 	.short	(.L_2077 - .L_2076)
.L_2076:
        /*001c*/ 	.word	0x00000000
        /*0020*/ 	.short	0x0005
        /*0022*/ 	.short	0x0024
        /*0024*/ 	.byte	0x00, 0xf0, 0x31, 0x00


	//----- nvinfo : EIATTR_KPARAM_INFO
	.align		4
.L_2077:
        /*0028*/ 	.byte	0x04, 0x17
        /*002a*/ 	.short	(.L_2079 - .L_2078)
.L_2078:
        /*002c*/ 	.word	0x00000000
        /*0030*/ 	.short	0x0004
        /*0032*/ 	.short	0x0021
        /*0034*/ 	.byte	0x00, 0xf0, 0x05, 0x00


	//----- nvinfo : EIATTR_KPARAM_INFO
	.align		4
.L_2079:
        /*0038*/ 	.byte	0x04, 0x17
        /*003a*/ 	.short	(.L_2081 - .L_2080)
.L_2080:
        /*003c*/ 	.word	0x00000000
        /*0040*/ 	.short	0x0003
        /*0042*/ 	.short	0x0020
        /*0044*/ 	.byte	0x00, 0xf0, 0x05, 0x00


	//----- nvinfo : EIATTR_KPARAM_INFO
	.align		4
.L_2081:
        /*0048*/ 	.byte	0x04, 0x17
        /*004a*/ 	.short	(.L_2083 - .L_2082)
.L_2082:
        /*004c*/ 	.word	0x00000000
        /*0050*/ 	.short	0x0002
        /*0052*/ 	.short	0x0008
        /*0054*/ 	.byte	0x00, 0xf0, 0x61, 0x00


	//----- nvinfo : EIATTR_KPARAM_INFO
	.align		4
.L_2083:
        /*0058*/ 	.byte	0x04, 0x17
        /*005a*/ 	.short	(.L_2085 - .L_2084)
.L_2084:
        /*005c*/ 	.word	0x00000000
        /*0060*/ 	.short	0x0001
        /*0062*/ 	.short	0x0004
        /*0064*/ 	.byte	0x00, 0xf0, 0x05, 0x00


	//----- nvinfo : EIATTR_KPARAM_INFO
	.align		4
.L_2085:
        /*0068*/ 	.byte	0x04, 0x17
        /*006a*/ 	.short	(.L_2087 - .L_2086)
.L_2086:
        /*006c*/ 	.word	0x00000000
        /*0070*/ 	.short	0x0000
        /*0072*/ 	.short	0x0000
        /*0074*/ 	.byte	0x00, 0xf0, 0x11, 0x00


	//----- nvinfo : EIATTR_SPARSE_MMA_MASK
	.align		4
.L_2087:
        /*0078*/ 	.byte	0x03, 0x50
        /*007a*/ 	.short	0x0000


	//----- nvinfo : EIATTR_MAXREG_COUNT
	.align		4
        /*007c*/ 	.byte	0x03, 0x1b
        /*007e*/ 	.short	0x00ff


	//----- nvinfo : EIATTR_EXTERNS
	.align		4
        /*0080*/ 	.byte	0x04, 0x0f
        /*0082*/ 	.short	(.L_2089 - .L_2088)


	//   ....[0]....
	.align		4
.L_2088:
        /*0084*/ 	.word	index@(__assertfail)


	//----- nvinfo : EIATTR_MERCURY_ISA_VERSION
	.align		4
.L_2089:
        /*0088*/ 	.byte	0x03, 0x5f
        /*008a*/ 	.short	0x0101


	//----- nvinfo : EIATTR_SYSCALL_OFFSETS
	.align		4
        /*008c*/ 	.byte	0x04, 0x46
        /*008e*/ 	.short	(.L_2091 - .L_2090)


	//   ....[0]....
.L_2090:
        /*0090*/ 	.word	0x00000fd0


	//   ....[1]....
        /*0094*/ 	.word	0x00001f60


	//   ....[2]....
        /*0098*/ 	.word	0x00002f70


	//   ....[3]....
        /*009c*/ 	.word	0x00003f00


	//   ....[4]....
        /*00a0*/ 	.word	0x00004f20


	//   ....[5]....
        /*00a4*/ 	.word	0x00005eb0


	//   ....[6]....
        /*00a8*/ 	.word	0x00006ec0


	//   ....[7]....
        /*00ac*/ 	.word	0x00007e40


	//   ....[8]....
        /*00b0*/ 	.word	0x00009750


	//   ....[9]....
        /*00b4*/ 	.word	0x0000a660


	//   ....[10]....
        /*00b8*/ 	.word	0x0000b530


	//   ....[11]....
        /*00bc*/ 	.word	0x0000c400


	//----- nvinfo : EIATTR_EXIT_INSTR_OFFSETS
	.align		4
.L_2091:
        /*00c0*/ 	.byte	0x04, 0x1c
        /*00c2*/ 	.short	(.L_2093 - .L_2092)


	//   ....[0]....
.L_2092:
        /*00c4*/ 	.word	0x0000b5d0


	//   ....[1]....
        /*00c8*/ 	.word	0x0000b710


	//   ....[2]....
        /*00cc*/ 	.word	0x0000b750


	//   ....[3]....
        /*00d0*/ 	.word	0x0000b7e0


	//   ....[4]....
        /*00d4*/ 	.word	0x0000b810


	//   ....[5]....
        /*00d8*/ 	.word	0x0000b840


	//   ....[6]....
        /*00dc*/ 	.word	0x0000b8c0


	//   ....[7]....
        /*00e0*/ 	.word	0x0000b8f0


	//   ....[8]....
        /*00e4*/ 	.word	0x0000b970


	//   ....[9]....
        /*00e8*/ 	.word	0x0000b9a0


	//   ....[10]....
        /*00ec*/ 	.word	0x0000b9e0


	//   ....[11]....
        /*00f0*/ 	.word	0x0000bac0


	//   ....[12]....
        /*00f4*/ 	.word	0x0000bb20


	//   ....[13]....
        /*00f8*/ 	.word	0x0000bca0


	//   ....[14]....
        /*00fc*/ 	.word	0x0000bdf0


	//   ....[15]....
        /*0100*/ 	.word	0x0000be20


	//   ....[16]....
        /*0104*/ 	.word	0x0000bed0


	//   ....[17]....
        /*0108*/ 	.word	0x0000c040


	//   ....[18]....
        /*010c*/ 	.word	0x0000c1b0


	//   ....[19]....
        /*0110*/ 	.word	0x0000c300


	//   ....[20]....
        /*0114*/ 	.word	0x0000c410


	//   ....[21]....
        /*0118*/ 	.word	0x0000c440


	//   ....[22]....
        /*011c*/ 	.word	0x0000c470


	//----- nvinfo : EIATTR_MAX_THREADS
	.align		4
.L_2093:
        /*0120*/ 	.byte	0x04, 0x05
        /*0122*/ 	.short	(.L_2095 - .L_2094)
.L_2094:
        /*0124*/ 	.word	0x00000080
        /*0128*/ 	.word	0x00000001
        /*012c*/ 	.word	0x00000001


	//----- nvinfo : EIATTR_CRS_STACK_SIZE
	.align		4
.L_2095:
        /*0130*/ 	.byte	0x04, 0x1e
        /*0132*/ 	.short	(.L_2097 - .L_2096)
.L_2096:
        /*0134*/ 	.word	0x00000000


	//----- nvinfo : EIATTR_CBANK_PARAM_SIZE
	.align		4
.L_2097:
        /*0138*/ 	.byte	0x03, 0x19
        /*013a*/ 	.short	0x0038


	//----- nvinfo : EIATTR_PARAM_CBANK
	.align		4
        /*013c*/ 	.byte	0x04, 0x0a
        /*013e*/ 	.short	(.L_2099 - .L_2098)
	.align		4
.L_2098:
        /*0140*/ 	.word	index@(.nv.constant0._ZN2at6native27unrolled_elementwise_kernelINS0_13BinaryFunctorIN3c107complexIfEES5_S5_NS0_15binary_internal10DivFunctorIS5_EEEESt5arrayIPcLm3EELi4E23TrivialOffsetCalculatorILi2EjESD_ILi1EjENS0_6memory12LoadWithCastILi2EEENSG_13StoreWithCastILi1EEEEEviT_T0_T2_T3_T4_T5_)
        /*0144*/ 	.short	0x0210
        /*0146*/ 	.short	0x0038


	//----- nvinfo : EIATTR_SW_WAR
	.align		4
.L_2099:
        /*0148*/ 	.byte	0x04, 0x36
        /*014a*/ 	.short	(.L_2101 - .L_2100)
.L_2100:
        /*014c*/ 	.word	0x00000008
.L_2101:


//--------------------- .nv.info._ZN2at6native18elementwise_kernelILi128ELi2EZNS0_22gpu_kernel_impl_nocastINS0_13BinaryFunctorIN3c107complexIfEES6_S6_NS0_15binary_internal10DivFunctorIS6_EEEEEEvRNS_18TensorIteratorBaseERKT_EUliE_EEviT1_ --------------------------
	.section	.nv.info._ZN2at6native18elementwise_kernelILi128ELi2EZNS0_22gpu_kernel_impl_nocastINS0_13BinaryFunctorIN3c107complexIfEES6_S6_NS0_15binary_internal10DivFunctorIS6_EEEEEEvRNS_18TensorIteratorBaseERKT_EUliE_EEviT1_,"",@"SHT_CUDA_INFO"
	.sectionflags	@""
	.align	4


	//----- nvinfo : EIATTR_CUDA_API_VERSION
	.align		4
        /*0000*/ 	.byte	0x04, 0x37
        /*0002*/ 	.short	(.L_2103 - .L_2102)
.L_2102:
        /*0004*/ 	.word	0x00000082


	//----- nvinfo : EIATTR_KPARAM_INFO
	.align		4
.L_2103:
        /*0008*/ 	.byte	0x04, 0x17
        /*000a*/ 	.short	(.L_2105 - .L_2104)
.L_2104:
        /*000c*/ 	.word	0x00000000
        /*0010*/ 	.short	0x0001
        /*0012*/ 	.short	0x0008
        /*0014*/ 	.byte	0x00, 0xf0, 0x21, 0x0a


	//----- nvinfo : EIATTR_KPARAM_INFO
	.align		4
.L_2105:
        /*0018*/ 	.byte	0x04, 0x17
        /*001a*/ 	.short	(.L_2107 - .L_2106)
.L_2106:
        /*001c*/ 	.word	0x00000000
        /*0020*/ 	.short	0x0000
        /*0022*/ 	.short	0x0000
        /*0024*/ 	.byte	0x00, 0xf0, 0x11, 0x00


	//----- nvinfo : EIATTR_SPARSE_MMA_MASK
	.align		4
.L_2107:
        /*0028*/ 	.byte	0x03, 0x50
        /*002a*/ 	.short	0x0000


	//----- nvinfo : EIATTR_MAXREG_COUNT
	.align		4
        /*002c*/ 	.byte	0x03, 0x1b
        /*002e*/ 	.short	0x0080


	//----- nvinfo : EIATTR_MERCURY_ISA_VERSION
	.align		4
        /*0030*/ 	.byte	0x03, 0x5f
        /*0032*/ 	.short	0x0101


	//----- nvinfo : EIATTR_EXIT_INSTR_OFFSETS
	.align		4
        /*0034*/ 	.byte	0x04, 0x1c
        /*0036*/ 	.short	(.L_2109 - .L_2108)


	//   ....[0]....
.L_2108:
        /*0038*/ 	.word	0x00001990


	//   ....[1]....
        /*003c*/ 	.word	0x00003260


	//----- nvinfo : EIATTR_MAX_THREADS
	.align		4
.L_2109:
        /*0040*/ 	.byte	0x04, 0x05
        /*0042*/ 	.short	(.L_2111 - .L_2110)
.L_2110:
        /*0044*/ 	.word	0x00000080
        /*0048*/ 	.word	0x00000001
        /*004c*/ 	.word	0x00000001


	//----- nvinfo : EIATTR_CRS_STACK_SIZE
	.align		4
.L_2111:
        /*0050*/ 	.byte	0x04, 0x1e
        /*0052*/ 	.short	(.L_2113 - .L_2112)
.L_2112:
        /*0054*/ 	.word	0x00000000


	//----- nvinfo : EIATTR_CBANK_PARAM_SIZE
	.align		4
.L_2113:
        /*0058*/ 	.byte	0x03, 0x19
        /*005a*/ 	.short	0x0290


	//----- nvinfo : EIATTR_PARAM_CBANK
	.align		4
        /*005c*/ 	.byte	0x04, 0x0a
        /*005e*/ 	.short	(.L_2115 - .L_2114)
	.align		4
.L_2114:
        /*0060*/ 	.word	index@(.nv.constant0._ZN2at6native18elementwise_kernelILi128ELi2EZNS0_22gpu_kernel_impl_nocastINS0_13BinaryFunctorIN3c107complexIfEES6_S6_NS0_15binary_internal10DivFunctorIS6_EEEEEEvRNS_18TensorIteratorBaseERKT_EUliE_EEviT1_)
        /*0064*/ 	.short	0x0210
        /*0066*/ 	.short	0x0290


	//----- nvinfo : EIATTR_SW_WAR
	.align		4
.L_2115:
        /*0068*/ 	.byte	0x04, 0x36
        /*006a*/ 	.short	(.L_2117 - .L_2116)
.L_2116:
        /*006c*/ 	.word	0x00000008
.L_2117:


//--------------------- .nv.info._ZN2at6native27unrolled_elementwise_kernelINS0_13BinaryFunctorIN3c107complexIfEES5_S5_NS0_15binary_internal10DivFunctorIS5_EEEESt5arrayIPcLm3EELi4E23TrivialOffsetCalculatorILi2EjESD_ILi1EjENS0_6memory15LoadWithoutCastENSG_16StoreWithoutCastEEEviT_T0_T2_T3_T4_T5_ --------------------------
	.section	.nv.info._ZN2at6native27unrolled_elementwise_kernelINS0_13BinaryFunctorIN3c107complexIfEES5_S5_NS0_15binary_internal10DivFunctorIS5_EEEESt5arrayIPcLm3EELi4E23TrivialOffsetCalculatorILi2EjESD_ILi1EjENS0_6memory15LoadWithoutCastENSG_16StoreWithoutCastEEEviT_T0_T2_T3_T4_T5_,"",@"SHT_CUDA_INFO"
	.sectionflags	@""
	.align	4


	//----- nvinfo : EIATTR_CUDA_API_VERSION
	.align		4
        /*0000*/ 	.byte	0x04, 0x37
        /*0002*/ 	.short	(.L_2119 - .L_2118)
.L_2118:
        /*0004*/ 	.word	0x00000082


	//----- nvinfo : EIATTR_KPARAM_INFO
	.align		4
.L_2119:
        /*0008*/ 	.byte	0x04, 0x17
        /*000a*/ 	.short	(.L_2121 - .L_2120)
.L_2120:
        /*000c*/ 	.word	0x00000000
        /*0010*/ 	.short	0x0006
        /*0012*/ 	.short	0x0023
        /*0014*/ 	.byte	0x00, 0xf0, 0x05, 0x00


	//----- nvinfo : EIATTR_KPARAM_INFO
	.align		4
.L_2121:
        /*0018*/ 	.byte	0x04, 0x17
        /*001a*/ 	.short	(.L_2123 - .L_2122)
.L_2122:
        /*001c*/ 	.word	0x00000000
        /*0020*/ 	.short	0x0005
        /*0022*/ 	.short	0x0022
        /*0024*/ 	.byte	0x00, 0xf0, 0x05, 0x00


	//----- nvinfo : EIATTR_KPARAM_INFO
	.align		4
.L_2123:
        /*0028*/ 	.byte	0x04, 0x17
        /*002a*/ 	.short	(.L_2125 - .L_2124)
.L_2124:
        /*002c*/ 	.word	0x00000000
        /*0030*/ 	.short	0x0004
        /*0032*/ 	.short	0x0021
        /*0034*/ 	.byte	0x00, 0xf0, 0x05, 0x00


	//----- nvinfo : EIATTR_KPARAM_INFO
	.align		4
.L_2125:
        /*0038*/ 	.byte	0x04, 0x17
        /*003a*/ 	.short	(.L_2127 - .L_2126)
.L_2126:
        /*003c*/ 	.word	0x00000000
        /*0040*/ 	.short	0x0003
        /*0042*/ 	.short	0x0020
        /*0044*/ 	.byte	0x00, 0xf0, 0x05, 0x00


	//----- nvinfo : EIATTR_KPARAM_INFO
	.align		4
.L_2127:
        /*0048*/ 	.byte	0x04, 0x17
        /*004a*/ 	.short	(.L_2129 - .L_2128)
.L_2128:
        /*004c*/ 	.word	0x00000000
        /*0050*/ 	.short	0x0002
        /*0052*/ 	.short	0x0008
        /*0054*/ 	.byte	0x00, 0xf0, 0x61, 0x00


	//----- nvinfo : EIATTR_KPARAM_INFO
	.align		4
.L_2129:
        /*0058*/ 	.byte	0x04, 0x17
        /*005a*/ 	.short	(.L_2131 - .L_2130)
.L_2130:
        /*005c*/ 	.word	0x00000000
        /*0060*/ 	.short	0x0001
        /*0062*/ 	.short	0x0004
        /*0064*/ 	.byte	0x00, 0xf0, 0x05, 0x00


	//----- nvinfo : EIATTR_KPARAM_INFO
	.align		4
.L_2131:
        /*0068*/ 	.byte	0x04, 0x17
        /*006a*/ 	.short	(.L_2133 - .L_2132)
.L_2132:
        /*006c*/ 	.word	0x00000000
        /*0070*/ 	.short	0x0000
        /*0072*/ 	.short	0x0000
        /*0074*/ 	.byte	0x00, 0xf0, 0x11, 0x00


	//----- nvinfo : EIATTR_SPARSE_MMA_MASK
	.align		4
.L_2133:
        /*0078*/ 	.byte	0x03, 0x50
        /*007a*/ 	.short	0x0000


	//----- nvinfo : EIATTR_MAXREG_COUNT
	.align		4
        /*007c*/ 	.byte	0x03, 0x1b
        /*007e*/ 	.short	0x00ff


	//----- nvinfo : EIATTR_MERCURY_ISA_VERSION
	.align		4
        /*0080*/ 	.byte	0x03, 0x5f
        /*0082*/ 	.short	0x0101


	//----- nvinfo : EIATTR_EXIT_INSTR_OFFSETS
	.align		4
        /*0084*/ 	.byte	0x04, 0x1c
        /*0086*/ 	.short	(.L_2135 - .L_2134)


	//   ....[0]....
.L_2134:
        /*0088*/ 	.word	0x00000d90


	//   ....[1]....
        /*008c*/ 	.word	0x00000de0


	//----- nvinfo : EIATTR_MAX_THREADS
	.align		4
.L_2135:
        /*0090*/ 	.byte	0x04, 0x05
        /*0092*/ 	.short	(.L_2137 - .L_2136)
.L_2136:
        /*0094*/ 	.word	0x00000080
        /*0098*/ 	.word	0x00000001
        /*009c*/ 	.word	0x00000001


	//----- nvinfo : EIATTR_CRS_STACK_SIZE
	.align		4
.L_2137:
        /*00a0*/ 	.byte	0x04, 0x1e
        /*00a2*/ 	.short	(.L_2139 - .L_2138)
.L_2138:
        /*00a4*/ 	.word	0x00000000


	//----- nvinfo : EIATTR_CBANK_PARAM_SIZE
	.align		4
.L_2139:
        /*00a8*/ 	.byte	0x03, 0x19
        /*00aa*/ 	.short	0x0024


	//----- nvinfo : EIATTR_PARAM_CBANK
	.align		4
        /*00ac*/ 	.byte	0x04, 0x0a
        /*00ae*/ 	.short	(.L_2141 - .L_2140)
	.align		4
.L_2140:
        /*00b0*/ 	.word	index@(.nv.constant0._ZN2at6native27unrolled_elementwise_kernelINS0_13BinaryFunctorIN3c107complexIfEES5_S5_NS0_15binary_internal10DivFunctorIS5_EEEESt5arrayIPcLm3EELi4E23TrivialOffsetCalculatorILi2EjESD_ILi1EjENS0_6memory15LoadWithoutCastENSG_16StoreWithoutCastEEEviT_T0_T2_T3_T4_T5_)
        /*00b4*/ 	.short	0x0210
        /*00b6*/ 	.short	0x0024


	//----- nvinfo : EIATTR_SW_WAR
	.align		4
.L_2141:
        /*00b8*/ 	.byte	0x04, 0x36
        /*00ba*/ 	.short	(.L_2143 - .L_2142)
.L_2142:
        /*00bc*/ 	.word	0x00000008
.L_2143:


//--------------------- .nv.info._ZN2at6native29vectorized_elementwise_kernelILi2ENS0_13BinaryFunctorIN3c107complexIfEES5_S5_NS0_15binary_internal10DivFunctorIS5_EEEESt5arrayIPcLm3EEEEviT0_T1_ --------------------------
	.section	.nv.info._ZN2at6native29vectorized_elementwise_kernelILi2ENS0_13BinaryFunctorIN3c107complexIfEES5_S5_NS0_15binary_internal10DivFunctorIS5_EEEESt5arrayIPcLm3EEEEviT0_T1_,"",@"SHT_CUDA_INFO"
	.sectionflags	@""
	.align	4


	//----- nvinfo : EIATTR_CUDA_API_VERSION
	.align		4
        /*0000*/ 	.byte	0x04, 0x37
        /*0002*/ 	.short	(.L_2145 - .L_2144)
.L_2144:
        /*0004*/ 	.word	0x00000082


	//----- nvinfo : EIATTR_KPARAM_INFO
	.align		4
.L_2145:
        /*0008*/ 	.byte	0x04, 0x17
        /*000a*/ 	.short	(.L_2147 - .L_2146)
.L_2146:
        /*000c*/ 	.word	0x00000000
        /*0010*/ 	.short	0x0002
        /*0012*/ 	.short	0x0008
        /*0014*/ 	.byte	0x00, 0xf0, 0x61, 0x00


	//----- nvinfo : EIATTR_KPARAM_INFO
	.align		4
.L_2147:
        /*0018*/ 	.byte	0x04, 0x17
        /*001a*/ 	.short	(.L_2149 - .L_2148)
.L_2148:
        /*001c*/ 	.word	0x00000000
        /*0020*/ 	.short	0x0001
        /*0022*/ 	.short	0x0004
        /*0024*/ 	.byte	0x00, 0xf0, 0x05, 0x00


	//----- nvinfo : EIATTR_KPARAM_INFO
	.align		4
.L_2149:
        /*0028*/ 	.byte	0x04, 0x17
        /*002a*/ 	.short	(.L_2151 - .L_2150)
.L_2150:
        /*002c*/ 	.word	0x00000000
        /*0030*/ 	.short	0x0000
        /*0032*/ 	.short	0x0000
        /*0034*/ 	.byte	0x00, 0xf0, 0x11, 0x00


	//----- nvinfo : EIATTR_SPARSE_MMA_MASK
	.align		4
.L_2151:
        /*0038*/ 	.byte	0x03, 0x50
        /*003a*/ 	.short	0x0000


	//----- nvinfo : EIATTR_MAXREG_COUNT
	.align		4
        /*003c*/ 	.byte	0x03, 0x1b
        /*003e*/ 	.short	0x00ff


	//----- nvinfo : EIATTR_MERCURY_ISA_VERSION
	.align		4
        /*0040*/ 	.byte	0x03, 0x5f
        /*0042*/ 	.short	0x0101


	//----- nvinfo : EIATTR_EXIT_INSTR_OFFSETS
	.align		4
        /*0044*/ 	.byte	0x04, 0x1c
        /*0046*/ 	.short	(.L_2153 - .L_2152)


	//   ....[0]....
.L_2152:
        /*0048*/ 	.word	0x000011d0


	//   ....[1]....
        /*004c*/ 	.word	0x00002c80


	//   ....[2]....
        /*0050*/ 	.word	0x00002cd0


	//----- nvinfo : EIATTR_MAX_THREADS
	.align		4
.L_2153:
        /*0054*/ 	.byte	0x04, 0x05
        /*0056*/ 	.short	(.L_2155 - .L_2154)
.L_2154:
        /*0058*/ 	.word	0x00000080
        /*005c*/ 	.word	0x00000001
        /*0060*/ 	.word	0x00000001


	//----- nvinfo : EIATTR_CRS_STACK_SIZE
	.align		4
.L_2155:
        /*0064*/ 	.byte	0x04, 0x1e
        /*0066*/ 	.short	(.L_2157 - .L_2156)
.L_2156:
        /*0068*/ 	.word	0x00000000


	//----- nvinfo : EIATTR_CBANK_PARAM_SIZE
	.align		4
.L_2157:
        /*006c*/ 	.byte	0x03, 0x19
        /*006e*/ 	.short	0x0020


	//----- nvinfo : EIATTR_PARAM_CBANK
	.align		4
        /*0070*/ 	.byte	0x04, 0x0a
        /*0072*/ 	.short	(.L_2159 - .L_2158)
	.align		4
.L_2158:
        /*0074*/ 	.word	index@(.nv.constant0._ZN2at6native29vectorized_elementwise_kernelILi2ENS0_13BinaryFunctorIN3c107complexIfEES5_S5_NS0_15binary_internal10DivFunctorIS5_EEEESt5arrayIPcLm3EEEEviT0_T1_)
        /*0078*/ 	.short	0x0210
        /*007a*/ 	.short	0x0020


	//----- nvinfo : EIATTR_SW_WAR
	.align		4
.L_2159:
        /*007c*/ 	.byte	0x04, 0x36
        /*007e*/ 	.short	(.L_2161 - .L_2160)
.L_2160:
        /*0080*/ 	.word	0x00000008
.L_2161:


//--------------------- .nv.info._ZN2at6native29vectorized_elementwise_kernelILi4ENS0_13BinaryFunctorIN3c107complexIfEES5_S5_NS0_15binary_internal10DivFunctorIS5_EEEESt5arrayIPcLm3EEEEviT0_T1_ --------------------------
	.section	.nv.info._ZN2at6native29vectorized_elementwise_kernelILi4ENS0_13BinaryFunctorIN3c107complexIfEES5_S5_NS0_15binary_internal10DivFunctorIS5_EEEESt5arrayIPcLm3EEEEviT0_T1_,"",@"SHT_CUDA_INFO"
	.sectionflags	@""
	.align	4


	//----- nvinfo : EIATTR_CUDA_API_VERSION
	.align		4
        /*0000*/ 	.byte	0x04, 0x37
        /*0002*/ 	.short	(.L_2163 - .L_2162)
.L_2162:
        /*0004*/ 	.word	0x00000082


	//----- nvinfo : EIATTR_KPARAM_INFO
	.align		4
.L_2163:
        /*0008*/ 	.byte	0x04, 0x17
        /*000a*/ 	.short	(.L_2165 - .L_2164)
.L_2164:
        /*000c*/ 	.word	0x00000000
        /*0010*/ 	.short	0x0002
        /*0012*/ 	.short	0x0008
        /*0014*/ 	.byte	0x00, 0xf0, 0x61, 0x00


	//----- nvinfo : EIATTR_KPARAM_INFO
	.align		4
.L_2165:
        /*0018*/ 	.byte	0x04, 0x17
        /*001a*/ 	.short	(.L_2167 - .L_2166)
.L_2166:
        /*001c*/ 	.word	0x00000000
        /*0020*/ 	.short	0x0001
        /*0022*/ 	.short	0x0004
        /*0024*/ 	.byte	0x00, 0xf0, 0x05, 0x00


	//----- nvinfo : EIATTR_KPARAM_INFO
	.align		4
.L_2167:
        /*0028*/ 	.byte	0x04, 0x17
        /*002a*/ 	.short	(.L_2169 - .L_2168)
.L_2168:
        /*002c*/ 	.word	0x00000000
        /*0030*/ 	.short	0x0000
        /*0032*/ 	.short	0x0000
        /*0034*/ 	.byte	0x00, 0xf0, 0x11, 0x00


	//----- nvinfo : EIATTR_SPARSE_MMA_MASK
	.align		4
.L_2169:
        /*0038*/ 	.byte	0x03, 0x50
        /*003a*/ 	.short	0x0000


	//----- nvinfo : EIATTR_MAXREG_COUNT
	.align		4
        /*003c*/ 	.byte	0x03, 0x1b
        /*003e*/ 	.short	0x00ff


	//----- nvinfo : EIATTR_MERCURY_ISA_VERSION
	.align		4
        /*0040*/ 	.byte	0x03, 0x5f
        /*0042*/ 	.short	0x0101


	//----- nvinfo : EIATTR_EXIT_INSTR_OFFSETS
	.align		4
        /*0044*/ 	.byte	0x04, 0x1c
        /*0046*/ 	.short	(.L_2171 - .L_2170)


	//   ....[0]....
.L_2170:
        /*0048*/ 	.word	0x000011d0


	//   ....[1]....
        /*004c*/ 	.word	0x00002c80


	//   ....[2]....
        /*0050*/ 	.word	0x00002cd0


	//----- nvinfo : EIATTR_MAX_THREADS
	.align		4
.L_2171:
        /*0054*/ 	.byte	0x04, 0x05
        /*0056*/ 	.short	(.L_2173 - .L_2172)
.L_2172:
        /*0058*/ 	.word	0x00000080
        /*005c*/ 	.word	0x00000001
        /*0060*/ 	.word	0x00000001


	//----- nvinfo : EIATTR_CRS_STACK_SIZE
	.align		4
.L_2173:
        /*0064*/ 	.byte	0x04, 0x1e
        /*0066*/ 	.short	(.L_2175 - .L_2174)
.L_2174:
        /*0068*/ 	.word	0x00000000


	//----- nvinfo : EIATTR_CBANK_PARAM_SIZE
	.align		4
.L_2175:
        /*006c*/ 	.byte	0x03, 0x19
        /*006e*/ 	.short	0x0020


	//----- nvinfo : EIATTR_PARAM_CBANK
	.align		4
        /*0070*/ 	.byte	0x04, 0x0a
        /*0072*/ 	.short	(.L_2177 - .L_2176)
	.align		4
.L_2176:
        /*0074*/ 	.word	index@(.nv.constant0._ZN2at6native29vectorized_elementwise_kernelILi4ENS0_13BinaryFunctorIN3c107complexIfEES5_S5_NS0_15binary_internal10DivFunctorIS5_EEEESt5arrayIPcLm3EEEEviT0_T1_)
        /*0078*/ 	.short	0x0210
        /*007a*/ 	.short	0x0020


	//----- nvinfo : EIATTR_SW_WAR
	.align		4
.L_2177:
        /*007c*/ 	.byte	0x04, 0x36
        /*007e*/ 	.short	(.L_2179 - .L_2178)
.L_2178:
        /*0080*/ 	.word	0x00000008
.L_2179:


//--------------------- .nv.info._ZN2at6native29vectorized_elementwise_kernelILi8ENS0_13BinaryFunctorIN3c107complexIfEES5_S5_NS0_15binary_internal10DivFunctorIS5_EEEESt5arrayIPcLm3EEEEviT0_T1_ --------------------------
	.section	.nv.info._ZN2at6native29vectorized_elementwise_kernelILi8ENS0_13BinaryFunctorIN3c107complexIfEES5_S5_NS0_15binary_internal10DivFunctorIS5_EEEESt5arrayIPcLm3EEEEviT0_T1_,"",@"SHT_CUDA_INFO"
	.sectionflags	@""
	.align	4


	//----- nvinfo : EIATTR_CUDA_API_VERSION
	.align		4
        /*0000*/ 	.byte	0x04, 0x37
        /*0002*/ 	.short	(.L_2181 - .L_2180)
.L_2180:
        /*0004*/ 	.word	0x00000082


	//----- nvinfo : EIATTR_KPARAM_INFO
	.align		4
.L_2181:
        /*0008*/ 	.byte	0x04, 0x17
        /*000a*/ 	.short	(.L_2183 - .L_2182)
.L_2182:
        /*000c*/ 	.word	0x00000000
        /*0010*/ 	.short	0x0002
        /*0012*/ 	.short	0x0008
        /*0014*/ 	.byte	0x00, 0xf0, 0x61, 0x00


	//----- nvinfo : EIATTR_KPARAM_INFO
	.align		4
.L_2183:
        /*0018*/ 	.byte	0x04, 0x17
        /*001a*/ 	.short	(.L_2185 - .L_2184)
.L_2184:
        /*001c*/ 	.word	0x00000000
        /*0020*/ 	.short	0x0001
        /*0022*/ 	.short	0x0004
        /*0024*/ 	.byte	0x00, 0xf0, 0x05, 0x00


	//----- nvinfo : EIATTR_KPARAM_INFO
	.align		4
.L_2185:
        /*0028*/ 	.byte	0x04, 0x17
        /*002a*/ 	.short	(.L_2187 - .L_2186)
.L_2186:
        /*002c*/ 	.word	0x00000000
        /*0030*/ 	.short	0x0000
        /*0032*/ 	.short	0x0000
        /*0034*/ 	.byte	0x00, 0xf0, 0x11, 0x00


	//----- nvinfo : EIATTR_SPARSE_MMA_MASK
	.align		4
.L_2187:
        /*0038*/ 	.byte	0x03, 0x50
        /*003a*/ 	.short	0x0000


	//----- nvinfo : EIATTR_MAXREG_COUNT
	.align		4
        /*003c*/ 	.byte	0x03, 0x1b
        /*003e*/ 	.short	0x00ff


	//----- nvinfo : EIATTR_MERCURY_ISA_VERSION
	.align		4
        /*0040*/ 	.byte	0x03, 0x5f
        /*0042*/ 	.short	0x0101


	//----- nvinfo : EIATTR_EXIT_INSTR_OFFSETS
	.align		4
        /*0044*/ 	.byte	0x04, 0x1c
        /*0046*/ 	.short	(.L_2189 - .L_2188)


	//   ....[0]....
.L_2188:
        /*0048*/ 	.word	0x000011d0


	//   ....[1]....
        /*004c*/ 	.word	0x00002c80


	//   ....[2]....
        /*0050*/ 	.word	0x00002cd0


	//----- nvinfo : EIATTR_MAX_THREADS
	.align		4
.L_2189:
        /*0054*/ 	.byte	0x04, 0x05
        /*0056*/ 	.short	(.L_2191 - .L_2190)
.L_2190:
        /*0058*/ 	.word	0x00000080
        /*005c*/ 	.word	0x00000001
        /*0060*/ 	.word	0x00000001


	//----- nvinfo : EIATTR_CRS_STACK_SIZE
	.align		4
.L_2191:
        /*0064*/ 	.byte	0x04, 0x1e
        /*0066*/ 	.short	(.L_2193 - .L_2192)
.L_2192:
        /*0068*/ 	.word	0x00000000


	//----- nvinfo : EIATTR_CBANK_PARAM_SIZE
	.align		4
.L_2193:
        /*006c*/ 	.byte	0x03, 0x19
        /*006e*/ 	.short	0x0020


	//----- nvinfo : EIATTR_PARAM_CBANK
	.align		4
        /*0070*/ 	.byte	0x04, 0x0a
        /*0072*/ 	.short	(.L_2195 - .L_2194)
	.align		4
.L_2194:
        /*0074*/ 	.word	index@(.nv.constant0._ZN2at6native29vectorized_elementwise_kernelILi8ENS0_13BinaryFunctorIN3c107complexIfEES5_S5_NS0_15binary_internal10DivFunctorIS5_EEEESt5arrayIPcLm3EEEEviT0_T1_)
        /*0078*/ 	.short	0x0210
        /*007a*/ 	.short	0x0020


	//----- nvinfo : EIATTR_SW_WAR
	.align		4
.L_2195:
        /*007c*/ 	.byte	0x04, 0x36
        /*007e*/ 	.short	(.L_2197 - .L_2196)
.L_2196:
        /*0080*/ 	.word	0x00000008
.L_2197:


//--------------------- .nv.info._ZN2at6native18elementwise_kernelILi128ELi4EZNS0_15gpu_kernel_implINS0_13BUnaryFunctorIN3c107complexIfEES6_S6_NS0_15binary_internal10DivFunctorIS6_EEEEEEvRNS_18TensorIteratorBaseERKT_EUliE_EEviT1_ --------------------------
	.section	.nv.info._ZN2at6native18elementwise_kernelILi128ELi4EZNS0_15gpu_kernel_implINS0_13BUnaryFunctorIN3c107complexIfEES6_S6_NS0_15binary_internal10DivFunctorIS6_EEEEEEvRNS_18TensorIteratorBaseERKT_EUliE_EEviT1_,"",@"SHT_CUDA_INFO"
	.sectionflags	@""
	.align	4


	//----- nvinfo : EIATTR_CUDA_API_VERSION
	.align		4
        /*0000*/ 	.byte	0x04, 0x37
        /*0002*/ 	.short	(.L_2199 - .L_2198)
.L_2198:
        /*0004*/ 	.word	0x00000082


	//----- nvinfo : EIATTR_KPARAM_INFO
	.align		4
.L_2199:
        /*0008*/ 	.byte	0x04, 0x17
        /*000a*/ 	.short	(.L_2201 - .L_2200)
.L_2200:
        /*000c*/ 	.word	0x00000000
        /*0010*/ 	.short	0x0001
        /*0012*/ 	.short	0x0008
        /*0014*/ 	.byte	0x00, 0xf0, 0xa1, 0x08


	//----- nvinfo : EIATTR_KPARAM_INFO
	.align		4
.L_2201:
        /*0018*/ 	.byte	0x04, 0x17
        /*001a*/ 	.short	(.L_2203 - .L_2202)
.L_2202:
        /*001c*/ 	.word	0x00000000
        /*0020*/ 	.short	0x0000
        /*0022*/ 	.short	0x0000
        /*0024*/ 	.byte	0x00, 0xf0, 0x11, 0x00


	//----- nvinfo : EIATTR_SPARSE_MMA_MASK
	.align		4
.L_2203:
        /*0028*/ 	.byte	0x03, 0x50
        /*002a*/ 	.short	0x0000


	//----- nvinfo : EIATTR_MAXREG_COUNT
	.align		4
        /*002c*/ 	.byte	0x03, 0x1b
        /*002e*/ 	.short	0x0080


	//----- nvinfo : EIATTR_EXTERNS
	.align		4
        /*0030*/ 	.byte	0x04, 0x0f
        /*0032*/ 	.short	(.L_2205 - .L_2204)


	//   ....[0]....
	.align		4
.L_2204:
        /*0034*/ 	.word	index@(__assertfail)


	//----- nvinfo : EIATTR_MERCURY_ISA_VERSION
	.align		4
.L_2205:
        /*0038*/ 	.byte	0x03, 0x5f
        /*003a*/ 	.short	0x0101


	//----- nvinfo : EIATTR_SYSCALL_OFFSETS
	.align		4
        /*003c*/ 	.byte	0x04, 0x46
        /*003e*/ 	.short	(.L_2207 - .L_2206)


	//   ....[0]....
.L_2206:
        /*0040*/ 	.word	0x00002290


	//   ....[1]....
        /*0044*/ 	.word	0x000032f0


	//   ....[2]....
        /*0048*/ 	.word	0x000055c0


	//   ....[3]....
        /*004c*/ 	.word	0x00006620


	//   ....[4]....
        /*0050*/ 	.word	0x000088e0


	//   ....[5]....
        /*0054*/ 	.word	0x00009940


	//   ....[6]....
        /*0058*/ 	.word	0x0000bbf0


	//   ....[7]....
        /*005c*/ 	.word	0x0000cc50


	//----- nvinfo : EIATTR_EXIT_INSTR_OFFSETS
	.align		4
.L_2207:
        /*0060*/ 	.byte	0x04, 0x1c
        /*0062*/ 	.short	(.L_2209 - .L_2208)


	//   ....[0]....
.L_2208:
        /*0064*/ 	.word	0x000099f0


	//   ....[1]....
        /*0068*/ 	.word	0x0000bf60


	//   ....[2]....
        /*006c*/ 	.word	0x0000bfa0


	//   ....[3]....
        /*0070*/ 	.word	0x0000c030


	//   ....[4]....
        /*0074*/ 	.word	0x0000c060


	//   ....[5]....
        /*0078*/ 	.word	0x0000c090


	//   ....[6]....
        /*007c*/ 	.word	0x0000c110


	//   ....[7]....
        /*0080*/ 	.word	0x0000c140


	//   ....[8]....
        /*0084*/ 	.word	0x0000c1c0


	//   ....[9]....
        /*0088*/ 	.word	0x0000c1f0


	//   ....[10]....
        /*008c*/ 	.word	0x0000c230


	//   ....[11]....
        /*0090*/ 	.word	0x0000c310


	//   ....[12]....
        /*0094*/ 	.word	0x0000c370


	//   ....[13]....
        /*0098*/ 	.word	0x0000c4f0


	//   ....[14]....
        /*009c*/ 	.word	0x0000c640


	//   ....[15]....
        /*00a0*/ 	.word	0x0000c670


	//   ....[16]....
        /*00a4*/ 	.word	0x0000c720


	//   ....[17]....
        /*00a8*/ 	.word	0x0000c890


	//   ....[18]....
        /*00ac*/ 	.word	0x0000ca00


	//   ....[19]....
        /*00b0*/ 	.word	0x0000cb50


	//   ....[20]....
        /*00b4*/ 	.word	0x0000cc60


	//   ....[21]....
        /*00b8*/ 	.word	0x0000cc90


	//   ....[22]....
        /*00bc*/ 	.word	0x0000ccc0


	//----- nvinfo : EIATTR_MAX_THREADS
	.align		4
.L_2209:
        /*00c0*/ 	.byte	0x04, 0x05
        /*00c2*/ 	.short	(.L_2211 - .L_2210)
.L_2210:
        /*00c4*/ 	.word	0x00000080
        /*00c8*/ 	.word	0x00000001
        /*00cc*/ 	.word	0x00000001


	//----- nvinfo : EIATTR_CRS_STACK_SIZE
	.align		4
.L_2211:
        /*00d0*/ 	.byte	0x04, 0x1e
        /*00d2*/ 	.short	(.L_2213 - .L_2212)
.L_2212:
        /*00d4*/ 	.word	0x00000000


	//----- nvinfo : EIATTR_CBANK_PARAM_SIZE
	.align		4
.L_2213:
        /*00d8*/ 	.byte	0x03, 0x19
        /*00da*/ 	.short	0x0230


	//----- nvinfo : EIATTR_PARAM_CBANK
	.align		4
        /*00dc*/ 	.byte	0x04, 0x0a
        /*00de*/ 	.short	(.L_2215 - .L_2214)
	.align		4
.L_2214:
        /*00e0*/ 	.word	index@(.nv.constant0._ZN2at6native18elementwise_kernelILi128ELi4EZNS0_15gpu_kernel_implINS0_13BUnaryFunctorIN3c107complexIfEES6_S6_NS0_15binary_internal10DivFunctorIS6_EEEEEEvRNS_18TensorIteratorBaseERKT_EUliE_EEviT1_)
        /*00e4*/ 	.short	0x0210
        /*00e6*/ 	.short	0x0230


	//----- nvinfo : EIATTR_SW_WAR
	.align		4
.L_2215:
        /*00e8*/ 	.byte	0x04, 0x36
        /*00ea*/ 	.short	(.L_2217 - .L_2216)
.L_2216:
        /*00ec*/ 	.word	0x00000008
.L_2217:


//--------------------- .nv.info._ZN2at6native27unrolled_elementwise_kernelINS0_13BUnaryFunctorIN3c107complexIfEES5_S5_NS0_15binary_internal10DivFunctorIS5_EEEESt5arrayIPcLm2EELi4E23TrivialOffsetCalculatorILi1EjESE_NS0_6memory12LoadWithCastILi1EEENSF_13StoreWithCastILi1EEEEEviT_T0_T2_T3_T4_T5_ --------------------------
	.section	.nv.info._ZN2at6native27unrolled_elementwise_kernelINS0_13BUnaryFunctorIN3c107complexIfEES5_S5_NS0_15binary_internal10DivFunctorIS5_EEEESt5arrayIPcLm2EELi4E23TrivialOffsetCalculatorILi1EjESE_NS0_6memory12LoadWithCastILi1EEENSF_13StoreWithCastILi1EEEEEviT_T0_T2_T3_T4_T5_,"",@"SHT_CUDA_INFO"
	.sectionflags	@""
	.align	4


	//----- nvinfo : EIATTR_CUDA_API_VERSION
	.align		4
        /*0000*/ 	.byte	0x04, 0x37
        /*0002*/ 	.short	(.L_2219 - .L_2218)
.L_2218:
        /*0004*/ 	.word	0x00000082


	//----- nvinfo : EIATTR_KPARAM_INFO
	.align		4
.L_2219:
        /*0008*/ 	.byte	0x04, 0x17
        /*000a*/ 	.short	(.L_2221 - .L_2220)
.L_2220:
        /*000c*/ 	.word	0x00000000
        /*0010*/ 	.short	0x0006
        /*0012*/ 	.short	0x0034
        /*0014*/ 	.byte	0x00, 0xf0, 0x21, 0x00


	//----- nvinfo : EIATTR_KPARAM_INFO
	.align		4
.L_2221:
        /*0018*/ 	.byte	0x04, 0x17
        /*001a*/ 	.short	(.L_2223 - .L_2222)
.L_2222:
        /*001c*/ 	.word	0x00000000
        /*0020*/ 	.short	0x0005
        /*0022*/ 	.short	0x002c
        /*0024*/ 	.byte	0x00, 0xf0, 0x21, 0x00


	//----- nvinfo : EIATTR_KPARAM_INFO
	.align		4
.L_2223:
        /*0028*/ 	.byte	0x04, 0x17
        /*002a*/ 	.short	(.L_2225 - .L_2224)
.L_2224:
        /*002c*/ 	.word	0x00000000
        /*0030*/ 	.short	0x0004
        /*0032*/ 	.short	0x0029
        /*0034*/ 	.byte	0x00, 0xf0, 0x05, 0x00


	//----- nvinfo : EIATTR_KPARAM_INFO
	.align		4
.L_2225:
        /*0038*/ 	.byte	0x04, 0x17
        /*003a*/ 	.short	(.L_2227 - .L_2226)
.L_2226:
        /*003c*/ 	.word	0x00000000
        /*0040*/ 	.short	0x0003
        /*0042*/ 	.short	0x0028
        /*0044*/ 	.byte	0x00, 0xf0, 0x05, 0x00


	//----- nvinfo : EIATTR_KPARAM_INFO
	.align		4
.L_2227:
        /*0048*/ 	.byte	0x04, 0x17
        /*004a*/ 	.short	(.L_2229 - .L_2228)
.L_2228:
        /*004c*/ 	.word	0x00000000
        /*0050*/ 	.short	0x0002
        /*0052*/ 	.short	0x0018
        /*0054*/ 	.byte	0x00, 0xf0, 0x41, 0x00


	//----- nvinfo : EIATTR_KPARAM_INFO
	.align		4
.L_2229:
        /*0058*/ 	.byte	0x04, 0x17
        /*005a*/ 	.short	(.L_2231 - .L_2230)
.L_2230:
        /*005c*/ 	.word	0x00000000
        /*0060*/ 	.short	0x0001
        /*0062*/ 	.short	0x0008
        /*0064*/ 	.byte	0x00, 0xf0, 0x41, 0x00


	//----- nvinfo : EIATTR_KPARAM_INFO
	.align		4
.L_2231:
        /*0068*/ 	.byte	0x04, 0x17
        /*006a*/ 	.short	(.L_2233 - .L_2232)
.L_2232:
        /*006c*/ 	.word	0x00000000
        /*0070*/ 	.short	0x0000
        /*0072*/ 	.short	0x0000
        /*0074*/ 	.byte	0x00, 0xf0, 0x11, 0x00


	//----- nvinfo : EIATTR_SPARSE_MMA_MASK
	.align		4
.L_2233:
        /*0078*/ 	.byte	0x03, 0x50
        /*007a*/ 	.short	0x0000


	//----- nvinfo : EIATTR_MAXREG_COUNT
	.align		4
        /*007c*/ 	.byte	0x03, 0x1b
        /*007e*/ 	.short	0x00ff


	//----- nvinfo : EIATTR_EXTERNS
	.align		4
        /*0080*/ 	.byte	0x04, 0x0f
        /*0082*/ 	.short	(.L_2235 - .L_2234)


	//   ....[0]....
	.align		4
.L_2234:
        /*0084*/ 	.word	index@(__assertfail)


	//----- nvinfo : EIATTR_MERCURY_ISA_VERSION
	.align		4
.L_2235:
        /*0088*/ 	.byte	0x03, 0x5f
        /*008a*/ 	.short	0x0101


	//----- nvinfo : EIATTR_SYSCALL_OFFSETS
	.align		4
        /*008c*/ 	.byte	0x04, 0x46
        /*008e*/ 	.short	(.L_2237 - .L_2236)


	//   ....[0]....
.L_2236:
        /*0090*/ 	.word	0x00000fc0


	//   ....[1]....
        /*0094*/ 	.word	0x00001fe0


	//   ....[2]....
        /*0098*/ 	.word	0x00003000


	//   ....[3]....
        /*009c*/ 	.word	0x00003ff0


	//   ....[4]....
        /*00a0*/ 	.word	0x00005950


	//   ....[5]....
        /*00a4*/ 	.word	0x00006860


	//   ....[6]....
        /*00a8*/ 	.word	0x00007730


	//   ....[7]....
        /*00ac*/ 	.word	0x00008600


	//----- nvinfo : EIATTR_EXIT_INSTR_OFFSETS
	.align		4
.L_2237:
        /*00b0*/ 	.byte	0x04, 0x1c
        /*00b2*/ 	.short	(.L_2239 - .L_2238)


	//   ....[0]....
.L_2238:
        /*00b4*/ 	.word	0x000077d0


	//   ....[1]....
        /*00b8*/ 	.word	0x00007910


	//   ....[2]....
        /*00bc*/ 	.word	0x00007950


	//   ....[3]....
        /*00c0*/ 	.word	0x000079e0


	//   ....[4]....
        /*00c4*/ 	.word	0x00007a10


	//   ....[5]....
        /*00c8*/ 	.word	0x00007a40


	//   ....[6]....
        /*00cc*/ 	.word	0x00007ac0


	//   ....[7]....
        /*00d0*/ 	.word	0x00007af0


	//   ....[8]....
        /*00d4*/ 	.word	0x00007b70


	//   ....[9]....
        /*00d8*/ 	.word	0x00007ba0


	//   ....[10]....
        /*00dc*/ 	.word	0x00007be0


	//   ....[11]....
        /*00e0*/ 	.word	0x00007cc0


	//   ....[12]....
        /*00e4*/ 	.word	0x00007d20


	//   ....[13]....
        /*00e8*/ 	.word	0x00007ea0


	//   ....[14]....
        /*00ec*/ 	.word	0x00007ff0


	//   ....[15]....
        /*00f0*/ 	.word	0x00008020


	//   ....[16]....
        /*00f4*/ 	.word	0x000080d0


	//   ....[17]....
        /*00f8*/ 	.word	0x00008240


	//   ....[18]....
        /*00fc*/ 	.word	0x000083b0


	//   ....[19]....
        /*0100*/ 	.word	0x00008500


	//   ....[20]....
        /*0104*/ 	.word	0x00008610


	//   ....[21]....
        /*0108*/ 	.word	0x00008640


	//   ....[22]....
        /*010c*/ 	.word	0x00008670


	//----- nvinfo : EIATTR_MAX_THREADS
	.align		4
.L_2239:
        /*0110*/ 	.byte	0x04, 0x05
        /*0112*/ 	.short	(.L_2241 - .L_2240)
.L_2240:
        /*0114*/ 	.word	0x00000080
        /*0118*/ 	.word	0x00000001
        /*011c*/ 	.word	0x00000001


	//----- nvinfo : EIATTR_CRS_STACK_SIZE
	.align		4
.L_2241:
        /*0120*/ 	.byte	0x04, 0x1e
        /*0122*/ 	.short	(.L_2243 - .L_2242)
.L_2242:
        /*0124*/ 	.word	0x00000000


	//----- nvinfo : EIATTR_CBANK_PARAM_SIZE
	.align		4
.L_2243:
        /*0128*/ 	.byte	0x03, 0x19
        /*012a*/ 	.short	0x003c


	//----- nvinfo : EIATTR_PARAM_CBANK
	.align		4
        /*012c*/ 	.byte	0x04, 0x0a
        /*012e*/ 	.short	(.L_2245 - .L_2244)
	.align		4
.L_2244:
        /*0130*/ 	.word	index@(.nv.constant0._ZN2at6native27unrolled_elementwise_kernelINS0_13BUnaryFunctorIN3c107complexIfEES5_S5_NS0_15binary_internal10DivFunctorIS5_EEEESt5arrayIPcLm2EELi4E23TrivialOffsetCalculatorILi1EjESE_NS0_6memory12LoadWithCastILi1EEENSF_13StoreWithCastILi1EEEEEviT_T0_T2_T3_T4_T5_)
        /*0134*/ 	.short	0x0210
        /*0136*/ 	.short	0x003c


	//----- nvinfo : EIATTR_SW_WAR
	.align		4
.L_2245:
        /*0138*/ 	.byte	0x04, 0x36
        /*013a*/ 	.short	(.L_2247 - .L_2246)
.L_2246:
        /*013c*/ 	.word	0x00000008
.L_2247:


//--------------------- .nv.info._ZN2at6native18elementwise_kernelILi128ELi2EZNS0_22gpu_kernel_impl_nocastINS0_13BUnaryFunctorIN3c107complexIfEES6_S6_NS0_15binary_internal10DivFunctorIS6_EEEEEEvRNS_18TensorIteratorBaseERKT_EUliE_EEviT1_ --------------------------
	.section	.nv.info._ZN2at6native18elementwise_kernelILi128ELi2EZNS0_22gpu_kernel_impl_nocastINS0_13BUnaryFunctorIN3c107complexIfEES6_S6_NS0_15binary_internal10DivFunctorIS6_EEEEEEvRNS_18TensorIteratorBaseERKT_EUliE_EEviT1_,"",@"SHT_CUDA_INFO"
	.sectionflags	@""
	.align	4


	//----- nvinfo : EIATTR_CUDA_API_VERSION
	.align		4
        /*0000*/ 	.byte	0x04, 0x37
        /*0002*/ 	.short	(.L_2249 - .L_2248)
.L_2248:
        /*0004*/ 	.word	0x00000082


	//----- nvinfo : EIATTR_KPARAM_INFO
	.align		4
.L_2249:
        /*0008*/ 	.byte	0x04, 0x17
        /*000a*/ 	.short	(.L_2251 - .L_2250)
.L_2250:
        /*000c*/ 	.word	0x00000000
        /*0010*/ 	.short	0x0001
        /*0012*/ 	.short	0x0008
        /*0014*/ 	.byte	0x00, 0xf0, 0x81, 0x08


	//----- nvinfo : EIATTR_KPARAM_INFO
	.align		4
.L_2251:
        /*0018*/ 	.byte	0x04, 0x17
        /*001a*/ 	.short	(.L_2253 - .L_2252)
.L_2252:
        /*001c*/ 	.word	0x00000000
        /*0020*/ 	.short	0x0000
        /*0022*/ 	.short	0x0000
        /*0024*/ 	.byte	0x00, 0xf0, 0x11, 0x00


	//----- nvinfo : EIATTR_SPARSE_MMA_MASK
	.align		4
.L_2253:
        /*0028*/ 	.byte	0x03, 0x50
        /*002a*/ 	.short	0x0000


	//----- nvinfo : EIATTR_MAXREG_COUNT
	.align		4
        /*002c*/ 	.byte	0x03, 0x1b
        /*002e*/ 	.short	0x0080


	//----- nvinfo : EIATTR_MERCURY_ISA_VERSION
	.align		4
        /*0030*/ 	.byte	0x03, 0x5f
        /*0032*/ 	.short	0x0101


	//----- nvinfo : EIATTR_EXIT_INSTR_OFFSETS
	.align		4
        /*0034*/ 	.byte	0x04, 0x1c
        /*0036*/ 	.short	(.L_2255 - .L_2254)


	//   ....[0]....
.L_2254:
        /*0038*/ 	.word	0x00001610


	//   ....[1]....
        /*003c*/ 	.word	0x00002b70


	//----- nvinfo : EIATTR_MAX_THREADS
	.align		4
.L_2255:
        /*0040*/ 	.byte	0x04, 0x05
        /*0042*/ 	.short	(.L_2257 - .L_2256)
.L_2256:
        /*0044*/ 	.word	0x00000080
        /*0048*/ 	.word	0x00000001
        /*004c*/ 	.word	0x00000001


	//----- nvinfo : EIATTR_CRS_STACK_SIZE
	.align		4
.L_2257:
        /*0050*/ 	.byte	0x04, 0x1e
        /*0052*/ 	.short	(.L_2259 - .L_2258)
.L_2258:
        /*0054*/ 	.word	0x00000000


	//----- nvinfo : EIATTR_CBANK_PARAM_SIZE
	.align		4
.L_2259:
        /*0058*/ 	.byte	0x03, 0x19
        /*005a*/ 	.short	0x0228


	//----- nvinfo : EIATTR_PARAM_CBANK
	.align		4
        /*005c*/ 	.byte	0x04, 0x0a
        /*005e*/ 	.short	(.L_2261 - .L_2260)
	.align		4
.L_2260:
        /*0060*/ 	.word	index@(.nv.constant0._ZN2at6native18elementwise_kernelILi128ELi2EZNS0_22gpu_kernel_impl_nocastINS0_13BUnaryFunctorIN3c107complexIfEES6_S6_NS0_15binary_internal10DivFunctorIS6_EEEEEEvRNS_18TensorIteratorBaseERKT_EUliE_EEviT1_)
        /*0064*/ 	.short	0x0210
        /*0066*/ 	.short	0x0228


	//----- nvinfo : EIATTR_SW_WAR
	.align		4
.L_2261:
        /*0068*/ 	.byte	0x04, 0x36
        /*006a*/ 	.short	(.L_2263 - .L_2262)
.L_2262:
        /*006c*/ 	.word	0x00000008
.L_2263:


//--------------------- .nv.info._ZN2at6native27unrolled_elementwise_kernelINS0_13BUnaryFunctorIN3c107complexIfEES5_S5_NS0_15binary_internal10DivFunctorIS5_EEEESt5arrayIPcLm2EELi4E23TrivialOffsetCalculatorILi1EjESE_NS0_6memory15LoadWithoutCastENSF_16StoreWithoutCastEEEviT_T0_T2_T3_T4_T5_ --------------------------
	.section	.nv.info._ZN2at6native27unrolled_elementwise_kernelINS0_13BUnaryFunctorIN3c107complexIfEES5_S5_NS0_15binary_internal10DivFunctorIS5_EEEESt5arrayIPcLm2EELi4E23TrivialOffsetCalculatorILi1EjESE_NS0_6memory15LoadWithoutCastENSF_16StoreWithoutCastEEEviT_T0_T2_T3_T4_T5_,"",@"SHT_CUDA_INFO"
	.sectionflags	@""
	.align	4


	//----- nvinfo : EIATTR_CUDA_API_VERSION
	.align		4
        /*0000*/ 	.byte	0x04, 0x37
        /*0002*/ 	.short	(.L_2265 - .L_2264)
.L_2264:
        /*0004*/ 	.word	0x00000082


	//----- nvinfo : EIATTR_KPARAM_INFO
	.align		4
.L_2265:
        /*0008*/ 	.byte	0x04, 0x17
        /*000a*/ 	.short	(.L_2267 - .L_2266)
.L_2266:
        /*000c*/ 	.word	0x00000000
        /*0010*/ 	.short	0x0006
        /*0012*/ 	.short	0x002b
        /*0014*/ 	.byte	0x00, 0xf0, 0x05, 0x00


	//----- nvinfo : EIATTR_KPARAM_INFO
	.align		4
.L_2267:
        /*0018*/ 	.byte	0x04, 0x17
        /*001a*/ 	.short	(.L_2269 - .L_2268)
.L_2268:
        /*001c*/ 	.word	0x00000000
        /*0020*/ 	.short	0x0005
        /*0022*/ 	.short	0x002a
        /*0024*/ 	.byte	0x00, 0xf0, 0x05, 0x00


	//----- nvinfo : EIATTR_KPARAM_INFO
	.align		4
.L_2269:
        /*0028*/ 	.byte	0x04, 0x17
        /*002a*/ 	.short	(.L_2271 - .L_2270)
.L_2270:
        /*002c*/ 	.word	0x00000000
        /*0030*/ 	.short	0x0004
        /*0032*/ 	.short	0x0029
        /*0034*/ 	.byte	0x00, 0xf0, 0x05, 0x00


	//----- nvinfo : EIATTR_KPARAM_INFO
	.align		4
.L_2271:
        /*0038*/ 	.byte	0x04, 0x17
        /*003a*/ 	.short	(.L_2273 - .L_2272)
.L_2272:
        /*003c*/ 	.word	0x00000000
        /*0040*/ 	.short	0x0003
        /*0042*/ 	.short	0x0028
        /*0044*/ 	.byte	0x00, 0xf0, 0x05, 0x00


	//----- nvinfo : EIATTR_KPARAM_INFO
	.align		4
.L_2273:
        /*0048*/ 	.byte	0x04, 0x17
        /*004a*/ 	.short	(.L_2275 - .L_2274)
.L_2274:
        /*004c*/ 	.word	0x00000000
        /*0050*/ 	.short	0x0002
        /*0052*/ 	.short	0x0018
        /*0054*/ 	.byte	0x00, 0xf0, 0x41, 0x00


	//----- nvinfo : EIATTR_KPARAM_INFO
	.align		4
.L_2275:
        /*0058*/ 	.byte	0x04, 0x17
        /*005a*/ 	.short	(.L_2277 - .L_2276)
.L_2276:
        /*005c*/ 	.word	0x00000000
        /*0060*/ 	.short	0x0001
        /*0062*/ 	.short	0x0008
        /*0064*/ 	.byte	0x00, 0xf0, 0x41, 0x00


	//----- nvinfo : EIATTR_KPARAM_INFO
	.align		4
.L_2277:
        /*0068*/ 	.byte	0x04, 0x17
        /*006a*/ 	.short	(.L_2279 - .L_2278)
.L_2278:
        /*006c*/ 	.word	0x00000000
        /*0070*/ 	.short	0x0000
        /*0072*/ 	.short	0x0000
        /*0074*/ 	.byte	0x00, 0xf0, 0x11, 0x00


	//----- nvinfo : EIATTR_SPARSE_MMA_MASK
	.align		4
.L_2279:
        /*0078*/ 	.byte	0x03, 0x50
        /*007a*/ 	.short	0x0000


	//----- nvinfo : EIATTR_MAXREG_COUNT
	.align		4
        /*007c*/ 	.byte	0x03, 0x1b
        /*007e*/ 	.short	0x00ff


	//----- nvinfo : EIATTR_MERCURY_ISA_VERSION
	.align		4
        /*0080*/ 	.byte	0x03, 0x5f
        /*0082*/ 	.short	0x0101


	//----- nvinfo : EIATTR_EXIT_INSTR_OFFSETS
	.align		4
        /*0084*/ 	.byte	0x04, 0x1c
        /*0086*/ 	.short	(.L_2281 - .L_2280)


	//   ....[0]....
.L_2280:
        /*0088*/ 	.word	0x00000cd0


	//   ....[1]....
        /*008c*/ 	.word	0x00000d20


	//----- nvinfo : EIATTR_MAX_THREADS
	.align		4
.L_2281:
        /*0090*/ 	.byte	0x04, 0x05
        /*0092*/ 	.short	(.L_2283 - .L_2282)
.L_2282:
        /*0094*/ 	.word	0x00000080
        /*0098*/ 	.word	0x00000001
        /*009c*/ 	.word	0x00000001


	//----- nvinfo : EIATTR_CRS_STACK_SIZE
	.align		4
.L_2283:
        /*00a0*/ 	.byte	0x04, 0x1e
        /*00a2*/ 	.short	(.L_2285 - .L_2284)
.L_2284:
        /*00a4*/ 	.word	0x00000000


	//----- nvinfo : EIATTR_CBANK_PARAM_SIZE
	.align		4
.L_2285:
        /*00a8*/ 	.byte	0x03, 0x19
        /*00aa*/ 	.short	0x002c


	//----- nvinfo : EIATTR_PARAM_CBANK
	.align		4
        /*00ac*/ 	.byte	0x04, 0x0a
        /*00ae*/ 	.short	(.L_2287 - .L_2286)
	.align		4
.L_2286:
        /*00b0*/ 	.word	index@(.nv.constant0._ZN2at6native27unrolled_elementwise_kernelINS0_13BUnaryFunctorIN3c107complexIfEES5_S5_NS0_15binary_internal10DivFunctorIS5_EEEESt5arrayIPcLm2EELi4E23TrivialOffsetCalculatorILi1EjESE_NS0_6memory15LoadWithoutCastENSF_16StoreWithoutCastEEEviT_T0_T2_T3_T4_T5_)
        /*00b4*/ 	.short	0x0210
        /*00b6*/ 	.short	0x002c


	//----- nvinfo : EIATTR_SW_WAR
	.align		4
.L_2287:
        /*00b8*/ 	.byte	0x04, 0x36
        /*00ba*/ 	.short	(.L_2289 - .L_2288)
.L_2288:
        /*00bc*/ 	.word	0x00000008
.L_2289:


//--------------------- .nv.info._ZN2at6native29vectorized_elementwise_kernelILi2ENS0_13BUnaryFunctorIN3c107complexIfEES5_S5_NS0_15binary_internal10DivFunctorIS5_EEEESt5arrayIPcLm2EEEEviT0_T1_ --------------------------
	.section	.nv.info._ZN2at6native29vectorized_elementwise_kernelILi2ENS0_13BUnaryFunctorIN3c107complexIfEES5_S5_NS0_15binary_internal10DivFunctorIS5_EEEESt5arrayIPcLm2EEEEviT0_T1_,"",@"SHT_CUDA_INFO"
	.sectionflags	@""
	.align	4


	//----- nvinfo : EIATTR_CUDA_API_VERSION
	.align		4
        /*0000*/ 	.byte	0x04, 0x37
        /*0002*/ 	.short	(.L_2291 - .L_2290)
.L_2290:
        /*0004*/ 	.word	0x00000082


	//----- nvinfo : EIATTR_KPARAM_INFO
	.align		4
.L_2291:
        /*0008*/ 	.byte	0x04, 0x17
        /*000a*/ 	.short	(.L_2293 - .L_2292)
.L_2292:
        /*000c*/ 	.word	0x00000000
        /*0010*/ 	.short	0x0002
        /*0012*/ 	.short	0x0018
        /*0014*/ 	.byte	0x00, 0xf0, 0x41, 0x00


	//----- nvinfo : EIATTR_KPARAM_INFO
	.align		4
.L_2293:
        /*0018*/ 	.byte	0x04, 0x17
        /*001a*/ 	.short	(.L_2295 - .L_2294)
.L_2294:
        /*001c*/ 	.word	0x00000000
        /*0020*/ 	.short	0x0001
        /*0022*/ 	.short	0x0008
        /*0024*/ 	.byte	0x00, 0xf0, 0x41, 0x00


	//----- nvinfo : EIATTR_KPARAM_INFO
	.align		4
.L_2295:
        /*0028*/ 	.byte	0x04, 0x17
        /*002a*/ 	.short	(.L_2297 - .L_2296)
.L_2296:
        /*002c*/ 	.word	0x00000000
        /*0030*/ 	.short	0x0000
        /*0032*/ 	.short	0x0000
        /*0034*/ 	.byte	0x00, 0xf0, 0x11, 0x00


	//----- nvinfo : EIATTR_SPARSE_MMA_MASK
	.align		4
.L_2297:
        /*0038*/ 	.byte	0x03, 0x50
        /*003a*/ 	.short	0x0000


	//----- nvinfo : EIATTR_MAXREG_COUNT
	.align		4
        /*003c*/ 	.byte	0x03, 0x1b
        /*003e*/ 	.short	0x00ff


	//----- nvinfo : EIATTR_MERCURY_ISA_VERSION
	.align		4
        /*0040*/ 	.byte	0x03, 0x5f
        /*0042*/ 	.short	0x0101


	//----- nvinfo : EIATTR_EXIT_INSTR_OFFSETS
	.align		4
        /*0044*/ 	.byte	0x04, 0x1c
        /*0046*/ 	.short	(.L_2299 - .L_2298)


	//   ....[0]....
.L_2298:
        /*0048*/ 	.word	0x000007b0


	//   ....[1]....
        /*004c*/ 	.word	0x000020e0


	//   ....[2]....
        /*0050*/ 	.word	0x00002130


	//----- nvinfo : EIATTR_MAX_THREADS
	.align		4
.L_2299:
        /*0054*/ 	.byte	0x04, 0x05
        /*0056*/ 	.short	(.L_2301 - .L_2300)
.L_2300:
        /*0058*/ 	.word	0x00000080
        /*005c*/ 	.word	0x00000001
        /*0060*/ 	.word	0x00000001


	//----- nvinfo : EIATTR_CRS_STACK_SIZE
	.align		4
.L_2301:
        /*0064*/ 	.byte	0x04, 0x1e
        /*0066*/ 	.short	(.L_2303 - .L_2302)
.L_2302:
        /*0068*/ 	.word	0x00000000


	//----- nvinfo : EIATTR_CBANK_PARAM_SIZE
	.align		4
.L_2303:
        /*006c*/ 	.byte	0x03, 0x19
        /*006e*/ 	.short	0x0028


	//----- nvinfo : EIATTR_PARAM_CBANK
	.align		4
        /*0070*/ 	.byte	0x04, 0x0a
        /*0072*/ 	.short	(.L_2305 - .L_2304)
	.align		4
.L_2304:
        /*0074*/ 	.word	index@(.nv.constant0._ZN2at6native29vectorized_elementwise_kernelILi2ENS0_13BUnaryFunctorIN3c107complexIfEES5_S5_NS0_15binary_internal10DivFunctorIS5_EEEESt5arrayIPcLm2EEEEviT0_T1_)
        /*0078*/ 	.short	0x0210
        /*007a*/ 	.short	0x0028


	//----- nvinfo : EIATTR_SW_WAR
	.align		4
.L_2305:
        /*007c*/ 	.byte	0x04, 0x36
        /*007e*/ 	.short	(.L_2307 - .L_2306)
.L_2306:
        /*0080*/ 	.word	0x00000008
.L_2307:


//--------------------- .nv.info._ZN2at6native29vectorized_elementwise_kernelILi4ENS0_13BUnaryFunctorIN3c107complexIfEES5_S5_NS0_15binary_internal10DivFunctorIS5_EEEESt5arrayIPcLm2EEEEviT0_T1_ --------------------------
	.section	.nv.info._ZN2at6native29vectorized_elementwise_kernelILi4ENS0_13BUnaryFunctorIN3c107complexIfEES5_S5_NS0_15binary_internal10DivFunctorIS5_EEEESt5arrayIPcLm2EEEEviT0_T1_,"",@"SHT_CUDA_INFO"
	.sectionflags	@""
	.align	4


	//----- nvinfo : EIATTR_CUDA_API_VERSION
	.align		4
        /*0000*/ 	.byte	0x04, 0x37
        /*0002*/ 	.short	(.L_2309 - .L_2308)
.L_2308:
        /*0004*/ 	.word	0x00000082


	//----- nvinfo : EIATTR_KPARAM_INFO
	.align		4
.L_2309:
        /*0008*/ 	.byte	0x04, 0x17
        /*000a*/ 	.short	(.L_2311 - .L_2310)
.L_2310:
        /*000c*/ 	.word	0x00000000
        /*0010*/ 	.short	0x0002
        /*0012*/ 	.short	0x0018
        /*0014*/ 	.byte	0x00, 0xf0, 0x41, 0x00


	//----- nvinfo : EIATTR_KPARAM_INFO
	.align		4
.L_2311:
        /*0018*/ 	.byte	0x04, 0x17
        /*001a*/ 	.short	(.L_2313 - .L_2312)
.L_2312:
        /*001c*/ 	.word	0x00000000
        /*0020*/ 	.short	0x0001
        /*0022*/ 	.short	0x0008
        /*0024*/ 	.byte	0x00, 0xf0, 0x41, 0x00


	//----- nvinfo : EIATTR_KPARAM_INFO
	.align		4
.L_2313:
        /*0028*/ 	.byte	0x04, 0x17
        /*002a*/ 	.short	(.L_2315 - .L_2314)
.L_2314:
        /*002c*/ 	.word	0x00000000
        /*0030*/ 	.short	0x0000
        /*0032*/ 	.short	0x0000
        /*0034*/ 	.byte	0x00, 0xf0, 0x11, 0x00


	//----- nvinfo : EIATTR_SPARSE_MMA_MASK
	.align		4
.L_2315:
        /*0038*/ 	.byte	0x03, 0x50
        /*003a*/ 	.short	0x0000


	//----- nvinfo : EIATTR_MAXREG_COUNT
	.align		4
        /*003c*/ 	.byte	0x03, 0x1b
        /*003e*/ 	.short	0x00ff


	//----- nvinfo : EIATTR_MERCURY_ISA_VERSION
	.align		4
        /*0040*/ 	.byte	0x03, 0x5f
        /*0042*/ 	.short	0x0101


	//----- nvinfo : EIATTR_EXIT_INSTR_OFFSETS
	.align		4
        /*0044*/ 	.byte	0x04, 0x1c
        /*0046*/ 	.short	(.L_2317 - .L_2316)


	//   ....[0]....
.L_2316:
        /*0048*/ 	.word	0x000007b0


	//   ....[1]....
        /*004c*/ 	.word	0x000020e0


	//   ....[2]....
        /*0050*/ 	.word	0x00002130


	//----- nvinfo : EIATTR_MAX_THREADS
	.align		4
.L_2317:
        /*0054*/ 	.byte	0x04, 0x05
        /*0056*/ 	.short	(.L_2319 - .L_2318)
.L_2318:
        /*0058*/ 	.word	0x00000080
        /*005c*/ 	.word	0x00000001
        /*0060*/ 	.word	0x00000001


	//----- nvinfo : EIATTR_CRS_STACK_SIZE
	.align		4
.L_2319:
        /*0064*/ 	.byte	0x04, 0x1e
        /*0066*/ 	.short	(.L_2321 - .L_2320)
.L_2320:
        /*0068*/ 	.word	0x00000000


	//----- nvinfo : EIATTR_CBANK_PARAM_SIZE
	.align		4
.L_2321:
        /*006c*/ 	.byte	0x03, 0x19
        /*006e*/ 	.short	0x0028


	//----- nvinfo : EIATTR_PARAM_CBANK
	.align		4
        /*0070*/ 	.byte	0x04, 0x0a
        /*0072*/ 	.short	(.L_2323 - .L_2322)
	.align		4
.L_2322:
        /*0074*/ 	.word	index@(.nv.constant0._ZN2at6native29vectorized_elementwise_kernelILi4ENS0_13BUnaryFunctorIN3c107complexIfEES5_S5_NS0_15binary_internal10DivFunctorIS5_EEEESt5arrayIPcLm2EEEEviT0_T1_)
        /*0078*/ 	.short	0x0210
        /*007a*/ 	.short	0x0028


	//----- nvinfo : EIATTR_SW_WAR
	.align		4
.L_2323:
        /*007c*/ 	.byte	0x04, 0x36
        /*007e*/ 	.short	(.L_2325 - .L_2324)
.L_2324:
        /*0080*/ 	.word	0x00000008
.L_2325:


//--------------------- .nv.info._ZN2at6native29vectorized_elementwise_kernelILi8ENS0_13BUnaryFunctorIN3c107complexIfEES5_S5_NS0_15binary_internal10DivFunctorIS5_EEEESt5arrayIPcLm2EEEEviT0_T1_ --------------------------
	.section	.nv.info._ZN2at6native29vectorized_elementwise_kernelILi8ENS0_13BUnaryFunctorIN3c107complexIfEES5_S5_NS0_15binary_internal10DivFunctorIS5_EEEESt5arrayIPcLm2EEEEviT0_T1_,"",@"SHT_CUDA_INFO"
	.sectionflags	@""
	.align	4


	//----- nvinfo : EIATTR_CUDA_API_VERSION
	.align		4
        /*0000*/ 	.byte	0x04, 0x37
        /*0002*/ 	.short	(.L_2327 - .L_2326)
.L_2326:
        /*0004*/ 	.word	0x00000082


	//----- nvinfo : EIATTR_KPARAM_INFO
	.align		4
.L_2327:
        /*0008*/ 	.byte	0x04, 0x17
        /*000a*/ 	.short	(.L_2329 - .L_2328)
.L_2328:
        /*000c*/ 	.word	0x00000000
        /*0010*/ 	.short	0x0002
        /*0012*/ 	.short	0x0018
        /*0014*/ 	.byte	0x00, 0xf0, 0x41, 0x00


	//----- nvinfo : EIATTR_KPARAM_INFO
	.align		4
.L_2329:
        /*0018*/ 	.byte	0x04, 0x17
        /*001a*/ 	.short	(.L_2331 - .L_2330)
.L_2330:
        /*001c*/ 	.word	0x00000000
        /*0020*/ 	.short	0x0001
        /*0022*/ 	.short	0x0008
        /*0024*/ 	.byte	0x00, 0xf0, 0x41, 0x00


	//----- nvinfo : EIATTR_KPARAM_INFO
	.align		4
.L_2331:
        /*0028*/ 	.byte	0x04, 0x17
        /*002a*/ 	.short	(.L_2333 - .L_2332)
.L_2332:
        /*002c*/ 	.word	0x00000000
        /*0030*/ 	.short	0x0000
        /*0032*/ 	.short	0x0000
        /*0034*/ 	.byte	0x00, 0xf0, 0x11, 0x00


	//----- nvinfo : EIATTR_SPARSE_MMA_MASK
	.align		4
.L_2333:
        /*0038*/ 	.byte	0x03, 0x50
        /*003a*/ 	.short	0x0000


	//----- nvinfo : EIATTR_MAXREG_COUNT
	.align		4
        /*003c*/ 	.byte	0x03, 0x1b
        /*003e*/ 	.short	0x00ff


	//----- nvinfo : EIATTR_MERCURY_ISA_VERSION
	.align		4
        /*0040*/ 	.byte	0x03, 0x5f
        /*0042*/ 	.short	0x0101


	//----- nvinfo : EIATTR_EXIT_INSTR_OFFSETS
	.align		4
        /*0044*/ 	.byte	0x04, 0x1c
        /*0046*/ 	.short	(.L_2335 - .L_2334)


	//   ....[0]....
.L_2334:
        /*0048*/ 	.word	0x000007b0


	//   ....[1]....
        /*004c*/ 	.word	0x000020e0


	//   ....[2]....
        /*0050*/ 	.word	0x00002130


	//----- nvinfo : EIATTR_MAX_THREADS
	.align		4
.L_2335:
        /*0054*/ 	.byte	0x04, 0x05
        /*0056*/ 	.short	(.L_2337 - .L_2336)
.L_2336:
        /*0058*/ 	.word	0x00000080
        /*005c*/ 	.word	0x00000001
        /*0060*/ 	.word	0x00000001


	//----- nvinfo : EIATTR_CRS_STACK_SIZE
	.align		4
.L_2337:
        /*0064*/ 	.byte	0x04, 0x1e
        /*0066*/ 	.short	(.L_2339 - .L_2338)
.L_2338:
        /*0068*/ 	.word	0x00000000


	//----- nvinfo : EIATTR_CBANK_PARAM_SIZE
	.align		4
.L_2339:
        /*006c*/ 	.byte	0x03, 0x19
        /*006e*/ 	.short	0x0028


	//----- nvinfo : EIATTR_PARAM_CBANK
	.align		4
        /*0070*/ 	.byte	0x04, 0x0a
        /*0072*/ 	.short	(.L_2341 - .L_2340)
	.align		4
.L_2340:
        /*0074*/ 	.word	index@(.nv.constant0._ZN2at6native29vectorized_elementwise_kernelILi8ENS0_13BUnaryFunctorIN3c107complexIfEES5_S5_NS0_15binary_internal10DivFunctorIS5_EEEESt5arrayIPcLm2EEEEviT0_T1_)
        /*0078*/ 	.short	0x0210
        /*007a*/ 	.short	0x0028


	//----- nvinfo : EIATTR_SW_WAR
	.align		4
.L_2341:
        /*007c*/ 	.byte	0x04, 0x36
        /*007e*/ 	.short	(.L_2343 - .L_2342)
.L_2342:
        /*0080*/ 	.word	0x00000008
.L_2343:


//--------------------- .nv.info._ZN2at6native18elementwise_kernelILi128ELi4EZNS0_15gpu_kernel_implINS0_13AUnaryFunctorIN3c107complexIfEES6_S6_NS0_15binary_internal10DivFunctorIS6_EEEEEEvRNS_18TensorIteratorBaseERKT_EUliE_EEviT1_ --------------------------
	.section	.nv.info._ZN2at6native18elementwise_kernelILi128ELi4EZNS0_15gpu_kernel_implINS0_13AUnaryFunctorIN3c107complexIfEES6_S6_NS0_15binary_internal10DivFunctorIS6_EEEEEEvRNS_18TensorIteratorBaseERKT_EUliE_EEviT1_,"",@"SHT_CUDA_INFO"
	.sectionflags	@""
	.align	4


	//----- nvinfo : EIATTR_CUDA_API_VERSION
	.align		4
        /*0000*/ 	.byte	0x04, 0x37
        /*0002*/ 	.short	(.L_2345 - .L_2344)
.L_2344:
        /*0004*/ 	.word	0x00000082


	//----- nvinfo : EIATTR_KPARAM_INFO
	.align		4
.L_2345:
        /*0008*/ 	.byte	0x04, 0x17
        /*000a*/ 	.short	(.L_2347 - .L_2346)
.L_2346:
        /*000c*/ 	.word	0x00000000
        /*0010*/ 	.short	0x0001
        /*0012*/ 	.short	0x0008
        /*0014*/ 	.byte	0x00, 0xf0, 0xa1, 0x08


	//----- nvinfo : EIATTR_KPARAM_INFO
	.align		4
.L_2347:
        /*0018*/ 	.byte	0x04, 0x17
        /*001a*/ 	.short	(.L_2349 - .L_2348)
.L_2348:
        /*001c*/ 	.word	0x00000000
        /*0020*/ 	.short	0x0000
        /*0022*/ 	.short	0x0000
        /*0024*/ 	.byte	0x00, 0xf0, 0x11, 0x00


	//----- nvinfo : EIATTR_SPARSE_MMA_MASK
	.align		4
.L_2349:
        /*0028*/ 	.byte	0x03, 0x50
        /*002a*/ 	.short	0x0000


	//----- nvinfo : EIATTR_MAXREG_COUNT
	.align		4
        /*002c*/ 	.byte	0x03, 0x1b
        /*002e*/ 	.short	0x0080


	//----- nvinfo : EIATTR_EXTERNS
	.align		4
        /*0030*/ 	.byte	0x04, 0x0f
        /*0032*/ 	.short	(.L_2351 - .L_2350)


	//   ....[0]....
	.align		4
.L_2350:
        /*0034*/ 	.word	index@(__assertfail)


	//----- nvinfo : EIATTR_MERCURY_ISA_VERSION
	.align		4
.L_2351:
        /*0038*/ 	.byte	0x03, 0x5f
        /*003a*/ 	.short	0x0101


	//----- nvinfo : EIATTR_SYSCALL_OFFSETS
	.align		4
        /*003c*/ 	.byte	0x04, 0x46
        /*003e*/ 	.short	(.L_2353 - .L_2352)


	//   ....[0]....
.L_2352:
        /*0040*/ 	.word	0x00002290


	//   ....[1]....
        /*0044*/ 	.word	0x00003330


	//   ....[2]....
        /*0048*/ 	.word	0x00005600


	//   ....[3]....
        /*004c*/ 	.word	0x000066a0


	//   ....[4]....
        /*0050*/ 	.word	0x00008960


	//   ....[5]....
        /*0054*/ 	.word	0x00009a00


	//   ....[6]....
        /*0058*/ 	.word	0x0000bcb0


	//   ....[7]....
        /*005c*/ 	.word	0x0000cd50


	//----- nvinfo : EIATTR_EXIT_INSTR_OFFSETS
	.align		4
.L_2353:
        /*0060*/ 	.byte	0x04, 0x1c
        /*0062*/ 	.short	(.L_2355 - .L_2354)


	//   ....[0]....
.L_2354:
        /*0064*/ 	.word	0x00009ab0


	//   ....[1]....
        /*0068*/ 	.word	0x0000c060


	//   ....[2]....
        /*006c*/ 	.word	0x0000c0a0


	//   ....[3]....
        /*0070*/ 	.word	0x0000c130


	//   ....[4]....
        /*0074*/ 	.word	0x0000c160


	//   ....[5]....
        /*0078*/ 	.word	0x0000c190


	//   ....[6]....
        /*007c*/ 	.word	0x0000c210


	//   ....[7]....
        /*0080*/ 	.word	0x0000c240


	//   ....[8]....
        /*0084*/ 	.word	0x0000c2c0


	//   ....[9]....
        /*0088*/ 	.word	0x0000c2f0


	//   ....[10]....
        /*008c*/ 	.word	0x0000c330


	//   ....[11]....
        /*0090*/ 	.word	0x0000c410


	//   ....[12]....
        /*0094*/ 	.word	0x0000c470


	//   ....[13]....
        /*0098*/ 	.word	0x0000c5f0


	//   ....[14]....
        /*009c*/ 	.word	0x0000c740


	//   ....[15]....
        /*00a0*/ 	.word	0x0000c770


	//   ....[16]....
        /*00a4*/ 	.word	0x0000c820


	//   ....[17]....
        /*00a8*/ 	.word	0x0000c990


	//   ....[18]....
        /*00ac*/ 	.word	0x0000cb00


	//   ....[19]....
        /*00b0*/ 	.word	0x0000cc50


	//   ....[20]....
        /*00b4*/ 	.word	0x0000cd60


	//   ....[21]....
        /*00b8*/ 	.word	0x0000cd90


	//   ....[22]....
        /*00bc*/ 	.word	0x0000cdc0


	//----- nvinfo : EIATTR_MAX_THREADS
	.align		4
.L_2355:
        /*00c0*/ 	.byte	0x04, 0x05
        /*00c2*/ 	.short	(.L_2357 - .L_2356)
.L_2356:
        /*00c4*/ 	.word	0x00000080
        /*00c8*/ 	.word	0x00000001
        /*00cc*/ 	.word	0x00000001


	//----- nvinfo : EIATTR_CRS_STACK_SIZE
	.align		4
.L_2357:
        /*00d0*/ 	.byte	0x04, 0x1e
        /*00d2*/ 	.short	(.L_2359 - .L_2358)
.L_2358:
        /*00d4*/ 	.word	0x00000000


	//----- nvinfo : EIATTR_CBANK_PARAM_SIZE
	.align		4
.L_2359:
        /*00d8*/ 	.byte	0x03, 0x19
        /*00da*/ 	.short	0x0230


	//----- nvinfo : EIATTR_PARAM_CBANK
	.align		4
        /*00dc*/ 	.byte	0x04, 0x0a
        /*00de*/ 	.short	(.L_2361 - .L_2360)
	.align		4
.L_2360:
        /*00e0*/ 	.word	index@(.nv.constant0._ZN2at6native18elementwise_kernelILi128ELi4EZNS0_15gpu_kernel_implINS0_13AUnaryFunctorIN3c107complexIfEES6_S6_NS0_15binary_internal10DivFunctorIS6_EEEEEEvRNS_18TensorIteratorBaseERKT_EUliE_EEviT1_)
        /*00e4*/ 	.short	0x0210
        /*00e6*/ 	.short	0x0230


	//----- nvinfo : EIATTR_SW_WAR
	.align		4
.L_2361:
        /*00e8*/ 	.byte	0x04, 0x36
        /*00ea*/ 	.short	(.L_2363 - .L_2362)
.L_2362:
        /*00ec*/ 	.word	0x00000008
.L_2363:


//--------------------- .nv.info._ZN2at6native27unrolled_elementwise_kernelINS0_13AUnaryFunctorIN3c107complexIfEES5_S5_NS0_15binary_internal10DivFunctorIS5_EEEESt5arrayIPcLm2EELi4E23TrivialOffsetCalculatorILi1EjESE_NS0_6memory12LoadWithCastILi1EEENSF_13StoreWithCastILi1EEEEEviT_T0_T2_T3_T4_T5_ --------------------------
	.section	.nv.info._ZN2at6native27unrolled_elementwise_kernelINS0_13AUnaryFunctorIN3c107complexIfEES5_S5_NS0_15binary_internal10DivFunctorIS5_EEEESt5arrayIPcLm2EELi4E23TrivialOffsetCalculatorILi1EjESE_NS0_6memory12LoadWithCastILi1EEENSF_13StoreWithCastILi1EEEEEviT_T0_T2_T3_T4_T5_,"",@"SHT_CUDA_INFO"
	.sectionflags	@""
	.align	4


	//----- nvinfo : EIATTR_CUDA_API_VERSION
	.align		4
        /*0000*/ 	.byte	0x04, 0x37
        /*0002*/ 	.short	(.L_2365 - .L_2364)
.L_2364:
        /*0004*/ 	.word	0x00000082


	//----- nvinfo : EIATTR_KPARAM_INFO
	.align		4
.L_2365:
        /*0008*/ 	.byte	0x04, 0x17
        /*000a*/ 	.short	(.L_2367 - .L_2366)
.L_2366:
        /*000c*/ 	.word	0x00000000
        /*0010*/ 	.short	0x0006
        /*0012*/ 	.short	0x0034
        /*0014*/ 	.byte	0x00, 0xf0, 0x21, 0x00


	//----- nvinfo : EIATTR_KPARAM_INFO
	.align		4
.L_2367:
        /*0018*/ 	.byte	0x04, 0x17
        /*001a*/ 	.short	(.L_2369 - .L_2368)
.L_2368:
        /*001c*/ 	.word	0x00000000
        /*0020*/ 	.short	0x0005
        /*0022*/ 	.short	0x002c
        /*0024*/ 	.byte	0x00, 0xf0, 0x21, 0x00


	//----- nvinfo : EIATTR_KPARAM_INFO
	.align		4
.L_2369:
        /*0028*/ 	.byte	0x04, 0x17
        /*002a*/ 	.short	(.L_2371 - .L_2370)
.L_2370:
        /*002c*/ 	.word	0x00000000
        /*0030*/ 	.short	0x0004
        /*0032*/ 	.short	0x0029
        /*0034*/ 	.byte	0x00, 0xf0, 0x05, 0x00


	//----- nvinfo : EIATTR_KPARAM_INFO
	.align		4
.L_2371:
        /*0038*/ 	.byte	0x04, 0x17
        /*003a*/ 	.short	(.L_2373 - .L_2372)
.L_2372:
        /*003c*/ 	.word	0x00000000
        /*0040*/ 	.short	0x0003
        /*0042*/ 	.short	0x0028
        /*0044*/ 	.byte	0x00, 0xf0, 0x05, 0x00


	//----- nvinfo : EIATTR_KPARAM_INFO
	.align		4
.L_2373:
        /*0048*/ 	.byte	0x04, 0x17
        /*004a*/ 	.short	(.L_2375 - .L_2374)
.L_2374:
        /*004c*/ 	.word	0x00000000
        /*0050*/ 	.short	0x0002
        /*0052*/ 	.short	0x0018
        /*0054*/ 	.byte	0x00, 0xf0, 0x41, 0x00


	//----- nvinfo : EIATTR_KPARAM_INFO
	.align		4
.L_2375:
        /*0058*/ 	.byte	0x04, 0x17
        /*005a*/ 	.short	(.L_2377 - .L_2376)
.L_2376:
        /*005c*/ 	.word	0x00000000
        /*0060*/ 	.short	0x0001
        /*0062*/ 	.short	0x0008
        /*0064*/ 	.byte	0x00, 0xf0, 0x41, 0x00


	//----- nvinfo : EIATTR_KPARAM_INFO
	.align		4
.L_2377:
        /*0068*/ 	.byte	0x04, 0x17
        /*006a*/ 	.short	(.L_2379 - .L_2378)
.L_2378:
        /*006c*/ 	.word	0x00000000
        /*0070*/ 	.short	0x0000
        /*0072*/ 	.short	0x0000
        /*0074*/ 	.byte	0x00, 0xf0, 0x11, 0x00


	//----- nvinfo : EIATTR_SPARSE_MMA_MASK
	.align		4
.L_2379:
        /*0078*/ 	.byte	0x03, 0x50
        /*007a*/ 	.short	0x0000


	//----- nvinfo : EIATTR_MAXREG_COUNT
	.align		4
        /*007c*/ 	.byte	0x03, 0x1b
        /*007e*/ 	.short	0x00ff


	//----- nvinfo : EIATTR_EXTERNS
	.align		4
        /*0080*/ 	.byte	0x04, 0x0f
        /*0082*/ 	.short	(.L_2381 - .L_2380)


	//   ....[0]....
	.align		4
.L_2380:
        /*0084*/ 	.word	index@(__assertfail)


	//----- nvinfo : EIATTR_MERCURY_ISA_VERSION
	.align		4
.L_2381:
        /*0088*/ 	.byte	0x03, 0x5f
        /*008a*/ 	.short	0x0101


	//----- nvinfo : EIATTR_SYSCALL_OFFSETS
	.align		4
        /*008c*/ 	.byte	0x04, 0x46
        /*008e*/ 	.short	(.L_2383 - .L_2382)


	//   ....[0]....
.L_2382:
        /*0090*/ 	.word	0x00000fc0


	//   ....[1]....
        /*0094*/ 	.word	0x00001fe0


	//   ....[2]....
        /*0098*/ 	.word	0x00003000


	//   ....[3]....
        /*009c*/ 	.word	0x00003ff0


	//   ....[4]....
        /*00a0*/ 	.word	0x000059d0


	//   ....[5]....
        /*00a4*/ 	.word	0x000068e0


	//   ....[6]....
        /*00a8*/ 	.word	0x000077b0


	//   ....[7]....
        /*00ac*/ 	.word	0x00008680


	//----- nvinfo : EIATTR_EXIT_INSTR_OFFSETS
	.align		4
.L_2383:
        /*00b0*/ 	.byte	0x04, 0x1c
        /*00b2*/ 	.short	(.L_2385 - .L_2384)


	//   ....[0]....
.L_2384:
        /*00b4*/ 	.word	0x00007850


	//   ....[1]....
        /*00b8*/ 	.word	0x00007990


	//   ....[2]....
        /*00bc*/ 	.word	0x000079d0


	//   ....[3]....
        /*00c0*/ 	.word	0x00007a60


	//   ....[4]....
        /*00c4*/ 	.word	0x00007a90


	//   ....[5]....
        /*00c8*/ 	.word	0x00007ac0


	//   ....[6]....
        /*00cc*/ 	.word	0x00007b40


	//   ....[7]....
        /*00d0*/ 	.word	0x00007b70


	//   ....[8]....
        /*00d4*/ 	.word	0x00007bf0


	//   ....[9]....
        /*00d8*/ 	.word	0x00007c20


	//   ....[10]....
        /*00dc*/ 	.word	0x00007c60


	//   ....[11]....
        /*00e0*/ 	.word	0x00007d40


	//   ....[12]....
        /*00e4*/ 	.word	0x00007da0


	//   ....[13]....
        /*00e8*/ 	.word	0x00007f20


	//   ....[14]....
        /*00ec*/ 	.word	0x00008070


	//   ....[15]....
        /*00f0*/ 	.word	0x000080a0


	//   ....[16]....
        /*00f4*/ 	.word	0x00008150


	//   ....[17]....
        /*00f8*/ 	.word	0x000082c0


	//   ....[18]....
        /*00fc*/ 	.word	0x00008430


	//   ....[19]....
        /*0100*/ 	.word	0x00008580


	//   ....[20]....
        /*0104*/ 	.word	0x00008690


	//   ....[21]....
        /*0108*/ 	.word	0x000086c0


	//   ....[22]....
        /*010c*/ 	.word	0x000086f0


	//----- nvinfo : EIATTR_MAX_THREADS
	.align		4
.L_2385:
        /*0110*/ 	.byte	0x04, 0x05
        /*0112*/ 	.short	(.L_2387 - .L_2386)
.L_2386:
        /*0114*/ 	.word	0x00000080
        /*0118*/ 	.word	0x00000001
        /*011c*/ 	.word	0x00000001


	//----- nvinfo : EIATTR_CRS_STACK_SIZE
	.align		4
.L_2387:
        /*0120*/ 	.byte	0x04, 0x1e
        /*0122*/ 	.short	(.L_2389 - .L_2388)
.L_2388:
        /*0124*/ 	.word	0x00000000


	//----- nvinfo : EIATTR_CBANK_PARAM_SIZE
	.align		4
.L_2389:
        /*0128*/ 	.byte	0x03, 0x19
        /*012a*/ 	.short	0x003c


	//----- nvinfo : EIATTR_PARAM_CBANK
	.align		4
        /*012c*/ 	.byte	0x04, 0x0a
        /*012e*/ 	.short	(.L_2391 - .L_2390)
	.align		4
.L_2390:
        /*0130*/ 	.word	index@(.nv.constant0._ZN2at6native27unrolled_elementwise_kernelINS0_13AUnaryFunctorIN3c107complexIfEES5_S5_NS0_15binary_internal10DivFunctorIS5_EEEESt5arrayIPcLm2EELi4E23TrivialOffsetCalculatorILi1EjESE_NS0_6memory12LoadWithCastILi1EEENSF_13StoreWithCastILi1EEEEEviT_T0_T2_T3_T4_T5_)
        /*0134*/ 	.short	0x0210
        /*0136*/ 	.short	0x003c


	//----- nvinfo : EIATTR_SW_WAR
	.align		4
.L_2391:
        /*0138*/ 	.byte	0x04, 0x36
        /*013a*/ 	.short	(.L_2393 - .L_2392)
.L_2392:
        /*013c*/ 	.word	0x00000008
.L_2393:


//--------------------- .nv.info._ZN2at6native18elementwise_kernelILi128ELi2EZNS0_22gpu_kernel_impl_nocastINS0_13AUnaryFunctorIN3c107complexIfEES6_S6_NS0_15binary_internal10DivFunctorIS6_EEEEEEvRNS_18TensorIteratorBaseERKT_EUliE_EEviT1_ --------------------------
	.section	.nv.info._ZN2at6native18elementwise_kernelILi128ELi2EZNS0_22gpu_kernel_impl_nocastINS0_13AUnaryFunctorIN3c107complexIfEES6_S6_NS0_15binary_internal10DivFunctorIS6_EEEEEEvRNS_18TensorIteratorBaseERKT_EUliE_EEviT1_,"",@"SHT_CUDA_INFO"
	.sectionflags	@""
	.align	4


	//----- nvinfo : EIATTR_CUDA_API_VERSION
	.align		4
        /*0000*/ 	.byte	0x04, 0x37
        /*0002*/ 	.short	(.L_2395 - .L_2394)
.L_2394:
        /*0004*/ 	.word	0x00000082


	//----- nvinfo : EIATTR_KPARAM_INFO
	.align		4
.L_2395:
        /*0008*/ 	.byte	0x04, 0x17
        /*000a*/ 	.short	(.L_2397 - .L_2396)
.L_2396:
        /*000c*/ 	.word	0x00000000
        /*0010*/ 	.short	0x0001
        /*0012*/ 	.short	0x0008
        /*0014*/ 	.byte	0x00, 0xf0, 0x81, 0x08


	//----- nvinfo : EIATTR_KPARAM_INFO
	.align		4
.L_2397:
        /*0018*/ 	.byte	0x04, 0x17
        /*001a*/ 	.short	(.L_2399 - .L_2398)
.L_2398:
        /*001c*/ 	.word	0x00000000
        /*0020*/ 	.short	0x0000
        /*0022*/ 	.short	0x0000
        /*0024*/ 	.byte	0x00, 0xf0, 0x11, 0x00


	//----- nvinfo : EIATTR_SPARSE_MMA_MASK
	.align		4
.L_2399:
        /*0028*/ 	.byte	0x03, 0x50
        /*002a*/ 	.short	0x0000


	//----- nvinfo : EIATTR_MAXREG_COUNT
	.align		4
        /*002c*/ 	.byte	0x03, 0x1b
        /*002e*/ 	.short	0x0080


	//----- nvinfo : EIATTR_MERCURY_ISA_VERSION
	.align		4
        /*0030*/ 	.byte	0x03, 0x5f
        /*0032*/ 	.short	0x0101


	//----- nvinfo : EIATTR_EXIT_INSTR_OFFSETS
	.align		4
        /*0034*/ 	.byte	0x04, 0x1c
        /*0036*/ 	.short	(.L_2401 - .L_2400)


	//   ....[0]....
.L_2400:
        /*0038*/ 	.word	0x00001650


	//   ....[1]....
        /*003c*/ 	.word	0x00002bf0


	//----- nvinfo : EIATTR_MAX_THREADS
	.align		4
.L_2401:
        /*0040*/ 	.byte	0x04, 0x05
        /*0042*/ 	.short	(.L_2403 - .L_2402)
.L_2402:
        /*0044*/ 	.word	0x00000080
        /*0048*/ 	.word	0x00000001
        /*004c*/ 	.word	0x00000001


	//----- nvinfo : EIATTR_CRS_STACK_SIZE
	.align		4
.L_2403:
        /*0050*/ 	.byte	0x04, 0x1e
        /*0052*/ 	.short	(.L_2405 - .L_2404)
.L_2404:
        /*0054*/ 	.word	0x00000000


	//----- nvinfo : EIATTR_CBANK_PARAM_SIZE
	.align		4
.L_2405:
        /*0058*/ 	.byte	0x03, 0x19
        /*005a*/ 	.short	0x0228


	//----- nvinfo : EIATTR_PARAM_CBANK
	.align		4
        /*005c*/ 	.byte	0x04, 0x0a
        /*005e*/ 	.short	(.L_2407 - .L_2406)
	.align		4
.L_2406:
        /*0060*/ 	.word	index@(.nv.constant0._ZN2at6native18elementwise_kernelILi128ELi2EZNS0_22gpu_kernel_impl_nocastINS0_13AUnaryFunctorIN3c107complexIfEES6_S6_NS0_15binary_internal10DivFunctorIS6_EEEEEEvRNS_18TensorIteratorBaseERKT_EUliE_EEviT1_)
        /*0064*/ 	.short	0x0210
        /*0066*/ 	.short	0x0228


	//----- nvinfo : EIATTR_SW_WAR
	.align		4
.L_2407:
        /*0068*/ 	.byte	0x04, 0x36
        /*006a*/ 	.short	(.L_2409 - .L_2408)
.L_2408:
        /*006c*/ 	.word	0x00000008
.L_2409:


//--------------------- .nv.info._ZN2at6native27unrolled_elementwise_kernelINS0_13AUnaryFunctorIN3c107complexIfEES5_S5_NS0_15binary_internal10DivFunctorIS5_EEEESt5arrayIPcLm2EELi4E23TrivialOffsetCalculatorILi1EjESE_NS0_6memory15LoadWithoutCastENSF_16StoreWithoutCastEEEviT_T0_T2_T3_T4_T5_ --------------------------
	.section	.nv.info._ZN2at6native27unrolled_elementwise_kernelINS0_13AUnaryFunctorIN3c107complexIfEES5_S5_NS0_15binary_internal10DivFunctorIS5_EEEESt5arrayIPcLm2EELi4E23TrivialOffsetCalculatorILi1EjESE_NS0_6memory15LoadWithoutCastENSF_16StoreWithoutCastEEEviT_T0_T2_T3_T4_T5_,"",@"SHT_CUDA_INFO"
	.sectionflags	@""
	.align	4


	//----- nvinfo : EIATTR_CUDA_API_VERSION
	.align		4
        /*0000*/ 	.byte	0x04, 0x37
        /*0002*/ 	.short	(.L_2411 - .L_2410)
.L_2410:
        /*0004*/ 	.word	0x00000082


	//----- nvinfo : EIATTR_KPARAM_INFO
	.align		4
.L_2411:
        /*0008*/ 	.byte	0x04, 0x17
        /*000a*/ 	.short	(.L_2413 - .L_2412)
.L_2412:
        /*000c*/ 	.word	0x00000000
        /*0010*/ 	.short	0x0006
        /*0012*/ 	.short	0x002b
        /*0014*/ 	.byte	0x00, 0xf0, 0x05, 0x00


	//----- nvinfo : EIATTR_KPARAM_INFO
	.align		4
.L_2413:
        /*0018*/ 	.byte	0x04, 0x17
        /*001a*/ 	.short	(.L_2415 - .L_2414)
.L_2414:
        /*001c*/ 	.word	0x00000000
        /*0020*/ 	.short	0x0005
        /*0022*/ 	.short	0x002a
        /*0024*/ 	.byte	0x00, 0xf0, 0x05, 0x00


	//----- nvinfo : EIATTR_KPARAM_INFO
	.align		4
.L_2415:
        /*0028*/ 	.byte	0x04, 0x17
        /*002a*/ 	.short	(.L_2417 - .L_2416)
.L_2416:
        /*002c*/ 	.word	0x00000000
        /*0030*/ 	.short	0x0004
        /*0032*/ 	.short	0x0029
        /*0034*/ 	.byte	0x00, 0xf0, 0x05, 0x00


	//----- nvinfo : EIATTR_KPARAM_INFO
	.align		4
.L_2417:
        /*0038*/ 	.byte	0x04, 0x17
        /*003a*/ 	.short	(.L_2419 - .L_2418)
.L_2418:
        /*003c*/ 	.word	0x00000000
        /*0040*/ 	.short	0x0003
        /*0042*/ 	.short	0x0028
        /*0044*/ 	.byte	0x00, 0xf0, 0x05, 0x00


	//----- nvinfo : EIATTR_KPARAM_INFO
	.align		4
.L_2419:
        /*0048*/ 	.byte	0x04, 0x17
        /*004a*/ 	.short	(.L_2421 - .L_2420)
.L_2420:
        /*004c*/ 	.word	0x00000000
        /*0050*/ 	.short	0x0002
        /*0052*/ 	.short	0x0018
        /*0054*/ 	.byte	0x00, 0xf0, 0x41, 0x00


	//----- nvinfo : EIATTR_KPARAM_INFO
	.align		4
.L_2421:
        /*0058*/ 	.byte	0x04, 0x17
        /*005a*/ 	.short	(.L_2423 - .L_2422)
.L_2422:
        /*005c*/ 	.word	0x00000000
        /*0060*/ 	.short	0x0001
        /*0062*/ 	.short	0x0008
        /*0064*/ 	.byte	0x00, 0xf0, 0x41, 0x00


	//----- nvinfo : EIATTR_KPARAM_INFO
	.align		4
.L_2423:
        /*0068*/ 	.byte	0x04, 0x17
        /*006a*/ 	.short	(.L_2425 - .L_2424)
.L_2424:
        /*006c*/ 	.word	0x00000000
        /*0070*/ 	.short	0x0000
        /*0072*/ 	.short	0x0000
        /*0074*/ 	.byte	0x00, 0xf0, 0x11, 0x00


	//----- nvinfo : EIATTR_SPARSE_MMA_MASK
	.align		4
.L_2425:
        /*0078*/ 	.byte	0x03, 0x50
        /*007a*/ 	.short	0x0000


	//----- nvinfo : EIATTR_MAXREG_COUNT
	.align		4
        /*007c*/ 	.byte	0x03, 0x1b
        /*007e*/ 	.short	0x00ff


	//----- nvinfo : EIATTR_MERCURY_ISA_VERSION
	.align		4
        /*0080*/ 	.byte	0x03, 0x5f
        /*0082*/ 	.short	0x0101


	//----- nvinfo : EIATTR_EXIT_INSTR_OFFSETS
	.align		4
        /*0084*/ 	.byte	0x04, 0x1c
        /*0086*/ 	.short	(.L_2427 - .L_2426)


	//   ....[0]....
.L_2426:
        /*0088*/ 	.word	0x00000d50


	//   ....[1]....
        /*008c*/ 	.word	0x00000da0


	//----- nvinfo : EIATTR_MAX_THREADS
	.align		4
.L_2427:
        /*0090*/ 	.byte	0x04, 0x05
        /*0092*/ 	.short	(.L_2429 - .L_2428)
.L_2428:
        /*0094*/ 	.word	0x00000080
        /*0098*/ 	.word	0x00000001
        /*009c*/ 	.word	0x00000001


	//----- nvinfo : EIATTR_CRS_STACK_SIZE
	.align		4
.L_2429:
        /*00a0*/ 	.byte	0x04, 0x1e
        /*00a2*/ 	.short	(.L_2431 - .L_2430)
.L_2430:
        /*00a4*/ 	.word	0x00000000


	//----- nvinfo : EIATTR_CBANK_PARAM_SIZE
	.align		4
.L_2431:
        /*00a8*/ 	.byte	0x03, 0x19
        /*00aa*/ 	.short	0x002c


	//----- nvinfo : EIATTR_PARAM_CBANK
	.align		4
        /*00ac*/ 	.byte	0x04, 0x0a
        /*00ae*/ 	.short	(.L_2433 - .L_2432)
	.align		4
.L_2432:
        /*00b0*/ 	.word	index@(.nv.constant0._ZN2at6native27unrolled_elementwise_kernelINS0_13AUnaryFunctorIN3c107complexIfEES5_S5_NS0_15binary_internal10DivFunctorIS5_EEEESt5arrayIPcLm2EELi4E23TrivialOffsetCalculatorILi1EjESE_NS0_6memory15LoadWithoutCastENSF_16StoreWithoutCastEEEviT_T0_T2_T3_T4_T5_)
        /*00b4*/ 	.short	0x0210
        /*00b6*/ 	.short	0x002c


	//----- nvinfo : EIATTR_SW_WAR
	.align		4
.L_2433:
        /*00b8*/ 	.byte	0x04, 0x36
        /*00ba*/ 	.short	(.L_2435 - .L_2434)
.L_2434:
        /*00bc*/ 	.word	0x00000008
.L_2435:


//--------------------- .nv.info._ZN2at6native29vectorized_elementwise_kernelILi2ENS0_13AUnaryFunctorIN3c107complexIfEES5_S5_NS0_15binary_internal10DivFunctorIS5_EEEESt5arrayIPcLm2EEEEviT0_T1_ --------------------------
	.section	.nv.info._ZN2at6native29vectorized_elementwise_kernelILi2ENS0_13AUnaryFunctorIN3c107complexIfEES5_S5_NS0_15binary_internal10DivFunctorIS5_EEEESt5arrayIPcLm2EEEEviT0_T1_,"",@"SHT_CUDA_INFO"
	.sectionflags	@""
	.align	4


	//----- nvinfo : EIATTR_CUDA_API_VERSION
	.align		4
        /*0000*/ 	.byte	0x04, 0x37
        /*0002*/ 	.short	(.L_2437 - .L_2436)
.L_2436:
        /*0004*/ 	.word	0x00000082


	//----- nvinfo : EIATTR_KPARAM_INFO
	.align		4
.L_2437:
        /*0008*/ 	.byte	0x04, 0x17
        /*000a*/ 	.short	(.L_2439 - .L_2438)
.L_2438:
        /*000c*/ 	.word	0x00000000
        /*0010*/ 	.short	0x0002
        /*0012*/ 	.short	0x0018
        /*0014*/ 	.byte	0x00, 0xf0, 0x41, 0x00


	//----- nvinfo : EIATTR_KPARAM_INFO
	.align		4
.L_2439:
        /*0018*/ 	.byte	0x04, 0x17
        /*001a*/ 	.short	(.L_2441 - .L_2440)
.L_2440:
        /*001c*/ 	.word	0x00000000
        /*0020*/ 	.short	0x0001
        /*0022*/ 	.short	0x0008
        /*0024*/ 	.byte	0x00, 0xf0, 0x41, 0x00


	//----- nvinfo : EIATTR_KPARAM_INFO
	.align		4
.L_2441:
        /*0028*/ 	.byte	0x04, 0x17
        /*002a*/ 	.short	(.L_2443 - .L_2442)
.L_2442:
        /*002c*/ 	.word	0x00000000
        /*0030*/ 	.short	0x0000
        /*0032*/ 	.short	0x0000
        /*0034*/ 	.byte	0x00, 0xf0, 0x11, 0x00


	//----- nvinfo : EIATTR_SPARSE_MMA_MASK
	.align		4
.L_2443:
        /*0038*/ 	.byte	0x03, 0x50
        /*003a*/ 	.short	0x0000


	//----- nvinfo : EIATTR_MAXREG_COUNT
	.align		4
        /*003c*/ 	.byte	0x03, 0x1b
        /*003e*/ 	.short	0x00ff


	//----- nvinfo : EIATTR_MERCURY_ISA_VERSION
	.align		4
        /*0040*/ 	.byte	0x03, 0x5f
        /*0042*/ 	.short	0x0101


	//----- nvinfo : EIATTR_EXIT_INSTR_OFFSETS
	.align		4
        /*0044*/ 	.byte	0x04, 0x1c
        /*0046*/ 	.short	(.L_2445 - .L_2444)


	//   ....[0]....
.L_2444:
        /*0048*/ 	.word	0x00001180


	//   ....[1]....
        /*004c*/ 	.word	0x00002bb0


	//   ....[2]....
        /*0050*/ 	.word	0x00002c00


	//----- nvinfo : EIATTR_MAX_THREADS
	.align		4
.L_2445:
        /*0054*/ 	.byte	0x04, 0x05
        /*0056*/ 	.short	(.L_2447 - .L_2446)
.L_2446:
        /*0058*/ 	.word	0x00000080
        /*005c*/ 	.word	0x00000001
        /*0060*/ 	.word	0x00000001


	//----- nvinfo : EIATTR_CRS_STACK_SIZE
	.align		4
.L_2447:
        /*0064*/ 	.byte	0x04, 0x1e
        /*0066*/ 	.short	(.L_2449 - .L_2448)
.L_2448:
        /*0068*/ 	.word	0x00000000


	//----- nvinfo : EIATTR_CBANK_PARAM_SIZE
	.align		4
.L_2449:
        /*006c*/ 	.byte	0x03, 0x19
        /*006e*/ 	.short	0x0028


	//----- nvinfo : EIATTR_PARAM_CBANK
	.align		4
        /*0070*/ 	.byte	0x04, 0x0a
        /*0072*/ 	.short	(.L_2451 - .L_2450)
	.align		4
.L_2450:
        /*0074*/ 	.word	index@(.nv.constant0._ZN2at6native29vectorized_elementwise_kernelILi2ENS0_13AUnaryFunctorIN3c107complexIfEES5_S5_NS0_15binary_internal10DivFunctorIS5_EEEESt5arrayIPcLm2EEEEviT0_T1_)
        /*0078*/ 	.short	0x0210
        /*007a*/ 	.short	0x0028


	//----- nvinfo : EIATTR_SW_WAR
	.align		4
.L_2451:
        /*007c*/ 	.byte	0x04, 0x36
        /*007e*/ 	.short	(.L_2453 - .L_2452)
.L_2452:
        /*0080*/ 	.word	0x00000008
.L_2453:


//--------------------- .nv.info._ZN2at6native29vectorized_elementwise_kernelILi4ENS0_13AUnaryFunctorIN3c107complexIfEES5_S5_NS0_15binary_internal10DivFunctorIS5_EEEESt5arrayIPcLm2EEEEviT0_T1_ --------------------------
	.section	.nv.info._ZN2at6native29vectorized_elementwise_kernelILi4ENS0_13AUnaryFunctorIN3c107complexIfEES5_S5_NS0_15binary_internal10DivFunctorIS5_EEEESt5arrayIPcLm2EEEEviT0_T1_,"",@"SHT_CUDA_INFO"
	.sectionflags	@""
	.align	4


	//----- nvinfo : EIATTR_CUDA_API_VERSION
	.align		4
        /*0000*/ 	.byte	0x04, 0x37
        /*0002*/ 	.short	(.L_2455 - .L_2454)
.L_2454:
        /*0004*/ 	.word	0x00000082


	//----- nvinfo : EIATTR_KPARAM_INFO
	.align		4
.L_2455:
        /*0008*/ 	.byte	0x04, 0x17
        /*000a*/ 	.short	(.L_2457 - .L_2456)
.L_2456:
        /*000c*/ 	.word	0x00000000
        /*0010*/ 	.short	0x0002
        /*0012*/ 	.short	0x0018
        /*0014*/ 	.byte	0x00, 0xf0, 0x41, 0x00


	//----- nvinfo : EIATTR_KPARAM_INFO
	.align		4
.L_2457:
        /*0018*/ 	.byte	0x04, 0x17
        /*001a*/ 	.short	(.L_2459 - .L_2458)
.L_2458:
        /*001c*/ 	.word	0x00000000
        /*0020*/ 	.short	0x0001
        /*0022*/ 	.short	0x0008
        /*0024*/ 	.byte	0x00, 0xf0, 0x41, 0x00


	//----- nvinfo : EIATTR_KPARAM_INFO
	.align		4
.L_2459:
        /*0028*/ 	.byte	0x04, 0x17
        /*002a*/ 	.short	(.L_2461 - .L_2460)
.L_2460:
        /*002c*/ 	.word	0x00000000
        /*0030*/ 	.short	0x0000
        /*0032*/ 	.short	0x0000
        /*0034*/ 	.byte	0x00, 0xf0, 0x11, 0x00


	//----- nvinfo : EIATTR_SPARSE_MMA_MASK
	.align		4
.L_2461:
        /*0038*/ 	.byte	0x03, 0x50
        /*003a*/ 	.short	0x0000


	//----- nvinfo : EIATTR_MAXREG_COUNT
	.align		4
        /*003c*/ 	.byte	0x03, 0x1b
        /*003e*/ 	.short	0x00ff


	//----- nvinfo : EIATTR_MERCURY_ISA_VERSION
	.align		4
        /*0040*/ 	.byte	0x03, 0x5f
        /*0042*/ 	.short	0x0101


	//----- nvinfo : EIATTR_EXIT_INSTR_OFFSETS
	.align		4
        /*0044*/ 	.byte	0x04, 0x1c
        /*0046*/ 	.short	(.L_2463 - .L_2462)


	//   ....[0]....
.L_2462:
        /*0048*/ 	.word	0x00001180


	//   ....[1]....
        /*004c*/ 	.word	0x00002bb0


	//   ....[2]....
        /*0050*/ 	.word	0x00002c00


	//----- nvinfo : EIATTR_MAX_THREADS
	.align		4
.L_2463:
        /*0054*/ 	.byte	0x04, 0x05
        /*0056*/ 	.short	(.L_2465 - .L_2464)
.L_2464:
        /*0058*/ 	.word	0x00000080
        /*005c*/ 	.word	0x00000001
        /*0060*/ 	.word	0x00000001


	//----- nvinfo : EIATTR_CRS_STACK_SIZE
	.align		4
.L_2465:
        /*0064*/ 	.byte	0x04, 0x1e
        /*0066*/ 	.short	(.L_2467 - .L_2466)
.L_2466:
        /*0068*/ 	.word	0x00000000


	//----- nvinfo : EIATTR_CBANK_PARAM_SIZE
	.align		4
.L_2467:
        /*006c*/ 	.byte	0x03, 0x19
        /*006e*/ 	.short	0x0028


	//----- nvinfo : EIATTR_PARAM_CBANK
	.align		4
        /*0070*/ 	.byte	0x04, 0x0a
        /*0072*/ 	.short	(.L_2469 - .L_2468)
	.align		4
.L_2468:
        /*0074*/ 	.word	index@(.nv.constant0._ZN2at6native29vectorized_elementwise_kernelILi4ENS0_13AUnaryFunctorIN3c107complexIfEES5_S5_NS0_15binary_internal10DivFunctorIS5_EEEESt5arrayIPcLm2EEEEviT0_T1_)
        /*0078*/ 	.short	0x0210
        /*007a*/ 	.short	0x0028


	//----- nvinfo : EIATTR_SW_WAR
	.align		4
.L_2469:
        /*007c*/ 	.byte	0x04, 0x36
        /*007e*/ 	.short	(.L_2471 - .L_2470)
.L_2470:
        /*0080*/ 	.word	0x00000008
.L_2471:


//--------------------- .nv.info._ZN2at6native29vectorized_elementwise_kernelILi8ENS0_13AUnaryFunctorIN3c107complexIfEES5_S5_NS0_15binary_internal10DivFunctorIS5_EEEESt5arrayIPcLm2EEEEviT0_T1_ --------------------------
	.section	.nv.info._ZN2at6native29vectorized_elementwise_kernelILi8ENS0_13AUnaryFunctorIN3c107complexIfEES5_S5_NS0_15binary_internal10DivFunctorIS5_EEEESt5arrayIPcLm2EEEEviT0_T1_,"",@"SHT_CUDA_INFO"
	.sectionflags	@""
	.align	4


	//----- nvinfo : EIATTR_CUDA_API_VERSION
	.align		4
        /*0000*/ 	.byte	0x04, 0x37
        /*0002*/ 	.short	(.L_2473 - .L_2472)
.L_2472:
        /*0004*/ 	.word	0x00000082


	//----- nvinfo : EIATTR_KPARAM_INFO
	.align		4
.L_2473:
        /*0008*/ 	.byte	0x04, 0x17
        /*000a*/ 	.short	(.L_2475 - .L_2474)
.L_2474:
        /*000c*/ 	.word	0x00000000
        /*0010*/ 	.short	0x0002
        /*0012*/ 	.short	0x0018
        /*0014*/ 	.byte	0x00, 0xf0, 0x41, 0x00


	//----- nvinfo : EIATTR_KPARAM_INFO
	.align		4
.L_2475:
        /*0018*/ 	.byte	0x04, 0x17
        /*001a*/ 	.short	(.L_2477 - .L_2476)
.L_2476:
        /*001c*/ 	.word	0x00000000
        /*0020*/ 	.short	0x0001
        /*0022*/ 	.short	0x0008
        /*0024*/ 	.byte	0x00, 0xf0, 0x41, 0x00


	//----- nvinfo : EIATTR_KPARAM_INFO
	.align		4
.L_2477:
        /*0028*/ 	.byte	0x04, 0x17
        /*002a*/ 	.short	(.L_2479 - .L_2478)
.L_2478:
        /*002c*/ 	.word	0x00000000
        /*0030*/ 	.short	0x0000
        /*0032*/ 	.short	0x0000
        /*0034*/ 	.byte	0x00, 0xf0, 0x11, 0x00


	//----- nvinfo : EIATTR_SPARSE_MMA_MASK
	.align		4
.L_2479:
        /*0038*/ 	.byte	0x03, 0x50
        /*003a*/ 	.short	0x0000


	//----- nvinfo : EIATTR_MAXREG_COUNT
	.align		4
        /*003c*/ 	.byte	0x03, 0x1b
        /*003e*/ 	.short	0x00ff


	//----- nvinfo : EIATTR_MERCURY_ISA_VERSION
	.align		4
        /*0040*/ 	.byte	0x03, 0x5f
        /*0042*/ 	.short	0x0101


	//----- nvinfo : EIATTR_EXIT_INSTR_OFFSETS
	.align		4
        /*0044*/ 	.byte	0x04, 0x1c
        /*0046*/ 	.short	(.L_2481 - .L_2480)


	//   ....[0]....
.L_2480:
        /*0048*/ 	.word	0x00001180


	//   ....[1]....
        /*004c*/ 	.word	0x00002bb0


	//   ....[2]....
        /*0050*/ 	.word	0x00002c00


	//----- nvinfo : EIATTR_MAX_THREADS
	.align		4
.L_2481:
        /*0054*/ 	.byte	0x04, 0x05
        /*0056*/ 	.short	(.L_2483 - .L_2482)
.L_2482:
        /*0058*/ 	.word	0x00000080
        /*005c*/ 	.word	0x00000001
        /*0060*/ 	.word	0x00000001


	//----- nvinfo : EIATTR_CRS_STACK_SIZE
	.align		4
.L_2483:
        /*0064*/ 	.byte	0x04, 0x1e
        /*0066*/ 	.short	(.L_2485 - .L_2484)
.L_2484:
        /*0068*/ 	.word	0x00000000


	//----- nvinfo : EIATTR_CBANK_PARAM_SIZE
	.align		4
.L_2485:
        /*006c*/ 	.byte	0x03, 0x19
        /*006e*/ 	.short	0x0028


	//----- nvinfo : EIATTR_PARAM_CBANK
	.align		4
        /*0070*/ 	.byte	0x04, 0x0a
        /*0072*/ 	.short	(.L_2487 - .L_2486)
	.align		4
.L_2486:
        /*0074*/ 	.word	index@(.nv.constant0._ZN2at6native29vectorized_elementwise_kernelILi8ENS0_13AUnaryFunctorIN3c107complexIfEES5_S5_NS0_15binary_internal10DivFunctorIS5_EEEESt5arrayIPcLm2EEEEviT0_T1_)
        /*0078*/ 	.short	0x0210
        /*007a*/ 	.short	0x0028


	//----- nvinfo : EIATTR_SW_WAR
	.align		4
.L_2487:
        /*007c*/ 	.byte	0x04, 0x36
        /*007e*/ 	.short	(.L_2489 - .L_2488)
.L_2488:
        /*0080*/ 	.word	0x00000008
.L_2489:


//--------------------- .nv.info._ZN2at6native18elementwise_kernelILi128ELi4EZNS0_15gpu_kernel_implINS0_13BinaryFunctorIN3c107complexIdEES6_S6_NS0_15binary_internal10DivFunctorIS6_EEEEEEvRNS_18TensorIteratorBaseERKT_EUliE_EEviT1_ --------------------------
	.section	.nv.info._ZN2at6native18elementwise_kernelILi128ELi4EZNS0_15gpu_kernel_implINS0_13BinaryFunctorIN3c107complexIdEES6_S6_NS0_15binary_internal10DivFunctorIS6_EEEEEEvRNS_18TensorIteratorBaseERKT_EUliE_EEviT1_,"",@"SHT_CUDA_INFO"
	.sectionflags	@""
	.align	4


	//----- nvinfo : EIATTR_CUDA_API_VERSION
	.align		4
        /*0000*/ 	.byte	0x04, 0x37
        /*0002*/ 	.short	(.L_2491 - .L_2490)
.L_2490:
        /*0004*/ 	.word	0x00000082


	//----- nvinfo : EIATTR_KPARAM_INFO
	.align		4
.L_2491:
        /*0008*/ 	.byte	0x04, 0x17
        /*000a*/ 	.short	(.L_2493 - .L_2492)
.L_2492:
        /*000c*/ 	.word	0x00000000
        /*0010*/ 	.short	0x0001
        /*0012*/ 	.short	0x0008
        /*0014*/ 	.byte	0x00, 0xf0, 0x21, 0x0a


	//----- nvinfo : EIATTR_KPARAM_INFO
	.align		4
.L_2493:
        /*0018*/ 	.byte	0x04, 0x17
        /*001a*/ 	.short	(.L_2495 - .L_2494)
.L_2494:
        /*001c*/ 	.word	0x00000000
        /*0020*/ 	.short	0x0000
        /*0022*/ 	.short	0x0000
        /*0024*/ 	.byte	0x00, 0xf0, 0x11, 0x00


	//----- nvinfo : EIATTR_SPARSE_MMA_MASK
	.align		4
.L_2495:
        /*0028*/ 	.byte	0x03, 0x50
        /*002a*/ 	.short	0x0000


	//----- nvinfo : EIATTR_MAXREG_COUNT
	.align		4
        /*002c*/ 	.byte	0x03, 0x1b
        /*002e*/ 	.short	0x0080


	//----- nvinfo : EIATTR_EXTERNS
	.align		4
        /*0030*/ 	.byte	0x04, 0x0f
        /*0032*/ 	.short	(.L_2497 - .L_2496)


	//   ....[0]....
	.align		4
.L_2496:
        /*0034*/ 	.word	index@(__assertfail)


	//----- nvinfo : EIATTR_MERCURY_ISA_VERSION
	.align		4
.L_2497:
        /*0038*/ 	.byte	0x03, 0x5f
        /*003a*/ 	.short	0x0101


	//----- nvinfo : EIATTR_SYSCALL_OFFSETS
	.align		4
        /*003c*/ 	.byte	0x04, 0x46
        /*003e*/ 	.short	(.L_2499 - .L_2498)


	//   ....[0]....
.L_2498:
        /*0040*/ 	.word	0x000026d0


	//   ....[1]....
        /*0044*/ 	.word	0x00003760


	//   ....[2]....
        /*0048*/ 	.word	0x00005220


	//   ....[3]....
        /*004c*/ 	.word	0x00007930


	//   ....[4]....
        /*0050*/ 	.word	0x000089c0


	//   ....[5]....
        /*0054*/ 	.word	0x0000a480


	//   ....[6]....
        /*0058*/ 	.word	0x0000cb80


	//   ....[7]....
        /*005c*/ 	.word	0x0000dc10


	//   ....[8]....
        /*0060*/ 	.word	0x0000f6d0


	//   ....[9]....
        /*0064*/ 	.word	0x00011dc0


	//   ....[10]....
        /*0068*/ 	.word	0x00012e50


	//   ....[11]....
        /*006c*/ 	.word	0x00014910


	//----- nvinfo : EIATTR_EXIT_INSTR_OFFSETS
	.align		4
.L_2499:
        /*0070*/ 	.byte	0x04, 0x1c
        /*0072*/ 	.short	(.L_2501 - .L_2500)


	//   ....[0]....
.L_2500:
        /*0074*/ 	.word	0x0000f780


	//   ....[1]....
        /*0078*/ 	.word	0x00013910


	//   ....[2]....
        /*007c*/ 	.word	0x00013950


	//   ....[3]....
        /*0080*/ 	.word	0x000139e0


	//   ....[4]....
        /*0084*/ 	.word	0x00013a10


	//   ....[5]....
        /*0088*/ 	.word	0x00013a40


	//   ....[6]....
        /*008c*/ 	.word	0x00013b10


	//   ....[7]....
        /*0090*/ 	.word	0x00013b90


	//   ....[8]....
        /*0094*/ 	.word	0x00013c90


	//   ....[9]....
        /*0098*/ 	.word	0x00013d40


	//   ....[10]....
        /*009c*/ 	.word	0x00013d60


	//   ....[11]....
        /*00a0*/ 	.word	0x00013e30


	//   ....[12]....
        /*00a4*/ 	.word	0x00013e50


	//   ....[13]....
        /*00a8*/ 	.word	0x00014020


	//   ....[14]....
        /*00ac*/ 	.word	0x000141c0


	//   ....[15]....
        /*00b0*/ 	.word	0x00014240


	//   ....[16]....
        /*00b4*/ 	.word	0x000142f0


	//   ....[17]....
        /*00b8*/ 	.word	0x000144b0


	//   ....[18]....
        /*00bc*/ 	.word	0x00014670


	//   ....[19]....
        /*00c0*/ 	.word	0x00014810


	//   ....[20]....
        /*00c4*/ 	.word	0x00014920


	//   ....[21]....
        /*00c8*/ 	.word	0x00014950


	//   ....[22]....
        /*00cc*/ 	.word	0x00014980


	//----- nvinfo : EIATTR_MAX_THREADS
	.align		4
.L_2501:
        /*00d0*/ 	.byte	0x04, 0x05
        /*00d2*/ 	.short	(.L_2503 - .L_2502)
.L_2502:
        /*00d4*/ 	.word	0x00000080
        /*00d8*/ 	.word	0x00000001
        /*00dc*/ 	.word	0x00000001


	//----- nvinfo : EIATTR_CRS_STACK_SIZE
	.align		4
.L_2503:
        /*00e0*/ 	.byte	0x04, 0x1e
        /*00e2*/ 	.short	(.L_2505 - .L_2504)
.L_2504:
        /*00e4*/ 	.word	0x00000000


	//----- nvinfo : EIATTR_CBANK_PARAM_SIZE
	.align		4
.L_2505:
        /*00e8*/ 	.byte	0x03, 0x19
        /*00ea*/ 	.short	0x0290


	//----- nvinfo : EIATTR_PARAM_CBANK
	.align		4
        /*00ec*/ 	.byte	0x04, 0x0a
        /*00ee*/ 	.short	(.L_2507 - .L_2506)
	.align		4
.L_2506:
        /*00f0*/ 	.word	index@(.nv.constant0._ZN2at6native18elementwise_kernelILi128ELi4EZNS0_15gpu_kernel_implINS0_13BinaryFunctorIN3c107complexIdEES6_S6_NS0_15binary_internal10DivFunctorIS6_EEEEEEvRNS_18TensorIteratorBaseERKT_EUliE_EEviT1_)
        /*00f4*/ 	.short	0x0210
        /*00f6*/ 	.short	0x0290


	//----- nvinfo : EIATTR_SW_WAR
	.align		4
.L_2507:
        /*00f8*/ 	.byte	0x04, 0x36
        /*00fa*/ 	.short	(.L_2509 - .L_2508)
.L_2508:
        /*00fc*/ 	.word	0x00000008
.L_2509:


//--------------------- .nv.info._ZN2at6native27unrolled_elementwise_kernelINS0_13BinaryFunctorIN3c107complexIdEES5_S5_NS0_15binary_internal10DivFunctorIS5_EEEESt5arrayIPcLm3EELi4E23TrivialOffsetCalculatorILi2EjESD_ILi1EjENS0_6memory12LoadWithCastILi2EEENSG_13StoreWithCastILi1EEEEEviT_T0_T2_T3_T4_T5_ --------------------------
	.section	.nv.info._ZN2at6native27unrolled_elementwise_kernelINS0_13BinaryFunctorIN3c107complexIdEES5_S5_NS0_15binary_internal10DivFunctorIS5_EEEESt5arrayIPcLm3EELi4E23TrivialOffsetCalculatorILi2EjESD_ILi1EjENS0_6memory12LoadWithCastILi2EEENSG_13StoreWithCastILi1EEEEEviT_T0_T2_T3_T4_T5_,"",@"SHT_CUDA_INFO"
	.sectionflags	@""
	.align	4


	//----- nvinfo : EIATTR_CUDA_API_VERSION
	.align		4
        /*0000*/ 	.byte	0x04, 0x37
        /*0002*/ 	.short	(.L_2511 - .L_2510)
.L_2510:
        /*0004*/ 	.word	0x00000082


	//----- nvinfo : EIATTR_KPARAM_INFO
	.align		4
.L_2511:
        /*0008*/ 	.byte	0x04, 0x17
        /*000a*/ 	.short	(.L_2513 - .L_2512)
.L_2512:
        /*000c*/ 	.word	0x00000000
        /*0010*/ 	.short	0x0006
        /*0012*/ 	.short	0x0030
        /*0014*/ 	.byte	0x00, 0xf0, 0x21, 0x00


	//----- nvinfo : EIATTR_KPARAM_INFO
	.align		4
.L_2513:
        /*0018*/ 	.byte	0x04, 0x17
        /*001a*/ 	.short	(.L_2515 - .L_2514)
.L_2514:
        /*001c*/ 	.word	0x00000000
        /*0020*/ 	.short	0x0005
        /*0022*/ 	.short	0x0024
        /*0024*/ 	.byte	0x00, 0xf0, 0x31, 0x00


	//----- nvinfo : EIATTR_KPARAM_INFO
	.align		4
.L_2515:
        /*0028*/ 	.byte	0x04, 0x17
        /*002a*/ 	.short	(.L_2517 - .L_2516)
.L_2516:
        /*002c*/ 	.word	0x00000000
        /*0030*/ 	.short	0x0004
        /*0032*/ 	.short	0x0021
        /*0034*/ 	.byte	0x00, 0xf0, 0x05, 0x00


	//----- nvinfo : EIATTR_KPARAM_INFO
	.align		4
.L_2517:
        /*0038*/ 	.byte	0x04, 0x17
        /*003a*/ 	.short	(.L_2519 - .L_2518)
.L_2518:
        /*003c*/ 	.word	0x00000000
        /*0040*/ 	.short	0x0003
        /*0042*/ 	.short	0x0020
        /*0044*/ 	.byte	0x00, 0xf0, 0x05, 0x00


	//----- nvinfo : EIATTR_KPARAM_INFO
	.align		4
.L_2519:
        /*0048*/ 	.byte	0x04, 0x17
        /*004a*/ 	.short	(.L_2521 - .L_2520)
.L_2520:
        /*004c*/ 	.word	0x00000000
        /*0050*/ 	.short	0x0002
        /*0052*/ 	.short	0x0008
        /*0054*/ 	.byte	0x00, 0xf0, 0x61, 0x00


	//----- nvinfo : EIATTR_KPARAM_INFO
	.align		4
.L_2521:
        /*0058*/ 	.byte	0x04, 0x17
        /*005a*/ 	.short	(.L_2523 - .L_2522)
.L_2522:
        /*005c*/ 	.word	0x00000000
        /*0060*/ 	.short	0x0001
        /*0062*/ 	.short	0x0004
        /*0064*/ 	.byte	0x00, 0xf0, 0x05, 0x00


	//----- nvinfo : EIATTR_KPARAM_INFO
	.align		4
.L_2523:
        /*0068*/ 	.byte	0x04, 0x17
        /*006a*/ 	.short	(.L_2525 - .L_2524)
.L_2524:
        /*006c*/ 	.word	0x00000000
        /*0070*/ 	.short	0x0000
        /*0072*/ 	.short	0x0000
        /*0074*/ 	.byte	0x00, 0xf0, 0x11, 0x00


	//----- nvinfo : EIATTR_SPARSE_MMA_MASK
	.align		4
.L_2525:
        /*0078*/ 	.byte	0x03, 0x50
        /*007a*/ 	.short	0x0000


	//----- nvinfo : EIATTR_MAXREG_COUNT
	.align		4
        /*007c*/ 	.byte	0x03, 0x1b
        /*007e*/ 	.short	0x00ff


	//----- nvinfo : EIATTR_EXTERNS
	.align		4
        /*0080*/ 	.byte	0x04, 0x0f
        /*0082*/ 	.short	(.L_2527 - .L_2526)


	//   ....[0]....
	.align		4
.L_2526:
        /*0084*/ 	.word	index@(__assertfail)


	//----- nvinfo : EIATTR_ANNOTATIONS
	.align		4
.L_2527:
        /*0088*/ 	.byte	0x04, 0x55
        /*008a*/ 	.short	(.L_2529 - .L_2528)


	//   ....[0]....
.L_2528:
        /*008c*/ 	.word	0x00000001
        /*0090*/ 	.byte	0xc0, 0xfa, 0x00, 0x00, 0x01, 0x00, 0x00, 0x00, 0xf0, 0xfc, 0x00, 0x00


	//----- nvinfo : EIATTR_MERCURY_ISA_VERSION
	.align		4
.L_2529:
        /*009c*/ 	.byte	0x03, 0x5f
        /*009e*/ 	.short	0x0101


	//----- nvinfo : EIATTR_SYSCALL_OFFSETS
	.align		4
        /*00a0*/ 	.byte	0x04, 0x46
        /*00a2*/ 	.short	(.L_2531 - .L_2530)


	//   ....[0]....
.L_2530:
        /*00a4*/ 	.word	0x00001110


	//   ....[1]....
        /*00a8*/ 	.word	0x000021b0


	//   ....[2]....
        /*00ac*/ 	.word	0x000032e0


	//   ....[3]....
        /*00b0*/ 	.word	0x00004380


	//   ....[4]....
        /*00b4*/ 	.word	0x000054d0


	//   ....[5]....
        /*00b8*/ 	.word	0x00006570


	//   ....[6]....
        /*00bc*/ 	.word	0x000076a0


	//   ....[7]....
        /*00c0*/ 	.word	0x00008740


	//   ....[8]....
        /*00c4*/ 	.word	0x0000c1d0


	//   ....[9]....
        /*00c8*/ 	.word	0x0000d3d0


	//   ....[10]....
        /*00cc*/ 	.word	0x0000e590


	//   ....[11]....
        /*00d0*/ 	.word	0x0000f770


	//----- nvinfo : EIATTR_EXIT_INSTR_OFFSETS
	.align		4
.L_2531:
        /*00d4*/ 	.byte	0x04, 0x1c
        /*00d6*/ 	.short	(.L_2533 - .L_2532)


	//   ....[0]....
.L_2532:
        /*00d8*/ 	.word	0x0000e630


	//   ....[1]....
        /*00dc*/ 	.word	0x0000e770


	//   ....[2]....
        /*00e0*/ 	.word	0x0000e7b0


	//   ....[3]....
        /*00e4*/ 	.word	0x0000e840


	//   ....[4]....
        /*00e8*/ 	.word	0x0000e870


	//   ....[5]....
        /*00ec*/ 	.word	0x0000e8a0


	//   ....[6]....
        /*00f0*/ 	.word	0x0000e970


	//   ....[7]....
        /*00f4*/ 	.word	0x0000e9f0


	//   ....[8]....
        /*00f8*/ 	.word	0x0000eaf0


	//   ....[9]....
        /*00fc*/ 	.word	0x0000eba0


	//   ....[10]....
        /*0100*/ 	.word	0x0000ebc0


	//   ....[11]....
        /*0104*/ 	.word	0x0000ec90


	//   ....[12]....
        /*0108*/ 	.word	0x0000ecb0


	//   ....[13]....
        /*010c*/ 	.word	0x0000ee80


	//   ....[14]....
        /*0110*/ 	.word	0x0000f020


	//   ....[15]....
        /*0114*/ 	.word	0x0000f0a0


	//   ....[16]....
        /*0118*/ 	.word	0x0000f150


	//   ....[17]....
        /*011c*/ 	.word	0x0000f310


	//   ....[18]....
        /*0120*/ 	.word	0x0000f4d0


	//   ....[19]....
        /*0124*/ 	.word	0x0000f670


	//   ....[20]....
        /*0128*/ 	.word	0x0000f780


	//   ....[21]....
        /*012c*/ 	.word	0x0000f7b0


	//   ....[22]....
        /*0130*/ 	.word	0x0000f7e0


	//----- nvinfo : EIATTR_MAX_THREADS
	.align		4
.L_2533:
        /*0134*/ 	.byte	0x04, 0x05
        /*0136*/ 	.short	(.L_2535 - .L_2534)
.L_2534:
        /*0138*/ 	.word	0x00000080
        /*013c*/ 	.word	0x00000001
        /*0140*/ 	.word	0x00000001


	//----- nvinfo : EIATTR_CRS_STACK_SIZE
	.align		4
.L_2535:
        /*0144*/ 	.byte	0x04, 0x1e
        /*0146*/ 	.short	(.L_2537 - .L_2536)
.L_2536:
        /*0148*/ 	.word	0x00000000


	//----- nvinfo : EIATTR_CBANK_PARAM_SIZE
	.align		4
.L_2537:
        /*014c*/ 	.byte	0x03, 0x19
        /*014e*/ 	.short	0x0038


	//----- nvinfo : EIATTR_PARAM_CBANK
	.align		4
        /*0150*/ 	.byte	0x04, 0x0a
        /*0152*/ 	.short	(.L_2539 - .L_2538)
	.align		4
.L_2538:
        /*0154*/ 	.word	index@(.nv.constant0._ZN2at6native27unrolled_elementwise_kernelINS0_13BinaryFunctorIN3c107complexIdEES5_S5_NS0_15binary_internal10DivFunctorIS5_EEEESt5arrayIPcLm3EELi4E23TrivialOffsetCalculatorILi2EjESD_ILi1EjENS0_6memory12LoadWithCastILi2EEENSG_13StoreWithCastILi1EEEEEviT_T0_T2_T3_T4_T5_)
        /*0158*/ 	.short	0x0210
        /*015a*/ 	.short	0x0038


	//----- nvinfo : EIATTR_SW_WAR
	.align		4
.L_2539:
        /*015c*/ 	.byte	0x04, 0x36
        /*015e*/ 	.short	(.L_2541 - .L_2540)
.L_2540:
        /*0160*/ 	.word	0x00000008
.L_2541:


//--------------------- .nv.info._ZN2at6native18elementwise_kernelILi128ELi2EZNS0_22gpu_kernel_impl_nocastINS0_13BinaryFunctorIN3c107complexIdEES6_S6_NS0_15binary_internal10DivFunctorIS6_EEEEEEvRNS_18TensorIteratorBaseERKT_EUliE_EEviT1_ --------------------------
	.section	.nv.info._ZN2at6native18elementwise_kernelILi128ELi2EZNS0_22gpu_kernel_impl_nocastINS0_13BinaryFunctorIN3c107complexIdEES6_S6_NS0_15binary_internal10DivFunctorIS6_EEEEEEvRNS_18TensorIteratorBaseERKT_EUliE_EEviT1_,"",@"SHT_CUDA_INFO"
	.sectionflags	@""
	.align	4


	//----- nvinfo : EIATTR_CUDA_API_VERSION
	.align		4
        /*0000*/ 	.byte	0x04, 0x37
        /*0002*/ 	.short	(.L_2543 - .L_2542)
.L_2542:
        /*0004*/ 	.word	0x00000082


	//----- nvinfo : EIATTR_KPARAM_INFO
	.align		4
.L_2543:
        /*0008*/ 	.byte	0x04, 0x17
        /*000a*/ 	.short	(.L_2545 - .L_2544)
.L_2544:
        /*000c*/ 	.word	0x00000000
        /*0010*/ 	.short	0x0001
        /*0012*/ 	.short	0x0008
        /*0014*/ 	.byte	0x00, 0xf0, 0x21, 0x0a


	//----- nvinfo : EIATTR_KPARAM_INFO
	.align		4
.L_2545:
        /*0018*/ 	.byte	0x04, 0x17
        /*001a*/ 	.short	(.L_2547 - .L_2546)
.L_2546:
        /*001c*/ 	.word	0x00000000
        /*0020*/ 	.short	0x0000
        /*0022*/ 	.short	0x0000
        /*0024*/ 	.byte	0x00, 0xf0, 0x11, 0x00


	//----- nvinfo : EIATTR_SPARSE_MMA_MASK
	.align		4
.L_2547:
        /*0028*/ 	.byte	0x03, 0x50
        /*002a*/ 	.short	0x0000


	//----- nvinfo : EIATTR_MAXREG_COUNT
	.align		4
        /*002c*/ 	.byte	0x03, 0x1b
        /*002e*/ 	.short	0x0080


	//----- nvinfo : EIATTR_MERCURY_ISA_VERSION
	.align		4
        /*0030*/ 	.byte	0x03, 0x5f
        /*0032*/ 	.short	0x0101


	//----- nvinfo : EIATTR_EXIT_INSTR_OFFSETS
	.align		4
        /*0034*/ 	.byte	0x04, 0x1c
        /*0036*/ 	.short	(.L_2549 - .L_2548)


	//   ....[0]....
.L_2548:
        /*0038*/ 	.word	0x00002080


	//   ....[1]....
        /*003c*/ 	.word	0x00004030


	//----- nvinfo : EIATTR_MAX_THREADS
	.align		4
.L_2549:
        /*0040*/ 	.byte	0x04, 0x05
        /*0042*/ 	.short	(.L_2551 - .L_2550)
.L_2550:
        /*0044*/ 	.word	0x00000080
        /*0048*/ 	.word	0x00000001
        /*004c*/ 	.word	0x00000001


	//----- nvinfo : EIATTR_CRS_STACK_SIZE
	.align		4
.L_2551:
        /*0050*/ 	.byte	0x04, 0x1e
        /*0052*/ 	.short	(.L_2553 - .L_2552)
.L_2552:
        /*0054*/ 	.word	0x00000000


	//----- nvinfo : EIATTR_CBANK_PARAM_SIZE
	.align		4
.L_2553:
        /*0058*/ 	.byte	0x03, 0x19
        /*005a*/ 	.short	0x0290


	//----- nvinfo : EIATTR_PARAM_CBANK
	.align		4
        /*005c*/ 	.byte	0x04, 0x0a
        /*005e*/ 	.short	(.L_2555 - .L_2554)
	.align		4
.L_2554:
        /*0060*/ 	.word	index@(.nv.constant0._ZN2at6native18elementwise_kernelILi128ELi2EZNS0_22gpu_kernel_impl_nocastINS0_13BinaryFunctorIN3c107complexIdEES6_S6_NS0_15binary_internal10DivFunctorIS6_EEEEEEvRNS_18TensorIteratorBaseERKT_EUliE_EEviT1_)
        /*0064*/ 	.short	0x0210
        /*0066*/ 	.short	0x0290


	//----- nvinfo : EIATTR_SW_WAR
	.align		4
.L_2555:
        /*0068*/ 	.byte	0x04, 0x36
        /*006a*/ 	.short	(.L_2557 - .L_2556)
.L_2556:
        /*006c*/ 	.word	0x00000008
.L_2557:


//--------------------- .nv.info._ZN2at6native27unrolled_elementwise_kernelINS0_13BinaryFunctorIN3c107complexIdEES5_S5_NS0_15binary_internal10DivFunctorIS5_EEEESt5arrayIPcLm3EELi4E23TrivialOffsetCalculatorILi2EjESD_ILi1EjENS0_6memory15LoadWithoutCastENSG_16StoreWithoutCastEEEviT_T0_T2_T3_T4_T5_ --------------------------
	.section	.nv.info._ZN2at6native27unrolled_elementwise_kernelINS0_13BinaryFunctorIN3c107complexIdEES5_S5_NS0_15binary_internal10DivFunctorIS5_EEEESt5arrayIPcLm3EELi4E23TrivialOffsetCalculatorILi2EjESD_ILi1EjENS0_6memory15LoadWithoutCastENSG_16StoreWithoutCastEEEviT_T0_T2_T3_T4_T5_,"",@"SHT_CUDA_INFO"
	.sectionflags	@""
	.align	4


	//----- nvinfo : EIATTR_CUDA_API_VERSION
	.align		4
        /*0000*/ 	.byte	0x04, 0x37
        /*0002*/ 	.short	(.L_2559 - .L_2558)
.L_2558:
        /*0004*/ 	.word	0x00000082


	//----- nvinfo : EIATTR_KPARAM_INFO
	.align		4
.L_2559:
        /*0008*/ 	.byte	0x04, 0x17
        /*000a*/ 	.short	(.L_2561 - .L_2560)
.L_2560:
        /*000c*/ 	.word	0x00000000
        /*0010*/ 	.short	0x0006
        /*0012*/ 	.short	0x0023
        /*0014*/ 	.byte	0x00, 0xf0, 0x05, 0x00


	//----- nvinfo : EIATTR_KPARAM_INFO
	.align		4
.L_2561:
        /*0018*/ 	.byte	0x04, 0x17
        /*001a*/ 	.short	(.L_2563 - .L_2562)
.L_2562:
        /*001c*/ 	.word	0x00000000
        /*0020*/ 	.short	0x0005
        /*0022*/ 	.short	0x0022
        /*0024*/ 	.byte	0x00, 0xf0, 0x05, 0x00


	//----- nvinfo : EIATTR_KPARAM_INFO
	.align		4
.L_2563:
        /*0028*/ 	.byte	0x04, 0x17
        /*002a*/ 	.short	(.L_2565 - .L_2564)
.L_2564:
        /*002c*/ 	.word	0x00000000
        /*0030*/ 	.short	0x0004
        /*0032*/ 	.short	0x0021
        /*0034*/ 	.byte	0x00, 0xf0, 0x05, 0x00


	//----- nvinfo : EIATTR_KPARAM_INFO
	.align		4
.L_2565:
        /*0038*/ 	.byte	0x04, 0x17
        /*003a*/ 	.short	(.L_2567 - .L_2566)
.L_2566:
        /*003c*/ 	.word	0x00000000
        /*0040*/ 	.short	0x0003
        /*0042*/ 	.short	0x0020
        /*0044*/ 	.byte	0x00, 0xf0, 0x05, 0x00


	//----- nvinfo : EIATTR_KPARAM_INFO
	.align		4
.L_2567:
        /*0048*/ 	.byte	0x04, 0x17
        /*004a*/ 	.short	(.L_2569 - .L_2568)
.L_2568:
        /*004c*/ 	.word	0x00000000
        /*0050*/ 	.short	0x0002
        /*0052*/ 	.short	0x0008
        /*0054*/ 	.byte	0x00, 0xf0, 0x61, 0x00


	//----- nvinfo : EIATTR_KPARAM_INFO
	.align		4
.L_2569:
        /*0058*/ 	.byte	0x04, 0x17
        /*005a*/ 	.short	(.L_2571 - .L_2570)
.L_2570:
        /*005c*/ 	.word	0x00000000
        /*0060*/ 	.short	0x0001
        /*0062*/ 	.short	0x0004
        /*0064*/ 	.byte	0x00, 0xf0, 0x05, 0x00


	//----- nvinfo : EIATTR_KPARAM_INFO
	.align		4
.L_2571:
        /*0068*/ 	.byte	0x04, 0x17
        /*006a*/ 	.short	(.L_2573 - .L_2572)
.L_2572:
        /*006c*/ 	.word	0x00000000
        /*0070*/ 	.short	0x0000
        /*0072*/ 	.short	0x0000
        /*0074*/ 	.byte	0x00, 0xf0, 0x11, 0x00


	//----- nvinfo : EIATTR_SPARSE_MMA_MASK
	.align		4
.L_2573:
        /*0078*/ 	.byte	0x03, 0x50
        /*007a*/ 	.short	0x0000


	//----- nvinfo : EIATTR_MAXREG_COUNT
	.align		4
        /*007c*/ 	.byte	0x03, 0x1b
        /*007e*/ 	.short	0x00ff


	//----- nvinfo : EIATTR_MERCURY_ISA_VERSION
	.align		4
        /*0080*/ 	.byte	0x03, 0x5f
        /*0082*/ 	.short	0x0101


	//----- nvinfo : EIATTR_EXIT_INSTR_OFFSETS
	.align		4
        /*0084*/ 	.byte	0x04, 0x1c
        /*0086*/ 	.short	(.L_2575 - .L_2574)


	//   ....[0]....
.L_2574:
        /*0088*/ 	.word	0x00002be0


	//   ....[1]....
        /*008c*/ 	.word	0x00002c30


	//----- nvinfo : EIATTR_MAX_THREADS
	.align		4
.L_2575:
        /*0090*/ 	.byte	0x04, 0x05
        /*0092*/ 	.short	(.L_2577 - .L_2576)
.L_2576:
        /*0094*/ 	.word	0x00000080
        /*0098*/ 	.word	0x00000001
        /*009c*/ 	.word	0x00000001


	//----- nvinfo : EIATTR_CRS_STACK_SIZE
	.align		4
.L_2577:
        /*00a0*/ 	.byte	0x04, 0x1e
        /*00a2*/ 	.short	(.L_2579 - .L_2578)
.L_2578:
        /*00a4*/ 	.word	0x00000000


	//----- nvinfo : EIATTR_CBANK_PARAM_SIZE
	.align		4
.L_2579:
        /*00a8*/ 	.byte	0x03, 0x19
        /*00aa*/ 	.short	0x0024


	//----- nvinfo : EIATTR_PARAM_CBANK
	.align		4
        /*00ac*/ 	.byte	0x04, 0x0a
        /*00ae*/ 	.short	(.L_2581 - .L_2580)
	.align		4
.L_2580:
        /*00b0*/ 	.word	index@(.nv.constant0._ZN2at6native27unrolled_elementwise_kernelINS0_13BinaryFunctorIN3c107complexIdEES5_S5_NS0_15binary_internal10DivFunctorIS5_EEEESt5arrayIPcLm3EELi4E23TrivialOffsetCalculatorILi2EjESD_ILi1EjENS0_6memory15LoadWithoutCastENSG_16StoreWithoutCastEEEviT_T0_T2_T3_T4_T5_)
        /*00b4*/ 	.short	0x0210
        /*00b6*/ 	.short	0x0024


	//----- nvinfo : EIATTR_SW_WAR
	.align		4
.L_2581:
        /*00b8*/ 	.byte	0x04, 0x36
        /*00ba*/ 	.short	(.L_2583 - .L_2582)
.L_2582:
        /*00bc*/ 	.word	0x00000008
.L_2583:


//--------------------- .nv.info._ZN2at6native29vectorized_elementwise_kernelILi2ENS0_13BinaryFunctorIN3c107complexIdEES5_S5_NS0_15binary_internal10DivFunctorIS5_EEEESt5arrayIPcLm3EEEEviT0_T1_ --------------------------
	.section	.nv.info._ZN2at6native29vectorized_elementwise_kernelILi2ENS0_13BinaryFunctorIN3c107complexIdEES5_S5_NS0_15binary_internal10DivFunctorIS5_EEEESt5arrayIPcLm3EEEEviT0_T1_,"",@"SHT_CUDA_INFO"
	.sectionflags	@""
	.align	4


	//----- nvinfo : EIATTR_CUDA_API_VERSION
	.align		4
        /*0000*/ 	.byte	0x04, 0x37
        /*0002*/ 	.short	(.L_2585 - .L_2584)
.L_2584:
        /*0004*/ 	.word	0x00000082


	//----- nvinfo : EIATTR_KPARAM_INFO
	.align		4
.L_2585:
        /*0008*/ 	.byte	0x04, 0x17
        /*000a*/ 	.short	(.L_2587 - .L_2586)
.L_2586:
        /*000c*/ 	.word	0x00000000
        /*0010*/ 	.short	0x0002
        /*0012*/ 	.short	0x0008
        /*0014*/ 	.byte	0x00, 0xf0, 0x61, 0x00


	//----- nvinfo : EIATTR_KPARAM_INFO
	.align		4
.L_2587:
        /*0018*/ 	.byte	0x04, 0x17
        /*001a*/ 	.short	(.L_2589 - .L_2588)
.L_2588:
        /*001c*/ 	.word	0x00000000
        /*0020*/ 	.short	0x0001
        /*0022*/ 	.short	0x0004
        /*0024*/ 	.byte	0x00, 0xf0, 0x05, 0x00


	//----- nvinfo : EIATTR_KPARAM_INFO
	.align		4
.L_2589:
        /*0028*/ 	.byte	0x04, 0x17
        /*002a*/ 	.short	(.L_2591 - .L_2590)
.L_2590:
        /*002c*/ 	.word	0x00000000
        /*0030*/ 	.short	0x0000
        /*0032*/ 	.short	0x0000
        /*0034*/ 	.byte	0x00, 0xf0, 0x11, 0x00


	//----- nvinfo : EIATTR_SPARSE_MMA_MASK
	.align		4
.L_2591:
        /*0038*/ 	.byte	0x03, 0x50
        /*003a*/ 	.short	0x0000


	//----- nvinfo : EIATTR_MAXREG_COUNT
	.align		4
        /*003c*/ 	.byte	0x03, 0x1b
        /*003e*/ 	.short	0x00ff


	//----- nvinfo : EIATTR_MERCURY_ISA_VERSION
	.align		4
        /*0040*/ 	.byte	0x03, 0x5f
        /*0042*/ 	.short	0x0101


	//----- nvinfo : EIATTR_EXIT_INSTR_OFFSETS
	.align		4
        /*0044*/ 	.byte	0x04, 0x1c
        /*0046*/ 	.short	(.L_2593 - .L_2592)


	//   ....[0]....
.L_2592:
        /*0048*/ 	.word	0x00004e70


	//   ....[1]....
        /*004c*/ 	.word	0x0000a6c0


	//   ....[2]....
        /*0050*/ 	.word	0x0000a710


	//----- nvinfo : EIATTR_MAX_THREADS
	.align		4
.L_2593:
        /*0054*/ 	.byte	0x04, 0x05
        /*0056*/ 	.short	(.L_2595 - .L_2594)
.L_2594:
        /*0058*/ 	.word	0x00000080
        /*005c*/ 	.word	0x00000001
        /*0060*/ 	.word	0x00000001


	//----- nvinfo : EIATTR_CRS_STACK_SIZE
	.align		4
.L_2595:
        /*0064*/ 	.byte	0x04, 0x1e
        /*0066*/ 	.short	(.L_2597 - .L_2596)
.L_2596:
        /*0068*/ 	.word	0x00000000


	//----- nvinfo : EIATTR_CBANK_PARAM_SIZE
	.align		4
.L_2597:
        /*006c*/ 	.byte	0x03, 0x19
        /*006e*/ 	.short	0x0020


	//----- nvinfo : EIATTR_PARAM_CBANK
	.align		4
        /*0070*/ 	.byte	0x04, 0x0a
        /*0072*/ 	.short	(.L_2599 - .L_2598)
	.align		4
.L_2598:
        /*0074*/ 	.word	index@(.nv.constant0._ZN2at6native29vectorized_elementwise_kernelILi2ENS0_13BinaryFunctorIN3c107complexIdEES5_S5_NS0_15binary_internal10DivFunctorIS5_EEEESt5arrayIPcLm3EEEEviT0_T1_)
        /*0078*/ 	.short	0x0210
        /*007a*/ 	.short	0x0020


	//----- nvinfo : EIATTR_SW_WAR
	.align		4
.L_2599:
        /*007c*/ 	.byte	0x04, 0x36
        /*007e*/ 	.short	(.L_2601 - .L_2600)
.L_2600:
        /*0080*/ 	.word	0x00000008
.L_2601:


//--------------------- .nv.info._ZN2at6native29vectorized_elementwise_kernelILi4ENS0_13BinaryFunctorIN3c107complexIdEES5_S5_NS0_15binary_internal10DivFunctorIS5_EEEESt5arrayIPcLm3EEEEviT0_T1_ --------------------------
	.section	.nv.info._ZN2at6native29vectorized_elementwise_kernelILi4ENS0_13BinaryFunctorIN3c107complexIdEES5_S5_NS0_15binary_internal10DivFunctorIS5_EEEESt5arrayIPcLm3EEEEviT0_T1_,"",@"SHT_CUDA_INFO"
	.sectionflags	@""
	.align	4


	//----- nvinfo : EIATTR_CUDA_API_VERSION
	.align		4
        /*0000*/ 	.byte	0x04, 0x37
        /*0002*/ 	.short	(.L_2603 - .L_2602)
.L_2602:
        /*0004*/ 	.word	0x00000082


	//----- nvinfo : EIATTR_KPARAM_INFO
	.align		4
.L_2603:
        /*0008*/ 	.byte	0x04, 0x17
        /*000a*/ 	.short	(.L_2605 - .L_2604)
.L_2604:
        /*000c*/ 	.word	0x00000000
        /*0010*/ 	.short	0x0002
        /*0012*/ 	.short	0x0008
        /*0014*/ 	.byte	0x00, 0xf0, 0x61, 0x00


	//----- nvinfo : EIATTR_KPARAM_INFO
	.align		4
.L_2605:
        /*0018*/ 	.byte	0x04, 0x17
        /*001a*/ 	.short	(.L_2607 - .L_2606)
.L_2606:
        /*001c*/ 	.word	0x00000000
        /*0020*/ 	.short	0x0001
        /*0022*/ 	.short	0x0004
        /*0024*/ 	.byte	0x00, 0xf0, 0x05, 0x00


	//----- nvinfo : EIATTR_KPARAM_INFO
	.align		4
.L_2607:
        /*0028*/ 	.byte	0x04, 0x17
        /*002a*/ 	.short	(.L_2609 - .L_2608)
.L_2608:
        /*002c*/ 	.word	0x00000000
        /*0030*/ 	.short	0x0000
        /*0032*/ 	.short	0x0000
        /*0034*/ 	.byte	0x00, 0xf0, 0x11, 0x00


	//----- nvinfo : EIATTR_SPARSE_MMA_MASK
	.align		4
.L_2609:
        /*0038*/ 	.byte	0x03, 0x50
        /*003a*/ 	.short	0x0000


	//----- nvinfo : EIATTR_MAXREG_COUNT
	.align		4
        /*003c*/ 	.byte	0x03, 0x1b
        /*003e*/ 	.short	0x00ff


	//----- nvinfo : EIATTR_MERCURY_ISA_VERSION
	.align		4
        /*0040*/ 	.byte	0x03, 0x5f
        /*0042*/ 	.short	0x0101


	//----- nvinfo : EIATTR_EXIT_INSTR_OFFSETS
	.align		4
        /*0044*/ 	.byte	0x04, 0x1c
        /*0046*/ 	.short	(.L_2611 - .L_2610)


	//   ....[0]....
.L_2610:
        /*0048*/ 	.word	0x00004e70


	//   ....[1]....
        /*004c*/ 	.word	0x0000a6c0


	//   ....[2]....
        /*0050*/ 	.word	0x0000a710


	//----- nvinfo : EIATTR_MAX_THREADS
	.align		4
.L_2611:
        /*0054*/ 	.byte	0x04, 0x05
        /*0056*/ 	.short	(.L_2613 - .L_2612)
.L_2612:
        /*0058*/ 	.word	0x00000080
        /*005c*/ 	.word	0x00000001
        /*0060*/ 	.word	0x00000001


	//----- nvinfo : EIATTR_CRS_STACK_SIZE
	.align		4
.L_2613:
        /*0064*/ 	.byte	0x04, 0x1e
        /*0066*/ 	.short	(.L_2615 - .L_2614)
.L_2614:
        /*0068*/ 	.word	0x00000000


	//----- nvinfo : EIATTR_CBANK_PARAM_SIZE
	.align		4
.L_2615:
        /*006c*/ 	.byte	0x03, 0x19
        /*006e*/ 	.short	0x0020


	//----- nvinfo : EIATTR_PARAM_CBANK
	.align		4
        /*0070*/ 	.byte	0x04, 0x0a
        /*0072*/ 	.short	(.L_2617 - .L_2616)
	.align		4
.L_2616:
        /*0074*/ 	.word	index@(.nv.constant0._ZN2at6native29vectorized_elementwise_kernelILi4ENS0_13BinaryFunctorIN3c107complexIdEES5_S5_NS0_15binary_internal10DivFunctorIS5_EEEESt5arrayIPcLm3EEEEviT0_T1_)
        /*0078*/ 	.short	0x0210
        /*007a*/ 	.short	0x0020


	//----- nvinfo : EIATTR_SW_WAR
	.align		4
.L_2617:
        /*007c*/ 	.byte	0x04, 0x36
        /*007e*/ 	.short	(.L_2619 - .L_2618)
.L_2618:
        /*0080*/ 	.word	0x00000008
.L_2619:


//--------------------- .nv.info._ZN2at6native29vectorized_elementwise_kernelILi8ENS0_13BinaryFunctorIN3c107complexIdEES5_S5_NS0_15binary_internal10DivFunctorIS5_EEEESt5arrayIPcLm3EEEEviT0_T1_ --------------------------
	.section	.nv.info._ZN2at6native29vectorized_elementwise_kernelILi8ENS0_13BinaryFunctorIN3c107complexIdEES5_S5_NS0_15binary_internal10DivFunctorIS5_EEEESt5arrayIPcLm3EEEEviT0_T1_,"",@"SHT_CUDA_INFO"
	.sectionflags	@""
	.align	4


	//----- nvinfo : EIATTR_CUDA_API_VERSION
	.align		4
        /*0000*/ 	.byte	0x04, 0x37
        /*0002*/ 	.short	(.L_2621 - .L_2620)
.L_2620:
        /*0004*/ 	.word	0x00000082


	//----- nvinfo : EIATTR_KPARAM_INFO
	.align		4
.L_2621:
        /*0008*/ 	.byte	0x04, 0x17
        /*000a*/ 	.short	(.L_2623 - .L_2622)
.L_2622:
        /*000c*/ 	.word	0x00000000
        /*0010*/ 	.short	0x0002
        /*0012*/ 	.short	0x0008
        /*0014*/ 	.byte	0x00, 0xf0, 0x61, 0x00


	//----- nvinfo : EIATTR_KPARAM_INFO
	.align		4
.L_2623:
        /*0018*/ 	.byte	0x04, 0x17
        /*001a*/ 	.short	(.L_2625 - .L_2624)
.L_2624:
        /*001c*/ 	.word	0x00000000
        /*0020*/ 	.short	0x0001
        /*0022*/ 	.short	0x0004
        /*0024*/ 	.byte	0x00, 0xf0, 0x05, 0x00


	//----- nvinfo : EIATTR_KPARAM_INFO
	.align		4
.L_2625:
        /*0028*/ 	.byte	0x04, 0x17
        /*002a*/ 	.short	(.L_2627 - .L_2626)
.L_2626:
        /*002c*/ 	.word	0x00000000
        /*0030*/ 	.short	0x0000
        /*0032*/ 	.short	0x0000
        /*0034*/ 	.byte	0x00, 0xf0, 0x11, 0x00


	//----- nvinfo : EIATTR_SPARSE_MMA_MASK
	.align		4
.L_2627:
        /*0038*/ 	.byte	0x03, 0x50
        /*003a*/ 	.short	0x0000


	//----- nvinfo : EIATTR_MAXREG_COUNT
	.align		4
        /*003c*/ 	.byte	0x03, 0x1b
        /*003e*/ 	.short	0x00ff


	//----- nvinfo : EIATTR_MERCURY_ISA_VERSION
	.align		4
        /*0040*/ 	.byte	0x03, 0x5f
        /*0042*/ 	.short	0x0101


	//----- nvinfo : EIATTR_EXIT_INSTR_OFFSETS
	.align		4
        /*0044*/ 	.byte	0x04, 0x1c
        /*0046*/ 	.short	(.L_2629 - .L_2628)


	//   ....[0]....
.L_2628:
        /*0048*/ 	.word	0x00004f30


	//   ....[1]....
        /*004c*/ 	.word	0x0000a780


	//   ....[2]....
        /*0050*/ 	.word	0x0000a7d0


	//----- nvinfo : EIATTR_MAX_THREADS
	.align		4
.L_2629:
        /*0054*/ 	.byte	0x04, 0x05
        /*0056*/ 	.short	(.L_2631 - .L_2630)
.L_2630:
        /*0058*/ 	.word	0x00000080
        /*005c*/ 	.word	0x00000001
        /*0060*/ 	.word	0x00000001


	//----- nvinfo : EIATTR_CRS_STACK_SIZE
	.align		4
.L_2631:
        /*0064*/ 	.byte	0x04, 0x1e
        /*0066*/ 	.short	(.L_2633 - .L_2632)
.L_2632:
        /*0068*/ 	.word	0x00000000


	//----- nvinfo : EIATTR_CBANK_PARAM_SIZE
	.align		4
.L_2633:
        /*006c*/ 	.byte	0x03, 0x19
        /*006e*/ 	.short	0x0020


	//----- nvinfo : EIATTR_PARAM_CBANK
	.align		4
        /*0070*/ 	.byte	0x04, 0x0a
        /*0072*/ 	.short	(.L_2635 - .L_2634)
	.align		4
.L_2634:
        /*0074*/ 	.word	index@(.nv.constant0._ZN2at6native29vectorized_elementwise_kernelILi8ENS0_13BinaryFunctorIN3c107complexIdEES5_S5_NS0_15binary_internal10DivFunctorIS5_EEEESt5arrayIPcLm3EEEEviT0_T1_)
        /*0078*/ 	.short	0x0210
        /*007a*/ 	.short	0x0020


	//----- nvinfo : EIATTR_SW_WAR
	.align		4
.L_2635:
        /*007c*/ 	.byte	0x04, 0x36
        /*007e*/ 	.short	(.L_2637 - .L_2636)
.L_2636:
        /*0080*/ 	.word	0x00000008
.L_2637:


//--------------------- .nv.info._ZN2at6native18elementwise_kernelILi128ELi4EZNS0_15gpu_kernel_implINS0_13BUnaryFunctorIN3c107complexIdEES6_S6_NS0_15binary_internal10DivFunctorIS6_EEEEEEvRNS_18TensorIteratorBaseERKT_EUliE_EEviT1_ --------------------------
	.section	.nv.info._ZN2at6native18elementwise_kernelILi128ELi4EZNS0_15gpu_kernel_implINS0_13BUnaryFunctorIN3c107complexIdEES6_S6_NS0_15binary_internal10DivFunctorIS6_EEEEEEvRNS_18TensorIteratorBaseERKT_EUliE_EEviT1_,"",@"SHT_CUDA_INFO"
	.sectionflags	@""
	.align	4


	//----- nvinfo : EIATTR_CUDA_API_VERSION
	.align		4
        /*0000*/ 	.byte	0x04, 0x37
        /*0002*/ 	.short	(.L_2639 - .L_2638)
.L_2638:
        /*0004*/ 	.word	0x00000082


	//----- nvinfo : EIATTR_KPARAM_INFO
	.align		4
.L_2639:
        /*0008*/ 	.byte	0x04, 0x17
        /*000a*/ 	.short	(.L_2641 - .L_2640)
.L_2640:
        /*000c*/ 	.word	0x00000000
        /*0010*/ 	.short	0x0001
        /*0012*/ 	.short	0x0010
        /*0014*/ 	.byte	0x00, 0xf0, 0x01, 0x09


	//----- nvinfo : EIATTR_KPARAM_INFO
	.align		4
.L_2641:
        /*0018*/ 	.byte	0x04, 0x17
        /*001a*/ 	.short	(.L_2643 - .L_2642)
.L_2642:
        /*001c*/ 	.word	0x00000000
        /*0020*/ 	.short	0x0000
        /*0022*/ 	.short	0x0000
        /*0024*/ 	.byte	0x00, 0xf0, 0x11, 0x00


	//----- nvinfo : EIATTR_SPARSE_MMA_MASK
	.align		4
.L_2643:
        /*0028*/ 	.byte	0x03, 0x50
        /*002a*/ 	.short	0x0000


	//----- nvinfo : EIATTR_MAXREG_COUNT
	.align		4
        /*002c*/ 	.byte	0x03, 0x1b
        /*002e*/ 	.short	0x0080


	//----- nvinfo : EIATTR_EXTERNS
	.align		4
        /*0030*/ 	.byte	0x04, 0x0f
        /*0032*/ 	.short	(.L_2645 - .L_2644)


	//   ....[0]....
	.align		4
.L_2644:
        /*0034*/ 	.word	index@(__assertfail)


	//----- nvinfo : EIATTR_MERCURY_ISA_VERSION
	.align		4
.L_2645:
        /*0038*/ 	.byte	0x03, 0x5f
        /*003a*/ 	.short	0x0101


	//----- nvinfo : EIATTR_SYSCALL_OFFSETS
	.align		4
        /*003c*/ 	.byte	0x04, 0x46
        /*003e*/ 	.short	(.L_2647 - .L_2646)


	//   ....[0]....
.L_2646:
        /*0040*/ 	.word	0x00002390


	//   ....[1]....
        /*0044*/ 	.word	0x00003f20


	//   ....[2]....
        /*0048*/ 	.word	0x00006300


	//   ....[3]....
        /*004c*/ 	.word	0x00007e70


	//   ....[4]....
        /*0050*/ 	.word	0x0000a240


	//   ....[5]....
        /*0054*/ 	.word	0x0000bdb0


	//   ....[6]....
        /*0058*/ 	.word	0x0000e170


	//   ....[7]....
        /*005c*/ 	.word	0x0000fce0


	//----- nvinfo : EIATTR_EXIT_INSTR_OFFSETS
	.align		4
.L_2647:
        /*0060*/ 	.byte	0x04, 0x1c
        /*0062*/ 	.short	(.L_2649 - .L_2648)


	//   ....[0]....
.L_2648:
        /*0064*/ 	.word	0x0000be60


	//   ....[1]....
        /*0068*/ 	.word	0x0000ece0


	//   ....[2]....
        /*006c*/ 	.word	0x0000ed20


	//   ....[3]....
        /*0070*/ 	.word	0x0000edb0


	//   ....[4]....
        /*0074*/ 	.word	0x0000ede0


	//   ....[5]....
        /*0078*/ 	.word	0x0000ee10


	//   ....[6]....
        /*007c*/ 	.word	0x0000eee0


	//   ....[7]....
        /*0080*/ 	.word	0x0000ef60


	//   ....[8]....
        /*0084*/ 	.word	0x0000f060


	//   ....[9]....
        /*0088*/ 	.word	0x0000f110


	//   ....[10]....
        /*008c*/ 	.word	0x0000f130


	//   ....[11]....
        /*0090*/ 	.word	0x0000f200


	//   ....[12]....
        /*0094*/ 	.word	0x0000f220


	//   ....[13]....
        /*0098*/ 	.word	0x0000f3f0


	//   ....[14]....
        /*009c*/ 	.word	0x0000f590


	//   ....[15]....
        /*00a0*/ 	.word	0x0000f610


	//   ....[16]....
        /*00a4*/ 	.word	0x0000f6c0


	//   ....[17]....
        /*00a8*/ 	.word	0x0000f880


	//   ....[18]....
        /*00ac*/ 	.word	0x0000fa40


	//   ....[19]....
        /*00b0*/ 	.word	0x0000fbe0


	//   ....[20]....
        /*00b4*/ 	.word	0x0000fcf0


	//   ....[21]....
        /*00b8*/ 	.word	0x0000fd20


	//   ....[22]....
        /*00bc*/ 	.word	0x0000fd50


	//----- nvinfo : EIATTR_MAX_THREADS
	.align		4
.L_2649:
        /*00c0*/ 	.byte	0x04, 0x05
        /*00c2*/ 	.short	(.L_2651 - .L_2650)
.L_2650:
        /*00c4*/ 	.word	0x00000080
        /*00c8*/ 	.word	0x00000001
        /*00cc*/ 	.word	0x00000001


	//----- nvinfo : EIATTR_CRS_STACK_SIZE
	.align		4
.L_2651:
        /*00d0*/ 	.byte	0x04, 0x1e
        /*00d2*/ 	.short	(.L_2653 - .L_2652)
.L_2652:
        /*00d4*/ 	.word	0x00000000


	//----- nvinfo : EIATTR_CBANK_PARAM_SIZE
	.align		4
.L_2653:
        /*00d8*/ 	.byte	0x03, 0x19
        /*00da*/ 	.short	0x0250


	//----- nvinfo : EIATTR_PARAM_CBANK
	.align		4
        /*00dc*/ 	.byte	0x04, 0x0a
        /*00de*/ 	.short	(.L_2655 - .L_2654)
	.align		4
.L_2654:
        /*00e0*/ 	.word	index@(.nv.constant0._ZN2at6native18elementwise_kernelILi128ELi4EZNS0_15gpu_kernel_implINS0_13BUnaryFunctorIN3c107complexIdEES6_S6_NS0_15binary_internal10DivFunctorIS6_EEEEEEvRNS_18TensorIteratorBaseERKT_EUliE_EEviT1_)
        /*00e4*/ 	.short	0x0210
        /*00e6*/ 	.short	0x0250


	//----- nvinfo : EIATTR_SW_WAR
	.align		4
.L_2655:
        /*00e8*/ 	.byte	0x04, 0x36
        /*00ea*/ 	.short	(.L_2657 - .L_2656)
.L_2656:
        /*00ec*/ 	.word	0x00000008
.L_2657:


//--------------------- .nv.info._ZN2at6native27unrolled_elementwise_kernelINS0_13BUnaryFunctorIN3c107complexIdEES5_S5_NS0_15binary_internal10DivFunctorIS5_EEEESt5arrayIPcLm2EELi4E23TrivialOffsetCalculatorILi1EjESE_NS0_6memory12LoadWithCastILi1EEENSF_13StoreWithCastILi1EEEEEviT_T0_T2_T3_T4_T5_ --------------------------
	.section	.nv.info._ZN2at6native27unrolled_elementwise_kernelINS0_13BUnaryFunctorIN3c107complexIdEES5_S5_NS0_15binary_internal10DivFunctorIS5_EEEESt5arrayIPcLm2EELi4E23TrivialOffsetCalculatorILi1EjESE_NS0_6memory12LoadWithCastILi1EEENSF_13StoreWithCastILi1EEEEEviT_T0_T2_T3_T4_T5_,"",@"SHT_CUDA_INFO"
	.sectionflags	@""
	.align	4


	//----- nvinfo : EIATTR_CUDA_API_VERSION
	.align		4
        /*0000*/ 	.byte	0x04, 0x37
        /*0002*/ 	.short	(.L_2659 - .L_2658)
.L_2658:
        /*0004*/ 	.word	0x00000082


	//----- nvinfo : EIATTR_KPARAM_INFO
	.align		4
.L_2659:
        /*0008*/ 	.byte	0x04, 0x17
        /*000a*/ 	.short	(.L_2661 - .L_2660)
.L_2660:
        /*000c*/ 	.word	0x00000000
        /*0010*/ 	.short	0x0006
        /*0012*/ 	.short	0x004c
        /*0014*/ 	.byte	0x00, 0xf0, 0x21, 0x00


	//----- nvinfo : EIATTR_KPARAM_INFO
	.align		4
.L_2661:
        /*0018*/ 	.byte	0x04, 0x17
        /*001a*/ 	.short	(.L_2663 - .L_2662)
.L_2662:
        /*001c*/ 	.word	0x00000000
        /*0020*/ 	.short	0x0005
        /*0022*/ 	.short	0x0044
        /*0024*/ 	.byte	0x00, 0xf0, 0x21, 0x00


	//----- nvinfo : EIATTR_KPARAM_INFO
	.align		4
.L_2663:
        /*0028*/ 	.byte	0x04, 0x17
        /*002a*/ 	.short	(.L_2665 - .L_2664)
.L_2664:
        /*002c*/ 	.word	0x00000000
        /*0030*/ 	.short	0x0004
        /*0032*/ 	.short	0x0041
        /*0034*/ 	.byte	0x00, 0xf0, 0x05, 0x00


	//----- nvinfo : EIATTR_KPARAM_INFO
	.align		4
.L_2665:
        /*0038*/ 	.byte	0x04, 0x17
        /*003a*/ 	.short	(.L_2667 - .L_2666)
.L_2666:
        /*003c*/ 	.word	0x00000000
        /*0040*/ 	.short	0x0003
        /*0042*/ 	.short	0x0040
        /*0044*/ 	.byte	0x00, 0xf0, 0x05, 0x00


	//----- nvinfo : EIATTR_KPARAM_INFO
	.align		4
.L_2667:
        /*0048*/ 	.byte	0x04, 0x17
        /*004a*/ 	.short	(.L_2669 - .L_2668)
.L_2668:
        /*004c*/ 	.word	0x00000000
        /*0050*/ 	.short	0x0002
        /*0052*/ 	.short	0x0030
        /*0054*/ 	.byte	0x00, 0xf0, 0x41, 0x00


	//----- nvinfo : EIATTR_KPARAM_INFO
	.align		4
.L_2669:
        /*0058*/ 	.byte	0x04, 0x17
        /*005a*/ 	.short	(.L_2671 - .L_2670)
.L_2670:
        /*005c*/ 	.word	0x00000000
        /*0060*/ 	.short	0x0001
        /*0062*/ 	.short	0x0010
        /*0064*/ 	.byte	0x00, 0xf0, 0x81, 0x00


	//----- nvinfo : EIATTR_KPARAM_INFO
	.align		4
.L_2671:
        /*0068*/ 	.byte	0x04, 0x17
        /*006a*/ 	.short	(.L_2673 - .L_2672)
.L_2672:
        /*006c*/ 	.word	0x00000000
        /*0070*/ 	.short	0x0000
        /*0072*/ 	.short	0x0000
        /*0074*/ 	.byte	0x00, 0xf0, 0x11, 0x00


	//----- nvinfo : EIATTR_SPARSE_MMA_MASK
	.align		4
.L_2673:
        /*0078*/ 	.byte	0x03, 0x50
        /*007a*/ 	.short	0x0000


	//----- nvinfo : EIATTR_MAXREG_COUNT
	.align		4
        /*007c*/ 	.byte	0x03, 0x1b
        /*007e*/ 	.short	0x00ff


	//----- nvinfo : EIATTR_EXTERNS
	.align		4
        /*0080*/ 	.byte	0x04, 0x0f
        /*0082*/ 	.short	(.L_2675 - .L_2674)


	//   ....[0]....
	.align		4
.L_2674:
        /*0084*/ 	.word	index@(__assertfail)


	//----- nvinfo : EIATTR_MERCURY_ISA_VERSION
	.align		4
.L_2675:
        /*0088*/ 	.byte	0x03, 0x5f
        /*008a*/ 	.short	0x0101


	//----- nvinfo : EIATTR_SYSCALL_OFFSETS
	.align		4
        /*008c*/ 	.byte	0x04, 0x46
        /*008e*/ 	.short	(.L_2677 - .L_2676)


	//   ....[0]....
.L_2676:
        /*0090*/ 	.word	0x000010f0


	//   ....[1]....
        /*0094*/ 	.word	0x00002210


	//   ....[2]....
        /*0098*/ 	.word	0x00003350


	//   ....[3]....
        /*009c*/ 	.word	0x00004460


	//   ....[4]....
        /*00a0*/ 	.word	0x00006fd0


	//   ....[5]....
        /*00a4*/ 	.word	0x000081e0


	//   ....[6]....
        /*00a8*/ 	.word	0x000093e0


	//   ....[7]....
        /*00ac*/ 	.word	0x0000a5c0


	//----- nvinfo : EIATTR_EXIT_INSTR_OFFSETS
	.align		4
.L_2677:
        /*00b0*/ 	.byte	0x04, 0x1c
        /*00b2*/ 	.short	(.L_2679 - .L_2678)


	//   ....[0]....
.L_2678:
        /*00b4*/ 	.word	0x00009480


	//   ....[1]....
        /*00b8*/ 	.word	0x000095c0


	//   ....[2]....
        /*00bc*/ 	.word	0x00009600


	//   ....[3]....
        /*00c0*/ 	.word	0x00009690


	//   ....[4]....
        /*00c4*/ 	.word	0x000096c0


	//   ....[5]....
        /*00c8*/ 	.word	0x000096f0


	//   ....[6]....
        /*00cc*/ 	.word	0x000097c0


	//   ....[7]....
        /*00d0*/ 	.word	0x00009840


	//   ....[8]....
        /*00d4*/ 	.word	0x00009940


	//   ....[9]....
        /*00d8*/ 	.word	0x000099f0


	//   ....[10]....
        /*00dc*/ 	.word	0x00009a10


	//   ....[11]....
        /*00e0*/ 	.word	0x00009ae0


	//   ....[12]....
        /*00e4*/ 	.word	0x00009b00


	//   ....[13]....
        /*00e8*/ 	.word	0x00009cd0


	//   ....[14]....
        /*00ec*/ 	.word	0x00009e70


	//   ....[15]....
        /*00f0*/ 	.word	0x00009ef0


	//   ....[16]....
        /*00f4*/ 	.word	0x00009fa0


	//   ....[17]....
        /*00f8*/ 	.word	0x0000a160


	//   ....[18]....
        /*00fc*/ 	.word	0x0000a320


	//   ....[19]....
        /*0100*/ 	.word	0x0000a4c0


	//   ....[20]....
        /*0104*/ 	.word	0x0000a5d0


	//   ....[21]....
        /*0108*/ 	.word	0x0000a600


	//   ....[22]....
        /*010c*/ 	.word	0x0000a630


	//----- nvinfo : EIATTR_MAX_THREADS
	.align		4
.L_2679:
        /*0110*/ 	.byte	0x04, 0x05
        /*0112*/ 	.short	(.L_2681 - .L_2680)
.L_2680:
        /*0114*/ 	.word	0x00000080
        /*0118*/ 	.word	0x00000001
        /*011c*/ 	.word	0x00000001


	//----- nvinfo : EIATTR_CRS_STACK_SIZE
	.align		4
.L_2681:
        /*0120*/ 	.byte	0x04, 0x1e
        /*0122*/ 	.short	(.L_2683 - .L_2682)
.L_2682:
        /*0124*/ 	.word	0x00000000


	//----- nvinfo : EIATTR_CBANK_PARAM_SIZE
	.align		4
.L_2683:
        /*0128*/ 	.byte	0x03, 0x19
        /*012a*/ 	.short	0x0054


	//----- nvinfo : EIATTR_PARAM_CBANK
	.align		4
        /*012c*/ 	.byte	0x04, 0x0a
        /*012e*/ 	.short	(.L_2685 - .L_2684)
	.align		4
.L_2684:
        /*0130*/ 	.word	index@(.nv.constant0._ZN2at6native27unrolled_elementwise_kernelINS0_13BUnaryFunctorIN3c107complexIdEES5_S5_NS0_15binary_internal10DivFunctorIS5_EEEESt5arrayIPcLm2EELi4E23TrivialOffsetCalculatorILi1EjESE_NS0_6memory12LoadWithCastILi1EEENSF_13StoreWithCastILi1EEEEEviT_T0_T2_T3_T4_T5_)
        /*0134*/ 	.short	0x0210
        /*0136*/ 	.short	0x0054


	//----- nvinfo : EIATTR_SW_WAR
	.align		4
.L_2685:
        /*0138*/ 	.byte	0x04, 0x36
        /*013a*/ 	.short	(.L_2687 - .L_2686)
.L_2686:
        /*013c*/ 	.word	0x00000008
.L_2687:


//--------------------- .nv.info._ZN2at6native18elementwise_kernelILi128ELi2EZNS0_22gpu_kernel_impl_nocastINS0_13BUnaryFunctorIN3c107complexIdEES6_S6_NS0_15binary_internal10DivFunctorIS6_EEEEEEvRNS_18TensorIteratorBaseERKT_EUliE_EEviT1_ --------------------------
	.section	.nv.info._ZN2at6native18elementwise_kernelILi128ELi2EZNS0_22gpu_kernel_impl_nocastINS0_13BUnaryFunctorIN3c107complexIdEES6_S6_NS0_15binary_internal10DivFunctorIS6_EEEEEEvRNS_18TensorIteratorBaseERKT_EUliE_EEviT1_,"",@"SHT_CUDA_INFO"
	.sectionflags	@""
	.align	4


	//----- nvinfo : EIATTR_CUDA_API_VERSION
	.align		4
        /*0000*/ 	.byte	0x04, 0x37
        /*0002*/ 	.short	(.L_2689 - .L_2688)
.L_2688:
        /*0004*/ 	.word	0x00000082


	//----- nvinfo : EIATTR_KPARAM_INFO
	.align		4
.L_2689:
        /*0008*/ 	.byte	0x04, 0x17
        /*000a*/ 	.short	(.L_2691 - .L_2690)
.L_2690:
        /*000c*/ 	.word	0x00000000
        /*0010*/ 	.short	0x0001
        /*0012*/ 	.short	0x0010
        /*0014*/ 	.byte	0x00, 0xf0, 0x01, 0x09


	//----- nvinfo : EIATTR_KPARAM_INFO
	.align		4
.L_2691:
        /*0018*/ 	.byte	0x04, 0x17
        /*001a*/ 	.short	(.L_2693 - .L_2692)
.L_2692:
        /*001c*/ 	.word	0x00000000
        /*0020*/ 	.short	0x0000
        /*0022*/ 	.short	0x0000
        /*0024*/ 	.byte	0x00, 0xf0, 0x11, 0x00


	//----- nvinfo : EIATTR_SPARSE_MMA_MASK
	.align		4
.L_2693:
        /*0028*/ 	.byte	0x03, 0x50
        /*002a*/ 	.short	0x0000


	//----- nvinfo : EIATTR_MAXREG_COUNT
	.align		4
        /*002c*/ 	.byte	0x03, 0x1b
        /*002e*/ 	.short	0x0080


	//----- nvinfo : EIATTR_MERCURY_ISA_VERSION
	.align		4
        /*0030*/ 	.byte	0x03, 0x5f
        /*0032*/ 	.short	0x0101


	//----- nvinfo : EIATTR_EXIT_INSTR_OFFSETS
	.align		4
        /*0034*/ 	.byte	0x04, 0x1c
        /*0036*/ 	.short	(.L_2695 - .L_2694)


	//   ....[0]....
.L_2694:
        /*0038*/ 	.word	0x00001e40


	//   ....[1]....
        /*003c*/ 	.word	0x00003580


	//----- nvinfo : EIATTR_MAX_THREADS
	.align		4
.L_2695:
        /*0040*/ 	.byte	0x04, 0x05
        /*0042*/ 	.short	(.L_2697 - .L_2696)
.L_2696:
        /*0044*/ 	.word	0x00000080
        /*0048*/ 	.word	0x00000001
        /*004c*/ 	.word	0x00000001


	//----- nvinfo : EIATTR_CRS_STACK_SIZE
	.align		4
.L_2697:
        /*0050*/ 	.byte	0x04, 0x1e
        /*0052*/ 	.short	(.L_2699 - .L_2698)
.L_2698:
        /*0054*/ 	.word	0x00000000


	//----- nvinfo : EIATTR_CBANK_PARAM_SIZE
	.align		4
.L_2699:
        /*0058*/ 	.byte	0x03, 0x19
        /*005a*/ 	.short	0x0250


	//----- nvinfo : EIATTR_PARAM_CBANK
	.align		4
        /*005c*/ 	.byte	0x04, 0x0a
        /*005e*/ 	.short	(.L_2701 - .L_2700)
	.align		4
.L_2700:
        /*0060*/ 	.word	index@(.nv.constant0._ZN2at6native18elementwise_kernelILi128ELi2EZNS0_22gpu_kernel_impl_nocastINS0_13BUnaryFunctorIN3c107complexIdEES6_S6_NS0_15binary_internal10DivFunctorIS6_EEEEEEvRNS_18TensorIteratorBaseERKT_EUliE_EEviT1_)
        /*0064*/ 	.short	0x0210
        /*0066*/ 	.short	0x0250


	//----- nvinfo : EIATTR_SW_WAR
	.align		4
.L_2701:
        /*0068*/ 	.byte	0x04, 0x36
        /*006a*/ 	.short	(.L_2703 - .L_2702)
.L_2702:
        /*006c*/ 	.word	0x00000008
.L_2703:


//--------------------- .nv.info._ZN2at6native27unrolled_elementwise_kernelINS0_13BUnaryFunctorIN3c107complexIdEES5_S5_NS0_15binary_internal10DivFunctorIS5_EEEESt5arrayIPcLm2EELi4E23TrivialOffsetCalculatorILi1EjESE_NS0_6memory15LoadWithoutCastENSF_16StoreWithoutCastEEEviT_T0_T2_T3_T4_T5_ --------------------------
	.section	.nv.info._ZN2at6native27unrolled_elementwise_kernelINS0_13BUnaryFunctorIN3c107complexIdEES5_S5_NS0_15binary_internal10DivFunctorIS5_EEEESt5arrayIPcLm2EELi4E23TrivialOffsetCalculatorILi1EjESE_NS0_6memory15LoadWithoutCastENSF_16StoreWithoutCastEEEviT_T0_T2_T3_T4_T5_,"",@"SHT_CUDA_INFO"
	.sectionflags	@""
	.align	4


	//----- nvinfo : EIATTR_CUDA_API_VERSION
	.align		4
        /*0000*/ 	.byte	0x04, 0x37
        /*0002*/ 	.short	(.L_2705 - .L_2704)
.L_2704:
        /*0004*/ 	.word	0x00000082


	//----- nvinfo : EIATTR_KPARAM_INFO
	.align		4
.L_2705:
        /*0008*/ 	.byte	0x04, 0x17
        /*000a*/ 	.short	(.L_2707 - .L_2706)
.L_2706:
        /*000c*/ 	.word	0x00000000
        /*0010*/ 	.short	0x0006
        /*0012*/ 	.short	0x0043
        /*0014*/ 	.byte	0x00, 0xf0, 0x05, 0x00


	//----- nvinfo : EIATTR_KPARAM_INFO
	.align		4
.L_2707:
        /*0018*/ 	.byte	0x04, 0x17
        /*001a*/ 	.short	(.L_2709 - .L_2708)
.L_2708:
        /*001c*/ 	.word	0x00000000
        /*0020*/ 	.short	0x0005
        /*0022*/ 	.short	0x0042
        /*0024*/ 	.byte	0x00, 0xf0, 0x05, 0x00


	//----- nvinfo : EIATTR_KPARAM_INFO
	.align		4
.L_2709:
        /*0028*/ 	.byte	0x04, 0x17
        /*002a*/ 	.short	(.L_2711 - .L_2710)
.L_2710:
        /*002c*/ 	.word	0x00000000
        /*0030*/ 	.short	0x0004
        /*0032*/ 	.short	0x0041
        /*0034*/ 	.byte	0x00, 0xf0, 0x05, 0x00


	//----- nvinfo : EIATTR_KPARAM_INFO
	.align		4
.L_2711:
        /*0038*/ 	.byte	0x04, 0x17
        /*003a*/ 	.short	(.L_2713 - .L_2712)
.L_2712:
        /*003c*/ 	.word	0x00000000
        /*0040*/ 	.short	0x0003
        /*0042*/ 	.short	0x0040
        /*0044*/ 	.byte	0x00, 0xf0, 0x05, 0x00


	//----- nvinfo : EIATTR_KPARAM_INFO
	.align		4
.L_2713:
        /*0048*/ 	.byte	0x04, 0x17
        /*004a*/ 	.short	(.L_2715 - .L_2714)
.L_2714:
        /*004c*/ 	.word	0x00000000
        /*0050*/ 	.short	0x0002
        /*0052*/ 	.short	0x0030
        /*0054*/ 	.byte	0x00, 0xf0, 0x41, 0x00


	//----- nvinfo : EIATTR_KPARAM_INFO
	.align		4
.L_2715:
        /*0058*/ 	.byte	0x04, 0x17
        /*005a*/ 	.short	(.L_2717 - .L_2716)
.L_2716:
        /*005c*/ 	.word	0x00000000
        /*0060*/ 	.short	0x0001
        /*0062*/ 	.short	0x0010
        /*0064*/ 	.byte	0x00, 0xf0, 0x81, 0x00


	//----- nvinfo : EIATTR_KPARAM_INFO
	.align		4
.L_2717:
        /*0068*/ 	.byte	0x04, 0x17
        /*006a*/ 	.short	(.L_2719 - .L_2718)
.L_2718:
        /*006c*/ 	.word	0x00000000
        /*0070*/ 	.short	0x0000
        /*0072*/ 	.short	0x0000
        /*0074*/ 	.byte	0x00, 0xf0, 0x11, 0x00


	//----- nvinfo : EIATTR_SPARSE_MMA_MASK
	.align		4
.L_2719:
        /*0078*/ 	.byte	0x03, 0x50
        /*007a*/ 	.short	0x0000


	//----- nvinfo : EIATTR_MAXREG_COUNT
	.align		4
        /*007c*/ 	.byte	0x03, 0x1b
        /*007e*/ 	.short	0x00ff


	//----- nvinfo : EIATTR_MERCURY_ISA_VERSION
	.align		4
        /*0080*/ 	.byte	0x03, 0x5f
        /*0082*/ 	.short	0x0101


	//----- nvinfo : EIATTR_EXIT_INSTR_OFFSETS
	.align		4
        /*0084*/ 	.byte	0x04, 0x1c
        /*0086*/ 	.short	(.L_2721 - .L_2720)


	//   ....[0]....
.L_2720:
        /*0088*/ 	.word	0x00001c40


	//   ....[1]....
        /*008c*/ 	.word	0x00001c90


	//----- nvinfo : EIATTR_MAX_THREADS
	.align		4
.L_2721:
        /*0090*/ 	.byte	0x04, 0x05
        /*0092*/ 	.short	(.L_2723 - .L_2722)
.L_2722:
        /*0094*/ 	.word	0x00000080
        /*0098*/ 	.word	0x00000001
        /*009c*/ 	.word	0x00000001


	//----- nvinfo : EIATTR_CRS_STACK_SIZE
	.align		4
.L_2723:
        /*00a0*/ 	.byte	0x04, 0x1e
        /*00a2*/ 	.short	(.L_2725 - .L_2724)
.L_2724:
        /*00a4*/ 	.word	0x00000000


	//----- nvinfo : EIATTR_CBANK_PARAM_SIZE
	.align		4
.L_2725:
        /*00a8*/ 	.byte	0x03, 0x19
        /*00aa*/ 	.short	0x0044


	//----- nvinfo : EIATTR_PARAM_CBANK
	.align		4
        /*00ac*/ 	.byte	0x04, 0x0a
        /*00ae*/ 	.short	(.L_2727 - .L_2726)
	.align		4
.L_2726:
        /*00b0*/ 	.word	index@(.nv.constant0._ZN2at6native27unrolled_elementwise_kernelINS0_13BUnaryFunctorIN3c107complexIdEES5_S5_NS0_15binary_internal10DivFunctorIS5_EEEESt5arrayIPcLm2EELi4E23TrivialOffsetCalculatorILi1EjESE_NS0_6memory15LoadWithoutCastENSF_16StoreWithoutCastEEEviT_T0_T2_T3_T4_T5_)
        /*00b4*/ 	.short	0x0210
        /*00b6*/ 	.short	0x0044


	//----- nvinfo : EIATTR_SW_WAR
	.align		4
.L_2727:
        /*00b8*/ 	.byte	0x04, 0x36
        /*00ba*/ 	.short	(.L_2729 - .L_2728)
.L_2728:
        /*00bc*/ 	.word	0x00000008
.L_2729:


//--------------------- .nv.info._ZN2at6native29vectorized_elementwise_kernelILi2ENS0_13BUnaryFunctorIN3c107complexIdEES5_S5_NS0_15binary_internal10DivFunctorIS5_EEEESt5arrayIPcLm2EEEEviT0_T1_ --------------------------
	.section	.nv.info._ZN2at6native29vectorized_elementwise_kernelILi2ENS0_13BUnaryFunctorIN3c107complexIdEES5_S5_NS0_15binary_internal10DivFunctorIS5_EEEESt5arrayIPcLm2EEEEviT0_T1_,"",@"SHT_CUDA_INFO"
	.sectionflags	@""
	.align	4


	//----- nvinfo : EIATTR_CUDA_API_VERSION
	.align		4
        /*0000*/ 	.byte	0x04, 0x37
        /*0002*/ 	.short	(.L_2731 - .L_2730)
.L_2730:
        /*0004*/ 	.word	0x00000082


	//----- nvinfo : EIATTR_KPARAM_INFO
	.align		4
.L_2731:
        /*0008*/ 	.byte	0x04, 0x17
        /*000a*/ 	.short	(.L_2733 - .L_2732)
.L_2732:
        /*000c*/ 	.word	0x00000000
        /*0010*/ 	.short	0x0002
        /*0012*/ 	.short	0x0030
        /*0014*/ 	.byte	0x00, 0xf0, 0x41, 0x00


	//----- nvinfo : EIATTR_KPARAM_INFO
	.align		4
.L_2733:
        /*0018*/ 	.byte	0x04, 0x17
        /*001a*/ 	.short	(.L_2735 - .L_2734)
.L_2734:
        /*001c*/ 	.word	0x00000000
        /*0020*/ 	.short	0x0001
        /*0022*/ 	.short	0x0010
        /*0024*/ 	.byte	0x00, 0xf0, 0x81, 0x00


	//----- nvinfo : EIATTR_KPARAM_INFO
	.align		4
.L_2735:
        /*0028*/ 	.byte	0x04, 0x17
        /*002a*/ 	.short	(.L_2737 - .L_2736)
.L_2736:
        /*002c*/ 	.word	0x00000000
        /*0030*/ 	.short	0x0000
        /*0032*/ 	.short	0x0000
        /*0034*/ 	.byte	0x00, 0xf0, 0x11, 0x00


	//----- nvinfo : EIATTR_SPARSE_MMA_MASK
	.align		4
.L_2737:
        /*0038*/ 	.byte	0x03, 0x50
        /*003a*/ 	.short	0x0000


	//----- nvinfo : EIATTR_MAXREG_COUNT
	.align		4
        /*003c*/ 	.byte	0x03, 0x1b
        /*003e*/ 	.short	0x00ff


	//----- nvinfo : EIATTR_MERCURY_ISA_VERSION
	.align		4
        /*0040*/ 	.byte	0x03, 0x5f
        /*0042*/ 	.short	0x0101


	//----- nvinfo : EIATTR_EXIT_INSTR_OFFSETS
	.align		4
        /*0044*/ 	.byte	0x04, 0x1c
        /*0046*/ 	.short	(.L_2739 - .L_2738)


	//   ....[0]....
.L_2738:
        /*0048*/ 	.word	0x00002620


	//   ....[1]....
        /*004c*/ 	.word	0x000057b0


	//   ....[2]....
        /*0050*/ 	.word	0x00005800


	//----- nvinfo : EIATTR_MAX_THREADS
	.align		4
.L_2739:
        /*0054*/ 	.byte	0x04, 0x05
        /*0056*/ 	.short	(.L_2741 - .L_2740)
.L_2740:
        /*0058*/ 	.word	0x00000080
        /*005c*/ 	.word	0x00000001
        /*0060*/ 	.word	0x00000001


	//----- nvinfo : EIATTR_CRS_STACK_SIZE
	.align		4
.L_2741:
        /*0064*/ 	.byte	0x04, 0x1e
        /*0066*/ 	.short	(.L_2743 - .L_2742)
.L_2742:
        /*0068*/ 	.word	0x00000000


	//----- nvinfo : EIATTR_CBANK_PARAM_SIZE
	.align		4
.L_2743:
        /*006c*/ 	.byte	0x03, 0x19
        /*006e*/ 	.short	0x0040


	//----- nvinfo : EIATTR_PARAM_CBANK
	.align		4
        /*0070*/ 	.byte	0x04, 0x0a
        /*0072*/ 	.short	(.L_2745 - .L_2744)
	.align		4
.L_2744:
        /*0074*/ 	.word	index@(.nv.constant0._ZN2at6native29vectorized_elementwise_kernelILi2ENS0_13BUnaryFunctorIN3c107complexIdEES5_S5_NS0_15binary_internal10DivFunctorIS5_EEEESt5arrayIPcLm2EEEEviT0_T1_)
        /*0078*/ 	.short	0x0210
        /*007a*/ 	.short	0x0040


	//----- nvinfo : EIATTR_SW_WAR
	.align		4
.L_2745:
        /*007c*/ 	.byte	0x04, 0x36
        /*007e*/ 	.short	(.L_2747 - .L_2746)
.L_2746:
        /*0080*/ 	.word	0x00000008
.L_2747:


//--------------------- .nv.info._ZN2at6native29vectorized_elementwise_kernelILi4ENS0_13BUnaryFunctorIN3c107complexIdEES5_S5_NS0_15binary_internal10DivFunctorIS5_EEEESt5arrayIPcLm2EEEEviT0_T1_ --------------------------
	.section	.nv.info._ZN2at6native29vectorized_elementwise_kernelILi4ENS0_13BUnaryFunctorIN3c107complexIdEES5_S5_NS0_15binary_internal10DivFunctorIS5_EEEESt5arrayIPcLm2EEEEviT0_T1_,"",@"SHT_CUDA_INFO"
	.sectionflags	@""
	.align	4


	//----- nvinfo : EIATTR_CUDA_API_VERSION
	.align		4
        /*0000*/ 	.byte	0x04, 0x37
        /*0002*/ 	.short	(.L_2749 - .L_2748)
.L_2748:
        /*0004*/ 	.word	0x00000082


	//----- nvinfo : EIATTR_KPARAM_INFO
	.align		4
.L_2749:
        /*0008*/ 	.byte	0x04, 0x17
        /*000a*/ 	.short	(.L_2751 - .L_2750)
.L_2750:
        /*000c*/ 	.word	0x00000000
        /*0010*/ 	.short	0x0002
        /*0012*/ 	.short	0x0030
        /*0014*/ 	.byte	0x00, 0xf0, 0x41, 0x00


	//----- nvinfo : EIATTR_KPARAM_INFO
	.align		4
.L_2751:
        /*0018*/ 	.byte	0x04, 0x17
        /*001a*/ 	.short	(.L_2753 - .L_2752)
.L_2752:
        /*001c*/ 	.word	0x00000000
        /*0020*/ 	.short	0x0001
        /*0022*/ 	.short	0x0010
        /*0024*/ 	.byte	0x00, 0xf0, 0x81, 0x00


	//----- nvinfo : EIATTR_KPARAM_INFO
	.align		4
.L_2753:
        /*0028*/ 	.byte	0x04, 0x17
        /*002a*/ 	.short	(.L_2755 - .L_2754)
.L_2754:
        /*002c*/ 	.word	0x00000000
        /*0030*/ 	.short	0x0000
        /*0032*/ 	.short	0x0000
        /*0034*/ 	.byte	0x00, 0xf0, 0x11, 0x00


	//----- nvinfo : EIATTR_SPARSE_MMA_MASK
	.align		4
.L_2755:
        /*0038*/ 	.byte	0x03, 0x50
        /*003a*/ 	.short	0x0000


	//----- nvinfo : EIATTR_MAXREG_COUNT
	.align		4
        /*003c*/ 	.byte	0x03, 0x1b
        /*003e*/ 	.short	0x00ff


	//----- nvinfo : EIATTR_MERCURY_ISA_VERSION
	.align		4
        /*0040*/ 	.byte	0x03, 0x5f
        /*0042*/ 	.short	0x0101


	//----- nvinfo : EIATTR_EXIT_INSTR_OFFSETS
	.align		4
        /*0044*/ 	.byte	0x04, 0x1c
        /*0046*/ 	.short	(.L_2757 - .L_2756)


	//   ....[0]....
.L_2756:
        /*0048*/ 	.word	0x00002620


	//   ....[1]....
        /*004c*/ 	.word	0x000057b0


	//   ....[2]....
        /*0050*/ 	.word	0x00005800


	//----- nvinfo : EIATTR_MAX_THREADS
	.align		4
.L_2757:
        /*0054*/ 	.byte	0x04, 0x05
        /*0056*/ 	.short	(.L_2759 - .L_2758)
.L_2758:
        /*0058*/ 	.word	0x00000080
        /*005c*/ 	.word	0x00000001
        /*0060*/ 	.word	0x00000001


	//----- nvinfo : EIATTR_CRS_STACK_SIZE
	.align		4
.L_2759:
        /*0064*/ 	.byte	0x04, 0x1e
        /*0066*/ 	.short	(.L_2761 - .L_2760)
.L_2760:
        /*0068*/ 	.word	0x00000000


	//----- nvinfo : EIATTR_CBANK_PARAM_SIZE
	.align		4
.L_2761:
        /*006c*/ 	.byte	0x03, 0x19
        /*006e*/ 	.short	0x0040


	//----- nvinfo : EIATTR_PARAM_CBANK
	.align		4
        /*0070*/ 	.byte	0x04, 0x0a
        /*0072*/ 	.short	(.L_2763 - .L_2762)
	.align		4
.L_2762:
        /*0074*/ 	.word	index@(.nv.constant0._ZN2at6native29vectorized_elementwise_kernelILi4ENS0_13BUnaryFunctorIN3c107complexIdEES5_S5_NS0_15binary_internal10DivFunctorIS5_EEEESt5arrayIPcLm2EEEEviT0_T1_)
        /*0078*/ 	.short	0x0210
        /*007a*/ 	.short	0x0040


	//----- nvinfo : EIATTR_SW_WAR
	.align		4
.L_2763:
        /*007c*/ 	.byte	0x04, 0x36
        /*007e*/ 	.short	(.L_2765 - .L_2764)
.L_2764:
        /*0080*/ 	.word	0x00000008
.L_2765:


//--------------------- .nv.info._ZN2at6native29vectorized_elementwise_kernelILi8ENS0_13BUnaryFunctorIN3c107complexIdEES5_S5_NS0_15binary_internal10DivFunctorIS5_EEEESt5arrayIPcLm2EEEEviT0_T1_ --------------------------
	.section	.nv.info._ZN2at6native29vectorized_elementwise_kernelILi8ENS0_13BUnaryFunctorIN3c107complexIdEES5_S5_NS0_15binary_internal10DivFunctorIS5_EEEESt5arrayIPcLm2EEEEviT0_T1_,"",@"SHT_CUDA_INFO"
	.sectionflags	@""
	.align	4


	//----- nvinfo : EIATTR_CUDA_API_VERSION
	.align		4
        /*0000*/ 	.byte	0x04, 0x37
        /*0002*/ 	.short	(.L_2767 - .L_2766)
.L_2766:
        /*0004*/ 	.word	0x00000082


	//----- nvinfo : EIATTR_KPARAM_INFO
	.align		4
.L_2767:
        /*0008*/ 	.byte	0x04, 0x17
        /*000a*/ 	.short	(.L_2769 - .L_2768)
.L_2768:
        /*000c*/ 	.word	0x00000000
        /*0010*/ 	.short	0x0002
        /*0012*/ 	.short	0x0030
        /*0014*/ 	.byte	0x00, 0xf0, 0x41, 0x00


	//----- nvinfo : EIATTR_KPARAM_INFO
	.align		4
.L_2769:
        /*0018*/ 	.byte	0x04, 0x17
        /*001a*/ 	.short	(.L_2771 - .L_2770)
.L_2770:
        /*001c*/ 	.word	0x00000000
        /*0020*/ 	.short	0x0001
        /*0022*/ 	.short	0x0010
        /*0024*/ 	.byte	0x00, 0xf0, 0x81, 0x00


	//----- nvinfo : EIATTR_KPARAM_INFO
	.align		4
.L_2771:
        /*0028*/ 	.byte	0x04, 0x17
        /*002a*/ 	.short	(.L_2773 - .L_2772)
.L_2772:
        /*002c*/ 	.word	0x00000000
        /*0030*/ 	.short	0x0000
        /*0032*/ 	.short	0x0000
        /*0034*/ 	.byte	0x00, 0xf0, 0x11, 0x00


	//----- nvinfo : EIATTR_SPARSE_MMA_MASK
	.align		4
.L_2773:
        /*0038*/ 	.byte	0x03, 0x50
        /*003a*/ 	.short	0x0000


	//----- nvinfo : EIATTR_MAXREG_COUNT
	.align		4
        /*003c*/ 	.byte	0x03, 0x1b
        /*003e*/ 	.short	0x00ff


	//----- nvinfo : EIATTR_MERCURY_ISA_VERSION
	.align		4
        /*0040*/ 	.byte	0x03, 0x5f
        /*0042*/ 	.short	0x0101


	//----- nvinfo : EIATTR_EXIT_INSTR_OFFSETS
	.align		4
        /*0044*/ 	.byte	0x04, 0x1c
        /*0046*/ 	.short	(.L_2775 - .L_2774)


	//   ....[0]....
.L_2774:
        /*0048*/ 	.word	0x00002620


	//   ....[1]....
        /*004c*/ 	.word	0x000057b0


	//   ....[2]....
        /*0050*/ 	.word	0x00005800


	//----- nvinfo : EIATTR_MAX_THREADS
	.align		4
.L_2775:
        /*0054*/ 	.byte	0x04, 0x05
        /*0056*/ 	.short	(.L_2777 - .L_2776)
.L_2776:
        /*0058*/ 	.word	0x00000080
        /*005c*/ 	.word	0x00000001
        /*0060*/ 	.word	0x00000001


	//----- nvinfo : EIATTR_CRS_STACK_SIZE
	.align		4
.L_2777:
        /*0064*/ 	.byte	0x04, 0x1e
        /*0066*/ 	.short	(.L_2779 - .L_2778)
.L_2778:
        /*0068*/ 	.word	0x00000000


	//----- nvinfo : EIATTR_CBANK_PARAM_SIZE
	.align		4
.L_2779:
        /*006c*/ 	.byte	0x03, 0x19
        /*006e*/ 	.short	0x0040


	//----- nvinfo : EIATTR_PARAM_CBANK
	.align		4
        /*0070*/ 	.byte	0x04, 0x0a
        /*0072*/ 	.short	(.L_2781 - .L_2780)
	.align		4
.L_2780:
        /*0074*/ 	.word	index@(.nv.constant0._ZN2at6native29vectorized_elementwise_kernelILi8ENS0_13BUnaryFunctorIN3c107complexIdEES5_S5_NS0_15binary_internal10DivFunctorIS5_EEEESt5arrayIPcLm2EEEEviT0_T1_)
        /*0078*/ 	.short	0x0210
        /*007a*/ 	.short	0x0040


	//----- nvinfo : EIATTR_SW_WAR
	.align		4
.L_2781:
        /*007c*/ 	.byte	0x04, 0x36
        /*007e*/ 	.short	(.L_2783 - .L_2782)
.L_2782:
        /*0080*/ 	.word	0x00000008
.L_2783:


//--------------------- .nv.info._ZN2at6native18elementwise_kernelILi128ELi4EZNS0_15gpu_kernel_implINS0_13AUnaryFunctorIN3c107complexIdEES6_S6_NS0_15binary_internal10DivFunctorIS6_EEEEEEvRNS_18TensorIteratorBaseERKT_EUliE_EEviT1_ --------------------------
	.section	.nv.info._ZN2at6native18elementwise_kernelILi128ELi4EZNS0_15gpu_kernel_implINS0_13AUnaryFunctorIN3c107complexIdEES6_S6_NS0_15binary_internal10DivFunctorIS6_EEEEEEvRNS_18TensorIteratorBaseERKT_EUliE_EEviT1_,"",@"SHT_CUDA_INFO"
	.sectionflags	@""
	.align	4


	//----- nvinfo : EIATTR_CUDA_API_VERSION
	.align		4
        /*0000*/ 	.byte	0x04, 0x37
        /*0002*/ 	.short	(.L_2785 - .L_2784)
.L_2784:
        /*0004*/ 	.word	0x00000082


	//----- nvinfo : EIATTR_KPARAM_INFO
	.align		4
.L_2785:
        /*0008*/ 	.byte	0x04, 0x17
        /*000a*/ 	.short	(.L_2787 - .L_2786)
.L_2786:
        /*000c*/ 	.word	0x00000000
        /*0010*/ 	.short	0x0001
        /*0012*/ 	.short	0x0010
        /*0014*/ 	.byte	0x00, 0xf0, 0x01, 0x09


	//----- nvinfo : EIATTR_KPARAM_INFO
	.align		4
.L_2787:
        /*0018*/ 	.byte	0x04, 0x17
        /*001a*/ 	.short	(.L_2789 - .L_2788)
.L_2788:
        /*001c*/ 	.word	0x00000000
        /*0020*/ 	.short	0x0000
        /*0022*/ 	.short	0x0000
        /*0024*/ 	.byte	0x00, 0xf0, 0x11, 0x00


	//----- nvinfo : EIATTR_SPARSE_MMA_MASK
	.align		4
.L_2789:
        /*0028*/ 	.byte	0x03, 0x50
        /*002a*/ 	.short	0x0000


	//----- nvinfo : EIATTR_MAXREG_COUNT
	.align		4
        /*002c*/ 	.byte	0x03, 0x1b
        /*002e*/ 	.short	0x0080


	//----- nvinfo : EIATTR_EXTERNS
	.align		4
        /*0030*/ 	.byte	0x04, 0x0f
        /*0032*/ 	.short	(.L_2791 - .L_2790)


	//   ....[0]....
	.align		4
.L_2790:
        /*0034*/ 	.word	index@(__assertfail)


	//----- nvinfo : EIATTR_MERCURY_ISA_VERSION
	.align		4
.L_2791:
        /*0038*/ 	.byte	0x03, 0x5f
        /*003a*/ 	.short	0x0101


	//----- nvinfo : EIATTR_SYSCALL_OFFSETS
	.align		4
        /*003c*/ 	.byte	0x04, 0x46
        /*003e*/ 	.short	(.L_2793 - .L_2792)


	//   ....[0]....
.L_2792:
        /*0040*/ 	.word	0x00002390


	//   ....[1]....
        /*0044*/ 	.word	0x00003ed0


	//   ....[2]....
        /*0048*/ 	.word	0x000062b0


	//   ....[3]....
        /*004c*/ 	.word	0x00007df0


	//   ....[4]....
        /*0050*/ 	.word	0x0000a1c0


	//   ....[5]....
        /*0054*/ 	.word	0x0000bd00


	//   ....[6]....
        /*0058*/ 	.word	0x0000e0c0


	//   ....[7]....
        /*005c*/ 	.word	0x0000fc00


	//----- nvinfo : EIATTR_EXIT_INSTR_OFFSETS
	.align		4
.L_2793:
        /*0060*/ 	.byte	0x04, 0x1c
        /*0062*/ 	.short	(.L_2795 - .L_2794)


	//   ....[0]....
.L_2794:
        /*0064*/ 	.word	0x0000bdb0


	//   ....[1]....
        /*0068*/ 	.word	0x0000ec00


	//   ....[2]....
        /*006c*/ 	.word	0x0000ec40


	//   ....[3]....
        /*0070*/ 	.word	0x0000ecd0


	//   ....[4]....
        /*0074*/ 	.word	0x0000ed00


	//   ....[5]....
        /*0078*/ 	.word	0x0000ed30


	//   ....[6]....
        /*007c*/ 	.word	0x0000ee00


	//   ....[7]....
        /*0080*/ 	.word	0x0000ee80


	//   ....[8]....
        /*0084*/ 	.word	0x0000ef80


	//   ....[9]....
        /*0088*/ 	.word	0x0000f030


	//   ....[10]....
        /*008c*/ 	.word	0x0000f050


	//   ....[11]....
        /*0090*/ 	.word	0x0000f120


	//   ....[12]....
        /*0094*/ 	.word	0x0000f140


	//   ....[13]....
        /*0098*/ 	.word	0x0000f310


	//   ....[14]....
        /*009c*/ 	.word	0x0000f4b0


	//   ....[15]....
        /*00a0*/ 	.word	0x0000f530


	//   ....[16]....
        /*00a4*/ 	.word	0x0000f5e0


	//   ....[17]....
        /*00a8*/ 	.word	0x0000f7a0


	//   ....[18]....
        /*00ac*/ 	.word	0x0000f960


	//   ....[19]....
        /*00b0*/ 	.word	0x0000fb00


	//   ....[20]....
        /*00b4*/ 	.word	0x0000fc10


	//   ....[21]....
        /*00b8*/ 	.word	0x0000fc40


	//   ....[22]....
        /*00bc*/ 	.word	0x0000fc70


	//----- nvinfo : EIATTR_MAX_THREADS
	.align		4
.L_2795:
        /*00c0*/ 	.byte	0x04, 0x05
        /*00c2*/ 	.short	(.L_2797 - .L_2796)
.L_2796:
        /*00c4*/ 	.word	0x00000080
        /*00c8*/ 	.word	0x00000001
        /*00cc*/ 	.word	0x00000001


	//----- nvinfo : EIATTR_CRS_STACK_SIZE
	.align		4
.L_2797:
        /*00d0*/ 	.byte	0x04, 0x1e
        /*00d2*/ 	.short	(.L_2799 - .L_2798)
.L_2798:
        /*00d4*/ 	.word	0x00000000


	//----- nvinfo : EIATTR_CBANK_PARAM_SIZE
	.align		4
.L_2799:
        /*00d8*/ 	.byte	0x03, 0x19
        /*00da*/ 	.short	0x0250


	//----- nvinfo : EIATTR_PARAM_CBANK
	.align		4
        /*00dc*/ 	.byte	0x04, 0x0a
        /*00de*/ 	.short	(.L_2801 - .L_2800)
	.align		4
.L_2800:
        /*00e0*/ 	.word	index@(.nv.constant0._ZN2at6native18elementwise_kernelILi128ELi4EZNS0_15gpu_kernel_implINS0_13AUnaryFunctorIN3c107complexIdEES6_S6_NS0_15binary_internal10DivFunctorIS6_EEEEEEvRNS_18TensorIteratorBaseERKT_EUliE_EEviT1_)
        /*00e4*/ 	.short	0x0210
        /*00e6*/ 	.short	0x0250


	//----- nvinfo : EIATTR_SW_WAR
	.align		4
.L_2801:
        /*00e8*/ 	.byte	0x04, 0x36
        /*00ea*/ 	.short	(.L_2803 - .L_2802)
.L_2802:
        /*00ec*/ 	.word	0x00000008
.L_2803:


//--------------------- .nv.info._ZN2at6native27unrolled_elementwise_kernelINS0_13AUnaryFunctorIN3c107complexIdEES5_S5_NS0_15binary_internal10DivFunctorIS5_EEEESt5arrayIPcLm2EELi4E23TrivialOffsetCalculatorILi1EjESE_NS0_6memory12LoadWithCastILi1EEENSF_13StoreWithCastILi1EEEEEviT_T0_T2_T3_T4_T5_ --------------------------
	.section	.nv.info._ZN2at6native27unrolled_elementwise_kernelINS0_13AUnaryFunctorIN3c107complexIdEES5_S5_NS0_15binary_internal10DivFunctorIS5_EEEESt5arrayIPcLm2EELi4E23TrivialOffsetCalculatorILi1EjESE_NS0_6memory12LoadWithCastILi1EEENSF_13StoreWithCastILi1EEEEEviT_T0_T2_T3_T4_T5_,"",@"SHT_CUDA_INFO"
	.sectionflags	@""
	.align	4


	//----- nvinfo : EIATTR_CUDA_API_VERSION
	.align		4
        /*0000*/ 	.byte	0x04, 0x37
        /*0002*/ 	.short	(.L_2805 - .L_2804)
.L_2804:
        /*0004*/ 	.word	0x00000082


	//----- nvinfo : EIATTR_KPARAM_INFO
	.align		4
.L_2805:
        /*0008*/ 	.byte	0x04, 0x17
        /*000a*/ 	.short	(.L_2807 - .L_2806)
.L_2806:
        /*000c*/ 	.word	0x00000000
        /*0010*/ 	.short	0x0006
        /*0012*/ 	.short	0x004c
        /*0014*/ 	.byte	0x00, 0xf0, 0x21, 0x00


	//----- nvinfo : EIATTR_KPARAM_INFO
	.align		4
.L_2807:
        /*0018*/ 	.byte	0x04, 0x17
        /*001a*/ 	.short	(.L_2809 - .L_2808)
.L_2808:
        /*001c*/ 	.word	0x00000000
        /*0020*/ 	.short	0x0005
        /*0022*/ 	.short	0x0044
        /*0024*/ 	.byte	0x00, 0xf0, 0x21, 0x00


	//----- nvinfo : EIATTR_KPARAM_INFO
	.align		4
.L_2809:
        /*0028*/ 	.byte	0x04, 0x17
        /*002a*/ 	.short	(.L_2811 - .L_2810)
.L_2810:
        /*002c*/ 	.word	0x00000000
        /*0030*/ 	.short	0x0004
        /*0032*/ 	.short	0x0041
        /*0034*/ 	.byte	0x00, 0xf0, 0x05, 0x00


	//----- nvinfo : EIATTR_KPARAM_INFO
	.align		4
.L_2811:
        /*0038*/ 	.byte	0x04, 0x17
        /*003a*/ 	.short	(.L_2813 - .L_2812)
.L_2812:
        /*003c*/ 	.word	0x00000000
        /*0040*/ 	.short	0x0003
        /*0042*/ 	.short	0x0040
        /*0044*/ 	.byte	0x00, 0xf0, 0x05, 0x00


	//----- nvinfo : EIATTR_KPARAM_INFO
	.align		4
.L_2813:
        /*0048*/ 	.byte	0x04, 0x17
        /*004a*/ 	.short	(.L_2815 - .L_2814)
.L_2814:
        /*004c*/ 	.word	0x00000000
        /*0050*/ 	.short	0x0002
        /*0052*/ 	.short	0x0030
        /*0054*/ 	.byte	0x00, 0xf0, 0x41, 0x00


	//----- nvinfo : EIATTR_KPARAM_INFO
	.align		4
.L_2815:
        /*0058*/ 	.byte	0x04, 0x17
        /*005a*/ 	.short	(.L_2817 - .L_2816)
.L_2816:
        /*005c*/ 	.word	0x00000000
        /*0060*/ 	.short	0x0001
        /*0062*/ 	.short	0x0010
        /*0064*/ 	.byte	0x00, 0xf0, 0x81, 0x00


	//----- nvinfo : EIATTR_KPARAM_INFO
	.align		4
.L_2817:
        /*0068*/ 	.byte	0x04, 0x17
        /*006a*/ 	.short	(.L_2819 - .L_2818)
.L_2818:
        /*006c*/ 	.word	0x00000000
        /*0070*/ 	.short	0x0000
        /*0072*/ 	.short	0x0000
        /*0074*/ 	.byte	0x00, 0xf0, 0x11, 0x00


	//----- nvinfo : EIATTR_SPARSE_MMA_MASK
	.align		4
.L_2819:
        /*0078*/ 	.byte	0x03, 0x50
        /*007a*/ 	.short	0x0000


	//----- nvinfo : EIATTR_MAXREG_COUNT
	.align		4
        /*007c*/ 	.byte	0x03, 0x1b
        /*007e*/ 	.short	0x00ff


	//----- nvinfo : EIATTR_EXTERNS
	.align		4
        /*0080*/ 	.byte	0x04, 0x0f
        /*0082*/ 	.short	(.L_2821 - .L_2820)


	//   ....[0]....
	.align		4
.L_2820:
        /*0084*/ 	.word	index@(__assertfail)


	//----- nvinfo : EIATTR_MERCURY_ISA_VERSION
	.align		4
.L_2821:
        /*0088*/ 	.byte	0x03, 0x5f
        /*008a*/ 	.short	0x0101


	//----- nvinfo : EIATTR_SYSCALL_OFFSETS
	.align		4
        /*008c*/ 	.byte	0x04, 0x46
        /*008e*/ 	.short	(.L_2823 - .L_2822)


	//   ....[0]....
.L_2822:
        /*0090*/ 	.word	0x000010e0


	//   ....[1]....
        /*0094*/ 	.word	0x00002210


	//   ....[2]....
        /*0098*/ 	.word	0x00003350


	//   ....[3]....
        /*009c*/ 	.word	0x00004460


	//   ....[4]....
        /*00a0*/ 	.word	0x00008160


	//   ....[5]....
        /*00a4*/ 	.word	0x00009370


	//   ....[6]....
        /*00a8*/ 	.word	0x0000a530


	//   ....[7]....
        /*00ac*/ 	.word	0x0000b720


	//----- nvinfo : EIATTR_EXIT_INSTR_OFFSETS
	.align		4
.L_2823:
        /*00b0*/ 	.byte	0x04, 0x1c
        /*00b2*/ 	.short	(.L_2825 - .L_2824)


	//   ....[0]....
.L_2824:
        /*00b4*/ 	.word	0x0000a5d0


	//   ....[1]....
        /*00b8*/ 	.word	0x0000a720


	//   ....[2]....
        /*00bc*/ 	.word	0x0000a760


	//   ....[3]....
        /*00c0*/ 	.word	0x0000a7f0


	//   ....[4]....
        /*00c4*/ 	.word	0x0000a820


	//   ....[5]....
        /*00c8*/ 	.word	0x0000a850


	//   ....[6]....
        /*00cc*/ 	.word	0x0000a920


	//   ....[7]....
        /*00d0*/ 	.word	0x0000a9a0


	//   ....[8]....
        /*00d4*/ 	.word	0x0000aaa0


	//   ....[9]....
        /*00d8*/ 	.word	0x0000ab50


	//   ....[10]....
        /*00dc*/ 	.word	0x0000ab70


	//   ....[11]....
        /*00e0*/ 	.word	0x0000ac40


	//   ....[12]....
        /*00e4*/ 	.word	0x0000ac60


	//   ....[13]....
        /*00e8*/ 	.word	0x0000ae30


	//   ....[14]....
        /*00ec*/ 	.word	0x0000afd0


	//   ....[15]....
        /*00f0*/ 	.word	0x0000b050


	//   ....[16]....
        /*00f4*/ 	.word	0x0000b100


	//   ....[17]....
        /*00f8*/ 	.word	0x0000b2c0


	//   ....[18]....
        /*00fc*/ 	.word	0x0000b480


	//   ....[19]....
        /*0100*/ 	.word	0x0000b620


	//   ....[20]....
        /*0104*/ 	.word	0x0000b730


	//   ....[21]....
        /*0108*/ 	.word	0x0000b760


	//   ....[22]....
        /*010c*/ 	.word	0x0000b790


	//----- nvinfo : EIATTR_MAX_THREADS
	.align		4
.L_2825:
        /*0110*/ 	.byte	0x04, 0x05
        /*0112*/ 	.short	(.L_2827 - .L_2826)
.L_2826:
        /*0114*/ 	.word	0x00000080
        /*0118*/ 	.word	0x00000001
        /*011c*/ 	.word	0x00000001


	//----- nvinfo : EIATTR_CRS_STACK_SIZE
	.align		4
.L_2827:
        /*0120*/ 	.byte	0x04, 0x1e
        /*0122*/ 	.short	(.L_2829 - .L_2828)
.L_2828:
        /*0124*/ 	.word	0x00000000


	//----- nvinfo : EIATTR_CBANK_PARAM_SIZE
	.align		4
.L_2829:
        /*0128*/ 	.byte	0x03, 0x19
        /*012a*/ 	.short	0x0054


	//----- nvinfo : EIATTR_PARAM_CBANK
	.align		4
        /*012c*/ 	.byte	0x04, 0x0a
        /*012e*/ 	.short	(.L_2831 - .L_2830)
	.align		4
.L_2830:
        /*0130*/ 	.word	index@(.nv.constant0._ZN2at6native27unrolled_elementwise_kernelINS0_13AUnaryFunctorIN3c107complexIdEES5_S5_NS0_15binary_internal10DivFunctorIS5_EEEESt5arrayIPcLm2EELi4E23TrivialOffsetCalculatorILi1EjESE_NS0_6memory12LoadWithCastILi1EEENSF_13StoreWithCastILi1EEEEEviT_T0_T2_T3_T4_T5_)
        /*0134*/ 	.short	0x0210
        /*0136*/ 	.short	0x0054


	//----- nvinfo : EIATTR_SW_WAR
	.align		4
.L_2831:
        /*0138*/ 	.byte	0x04, 0x36
        /*013a*/ 	.short	(.L_2833 - .L_2832)
.L_2832:
        /*013c*/ 	.word	0x00000008
.L_2833:


//--------------------- .nv.info._ZN2at6native18elementwise_kernelILi128ELi2EZNS0_22gpu_kernel_impl_nocastINS0_13AUnaryFunctorIN3c107complexIdEES6_S6_NS0_15binary_internal10DivFunctorIS6_EEEEEEvRNS_18TensorIteratorBaseERKT_EUliE_EEviT1_ --------------------------
	.section	.nv.info._ZN2at6native18elementwise_kernelILi128ELi2EZNS0_22gpu_kernel_impl_nocastINS0_13AUnaryFunctorIN3c107complexIdEES6_S6_NS0_15binary_internal10DivFunctorIS6_EEEEEEvRNS_18TensorIteratorBaseERKT_EUliE_EEviT1_,"",@"SHT_CUDA_INFO"
	.sectionflags	@""
	.align	4


	//----- nvinfo : EIATTR_CUDA_API_VERSION
	.align		4
        /*0000*/ 	.byte	0x04, 0x37
        /*0002*/ 	.short	(.L_2835 - .L_2834)
.L_2834:
        /*0004*/ 	.word	0x00000082


	//----- nvinfo : EIATTR_KPARAM_INFO
	.align		4
.L_2835:
        /*0008*/ 	.byte	0x04, 0x17
        /*000a*/ 	.short	(.L_2837 - .L_2836)
.L_2836:
        /*000c*/ 	.word	0x00000000
        /*0010*/ 	.short	0x0001
        /*0012*/ 	.short	0x0010
        /*0014*/ 	.byte	0x00, 0xf0, 0x01, 0x09


	//----- nvinfo : EIATTR_KPARAM_INFO
	.align		4
.L_2837:
        /*0018*/ 	.byte	0x04, 0x17
        /*001a*/ 	.short	(.L_2839 - .L_2838)
.L_2838:
        /*001c*/ 	.word	0x00000000
        /*0020*/ 	.short	0x0000
        /*0022*/ 	.short	0x0000
        /*0024*/ 	.byte	0x00, 0xf0, 0x11, 0x00


	//----- nvinfo : EIATTR_SPARSE_MMA_MASK
	.align		4
.L_2839:
        /*0028*/ 	.byte	0x03, 0x50
        /*002a*/ 	.short	0x0000


	//----- nvinfo : EIATTR_MAXREG_COUNT
	.align		4
        /*002c*/ 	.byte	0x03, 0x1b
        /*002e*/ 	.short	0x0080


	//----- nvinfo : EIATTR_MERCURY_ISA_VERSION
	.align		4
        /*0030*/ 	.byte	0x03, 0x5f
        /*0032*/ 	.short	0x0101


	//----- nvinfo : EIATTR_EXIT_INSTR_OFFSETS
	.align		4
        /*0034*/ 	.byte	0x04, 0x1c
        /*0036*/ 	.short	(.L_2841 - .L_2840)


	//   ....[0]....
.L_2840:
        /*0038*/ 	.word	0x00001de0


	//   ....[1]....
        /*003c*/ 	.word	0x00003af0


	//----- nvinfo : EIATTR_MAX_THREADS
	.align		4
.L_2841:
        /*0040*/ 	.byte	0x04, 0x05
        /*0042*/ 	.short	(.L_2843 - .L_2842)
.L_2842:
        /*0044*/ 	.word	0x00000080
        /*0048*/ 	.word	0x00000001
        /*004c*/ 	.word	0x00000001


	//----- nvinfo : EIATTR_CRS_STACK_SIZE
	.align		4
.L_2843:
        /*0050*/ 	.byte	0x04, 0x1e
        /*0052*/ 	.short	(.L_2845 - .L_2844)
.L_2844:
        /*0054*/ 	.word	0x00000000


	//----- nvinfo : EIATTR_CBANK_PARAM_SIZE
	.align		4
.L_2845:
        /*0058*/ 	.byte	0x03, 0x19
        /*005a*/ 	.short	0x0250


	//----- nvinfo : EIATTR_PARAM_CBANK
	.align		4
        /*005c*/ 	.byte	0x04, 0x0a
        /*005e*/ 	.short	(.L_2847 - .L_2846)
	.align		4
.L_2846:
        /*0060*/ 	.word	index@(.nv.constant0._ZN2at6native18elementwise_kernelILi128ELi2EZNS0_22gpu_kernel_impl_nocastINS0_13AUnaryFunctorIN3c107complexIdEES6_S6_NS0_15binary_internal10DivFunctorIS6_EEEEEEvRNS_18TensorIteratorBaseERKT_EUliE_EEviT1_)
        /*0064*/ 	.short	0x0210
        /*0066*/ 	.short	0x0250


	//----- nvinfo : EIATTR_SW_WAR
	.align		4
.L_2847:
        /*0068*/ 	.byte	0x04, 0x36
        /*006a*/ 	.short	(.L_2849 - .L_2848)
.L_2848:
        /*006c*/ 	.word	0x00000008
.L_2849:


//--------------------- .nv.info._ZN2at6native27unrolled_elementwise_kernelINS0_13AUnaryFunctorIN3c107complexIdEES5_S5_NS0_15binary_internal10DivFunctorIS5_EEEESt5arrayIPcLm2EELi4E23TrivialOffsetCalculatorILi1EjESE_NS0_6memory15LoadWithoutCastENSF_16StoreWithoutCastEEEviT_T0_T2_T3_T4_T5_ --------------------------
	.section	.nv.info._ZN2at6native27unrolled_elementwise_kernelINS0_13AUnaryFunctorIN3c107complexIdEES5_S5_NS0_15binary_internal10DivFunctorIS5_EEEESt5arrayIPcLm2EELi4E23TrivialOffsetCalculatorILi1EjESE_NS0_6memory15LoadWithoutCastENSF_16StoreWithoutCastEEEviT_T0_T2_T3_T4_T5_,"",@"SHT_CUDA_INFO"
	.sectionflags	@""
	.align	4


	//----- nvinfo : EIATTR_CUDA_API_VERSION
	.align		4
        /*0000*/ 	.byte	0x04, 0x37
        /*0002*/ 	.short	(.L_2851 - .L_2850)
.L_2850:
        /*0004*/ 	.word	0x00000082


	//----- nvinfo : EIATTR_KPARAM_INFO
	.align		4
.L_2851:
        /*0008*/ 	.byte	0x04, 0x17
        /*000a*/ 	.short	(.L_2853 - .L_2852)
.L_2852:
        /*000c*/ 	.word	0x00000000
        /*0010*/ 	.short	0x0006
        /*0012*/ 	.short	0x0043
        /*0014*/ 	.byte	0x00, 0xf0, 0x05, 0x00


	//----- nvinfo : EIATTR_KPARAM_INFO
	.align		4
.L_2853:
        /*0018*/ 	.byte	0x04, 0x17
        /*001a*/ 	.short	(.L_2855 - .L_2854)
.L_2854:
        /*001c*/ 	.word	0x00000000
        /*0020*/ 	.short	0x0005
        /*0022*/ 	.short	0x0042
        /*0024*/ 	.byte	0x00, 0xf0, 0x05, 0x00


	//----- nvinfo : EIATTR_KPARAM_INFO
	.align		4
.L_2855:
        /*0028*/ 	.byte	0x04, 0x17
        /*002a*/ 	.short	(.L_2857 - .L_2856)
.L_2856:
        /*002c*/ 	.word	0x00000000
        /*0030*/ 	.short	0x0004
        /*0032*/ 	.short	0x0041
        /*0034*/ 	.byte	0x00, 0xf0, 0x05, 0x00


	//----- nvinfo : EIATTR_KPARAM_INFO
	.align		4
.L_2857:
        /*0038*/ 	.byte	0x04, 0x17
        /*003a*/ 	.short	(.L_2859 - .L_2858)
.L_2858:
        /*003c*/ 	.word	0x00000000
        /*0040*/ 	.short	0x0003
        /*0042*/ 	.short	0x0040
        /*0044*/ 	.byte	0x00, 0xf0, 0x05, 0x00


	//----- nvinfo : EIATTR_KPARAM_INFO
	.align		4
.L_2859:
        /*0048*/ 	.byte	0x04, 0x17
        /*004a*/ 	.short	(.L_2861 - .L_2860)
.L_2860:
        /*004c*/ 	.word	0x00000000
        /*0050*/ 	.short	0x0002
        /*0052*/ 	.short	0x0030
        /*0054*/ 	.byte	0x00, 0xf0, 0x41, 0x00


	//----- nvinfo : EIATTR_KPARAM_INFO
	.align		4
.L_2861:
        /*0058*/ 	.byte	0x04, 0x17
        /*005a*/ 	.short	(.L_2863 - .L_2862)
.L_2862:
        /*005c*/ 	.word	0x00000000
        /*0060*/ 	.short	0x0001
        /*0062*/ 	.short	0x0010
        /*0064*/ 	.byte	0x00, 0xf0, 0x81, 0x00


	//----- nvinfo : EIATTR_KPARAM_INFO
	.align		4
.L_2863:
        /*0068*/ 	.byte	0x04, 0x17
        /*006a*/ 	.short	(.L_2865 - .L_2864)
.L_2864:
        /*006c*/ 	.word	0x00000000
        /*0070*/ 	.short	0x0000
        /*0072*/ 	.short	0x0000
        /*0074*/ 	.byte	0x00, 0xf0, 0x11, 0x00


	//----- nvinfo : EIATTR_SPARSE_MMA_MASK
	.align		4
.L_2865:
        /*0078*/ 	.byte	0x03, 0x50
        /*007a*/ 	.short	0x0000


	//----- nvinfo : EIATTR_MAXREG_COUNT
	.align		4
        /*007c*/ 	.byte	0x03, 0x1b
        /*007e*/ 	.short	0x00ff


	//----- nvinfo : EIATTR_MERCURY_ISA_VERSION
	.align		4
        /*0080*/ 	.byte	0x03, 0x5f
        /*0082*/ 	.short	0x0101


	//----- nvinfo : EIATTR_EXIT_INSTR_OFFSETS
	.align		4
        /*0084*/ 	.byte	0x04, 0x1c
        /*0086*/ 	.short	(.L_2867 - .L_2866)


	//   ....[0]....
.L_2866:
        /*0088*/ 	.word	0x00002c90


	//   ....[1]....
        /*008c*/ 	.word	0x00002cf0


	//----- nvinfo : EIATTR_MAX_THREADS
	.align		4
.L_2867:
        /*0090*/ 	.byte	0x04, 0x05
        /*0092*/ 	.short	(.L_2869 - .L_2868)
.L_2868:
        /*0094*/ 	.word	0x00000080
        /*0098*/ 	.word	0x00000001
        /*009c*/ 	.word	0x00000001


	//----- nvinfo : EIATTR_CRS_STACK_SIZE
	.align		4
.L_2869:
        /*00a0*/ 	.byte	0x04, 0x1e
        /*00a2*/ 	.short	(.L_2871 - .L_2870)
.L_2870:
        /*00a4*/ 	.word	0x00000000


	//----- nvinfo : EIATTR_CBANK_PARAM_SIZE
	.align		4
.L_2871:
        /*00a8*/ 	.byte	0x03, 0x19
        /*00aa*/ 	.short	0x0044


	//----- nvinfo : EIATTR_PARAM_CBANK
	.align		4
        /*00ac*/ 	.byte	0x04, 0x0a
        /*00ae*/ 	.short	(.L_2873 - .L_2872)
	.align		4
.L_2872:
        /*00b0*/ 	.word	index@(.nv.constant0._ZN2at6native27unrolled_elementwise_kernelINS0_13AUnaryFunctorIN3c107complexIdEES5_S5_NS0_15binary_internal10DivFunctorIS5_EEEESt5arrayIPcLm2EELi4E23TrivialOffsetCalculatorILi1EjESE_NS0_6memory15LoadWithoutCastENSF_16StoreWithoutCastEEEviT_T0_T2_T3_T4_T5_)
        /*00b4*/ 	.short	0x0210
        /*00b6*/ 	.short	0x0044


	//----- nvinfo : EIATTR_SW_WAR
	.align		4
.L_2873:
        /*00b8*/ 	.byte	0x04, 0x36
        /*00ba*/ 	.short	(.L_2875 - .L_2874)
.L_2874:
        /*00bc*/ 	.word	0x00000008
.L_2875:


//--------------------- .nv.info._ZN2at6native29vectorized_elementwise_kernelILi2ENS0_13AUnaryFunctorIN3c107complexIdEES5_S5_NS0_15binary_internal10DivFunctorIS5_EEEESt5arrayIPcLm2EEEEviT0_T1_ --------------------------
	.section	.nv.info._ZN2at6native29vectorized_elementwise_kernelILi2ENS0_13AUnaryFunctorIN3c107complexIdEES5_S5_NS0_15binary_internal10DivFunctorIS5_EEEESt5arrayIPcLm2EEEEviT0_T1_,"",@"SHT_CUDA_INFO"
	.sectionflags	@""
	.align	4


	//----- nvinfo : EIATTR_CUDA_API_VERSION
	.align		4
        /*0000*/ 	.byte	0x04, 0x37
        /*0002*/ 	.short	(.L_2877 - .L_2876)
.L_2876:
        /*0004*/ 	.word	0x00000082


	//----- nvinfo : EIATTR_KPARAM_INFO
	.align		4
.L_2877:
        /*0008*/ 	.byte	0x04, 0x17
        /*000a*/ 	.short	(.L_2879 - .L_2878)
.L_2878:
        /*000c*/ 	.word	0x00000000
        /*0010*/ 	.short	0x0002
        /*0012*/ 	.short	0x0030
        /*0014*/ 	.byte	0x00, 0xf0, 0x41, 0x00


	//----- nvinfo : EIATTR_KPARAM_INFO
	.align		4
.L_2879:
        /*0018*/ 	.byte	0x04, 0x17
        /*001a*/ 	.short	(.L_2881 - .L_2880)
.L_2880:
        /*001c*/ 	.word	0x00000000
        /*0020*/ 	.short	0x0001
        /*0022*/ 	.short	0x0010
        /*0024*/ 	.byte	0x00, 0xf0, 0x81, 0x00


	//----- nvinfo : EIATTR_KPARAM_INFO
	.align		4
.L_2881:
        /*0028*/ 	.byte	0x04, 0x17
        /*002a*/ 	.short	(.L_2883 - .L_2882)
.L_2882:
        /*002c*/ 	.word	0x00000000
        /*0030*/ 	.short	0x0000
        /*0032*/ 	.short	0x0000
        /*0034*/ 	.byte	0x00, 0xf0, 0x11, 0x00


	//----- nvinfo : EIATTR_SPARSE_MMA_MASK
	.align		4
.L_2883:
        /*0038*/ 	.byte	0x03, 0x50
        /*003a*/ 	.short	0x0000


	//----- nvinfo : EIATTR_MAXREG_COUNT
	.align		4
        /*003c*/ 	.byte	0x03, 0x1b
        /*003e*/ 	.short	0x00ff


	//----- nvinfo : EIATTR_MERCURY_ISA_VERSION
	.align		4
        /*0040*/ 	.byte	0x03, 0x5f
        /*0042*/ 	.short	0x0101


	//----- nvinfo : EIATTR_EXIT_INSTR_OFFSETS
	.align		4
        /*0044*/ 	.byte	0x04, 0x1c
        /*0046*/ 	.short	(.L_2885 - .L_2884)


	//   ....[0]....
.L_2884:
        /*0048*/ 	.word	0x00005570


	//   ....[1]....
        /*004c*/ 	.word	0x0000b230


	//   ....[2]....
        /*0050*/ 	.word	0x0000b280


	//----- nvinfo : EIATTR_MAX_THREADS
	.align		4
.L_2885:
        /*0054*/ 	.byte	0x04, 0x05
        /*0056*/ 	.short	(.L_2887 - .L_2886)
.L_2886:
        /*0058*/ 	.word	0x00000080
        /*005c*/ 	.word	0x00000001
        /*0060*/ 	.word	0x00000001


	//----- nvinfo : EIATTR_CRS_STACK_SIZE
	.align		4
.L_2887:
        /*0064*/ 	.byte	0x04, 0x1e
        /*0066*/ 	.short	(.L_2889 - .L_2888)
.L_2888:
        /*0068*/ 	.word	0x00000000


	//----- nvinfo : EIATTR_CBANK_PARAM_SIZE
	.align		4
.L_2889:
        /*006c*/ 	.byte	0x03, 0x19
        /*006e*/ 	.short	0x0040


	//----- nvinfo : EIATTR_PARAM_CBANK
	.align		4
        /*0070*/ 	.byte	0x04, 0x0a
        /*0072*/ 	.short	(.L_2891 - .L_2890)
	.align		4
.L_2890:
        /*0074*/ 	.word	index@(.nv.constant0._ZN2at6native29vectorized_elementwise_kernelILi2ENS0_13AUnaryFunctorIN3c107complexIdEES5_S5_NS0_15binary_internal10DivFunctorIS5_EEEESt5arrayIPcLm2EEEEviT0_T1_)
        /*0078*/ 	.short	0x0210
        /*007a*/ 	.short	0x0040


	//----- nvinfo : EIATTR_SW_WAR
	.align		4
.L_2891:
        /*007c*/ 	.byte	0x04, 0x36
        /*007e*/ 	.short	(.L_2893 - .L_2892)
.L_2892:
        /*0080*/ 	.word	0x00000008
.L_2893:


//--------------------- .nv.info._ZN2at6native29vectorized_elementwise_kernelILi4ENS0_13AUnaryFunctorIN3c107complexIdEES5_S5_NS0_15binary_internal10DivFunctorIS5_EEEESt5arrayIPcLm2EEEEviT0_T1_ --------------------------
	.section	.nv.info._ZN2at6native29vectorized_elementwise_kernelILi4ENS0_13AUnaryFunctorIN3c107complexIdEES5_S5_NS0_15binary_internal10DivFunctorIS5_EEEESt5arrayIPcLm2EEEEviT0_T1_,"",@"SHT_CUDA_INFO"
	.sectionflags	@""
	.align	4


	//----- nvinfo : EIATTR_CUDA_API_VERSION
	.align		4
        /*0000*/ 	.byte	0x04, 0x37
        /*0002*/ 	.short	(.L_2895 - .L_2894)
.L_2894:
        /*0004*/ 	.word	0x00000082


	//----- nvinfo : EIATTR_KPARAM_INFO
	.align		4
.L_2895:
        /*0008*/ 	.byte	0x04, 0x17
        /*000a*/ 	.short	(.L_2897 - .L_2896)
.L_2896:
        /*000c*/ 	.word	0x00000000
        /*0010*/ 	.short	0x0002
        /*0012*/ 	.short	0x0030
        /*0014*/ 	.byte	0x00, 0xf0, 0x41, 0x00


	//----- nvinfo : EIATTR_KPARAM_INFO
	.align		4
.L_2897:
        /*0018*/ 	.byte	0x04, 0x17
        /*001a*/ 	.short	(.L_2899 - .L_2898)
.L_2898:
        /*001c*/ 	.word	0x00000000
        /*0020*/ 	.short	0x0001
        /*0022*/ 	.short	0x0010
        /*0024*/ 	.byte	0x00, 0xf0, 0x81, 0x00


	//----- nvinfo : EIATTR_KPARAM_INFO
	.align		4
.L_2899:
        /*0028*/ 	.byte	0x04, 0x17
        /*002a*/ 	.short	(.L_2901 - .L_2900)
.L_2900:
        /*002c*/ 	.word	0x00000000
        /*0030*/ 	.short	0x0000
        /*0032*/ 	.short	0x0000
        /*0034*/ 	.byte	0x00, 0xf0, 0x11, 0x00


	//----- nvinfo : EIATTR_SPARSE_MMA_MASK
	.align		4
.L_2901:
        /*0038*/ 	.byte	0x03, 0x50
        /*003a*/ 	.short	0x0000


	//----- nvinfo : EIATTR_MAXREG_COUNT
	.align		4
        /*003c*/ 	.byte	0x03, 0x1b
        /*003e*/ 	.short	0x00ff


	//----- nvinfo : EIATTR_MERCURY_ISA_VERSION
	.align		4
        /*0040*/ 	.byte	0x03, 0x5f
        /*0042*/ 	.short	0x0101


	//----- nvinfo : EIATTR_EXIT_INSTR_OFFSETS
	.align		4
        /*0044*/ 	.byte	0x04, 0x1c
        /*0046*/ 	.short	(.L_2903 - .L_2902)


	//   ....[0]....
.L_2902:
        /*0048*/ 	.word	0x00005570


	//   ....[1]....
        /*004c*/ 	.word	0x0000b230


	//   ....[2]....
        /*0050*/ 	.word	0x0000b280


	//----- nvinfo : EIATTR_MAX_THREADS
	.align		4
.L_2903:
        /*0054*/ 	.byte	0x04, 0x05
        /*0056*/ 	.short	(.L_2905 - .L_2904)
.L_2904:
        /*0058*/ 	.word	0x00000080
        /*005c*/ 	.word	0x00000001
        /*0060*/ 	.word	0x00000001


	//----- nvinfo : EIATTR_CRS_STACK_SIZE
	.align		4
.L_2905:
        /*0064*/ 	.byte	0x04, 0x1e
        /*0066*/ 	.short	(.L_2907 - .L_2906)
.L_2906:
        /*0068*/ 	.word	0x00000000


	//----- nvinfo : EIATTR_CBANK_PARAM_SIZE
	.align		4
.L_2907:
        /*006c*/ 	.byte	0x03, 0x19
        /*006e*/ 	.short	0x0040


	//----- nvinfo : EIATTR_PARAM_CBANK
	.align		4
        /*0070*/ 	.byte	0x04, 0x0a
        /*0072*/ 	.short	(.L_2909 - .L_2908)
	.align		4
.L_2908:
        /*0074*/ 	.word	index@(.nv.constant0._ZN2at6native29vectorized_elementwise_kernelILi4ENS0_13AUnaryFunctorIN3c107complexIdEES5_S5_NS0_15binary_internal10DivFunctorIS5_EEEESt5arrayIPcLm2EEEEviT0_T1_)
        /*0078*/ 	.short	0x0210
        /*007a*/ 	.short	0x0040


	//----- nvinfo : EIATTR_SW_WAR
	.align		4
.L_2909:
        /*007c*/ 	.byte	0x04, 0x36
        /*007e*/ 	.short	(.L_2911 - .L_2910)
.L_2910:
        /*0080*/ 	.word	0x00000008
.L_2911:


//--------------------- .nv.info._ZN2at6native29vectorized_elementwise_kernelILi8ENS0_13AUnaryFunctorIN3c107complexIdEES5_S5_NS0_15binary_internal10DivFunctorIS5_EEEESt5arrayIPcLm2EEEEviT0_T1_ --------------------------
	.section	.nv.info._ZN2at6native29vectorized_elementwise_kernelILi8ENS0_13AUnaryFunctorIN3c107complexIdEES5_S5_NS0_15binary_internal10DivFunctorIS5_EEEESt5arrayIPcLm2EEEEviT0_T1_,"",@"SHT_CUDA_INFO"
	.sectionflags	@""
	.align	4


	//----- nvinfo : EIATTR_CUDA_API_VERSION
	.align		4
        /*0000*/ 	.byte	0x04, 0x37
        /*0002*/ 	.short	(.L_2913 - .L_2912)
.L_2912:
        /*0004*/ 	.word	0x00000082


	//----- nvinfo : EIATTR_KPARAM_INFO
	.align		4
.L_2913:
        /*0008*/ 	.byte	0x04, 0x17
        /*000a*/ 	.short	(.L_2915 - .L_2914)
.L_2914:
        /*000c*/ 	.word	0x00000000
        /*0010*/ 	.short	0x0002
        /*0012*/ 	.short	0x0030
        /*0014*/ 	.byte	0x00, 0xf0, 0x41, 0x00


	//----- nvinfo : EIATTR_KPARAM_INFO
	.align		4
.L_2915:
        /*0018*/ 	.byte	0x04, 0x17
        /*001a*/ 	.short	(.L_2917 - .L_2916)
.L_2916:
        /*001c*/ 	.word	0x00000000
        /*0020*/ 	.short	0x0001
        /*0022*/ 	.short	0x0010
        /*0024*/ 	.byte	0x00, 0xf0, 0x81, 0x00


	//----- nvinfo : EIATTR_KPARAM_INFO
	.align		4
.L_2917:
        /*0028*/ 	.byte	0x04, 0x17
        /*002a*/ 	.short	(.L_2919 - .L_2918)
.L_2918:
        /*002c*/ 	.word	0x00000000
        /*0030*/ 	.short	0x0000
        /*0032*/ 	.short	0x0000
        /*0034*/ 	.byte	0x00, 0xf0, 0x11, 0x00


	//----- nvinfo : EIATTR_SPARSE_MMA_MASK
	.align		4
.L_2919:
        /*0038*/ 	.byte	0x03, 0x50
        /*003a*/ 	.short	0x0000


	//----- nvinfo : EIATTR_MAXREG_COUNT
	.align		4
        /*003c*/ 	.byte	0x03, 0x1b
        /*003e*/ 	.short	0x00ff


	//----- nvinfo : EIATTR_MERCURY_ISA_VERSION
	.align		4
        /*0040*/ 	.byte	0x03, 0x5f
        /*0042*/ 	.short	0x0101


	//----- nvinfo : EIATTR_EXIT_INSTR_OFFSETS
	.align		4
        /*0044*/ 	.byte	0x04, 0x1c
        /*0046*/ 	.short	(.L_2921 - .L_2920)


	//   ....[0]....
.L_2920:
        /*0048*/ 	.word	0x00005570


	//   ....[1]....
        /*004c*/ 	.word	0x0000b230


	//   ....[2]....
        /*0050*/ 	.word	0x0000b280


	//----- nvinfo : EIATTR_MAX_THREADS
	.align		4
.L_2921:
        /*0054*/ 	.byte	0x04, 0x05
        /*0056*/ 	.short	(.L_2923 - .L_2922)
.L_2922:
        /*0058*/ 	.word	0x00000080
        /*005c*/ 	.word	0x00000001
        /*0060*/ 	.word	0x00000001


	//----- nvinfo : EIATTR_CRS_STACK_SIZE
	.align		4
.L_2923:
        /*0064*/ 	.byte	0x04, 0x1e
        /*0066*/ 	.short	(.L_2925 - .L_2924)
.L_2924:
        /*0068*/ 	.word	0x00000000


	//----- nvinfo : EIATTR_CBANK_PARAM_SIZE
	.align		4
.L_2925:
        /*006c*/ 	.byte	0x03, 0x19
        /*006e*/ 	.short	0x0040


	//----- nvinfo : EIATTR_PARAM_CBANK
	.align		4
        /*0070*/ 	.byte	0x04, 0x0a
        /*0072*/ 	.short	(.L_2927 - .L_2926)
	.align		4
.L_2926:
        /*0074*/ 	.word	index@(.nv.constant0._ZN2at6native29vectorized_elementwise_kernelILi8ENS0_13AUnaryFunctorIN3c107complexIdEES5_S5_NS0_15binary_internal10DivFunctorIS5_EEEESt5arrayIPcLm2EEEEviT0_T1_)
        /*0078*/ 	.short	0x0210
        /*007a*/ 	.short	0x0040


	//----- nvinfo : EIATTR_SW_WAR
	.align		4
.L_2927:
        /*007c*/ 	.byte	0x04, 0x36
        /*007e*/ 	.short	(.L_2929 - .L_2928)
.L_2928:
        /*0080*/ 	.word	0x00000008
.L_2929:


//--------------------- .nv.info._ZN2at6native18elementwise_kernelILi128ELi4EZNS0_15gpu_kernel_implINS0_13BinaryFunctorIfffNS0_15binary_internal10DivFunctorIfEEEEEEvRNS_18TensorIteratorBaseERKT_EUliE_EEviT1_ --------------------------
	.section	.nv.info._ZN2at6native18elementwise_kernelILi128ELi4EZNS0_15gpu_kernel_implINS0_13BinaryFunctorIfffNS0_15binary_internal10DivFunctorIfEEEEEEvRNS_18TensorIteratorBaseERKT_EUliE_EEviT1_,"",@"SHT_CUDA_INFO"
	.sectionflags	@""
	.align	4


	//----- nvinfo : EIATTR_CUDA_API_VERSION
	.align		4
        /*0000*/ 	.byte	0x04, 0x37
        /*0002*/ 	.short	(.L_2931 - .L_2930)
.L_2930:
        /*0004*/ 	.word	0x00000082


	//----- nvinfo : EIATTR_KPARAM_INFO
	.align		4
.L_2931:
        /*0008*/ 	.byte	0x04, 0x17
        /*000a*/ 	.short	(.L_2933 - .L_2932)
.L_2932:
        /*000c*/ 	.word	0x00000000
        /*0010*/ 	.short	0x0001
        /*0012*/ 	.short	0x0008
        /*0014*/ 	.byte	0x00, 0xf0, 0x21, 0x0a


	//----- nvinfo : EIATTR_KPARAM_INFO
	.align		4
.L_2933:
        /*0018*/ 	.byte	0x04, 0x17
        /*001a*/ 	.short	(.L_2935 - .L_2934)
.L_2934:
        /*001c*/ 	.word	0x00000000
        /*0020*/ 	.short	0x0000
        /*0022*/ 	.short	0x0000
        /*0024*/ 	.byte	0x00, 0xf0, 0x11, 0x00


	//----- nvinfo : EIATTR_SPARSE_MMA_MASK
	.align		4
.L_2935:
        /*0028*/ 	.byte	0x03, 0x50
        /*002a*/ 	.short	0x0000


	//----- nvinfo : EIATTR_MAXREG_COUNT
	.align		4
        /*002c*/ 	.byte	0x03, 0x1b
        /*002e*/ 	.short	0x0080


	//----- nvinfo : EIATTR_EXTERNS
	.align		4
        /*0030*/ 	.byte	0x04, 0x0f
        /*0032*/ 	.short	(.L_2937 - .L_2936)


	//   ....[0]....
	.align		4
.L_2936:
        /*0034*/ 	.word	index@(__assertfail)


	//----- nvinfo : EIATTR_MERCURY_ISA_VERSION
	.align		4
.L_2937:
        /*0038*/ 	.byte	0x03, 0x5f
        /*003a*/ 	.short	0x0101


	//----- nvinfo : EIATTR_SYSCALL_OFFSETS
	.align		4
        /*003c*/ 	.byte	0x04, 0x46
        /*003e*/ 	.short	(.L_2939 - .L_2938)


	//   ....[0]....
.L_2938:
        /*0040*/ 	.word	0x00002490


	//   ....[1]....
        /*0044*/ 	.word	0x000032b0


	//   ....[2]....
        /*0048*/ 	.word	0x00004120


	//   ....[3]....
        /*004c*/ 	.word	0x000065e0


	//   ....[4]....
        /*0050*/ 	.word	0x00007400


	//   ....[5]....
        /*0054*/ 	.word	0x00008270


	//   ....[6]....
        /*0058*/ 	.word	0x0000a720


	//   ....[7]....
        /*005c*/ 	.word	0x0000b540


	//   ....[8]....
        /*0060*/ 	.word	0x0000c3b0


	//   ....[9]....
        /*0064*/ 	.word	0x0000e850


	//   ....[10]....
        /*0068*/ 	.word	0x0000f670


	//   ....[11]....
        /*006c*/ 	.word	0x000104e0


	//----- nvinfo : EIATTR_EXIT_INSTR_OFFSETS
	.align		4
.L_2939:
        /*0070*/ 	.byte	0x04, 0x1c
        /*0072*/ 	.short	(.L_2941 - .L_2940)


	//   ....[0]....
.L_2940:
        /*0074*/ 	.word	0x0000c460


	//   ....[1]....
        /*0078*/ 	.word	0x0000f800


	//   ....[2]....
        /*007c*/ 	.word	0x0000f840


	//   ....[3]....
        /*0080*/ 	.word	0x0000f8d0


	//   ....[4]....
        /*0084*/ 	.word	0x0000f900


	//   ....[5]....
        /*0088*/ 	.word	0x0000f930


	//   ....[6]....
        /*008c*/ 	.word	0x0000f9b0


	//   ....[7]....
        /*0090*/ 	.word	0x0000f9e0


	//   ....[8]....
        /*0094*/ 	.word	0x0000fa70


	//   ....[9]....
        /*0098*/ 	.word	0x0000fab0


	//   ....[10]....
        /*009c*/ 	.word	0x0000faf0


	//   ....[11]....
        /*00a0*/ 	.word	0x0000fbb0


	//   ....[12]....
        /*00a4*/ 	.word	0x0000fc00


	//   ....[13]....
        /*00a8*/ 	.word	0x0000fd80


	//   ....[14]....
        /*00ac*/ 	.word	0x0000fed0


	//   ....[15]....
        /*00b0*/ 	.word	0x0000ff00


	//   ....[16]....
        /*00b4*/ 	.word	0x0000ffb0


	//   ....[17]....
        /*00b8*/ 	.word	0x00010120


	//   ....[18]....
        /*00bc*/ 	.word	0x00010290


	//   ....[19]....
        /*00c0*/ 	.word	0x000103e0


	//   ....[20]....
        /*00c4*/ 	.word	0x000104f0


	//   ....[21]....
        /*00c8*/ 	.word	0x00010520


	//   ....[22]....
        /*00cc*/ 	.word	0x00010550


	//----- nvinfo : EIATTR_MAX_THREADS
	.align		4
.L_2941:
        /*00d0*/ 	.byte	0x04, 0x05
        /*00d2*/ 	.short	(.L_2943 - .L_2942)
.L_2942:
        /*00d4*/ 	.word	0x00000080
        /*00d8*/ 	.word	0x00000001
        /*00dc*/ 	.word	0x00000001


	//----- nvinfo : EIATTR_CRS_STACK_SIZE
	.align		4
.L_2943:
        /*00e0*/ 	.byte	0x04, 0x1e
        /*00e2*/ 	.short	(.L_2945 - .L_2944)
.L_2944:
        /*00e4*/ 	.word	0x00000000


	//----- nvinfo : EIATTR_CBANK_PARAM_SIZE
	.align		4
.L_2945:
        /*00e8*/ 	.byte	0x03, 0x19
        /*00ea*/ 	.short	0x0290


	//----- nvinfo : EIATTR_PARAM_CBANK
	.align		4
        /*00ec*/ 	.byte	0x04, 0x0a
        /*00ee*/ 	.short	(.L_2947 - .L_2946)
	.align		4
.L_2946:
        /*00f0*/ 	.word	index@(.nv.constant0._ZN2at6native18elementwise_kernelILi128ELi4EZNS0_15gpu_kernel_implINS0_13BinaryFunctorIfffNS0_15binary_internal10DivFunctorIfEEEEEEvRNS_18TensorIteratorBaseERKT_EUliE_EEviT1_)
        /*00f4*/ 	.short	0x0210
        /*00f6*/ 	.short	0x0290


	//----- nvinfo : EIATTR_SW_WAR
	.align		4
.L_2947:
        /*00f8*/ 	.byte	0x04, 0x36
        /*00fa*/ 	.short	(.L_2949 - .L_2948)
.L_2948:
        /*00fc*/ 	.word	0x00000008
.L_2949:


//--------------------- .nv.info._ZN2at6native27unrolled_elementwise_kernelINS0_13BinaryFunctorIfffNS0_15binary_internal10DivFunctorIfEEEESt5arrayIPcLm3EELi4E23TrivialOffsetCalculatorILi2EjESA_ILi1EjENS0_6memory12LoadWithCastILi2EEENSD_13StoreWithCastILi1EEEEEviT_T0_T2_T3_T4_T5_ --------------------------
	.section	.nv.info._ZN2at6native27unrolled_elementwise_kernelINS0_13BinaryFunctorIfffNS0_15binary_internal10DivFunctorIfEEEESt5arrayIPcLm3EELi4E23TrivialOffsetCalculatorILi2EjESA_ILi1EjENS0_6memory12LoadWithCastILi2EEENSD_13StoreWithCastILi1EEEEEviT_T0_T2_T3_T4_T5_,"",@"SHT_CUDA_INFO"
	.sectionflags	@""
	.align	4


	//----- nvinfo : EIATTR_CUDA_API_VERSION
	.align		4
        /*0000*/ 	.byte	0x04, 0x37
        /*0002*/ 	.short	(.L_2951 - .L_2950)
.L_2950:
        /*0004*/ 	.word	0x00000082


	//----- nvinfo : EIATTR_KPARAM_INFO
	.align		4
.L_2951:
        /*0008*/ 	.byte	0x04, 0x17
        /*000a*/ 	.short	(.L_2953 - .L_2952)
.L_2952:
        /*000c*/ 	.word	0x00000000
        /*0010*/ 	.short	0x0006
        /*0012*/ 	.short	0x0030
        /*0014*/ 	.byte	0x00, 0xf0, 0x21, 0x00


	//----- nvinfo : EIATTR_KPARAM_INFO
	.align		4
.L_2953:
        /*0018*/ 	.byte	0x04, 0x17
        /*001a*/ 	.short	(.L_2955 - .L_2954)
.L_2954:
        /*001c*/ 	.word	0x00000000
        /*0020*/ 	.short	0x0005
        /*0022*/ 	.short	0x0024
        /*0024*/ 	.byte	0x00, 0xf0, 0x31, 0x00


	//----- nvinfo : EIATTR_KPARAM_INFO
	.align		4
.L_2955:
        /*0028*/ 	.byte	0x04, 0x17
        /*002a*/ 	.short	(.L_2957 - .L_2956)
.L_2956:
        /*002c*/ 	.word	0x00000000
        /*0030*/ 	.short	0x0004
        /*0032*/ 	.short	0x0021
        /*0034*/ 	.byte	0x00, 0xf0, 0x05, 0x00


	//----- nvinfo : EIATTR_KPARAM_INFO
	.align		4
.L_2957:
        /*0038*/ 	.byte	0x04, 0x17
        /*003a*/ 	.short	(.L_2959 - .L_2958)
.L_2958:
        /*003c*/ 	.word	0x00000000
        /*0040*/ 	.short	0x0003
        /*0042*/ 	.short	0x0020
        /*0044*/ 	.byte	0x00, 0xf0, 0x05, 0x00


	//----- nvinfo : EIATTR_KPARAM_INFO
	.align		4
.L_2959:
        /*0048*/ 	.byte	0x04, 0x17
        /*004a*/ 	.short	(.L_2961 - .L_2960)
.L_2960:
        /*004c*/ 	.word	0x00000000
        /*0050*/ 	.short	0x0002
        /*0052*/ 	.short	0x0008
        /*0054*/ 	.byte	0x00, 0xf0, 0x61, 0x00


	//----- nvinfo : EIATTR_KPARAM_INFO
	.align		4
.L_2961:
        /*0058*/ 	.byte	0x04, 0x17
        /*005a*/ 	.short	(.L_2963 - .L_2962)
.L_2962:
        /*005c*/ 	.word	0x00000000
        /*0060*/ 	.short	0x0001
        /*0062*/ 	.short	0x0004
        /*0064*/ 	.byte	0x00, 0xf0, 0x05, 0x00


	//----- nvinfo : EIATTR_KPARAM_INFO
	.align		4
.L_2963:
        /*0068*/ 	.byte	0x04, 0x17
        /*006a*/ 	.short	(.L_2965 - .L_2964)
.L_2964:
        /*006c*/ 	.word	0x00000000
        /*0070*/ 	.short	0x0000
        /*0072*/ 	.short	0x0000
        /*0074*/ 	.byte	0x00, 0xf0, 0x11, 0x00


	//----- nvinfo : EIATTR_SPARSE_MMA_MASK
	.align		4
.L_2965:
        /*0078*/ 	.byte	0x03, 0x50
        /*007a*/ 	.short	0x0000


	//----- nvinfo : EIATTR_MAXREG_COUNT
	.align		4
        /*007c*/ 	.byte	0x03, 0x1b
        /*007e*/ 	.short	0x00ff


	//----- nvinfo : EIATTR_EXTERNS
	.align		4
        /*0080*/ 	.byte	0x04, 0x0f
        /*0082*/ 	.short	(.L_2967 - .L_2966)


	//   ....[0]....
	.align		4
.L_2966:
        /*0084*/ 	.word	index@(__assertfail)


	//----- nvinfo : EIATTR_MERCURY_ISA_VERSION
	.align		4
.L_2967:
        /*0088*/ 	.byte	0x03, 0x5f
        /*008a*/ 	.short	0x0101


	//----- nvinfo : EIATTR_SYSCALL_OFFSETS
	.align		4
        /*008c*/ 	.byte	0x04, 0x46
        /*008e*/ 	.short	(.L_2969 - .L_2968)


	//   ....[0]....
.L_2968:
        /*0090*/ 	.word	0x00000ea0


	//   ....[1]....
        /*0094*/ 	.word	0x00001cd0


	//   ....[2]....
        /*0098*/ 	.word	0x00002b80


	//   ....[3]....
        /*009c*/ 	.word	0x000039b0


	//   ....[4]....
        /*00a0*/ 	.word	0x00004870


	//   ....[5]....
        /*00a4*/ 	.word	0x000056b0


	//   ....[6]....
        /*00a8*/ 	.word	0x00006550


	//   ....[7]....
        /*00ac*/ 	.word	0x00007360


	//   ....[8]....
        /*00b0*/ 	.word	0x00008460


	//   ....[9]....
        /*00b4*/ 	.word	0x00009360


	//   ....[10]....
        /*00b8*/ 	.word	0x0000a220


	//   ....[11]....
        /*00bc*/ 	.word	0x0000b0e0


	//----- nvinfo : EIATTR_EXIT_INSTR_OFFSETS
	.align		4
.L_2969:
        /*00c0*/ 	.byte	0x04, 0x1c
        /*00c2*/ 	.short	(.L_2971 - .L_2970)


	//   ....[0]....
.L_2970:
        /*00c4*/ 	.word	0x0000a2c0


	//   ....[1]....
        /*00c8*/ 	.word	0x0000a400


	//   ....[2]....
        /*00cc*/ 	.word	0x0000a440


	//   ....[3]....
        /*00d0*/ 	.word	0x0000a4d0


	//   ....[4]....
        /*00d4*/ 	.word	0x0000a500


	//   ....[5]....
        /*00d8*/ 	.word	0x0000a530


	//   ....[6]....
        /*00dc*/ 	.word	0x0000a5b0


	//   ....[7]....
        /*00e0*/ 	.word	0x0000a5e0


	//   ....[8]....
        /*00e4*/ 	.word	0x0000a670


	//   ....[9]....
        /*00e8*/ 	.word	0x0000a6b0


	//   ....[10]....
        /*00ec*/ 	.word	0x0000a6f0


	//   ....[11]....
        /*00f0*/ 	.word	0x0000a7b0


	//   ....[12]....
        /*00f4*/ 	.word	0x0000a800


	//   ....[13]....
        /*00f8*/ 	.word	0x0000a980


	//   ....[14]....
        /*00fc*/ 	.word	0x0000aad0


	//   ....[15]....
        /*0100*/ 	.word	0x0000ab00


	//   ....[16]....
        /*0104*/ 	.word	0x0000abb0


	//   ....[17]....
        /*0108*/ 	.word	0x0000ad20


	//   ....[18]....
        /*010c*/ 	.word	0x0000ae90


	//   ....[19]....
        /*0110*/ 	.word	0x0000afe0


	//   ....[20]....
        /*0114*/ 	.word	0x0000b0f0


	//   ....[21]....
        /*0118*/ 	.word	0x0000b120


	//   ....[22]....
        /*011c*/ 	.word	0x0000b150


	//----- nvinfo : EIATTR_MAX_THREADS
	.align		4
.L_2971:
        /*0120*/ 	.byte	0x04, 0x05
        /*0122*/ 	.short	(.L_2973 - .L_2972)
.L_2972:
        /*0124*/ 	.word	0x00000080
        /*0128*/ 	.word	0x00000001
        /*012c*/ 	.word	0x00000001


	//----- nvinfo : EIATTR_CRS_STACK_SIZE
	.align		4
.L_2973:
        /*0130*/ 	.byte	0x04, 0x1e
        /*0132*/ 	.short	(.L_2975 - .L_2974)
.L_2974:
        /*0134*/ 	.word	0x00000000


	//----- nvinfo : EIATTR_CBANK_PARAM_SIZE
	.align		4
.L_2975:
        /*0138*/ 	.byte	0x03, 0x19
        /*013a*/ 	.short	0x0038


	//----- nvinfo : EIATTR_PARAM_CBANK
	.align		4
        /*013c*/ 	.byte	0x04, 0x0a
        /*013e*/ 	.short	(.L_2977 - .L_2976)
	.align		4
.L_2976:
        /*0140*/ 	.word	index@(.nv.constant0._ZN2at6native27unrolled_elementwise_kernelINS0_13BinaryFunctorIfffNS0_15binary_internal10DivFunctorIfEEEESt5arrayIPcLm3EELi4E23TrivialOffsetCalculatorILi2EjESA_ILi1EjENS0_6memory12LoadWithCastILi2EEENSD_13StoreWithCastILi1EEEEEviT_T0_T2_T3_T4_T5_)
        /*0144*/ 	.short	0x0210
        /*0146*/ 	.short	0x0038


	//----- nvinfo : EIATTR_SW_WAR
	.align		4
.L_2977:
        /*0148*/ 	.byte	0x04, 0x36
        /*014a*/ 	.short	(.L_2979 - .L_2978)
.L_2978:
        /*014c*/ 	.word	0x00000008
.L_2979:


//--------------------- .nv.info._ZN2at6native18elementwise_kernelILi128ELi2EZNS0_22gpu_kernel_impl_nocastINS0_13BinaryFunctorIfffNS0_15binary_internal10DivFunctorIfEEEEEEvRNS_18TensorIteratorBaseERKT_EUliE_EEviT1_ --------------------------
	.section	.nv.info._ZN2at6native18elementwise_kernelILi128ELi2EZNS0_22gpu_kernel_impl_nocastINS0_13BinaryFunctorIfffNS0_15binary_internal10DivFunctorIfEEEEEEvRNS_18TensorIteratorBaseERKT_EUliE_EEviT1_,"",@"SHT_CUDA_INFO"
	.sectionflags	@""
	.align	4


	//----- nvinfo : EIATTR_CUDA_API_VERSION
	.align		4
        /*0000*/ 	.byte	0x04, 0x37
        /*0002*/ 	.short	(.L_2981 - .L_2980)
.L_2980:
        /*0004*/ 	.word	0x00000082


	//----- nvinfo : EIATTR_KPARAM_INFO
	.align		4
.L_2981:
        /*0008*/ 	.byte	0x04, 0x17
        /*000a*/ 	.short	(.L_2983 - .L_2982)
.L_2982:
        /*000c*/ 	.word	0x00000000
        /*0010*/ 	.short	0x0001
        /*0012*/ 	.short	0x0008
        /*0014*/ 	.byte	0x00, 0xf0, 0x21, 0x0a


	//----- nvinfo : EIATTR_KPARAM_INFO
	.align		4
.L_2983:
        /*0018*/ 	.byte	0x04, 0x17
        /*001a*/ 	.short	(.L_2985 - .L_2984)
.L_2984:
        /*001c*/ 	.word	0x00000000
        /*0020*/ 	.short	0x0000
        /*0022*/ 	.short	0x0000
        /*0024*/ 	.byte	0x00, 0xf0, 0x11, 0x00


	//----- nvinfo : EIATTR_SPARSE_MMA_MASK
	.align		4
.L_2985:
        /*0028*/ 	.byte	0x03, 0x50
        /*002a*/ 	.short	0x0000


	//----- nvinfo : EIATTR_MAXREG_COUNT
	.align		4
        /*002c*/ 	.byte	0x03, 0x1b
        /*002e*/ 	.short	0x0080


	//----- nvinfo : EIATTR_MERCURY_ISA_VERSION
	.align		4
        /*0030*/ 	.byte	0x03, 0x5f
        /*0032*/ 	.short	0x0101


	//----- nvinfo : EIATTR_EXIT_INSTR_OFFSETS
	.align		4
        /*0034*/ 	.byte	0x04, 0x1c
        /*0036*/ 	.short	(.L_2987 - .L_2986)


	//   ....[0]....
.L_2986:
        /*0038*/ 	.word	0x000017c0


	//   ....[1]....
        /*003c*/ 	.word	0x00002ec0


	//----- nvinfo : EIATTR_MAX_THREADS
	.align		4
.L_2987:
        /*0040*/ 	.byte	0x04, 0x05
        /*0042*/ 	.short	(.L_2989 - .L_2988)
.L_2988:
        /*0044*/ 	.word	0x00000080
        /*0048*/ 	.word	0x00000001
        /*004c*/ 	.word	0x00000001


	//----- nvinfo : EIATTR_CRS_STACK_SIZE
	.align		4
.L_2989:
        /*0050*/ 	.byte	0x04, 0x1e
        /*0052*/ 	.short	(.L_2991 - .L_2990)
.L_2990:
        /*0054*/ 	.word	0x00000000


	//----- nvinfo : EIATTR_CBANK_PARAM_SIZE
	.align		4
.L_2991:
        /*0058*/ 	.byte	0x03, 0x19
        /*005a*/ 	.short	0x0290


	//----- nvinfo : EIATTR_PARAM_CBANK
	.align		4
        /*005c*/ 	.byte	0x04, 0x0a
        /*005e*/ 	.short	(.L_2993 - .L_2992)
	.align		4
.L_2992:
        /*0060*/ 	.word	index@(.nv.constant0._ZN2at6native18elementwise_kernelILi128ELi2EZNS0_22gpu_kernel_impl_nocastINS0_13BinaryFunctorIfffNS0_15binary_internal10DivFunctorIfEEEEEEvRNS_18TensorIteratorBaseERKT_EUliE_EEviT1_)
        /*0064*/ 	.short	0x0210
        /*0066*/ 	.short	0x0290


	//----- nvinfo : EIATTR_SW_WAR
	.align		4
.L_2993:
        /*0068*/ 	.byte	0x04, 0x36
        /*006a*/ 	.short	(.L_2995 - .L_2994)
.L_2994:
        /*006c*/ 	.word	0x00000008
.L_2995:


//--------------------- .nv.info._ZN2at6native27unrolled_elementwise_kernelINS0_13BinaryFunctorIfffNS0_15binary_internal10DivFunctorIfEEEESt5arrayIPcLm3EELi4E23TrivialOffsetCalculatorILi2EjESA_ILi1EjENS0_6memory15LoadWithoutCastENSD_16StoreWithoutCastEEEviT_T0_T2_T3_T4_T5_ --------------------------
	.section	.nv.info._ZN2at6native27unrolled_elementwise_kernelINS0_13BinaryFunctorIfffNS0_15binary_internal10DivFunctorIfEEEESt5arrayIPcLm3EELi4E23TrivialOffsetCalculatorILi2EjESA_ILi1EjENS0_6memory15LoadWithoutCastENSD_16StoreWithoutCastEEEviT_T0_T2_T3_T4_T5_,"",@"SHT_CUDA_INFO"
	.sectionflags	@""
	.align	4


	//----- nvinfo : EIATTR_CUDA_API_VERSION
	.align		4
        /*0000*/ 	.byte	0x04, 0x37
        /*0002*/ 	.short	(.L_2997 - .L_2996)
.L_2996:
        /*0004*/ 	.word	0x00000082


	//----- nvinfo : EIATTR_KPARAM_INFO
	.align		4
.L_2997:
        /*0008*/ 	.byte	0x04, 0x17
        /*000a*/ 	.short	(.L_2999 - .L_2998)
.L_2998:
        /*000c*/ 	.word	0x00000000
        /*0010*/ 	.short	0x0006
        /*0012*/ 	.short	0x0023
        /*0014*/ 	.byte	0x00, 0xf0, 0x05, 0x00


	//----- nvinfo : EIATTR_KPARAM_INFO
	.align		4
.L_2999:
        /*0018*/ 	.byte	0x04, 0x17
        /*001a*/ 	.short	(.L_3001 - .L_3000)
.L_3000:
        /*001c*/ 	.word	0x00000000
        /*0020*/ 	.short	0x0005
        /*0022*/ 	.short	0x0022
        /*0024*/ 	.byte	0x00, 0xf0, 0x05, 0x00


	//----- nvinfo : EIATTR_KPARAM_INFO
	.align		4
.L_3001:
        /*0028*/ 	.byte	0x04, 0x17
        /*002a*/ 	.short	(.L_3003 - .L_3002)
.L_3002:
        /*002c*/ 	.word	0x00000000
        /*0030*/ 	.short	0x0004
        /*0032*/ 	.short	0x0021
        /*0034*/ 	.byte	0x00, 0xf0, 0x05, 0x00


	//----- nvinfo : EIATTR_KPARAM_INFO
	.align		4
.L_3003:
        /*0038*/ 	.byte	0x04, 0x17
        /*003a*/ 	.short	(.L_3005 - .L_3004)
.L_3004:
        /*003c*/ 	.word	0x00000000
        /*0040*/ 	.short	0x0003
        /*0042*/ 	.short	0x0020
        /*0044*/ 	.byte	0x00, 0xf0, 0x05, 0x00


	//----- nvinfo : EIATTR_KPARAM_INFO
	.align		4
.L_3005:
        /*0048*/ 	.byte	0x04, 0x17
        /*004a*/ 	.short	(.L_3007 - .L_3006)
.L_3006:
        /*004c*/ 	.word	0x00000000
        /*0050*/ 	.short	0x0002
        /*0052*/ 	.short	0x0008
        /*0054*/ 	.byte	0x00, 0xf0, 0x61, 0x00


	//----- nvinfo : EIATTR_KPARAM_INFO
	.align		4
.L_3007:
        /*0058*/ 	.byte	0x04, 0x17
        /*005a*/ 	.short	(.L_3009 - .L_3008)
.L_3008:
        /*005c*/ 	.word	0x00000000
        /*0060*/ 	.short	0x0001
        /*0062*/ 	.short	0x0004
        /*0064*/ 	.byte	0x00, 0xf0, 0x05, 0x00


	//----- nvinfo : EIATTR_KPARAM_INFO
	.align		4
.L_3009:
        /*0068*/ 	.byte	0x04, 0x17
        /*006a*/ 	.short	(.L_3011 - .L_3010)
.L_3010:
        /*006c*/ 	.word	0x00000000
        /*0070*/ 	.short	0x0000
        /*0072*/ 	.short	0x0000
        /*0074*/ 	.byte	0x00, 0xf0, 0x11, 0x00


	//----- nvinfo : EIATTR_SPARSE_MMA_MASK
	.align		4
.L_3011:
        /*0078*/ 	.byte	0x03, 0x50
        /*007a*/ 	.short	0x0000


	//----- nvinfo : EIATTR_MAXREG_COUNT
	.align		4
        /*007c*/ 	.byte	0x03, 0x1b
        /*007e*/ 	.short	0x00ff


	//----- nvinfo : EIATTR_MERCURY_ISA_VERSION
	.align		4
        /*0080*/ 	.byte	0x03, 0x5f
        /*0082*/ 	.short	0x0101


	//----- nvinfo : EIATTR_EXIT_INSTR_OFFSETS
	.align		4
        /*0084*/ 	.byte	0x04, 0x1c
        /*0086*/ 	.short	(.L_3013 - .L_3012)


	//   ....[0]....
.L_3012:
        /*0088*/ 	.word	0x00000520


	//   ....[1]....
        /*008c*/ 	.word	0x00000590


	//----- nvinfo : EIATTR_MAX_THREADS
	.align		4
.L_3013:
        /*0090*/ 	.byte	0x04, 0x05
        /*0092*/ 	.short	(.L_3015 - .L_3014)
.L_3014:
        /*0094*/ 	.word	0x00000080
        /*0098*/ 	.word	0x00000001
        /*009c*/ 	.word	0x00000001


	//----- nvinfo : EIATTR_CRS_STACK_SIZE
	.align		4
.L_3015:
        /*00a0*/ 	.byte	0x04, 0x1e
        /*00a2*/ 	.short	(.L_3017 - .L_3016)
.L_3016:
        /*00a4*/ 	.word	0x00000000


	//----- nvinfo : EIATTR_CBANK_PARAM_SIZE
	.align		4
.L_3017:
        /*00a8*/ 	.byte	0x03, 0x19
        /*00aa*/ 	.short	0x0024


	//----- nvinfo : EIATTR_PARAM_CBANK
	.align		4
        /*00ac*/ 	.byte	0x04, 0x0a
        /*00ae*/ 	.short	(.L_3019 - .L_3018)
	.align		4
.L_3018:
        /*00b0*/ 	.word	index@(.nv.constant0._ZN2at6native27unrolled_elementwise_kernelINS0_13BinaryFunctorIfffNS0_15binary_internal10DivFunctorIfEEEESt5arrayIPcLm3EELi4E23TrivialOffsetCalculatorILi2EjESA_ILi1EjENS0_6memory15LoadWithoutCastENSD_16StoreWithoutCastEEEviT_T0_T2_T3_T4_T5_)
        /*00b4*/ 	.short	0x0210
        /*00b6*/ 	.short	0x0024


	//----- nvinfo : EIATTR_SW_WAR
	.align		4
.L_3019:
        /*00b8*/ 	.byte	0x04, 0x36
        /*00ba*/ 	.short	(.L_3021 - .L_3020)
.L_3020:
        /*00bc*/ 	.word	0x00000008
.L_3021:


//--------------------- .nv.info._ZN2at6native29vectorized_elementwise_kernelILi2ENS0_13BinaryFunctorIfffNS0_15binary_internal10DivFunctorIfEEEESt5arrayIPcLm3EEEEviT0_T1_ --------------------------
	.section	.nv.info._ZN2at6native29vectorized_elementwise_kernelILi2ENS0_13BinaryFunctorIfffNS0_15binary_internal10DivFunctorIfEEEESt5arrayIPcLm3EEEEviT0_T1_,"",@"SHT_CUDA_INFO"
	.sectionflags	@""
	.align	4


	//----- nvinfo : EIATTR_CUDA_API_VERSION
	.align		4
        /*0000*/ 	.byte	0x04, 0x37
        /*0002*/ 	.short	(.L_3023 - .L_3022)
.L_3022:
        /*0004*/ 	.word	0x00000082


	//----- nvinfo : EIATTR_KPARAM_INFO
	.align		4
.L_3023:
        /*0008*/ 	.byte	0x04, 0x17
        /*000a*/ 	.short	(.L_3025 - .L_3024)
.L_3024:
        /*000c*/ 	.word	0x00000000
        /*0010*/ 	.short	0x0002
        /*0012*/ 	.short	0x0008
        /*0014*/ 	.byte	0x00, 0xf0, 0x61, 0x00


	//----- nvinfo : EIATTR_KPARAM_INFO
	.align		4
.L_3025:
        /*0018*/ 	.byte	0x04, 0x17
        /*001a*/ 	.short	(.L_3027 - .L_3026)
.L_3026:
        /*001c*/ 	.word	0x00000000
        /*0020*/ 	.short	0x0001
        /*0022*/ 	.short	0x0004
        /*0024*/ 	.byte	0x00, 0xf0, 0x05, 0x00


	//----- nvinfo : EIATTR_KPARAM_INFO
	.align		4
.L_3027:
        /*0028*/ 	.byte	0x04, 0x17
        /*002a*/ 	.short	(.L_3029 - .L_3028)
.L_3028:
        /*002c*/ 	.word	0x00000000
        /*0030*/ 	.short	0x0000
        /*0032*/ 	.short	0x0000
        /*0034*/ 	.byte	0x00, 0xf0, 0x11, 0x00


	//----- nvinfo : EIATTR_SPARSE_MMA_MASK
	.align		4
.L_3029:
        /*0038*/ 	.byte	0x03, 0x50
        /*003a*/ 	.short	0x0000


	//----- nvinfo : EIATTR_MAXREG_COUNT
	.align		4
        /*003c*/ 	.byte	0x03, 0x1b
        /*003e*/ 	.short	0x00ff


	//----- nvinfo : EIATTR_MERCURY_ISA_VERSION
	.align		4
        /*0040*/ 	.byte	0x03, 0x5f
        /*0042*/ 	.short	0x0101


	//----- nvinfo : EIATTR_EXIT_INSTR_OFFSETS
	.align		4
        /*0044*/ 	.byte	0x04, 0x1c
        /*0046*/ 	.short	(.L_3031 - .L_3030)


	//   ....[0]....
.L_3030:
        /*0048*/ 	.word	0x000002e0


	//   ....[1]....
        /*004c*/ 	.word	0x00000d90


	//   ....[2]....
        /*0050*/ 	.word	0x00000de0


	//----- nvinfo : EIATTR_MAX_THREADS
	.align		4
.L_3031:
        /*0054*/ 	.byte	0x04, 0x05
        /*0056*/ 	.short	(.L_3033 - .L_3032)
.L_3032:
        /*0058*/ 	.word	0x00000080
        /*005c*/ 	.word	0x00000001
        /*0060*/ 	.word	0x00000001


	//----- nvinfo : EIATTR_CRS_STACK_SIZE
	.align		4
.L_3033:
        /*0064*/ 	.byte	0x04, 0x1e
        /*0066*/ 	.short	(.L_3035 - .L_3034)
.L_3034:
        /*0068*/ 	.word	0x00000000


	//----- nvinfo : EIATTR_CBANK_PARAM_SIZE
	.align		4
.L_3035:
        /*006c*/ 	.byte	0x03, 0x19
        /*006e*/ 	.short	0x0020


	//----- nvinfo : EIATTR_PARAM_CBANK
	.align		4
        /*0070*/ 	.byte	0x04, 0x0a
        /*0072*/ 	.short	(.L_3037 - .L_3036)
	.align		4
.L_3036:
        /*0074*/ 	.word	index@(.nv.constant0._ZN2at6native29vectorized_elementwise_kernelILi2ENS0_13BinaryFunctorIfffNS0_15binary_internal10DivFunctorIfEEEESt5arrayIPcLm3EEEEviT0_T1_)
        /*0078*/ 	.short	0x0210
        /*007a*/ 	.short	0x0020


	//----- nvinfo : EIATTR_SW_WAR
	.align		4
.L_3037:
        /*007c*/ 	.byte	0x04, 0x36
        /*007e*/ 	.short	(.L_3039 - .L_3038)
.L_3038:
        /*0080*/ 	.word	0x00000008
.L_3039:


//--------------------- .nv.info._ZN2at6native29vectorized_elementwise_kernelILi4ENS0_13BinaryFunctorIfffNS0_15binary_internal10DivFunctorIfEEEESt5arrayIPcLm3EEEEviT0_T1_ --------------------------
	.section	.nv.info._ZN2at6native29vectorized_elementwise_kernelILi4ENS0_13BinaryFunctorIfffNS0_15binary_internal10DivFunctorIfEEEESt5arrayIPcLm3EEEEviT0_T1_,"",@"SHT_CUDA_INFO"
	.sectionflags	@""
	.align	4


	//----- nvinfo : EIATTR_CUDA_API_VERSION
	.align		4
        /*0000*/ 	.byte	0x04, 0x37
        /*0002*/ 	.short	(.L_3041 - .L_3040)
.L_3040:
        /*0004*/ 	.word	0x00000082


	//----- nvinfo : EIATTR_KPARAM_INFO
	.align		4
.L_3041:
        /*0008*/ 	.byte	0x04, 0x17
        /*000a*/ 	.short	(.L_3043 - .L_3042)
.L_3042:
        /*000c*/ 	.word	0x00000000
        /*0010*/ 	.short	0x0002
        /*0012*/ 	.short	0x0008
        /*0014*/ 	.byte	0x00, 0xf0, 0x61, 0x00


	//----- nvinfo : EIATTR_KPARAM_INFO
	.align		4
.L_3043:
        /*0018*/ 	.byte	0x04, 0x17
        /*001a*/ 	.short	(.L_3045 - .L_3044)
.L_3044:
        /*001c*/ 	.word	0x00000000
        /*0020*/ 	.short	0x0001
        /*0022*/ 	.short	0x0004
        /*0024*/ 	.byte	0x00, 0xf0, 0x05, 0x00


	//----- nvinfo : EIATTR_KPARAM_INFO
	.align		4
.L_3045:
        /*0028*/ 	.byte	0x04, 0x17
        /*002a*/ 	.short	(.L_3047 - .L_3046)
.L_3046:
        /*002c*/ 	.word	0x00000000
        /*0030*/ 	.short	0x0000
        /*0032*/ 	.short	0x0000
        /*0034*/ 	.byte	0x00, 0xf0, 0x11, 0x00


	//----- nvinfo : EIATTR_SPARSE_MMA_MASK
	.align		4
.L_3047:
        /*0038*/ 	.byte	0x03, 0x50
        /*003a*/ 	.short	0x0000


	//----- nvinfo : EIATTR_MAXREG_COUNT
	.align		4
        /*003c*/ 	.byte	0x03, 0x1b
        /*003e*/ 	.short	0x00ff


	//----- nvinfo : EIATTR_MERCURY_ISA_VERSION
	.align		4
        /*0040*/ 	.byte	0x03, 0x5f
        /*0042*/ 	.short	0x0101


	//----- nvinfo : EIATTR_EXIT_INSTR_OFFSETS
	.align		4
        /*0044*/ 	.byte	0x04, 0x1c
        /*0046*/ 	.short	(.L_3049 - .L_3048)


	//   ....[0]....
.L_3048:
        /*0048*/ 	.word	0x00000280


	//   ....[1]....
        /*004c*/ 	.word	0x00000d30


	//   ....[2]....
        /*0050*/ 	.word	0x00000d80


	//----- nvinfo : EIATTR_MAX_THREADS
	.align		4
.L_3049:
        /*0054*/ 	.byte	0x04, 0x05
        /*0056*/ 	.short	(.L_3051 - .L_3050)
.L_3050:
        /*0058*/ 	.word	0x00000080
        /*005c*/ 	.word	0x00000001
        /*0060*/ 	.word	0x00000001


	//----- nvinfo : EIATTR_CRS_STACK_SIZE
	.align		4
.L_3051:
        /*0064*/ 	.byte	0x04, 0x1e
        /*0066*/ 	.short	(.L_3053 - .L_3052)
.L_3052:
        /*0068*/ 	.word	0x00000000


	//----- nvinfo : EIATTR_CBANK_PARAM_SIZE
	.align		4
.L_3053:
        /*006c*/ 	.byte	0x03, 0x19
        /*006e*/ 	.short	0x0020


	//----- nvinfo : EIATTR_PARAM_CBANK
	.align		4
        /*0070*/ 	.byte	0x04, 0x0a
        /*0072*/ 	.short	(.L_3055 - .L_3054)
	.align		4
.L_3054:
        /*0074*/ 	.word	index@(.nv.constant0._ZN2at6native29vectorized_elementwise_kernelILi4ENS0_13BinaryFunctorIfffNS0_15binary_internal10DivFunctorIfEEEESt5arrayIPcLm3EEEEviT0_T1_)
        /*0078*/ 	.short	0x0210
        /*007a*/ 	.short	0x0020


	//----- nvinfo : EIATTR_SW_WAR
	.align		4
.L_3055:
        /*007c*/ 	.byte	0x04, 0x36
        /*007e*/ 	.short	(.L_3057 - .L_3056)
.L_3056:
        /*0080*/ 	.word	0x00000008
.L_3057:


//--------------------- .nv.info._ZN2at6native29vectorized_elementwise_kernelILi8ENS0_13BinaryFunctorIfffNS0_15binary_internal10DivFunctorIfEEEESt5arrayIPcLm3EEEEviT0_T1_ --------------------------
	.section	.nv.info._ZN2at6native29vectorized_elementwise_kernelILi8ENS0_13BinaryFunctorIfffNS0_15binary_internal10DivFunctorIfEEEESt5arrayIPcLm3EEEEviT0_T1_,"",@"SHT_CUDA_INFO"
	.sectionflags	@""
	.align	4


	//----- nvinfo : EIATTR_CUDA_API_VERSION
	.align		4
        /*0000*/ 	.byte	0x04, 0x37
        /*0002*/ 	.short	(.L_3059 - .L_3058)
.L_3058:
        /*0004*/ 	.word	0x00000082


	//----- nvinfo : EIATTR_KPARAM_INFO
	.align		4
.L_3059:
        /*0008*/ 	.byte	0x04, 0x17
        /*000a*/ 	.short	(.L_3061 - .L_3060)
.L_3060:
        /*000c*/ 	.word	0x00000000
        /*0010*/ 	.short	0x0002
        /*0012*/ 	.short	0x0008
        /*0014*/ 	.byte	0x00, 0xf0, 0x61, 0x00


	//----- nvinfo : EIATTR_KPARAM_INFO
	.align		4
.L_3061:
        /*0018*/ 	.byte	0x04, 0x17
        /*001a*/ 	.short	(.L_3063 - .L_3062)
.L_3062:
        /*001c*/ 	.word	0x00000000
        /*0020*/ 	.short	0x0001
        /*0022*/ 	.short	0x0004
        /*0024*/ 	.byte	0x00, 0xf0, 0x05, 0x00


	//----- nvinfo : EIATTR_KPARAM_INFO
	.align		4
.L_3063:
        /*0028*/ 	.byte	0x04, 0x17
        /*002a*/ 	.short	(.L_3065 - .L_3064)
.L_3064:
        /*002c*/ 	.word	0x00000000
        /*0030*/ 	.short	0x0000
        /*0032*/ 	.short	0x0000
        /*0034*/ 	.byte	0x00, 0xf0, 0x11, 0x00


	//----- nvinfo : EIATTR_SPARSE_MMA_MASK
	.align		4
.L_3065:
        /*0038*/ 	.byte	0x03, 0x50
        /*003a*/ 	.short	0x0000


	//----- nvinfo : EIATTR_MAXREG_COUNT
	.align		4
        /*003c*/ 	.byte	0x03, 0x1b
        /*003e*/ 	.short	0x00ff


	//----- nvinfo : EIATTR_MERCURY_ISA_VERSION
	.align		4
        /*0040*/ 	.byte	0x03, 0x5f
        /*0042*/ 	.short	0x0101


	//----- nvinfo : EIATTR_EXIT_INSTR_OFFSETS
	.align		4
        /*0044*/ 	.byte	0x04, 0x1c
        /*0046*/ 	.short	(.L_3067 - .L_3066)


	//   ....[0]....
.L_3066:
        /*0048*/ 	.word	0x00000280


	//   ....[1]....
        /*004c*/ 	.word	0x00000d30


	//   ....[2]....
        /*0050*/ 	.word	0x00000d80


	//----- nvinfo : EIATTR_MAX_THREADS
	.align		4
.L_3067:
        /*0054*/ 	.byte	0x04, 0x05
        /*0056*/ 	.short	(.L_3069 - .L_3068)
.L_3068:
        /*0058*/ 	.word	0x00000080
        /*005c*/ 	.word	0x00000001
        /*0060*/ 	.word	0x00000001


	//----- nvinfo : EIATTR_CRS_STACK_SIZE
	.align		4
.L_3069:
        /*0064*/ 	.byte	0x04, 0x1e
        /*0066*/ 	.short	(.L_3071 - .L_3070)
.L_3070:
        /*0068*/ 	.word	0x00000000


	//----- nvinfo : EIATTR_CBANK_PARAM_SIZE
	.align		4
.L_3071:
        /*006c*/ 	.byte	0x03, 0x19
        /*006e*/ 	.short	0x0020


	//----- nvinfo : EIATTR_PARAM_CBANK
	.align		4
        /*0070*/ 	.byte	0x04, 0x0a
        /*0072*/ 	.short	(.L_3073 - .L_3072)
	.align		4
.L_3072:
        /*0074*/ 	.word	index@(.nv.constant0._ZN2at6native29vectorized_elementwise_kernelILi8ENS0_13BinaryFunctorIfffNS0_15binary_internal10DivFunctorIfEEEESt5arrayIPcLm3EEEEviT0_T1_)
        /*0078*/ 	.short	0x0210
        /*007a*/ 	.short	0x0020


	//----- nvinfo : EIATTR_SW_WAR
	.align		4
.L_3073:
        /*007c*/ 	.byte	0x04, 0x36
        /*007e*/ 	.short	(.L_3075 - .L_3074)
.L_3074:
        /*0080*/ 	.word	0x00000008
.L_3075:


//--------------------- .nv.info._ZN2at6native18elementwise_kernelILi128ELi4EZNS0_15gpu_kernel_implINS0_13BUnaryFunctorIfffNS0_15binary_internal10DivFunctorIfEEEEEEvRNS_18TensorIteratorBaseERKT_EUliE_EEviT1_ --------------------------
	.section	.nv.info._ZN2at6native18elementwise_kernelILi128ELi4EZNS0_15gpu_kernel_implINS0_13BUnaryFunctorIfffNS0_15binary_internal10DivFunctorIfEEEEEEvRNS_18TensorIteratorBaseERKT_EUliE_EEviT1_,"",@"SHT_CUDA_INFO"
	.sectionflags	@""
	.align	4


	//----- nvinfo : EIATTR_CUDA_API_VERSION
	.align		4
        /*0000*/ 	.byte	0x04, 0x37
        /*0002*/ 	.short	(.L_3077 - .L_3076)
.L_3076:
        /*0004*/ 	.word	0x00000082


	//----- nvinfo : EIATTR_KPARAM_INFO
	.align		4
.L_3077:
        /*0008*/ 	.byte	0x04, 0x17
        /*000a*/ 	.short	(.L_3079 - .L_3078)
.L_3078:
        /*000c*/ 	.word	0x00000000
        /*0010*/ 	.short	0x0001
        /*0012*/ 	.short	0x0008
        /*0014*/ 	.byte	0x00, 0xf0, 0x81, 0x08


	//----- nvinfo : EIATTR_KPARAM_INFO
	.align		4
.L_3079:
        /*0018*/ 	.byte	0x04, 0x17
        /*001a*/ 	.short	(.L_3081 - .L_3080)
.L_3080:
        /*001c*/ 	.word	0x00000000
        /*0020*/ 	.short	0x0000
        /*0022*/ 	.short	0x0000
        /*0024*/ 	.byte	0x00, 0xf0, 0x11, 0x00


	//----- nvinfo : EIATTR_SPARSE_MMA_MASK
	.align		4
.L_3081:
        /*0028*/ 	.byte	0x03, 0x50
        /*002a*/ 	.short	0x0000


	//----- nvinfo : EIATTR_MAXREG_COUNT
	.align		4
        /*002c*/ 	.byte	0x03, 0x1b
        /*002e*/ 	.short	0x0080


	//----- nvinfo : EIATTR_EXTERNS
	.align		4
        /*0030*/ 	.byte	0x04, 0x0f
        /*0032*/ 	.short	(.L_3083 - .L_3082)


	//   ....[0]....
	.align		4
.L_3082:
        /*0034*/ 	.word	index@(__assertfail)


	//----- nvinfo : EIATTR_MERCURY_ISA_VERSION
	.align		4
.L_3083:
        /*0038*/ 	.byte	0x03, 0x5f
        /*003a*/ 	.short	0x0101


	//----- nvinfo : EIATTR_SYSCALL_OFFSETS
	.align		4
        /*003c*/ 	.byte	0x04, 0x46
        /*003e*/ 	.short	(.L_3085 - .L_3084)


	//   ....[0]....
.L_3084:
        /*0040*/ 	.word	0x00002160


	//   ....[1]....
        /*0044*/ 	.word	0x00002fe0


	//   ....[2]....
        /*0048*/ 	.word	0x00005170


	//   ....[3]....
        /*004c*/ 	.word	0x00005ff0


	//   ....[4]....
        /*0050*/ 	.word	0x00008170


	//   ....[5]....
        /*0054*/ 	.word	0x00008ff0


	//   ....[6]....
        /*0058*/ 	.word	0x0000b160


	//   ....[7]....
        /*005c*/ 	.word	0x0000bfe0


	//----- nvinfo : EIATTR_EXIT_INSTR_OFFSETS
	.align		4
.L_3085:
        /*0060*/ 	.byte	0x04, 0x1c
        /*0062*/ 	.short	(.L_3087 - .L_3086)


	//   ....[0]....
.L_3086:
        /*0064*/ 	.word	0x000090a0


	//   ....[1]....
        /*0068*/ 	.word	0x0000b300


	//   ....[2]....
        /*006c*/ 	.word	0x0000b340


	//   ....[3]....
        /*0070*/ 	.word	0x0000b3d0


	//   ....[4]....
        /*0074*/ 	.word	0x0000b400


	//   ....[5]....
        /*0078*/ 	.word	0x0000b430


	//   ....[6]....
        /*007c*/ 	.word	0x0000b4b0


	//   ....[7]....
        /*0080*/ 	.word	0x0000b4e0


	//   ....[8]....
        /*0084*/ 	.word	0x0000b570


	//   ....[9]....
        /*0088*/ 	.word	0x0000b5b0


	//   ....[10]....
        /*008c*/ 	.word	0x0000b5f0


	//   ....[11]....
        /*0090*/ 	.word	0x0000b6b0


	//   ....[12]....
        /*0094*/ 	.word	0x0000b700


	//   ....[13]....
        /*0098*/ 	.word	0x0000b880


	//   ....[14]....
        /*009c*/ 	.word	0x0000b9d0


	//   ....[15]....
        /*00a0*/ 	.word	0x0000ba00


	//   ....[16]....
        /*00a4*/ 	.word	0x0000bab0


	//   ....[17]....
        /*00a8*/ 	.word	0x0000bc20


	//   ....[18]....
        /*00ac*/ 	.word	0x0000bd90


	//   ....[19]....
        /*00b0*/ 	.word	0x0000bee0


	//   ....[20]....
        /*00b4*/ 	.word	0x0000bff0


	//   ....[21]....
        /*00b8*/ 	.word	0x0000c020


	//   ....[22]....
        /*00bc*/ 	.word	0x0000c050


	//----- nvinfo : EIATTR_MAX_THREADS
	.align		4
.L_3087:
        /*00c0*/ 	.byte	0x04, 0x05
        /*00c2*/ 	.short	(.L_3089 - .L_3088)
.L_3088:
        /*00c4*/ 	.word	0x00000080
        /*00c8*/ 	.word	0x00000001
        /*00cc*/ 	.word	0x00000001


	//----- nvinfo : EIATTR_CRS_STACK_SIZE
	.align		4
.L_3089:
        /*00d0*/ 	.byte	0x04, 0x1e
        /*00d2*/ 	.short	(.L_3091 - .L_3090)
.L_3090:
        /*00d4*/ 	.word	0x00000000


	//----- nvinfo : EIATTR_CBANK_PARAM_SIZE
	.align		4
.L_3091:
        /*00d8*/ 	.byte	0x03, 0x19
        /*00da*/ 	.short	0x0228


	//----- nvinfo : EIATTR_PARAM_CBANK
	.align		4
        /*00dc*/ 	.byte	0x04, 0x0a
        /*00de*/ 	.short	(.L_3093 - .L_3092)
	.align		4
.L_3092:
        /*00e0*/ 	.word	index@(.nv.constant0._ZN2at6native18elementwise_kernelILi128ELi4EZNS0_15gpu_kernel_implINS0_13BUnaryFunctorIfffNS0_15binary_internal10DivFunctorIfEEEEEEvRNS_18TensorIteratorBaseERKT_EUliE_EEviT1_)
        /*00e4*/ 	.short	0x0210
        /*00e6*/ 	.short	0x0228


	//----- nvinfo : EIATTR_SW_WAR
	.align		4
.L_3093:
        /*00e8*/ 	.byte	0x04, 0x36
        /*00ea*/ 	.short	(.L_3095 - .L_3094)
.L_3094:
        /*00ec*/ 	.word	0x00000008
.L_3095:


//--------------------- .nv.info._ZN2at6native27unrolled_elementwise_kernelINS0_13BUnaryFunctorIfffNS0_15binary_internal10DivFunctorIfEEEESt5arrayIPcLm2EELi4E23TrivialOffsetCalculatorILi1EjESB_NS0_6memory12LoadWithCastILi1EEENSC_13StoreWithCastILi1EEEEEviT_T0_T2_T3_T4_T5_ --------------------------
	.section	.nv.info._ZN2at6native27unrolled_elementwise_kernelINS0_13BUnaryFunctorIfffNS0_15binary_internal10DivFunctorIfEEEESt5arrayIPcLm2EELi4E23TrivialOffsetCalculatorILi1EjESB_NS0_6memory12LoadWithCastILi1EEENSC_13StoreWithCastILi1EEEEEviT_T0_T2_T3_T4_T5_,"",@"SHT_CUDA_INFO"
	.sectionflags	@""
	.align	4


	//----- nvinfo : EIATTR_CUDA_API_VERSION
	.align		4
        /*0000*/ 	.byte	0x04, 0x37
        /*0002*/ 	.short	(.L_3097 - .L_3096)
.L_3096:
        /*0004*/ 	.word	0x00000082


	//----- nvinfo : EIATTR_KPARAM_INFO
	.align		4
.L_3097:
        /*0008*/ 	.byte	0x04, 0x17
        /*000a*/ 	.short	(.L_3099 - .L_3098)
.L_3098:
        /*000c*/ 	.word	0x00000000
        /*0010*/ 	.short	0x0006
        /*0012*/ 	.short	0x002c
        /*0014*/ 	.byte	0x00, 0xf0, 0x21, 0x00


	//----- nvinfo : EIATTR_KPARAM_INFO
	.align		4
.L_3099:
        /*0018*/ 	.byte	0x04, 0x17
        /*001a*/ 	.short	(.L_3101 - .L_3100)
.L_3100:
        /*001c*/ 	.word	0x00000000
        /*0020*/ 	.short	0x0005
        /*0022*/ 	.short	0x0024
        /*0024*/ 	.byte	0x00, 0xf0, 0x21, 0x00


	//----- nvinfo : EIATTR_KPARAM_INFO
	.align		4
.L_3101:
        /*0028*/ 	.byte	0x04, 0x17
        /*002a*/ 	.short	(.L_3103 - .L_3102)
.L_3102:
        /*002c*/ 	.word	0x00000000
        /*0030*/ 	.short	0x0004
        /*0032*/ 	.short	0x0021
        /*0034*/ 	.byte	0x00, 0xf0, 0x05, 0x00


	//----- nvinfo : EIATTR_KPARAM_INFO
	.align		4
.L_3103:
        /*0038*/ 	.byte	0x04, 0x17
        /*003a*/ 	.short	(.L_3105 - .L_3104)
.L_3104:
        /*003c*/ 	.word	0x00000000
        /*0040*/ 	.short	0x0003
        /*0042*/ 	.short	0x0020
        /*0044*/ 	.byte	0x00, 0xf0, 0x05, 0x00


	//----- nvinfo : EIATTR_KPARAM_INFO
	.align		4
.L_3105:
        /*0048*/ 	.byte	0x04, 0x17
        /*004a*/ 	.short	(.L_3107 - .L_3106)
.L_3106:
        /*004c*/ 	.word	0x00000000
        /*0050*/ 	.short	0x0002
        /*0052*/ 	.short	0x0010
        /*0054*/ 	.byte	0x00, 0xf0, 0x41, 0x00


	//----- nvinfo : EIATTR_KPARAM_INFO
	.align		4
.L_3107:
        /*0058*/ 	.byte	0x04, 0x17
        /*005a*/ 	.short	(.L_3109 - .L_3108)
.L_3108:
        /*005c*/ 	.word	0x00000000
        /*0060*/ 	.short	0x0001
        /*0062*/ 	.short	0x0004
        /*0064*/ 	.byte	0x00, 0xf0, 0x21, 0x00


	//----- nvinfo : EIATTR_KPARAM_INFO
	.align		4
.L_3109:
        /*0068*/ 	.byte	0x04, 0x17
        /*006a*/ 	.short	(.L_3111 - .L_3110)
.L_3110:
        /*006c*/ 	.word	0x00000000
        /*0070*/ 	.short	0x0000
        /*0072*/ 	.short	0x0000
        /*0074*/ 	.byte	0x00, 0xf0, 0x11, 0x00


	//----- nvinfo : EIATTR_SPARSE_MMA_MASK
	.align		4
.L_3111:
        /*0078*/ 	.byte	0x03, 0x50
        /*007a*/ 	.short	0x0000


	//----- nvinfo : EIATTR_MAXREG_COUNT
	.align		4
        /*007c*/ 	.byte	0x03, 0x1b
        /*007e*/ 	.short	0x00ff


	//----- nvinfo : EIATTR_EXTERNS
	.align		4
        /*0080*/ 	.byte	0x04, 0x0f
        /*0082*/ 	.short	(.L_3113 - .L_3112)


	//   ....[0]....
	.align		4
.L_3112:
        /*0084*/ 	.word	index@(__assertfail)


	//----- nvinfo : EIATTR_MERCURY_ISA_VERSION
	.align		4
.L_3113:
        /*0088*/ 	.byte	0x03, 0x5f
        /*008a*/ 	.short	0x0101


	//----- nvinfo : EIATTR_SYSCALL_OFFSETS
	.align		4
        /*008c*/ 	.byte	0x04, 0x46
        /*008e*/ 	.short	(.L_3115 - .L_3114)


	//   ....[0]....
.L_3114:
        /*0090*/ 	.word	0x00000e80


	//   ....[1]....
        /*0094*/ 	.word	0x00001d30


	//   ....[2]....
        /*0098*/ 	.word	0x00002bf0


	//   ....[3]....
        /*009c*/ 	.word	0x00003a50


	//   ....[4]....
        /*00a0*/ 	.word	0x00004b90


	//   ....[5]....
        /*00a4*/ 	.word	0x00005a90


	//   ....[6]....
        /*00a8*/ 	.word	0x00006950


	//   ....[7]....
        /*00ac*/ 	.word	0x00007810


	//----- nvinfo : EIATTR_EXIT_INSTR_OFFSETS
	.align		4
.L_3115:
        /*00b0*/ 	.byte	0x04, 0x1c
        /*00b2*/ 	.short	(.L_3117 - .L_3116)


	//   ....[0]....
.L_3116:
        /*00b4*/ 	.word	0x000069f0


	//   ....[1]....
        /*00b8*/ 	.word	0x00006b30


	//   ....[2]....
        /*00bc*/ 	.word	0x00006b70


	//   ....[3]....
        /*00c0*/ 	.word	0x00006c00


	//   ....[4]....
        /*00c4*/ 	.word	0x00006c30


	//   ....[5]....
        /*00c8*/ 	.word	0x00006c60


	//   ....[6]....
        /*00cc*/ 	.word	0x00006ce0


	//   ....[7]....
        /*00d0*/ 	.word	0x00006d10


	//   ....[8]....
        /*00d4*/ 	.word	0x00006da0


	//   ....[9]....
        /*00d8*/ 	.word	0x00006de0


	//   ....[10]....
        /*00dc*/ 	.word	0x00006e20


	//   ....[11]....
        /*00e0*/ 	.word	0x00006ee0


	//   ....[12]....
        /*00e4*/ 	.word	0x00006f30


	//   ....[13]....
        /*00e8*/ 	.word	0x000070b0


	//   ....[14]....
        /*00ec*/ 	.word	0x00007200


	//   ....[15]....
        /*00f0*/ 	.word	0x00007230


	//   ....[16]....
        /*00f4*/ 	.word	0x000072e0


	//   ....[17]....
        /*00f8*/ 	.word	0x00007450


	//   ....[18]....
        /*00fc*/ 	.word	0x000075c0


	//   ....[19]....
        /*0100*/ 	.word	0x00007710


	//   ....[20]....
        /*0104*/ 	.word	0x00007820


	//   ....[21]....
        /*0108*/ 	.word	0x00007850


	//   ....[22]....
        /*010c*/ 	.word	0x00007880


	//----- nvinfo : EIATTR_MAX_THREADS
	.align		4
.L_3117:
        /*0110*/ 	.byte	0x04, 0x05
        /*0112*/ 	.short	(.L_3119 - .L_3118)
.L_3118:
        /*0114*/ 	.word	0x00000080
        /*0118*/ 	.word	0x00000001
        /*011c*/ 	.word	0x00000001


	//----- nvinfo : EIATTR_CRS_STACK_SIZE
	.align		4
.L_3119:
        /*0120*/ 	.byte	0x04, 0x1e
        /*0122*/ 	.short	(.L_3121 - .L_3120)
.L_3120:
        /*0124*/ 	.word	0x00000000


	//----- nvinfo : EIATTR_CBANK_PARAM_SIZE
	.align		4
.L_3121:
        /*0128*/ 	.byte	0x03, 0x19
        /*012a*/ 	.short	0x0034


	//----- nvinfo : EIATTR_PARAM_CBANK
	.align		4
        /*012c*/ 	.byte	0x04, 0x0a
        /*012e*/ 	.short	(.L_3123 - .L_3122)
	.align		4
.L_3122:
        /*0130*/ 	.word	index@(.nv.constant0._ZN2at6native27unrolled_elementwise_kernelINS0_13BUnaryFunctorIfffNS0_15binary_internal10DivFunctorIfEEEESt5arrayIPcLm2EELi4E23TrivialOffsetCalculatorILi1EjESB_NS0_6memory12LoadWithCastILi1EEENSC_13StoreWithCastILi1EEEEEviT_T0_T2_T3_T4_T5_)
        /*0134*/ 	.short	0x0210
        /*0136*/ 	.short	0x0034


	//----- nvinfo : EIATTR_SW_WAR
	.align		4
.L_3123:
        /*0138*/ 	.byte	0x04, 0x36
        /*013a*/ 	.short	(.L_3125 - .L_3124)
.L_3124:
        /*013c*/ 	.word	0x00000008
.L_3125:


//--------------------- .nv.info._ZN2at6native18elementwise_kernelILi128ELi2EZNS0_22gpu_kernel_impl_nocastINS0_13BUnaryFunctorIfffNS0_15binary_internal10DivFunctorIfEEEEEEvRNS_18TensorIteratorBaseERKT_EUliE_EEviT1_ --------------------------
	.section	.nv.info._ZN2at6native18elementwise_kernelILi128ELi2EZNS0_22gpu_kernel_impl_nocastINS0_13BUnaryFunctorIfffNS0_15binary_internal10DivFunctorIfEEEEEEvRNS_18TensorIteratorBaseERKT_EUliE_EEviT1_,"",@"SHT_CUDA_INFO"
	.sectionflags	@""
	.align	4


	//----- nvinfo : EIATTR_CUDA_API_VERSION
	.align		4
        /*0000*/ 	.byte	0x04, 0x37
        /*0002*/ 	.short	(.L_3127 - .L_3126)
.L_3126:
        /*0004*/ 	.word	0x00000082


	//----- nvinfo : EIATTR_KPARAM_INFO
	.align		4
.L_3127:
        /*0008*/ 	.byte	0x04, 0x17
        /*000a*/ 	.short	(.L_3129 - .L_3128)
.L_3128:
        /*000c*/ 	.word	0x00000000
        /*0010*/ 	.short	0x0001
        /*0012*/ 	.short	0x0008
        /*0014*/ 	.byte	0x00, 0xf0, 0x61, 0x08


	//----- nvinfo : EIATTR_KPARAM_INFO
	.align		4
.L_3129:
        /*0018*/ 	.byte	0x04, 0x17
        /*001a*/ 	.short	(.L_3131 - .L_3130)
.L_3130:
        /*001c*/ 	.word	0x00000000
        /*0020*/ 	.short	0x0000
        /*0022*/ 	.short	0x0000
        /*0024*/ 	.byte	0x00, 0xf0, 0x11, 0x00


	//----- nvinfo : EIATTR_SPARSE_MMA_MASK
	.align		4
.L_3131:
        /*0028*/ 	.byte	0x03, 0x50
        /*002a*/ 	.short	0x0000


	//----- nvinfo : EIATTR_MAXREG_COUNT
	.align		4
        /*002c*/ 	.byte	0x03, 0x1b
        /*002e*/ 	.short	0x0080


	//----- nvinfo : EIATTR_MERCURY_ISA_VERSION
	.align		4
        /*0030*/ 	.byte	0x03, 0x5f
        /*0032*/ 	.short	0x0101


	//----- nvinfo : EIATTR_EXIT_INSTR_OFFSETS
	.align		4
        /*0034*/ 	.byte	0x04, 0x1c
        /*0036*/ 	.short	(.L_3133 - .L_3132)


	//   ....[0]....
.L_3132:
        /*0038*/ 	.word	0x00001460


	//   ....[1]....
        /*003c*/ 	.word	0x00002810


	//----- nvinfo : EIATTR_MAX_THREADS
	.align		4
.L_3133:
        /*0040*/ 	.byte	0x04, 0x05
        /*0042*/ 	.short	(.L_3135 - .L_3134)
.L_3134:
        /*0044*/ 	.word	0x00000080
        /*0048*/ 	.word	0x00000001
        /*004c*/ 	.word	0x00000001


	//----- nvinfo : EIATTR_CRS_STACK_SIZE
	.align		4
.L_3135:
        /*0050*/ 	.byte	0x04, 0x1e
        /*0052*/ 	.short	(.L_3137 - .L_3136)
.L_3136:
        /*0054*/ 	.word	0x00000000


	//----- nvinfo : EIATTR_CBANK_PARAM_SIZE
	.align		4
.L_3137:
        /*0058*/ 	.byte	0x03, 0x19
        /*005a*/ 	.short	0x0220


	//----- nvinfo : EIATTR_PARAM_CBANK
	.align		4
        /*005c*/ 	.byte	0x04, 0x0a
        /*005e*/ 	.short	(.L_3139 - .L_3138)
	.align		4
.L_3138:
        /*0060*/ 	.word	index@(.nv.constant0._ZN2at6native18elementwise_kernelILi128ELi2EZNS0_22gpu_kernel_impl_nocastINS0_13BUnaryFunctorIfffNS0_15binary_internal10DivFunctorIfEEEEEEvRNS_18TensorIteratorBaseERKT_EUliE_EEviT1_)
        /*0064*/ 	.short	0x0210
        /*0066*/ 	.short	0x0220


	//----- nvinfo : EIATTR_SW_WAR
	.align		4
.L_3139:
        /*0068*/ 	.byte	0x04, 0x36
        /*006a*/ 	.short	(.L_3141 - .L_3140)
.L_3140:
        /*006c*/ 	.word	0x00000008
.L_3141:


//--------------------- .nv.info._ZN2at6native27unrolled_elementwise_kernelINS0_13BUnaryFunctorIfffNS0_15binary_internal10DivFunctorIfEEEESt5arrayIPcLm2EELi4E23TrivialOffsetCalculatorILi1EjESB_NS0_6memory15LoadWithoutCastENSC_16StoreWithoutCastEEEviT_T0_T2_T3_T4_T5_ --------------------------
	.section	.nv.info._ZN2at6native27unrolled_elementwise_kernelINS0_13BUnaryFunctorIfffNS0_15binary_internal10DivFunctorIfEEEESt5arrayIPcLm2EELi4E23TrivialOffsetCalculatorILi1EjESB_NS0_6memory15LoadWithoutCastENSC_16StoreWithoutCastEEEviT_T0_T2_T3_T4_T5_,"",@"SHT_CUDA_INFO"
	.sectionflags	@""
	.align	4


	//----- nvinfo : EIATTR_CUDA_API_VERSION
	.align		4
        /*0000*/ 	.byte	0x04, 0x37
        /*0002*/ 	.short	(.L_3143 - .L_3142)
.L_3142:
        /*0004*/ 	.word	0x00000082


	//----- nvinfo : EIATTR_KPARAM_INFO
	.align		4
.L_3143:
        /*0008*/ 	.byte	0x04, 0x17
        /*000a*/ 	.short	(.L_3145 - .L_3144)
.L_3144:
        /*000c*/ 	.word	0x00000000
        /*0010*/ 	.short	0x0006
        /*0012*/ 	.short	0x0023
        /*0014*/ 	.byte	0x00, 0xf0, 0x05, 0x00


	//----- nvinfo : EIATTR_KPARAM_INFO
	.align		4
.L_3145:
        /*0018*/ 	.byte	0x04, 0x17
        /*001a*/ 	.short	(.L_3147 - .L_3146)
.L_3146:
        /*001c*/ 	.word	0x00000000
        /*0020*/ 	.short	0x0005
        /*0022*/ 	.short	0x0022
        /*0024*/ 	.byte	0x00, 0xf0, 0x05, 0x00


	//----- nvinfo : EIATTR_KPARAM_INFO
	.align		4
.L_3147:
        /*0028*/ 	.byte	0x04, 0x17
        /*002a*/ 	.short	(.L_3149 - .L_3148)
.L_3148:
        /*002c*/ 	.word	0x00000000
        /*0030*/ 	.short	0x0004
        /*0032*/ 	.short	0x0021
        /*0034*/ 	.byte	0x00, 0xf0, 0x05, 0x00


	//----- nvinfo : EIATTR_KPARAM_INFO
	.align		4
.L_3149:
        /*0038*/ 	.byte	0x04, 0x17
        /*003a*/ 	.short	(.L_3151 - .L_3150)
.L_3150:
        /*003c*/ 	.word	0x00000000
        /*0040*/ 	.short	0x0003
        /*0042*/ 	.short	0x0020
        /*0044*/ 	.byte	0x00, 0xf0, 0x05, 0x00


	//----- nvinfo : EIATTR_KPARAM_INFO
	.align		4
.L_3151:
        /*0048*/ 	.byte	0x04, 0x17
        /*004a*/ 	.short	(.L_3153 - .L_3152)
.L_3152:
        /*004c*/ 	.word	0x00000000
        /*0050*/ 	.short	0x0002
        /*0052*/ 	.short	0x0010
        /*0054*/ 	.byte	0x00, 0xf0, 0x41, 0x00


	//----- nvinfo : EIATTR_KPARAM_INFO
	.align		4
.L_3153:
        /*0058*/ 	.byte	0x04, 0x17
        /*005a*/ 	.short	(.L_3155 - .L_3154)
.L_3154:
        /*005c*/ 	.word	0x00000000
        /*0060*/ 	.short	0x0001
        /*0062*/ 	.short	0x0004
        /*0064*/ 	.byte	0x00, 0xf0, 0x21, 0x00


	//----- nvinfo : EIATTR_KPARAM_INFO
	.align		4
.L_3155:
        /*0068*/ 	.byte	0x04, 0x17
        /*006a*/ 	.short	(.L_3157 - .L_3156)
.L_3156:
        /*006c*/ 	.word	0x00000000
        /*0070*/ 	.short	0x0000
        /*0072*/ 	.short	0x0000
        /*0074*/ 	.byte	0x00, 0xf0, 0x11, 0x00


	//----- nvinfo : EIATTR_SPARSE_MMA_MASK
	.align		4
.L_3157:
        /*0078*/ 	.byte	0x03, 0x50
        /*007a*/ 	.short	0x0000


	//----- nvinfo : EIATTR_MAXREG_COUNT
	.align		4
        /*007c*/ 	.byte	0x03, 0x1b
        /*007e*/ 	.short	0x00ff


	//----- nvinfo : EIATTR_MERCURY_ISA_VERSION
	.align		4
        /*0080*/ 	.byte	0x03, 0x5f
        /*0082*/ 	.short	0x0101


	//----- nvinfo : EIATTR_EXIT_INSTR_OFFSETS
	.align		4
        /*0084*/ 	.byte	0x04, 0x1c
        /*0086*/ 	.short	(.L_3159 - .L_3158)


	//   ....[0]....
.L_3158:
        /*0088*/ 	.word	0x00000460


	//   ....[1]....
        /*008c*/ 	.word	0x000004d0


	//----- nvinfo : EIATTR_MAX_THREADS
	.align		4
.L_3159:
        /*0090*/ 	.byte	0x04, 0x05
        /*0092*/ 	.short	(.L_3161 - .L_3160)
.L_3160:
        /*0094*/ 	.word	0x00000080
        /*0098*/ 	.word	0x00000001
        /*009c*/ 	.word	0x00000001


	//----- nvinfo : EIATTR_CRS_STACK_SIZE
	.align		4
.L_3161:
        /*00a0*/ 	.byte	0x04, 0x1e
        /*00a2*/ 	.short	(.L_3163 - .L_3162)
.L_3162:
        /*00a4*/ 	.word	0x00000000


	//----- nvinfo : EIATTR_CBANK_PARAM_SIZE
	.align		4
.L_3163:
        /*00a8*/ 	.byte	0x03, 0x19
        /*00aa*/ 	.short	0x0024


	//----- nvinfo : EIATTR_PARAM_CBANK
	.align		4
        /*00ac*/ 	.byte	0x04, 0x0a
        /*00ae*/ 	.short	(.L_3165 - .L_3164)
	.align		4
.L_3164:
        /*00b0*/ 	.word	index@(.nv.constant0._ZN2at6native27unrolled_elementwise_kernelINS0_13BUnaryFunctorIfffNS0_15binary_internal10DivFunctorIfEEEESt5arrayIPcLm2EELi4E23TrivialOffsetCalculatorILi1EjESB_NS0_6memory15LoadWithoutCastENSC_16StoreWithoutCastEEEviT_T0_T2_T3_T4_T5_)
        /*00b4*/ 	.short	0x0210
        /*00b6*/ 	.short	0x0024


	//----- nvinfo : EIATTR_SW_WAR
	.align		4
.L_3165:
        /*00b8*/ 	.byte	0x04, 0x36
        /*00ba*/ 	.short	(.L_3167 - .L_3166)
.L_3166:
        /*00bc*/ 	.word	0x00000008
.L_3167:


//--------------------- .nv.info._ZN2at6native29vectorized_elementwise_kernelILi2ENS0_13BUnaryFunctorIfffNS0_15binary_internal10DivFunctorIfEEEESt5arrayIPcLm2EEEEviT0_T1_ --------------------------
	.section	.nv.info._ZN2at6native29vectorized_elementwise_kernelILi2ENS0_13BUnaryFunctorIfffNS0_15binary_internal10DivFunctorIfEEEESt5arrayIPcLm2EEEEviT0_T1_,"",@"SHT_CUDA_INFO"
	.sectionflags	@""
	.align	4


	//----- nvinfo : EIATTR_CUDA_API_VERSION
	.align		4
        /*0000*/ 	.byte	0x04, 0x37
        /*0002*/ 	.short	(.L_3169 - .L_3168)
.L_3168:
        /*0004*/ 	.word	0x00000082


	//----- nvinfo : EIATTR_KPARAM_INFO
	.align		4
.L_3169:
        /*0008*/ 	.byte	0x04, 0x17
        /*000a*/ 	.short	(.L_3171 - .L_3170)
.L_3170:
        /*000c*/ 	.word	0x00000000
        /*0010*/ 	.short	0x0002
        /*0012*/ 	.short	0x0010
        /*0014*/ 	.byte	0x00, 0xf0, 0x41, 0x00


	//----- nvinfo : EIATTR_KPARAM_INFO
	.align		4
.L_3171:
        /*0018*/ 	.byte	0x04, 0x17
        /*001a*/ 	.short	(.L_3173 - .L_3172)
.L_3172:
        /*001c*/ 	.word	0x00000000
        /*0020*/ 	.short	0x0001
        /*0022*/ 	.short	0x0004
        /*0024*/ 	.byte	0x00, 0xf0, 0x21, 0x00


	//----- nvinfo : EIATTR_KPARAM_INFO
	.align		4
.L_3173:
        /*0028*/ 	.byte	0x04, 0x17
        /*002a*/ 	.short	(.L_3175 - .L_3174)
.L_3174:
        /*002c*/ 	.word	0x00000000
        /*0030*/ 	.short	0x0000
        /*0032*/ 	.short	0x0000
        /*0034*/ 	.byte	0x00, 0xf0, 0x11, 0x00


	//----- nvinfo : EIATTR_SPARSE_MMA_MASK
	.align		4
.L_3175:
        /*0038*/ 	.byte	0x03, 0x50
        /*003a*/ 	.short	0x0000


	//----- nvinfo : EIATTR_MAXREG_COUNT
	.align		4
        /*003c*/ 	.byte	0x03, 0x1b
        /*003e*/ 	.short	0x00ff


	//----- nvinfo : EIATTR_MERCURY_ISA_VERSION
	.align		4
        /*0040*/ 	.byte	0x03, 0x5f
        /*0042*/ 	.short	0x0101


	//----- nvinfo : EIATTR_EXIT_INSTR_OFFSETS
	.align		4
        /*0044*/ 	.byte	0x04, 0x1c
        /*0046*/ 	.short	(.L_3177 - .L_3176)


	//   ....[0]....
.L_3176:
        /*0048*/ 	.word	0x00000210


	//   ....[1]....
        /*004c*/ 	.word	0x00000b40


	//   ....[2]....
        /*0050*/ 	.word	0x00000b90


	//----- nvinfo : EIATTR_MAX_THREADS
	.align		4
.L_3177:
        /*0054*/ 	.byte	0x04, 0x05
        /*0056*/ 	.short	(.L_3179 - .L_3178)
.L_3178:
        /*0058*/ 	.word	0x00000080
        /*005c*/ 	.word	0x00000001
        /*0060*/ 	.word	0x00000001


	//----- nvinfo : EIATTR_CRS_STACK_SIZE
	.align		4
.L_3179:
        /*0064*/ 	.byte	0x04, 0x1e
        /*0066*/ 	.short	(.L_3181 - .L_3180)
.L_3180:
        /*0068*/ 	.word	0x00000000


	//----- nvinfo : EIATTR_CBANK_PARAM_SIZE
	.align		4
.L_3181:
        /*006c*/ 	.byte	0x03, 0x19
        /*006e*/ 	.short	0x0020


	//----- nvinfo : EIATTR_PARAM_CBANK
	.align		4
        /*0070*/ 	.byte	0x04, 0x0a
        /*0072*/ 	.short	(.L_3183 - .L_3182)
	.align		4
.L_3182:
        /*0074*/ 	.word	index@(.nv.constant0._ZN2at6native29vectorized_elementwise_kernelILi2ENS0_13BUnaryFunctorIfffNS0_15binary_internal10DivFunctorIfEEEESt5arrayIPcLm2EEEEviT0_T1_)
        /*0078*/ 	.short	0x0210
        /*007a*/ 	.short	0x0020


	//----- nvinfo : EIATTR_SW_WAR
	.align		4
.L_3183:
        /*007c*/ 	.byte	0x04, 0x36
        /*007e*/ 	.short	(.L_3185 - .L_3184)
.L_3184:
        /*0080*/ 	.word	0x00000008
.L_3185:


//--------------------- .nv.info._ZN2at6native29vectorized_elementwise_kernelILi4ENS0_13BUnaryFunctorIfffNS0_15binary_internal10DivFunctorIfEEEESt5arrayIPcLm2EEEEviT0_T1_ --------------------------
	.section	.nv.info._ZN2at6native29vectorized_elementwise_kernelILi4ENS0_13BUnaryFunctorIfffNS0_15binary_internal10DivFunctorIfEEEESt5arrayIPcLm2EEEEviT0_T1_,"",@"SHT_CUDA_INFO"
	.sectionflags	@""
	.align	4


	//----- nvinfo : EIATTR_CUDA_API_VERSION
	.align		4
        /*0000*/ 	.byte	0x04, 0x37
        /*0002*/ 	.short	(.L_3187 - .L_3186)
.L_3186:
        /*0004*/ 	.word	0x00000082


	//----- nvinfo : EIATTR_KPARAM_INFO
	.align		4
.L_3187:
        /*0008*/ 	.byte	0x04, 0x17
        /*000a*/ 	.short	(.L_3189 - .L_3188)
.L_3188:
        /*000c*/ 	.word	0x00000000
        /*0010*/ 	.short	0x0002
        /*0012*/ 	.short	0x0010
        /*0014*/ 	.byte	0x00, 0xf0, 0x41, 0x00


	//----- nvinfo : EIATTR_KPARAM_INFO
	.align		4
.L_3189:
        /*0018*/ 	.byte	0x04, 0x17
        /*001a*/ 	.short	(.L_3191 - .L_3190)
.L_3190:
        /*001c*/ 	.word	0x00000000
        /*0020*/ 	.short	0x0001
        /*0022*/ 	.short	0x0004
        /*0024*/ 	.byte	0x00, 0xf0, 0x21, 0x00


	//----- nvinfo : EIATTR_KPARAM_INFO
	.align		4
.L_3191:
        /*0028*/ 	.byte	0x04, 0x17
        /*002a*/ 	.short	(.L_3193 - .L_3192)
.L_3192:
        /*002c*/ 	.word	0x00000000
        /*0030*/ 	.short	0x0000
        /*0032*/ 	.short	0x0000
        /*0034*/ 	.byte	0x00, 0xf0, 0x11, 0x00


	//----- nvinfo : EIATTR_SPARSE_MMA_MASK
	.align		4
.L_3193:
        /*0038*/ 	.byte	0x03, 0x50
        /*003a*/ 	.short	0x0000


	//----- nvinfo : EIATTR_MAXREG_COUNT
	.align		4
        /*003c*/ 	.byte	0x03, 0x1b
        /*003e*/ 	.short	0x00ff


	//----- nvinfo : EIATTR_MERCURY_ISA_VERSION
	.align		4
        /*0040*/ 	.byte	0x03, 0x5f
        /*0042*/ 	.short	0x0101


	//----- nvinfo : EIATTR_EXIT_INSTR_OFFSETS
	.align		4
        /*0044*/ 	.byte	0x04, 0x1c
        /*0046*/ 	.short	(.L_3195 - .L_3194)


	//   ....[0]....
.L_3194:
        /*0048*/ 	.word	0x000001d0


	//   ....[1]....
        /*004c*/ 	.word	0x00000b00


	//   ....[2]....
        /*0050*/ 	.word	0x00000b50


	//----- nvinfo : EIATTR_MAX_THREADS
	.align		4
.L_3195:
        /*0054*/ 	.byte	0x04, 0x05
        /*0056*/ 	.short	(.L_3197 - .L_3196)
.L_3196:
        /*0058*/ 	.word	0x00000080
        /*005c*/ 	.word	0x00000001
        /*0060*/ 	.word	0x00000001


	//----- nvinfo : EIATTR_CRS_STACK_SIZE
	.align		4
.L_3197:
        /*0064*/ 	.byte	0x04, 0x1e
        /*0066*/ 	.short	(.L_3199 - .L_3198)
.L_3198:
        /*0068*/ 	.word	0x00000000


	//----- nvinfo : EIATTR_CBANK_PARAM_SIZE
	.align		4
.L_3199:
        /*006c*/ 	.byte	0x03, 0x19
        /*006e*/ 	.short	0x0020


	//----- nvinfo : EIATTR_PARAM_CBANK
	.align		4
        /*0070*/ 	.byte	0x04, 0x0a
        /*0072*/ 	.short	(.L_3201 - .L_3200)
	.align		4
.L_3200:
        /*0074*/ 	.word	index@(.nv.constant0._ZN2at6native29vectorized_elementwise_kernelILi4ENS0_13BUnaryFunctorIfffNS0_15binary_internal10DivFunctorIfEEEESt5arrayIPcLm2EEEEviT0_T1_)
        /*0078*/ 	.short	0x0210
        /*007a*/ 	.short	0x0020


	//----- nvinfo : EIATTR_SW_WAR
	.align		4
.L_3201:
        /*007c*/ 	.byte	0x04, 0x36
        /*007e*/ 	.short	(.L_3203 - .L_3202)
.L_3202:
        /*0080*/ 	.word	0x00000008
.L_3203:


//--------------------- .nv.info._ZN2at6native29vectorized_elementwise_kernelILi8ENS0_13BUnaryFunctorIfffNS0_15binary_internal10DivFunctorIfEEEESt5arrayIPcLm2EEEEviT0_T1_ --------------------------
	.section	.nv.info._ZN2at6native29vectorized_elementwise_kernelILi8ENS0_13BUnaryFunctorIfffNS0_15binary_internal10DivFunctorIfEEEESt5arrayIPcLm2EEEEviT0_T1_,"",@"SHT_CUDA_INFO"
	.sectionflags	@""
	.align	4


	//----- nvinfo : EIATTR_CUDA_API_VERSION
	.align		4
        /*0000*/ 	.byte	0x04, 0x37
        /*0002*/ 	.short	(.L_3205 - .L_3204)
.L_3204:
        /*0004*/ 	.word	0x00000082


	//----- nvinfo : EIATTR_KPARAM_INFO
	.align		4
.L_3205:
        /*0008*/ 	.byte	0x04, 0x17
        /*000a*/ 	.short	(.L_3207 - .L_3206)
.L_3206:
        /*000c*/ 	.word	0x00000000
        /*0010*/ 	.short	0x0002
        /*0012*/ 	.short	0x0010
        /*0014*/ 	.byte	0x00, 0xf0, 0x41, 0x00


	//----- nvinfo : EIATTR_KPARAM_INFO
	.align		4
.L_3207:
        /*0018*/ 	.byte	0x04, 0x17
        /*001a*/ 	.short	(.L_3209 - .L_3208)
.L_3208:
        /*001c*/ 	.word	0x00000000
        /*0020*/ 	.short	0x0001
        /*0022*/ 	.short	0x0004
        /*0024*/ 	.byte	0x00, 0xf0, 0x21, 0x00


	//----- nvinfo : EIATTR_KPARAM_INFO
	.align		4
.L_3209:
        /*0028*/ 	.byte	0x04, 0x17
        /*002a*/ 	.short	(.L_3211 - .L_3210)
.L_3210:
        /*002c*/ 	.word	0x00000000
        /*0030*/ 	.short	0x0000
        /*0032*/ 	.short	0x0000
        /*0034*/ 	.byte	0x00, 0xf0, 0x11, 0x00


	//----- nvinfo : EIATTR_SPARSE_MMA_MASK
	.align		4
.L_3211:
        /*0038*/ 	.byte	0x03, 0x50
        /*003a*/ 	.short	0x0000


	//----- nvinfo : EIATTR_MAXREG_COUNT
	.align		4
        /*003c*/ 	.byte	0x03, 0x1b
        /*003e*/ 	.short	0x00ff


	//----- nvinfo : EIATTR_MERCURY_ISA_VERSION
	.align		4
        /*0040*/ 	.byte	0x03, 0x5f
        /*0042*/ 	.short	0x0101


	//----- nvinfo : EIATTR_EXIT_INSTR_OFFSETS
	.align		4
        /*0044*/ 	.byte	0x04, 0x1c
        /*0046*/ 	.short	(.L_3213 - .L_3212)


	//   ....[0]....
.L_3212:
        /*0048*/ 	.word	0x000001d0


	//   ....[1]....
        /*004c*/ 	.word	0x00000b00


	//   ....[2]....
        /*0050*/ 	.word	0x00000b50


	//----- nvinfo : EIATTR_MAX_THREADS
	.align		4
.L_3213:
        /*0054*/ 	.byte	0x04, 0x05
        /*0056*/ 	.short	(.L_3215 - .L_3214)
.L_3214:
        /*0058*/ 	.word	0x00000080
        /*005c*/ 	.word	0x00000001
        /*0060*/ 	.word	0x00000001


	//----- nvinfo : EIATTR_CRS_STACK_SIZE
	.align		4
.L_3215:
        /*0064*/ 	.byte	0x04, 0x1e
        /*0066*/ 	.short	(.L_3217 - .L_3216)
.L_3216:
        /*0068*/ 	.word	0x00000000


	//----- nvinfo : EIATTR_CBANK_PARAM_SIZE
	.align		4
.L_3217:
        /*006c*/ 	.byte	0x03, 0x19
        /*006e*/ 	.short	0x0020


	//----- nvinfo : EIATTR_PARAM_CBANK
	.align		4
        /*0070*/ 	.byte	0x04, 0x0a
        /*0072*/ 	.short	(.L_3219 - .L_3218)
	.align		4
.L_3218:
        /*0074*/ 	.word	index@(.nv.constant0._ZN2at6native29vectorized_elementwise_kernelILi8ENS0_13BUnaryFunctorIfffNS0_15binary_internal10DivFunctorIfEEEESt5arrayIPcLm2EEEEviT0_T1_)
        /*0078*/ 	.short	0x0210
        /*007a*/ 	.short	0x0020


	//----- nvinfo : EIATTR_SW_WAR
	.align		4
.L_3219:
        /*007c*/ 	.byte	0x04, 0x36
        /*007e*/ 	.short	(.L_3221 - .L_3220)
.L_3220:
        /*0080*/ 	.word	0x00000008
.L_3221:


//--------------------- .nv.info._ZN2at6native18elementwise_kernelILi128ELi4EZNS0_15gpu_kernel_implINS0_13AUnaryFunctorIfffNS0_15binary_internal10DivFunctorIfEEEEEEvRNS_18TensorIteratorBaseERKT_EUliE_EEviT1_ --------------------------
	.section	.nv.info._ZN2at6native18elementwise_kernelILi128ELi4EZNS0_15gpu_kernel_implINS0_13AUnaryFunctorIfffNS0_15binary_internal10DivFunctorIfEEEEEEvRNS_18TensorIteratorBaseERKT_EUliE_EEviT1_,"",@"SHT_CUDA_INFO"
	.sectionflags	@""
	.align	4


	//----- nvinfo : EIATTR_CUDA_API_VERSION
	.align		4
        /*0000*/ 	.byte	0x04, 0x37
        /*0002*/ 	.short	(.L_3223 - .L_3222)
.L_3222:
        /*0004*/ 	.word	0x00000082


	//----- nvinfo : EIATTR_KPARAM_INFO
	.align		4
.L_3223:
        /*0008*/ 	.byte	0x04, 0x17
        /*000a*/ 	.short	(.L_3225 - .L_3224)
.L_3224:
        /*000c*/ 	.word	0x00000000
        /*0010*/ 	.short	0x0001
        /*0012*/ 	.short	0x0008
        /*0014*/ 	.byte	0x00, 0xf0, 0x81, 0x08


	//----- nvinfo : EIATTR_KPARAM_INFO
	.align		4
.L_3225:
        /*0018*/ 	.byte	0x04, 0x17
        /*001a*/ 	.short	(.L_3227 - .L_3226)
.L_3226:
        /*001c*/ 	.word	0x00000000
        /*0020*/ 	.short	0x0000
        /*0022*/ 	.short	0x0000
        /*0024*/ 	.byte	0x00, 0xf0, 0x11, 0x00


	//----- nvinfo : EIATTR_SPARSE_MMA_MASK
	.align		4
.L_3227:
        /*0028*/ 	.byte	0x03, 0x50
        /*002a*/ 	.short	0x0000


	//----- nvinfo : EIATTR_MAXREG_COUNT
	.align		4
        /*002c*/ 	.byte	0x03, 0x1b
        /*002e*/ 	.short	0x0080


	//----- nvinfo : EIATTR_EXTERNS
	.align		4
        /*0030*/ 	.byte	0x04, 0x0f
        /*0032*/ 	.short	(.L_3229 - .L_3228)


	//   ....[0]....
	.align		4
.L_3228:
        /*0034*/ 	.word	index@(__assertfail)


	//----- nvinfo : EIATTR_MERCURY_ISA_VERSION
	.align		4
.L_3229:
        /*0038*/ 	.byte	0x03, 0x5f
        /*003a*/ 	.short	0x0101


	//----- nvinfo : EIATTR_SYSCALL_OFFSETS
	.align		4
        /*003c*/ 	.byte	0x04, 0x46
        /*003e*/ 	.short	(.L_3231 - .L_3230)


	//   ....[0]....
.L_3230:
        /*0040*/ 	.word	0x00002160


	//   ....[1]....
        /*0044*/ 	.word	0x00002fe0


	//   ....[2]....
        /*0048*/ 	.word	0x00005170


	//   ....[3]....
        /*004c*/ 	.word	0x00005ff0


	//   ....[4]....
        /*0050*/ 	.word	0x00008170


	//   ....[5]....
        /*0054*/ 	.word	0x00008ff0


	//   ....[6]....
        /*0058*/ 	.word	0x0000b160


	//   ....[7]....
        /*005c*/ 	.word	0x0000bfe0


	//----- nvinfo : EIATTR_EXIT_INSTR_OFFSETS
	.align		4
.L_3231:
        /*0060*/ 	.byte	0x04, 0x1c
        /*0062*/ 	.short	(.L_3233 - .L_3232)


	//   ....[0]....
.L_3232:
        /*0064*/ 	.word	0x000090a0


	//   ....[1]....
        /*0068*/ 	.word	0x0000b300


	//   ....[2]....
        /*006c*/ 	.word	0x0000b340


	//   ....[3]....
        /*0070*/ 	.word	0x0000b3d0


	//   ....[4]....
        /*0074*/ 	.word	0x0000b400


	//   ....[5]....
        /*0078*/ 	.word	0x0000b430


	//   ....[6]....
        /*007c*/ 	.word	0x0000b4b0


	//   ....[7]....
        /*0080*/ 	.word	0x0000b4e0


	//   ....[8]....
        /*0084*/ 	.word	0x0000b570


	//   ....[9]....
        /*0088*/ 	.word	0x0000b5b0


	//   ....[10]....
        /*008c*/ 	.word	0x0000b5f0


	//   ....[11]....
        /*0090*/ 	.word	0x0000b6b0


	//   ....[12]....
        /*0094*/ 	.word	0x0000b700


	//   ....[13]....
        /*0098*/ 	.word	0x0000b880


	//   ....[14]....
        /*009c*/ 	.word	0x0000b9d0


	//   ....[15]....
        /*00a0*/ 	.word	0x0000ba00


	//   ....[16]....
        /*00a4*/ 	.word	0x0000bab0


	//   ....[17]....
        /*00a8*/ 	.word	0x0000bc20


	//   ....[18]....
        /*00ac*/ 	.word	0x0000bd90


	//   ....[19]....
        /*00b0*/ 	.word	0x0000bee0


	//   ....[20]....
        /*00b4*/ 	.word	0x0000bff0


	//   ....[21]....
        /*00b8*/ 	.word	0x0000c020


	//   ....[22]....
        /*00bc*/ 	.word	0x0000c050


	//----- nvinfo : EIATTR_MAX_THREADS
	.align		4
.L_3233:
        /*00c0*/ 	.byte	0x04, 0x05
        /*00c2*/ 	.short	(.L_3235 - .L_3234)
.L_3234:
        /*00c4*/ 	.word	0x00000080
        /*00c8*/ 	.word	0x00000001
        /*00cc*/ 	.word	0x00000001


	//----- nvinfo : EIATTR_CRS_STACK_SIZE
	.align		4
.L_3235:
        /*00d0*/ 	.byte	0x04, 0x1e
        /*00d2*/ 	.short	(.L_3237 - .L_3236)
.L_3236:
        /*00d4*/ 	.word	0x00000000


	//----- nvinfo : EIATTR_CBANK_PARAM_SIZE
	.align		4
.L_3237:
        /*00d8*/ 	.byte	0x03, 0x19
        /*00da*/ 	.short	0x0228


	//----- nvinfo : EIATTR_PARAM_CBANK
	.align		4
        /*00dc*/ 	.byte	0x04, 0x0a
        /*00de*/ 	.short	(.L_3239 - .L_3238)
	.align		4
.L_3238:
        /*00e0*/ 	.word	index@(.nv.constant0._ZN2at6native18elementwise_kernelILi128ELi4EZNS0_15gpu_kernel_implINS0_13AUnaryFunctorIfffNS0_15binary_internal10DivFunctorIfEEEEEEvRNS_18TensorIteratorBaseERKT_EUliE_EEviT1_)
        /*00e4*/ 	.short	0x0210
        /*00e6*/ 	.short	0x0228


	//----- nvinfo : EIATTR_SW_WAR
	.align		4
.L_3239:
        /*00e8*/ 	.byte	0x04, 0x36
        /*00ea*/ 	.short	(.L_3241 - .L_3240)
.L_3240:
        /*00ec*/ 	.word	0x00000008
.L_3241:


//--------------------- .nv.info._ZN2at6native27unrolled_elementwise_kernelINS0_13AUnaryFunctorIfffNS0_15binary_internal10DivFunctorIfEEEESt5arrayIPcLm2EELi4E23TrivialOffsetCalculatorILi1EjESB_NS0_6memory12LoadWithCastILi1EEENSC_13StoreWithCastILi1EEEEEviT_T0_T2_T3_T4_T5_ --------------------------
	.section	.nv.info._ZN2at6native27unrolled_elementwise_kernelINS0_13AUnaryFunctorIfffNS0_15binary_internal10DivFunctorIfEEEESt5arrayIPcLm2EELi4E23TrivialOffsetCalculatorILi1EjESB_NS0_6memory12LoadWithCastILi1EEENSC_13StoreWithCastILi1EEEEEviT_T0_T2_T3_T4_T5_,"",@"SHT_CUDA_INFO"
	.sectionflags	@""
	.align	4


	//----- nvinfo : EIATTR_CUDA_API_VERSION
	.align		4
        /*0000*/ 	.byte	0x04, 0x37
        /*0002*/ 	.short	(.L_3243 - .L_3242)
.L_3242:
        /*0004*/ 	.word	0x00000082


	//----- nvinfo : EIATTR_KPARAM_INFO
	.align		4
.L_3243:
        /*0008*/ 	.byte	0x04, 0x17
        /*000a*/ 	.short	(.L_3245 - .L_3244)
.L_3244:
        /*000c*/ 	.word	0x00000000
        /*0010*/ 	.short	0x0006
        /*0012*/ 	.short	0x002c
        /*0014*/ 	.byte	0x00, 0xf0, 0x21, 0x00


	//----- nvinfo : EIATTR_KPARAM_INFO
	.align		4
.L_3245:
        /*0018*/ 	.byte	0x04, 0x17
        /*001a*/ 	.short	(.L_3247 - .L_3246)
.L_3246:
        /*001c*/ 	.word	0x00000000
        /*0020*/ 	.short	0x0005
        /*0022*/ 	.short	0x0024
        /*0024*/ 	.byte	0x00, 0xf0, 0x21, 0x00


	//----- nvinfo : EIATTR_KPARAM_INFO
	.align		4
.L_3247:
        /*0028*/ 	.byte	0x04, 0x17
        /*002a*/ 	.short	(.L_3249 - .L_3248)
.L_3248:
        /*002c*/ 	.word	0x00000000
        /*0030*/ 	.short	0x0004
        /*0032*/ 	.short	0x0021
        /*0034*/ 	.byte	0x00, 0xf0, 0x05, 0x00


	//----- nvinfo : EIATTR_KPARAM_INFO
	.align		4
.L_3249:
        /*0038*/ 	.byte	0x04, 0x17
        /*003a*/ 	.short	(.L_3251 - .L_3250)
.L_3250:
        /*003c*/ 	.word	0x00000000
        /*0040*/ 	.short	0x0003
        /*0042*/ 	.short	0x0020
        /*0044*/ 	.byte	0x00, 0xf0, 0x05, 0x00


	//----- nvinfo : EIATTR_KPARAM_INFO
	.align		4
.L_3251:
        /*0048*/ 	.byte	0x04, 0x17
        /*004a*/ 	.short	(.L_3253 - .L_3252)
.L_3252:
        /*004c*/ 	.word	0x00000000
        /*0050*/ 	.short	0x0002
        /*0052*/ 	.short	0x0010
        /*0054*/ 	.byte	0x00, 0xf0, 0x41, 0x00


	//----- nvinfo : EIATTR_KPARAM_INFO
	.align		4
.L_3253:
        /*0058*/ 	.byte	0x04, 0x17
        /*005a*/ 	.short	(.L_3255 - .L_3254)
.L_3254:
        /*005c*/ 	.word	0x00000000
        /*0060*/ 	.short	0x0001
        /*0062*/ 	.short	0x0004
        /*0064*/ 	.byte	0x00, 0xf0, 0x21, 0x00


	//----- nvinfo : EIATTR_KPARAM_INFO
	.align		4
.L_3255:
        /*0068*/ 	.byte	0x04, 0x17
        /*006a*/ 	.short	(.L_3257 - .L_3256)
.L_3256:
        /*006c*/ 	.word	0x00000000
        /*0070*/ 	.short	0x0000
        /*0072*/ 	.short	0x0000
        /*0074*/ 	.byte	0x00, 0xf0, 0x11, 0x00


	//----- nvinfo : EIATTR_SPARSE_MMA_MASK
	.align		4
.L_3257:
        /*0078*/ 	.byte	0x03, 0x50
        /*007a*/ 	.short	0x0000


	//----- nvinfo : EIATTR_MAXREG_COUNT
	.align		4
        /*007c*/ 	.byte	0x03, 0x1b
        /*007e*/ 	.short	0x00ff


	//----- nvinfo : EIATTR_EXTERNS
	.align		4
        /*0080*/ 	.byte	0x04, 0x0f
        /*0082*/ 	.short	(.L_3259 - .L_3258)


	//   ....[0]....
	.align		4
.L_3258:
        /*0084*/ 	.word	index@(__assertfail)


	//----- nvinfo : EIATTR_MERCURY_ISA_VERSION
	.align		4
.L_3259:
        /*0088*/ 	.byte	0x03, 0x5f
        /*008a*/ 	.short	0x0101


	//----- nvinfo : EIATTR_SYSCALL_OFFSETS
	.align		4
        /*008c*/ 	.byte	0x04, 0x46
        /*008e*/ 	.short	(.L_3261 - .L_3260)


	//   ....[0]....
.L_3260:
        /*0090*/ 	.word	0x00000e70


	//   ....[1]....
        /*0094*/ 	.word	0x00001d20


	//   ....[2]....
        /*0098*/ 	.word	0x00002be0


	//   ....[3]....
        /*009c*/ 	.word	0x00003a40


	//   ....[4]....
        /*00a0*/ 	.word	0x00004b80


	//   ....[5]....
        /*00a4*/ 	.word	0x00005a80


	//   ....[6]....
        /*00a8*/ 	.word	0x00006940


	//   ....[7]....
        /*00ac*/ 	.word	0x00007800


	//----- nvinfo : EIATTR_EXIT_INSTR_OFFSETS
	.align		4
.L_3261:
        /*00b0*/ 	.byte	0x04, 0x1c
        /*00b2*/ 	.short	(.L_3263 - .L_3262)


	//   ....[0]....
.L_3262:
        /*00b4*/ 	.word	0x000069e0


	//   ....[1]....
        /*00b8*/ 	.word	0x00006b20


	//   ....[2]....
        /*00bc*/ 	.word	0x00006b60


	//   ....[3]....
        /*00c0*/ 	.word	0x00006bf0


	//   ....[4]....
        /*00c4*/ 	.word	0x00006c20


	//   ....[5]....
        /*00c8*/ 	.word	0x00006c50


	//   ....[6]....
        /*00cc*/ 	.word	0x00006cd0


	//   ....[7]....
        /*00d0*/ 	.word	0x00006d00


	//   ....[8]....
        /*00d4*/ 	.word	0x00006d90


	//   ....[9]....
        /*00d8*/ 	.word	0x00006dd0


	//   ....[10]....
        /*00dc*/ 	.word	0x00006e10


	//   ....[11]....
        /*00e0*/ 	.word	0x00006ed0


	//   ....[12]....
        /*00e4*/ 	.word	0x00006f20


	//   ....[13]....
        /*00e8*/ 	.word	0x000070a0


	//   ....[14]....
        /*00ec*/ 	.word	0x000071f0


	//   ....[15]....
        /*00f0*/ 	.word	0x00007220


	//   ....[16]....
        /*00f4*/ 	.word	0x000072d0


	//   ....[17]....
        /*00f8*/ 	.word	0x00007440


	//   ....[18]....
        /*00fc*/ 	.word	0x000075b0


	//   ....[19]....
        /*0100*/ 	.word	0x00007700


	//   ....[20]....
        /*0104*/ 	.word	0x00007810


	//   ....[21]....
        /*0108*/ 	.word	0x00007840


	//   ....[22]....
        /*010c*/ 	.word	0x00007870


	//----- nvinfo : EIATTR_MAX_THREADS
	.align		4
.L_3263:
        /*0110*/ 	.byte	0x04, 0x05
        /*0112*/ 	.short	(.L_3265 - .L_3264)
.L_3264:
        /*0114*/ 	.word	0x00000080
        /*0118*/ 	.word	0x00000001
        /*011c*/ 	.word	0x00000001


	//----- nvinfo : EIATTR_CRS_STACK_SIZE
	.align		4
.L_3265:
        /*0120*/ 	.byte	0x04, 0x1e
        /*0122*/ 	.short	(.L_3267 - .L_3266)
.L_3266:
        /*0124*/ 	.word	0x00000000


	//----- nvinfo : EIATTR_CBANK_PARAM_SIZE
	.align		4
.L_3267:
        /*0128*/ 	.byte	0x03, 0x19
        /*012a*/ 	.short	0x0034


	//----- nvinfo : EIATTR_PARAM_CBANK
	.align		4
        /*012c*/ 	.byte	0x04, 0x0a
        /*012e*/ 	.short	(.L_3269 - .L_3268)
	.align		4
.L_3268:
        /*0130*/ 	.word	index@(.nv.constant0._ZN2at6native27unrolled_elementwise_kernelINS0_13AUnaryFunctorIfffNS0_15binary_internal10DivFunctorIfEEEESt5arrayIPcLm2EELi4E23TrivialOffsetCalculatorILi1EjESB_NS0_6memory12LoadWithCastILi1EEENSC_13StoreWithCastILi1EEEEEviT_T0_T2_T3_T4_T5_)
        /*0134*/ 	.short	0x0210
        /*0136*/ 	.short	0x0034


	//----- nvinfo : EIATTR_SW_WAR
	.align		4
.L_3269:
        /*0138*/ 	.byte	0x04, 0x36
        /*013a*/ 	.short	(.L_3271 - .L_3270)
.L_3270:
        /*013c*/ 	.word	0x00000008
.L_3271:


//--------------------- .nv.info._ZN2at6native18elementwise_kernelILi128ELi2EZNS0_22gpu_kernel_impl_nocastINS0_13AUnaryFunctorIfffNS0_15binary_internal10DivFunctorIfEEEEEEvRNS_18TensorIteratorBaseERKT_EUliE_EEviT1_ --------------------------
	.section	.nv.info._ZN2at6native18elementwise_kernelILi128ELi2EZNS0_22gpu_kernel_impl_nocastINS0_13AUnaryFunctorIfffNS0_15binary_internal10DivFunctorIfEEEEEEvRNS_18TensorIteratorBaseERKT_EUliE_EEviT1_,"",@"SHT_CUDA_INFO"
	.sectionflags	@""
	.align	4


	//----- nvinfo : EIATTR_CUDA_API_VERSION
	.align		4
        /*0000*/ 	.byte	0x04, 0x37
        /*0002*/ 	.short	(.L_3273 - .L_3272)
.L_3272:
        /*0004*/ 	.word	0x00000082


	//----- nvinfo : EIATTR_KPARAM_INFO
	.align		4
.L_3273:
        /*0008*/ 	.byte	0x04, 0x17
        /*000a*/ 	.short	(.L_3275 - .L_3274)
.L_3274:
        /*000c*/ 	.word	0x00000000
        /*0010*/ 	.short	0x0001
        /*0012*/ 	.short	0x0008
        /*0014*/ 	.byte	0x00, 0xf0, 0x61, 0x08


	//----- nvinfo : EIATTR_KPARAM_INFO
	.align		4
.L_3275:
        /*0018*/ 	.byte	0x04, 0x17
        /*001a*/ 	.short	(.L_3277 - .L_3276)
.L_3276:
        /*001c*/ 	.word	0x00000000
        /*0020*/ 	.short	0x0000
        /*0022*/ 	.short	0x0000
        /*0024*/ 	.byte	0x00, 0xf0, 0x11, 0x00


	//----- nvinfo : EIATTR_SPARSE_MMA_MASK
	.align		4
.L_3277:
        /*0028*/ 	.byte	0x03, 0x50
        /*002a*/ 	.short	0x0000


	//----- nvinfo : EIATTR_MAXREG_COUNT
	.align		4
        /*002c*/ 	.byte	0x03, 0x1b
        /*002e*/ 	.short	0x0080


	//----- nvinfo : EIATTR_MERCURY_ISA_VERSION
	.align		4
        /*0030*/ 	.byte	0x03, 0x5f
        /*0032*/ 	.short	0x0101


	//----- nvinfo : EIATTR_EXIT_INSTR_OFFSETS
	.align		4
        /*0034*/ 	.byte	0x04, 0x1c
        /*0036*/ 	.short	(.L_3279 - .L_3278)


	//   ....[0]....
.L_3278:
        /*0038*/ 	.word	0x00001460


	//   ....[1]....
        /*003c*/ 	.word	0x00002810


	//----- nvinfo : EIATTR_MAX_THREADS
	.align		4
.L_3279:
        /*0040*/ 	.byte	0x04, 0x05
        /*0042*/ 	.short	(.L_3281 - .L_3280)
.L_3280:
        /*0044*/ 	.word	0x00000080
        /*0048*/ 	.word	0x00000001
        /*004c*/ 	.word	0x00000001


	//----- nvinfo : EIATTR_CRS_STACK_SIZE
	.align		4
.L_3281:
        /*0050*/ 	.byte	0x04, 0x1e
        /*0052*/ 	.short	(.L_3283 - .L_3282)
.L_3282:
        /*0054*/ 	.word	0x00000000


	//----- nvinfo : EIATTR_CBANK_PARAM_SIZE
	.align		4
.L_3283:
        /*0058*/ 	.byte	0x03, 0x19
        /*005a*/ 	.short	0x0220


	//----- nvinfo : EIATTR_PARAM_CBANK
	.align		4
        /*005c*/ 	.byte	0x04, 0x0a
        /*005e*/ 	.short	(.L_3285 - .L_3284)
	.align		4
.L_3284:
        /*0060*/ 	.word	index@(.nv.constant0._ZN2at6native18elementwise_kernelILi128ELi2EZNS0_22gpu_kernel_impl_nocastINS0_13AUnaryFunctorIfffNS0_15binary_internal10DivFunctorIfEEEEEEvRNS_18TensorIteratorBaseERKT_EUliE_EEviT1_)
        /*0064*/ 	.short	0x0210
        /*0066*/ 	.short	0x0220


	//----- nvinfo : EIATTR_SW_WAR
	.align		4
.L_3285:
        /*0068*/ 	.byte	0x04, 0x36
        /*006a*/ 	.short	(.L_3287 - .L_3286)
.L_3286:
        /*006c*/ 	.word	0x00000008
.L_3287:


//--------------------- .nv.info._ZN2at6native27unrolled_elementwise_kernelINS0_13AUnaryFunctorIfffNS0_15binary_internal10DivFunctorIfEEEESt5arrayIPcLm2EELi4E23TrivialOffsetCalculatorILi1EjESB_NS0_6memory15LoadWithoutCastENSC_16StoreWithoutCastEEEviT_T0_T2_T3_T4_T5_ --------------------------
	.section	.nv.info._ZN2at6native27unrolled_elementwise_kernelINS0_13AUnaryFunctorIfffNS0_15binary_internal10DivFunctorIfEEEESt5arrayIPcLm2EELi4E23TrivialOffsetCalculatorILi1EjESB_NS0_6memory15LoadWithoutCastENSC_16StoreWithoutCastEEEviT_T0_T2_T3_T4_T5_,"",@"SHT_CUDA_INFO"
	.sectionflags	@""
	.align	4


	//----- nvinfo : EIATTR_CUDA_API_VERSION
	.align		4
        /*0000*/ 	.byte	0x04, 0x37
        /*0002*/ 	.short	(.L_3289 - .L_3288)
.L_3288:
        /*0004*/ 	.word	0x00000082


	//----- nvinfo : EIATTR_KPARAM_INFO
	.align		4
.L_3289:
        /*0008*/ 	.byte	0x04, 0x17
        /*000a*/ 	.short	(.L_3291 - .L_3290)
.L_3290:
        /*000c*/ 	.word	0x00000000
        /*0010*/ 	.short	0x0006
        /*0012*/ 	.short	0x0023
        /*0014*/ 	.byte	0x00, 0xf0, 0x05, 0x00


	//----- nvinfo : EIATTR_KPARAM_INFO
	.align		4
.L_3291:
        /*0018*/ 	.byte	0x04, 0x17
        /*001a*/ 	.short	(.L_3293 - .L_3292)
.L_3292:
        /*001c*/ 	.word	0x00000000
        /*0020*/ 	.short	0x0005
        /*0022*/ 	.short	0x0022
        /*0024*/ 	.byte	0x00, 0xf0, 0x05, 0x00


	//----- nvinfo : EIATTR_KPARAM_INFO
	.align		4
.L_3293:
        /*0028*/ 	.byte	0x04, 0x17
        /*002a*/ 	.short	(.L_3295 - .L_3294)
.L_3294:
        /*002c*/ 	.word	0x00000000
        /*0030*/ 	.short	0x0004
        /*0032*/ 	.short	0x0021
        /*0034*/ 	.byte	0x00, 0xf0, 0x05, 0x00


	//----- nvinfo : EIATTR_KPARAM_INFO
	.align		4
.L_3295:
        /*0038*/ 	.byte	0x04, 0x17
        /*003a*/ 	.short	(.L_3297 - .L_3296)
.L_3296:
        /*003c*/ 	.word	0x00000000
        /*0040*/ 	.short	0x0003
        /*0042*/ 	.short	0x0020
        /*0044*/ 	.byte	0x00, 0xf0, 0x05, 0x00


	//----- nvinfo : EIATTR_KPARAM_INFO
	.align		4
.L_3297:
        /*0048*/ 	.byte	0x04, 0x17
        /*004a*/ 	.short	(.L_3299 - .L_3298)
.L_3298:
        /*004c*/ 	.word	0x00000000
        /*0050*/ 	.short	0x0002
        /*0052*/ 	.short	0x0010
        /*0054*/ 	.byte	0x00, 0xf0, 0x41, 0x00


	//----- nvinfo : EIATTR_KPARAM_INFO
	.align		4
.L_3299:
        /*0058*/ 	.byte	0x04, 0x17
        /*005a*/ 	.short	(.L_3301 - .L_3300)
.L_3300:
        /*005c*/ 	.word	0x00000000
        /*0060*/ 	.short	0x0001
        /*0062*/ 	.short	0x0004
        /*0064*/ 	.byte	0x00, 0xf0, 0x21, 0x00


	//----- nvinfo : EIATTR_KPARAM_INFO
	.align		4
.L_3301:
        /*0068*/ 	.byte	0x04, 0x17
        /*006a*/ 	.short	(.L_3303 - .L_3302)
.L_3302:
        /*006c*/ 	.word	0x00000000
        /*0070*/ 	.short	0x0000
        /*0072*/ 	.short	0x0000
        /*0074*/ 	.byte	0x00, 0xf0, 0x11, 0x00


	//----- nvinfo : EIATTR_SPARSE_MMA_MASK
	.align		4
.L_3303:
        /*0078*/ 	.byte	0x03, 0x50
        /*007a*/ 	.short	0x0000


	//----- nvinfo : EIATTR_MAXREG_COUNT
	.align		4
        /*007c*/ 	.byte	0x03, 0x1b
        /*007e*/ 	.short	0x00ff


	//----- nvinfo : EIATTR_MERCURY_ISA_VERSION
	.align		4
        /*0080*/ 	.byte	0x03, 0x5f
        /*0082*/ 	.short	0x0101


	//----- nvinfo : EIATTR_EXIT_INSTR_OFFSETS
	.align		4
        /*0084*/ 	.byte	0x04, 0x1c
        /*0086*/ 	.short	(.L_3305 - .L_3304)


	//   ....[0]....
.L_3304:
        /*0088*/ 	.word	0x00000460


	//   ....[1]....
        /*008c*/ 	.word	0x000004d0


	//----- nvinfo : EIATTR_MAX_THREADS
	.align		4
.L_3305:
        /*0090*/ 	.byte	0x04, 0x05
        /*0092*/ 	.short	(.L_3307 - .L_3306)
.L_3306:
        /*0094*/ 	.word	0x00000080
        /*0098*/ 	.word	0x00000001
        /*009c*/ 	.word	0x00000001


	//----- nvinfo : EIATTR_CRS_STACK_SIZE
	.align		4
.L_3307:
        /*00a0*/ 	.byte	0x04, 0x1e
        /*00a2*/ 	.short	(.L_3309 - .L_3308)
.L_3308:
        /*00a4*/ 	.word	0x00000000


	//----- nvinfo : EIATTR_CBANK_PARAM_SIZE
	.align		4
.L_3309:
        /*00a8*/ 	.byte	0x03, 0x19
        /*00aa*/ 	.short	0x0024


	//----- nvinfo : EIATTR_PARAM_CBANK
	.align		4
        /*00ac*/ 	.byte	0x04, 0x0a
        /*00ae*/ 	.short	(.L_3311 - .L_3310)
	.align		4
.L_3310:
        /*00b0*/ 	.word	index@(.nv.constant0._ZN2at6native27unrolled_elementwise_kernelINS0_13AUnaryFunctorIfffNS0_15binary_internal10DivFunctorIfEEEESt5arrayIPcLm2EELi4E23TrivialOffsetCalculatorILi1EjESB_NS0_6memory15LoadWithoutCastENSC_16StoreWithoutCastEEEviT_T0_T2_T3_T4_T5_)
        /*00b4*/ 	.short	0x0210
        /*00b6*/ 	.short	0x0024


	//----- nvinfo : EIATTR_SW_WAR
	.align		4
.L_3311:
        /*00b8*/ 	.byte	0x04, 0x36
        /*00ba*/ 	.short	(.L_3313 - .L_3312)
.L_3312:
        /*00bc*/ 	.word	0x00000008
.L_3313:


//--------------------- .nv.info._ZN2at6native29vectorized_elementwise_kernelILi2ENS0_13AUnaryFunctorIfffNS0_15binary_internal10DivFunctorIfEEEESt5arrayIPcLm2EEEEviT0_T1_ --------------------------
	.section	.nv.info._ZN2at6native29vectorized_elementwise_kernelILi2ENS0_13AUnaryFunctorIfffNS0_15binary_internal10DivFunctorIfEEEESt5arrayIPcLm2EEEEviT0_T1_,"",@"SHT_CUDA_INFO"
	.sectionflags	@""
	.align	4


	//----- nvinfo : EIATTR_CUDA_API_VERSION
	.align		4
        /*0000*/ 	.byte	0x04, 0x37
        /*0002*/ 	.short	(.L_3315 - .L_3314)
.L_3314:
        /*0004*/ 	.word	0x00000082


	//----- nvinfo : EIATTR_KPARAM_INFO
	.align		4
.L_3315:
        /*0008*/ 	.byte	0x04, 0x17
        /*000a*/ 	.short	(.L_3317 - .L_3316)
.L_3316:
        /*000c*/ 	.word	0x00000000
        /*0010*/ 	.short	0x0002
        /*0012*/ 	.short	0x0010
        /*0014*/ 	.byte	0x00, 0xf0, 0x41, 0x00


	//----- nvinfo : EIATTR_KPARAM_INFO
	.align		4
.L_3317:
        /*0018*/ 	.byte	0x04, 0x17
        /*001a*/ 	.short	(.L_3319 - .L_3318)
.L_3318:
        /*001c*/ 	.word	0x00000000
        /*0020*/ 	.short	0x0001
        /*0022*/ 	.short	0x0004
        /*0024*/ 	.byte	0x00, 0xf0, 0x21, 0x00


	//----- nvinfo : EIATTR_KPARAM_INFO
	.align		4
.L_3319:
        /*0028*/ 	.byte	0x04, 0x17
        /*002a*/ 	.short	(.L_3321 - .L_3320)
.L_3320:
        /*002c*/ 	.word	0x00000000
        /*0030*/ 	.short	0x0000
        /*0032*/ 	.short	0x0000
        /*0034*/ 	.byte	0x00, 0xf0, 0x11, 0x00


	//----- nvinfo : EIATTR_SPARSE_MMA_MASK
	.align		4
.L_3321:
        /*0038*/ 	.byte	0x03, 0x50
        /*003a*/ 	.short	0x0000


	//----- nvinfo : EIATTR_MAXREG_COUNT
	.align		4
        /*003c*/ 	.byte	0x03, 0x1b
        /*003e*/ 	.short	0x00ff


	//----- nvinfo : EIATTR_MERCURY_ISA_VERSION
	.align		4
        /*0040*/ 	.byte	0x03, 0x5f
        /*0042*/ 	.short	0x0101


	//----- nvinfo : EIATTR_EXIT_INSTR_OFFSETS
	.align		4
        /*0044*/ 	.byte	0x04, 0x1c
        /*0046*/ 	.short	(.L_3323 - .L_3322)


	//   ....[0]....
.L_3322:
        /*0048*/ 	.word	0x00000280


	//   ....[1]....
        /*004c*/ 	.word	0x00000bc0


	//   ....[2]....
        /*0050*/ 	.word	0x00000c10


	//----- nvinfo : EIATTR_MAX_THREADS
	.align		4
.L_3323:
        /*0054*/ 	.byte	0x04, 0x05
        /*0056*/ 	.short	(.L_3325 - .L_3324)
.L_3324:
        /*0058*/ 	.word	0x00000080
        /*005c*/ 	.word	0x00000001
        /*0060*/ 	.word	0x00000001


	//----- nvinfo : EIATTR_CRS_STACK_SIZE
	.align		4
.L_3325:
        /*0064*/ 	.byte	0x04, 0x1e
        /*0066*/ 	.short	(.L_3327 - .L_3326)
.L_3326:
        /*0068*/ 	.word	0x00000000


	//----- nvinfo : EIATTR_CBANK_PARAM_SIZE
	.align		4
.L_3327:
        /*006c*/ 	.byte	0x03, 0x19
        /*006e*/ 	.short	0x0020


	//----- nvinfo : EIATTR_PARAM_CBANK
	.align		4
        /*0070*/ 	.byte	0x04, 0x0a
        /*0072*/ 	.short	(.L_3329 - .L_3328)
	.align		4
.L_3328:
        /*0074*/ 	.word	index@(.nv.constant0._ZN2at6native29vectorized_elementwise_kernelILi2ENS0_13AUnaryFunctorIfffNS0_15binary_internal10DivFunctorIfEEEESt5arrayIPcLm2EEEEviT0_T1_)
        /*0078*/ 	.short	0x0210
        /*007a*/ 	.short	0x0020


	//----- nvinfo : EIATTR_SW_WAR
	.align		4
.L_3329:
        /*007c*/ 	.byte	0x04, 0x36
        /*007e*/ 	.short	(.L_3331 - .L_3330)
.L_3330:
        /*0080*/ 	.word	0x00000008
.L_3331:


//--------------------- .nv.info._ZN2at6native29vectorized_elementwise_kernelILi4ENS0_13AUnaryFunctorIfffNS0_15binary_internal10DivFunctorIfEEEESt5arrayIPcLm2EEEEviT0_T1_ --------------------------
	.section	.nv.info._ZN2at6native29vectorized_elementwise_kernelILi4ENS0_13AUnaryFunctorIfffNS0_15binary_internal10DivFunctorIfEEEESt5arrayIPcLm2EEEEviT0_T1_,"",@"SHT_CUDA_INFO"
	.sectionflags	@""
	.align	4


	//----- nvinfo : EIATTR_CUDA_API_VERSION
	.align		4
        /*0000*/ 	.byte	0x04, 0x37
        /*0002*/ 	.short	(.L_3333 - .L_3332)
.L_3332:
        /*0004*/ 	.word	0x00000082


	//----- nvinfo : EIATTR_KPARAM_INFO
	.align		4
.L_3333:
        /*0008*/ 	.byte	0x04, 0x17
        /*000a*/ 	.short	(.L_3335 - .L_3334)
.L_3334:
        /*000c*/ 	.word	0x00000000
        /*0010*/ 	.short	0x0002
        /*0012*/ 	.short	0x0010
        /*0014*/ 	.byte	0x00, 0xf0, 0x41, 0x00


	//----- nvinfo : EIATTR_KPARAM_INFO
	.align		4
.L_3335:
        /*0018*/ 	.byte	0x04, 0x17
        /*001a*/ 	.short	(.L_3337 - .L_3336)
.L_3336:
        /*001c*/ 	.word	0x00000000
        /*0020*/ 	.short	0x0001
        /*0022*/ 	.short	0x0004
        /*0024*/ 	.byte	0x00, 0xf0, 0x21, 0x00


	//----- nvinfo : EIATTR_KPARAM_INFO
	.align		4
.L_3337:
        /*0028*/ 	.byte	0x04, 0x17
        /*002a*/ 	.short	(.L_3339 - .L_3338)
.L_3338:
        /*002c*/ 	.word	0x00000000
        /*0030*/ 	.short	0x0000
        /*0032*/ 	.short	0x0000
        /*0034*/ 	.byte	0x00, 0xf0, 0x11, 0x00


	//----- nvinfo : EIATTR_SPARSE_MMA_MASK
	.align		4
.L_3339:
        /*0038*/ 	.byte	0x03, 0x50
        /*003a*/ 	.short	0x0000


	//----- nvinfo : EIATTR_MAXREG_COUNT
	.align		4
        /*003c*/ 	.byte	0x03, 0x1b
        /*003e*/ 	.short	0x00ff


	//----- nvinfo : EIATTR_MERCURY_ISA_VERSION
	.align		4
        /*0040*/ 	.byte	0x03, 0x5f
        /*0042*/ 	.short	0x0101


	//----- nvinfo : EIATTR_EXIT_INSTR_OFFSETS
	.align		4
        /*0044*/ 	.byte	0x04, 0x1c
        /*0046*/ 	.short	(.L_3341 - .L_3340)


	//   ....[0]....
.L_3340:
        /*0048*/ 	.word	0x00000240


	//   ....[1]....
        /*004c*/ 	.word	0x00000b80


	//   ....[2]....
        /*0050*/ 	.word	0x00000bd0


	//----- nvinfo : EIATTR_MAX_THREADS
	.align		4
.L_3341:
        /*0054*/ 	.byte	0x04, 0x05
        /*0056*/ 	.short	(.L_3343 - .L_3342)
.L_3342:
        /*0058*/ 	.word	0x00000080
        /*005c*/ 	.word	0x00000001
        /*0060*/ 	.word	0x00000001


	//----- nvinfo : EIATTR_CRS_STACK_SIZE
	.align		4
.L_3343:
        /*0064*/ 	.byte	0x04, 0x1e
        /*0066*/ 	.short	(.L_3345 - .L_3344)
.L_3344:
        /*0068*/ 	.word	0x00000000


	//----- nvinfo : EIATTR_CBANK_PARAM_SIZE
	.align		4
.L_3345:
        /*006c*/ 	.byte	0x03, 0x19
        /*006e*/ 	.short	0x0020


	//----- nvinfo : EIATTR_PARAM_CBANK
	.align		4
        /*0070*/ 	.byte	0x04, 0x0a
        /*0072*/ 	.short	(.L_3347 - .L_3346)
	.align		4
.L_3346:
        /*0074*/ 	.word	index@(.nv.constant0._ZN2at6native29vectorized_elementwise_kernelILi4ENS0_13AUnaryFunctorIfffNS0_15binary_internal10DivFunctorIfEEEESt5arrayIPcLm2EEEEviT0_T1_)
        /*0078*/ 	.short	0x0210
        /*007a*/ 	.short	0x0020


	//----- nvinfo : EIATTR_SW_WAR
	.align		4
.L_3347:
        /*007c*/ 	.byte	0x04, 0x36
        /*007e*/ 	.short	(.L_3349 - .L_3348)
.L_3348:
        /*0080*/ 	.word	0x00000008
.L_3349:


//--------------------- .nv.info._ZN2at6native29vectorized_elementwise_kernelILi8ENS0_13AUnaryFunctorIfffNS0_15binary_internal10DivFunctorIfEEEESt5arrayIPcLm2EEEEviT0_T1_ --------------------------
	.section	.nv.info._ZN2at6native29vectorized_elementwise_kernelILi8ENS0_13AUnaryFunctorIfffNS0_15binary_internal10DivFunctorIfEEEESt5arrayIPcLm2EEEEviT0_T1_,"",@"SHT_CUDA_INFO"
	.sectionflags	@""
	.align	4


	//----- nvinfo : EIATTR_CUDA_API_VERSION
	.align		4
        /*0000*/ 	.byte	0x04, 0x37
        /*0002*/ 	.short	(.L_3351 - .L_3350)
.L_3350:
        /*0004*/ 	.word	0x00000082


	//----- nvinfo : EIATTR_KPARAM_INFO
	.align		4
.L_3351:
        /*0008*/ 	.byte	0x04, 0x17
        /*000a*/ 	.short	(.L_3353 - .L_3352)
.L_3352:
        /*000c*/ 	.word	0x00000000
        /*0010*/ 	.short	0x0002
        /*0012*/ 	.short	0x0010
        /*0014*/ 	.byte	0x00, 0xf0, 0x41, 0x00


	//----- nvinfo : EIATTR_KPARAM_INFO
	.align		4
.L_3353:
        /*0018*/ 	.byte	0x04, 0x17
        /*001a*/ 	.short	(.L_3355 - .L_3354)
.L_3354:
        /*001c*/ 	.word	0x00000000
        /*0020*/ 	.short	0x0001
        /*0022*/ 	.short	0x0004
        /*0024*/ 	.byte	0x00, 0xf0, 0x21, 0x00


	//----- nvinfo : EIATTR_KPARAM_INFO
	.align		4
.L_3355:
        /*0028*/ 	.byte	0x04, 0x17
        /*002a*/ 	.short	(.L_3357 - .L_3356)
.L_3356:
        /*002c*/ 	.word	0x00000000
        /*0030*/ 	.short	0x0000
        /*0032*/ 	.short	0x0000
        /*0034*/ 	.byte	0x00, 0xf0, 0x11, 0x00


	//----- nvinfo : EIATTR_SPARSE_MMA_MASK
	.align		4
.L_3357:
        /*0038*/ 	.byte	0x03, 0x50
        /*003a*/ 	.short	0x0000


	//----- nvinfo : EIATTR_MAXREG_COUNT
	.align		4
        /*003c*/ 	.byte	0x03, 0x1b
        /*003e*/ 	.short	0x00ff


	//----- nvinfo : EIATTR_MERCURY_ISA_VERSION
	.align		4
        /*0040*/ 	.byte	0x03, 0x5f
        /*0042*/ 	.short	0x0101


	//----- nvinfo : EIATTR_EXIT_INSTR_OFFSETS
	.align		4
        /*0044*/ 	.byte	0x04, 0x1c
        /*0046*/ 	.short	(.L_3359 - .L_3358)


	//   ....[0]....
.L_3358:
        /*0048*/ 	.word	0x00000240


	//   ....[1]....
        /*004c*/ 	.word	0x00000b80


	//   ....[2]....
        /*0050*/ 	.word	0x00000bd0


	//----- nvinfo : EIATTR_MAX_THREADS
	.align		4
.L_3359:
        /*0054*/ 	.byte	0x04, 0x05
        /*0056*/ 	.short	(.L_3361 - .L_3360)
.L_3360:
        /*0058*/ 	.word	0x00000080
        /*005c*/ 	.word	0x00000001
        /*0060*/ 	.word	0x00000001


	//----- nvinfo : EIATTR_CRS_STACK_SIZE
	.align		4
.L_3361:
        /*0064*/ 	.byte	0x04, 0x1e
        /*0066*/ 	.short	(.L_3363 - .L_3362)
.L_3362:
        /*0068*/ 	.word	0x00000000


	//----- nvinfo : EIATTR_CBANK_PARAM_SIZE
	.align		4
.L_3363:
        /*006c*/ 	.byte	0x03, 0x19
        /*006e*/ 	.short	0x0020


	//----- nvinfo : EIATTR_PARAM_CBANK
	.align		4
        /*0070*/ 	.byte	0x04, 0x0a
        /*0072*/ 	.short	(.L_3365 - .L_3364)
	.align		4
.L_3364:
        /*0074*/ 	.word	index@(.nv.constant0._ZN2at6native29vectorized_elementwise_kernelILi8ENS0_13AUnaryFunctorIfffNS0_15binary_internal10DivFunctorIfEEEESt5arrayIPcLm2EEEEviT0_T1_)
        /*0078*/ 	.short	0x0210
        /*007a*/ 	.short	0x0020


	//----- nvinfo : EIATTR_SW_WAR
	.align		4
.L_3365:
        /*007c*/ 	.byte	0x04, 0x36
        /*007e*/ 	.short	(.L_3367 - .L_3366)
.L_3366:
        /*0080*/ 	.word	0x00000008
.L_3367:


//--------------------- .nv.info._ZN2at6native18elementwise_kernelILi128ELi4EZNS0_15gpu_kernel_implINS0_13BinaryFunctorIdddNS0_15binary_internal10DivFunctorIdEEEEEEvRNS_18TensorIteratorBaseERKT_EUliE_EEviT1_ --------------------------
	.section	.nv.info._ZN2at6native18elementwise_kernelILi128ELi4EZNS0_15gpu_kernel_implINS0_13BinaryFunctorIdddNS0_15binary_internal10DivFunctorIdEEEEEEvRNS_18TensorIteratorBaseERKT_EUliE_EEviT1_,"",@"SHT_CUDA_INFO"
	.sectionflags	@""
	.align	4


	//----- nvinfo : EIATTR_CUDA_API_VERSION
	.align		4
        /*0000*/ 	.byte	0x04, 0x37
        /*0002*/ 	.short	(.L_3369 - .L_3368)
.L_3368:
        /*0004*/ 	.word	0x00000082


	//----- nvinfo : EIATTR_KPARAM_INFO
	.align		4
.L_3369:
        /*0008*/ 	.byte	0x04, 0x17
        /*000a*/ 	.short	(.L_3371 - .L_3370)
.L_3370:
        /*000c*/ 	.word	0x00000000
        /*0010*/ 	.short	0x0001
        /*0012*/ 	.short	0x0008
        /*0014*/ 	.byte	0x00, 0xf0, 0x21, 0x0a


	//----- nvinfo : EIATTR_KPARAM_INFO
	.align		4
.L_3371:
        /*0018*/ 	.byte	0x04, 0x17
        /*001a*/ 	.short	(.L_3373 - .L_3372)
.L_3372:
        /*001c*/ 	.word	0x00000000
        /*0020*/ 	.short	0x0000
        /*0022*/ 	.short	0x0000
        /*0024*/ 	.byte	0x00, 0xf0, 0x11, 0x00


	//----- nvinfo : EIATTR_SPARSE_MMA_MASK
	.align		4
.L_3373:
        /*0028*/ 	.byte	0x03, 0x50
        /*002a*/ 	.short	0x0000


	//----- nvinfo : EIATTR_MAXREG_COUNT
	.align		4
        /*002c*/ 	.byte	0x03, 0x1b
        /*002e*/ 	.short	0x0080


	//----- nvinfo : EIATTR_EXTERNS
	.align		4
        /*0030*/ 	.byte	0x04, 0x0f
        /*0032*/ 	.short	(.L_3375 - .L_3374)


	//   ....[0]....
	.align		4
.L_3374:
        /*0034*/ 	.word	index@(__assertfail)


	//----- nvinfo : EIATTR_MERCURY_ISA_VERSION
	.align		4
.L_3375:
        /*0038*/ 	.byte	0x03, 0x5f
        /*003a*/ 	.short	0x0101


	//----- nvinfo : EIATTR_SYSCALL_OFFSETS
	.align		4
        /*003c*/ 	.byte	0x04, 0x46
        /*003e*/ 	.short	(.L_3377 - .L_3376)


	//   ....[0]....
.L_3376:
        /*0040*/ 	.word	0x00002580


	//   ....[1]....
        /*0044*/ 	.word	0x00003490


	//   ....[2]....
        /*0048*/ 	.word	0x00004700


	//   ....[3]....
        /*004c*/ 	.word	0x00006cc0


	//   ....[4]....
        /*0050*/ 	.word	0x00007bd0


	//   ....[5]....
        /*0054*/ 	.word	0x00008e50


	//   ....[6]....
        /*0058*/ 	.word	0x0000b400


	//   ....[7]....
        /*005c*/ 	.word	0x0000c310


	//   ....[8]....
        /*0060*/ 	.word	0x0000d590


	//   ....[9]....
        /*0064*/ 	.word	0x0000fb30


	//   ....[10]....
        /*0068*/ 	.word	0x00010a40


	//   ....[11]....
        /*006c*/ 	.word	0x00011cb0


	//----- nvinfo : EIATTR_EXIT_INSTR_OFFSETS
	.align		4
.L_3377:
        /*0070*/ 	.byte	0x04, 0x1c
        /*0072*/ 	.short	(.L_3379 - .L_3378)


	//   ....[0]....
.L_3378:
        /*0074*/ 	.word	0x0000d640


	//   ....[1]....
        /*0078*/ 	.word	0x00010cf0


	//   ....[2]....
        /*007c*/ 	.word	0x00010d30


	//   ....[3]....
        /*0080*/ 	.word	0x00010dc0


	//   ....[4]....
        /*0084*/ 	.word	0x00010df0


	//   ....[5]....
        /*0088*/ 	.word	0x00010e20


	//   ....[6]....
        /*008c*/ 	.word	0x00010ef0


	//   ....[7]....
        /*0090*/ 	.word	0x00010f70


	//   ....[8]....
        /*0094*/ 	.word	0x00011050


	//   ....[9]....
        /*0098*/ 	.word	0x000110e0


	//   ....[10]....
        /*009c*/ 	.word	0x00011100


	//   ....[11]....
        /*00a0*/ 	.word	0x000111c0


	//   ....[12]....
        /*00a4*/ 	.word	0x000111f0


	//   ....[13]....
        /*00a8*/ 	.word	0x000113c0


	//   ....[14]....
        /*00ac*/ 	.word	0x00011560


	//   ....[15]....
        /*00b0*/ 	.word	0x000115e0


	//   ....[16]....
        /*00b4*/ 	.word	0x00011690


	//   ....[17]....
        /*00b8*/ 	.word	0x00011850


	//   ....[18]....
        /*00bc*/ 	.word	0x00011a10


	//   ....[19]....
        /*00c0*/ 	.word	0x00011bb0


	//   ....[20]....
        /*00c4*/ 	.word	0x00011cc0


	//   ....[21]....
        /*00c8*/ 	.word	0x00011cf0


	//   ....[22]....
        /*00cc*/ 	.word	0x00011d20


	//----- nvinfo : EIATTR_MAX_THREADS
	.align		4
.L_3379:
        /*00d0*/ 	.byte	0x04, 0x05
        /*00d2*/ 	.short	(.L_3381 - .L_3380)
.L_3380:
        /*00d4*/ 	.word	0x00000080
        /*00d8*/ 	.word	0x00000001
        /*00dc*/ 	.word	0x00000001


	//----- nvinfo : EIATTR_CRS_STACK_SIZE
	.align		4
.L_3381:
        /*00e0*/ 	.byte	0x04, 0x1e
        /*00e2*/ 	.short	(.L_3383 - .L_3382)
.L_3382:
        /*00e4*/ 	.word	0x00000000


	//----- nvinfo : EIATTR_CBANK_PARAM_SIZE
	.align		4
.L_3383:
        /*00e8*/ 	.byte	0x03, 0x19
        /*00ea*/ 	.short	0x0290


	//----- nvinfo : EIATTR_PARAM_CBANK
	.align		4
        /*00ec*/ 	.byte	0x04, 0x0a
        /*00ee*/ 	.short	(.L_3385 - .L_3384)
	.align		4
.L_3384:
        /*00f0*/ 	.word	index@(.nv.constant0._ZN2at6native18elementwise_kernelILi128ELi4EZNS0_15gpu_kernel_implINS0_13BinaryFunctorIdddNS0_15binary_internal10DivFunctorIdEEEEEEvRNS_18TensorIteratorBaseERKT_EUliE_EEviT1_)
        /*00f4*/ 	.short	0x0210
        /*00f6*/ 	.short	0x0290


	//----- nvinfo : EIATTR_SW_WAR
	.align		4
.L_3385:
        /*00f8*/ 	.byte	0x04, 0x36
        /*00fa*/ 	.short	(.L_3387 - .L_3386)
.L_3386:
        /*00fc*/ 	.word	0x00000008
.L_3387:


//--------------------- .nv.info._ZN2at6native27unrolled_elementwise_kernelINS0_13BinaryFunctorIdddNS0_15binary_internal10DivFunctorIdEEEESt5arrayIPcLm3EELi4E23TrivialOffsetCalculatorILi2EjESA_ILi1EjENS0_6memory12LoadWithCastILi2EEENSD_13StoreWithCastILi1EEEEEviT_T0_T2_T3_T4_T5_ --------------------------
	.section	.nv.info._ZN2at6native27unrolled_elementwise_kernelINS0_13BinaryFunctorIdddNS0_15binary_internal10DivFunctorIdEEEESt5arrayIPcLm3EELi4E23TrivialOffsetCalculatorILi2EjESA_ILi1EjENS0_6memory12LoadWithCastILi2EEENSD_13StoreWithCastILi1EEEEEviT_T0_T2_T3_T4_T5_,"",@"SHT_CUDA_INFO"
	.sectionflags	@""
	.align	4


	//----- nvinfo : EIATTR_CUDA_API_VERSION
	.align		4
        /*0000*/ 	.byte	0x04, 0x37
        /*0002*/ 	.short	(.L_3389 - .L_3388)
.L_3388:
        /*0004*/ 	.word	0x00000082


	//----- nvinfo : EIATTR_KPARAM_INFO
	.align		4
.L_3389:
        /*0008*/ 	.byte	0x04, 0x17
        /*000a*/ 	.short	(.L_3391 - .L_3390)
.L_3390:
        /*000c*/ 	.word	0x00000000
        /*0010*/ 	.short	0x0006
        /*0012*/ 	.short	0x0030
        /*0014*/ 	.byte	0x00, 0xf0, 0x21, 0x00


	//----- nvinfo : EIATTR_KPARAM_INFO
	.align		4
.L_3391:
        /*0018*/ 	.byte	0x04, 0x17
        /*001a*/ 	.short	(.L_3393 - .L_3392)
.L_3392:
        /*001c*/ 	.word	0x00000000
        /*0020*/ 	.short	0x0005
        /*0022*/ 	.short	0x0024
        /*0024*/ 	.byte	0x00, 0xf0, 0x31, 0x00


	//----- nvinfo : EIATTR_KPARAM_INFO
	.align		4
.L_3393:
        /*0028*/ 	.byte	0x04, 0x17
        /*002a*/ 	.short	(.L_3395 - .L_3394)
.L_3394:
        /*002c*/ 	.word	0x00000000
        /*0030*/ 	.short	0x0004
        /*0032*/ 	.short	0x0021
        /*0034*/ 	.byte	0x00, 0xf0, 0x05, 0x00


	//----- nvinfo : EIATTR_KPARAM_INFO
	.align		4
.L_3395:
        /*0038*/ 	.byte	0x04, 0x17
        /*003a*/ 	.short	(.L_3397 - .L_3396)
.L_3396:
        /*003c*/ 	.word	0x00000000
        /*0040*/ 	.short	0x0003
        /*0042*/ 	.short	0x0020
        /*0044*/ 	.byte	0x00, 0xf0, 0x05, 0x00


	//----- nvinfo : EIATTR_KPARAM_INFO
	.align		4
.L_3397:
        /*0048*/ 	.byte	0x04, 0x17
        /*004a*/ 	.short	(.L_3399 - .L_3398)
.L_3398:
        /*004c*/ 	.word	0x00000000
        /*0050*/ 	.short	0x0002
        /*0052*/ 	.short	0x0008
        /*0054*/ 	.byte	0x00, 0xf0, 0x61, 0x00


	//----- nvinfo : EIATTR_KPARAM_INFO
	.align		4
.L_3399:
        /*0058*/ 	.byte	0x04, 0x17
        /*005a*/ 	.short	(.L_3401 - .L_3400)
.L_3400:
        /*005c*/ 	.word	0x00000000
        /*0060*/ 	.short	0x0001
        /*0062*/ 	.short	0x0004
        /*0064*/ 	.byte	0x00, 0xf0, 0x05, 0x00


	//----- nvinfo : EIATTR_KPARAM_INFO
	.align		4
.L_3401:
        /*0068*/ 	.byte	0x04, 0x17
        /*006a*/ 	.short	(.L_3403 - .L_3402)
.L_3402:
        /*006c*/ 	.word	0x00000000
        /*0070*/ 	.short	0x0000
        /*0072*/ 	.short	0x0000
        /*0074*/ 	.byte	0x00, 0xf0, 0x11, 0x00


	//----- nvinfo : EIATTR_SPARSE_MMA_MASK
	.align		4
.L_3403:
        /*0078*/ 	.byte	0x03, 0x50
        /*007a*/ 	.short	0x0000


	//----- nvinfo : EIATTR_MAXREG_COUNT
	.align		4
        /*007c*/ 	.byte	0x03, 0x1b
        /*007e*/ 	.short	0x00ff


	//----- nvinfo : EIATTR_EXTERNS
	.align		4
        /*0080*/ 	.byte	0x04, 0x0f
        /*0082*/ 	.short	(.L_3405 - .L_3404)


	//   ....[0]....
	.align		4
.L_3404:
        /*0084*/ 	.word	index@(__assertfail)


	//----- nvinfo : EIATTR_ANNOTATIONS
	.align		4
.L_3405:
        /*0088*/ 	.byte	0x04, 0x55
        /*008a*/ 	.short	(.L_3407 - .L_3406)


	//   ....[0]....
.L_3406:
        /*008c*/ 	.word	0x00000001
        /*0090*/ 	.byte	0xd0, 0xcb, 0x00, 0x00, 0x01, 0x00, 0x00, 0x00, 0x90, 0xcd, 0x00, 0x00


	//----- nvinfo : EIATTR_MERCURY_ISA_VERSION
	.align		4
.L_3407:
        /*009c*/ 	.byte	0x03, 0x5f
        /*009e*/ 	.short	0x0101


	//----- nvinfo : EIATTR_SYSCALL_OFFSETS
	.align		4
        /*00a0*/ 	.byte	0x04, 0x46
        /*00a2*/ 	.short	(.L_3409 - .L_3408)


	//   ....[0]....
.L_3408:
        /*00a4*/ 	.word	0x00000fb0


	//   ....[1]....
        /*00a8*/ 	.word	0x00001ed0


	//   ....[2]....
        /*00ac*/ 	.word	0x00002e70


	//   ....[3]....
        /*00b0*/ 	.word	0x00003d90


	//   ....[4]....
        /*00b4*/ 	.word	0x00004d40


	//   ....[5]....
        /*00b8*/ 	.word	0x00005c60


	//   ....[6]....
        /*00bc*/ 	.word	0x00006bf0


	//   ....[7]....
        /*00c0*/ 	.word	0x00007b20


	//   ....[8]....
        /*00c4*/ 	.word	0x00009570


	//   ....[9]....
        /*00c8*/ 	.word	0x0000a750


	//   ....[10]....
        /*00cc*/ 	.word	0x0000b8d0


	//   ....[11]....
        /*00d0*/ 	.word	0x0000ca80


	//----- nvinfo : EIATTR_EXIT_INSTR_OFFSETS
	.align		4
.L_3409:
        /*00d4*/ 	.byte	0x04, 0x1c
        /*00d6*/ 	.short	(.L_3411 - .L_3410)


	//   ....[0]....
.L_3410:
        /*00d8*/ 	.word	0x0000b970


	//   ....[1]....
        /*00dc*/ 	.word	0x0000bac0


	//   ....[2]....
        /*00e0*/ 	.word	0x0000bb00


	//   ....[3]....
        /*00e4*/ 	.word	0x0000bb90


	//   ....[4]....
        /*00e8*/ 	.word	0x0000bbc0


	//   ....[5]....
        /*00ec*/ 	.word	0x0000bbf0


	//   ....[6]....
        /*00f0*/ 	.word	0x0000bcc0


	//   ....[7]....
        /*00f4*/ 	.word	0x0000bd40


	//   ....[8]....
        /*00f8*/ 	.word	0x0000be20


	//   ....[9]....
        /*00fc*/ 	.word	0x0000beb0


	//   ....[10]....
        /*0100*/ 	.word	0x0000bed0


	//   ....[11]....
        /*0104*/ 	.word	0x0000bf90


	//   ....[12]....
        /*0108*/ 	.word	0x0000bfc0


	//   ....[13]....
        /*010c*/ 	.word	0x0000c190


	//   ....[14]....
        /*0110*/ 	.word	0x0000c330


	//   ....[15]....
        /*0114*/ 	.word	0x0000c3b0


	//   ....[16]....
        /*0118*/ 	.word	0x0000c460


	//   ....[17]....
        /*011c*/ 	.word	0x0000c620


	//   ....[18]....
        /*0120*/ 	.word	0x0000c7e0


	//   ....[19]....
        /*0124*/ 	.word	0x0000c980


	//   ....[20]....
        /*0128*/ 	.word	0x0000ca90


	//   ....[21]....
        /*012c*/ 	.word	0x0000cac0


	//   ....[22]....
        /*0130*/ 	.word	0x0000caf0


	//----- nvinfo : EIATTR_MAX_THREADS
	.align		4
.L_3411:
        /*0134*/ 	.byte	0x04, 0x05
        /*0136*/ 	.short	(.L_3413 - .L_3412)
.L_3412:
        /*0138*/ 	.word	0x00000080
        /*013c*/ 	.word	0x00000001
        /*0140*/ 	.word	0x00000001


	//----- nvinfo : EIATTR_CRS_STACK_SIZE
	.align		4
.L_3413:
        /*0144*/ 	.byte	0x04, 0x1e
        /*0146*/ 	.short	(.L_3415 - .L_3414)
.L_3414:
        /*0148*/ 	.word	0x00000000


	//----- nvinfo : EIATTR_CBANK_PARAM_SIZE
	.align		4
.L_3415:
        /*014c*/ 	.byte	0x03, 0x19
        /*014e*/ 	.short	0x0038


	//----- nvinfo : EIATTR_PARAM_CBANK
	.align		4
        /*0150*/ 	.byte	0x04, 0x0a
        /*0152*/ 	.short	(.L_3417 - .L_3416)
	.align		4
.L_3416:
        /*0154*/ 	.word	index@(.nv.constant0._ZN2at6native27unrolled_elementwise_kernelINS0_13BinaryFunctorIdddNS0_15binary_internal10DivFunctorIdEEEESt5arrayIPcLm3EELi4E23TrivialOffsetCalculatorILi2EjESA_ILi1EjENS0_6memory12LoadWithCastILi2EEENSD_13StoreWithCastILi1EEEEEviT_T0_T2_T3_T4_T5_)
        /*0158*/ 	.short	0x0210
        /*015a*/ 	.short	0x0038


	//----- nvinfo : EIATTR_SW_WAR
	.align		4
.L_3417:
        /*015c*/ 	.byte	0x04, 0x36
        /*015e*/ 	.short	(.L_3419 - .L_3418)
.L_3418:
        /*0160*/ 	.word	0x00000008
.L_3419:


//--------------------- .nv.info._ZN2at6native18elementwise_kernelILi128ELi2EZNS0_22gpu_kernel_impl_nocastINS0_13BinaryFunctorIdddNS0_15binary_internal10DivFunctorIdEEEEEEvRNS_18TensorIteratorBaseERKT_EUliE_EEviT1_ --------------------------
	.section	.nv.info._ZN2at6native18elementwise_kernelILi128ELi2EZNS0_22gpu_kernel_impl_nocastINS0_13BinaryFunctorIdddNS0_15binary_internal10DivFunctorIdEEEEEEvRNS_18TensorIteratorBaseERKT_EUliE_EEviT1_,"",@"SHT_CUDA_INFO"
	.sectionflags	@""
	.align	4


	//----- nvinfo : EIATTR_CUDA_API_VERSION
	.align		4
        /*0000*/ 	.byte	0x04, 0x37
        /*0002*/ 	.short	(.L_3421 - .L_3420)
.L_3420:
        /*0004*/ 	.word	0x00000082


	//----- nvinfo : EIATTR_KPARAM_INFO
	.align		4
.L_3421:
        /*0008*/ 	.byte	0x04, 0x17
        /*000a*/ 	.short	(.L_3423 - .L_3422)
.L_3422:
        /*000c*/ 	.word	0x00000000
        /*0010*/ 	.short	0x0001
        /*0012*/ 	.short	0x0008
        /*0014*/ 	.byte	0x00, 0xf0, 0x21, 0x0a


	//----- nvinfo : EIATTR_KPARAM_INFO
	.align		4
.L_3423:
        /*0018*/ 	.byte	0x04, 0x17
        /*001a*/ 	.short	(.L_3425 - .L_3424)
.L_3424:
        /*001c*/ 	.word	0x00000000
        /*0020*/ 	.short	0x0000
        /*0022*/ 	.short	0x0000
        /*0024*/ 	.byte	0x00, 0xf0, 0x11, 0x00


	//----- nvinfo : EIATTR_SPARSE_MMA_MASK
	.align		4
.L_3425:
        /*0028*/ 	.byte	0x03, 0x50
        /*002a*/ 	.short	0x0000


	//----- nvinfo : EIATTR_MAXREG_COUNT
	.align		4
        /*002c*/ 	.byte	0x03, 0x1b
        /*002e*/ 	.short	0x0080


	//----- nvinfo : EIATTR_MERCURY_ISA_VERSION
	.align		4
        /*0030*/ 	.byte	0x03, 0x5f
        /*0032*/ 	.short	0x0101


	//----- nvinfo : EIATTR_EXIT_INSTR_OFFSETS
	.align		4
        /*0034*/ 	.byte	0x04, 0x1c
        /*0036*/ 	.short	(.L_3427 - .L_3426)


	//   ....[0]....
.L_3426:
        /*0038*/ 	.word	0x000018d0


	//   ....[1]....
        /*003c*/ 	.word	0x000030d0


	//----- nvinfo : EIATTR_MAX_THREADS
	.align		4
.L_3427:
        /*0040*/ 	.byte	0x04, 0x05
        /*0042*/ 	.short	(.L_3429 - .L_3428)
.L_3428:
        /*0044*/ 	.word	0x00000080
        /*0048*/ 	.word	0x00000001
        /*004c*/ 	.word	0x00000001


	//----- nvinfo : EIATTR_CRS_STACK_SIZE
	.align		4
.L_3429:
        /*0050*/ 	.byte	0x04, 0x1e
        /*0052*/ 	.short	(.L_3431 - .L_3430)
.L_3430:
        /*0054*/ 	.word	0x00000000


	//----- nvinfo : EIATTR_CBANK_PARAM_SIZE
	.align		4
.L_3431:
        /*0058*/ 	.byte	0x03, 0x19
        /*005a*/ 	.short	0x0290


	//----- nvinfo : EIATTR_PARAM_CBANK
	.align		4
        /*005c*/ 	.byte	0x04, 0x0a
        /*005e*/ 	.short	(.L_3433 - .L_3432)
	.align		4
.L_3432:
        /*0060*/ 	.word	index@(.nv.constant0._ZN2at6native18elementwise_kernelILi128ELi2EZNS0_22gpu_kernel_impl_nocastINS0_13BinaryFunctorIdddNS0_15binary_internal10DivFunctorIdEEEEEEvRNS_18TensorIteratorBaseERKT_EUliE_EEviT1_)
        /*0064*/ 	.short	0x0210
        /*0066*/ 	.short	0x0290


	//----- nvinfo : EIATTR_SW_WAR
	.align		4
.L_3433:
        /*0068*/ 	.byte	0x04, 0x36
        /*006a*/ 	.short	(.L_3435 - .L_3434)
.L_3434:
        /*006c*/ 	.word	0x00000008
.L_3435:


//--------------------- .nv.info._ZN2at6native27unrolled_elementwise_kernelINS0_13BinaryFunctorIdddNS0_15binary_internal10DivFunctorIdEEEESt5arrayIPcLm3EELi4E23TrivialOffsetCalculatorILi2EjESA_ILi1EjENS0_6memory15LoadWithoutCastENSD_16StoreWithoutCastEEEviT_T0_T2_T3_T4_T5_ --------------------------
	.section	.nv.info._ZN2at6native27unrolled_elementwise_kernelINS0_13BinaryFunctorIdddNS0_15binary_internal10DivFunctorIdEEEESt5arrayIPcLm3EELi4E23TrivialOffsetCalculatorILi2EjESA_ILi1EjENS0_6memory15LoadWithoutCastENSD_16StoreWithoutCastEEEviT_T0_T2_T3_T4_T5_,"",@"SHT_CUDA_INFO"
	.sectionflags	@""
	.align	4


	//----- nvinfo : EIATTR_CUDA_API_VERSION
	.align		4
        /*0000*/ 	.byte	0x04, 0x37
        /*0002*/ 	.short	(.L_3437 - .L_3436)
.L_3436:
        /*0004*/ 	.word	0x00000082


	//----- nvinfo : EIATTR_KPARAM_INFO
	.align		4
.L_3437:
        /*0008*/ 	.byte	0x04, 0x17
        /*000a*/ 	.short	(.L_3439 - .L_3438)
.L_3438:
        /*000c*/ 	.word	0x00000000
        /*0010*/ 	.short	0x0006
        /*0012*/ 	.short	0x0023
        /*0014*/ 	.byte	0x00, 0xf0, 0x05, 0x00


	//----- nvinfo : EIATTR_KPARAM_INFO
	.align		4
.L_3439:
        /*0018*/ 	.byte	0x04, 0x17
        /*001a*/ 	.short	(.L_3441 - .L_3440)
.L_3440:
        /*001c*/ 	.word	0x00000000
        /*0020*/ 	.short	0x0005
        /*0022*/ 	.short	0x0022
        /*0024*/ 	.byte	0x00, 0xf0, 0x05, 0x00


	//----- nvinfo : EIATTR_KPARAM_INFO
	.align		4
.L_3441:
        /*0028*/ 	.byte	0x04, 0x17
        /*002a*/ 	.short	(.L_3443 - .L_3442)
.L_3442:
        /*002c*/ 	.word	0x00000000
        /*0030*/ 	.short	0x0004
        /*0032*/ 	.short	0x0021
        /*0034*/ 	.byte	0x00, 0xf0, 0x05, 0x00


	//----- nvinfo : EIATTR_KPARAM_INFO
	.align		4
.L_3443:
        /*0038*/ 	.byte	0x04, 0x17
        /*003a*/ 	.short	(.L_3445 - .L_3444)
.L_3444:
        /*003c*/ 	.word	0x00000000
        /*0040*/ 	.short	0x0003
        /*0042*/ 	.short	0x0020
        /*0044*/ 	.byte	0x00, 0xf0, 0x05, 0x00


	//----- nvinfo : EIATTR_KPARAM_INFO
	.align		4
.L_3445:
        /*0048*/ 	.byte	0x04, 0x17
        /*004a*/ 	.short	(.L_3447 - .L_3446)
.L_3446:
        /*004c*/ 	.word	0x00000000
        /*0050*/ 	.short	0x0002
        /*0052*/ 	.short	0x0008
        /*0054*/ 	.byte	0x00, 0xf0, 0x61, 0x00


	//----- nvinfo : EIATTR_KPARAM_INFO
	.align		4
.L_3447:
        /*0058*/ 	.byte	0x04, 0x17
        /*005a*/ 	.short	(.L_3449 - .L_3448)
.L_3448:
        /*005c*/ 	.word	0x00000000
        /*0060*/ 	.short	0x0001
        /*0062*/ 	.short	0x0004
        /*0064*/ 	.byte	0x00, 0xf0, 0x05, 0x00


	//----- nvinfo : EIATTR_KPARAM_INFO
	.align		4
.L_3449:
        /*0068*/ 	.byte	0x04, 0x17
        /*006a*/ 	.short	(.L_3451 - .L_3450)
.L_3450:
        /*006c*/ 	.word	0x00000000
        /*0070*/ 	.short	0x0000
        /*0072*/ 	.short	0x0000
        /*0074*/ 	.byte	0x00, 0xf0, 0x11, 0x00


	//----- nvinfo : EIATTR_SPARSE_MMA_MASK
	.align		4
.L_3451:
        /*0078*/ 	.byte	0x03, 0x50
        /*007a*/ 	.short	0x0000


	//----- nvinfo : EIATTR_MAXREG_COUNT
	.align		4
        /*007c*/ 	.byte	0x03, 0x1b
        /*007e*/ 	.short	0x00ff


	//----- nvinfo : EIATTR_MERCURY_ISA_VERSION
	.align		4
        /*0080*/ 	.byte	0x03, 0x5f
        /*0082*/ 	.short	0x0101


	//----- nvinfo : EIATTR_EXIT_INSTR_OFFSETS
	.align		4
        /*0084*/ 	.byte	0x04, 0x1c
        /*0086*/ 	.short	(.L_3453 - .L_3452)


	//   ....[0]....
.L_3452:
        /*0088*/ 	.word	0x00000b10


	//   ....[1]....
        /*008c*/ 	.word	0x00000b60


	//----- nvinfo : EIATTR_MAX_THREADS
	.align		4
.L_3453:
        /*0090*/ 	.byte	0x04, 0x05
        /*0092*/ 	.short	(.L_3455 - .L_3454)
.L_3454:
        /*0094*/ 	.word	0x00000080
        /*0098*/ 	.word	0x00000001
        /*009c*/ 	.word	0x00000001


	//----- nvinfo : EIATTR_CRS_STACK_SIZE
	.align		4
.L_3455:
        /*00a0*/ 	.byte	0x04, 0x1e
        /*00a2*/ 	.short	(.L_3457 - .L_3456)
.L_3456:
        /*00a4*/ 	.word	0x00000000


	//----- nvinfo : EIATTR_CBANK_PARAM_SIZE
	.align		4
.L_3457:
        /*00a8*/ 	.byte	0x03, 0x19
        /*00aa*/ 	.short	0x0024


	//----- nvinfo : EIATTR_PARAM_CBANK
	.align		4
        /*00ac*/ 	.byte	0x04, 0x0a
        /*00ae*/ 	.short	(.L_3459 - .L_3458)
	.align		4
.L_3458:
        /*00b0*/ 	.word	index@(.nv.constant0._ZN2at6native27unrolled_elementwise_kernelINS0_13BinaryFunctorIdddNS0_15binary_internal10DivFunctorIdEEEESt5arrayIPcLm3EELi4E23TrivialOffsetCalculatorILi2EjESA_ILi1EjENS0_6memory15LoadWithoutCastENSD_16StoreWithoutCastEEEviT_T0_T2_T3_T4_T5_)
        /*00b4*/ 	.short	0x0210
        /*00b6*/ 	.short	0x0024


	//----- nvinfo : EIATTR_SW_WAR
	.align		4
.L_3459:
        /*00b8*/ 	.byte	0x04, 0x36
        /*00ba*/ 	.short	(.L_3461 - .L_3460)
.L_3460:
        /*00bc*/ 	.word	0x00000008
.L_3461:


//--------------------- .nv.info._ZN2at6native29vectorized_elementwise_kernelILi2ENS0_13BinaryFunctorIdddNS0_15binary_internal10DivFunctorIdEEEESt5arrayIPcLm3EEEEviT0_T1_ --------------------------
	.section	.nv.info._ZN2at6native29vectorized_elementwise_kernelILi2ENS0_13BinaryFunctorIdddNS0_15binary_internal10DivFunctorIdEEEESt5arrayIPcLm3EEEEviT0_T1_,"",@"SHT_CUDA_INFO"
	.sectionflags	@""
	.align	4


	//----- nvinfo : EIATTR_CUDA_API_VERSION
	.align		4
        /*0000*/ 	.byte	0x04, 0x37
        /*0002*/ 	.short	(.L_3463 - .L_3462)
.L_3462:
        /*0004*/ 	.word	0x00000082


	//----- nvinfo : EIATTR_KPARAM_INFO
	.align		4
.L_3463:
        /*0008*/ 	.byte	0x04, 0x17
        /*000a*/ 	.short	(.L_3465 - .L_3464)
.L_3464:
        /*000c*/ 	.word	0x00000000
        /*0010*/ 	.short	0x0002
        /*0012*/ 	.short	0x0008
        /*0014*/ 	.byte	0x00, 0xf0, 0x61, 0x00


	//----- nvinfo : EIATTR_KPARAM_INFO
	.align		4
.L_3465:
        /*0018*/ 	.byte	0x04, 0x17
        /*001a*/ 	.short	(.L_3467 - .L_3466)
.L_3466:
        /*001c*/ 	.word	0x00000000
        /*0020*/ 	.short	0x0001
        /*0022*/ 	.short	0x0004
        /*0024*/ 	.byte	0x00, 0xf0, 0x05, 0x00


	//----- nvinfo : EIATTR_KPARAM_INFO
	.align		4
.L_3467:
        /*0028*/ 	.byte	0x04, 0x17
        /*002a*/ 	.short	(.L_3469 - .L_3468)
.L_3468:
        /*002c*/ 	.word	0x00000000
        /*0030*/ 	.short	0x0000
        /*0032*/ 	.short	0x0000
        /*0034*/ 	.byte	0x00, 0xf0, 0x11, 0x00


	//----- nvinfo : EIATTR_SPARSE_MMA_MASK
	.align		4
.L_3469:
        /*0038*/ 	.byte	0x03, 0x50
        /*003a*/ 	.short	0x0000


	//----- nvinfo : EIATTR_MAXREG_COUNT
	.align		4
        /*003c*/ 	.byte	0x03, 0x1b
        /*003e*/ 	.short	0x00ff


	//----- nvinfo : EIATTR_MERCURY_ISA_VERSION
	.align		4
        /*0040*/ 	.byte	0x03, 0x5f
        /*0042*/ 	.short	0x0101


	//----- nvinfo : EIATTR_EXIT_INSTR_OFFSETS
	.align		4
        /*0044*/ 	.byte	0x04, 0x1c
        /*0046*/ 	.short	(.L_3471 - .L_3470)


	//   ....[0]....
.L_3470:
        /*0048*/ 	.word	0x00000da0


	//   ....[1]....
        /*004c*/ 	.word	0x000023f0


	//   ....[2]....
        /*0050*/ 	.word	0x00002440


	//----- nvinfo : EIATTR_MAX_THREADS
	.align		4
.L_3471:
        /*0054*/ 	.byte	0x04, 0x05
        /*0056*/ 	.short	(.L_3473 - .L_3472)
.L_3472:
        /*0058*/ 	.word	0x00000080
        /*005c*/ 	.word	0x00000001
        /*0060*/ 	.word	0x00000001


	//----- nvinfo : EIATTR_CRS_STACK_SIZE
	.align		4
.L_3473:
        /*0064*/ 	.byte	0x04, 0x1e
        /*0066*/ 	.short	(.L_3475 - .L_3474)
.L_3474:
        /*0068*/ 	.word	0x00000000


	//----- nvinfo : EIATTR_CBANK_PARAM_SIZE
	.align		4
.L_3475:
        /*006c*/ 	.byte	0x03, 0x19
        /*006e*/ 	.short	0x0020


	//----- nvinfo : EIATTR_PARAM_CBANK
	.align		4
        /*0070*/ 	.byte	0x04, 0x0a
        /*0072*/ 	.short	(.L_3477 - .L_3476)
	.align		4
.L_3476:
        /*0074*/ 	.word	index@(.nv.constant0._ZN2at6native29vectorized_elementwise_kernelILi2ENS0_13BinaryFunctorIdddNS0_15binary_internal10DivFunctorIdEEEESt5arrayIPcLm3EEEEviT0_T1_)
        /*0078*/ 	.short	0x0210
        /*007a*/ 	.short	0x0020


	//----- nvinfo : EIATTR_SW_WAR
	.align		4
.L_3477:
        /*007c*/ 	.byte	0x04, 0x36
        /*007e*/ 	.short	(.L_3479 - .L_3478)
.L_3478:
        /*0080*/ 	.word	0x00000008
.L_3479:


//--------------------- .nv.info._ZN2at6native29vectorized_elementwise_kernelILi4ENS0_13BinaryFunctorIdddNS0_15binary_internal10DivFunctorIdEEEESt5arrayIPcLm3EEEEviT0_T1_ --------------------------
	.section	.nv.info._ZN2at6native29vectorized_elementwise_kernelILi4ENS0_13BinaryFunctorIdddNS0_15binary_internal10DivFunctorIdEEEESt5arrayIPcLm3EEEEviT0_T1_,"",@"SHT_CUDA_INFO"
	.sectionflags	@""
	.align	4


	//----- nvinfo : EIATTR_CUDA_API_VERSION
	.align		4
        /*0000*/ 	.byte	0x04, 0x37
        /*0002*/ 	.short	(.L_3481 - .L_3480)
.L_3480:
        /*0004*/ 	.word	0x00000082


	//----- nvinfo : EIATTR_KPARAM_INFO
	.align		4
.L_3481:
        /*0008*/ 	.byte	0x04, 0x17
        /*000a*/ 	.short	(.L_3483 - .L_3482)
.L_3482:
        /*000c*/ 	.word	0x00000000
        /*0010*/ 	.short	0x0002
        /*0012*/ 	.short	0x0008
        /*0014*/ 	.byte	0x00, 0xf0, 0x61, 0x00


	//----- nvinfo : EIATTR_KPARAM_INFO
	.align		4
.L_3483:
        /*0018*/ 	.byte	0x04, 0x17
        /*001a*/ 	.short	(.L_3485 - .L_3484)
.L_3484:
        /*001c*/ 	.word	0x00000000
        /*0020*/ 	.short	0x0001
        /*0022*/ 	.short	0x0004
        /*0024*/ 	.byte	0x00, 0xf0, 0x05, 0x00


	//----- nvinfo : EIATTR_KPARAM_INFO
	.align		4
.L_3485:
        /*0028*/ 	.byte	0x04, 0x17
        /*002a*/ 	.short	(.L_3487 - .L_3486)
.L_3486:
        /*002c*/ 	.word	0x00000000
        /*0030*/ 	.short	0x0000
        /*0032*/ 	.short	0x0000
        /*0034*/ 	.byte	0x00, 0xf0, 0x11, 0x00


	//----- nvinfo : EIATTR_SPARSE_MMA_MASK
	.align		4
.L_3487:
        /*0038*/ 	.byte	0x03, 0x50
        /*003a*/ 	.short	0x0000


	//----- nvinfo : EIATTR_MAXREG_COUNT
	.align		4
        /*003c*/ 	.byte	0x03, 0x1b
        /*003e*/ 	.short	0x00ff


	//----- nvinfo : EIATTR_MERCURY_ISA_VERSION
	.align		4
        /*0040*/ 	.byte	0x03, 0x5f
        /*0042*/ 	.short	0x0101


	//----- nvinfo : EIATTR_EXIT_INSTR_OFFSETS
	.align		4
        /*0044*/ 	.byte	0x04, 0x1c
        /*0046*/ 	.short	(.L_3489 - .L_3488)


	//   ....[0]....
.L_3488:
        /*0048*/ 	.word	0x00000da0


	//   ....[1]....
        /*004c*/ 	.word	0x000023f0


	//   ....[2]....
        /*0050*/ 	.word	0x00002440


	//----- nvinfo : EIATTR_MAX_THREADS
	.align		4
.L_3489:
        /*0054*/ 	.byte	0x04, 0x05
        /*0056*/ 	.short	(.L_3491 - .L_3490)
.L_3490:
        /*0058*/ 	.word	0x00000080
        /*005c*/ 	.word	0x00000001
        /*0060*/ 	.word	0x00000001


	//----- nvinfo : EIATTR_CRS_STACK_SIZE
	.align		4
.L_3491:
        /*0064*/ 	.byte	0x04, 0x1e
        /*0066*/ 	.short	(.L_3493 - .L_3492)
.L_3492:
        /*0068*/ 	.word	0x00000000


	//----- nvinfo : EIATTR_CBANK_PARAM_SIZE
	.align		4
.L_3493:
        /*006c*/ 	.byte	0x03, 0x19
        /*006e*/ 	.short	0x0020


	//----- nvinfo : EIATTR_PARAM_CBANK
	.align		4
        /*0070*/ 	.byte	0x04, 0x0a
        /*0072*/ 	.short	(.L_3495 - .L_3494)
	.align		4
.L_3494:
        /*0074*/ 	.word	index@(.nv.constant0._ZN2at6native29vectorized_elementwise_kernelILi4ENS0_13BinaryFunctorIdddNS0_15binary_internal10DivFunctorIdEEEESt5arrayIPcLm3EEEEviT0_T1_)
        /*0078*/ 	.short	0x0210
        /*007a*/ 	.short	0x0020


	//----- nvinfo : EIATTR_SW_WAR
	.align		4
.L_3495:
        /*007c*/ 	.byte	0x04, 0x36
        /*007e*/ 	.short	(.L_3497 - .L_3496)
.L_3496:
        /*0080*/ 	.word	0x00000008
.L_3497:


//--------------------- .nv.info._ZN2at6native29vectorized_elementwise_kernelILi8ENS0_13BinaryFunctorIdddNS0_15binary_internal10DivFunctorIdEEEESt5arrayIPcLm3EEEEviT0_T1_ --------------------------
	.section	.nv.info._ZN2at6native29vectorized_elementwise_kernelILi8ENS0_13BinaryFunctorIdddNS0_15binary_internal10DivFunctorIdEEEESt5arrayIPcLm3EEEEviT0_T1_,"",@"SHT_CUDA_INFO"
	.sectionflags	@""
	.align	4


	//----- nvinfo : EIATTR_CUDA_API_VERSION
	.align		4
        /*0000*/ 	.byte	0x04, 0x37
        /*0002*/ 	.short	(.L_3499 - .L_3498)
.L_3498:
        /*0004*/ 	.word	0x00000082


	//----- nvinfo : EIATTR_KPARAM_INFO
	.align		4
.L_3499:
        /*0008*/ 	.byte	0x04, 0x17
        /*000a*/ 	.short	(.L_3501 - .L_3500)
.L_3500:
        /*000c*/ 	.word	0x00000000
        /*0010*/ 	.short	0x0002
        /*0012*/ 	.short	0x0008
        /*0014*/ 	.byte	0x00, 0xf0, 0x61, 0x00


	//----- nvinfo : EIATTR_KPARAM_INFO
	.align		4
.L_3501:
        /*0018*/ 	.byte	0x04, 0x17
        /*001a*/ 	.short	(.L_3503 - .L_3502)
.L_3502:
        /*001c*/ 	.word	0x00000000
        /*0020*/ 	.short	0x0001
        /*0022*/ 	.short	0x0004
        /*0024*/ 	.byte	0x00, 0xf0, 0x05, 0x00


	//----- nvinfo : EIATTR_KPARAM_INFO
	.align		4
.L_3503:
        /*0028*/ 	.byte	0x04, 0x17
        /*002a*/ 	.short	(.L_3505 - .L_3504)
.L_3504:
        /*002c*/ 	.word	0x00000000
        /*0030*/ 	.short	0x0000
        /*0032*/ 	.short	0x0000
        /*0034*/ 	.byte	0x00, 0xf0, 0x11, 0x00


	//----- nvinfo : EIATTR_SPARSE_MMA_MASK
	.align		4
.L_3505:
        /*0038*/ 	.byte	0x03, 0x50
        /*003a*/ 	.short	0x0000


	//----- nvinfo : EIATTR_MAXREG_COUNT
	.align		4
        /*003c*/ 	.byte	0x03, 0x1b
        /*003e*/ 	.short	0x00ff


	//----- nvinfo : EIATTR_MERCURY_ISA_VERSION
	.align		4
        /*0040*/ 	.byte	0x03, 0x5f
        /*0042*/ 	.short	0x0101


	//----- nvinfo : EIATTR_EXIT_INSTR_OFFSETS
	.align		4
        /*0044*/ 	.byte	0x04, 0x1c
        /*0046*/ 	.short	(.L_3507 - .L_3506)


	//   ....[0]....
.L_3506:
        /*0048*/ 	.word	0x00000da0


	//   ....[1]....
        /*004c*/ 	.word	0x000023f0


	//   ....[2]....
        /*0050*/ 	.word	0x00002440


	//----- nvinfo : EIATTR_MAX_THREADS
	.align		4
.L_3507:
        /*0054*/ 	.byte	0x04, 0x05
        /*0056*/ 	.short	(.L_3509 - .L_3508)
.L_3508:
        /*0058*/ 	.word	0x00000080
        /*005c*/ 	.word	0x00000001
        /*0060*/ 	.word	0x00000001


	//----- nvinfo : EIATTR_CRS_STACK_SIZE
	.align		4
.L_3509:
        /*0064*/ 	.byte	0x04, 0x1e
        /*0066*/ 	.short	(.L_3511 - .L_3510)
.L_3510:
        /*0068*/ 	.word	0x00000000


	//----- nvinfo : EIATTR_CBANK_PARAM_SIZE
	.align		4
.L_3511:
        /*006c*/ 	.byte	0x03, 0x19
        /*006e*/ 	.short	0x0020


	//----- nvinfo : EIATTR_PARAM_CBANK
	.align		4
        /*0070*/ 	.byte	0x04, 0x0a
        /*0072*/ 	.short	(.L_3513 - .L_3512)
	.align		4
.L_3512:
        /*0074*/ 	.word	index@(.nv.constant0._ZN2at6native29vectorized_elementwise_kernelILi8ENS0_13BinaryFunctorIdddNS0_15binary_internal10DivFunctorIdEEEESt5arrayIPcLm3EEEEviT0_T1_)
        /*0078*/ 	.short	0x0210
        /*007a*/ 	.short	0x0020


	//----- nvinfo : EIATTR_SW_WAR
	.align		4
.L_3513:
        /*007c*/ 	.byte	0x04, 0x36
        /*007e*/ 	.short	(.L_3515 - .L_3514)
.L_3514:
        /*0080*/ 	.word	0x00000008
.L_3515:


//--------------------- .nv.info._ZN2at6native18elementwise_kernelILi128ELi4EZNS0_15gpu_kernel_implINS0_13BUnaryFunctorIdddNS0_15binary_internal10DivFunctorIdEEEEEEvRNS_18TensorIteratorBaseERKT_EUliE_EEviT1_ --------------------------
	.section	.nv.info._ZN2at6native18elementwise_kernelILi128ELi4EZNS0_15gpu_kernel_implINS0_13BUnaryFunctorIdddNS0_15binary_internal10DivFunctorIdEEEEEEvRNS_18TensorIteratorBaseERKT_EUliE_EEviT1_,"",@"SHT_CUDA_INFO"
	.sectionflags	@""
	.align	4


	//----- nvinfo : EIATTR_CUDA_API_VERSION
	.align		4
        /*0000*/ 	.byte	0x04, 0x37
        /*0002*/ 	.short	(.L_3517 - .L_3516)
.L_3516:
        /*0004*/ 	.word	0x00000082


	//----- nvinfo : EIATTR_KPARAM_INFO
	.align		4
.L_3517:
        /*0008*/ 	.byte	0x04, 0x17
        /*000a*/ 	.short	(.L_3519 - .L_3518)
.L_3518:
        /*000c*/ 	.word	0x00000000
        /*0010*/ 	.short	0x0001
        /*0012*/ 	.short	0x0008
        /*0014*/ 	.byte	0x00, 0xf0, 0xa1, 0x08


	//----- nvinfo : EIATTR_KPARAM_INFO
	.align		4
.L_3519:
        /*0018*/ 	.byte	0x04, 0x17
        /*001a*/ 	.short	(.L_3521 - .L_3520)
.L_3520:
        /*001c*/ 	.word	0x00000000
        /*0020*/ 	.short	0x0000
        /*0022*/ 	.short	0x0000
        /*0024*/ 	.byte	0x00, 0xf0, 0x11, 0x00


	//----- nvinfo : EIATTR_SPARSE_MMA_MASK
	.align		4
.L_3521:
        /*0028*/ 	.byte	0x03, 0x50
        /*002a*/ 	.short	0x0000


	//----- nvinfo : EIATTR_MAXREG_COUNT
	.align		4
        /*002c*/ 	.byte	0x03, 0x1b
        /*002e*/ 	.short	0x0080


	//----- nvinfo : EIATTR_EXTERNS
	.align		4
        /*0030*/ 	.byte	0x04, 0x0f
        /*0032*/ 	.short	(.L_3523 - .L_3522)


	//   ....[0]....
	.align		4
.L_3522:
        /*0034*/ 	.word	index@(__assertfail)


	//----- nvinfo : EIATTR_MERCURY_ISA_VERSION
	.align		4
.L_3523:
        /*0038*/ 	.byte	0x03, 0x5f
        /*003a*/ 	.short	0x0101


	//----- nvinfo : EIATTR_SYSCALL_OFFSETS
	.align		4
        /*003c*/ 	.byte	0x04, 0x46
        /*003e*/ 	.short	(.L_3525 - .L_3524)


	//   ....[0]....
.L_3524:
        /*0040*/ 	.word	0x00002270


	//   ....[1]....
        /*0044*/ 	.word	0x00003510


	//   ....[2]....
        /*0048*/ 	.word	0x000057a0


	//   ....[3]....
        /*004c*/ 	.word	0x00006a30


	//   ....[4]....
        /*0050*/ 	.word	0x00008cb0


	//   ....[5]....
        /*0054*/ 	.word	0x00009f40


	//   ....[6]....
        /*0058*/ 	.word	0x0000c1b0


	//   ....[7]....
        /*005c*/ 	.word	0x0000d440


	//----- nvinfo : EIATTR_EXIT_INSTR_OFFSETS
	.align		4
.L_3525:
        /*0060*/ 	.byte	0x04, 0x1c
        /*0062*/ 	.short	(.L_3527 - .L_3526)


	//   ....[0]....
.L_3526:
        /*0064*/ 	.word	0x00009ff0


	//   ....[1]....
        /*0068*/ 	.word	0x0000c480


	//   ....[2]....
        /*006c*/ 	.word	0x0000c4c0


	//   ....[3]....
        /*0070*/ 	.word	0x0000c550


	//   ....[4]....
        /*0074*/ 	.word	0x0000c580


	//   ....[5]....
        /*0078*/ 	.word	0x0000c5b0


	//   ....[6]....
        /*007c*/ 	.word	0x0000c680


	//   ....[7]....
        /*0080*/ 	.word	0x0000c700


	//   ....[8]....
        /*0084*/ 	.word	0x0000c7e0


	//   ....[9]....
        /*0088*/ 	.word	0x0000c870


	//   ....[10]....
        /*008c*/ 	.word	0x0000c890


	//   ....[11]....
        /*0090*/ 	.word	0x0000c950


	//   ....[12]....
        /*0094*/ 	.word	0x0000c980


	//   ....[13]....
        /*0098*/ 	.word	0x0000cb50


	//   ....[14]....
        /*009c*/ 	.word	0x0000ccf0


	//   ....[15]....
        /*00a0*/ 	.word	0x0000cd70


	//   ....[16]....
        /*00a4*/ 	.word	0x0000ce20


	//   ....[17]....
        /*00a8*/ 	.word	0x0000cfe0


	//   ....[18]....
        /*00ac*/ 	.word	0x0000d1a0


	//   ....[19]....
        /*00b0*/ 	.word	0x0000d340


	//   ....[20]....
        /*00b4*/ 	.word	0x0000d450


	//   ....[21]....
        /*00b8*/ 	.word	0x0000d480


	//   ....[22]....
        /*00bc*/ 	.word	0x0000d4b0


	//----- nvinfo : EIATTR_MAX_THREADS
	.align		4
.L_3527:
        /*00c0*/ 	.byte	0x04, 0x05
        /*00c2*/ 	.short	(.L_3529 - .L_3528)
.L_3528:
        /*00c4*/ 	.word	0x00000080
        /*00c8*/ 	.word	0x00000001
        /*00cc*/ 	.word	0x00000001


	//----- nvinfo : EIATTR_CRS_STACK_SIZE
	.align		4
.L_3529:
        /*00d0*/ 	.byte	0x04, 0x1e
        /*00d2*/ 	.short	(.L_3531 - .L_3530)
.L_3530:
        /*00d4*/ 	.word	0x00000000


	//----- nvinfo : EIATTR_CBANK_PARAM_SIZE
	.align		4
.L_3531:
        /*00d8*/ 	.byte	0x03, 0x19
        /*00da*/ 	.short	0x0230


	//----- nvinfo : EIATTR_PARAM_CBANK
	.align		4
        /*00dc*/ 	.byte	0x04, 0x0a
        /*00de*/ 	.short	(.L_3533 - .L_3532)
	.align		4
.L_3532:
        /*00e0*/ 	.word	index@(.nv.constant0._ZN2at6native18elementwise_kernelILi128ELi4EZNS0_15gpu_kernel_implINS0_13BUnaryFunctorIdddNS0_15binary_internal10DivFunctorIdEEEEEEvRNS_18TensorIteratorBaseERKT_EUliE_EEviT1_)
        /*00e4*/ 	.short	0x0210
        /*00e6*/ 	.short	0x0230


	//----- nvinfo : EIATTR_SW_WAR
	.align		4
.L_3533:
        /*00e8*/ 	.byte	0x04, 0x36
        /*00ea*/ 	.short	(.L_3535 - .L_3534)
.L_3534:
        /*00ec*/ 	.word	0x00000008
.L_3535:


//--------------------- .nv.info._ZN2at6native27unrolled_elementwise_kernelINS0_13BUnaryFunctorIdddNS0_15binary_internal10DivFunctorIdEEEESt5arrayIPcLm2EELi4E23TrivialOffsetCalculatorILi1EjESB_NS0_6memory12LoadWithCastILi1EEENSC_13StoreWithCastILi1EEEEEviT_T0_T2_T3_T4_T5_ --------------------------
	.section	.nv.info._ZN2at6native27unrolled_elementwise_kernelINS0_13BUnaryFunctorIdddNS0_15binary_internal10DivFunctorIdEEEESt5arrayIPcLm2EELi4E23TrivialOffsetCalculatorILi1EjESB_NS0_6memory12LoadWithCastILi1EEENSC_13StoreWithCastILi1EEEEEviT_T0_T2_T3_T4_T5_,"",@"SHT_CUDA_INFO"
	.sectionflags	@""
	.align	4


	//----- nvinfo : EIATTR_CUDA_API_VERSION
	.align		4
        /*0000*/ 	.byte	0x04, 0x37
        /*0002*/ 	.short	(.L_3537 - .L_3536)
.L_3536:
        /*0004*/ 	.word	0x00000082


	//----- nvinfo : EIATTR_KPARAM_INFO
	.align		4
.L_3537:
        /*0008*/ 	.byte	0x04, 0x17
        /*000a*/ 	.short	(.L_3539 - .L_3538)
.L_3538:
        /*000c*/ 	.word	0x00000000
        /*0010*/ 	.short	0x0006
        /*0012*/ 	.short	0x0034
        /*0014*/ 	.byte	0x00, 0xf0, 0x21, 0x00


	//----- nvinfo : EIATTR_KPARAM_INFO
	.align		4
.L_3539:
        /*0018*/ 	.byte	0x04, 0x17
        /*001a*/ 	.short	(.L_3541 - .L_3540)
.L_3540:
        /*001c*/ 	.word	0x00000000
        /*0020*/ 	.short	0x0005
        /*0022*/ 	.short	0x002c
        /*0024*/ 	.byte	0x00, 0xf0, 0x21, 0x00


	//----- nvinfo : EIATTR_KPARAM_INFO
	.align		4
.L_3541:
        /*0028*/ 	.byte	0x04, 0x17
        /*002a*/ 	.short	(.L_3543 - .L_3542)
.L_3542:
        /*002c*/ 	.word	0x00000000
        /*0030*/ 	.short	0x0004
        /*0032*/ 	.short	0x0029
        /*0034*/ 	.byte	0x00, 0xf0, 0x05, 0x00


	//----- nvinfo : EIATTR_KPARAM_INFO
	.align		4
.L_3543:
        /*0038*/ 	.byte	0x04, 0x17
        /*003a*/ 	.short	(.L_3545 - .L_3544)
.L_3544:
        /*003c*/ 	.word	0x00000000
        /*0040*/ 	.short	0x0003
        /*0042*/ 	.short	0x0028
        /*0044*/ 	.byte	0x00, 0xf0, 0x05, 0x00


	//----- nvinfo : EIATTR_KPARAM_INFO
	.align		4
.L_3545:
        /*0048*/ 	.byte	0x04, 0x17
        /*004a*/ 	.short	(.L_3547 - .L_3546)
.L_3546:
        /*004c*/ 	.word	0x00000000
        /*0050*/ 	.short	0x0002
        /*0052*/ 	.short	0x0018
        /*0054*/ 	.byte	0x00, 0xf0, 0x41, 0x00


	//----- nvinfo : EIATTR_KPARAM_INFO
	.align		4
.L_3547:
        /*0058*/ 	.byte	0x04, 0x17
        /*005a*/ 	.short	(.L_3549 - .L_3548)
.L_3548:
        /*005c*/ 	.word	0x00000000
        /*0060*/ 	.short	0x0001
        /*0062*/ 	.short	0x0008
        /*0064*/ 	.byte	0x00, 0xf0, 0x41, 0x00


	//----- nvinfo : EIATTR_KPARAM_INFO
	.align		4
.L_3549:
        /*0068*/ 	.byte	0x04, 0x17
        /*006a*/ 	.short	(.L_3551 - .L_3550)
.L_3550:
        /*006c*/ 	.word	0x00000000
        /*0070*/ 	.short	0x0000
        /*0072*/ 	.short	0x0000
        /*0074*/ 	.byte	0x00, 0xf0, 0x11, 0x00


	//----- nvinfo : EIATTR_SPARSE_MMA_MASK
	.align		4
.L_3551:
        /*0078*/ 	.byte	0x03, 0x50
        /*007a*/ 	.short	0x0000


	//----- nvinfo : EIATTR_MAXREG_COUNT
	.align		4
        /*007c*/ 	.byte	0x03, 0x1b
        /*007e*/ 	.short	0x00ff


	//----- nvinfo : EIATTR_EXTERNS
	.align		4
        /*0080*/ 	.byte	0x04, 0x0f
        /*0082*/ 	.short	(.L_3553 - .L_3552)


	//   ....[0]....
	.align		4
.L_3552:
        /*0084*/ 	.word	index@(__assertfail)


	//----- nvinfo : EIATTR_MERCURY_ISA_VERSION
	.align		4
.L_3553:
        /*0088*/ 	.byte	0x03, 0x5f
        /*008a*/ 	.short	0x0101


	//----- nvinfo : EIATTR_SYSCALL_OFFSETS
	.align		4
        /*008c*/ 	.byte	0x04, 0x46
        /*008e*/ 	.short	(.L_3555 - .L_3554)


	//   ....[0]....
.L_3554:
        /*0090*/ 	.word	0x00000f80


	//   ....[1]....
        /*0094*/ 	.word	0x00001f20


	//   ....[2]....
        /*0098*/ 	.word	0x00002ed0


	//   ....[3]....
        /*009c*/ 	.word	0x00003e50


	//   ....[4]....
        /*00a0*/ 	.word	0x00005800


	//   ....[5]....
        /*00a4*/ 	.word	0x000069c0


	//   ....[6]....
        /*00a8*/ 	.word	0x00007b40


	//   ....[7]....
        /*00ac*/ 	.word	0x00008ce0


	//----- nvinfo : EIATTR_EXIT_INSTR_OFFSETS
	.align		4
.L_3555:
        /*00b0*/ 	.byte	0x04, 0x1c
        /*00b2*/ 	.short	(.L_3557 - .L_3556)


	//   ....[0]....
.L_3556:
        /*00b4*/ 	.word	0x00007be0


	//   ....[1]....
        /*00b8*/ 	.word	0x00007d20


	//   ....[2]....
        /*00bc*/ 	.word	0x00007d60


	//   ....[3]....
        /*00c0*/ 	.word	0x00007df0


	//   ....[4]....
        /*00c4*/ 	.word	0x00007e20


	//   ....[5]....
        /*00c8*/ 	.word	0x00007e50


	//   ....[6]....
        /*00cc*/ 	.word	0x00007f20


	//   ....[7]....
        /*00d0*/ 	.word	0x00007fa0


	//   ....[8]....
        /*00d4*/ 	.word	0x00008080


	//   ....[9]....
        /*00d8*/ 	.word	0x00008110


	//   ....[10]....
        /*00dc*/ 	.word	0x00008130


	//   ....[11]....
        /*00e0*/ 	.word	0x000081f0


	//   ....[12]....
        /*00e4*/ 	.word	0x00008220


	//   ....[13]....
        /*00e8*/ 	.word	0x000083f0


	//   ....[14]....
        /*00ec*/ 	.word	0x00008590


	//   ....[15]....
        /*00f0*/ 	.word	0x00008610


	//   ....[16]....
        /*00f4*/ 	.word	0x000086c0


	//   ....[17]....
        /*00f8*/ 	.word	0x00008880


	//   ....[18]....
        /*00fc*/ 	.word	0x00008a40


	//   ....[19]....
        /*0100*/ 	.word	0x00008be0


	//   ....[20]....
        /*0104*/ 	.word	0x00008cf0


	//   ....[21]....
        /*0108*/ 	.word	0x00008d20


	//   ....[22]....
        /*010c*/ 	.word	0x00008d50


	//----- nvinfo : EIATTR_MAX_THREADS
	.align		4
.L_3557:
        /*0110*/ 	.byte	0x04, 0x05
        /*0112*/ 	.short	(.L_3559 - .L_3558)
.L_3558:
        /*0114*/ 	.word	0x00000080
        /*0118*/ 	.word	0x00000001
        /*011c*/ 	.word	0x00000001


	//----- nvinfo : EIATTR_CRS_STACK_SIZE
	.align		4
.L_3559:
        /*0120*/ 	.byte	0x04, 0x1e
        /*0122*/ 	.short	(.L_3561 - .L_3560)
.L_3560:
        /*0124*/ 	.word	0x00000000


	//----- nvinfo : EIATTR_CBANK_PARAM_SIZE
	.align		4
.L_3561:
        /*0128*/ 	.byte	0x03, 0x19
        /*012a*/ 	.short	0x003c


	//----- nvinfo : EIATTR_PARAM_CBANK
	.align		4
        /*012c*/ 	.byte	0x04, 0x0a
        /*012e*/ 	.short	(.L_3563 - .L_3562)
	.align		4
.L_3562:
        /*0130*/ 	.word	index@(.nv.constant0._ZN2at6native27unrolled_elementwise_kernelINS0_13BUnaryFunctorIdddNS0_15binary_internal10DivFunctorIdEEEESt5arrayIPcLm2EELi4E23TrivialOffsetCalculatorILi1EjESB_NS0_6memory12LoadWithCastILi1EEENSC_13StoreWithCastILi1EEEEEviT_T0_T2_T3_T4_T5_)
        /*0134*/ 	.short	0x0210
        /*0136*/ 	.short	0x003c


	//----- nvinfo : EIATTR_SW_WAR
	.align		4
.L_3563:
        /*0138*/ 	.byte	0x04, 0x36
        /*013a*/ 	.short	(.L_3565 - .L_3564)
.L_3564:
        /*013c*/ 	.word	0x00000008
.L_3565:


//--------------------- .nv.info._ZN2at6native18elementwise_kernelILi128ELi2EZNS0_22gpu_kernel_impl_nocastINS0_13BUnaryFunctorIdddNS0_15binary_internal10DivFunctorIdEEEEEEvRNS_18TensorIteratorBaseERKT_EUliE_EEviT1_ --------------------------
	.section	.nv.info._ZN2at6native18elementwise_kernelILi128ELi2EZNS0_22gpu_kernel_impl_nocastINS0_13BUnaryFunctorIdddNS0_15binary_internal10DivFunctorIdEEEEEEvRNS_18TensorIteratorBaseERKT_EUliE_EEviT1_,"",@"SHT_CUDA_INFO"
	.sectionflags	@""
	.align	4


	//----- nvinfo : EIATTR_CUDA_API_VERSION
	.align		4
        /*0000*/ 	.byte	0x04, 0x37
        /*0002*/ 	.short	(.L_3567 - .L_3566)
.L_3566:
        /*0004*/ 	.word	0x00000082


	//----- nvinfo : EIATTR_KPARAM_INFO
	.align		4
.L_3567:
        /*0008*/ 	.byte	0x04, 0x17
        /*000a*/ 	.short	(.L_3569 - .L_3568)
.L_3568:
        /*000c*/ 	.word	0x00000000
        /*0010*/ 	.short	0x0001
        /*0012*/ 	.short	0x0008
        /*0014*/ 	.byte	0x00, 0xf0, 0x81, 0x08


	//----- nvinfo : EIATTR_KPARAM_INFO
	.align		4
.L_3569:
        /*0018*/ 	.byte	0x04, 0x17
        /*001a*/ 	.short	(.L_3571 - .L_3570)
.L_3570:
        /*001c*/ 	.word	0x00000000
        /*0020*/ 	.short	0x0000
        /*0022*/ 	.short	0x0000
        /*0024*/ 	.byte	0x00, 0xf0, 0x11, 0x00


	//----- nvinfo : EIATTR_SPARSE_MMA_MASK
	.align		4
.L_3571:
        /*0028*/ 	.byte	0x03, 0x50
        /*002a*/ 	.short	0x0000


	//----- nvinfo : EIATTR_MAXREG_COUNT
	.align		4
        /*002c*/ 	.byte	0x03, 0x1b
        /*002e*/ 	.short	0x0080


	//----- nvinfo : EIATTR_MERCURY_ISA_VERSION
	.align		4
        /*0030*/ 	.byte	0x03, 0x5f
        /*0032*/ 	.short	0x0101


	//----- nvinfo : EIATTR_EXIT_INSTR_OFFSETS
	.align		4
        /*0034*/ 	.byte	0x04, 0x1c
        /*0036*/ 	.short	(.L_3573 - .L_3572)


	//   ....[0]....
.L_3572:
        /*0038*/ 	.word	0x000015d0


	//   ....[1]....
        /*003c*/ 	.word	0x00002ab0


	//----- nvinfo : EIATTR_MAX_THREADS
	.align		4
.L_3573:
        /*0040*/ 	.byte	0x04, 0x05
        /*0042*/ 	.short	(.L_3575 - .L_3574)
.L_3574:
        /*0044*/ 	.word	0x00000080
        /*0048*/ 	.word	0x00000001
        /*004c*/ 	.word	0x00000001


	//----- nvinfo : EIATTR_CRS_STACK_SIZE
	.align		4
.L_3575:
        /*0050*/ 	.byte	0x04, 0x1e
        /*0052*/ 	.short	(.L_3577 - .L_3576)
.L_3576:
        /*0054*/ 	.word	0x00000000


	//----- nvinfo : EIATTR_CBANK_PARAM_SIZE
	.align		4
.L_3577:
        /*0058*/ 	.byte	0x03, 0x19
        /*005a*/ 	.short	0x0228


	//----- nvinfo : EIATTR_PARAM_CBANK
	.align		4
        /*005c*/ 	.byte	0x04, 0x0a
        /*005e*/ 	.short	(.L_3579 - .L_3578)
	.align		4
.L_3578:
        /*0060*/ 	.word	index@(.nv.constant0._ZN2at6native18elementwise_kernelILi128ELi2EZNS0_22gpu_kernel_impl_nocastINS0_13BUnaryFunctorIdddNS0_15binary_internal10DivFunctorIdEEEEEEvRNS_18TensorIteratorBaseERKT_EUliE_EEviT1_)
        /*0064*/ 	.short	0x0210
        /*0066*/ 	.short	0x0228


	//----- nvinfo : EIATTR_SW_WAR
	.align		4
.L_3579:
        /*0068*/ 	.byte	0x04, 0x36
        /*006a*/ 	.short	(.L_3581 - .L_3580)
.L_3580:
        /*006c*/ 	.word	0x00000008
.L_3581:


//--------------------- .nv.info._ZN2at6native27unrolled_elementwise_kernelINS0_13BUnaryFunctorIdddNS0_15binary_internal10DivFunctorIdEEEESt5arrayIPcLm2EELi4E23TrivialOffsetCalculatorILi1EjESB_NS0_6memory15LoadWithoutCastENSC_16StoreWithoutCastEEEviT_T0_T2_T3_T4_T5_ --------------------------
	.section	.nv.info._ZN2at6native27unrolled_elementwise_kernelINS0_13BUnaryFunctorIdddNS0_15binary_internal10DivFunctorIdEEEESt5arrayIPcLm2EELi4E23TrivialOffsetCalculatorILi1EjESB_NS0_6memory15LoadWithoutCastENSC_16StoreWithoutCastEEEviT_T0_T2_T3_T4_T5_,"",@"SHT_CUDA_INFO"
	.sectionflags	@""
	.align	4


	//----- nvinfo : EIATTR_CUDA_API_VERSION
	.align		4
        /*0000*/ 	.byte	0x04, 0x37
        /*0002*/ 	.short	(.L_3583 - .L_3582)
.L_3582:
        /*0004*/ 	.word	0x00000082


	//----- nvinfo : EIATTR_KPARAM_INFO
	.align		4
.L_3583:
        /*0008*/ 	.byte	0x04, 0x17
        /*000a*/ 	.short	(.L_3585 - .L_3584)
.L_3584:
        /*000c*/ 	.word	0x00000000
        /*0010*/ 	.short	0x0006
        /*0012*/ 	.short	0x002b
        /*0014*/ 	.byte	0x00, 0xf0, 0x05, 0x00


	//----- nvinfo : EIATTR_KPARAM_INFO
	.align		4
.L_3585:
        /*0018*/ 	.byte	0x04, 0x17
        /*001a*/ 	.short	(.L_3587 - .L_3586)
.L_3586:
        /*001c*/ 	.word	0x00000000
        /*0020*/ 	.short	0x0005
        /*0022*/ 	.short	0x002a
        /*0024*/ 	.byte	0x00, 0xf0, 0x05, 0x00


	//----- nvinfo : EIATTR_KPARAM_INFO
	.align		4
.L_3587:
        /*0028*/ 	.byte	0x04, 0x17
        /*002a*/ 	.short	(.L_3589 - .L_3588)
.L_3588:
        /*002c*/ 	.word	0x00000000
        /*0030*/ 	.short	0x0004
        /*0032*/ 	.short	0x0029
        /*0034*/ 	.byte	0x00, 0xf0, 0x05, 0x00


	//----- nvinfo : EIATTR_KPARAM_INFO
	.align		4
.L_3589:
        /*0038*/ 	.byte	0x04, 0x17
        /*003a*/ 	.short	(.L_3591 - .L_3590)
.L_3590:
        /*003c*/ 	.word	0x00000000
        /*0040*/ 	.short	0x0003
        /*0042*/ 	.short	0x0028
        /*0044*/ 	.byte	0x00, 0xf0, 0x05, 0x00


	//----- nvinfo : EIATTR_KPARAM_INFO
	.align		4
.L_3591:
        /*0048*/ 	.byte	0x04, 0x17
        /*004a*/ 	.short	(.L_3593 - .L_3592)
.L_3592:
        /*004c*/ 	.word	0x00000000
        /*0050*/ 	.short	0x0002
        /*0052*/ 	.short	0x0018
        /*0054*/ 	.byte	0x00, 0xf0, 0x41, 0x00


	//----- nvinfo : EIATTR_KPARAM_INFO
	.align		4
.L_3593:
        /*0058*/ 	.byte	0x04, 0x17
        /*005a*/ 	.short	(.L_3595 - .L_3594)
.L_3594:
        /*005c*/ 	.word	0x00000000
        /*0060*/ 	.short	0x0001
        /*0062*/ 	.short	0x0008
        /*0064*/ 	.byte	0x00, 0xf0, 0x41, 0x00


	//----- nvinfo : EIATTR_KPARAM_INFO
	.align		4
.L_3595:
        /*0068*/ 	.byte	0x04, 0x17
        /*006a*/ 	.short	(.L_3597 - .L_3596)
.L_3596:
        /*006c*/ 	.word	0x00000000
        /*0070*/ 	.short	0x0000
        /*0072*/ 	.short	0x0000
        /*0074*/ 	.byte	0x00, 0xf0, 0x11, 0x00


	//----- nvinfo : EIATTR_SPARSE_MMA_MASK
	.align		4
.L_3597:
        /*0078*/ 	.byte	0x03, 0x50
        /*007a*/ 	.short	0x0000


	//----- nvinfo : EIATTR_MAXREG_COUNT
	.align		4
        /*007c*/ 	.byte	0x03, 0x1b
        /*007e*/ 	.short	0x00ff


	//----- nvinfo : EIATTR_MERCURY_ISA_VERSION
	.align		4
        /*0080*/ 	.byte	0x03, 0x5f
        /*0082*/ 	.short	0x0101


	//----- nvinfo : EIATTR_EXIT_INSTR_OFFSETS
	.align		4
        /*0084*/ 	.byte	0x04, 0x1c
        /*0086*/ 	.short	(.L_3599 - .L_3598)


	//   ....[0]....
.L_3598:
        /*0088*/ 	.word	0x00000a30


	//   ....[1]....
        /*008c*/ 	.word	0x00000a80


	//----- nvinfo : EIATTR_MAX_THREADS
	.align		4
.L_3599:
        /*0090*/ 	.byte	0x04, 0x05
        /*0092*/ 	.short	(.L_3601 - .L_3600)
.L_3600:
        /*0094*/ 	.word	0x00000080
        /*0098*/ 	.word	0x00000001
        /*009c*/ 	.word	0x00000001


	//----- nvinfo : EIATTR_CRS_STACK_SIZE
	.align		4
.L_3601:
        /*00a0*/ 	.byte	0x04, 0x1e
        /*00a2*/ 	.short	(.L_3603 - .L_3602)
.L_3602:
        /*00a4*/ 	.word	0x00000000


	//----- nvinfo : EIATTR_CBANK_PARAM_SIZE
	.align		4
.L_3603:
        /*00a8*/ 	.byte	0x03, 0x19
        /*00aa*/ 	.short	0x002c


	//----- nvinfo : EIATTR_PARAM_CBANK
	.align		4
        /*00ac*/ 	.byte	0x04, 0x0a
        /*00ae*/ 	.short	(.L_3605 - .L_3604)
	.align		4
.L_3604:
        /*00b0*/ 	.word	index@(.nv.constant0._ZN2at6native27unrolled_elementwise_kernelINS0_13BUnaryFunctorIdddNS0_15binary_internal10DivFunctorIdEEEESt5arrayIPcLm2EELi4E23TrivialOffsetCalculatorILi1EjESB_NS0_6memory15LoadWithoutCastENSC_16StoreWithoutCastEEEviT_T0_T2_T3_T4_T5_)
        /*00b4*/ 	.short	0x0210
        /*00b6*/ 	.short	0x002c


	//----- nvinfo : EIATTR_SW_WAR
	.align		4
.L_3605:
        /*00b8*/ 	.byte	0x04, 0x36
        /*00ba*/ 	.short	(.L_3607 - .L_3606)
.L_3606:
        /*00bc*/ 	.word	0x00000008
.L_3607:


//--------------------- .nv.info._ZN2at6native29vectorized_elementwise_kernelILi2ENS0_13BUnaryFunctorIdddNS0_15binary_internal10DivFunctorIdEEEESt5arrayIPcLm2EEEEviT0_T1_ --------------------------
	.section	.nv.info._ZN2at6native29vectorized_elementwise_kernelILi2ENS0_13BUnaryFunctorIdddNS0_15binary_internal10DivFunctorIdEEEESt5arrayIPcLm2EEEEviT0_T1_,"",@"SHT_CUDA_INFO"
	.sectionflags	@""
	.align	4


	//----- nvinfo : EIATTR_CUDA_API_VERSION
	.align		4
        /*0000*/ 	.byte	0x04, 0x37
        /*0002*/ 	.short	(.L_3609 - .L_3608)
.L_3608:
        /*0004*/ 	.word	0x00000082


	//----- nvinfo : EIATTR_KPARAM_INFO
	.align		4
.L_3609:
        /*0008*/ 	.byte	0x04, 0x17
        /*000a*/ 	.short	(.L_3611 - .L_3610)
.L_3610:
        /*000c*/ 	.word	0x00000000
        /*0010*/ 	.short	0x0002
        /*0012*/ 	.short	0x0018
        /*0014*/ 	.byte	0x00, 0xf0, 0x41, 0x00


	//----- nvinfo : EIATTR_KPARAM_INFO
	.align		4
.L_3611:
        /*0018*/ 	.byte	0x04, 0x17
        /*001a*/ 	.short	(.L_3613 - .L_3612)
.L_3612:
        /*001c*/ 	.word	0x00000000
        /*0020*/ 	.short	0x0001
        /*0022*/ 	.short	0x0008
        /*0024*/ 	.byte	0x00, 0xf0, 0x41, 0x00


	//----- nvinfo : EIATTR_KPARAM_INFO
	.align		4
.L_3613:
        /*0028*/ 	.byte	0x04, 0x17
        /*002a*/ 	.short	(.L_3615 - .L_3614)
.L_3614:
        /*002c*/ 	.word	0x00000000
        /*0030*/ 	.short	0x0000
        /*0032*/ 	.short	0x0000
        /*0034*/ 	.byte	0x00, 0xf0, 0x11, 0x00


	//----- nvinfo : EIATTR_SPARSE_MMA_MASK
	.align		4
.L_3615:
        /*0038*/ 	.byte	0x03, 0x50
        /*003a*/ 	.short	0x0000


	//----- nvinfo : EIATTR_MAXREG_COUNT
	.align		4
        /*003c*/ 	.byte	0x03, 0x1b
        /*003e*/ 	.short	0x00ff


	//----- nvinfo : EIATTR_MERCURY_ISA_VERSION
	.align		4
        /*0040*/ 	.byte	0x03, 0x5f
        /*0042*/ 	.short	0x0101


	//----- nvinfo : EIATTR_EXIT_INSTR_OFFSETS
	.align		4
        /*0044*/ 	.byte	0x04, 0x1c
        /*0046*/ 	.short	(.L_3617 - .L_3616)


	//   ....[0]....
.L_3616:
        /*0048*/ 	.word	0x00000d50


	//   ....[1]....
        /*004c*/ 	.word	0x00002190


	//   ....[2]....
        /*0050*/ 	.word	0x000021e0


	//----- nvinfo : EIATTR_MAX_THREADS
	.align		4
.L_3617:
        /*0054*/ 	.byte	0x04, 0x05
        /*0056*/ 	.short	(.L_3619 - .L_3618)
.L_3618:
        /*0058*/ 	.word	0x00000080
        /*005c*/ 	.word	0x00000001
        /*0060*/ 	.word	0x00000001


	//----- nvinfo : EIATTR_CRS_STACK_SIZE
	.align		4
.L_3619:
        /*0064*/ 	.byte	0x04, 0x1e
        /*0066*/ 	.short	(.L_3621 - .L_3620)
.L_3620:
        /*0068*/ 	.word	0x00000000


	//----- nvinfo : EIATTR_CBANK_PARAM_SIZE
	.align		4
.L_3621:
        /*006c*/ 	.byte	0x03, 0x19
        /*006e*/ 	.short	0x0028


	//----- nvinfo : EIATTR_PARAM_CBANK
	.align		4
        /*0070*/ 	.byte	0x04, 0x0a
        /*0072*/ 	.short	(.L_3623 - .L_3622)
	.align		4
.L_3622:
        /*0074*/ 	.word	index@(.nv.constant0._ZN2at6native29vectorized_elementwise_kernelILi2ENS0_13BUnaryFunctorIdddNS0_15binary_internal10DivFunctorIdEEEESt5arrayIPcLm2EEEEviT0_T1_)
        /*0078*/ 	.short	0x0210
        /*007a*/ 	.short	0x0028


	//----- nvinfo : EIATTR_SW_WAR
	.align		4
.L_3623:
        /*007c*/ 	.byte	0x04, 0x36
        /*007e*/ 	.short	(.L_3625 - .L_3624)
.L_3624:
        /*0080*/ 	.word	0x00000008
.L_3625:


//--------------------- .nv.info._ZN2at6native29vectorized_elementwise_kernelILi4ENS0_13BUnaryFunctorIdddNS0_15binary_internal10DivFunctorIdEEEESt5arrayIPcLm2EEEEviT0_T1_ --------------------------
	.section	.nv.info._ZN2at6native29vectorized_elementwise_kernelILi4ENS0_13BUnaryFunctorIdddNS0_15binary_internal10DivFunctorIdEEEESt5arrayIPcLm2EEEEviT0_T1_,"",@"SHT_CUDA_INFO"
	.sectionflags	@""
	.align	4


	//----- nvinfo : EIATTR_CUDA_API_VERSION
	.align		4
        /*0000*/ 	.byte	0x04, 0x37
        /*0002*/ 	.short	(.L_3627 - .L_3626)
.L_3626:
        /*0004*/ 	.word	0x00000082


	//----- nvinfo : EIATTR_KPARAM_INFO
	.align		4
.L_3627:
        /*0008*/ 	.byte	0x04, 0x17
        /*000a*/ 	.short	(.L_3629 - .L_3628)
.L_3628:
        /*000c*/ 	.word	0x00000000
        /*0010*/ 	.short	0x0002
        /*0012*/ 	.short	0x0018
        /*0014*/ 	.byte	0x00, 0xf0, 0x41, 0x00


	//----- nvinfo : EIATTR_KPARAM_INFO
	.align		4
.L_3629:
        /*0018*/ 	.byte	0x04, 0x17
        /*001a*/ 	.short	(.L_3631 - .L_3630)
.L_3630:
        /*001c*/ 	.word	0x00000000
        /*0020*/ 	.short	0x0001
        /*0022*/ 	.short	0x0008
        /*0024*/ 	.byte	0x00, 0xf0, 0x41, 0x00


	//----- nvinfo : EIATTR_KPARAM_INFO
	.align		4
.L_3631:
        /*0028*/ 	.byte	0x04, 0x17
        /*002a*/ 	.short	(.L_3633 - .L_3632)
.L_3632:
        /*002c*/ 	.word	0x00000000
        /*0030*/ 	.short	0x0000
        /*0032*/ 	.short	0x0000
        /*0034*/ 	.byte	0x00, 0xf0, 0x11, 0x00


	//----- nvinfo : EIATTR_SPARSE_MMA_MASK
	.align		4
.L_3633:
        /*0038*/ 	.byte	0x03, 0x50
        /*003a*/ 	.short	0x0000


	//----- nvinfo : EIATTR_MAXREG_COUNT
	.align		4
        /*003c*/ 	.byte	0x03, 0x1b
        /*003e*/ 	.short	0x00ff


	//----- nvinfo : EIATTR_MERCURY_ISA_VERSION
	.align		4
        /*0040*/ 	.byte	0x03, 0x5f
        /*0042*/ 	.short	0x0101


	//----- nvinfo : EIATTR_EXIT_INSTR_OFFSETS
	.align		4
        /*0044*/ 	.byte	0x04, 0x1c
        /*0046*/ 	.short	(.L_3635 - .L_3634)


	//   ....[0]....
.L_3634:
        /*0048*/ 	.word	0x00000d50


	//   ....[1]....
        /*004c*/ 	.word	0x00002190


	//   ....[2]....
        /*0050*/ 	.word	0x000021e0


	//----- nvinfo : EIATTR_MAX_THREADS
	.align		4
.L_3635:
        /*0054*/ 	.byte	0x04, 0x05
        /*0056*/ 	.short	(.L_3637 - .L_3636)
.L_3636:
        /*0058*/ 	.word	0x00000080
        /*005c*/ 	.word	0x00000001
        /*0060*/ 	.word	0x00000001


	//----- nvinfo : EIATTR_CRS_STACK_SIZE
	.align		4
.L_3637:
        /*0064*/ 	.byte	0x04, 0x1e
        /*0066*/ 	.short	(.L_3639 - .L_3638)
.L_3638:
        /*0068*/ 	.word	0x00000000


	//----- nvinfo : EIATTR_CBANK_PARAM_SIZE
	.align		4
.L_3639:
        /*006c*/ 	.byte	0x03, 0x19
        /*006e*/ 	.short	0x0028


	//----- nvinfo : EIATTR_PARAM_CBANK
	.align		4
        /*0070*/ 	.byte	0x04, 0x0a
        /*0072*/ 	.short	(.L_3641 - .L_3640)
	.align		4
.L_3640:
        /*0074*/ 	.word	index@(.nv.constant0._ZN2at6native29vectorized_elementwise_kernelILi4ENS0_13BUnaryFunctorIdddNS0_15binary_internal10DivFunctorIdEEEESt5arrayIPcLm2EEEEviT0_T1_)
        /*0078*/ 	.short	0x0210
        /*007a*/ 	.short	0x0028


	//----- nvinfo : EIATTR_SW_WAR
	.align		4
.L_3641:
        /*007c*/ 	.byte	0x04, 0x36
        /*007e*/ 	.short	(.L_3643 - .L_3642)
.L_3642:
        /*0080*/ 	.word	0x00000008
.L_3643:


//--------------------- .nv.info._ZN2at6native29vectorized_elementwise_kernelILi8ENS0_13BUnaryFunctorIdddNS0_15binary_internal10DivFunctorIdEEEESt5arrayIPcLm2EEEEviT0_T1_ --------------------------
	.section	.nv.info._ZN2at6native29vectorized_elementwise_kernelILi8ENS0_13BUnaryFunctorIdddNS0_15binary_internal10DivFunctorIdEEEESt5arrayIPcLm2EEEEviT0_T1_,"",@"SHT_CUDA_INFO"
	.sectionflags	@""
	.align	4


	//----- nvinfo : EIATTR_CUDA_API_VERSION
	.align		4
        /*0000*/ 	.byte	0x04, 0x37
        /*0002*/ 	.short	(.L_3645 - .L_3644)
.L_3644:
        /*0004*/ 	.word	0x00000082


	//----- nvinfo : EIATTR_KPARAM_INFO
	.align		4
.L_3645:
        /*0008*/ 	.byte	0x04, 0x17
        /*000a*/ 	.short	(.L_3647 - .L_3646)
.L_3646:
        /*000c*/ 	.word	0x00000000
        /*0010*/ 	.short	0x0002
        /*0012*/ 	.short	0x0018
        /*0014*/ 	.byte	0x00, 0xf0, 0x41, 0x00


	//----- nvinfo : EIATTR_KPARAM_INFO
	.align		4
.L_3647:
        /*0018*/ 	.byte	0x04, 0x17
        /*001a*/ 	.short	(.L_3649 - .L_3648)
.L_3648:
        /*001c*/ 	.word	0x00000000
        /*0020*/ 	.short	0x0001
        /*0022*/ 	.short	0x0008
        /*0024*/ 	.byte	0x00, 0xf0, 0x41, 0x00


	//----- nvinfo : EIATTR_KPARAM_INFO
	.align		4
.L_3649:
        /*0028*/ 	.byte	0x04, 0x17
        /*002a*/ 	.short	(.L_3651 - .L_3650)
.L_3650:
        /*002c*/ 	.word	0x00000000
        /*0030*/ 	.short	0x0000
        /*0032*/ 	.short	0x0000
        /*0034*/ 	.byte	0x00, 0xf0, 0x11, 0x00


	//----- nvinfo : EIATTR_SPARSE_MMA_MASK
	.align		4
.L_3651:
        /*0038*/ 	.byte	0x03, 0x50
        /*003a*/ 	.short	0x0000


	//----- nvinfo : EIATTR_MAXREG_COUNT
	.align		4
        /*003c*/ 	.byte	0x03, 0x1b
        /*003e*/ 	.short	0x00ff


	//----- nvinfo : EIATTR_MERCURY_ISA_VERSION
	.align		4
        /*0040*/ 	.byte	0x03, 0x5f
        /*0042*/ 	.short	0x0101


	//----- nvinfo : EIATTR_EXIT_INSTR_OFFSETS
	.align		4
        /*0044*/ 	.byte	0x04, 0x1c
        /*0046*/ 	.short	(.L_3653 - .L_3652)


	//   ....[0]....
.L_3652:
        /*0048*/ 	.word	0x00000d50


	//   ....[1]....
        /*004c*/ 	.word	0x00002190


	//   ....[2]....
        /*0050*/ 	.word	0x000021e0


	//----- nvinfo : EIATTR_MAX_THREADS
	.align		4
.L_3653:
        /*0054*/ 	.byte	0x04, 0x05
        /*0056*/ 	.short	(.L_3655 - .L_3654)
.L_3654:
        /*0058*/ 	.word	0x00000080
        /*005c*/ 	.word	0x00000001
        /*0060*/ 	.word	0x00000001


	//----- nvinfo : EIATTR_CRS_STACK_SIZE
	.align		4
.L_3655:
        /*0064*/ 	.byte	0x04, 0x1e
        /*0066*/ 	.short	(.L_3657 - .L_3656)
.L_3656:
        /*0068*/ 	.word	0x00000000


	//----- nvinfo : EIATTR_CBANK_PARAM_SIZE
	.align		4
.L_3657:
        /*006c*/ 	.byte	0x03, 0x19
        /*006e*/ 	.short	0x0028


	//----- nvinfo : EIATTR_PARAM_CBANK
	.align		4
        /*0070*/ 	.byte	0x04, 0x0a
        /*0072*/ 	.short	(.L_3659 - .L_3658)
	.align		4
.L_3658:
        /*0074*/ 	.word	index@(.nv.constant0._ZN2at6native29vectorized_elementwise_kernelILi8ENS0_13BUnaryFunctorIdddNS0_15binary_internal10DivFunctorIdEEEESt5arrayIPcLm2EEEEviT0_T1_)
        /*0078*/ 	.short	0x0210
        /*007a*/ 	.short	0x0028


	//----- nvinfo : EIATTR_SW_WAR
	.align		4
.L_3659:
        /*007c*/ 	.byte	0x04, 0x36
        /*007e*/ 	.short	(.L_3661 - .L_3660)
.L_3660:
        /*0080*/ 	.word	0x00000008
.L_3661:


//--------------------- .nv.info._ZN2at6native18elementwise_kernelILi128ELi4EZNS0_15gpu_kernel_implINS0_13AUnaryFunctorIdddNS0_15binary_internal10DivFunctorIdEEEEEEvRNS_18TensorIteratorBaseERKT_EUliE_EEviT1_ --------------------------
	.section	.nv.info._ZN2at6native18elementwise_kernelILi128ELi4EZNS0_15gpu_kernel_implINS0_13AUnaryFunctorIdddNS0_15binary_internal10DivFunctorIdEEEEEEvRNS_18TensorIteratorBaseERKT_EUliE_EEviT1_,"",@"SHT_CUDA_INFO"
	.sectionflags	@""
	.align	4


	//----- nvinfo : EIATTR_CUDA_API_VERSION
	.align		4
        /*0000*/ 	.byte	0x04, 0x37
        /*0002*/ 	.short	(.L_3663 - .L_3662)
.L_3662:
        /*0004*/ 	.word	0x00000082


	//----- nvinfo : EIATTR_KPARAM_INFO
	.align		4
.L_3663:
        /*0008*/ 	.byte	0x04, 0x17
        /*000a*/ 	.short	(.L_3665 - .L_3664)
.L_3664:
        /*000c*/ 	.word	0x00000000
        /*0010*/ 	.short	0x0001
        /*0012*/ 	.short	0x0008
        /*0014*/ 	.byte	0x00, 0xf0, 0xa1, 0x08


	//----- nvinfo : EIATTR_KPARAM_INFO
	.align		4
.L_3665:
        /*0018*/ 	.byte	0x04, 0x17
        /*001a*/ 	.short	(.L_3667 - .L_3666)
.L_3666:
        /*001c*/ 	.word	0x00000000
        /*0020*/ 	.short	0x0000
        /*0022*/ 	.short	0x0000
        /*0024*/ 	.byte	0x00, 0xf0, 0x11, 0x00


	//----- nvinfo : EIATTR_SPARSE_MMA_MASK
	.align		4
.L_3667:
        /*0028*/ 	.byte	0x03, 0x50
        /*002a*/ 	.short	0x0000


	//----- nvinfo : EIATTR_MAXREG_COUNT
	.align		4
        /*002c*/ 	.byte	0x03, 0x1b
        /*002e*/ 	.short	0x0080


	//----- nvinfo : EIATTR_EXTERNS
	.align		4
        /*0030*/ 	.byte	0x04, 0x0f
        /*0032*/ 	.short	(.L_3669 - .L_3668)


	//   ....[0]....
	.align		4
.L_3668:
        /*0034*/ 	.word	index@(__assertfail)


	//----- nvinfo : EIATTR_MERCURY_ISA_VERSION
	.align		4
.L_3669:
        /*0038*/ 	.byte	0x03, 0x5f
        /*003a*/ 	.short	0x0101


	//----- nvinfo : EIATTR_SYSCALL_OFFSETS
	.align		4
        /*003c*/ 	.byte	0x04, 0x46
        /*003e*/ 	.short	(.L_3671 - .L_3670)


	//   ....[0]....
.L_3670:
        /*0040*/ 	.word	0x00002260


	//   ....[1]....
        /*0044*/ 	.word	0x00003500


	//   ....[2]....
        /*0048*/ 	.word	0x00005790


	//   ....[3]....
        /*004c*/ 	.word	0x00006a20


	//   ....[4]....
        /*0050*/ 	.word	0x00008ca0


	//   ....[5]....
        /*0054*/ 	.word	0x00009f30


	//   ....[6]....
        /*0058*/ 	.word	0x0000c1a0


	//   ....[7]....
        /*005c*/ 	.word	0x0000d430


	//----- nvinfo : EIATTR_EXIT_INSTR_OFFSETS
	.align		4
.L_3671:
        /*0060*/ 	.byte	0x04, 0x1c
        /*0062*/ 	.short	(.L_3673 - .L_3672)


	//   ....[0]....
.L_3672:
        /*0064*/ 	.word	0x00009fe0


	//   ....[1]....
        /*0068*/ 	.word	0x0000c470


	//   ....[2]....
        /*006c*/ 	.word	0x0000c4b0


	//   ....[3]....
        /*0070*/ 	.word	0x0000c540


	//   ....[4]....
        /*0074*/ 	.word	0x0000c570


	//   ....[5]....
        /*0078*/ 	.word	0x0000c5a0


	//   ....[6]....
        /*007c*/ 	.word	0x0000c670


	//   ....[7]....
        /*0080*/ 	.word	0x0000c6f0


	//   ....[8]....
        /*0084*/ 	.word	0x0000c7d0


	//   ....[9]....
        /*0088*/ 	.word	0x0000c860


	//   ....[10]....
        /*008c*/ 	.word	0x0000c880


	//   ....[11]....
        /*0090*/ 	.word	0x0000c940


	//   ....[12]....
        /*0094*/ 	.word	0x0000c970


	//   ....[13]....
        /*0098*/ 	.word	0x0000cb40


	//   ....[14]....
        /*009c*/ 	.word	0x0000cce0


	//   ....[15]....
        /*00a0*/ 	.word	0x0000cd60


	//   ....[16]....
        /*00a4*/ 	.word	0x0000ce10


	//   ....[17]....
        /*00a8*/ 	.word	0x0000cfd0


	//   ....[18]....
        /*00ac*/ 	.word	0x0000d190


	//   ....[19]....
        /*00b0*/ 	.word	0x0000d330


	//   ....[20]....
        /*00b4*/ 	.word	0x0000d440


	//   ....[21]....
        /*00b8*/ 	.word	0x0000d470


	//   ....[22]....
        /*00bc*/ 	.word	0x0000d4a0


	//----- nvinfo : EIATTR_MAX_THREADS
	.align		4
.L_3673:
        /*00c0*/ 	.byte	0x04, 0x05
        /*00c2*/ 	.short	(.L_3675 - .L_3674)
.L_3674:
        /*00c4*/ 	.word	0x00000080
        /*00c8*/ 	.word	0x00000001
        /*00cc*/ 	.word	0x00000001


	//----- nvinfo : EIATTR_CRS_STACK_SIZE
	.align		4
.L_3675:
        /*00d0*/ 	.byte	0x04, 0x1e
        /*00d2*/ 	.short	(.L_3677 - .L_3676)
.L_3676:
        /*00d4*/ 	.word	0x00000000


	//----- nvinfo : EIATTR_CBANK_PARAM_SIZE
	.align		4
.L_3677:
        /*00d8*/ 	.byte	0x03, 0x19
        /*00da*/ 	.short	0x0230


	//----- nvinfo : EIATTR_PARAM_CBANK
	.align		4
        /*00dc*/ 	.byte	0x04, 0x0a
        /*00de*/ 	.short	(.L_3679 - .L_3678)
	.align		4
.L_3678:
        /*00e0*/ 	.word	index@(.nv.constant0._ZN2at6native18elementwise_kernelILi128ELi4EZNS0_15gpu_kernel_implINS0_13AUnaryFunctorIdddNS0_15binary_internal10DivFunctorIdEEEEEEvRNS_18TensorIteratorBaseERKT_EUliE_EEviT1_)
        /*00e4*/ 	.short	0x0210
        /*00e6*/ 	.short	0x0230


	//----- nvinfo : EIATTR_SW_WAR
	.align		4
.L_3679:
        /*00e8*/ 	.byte	0x04, 0x36
        /*00ea*/ 	.short	(.L_3681 - .L_3680)
.L_3680:
        /*00ec*/ 	.word	0x00000008
.L_3681:


//--------------------- .nv.info._ZN2at6native27unrolled_elementwise_kernelINS0_13AUnaryFunctorIdddNS0_15binary_internal10DivFunctorIdEEEESt5arrayIPcLm2EELi4E23TrivialOffsetCalculatorILi1EjESB_NS0_6memory12LoadWithCastILi1EEENSC_13StoreWithCastILi1EEEEEviT_T0_T2_T3_T4_T5_ --------------------------
	.section	.nv.info._ZN2at6native27unrolled_elementwise_kernelINS0_13AUnaryFunctorIdddNS0_15binary_internal10DivFunctorIdEEEESt5arrayIPcLm2EELi4E23TrivialOffsetCalculatorILi1EjESB_NS0_6memory12LoadWithCastILi1EEENSC_13StoreWithCastILi1EEEEEviT_T0_T2_T3_T4_T5_,"",@"SHT_CUDA_INFO"
	.sectionflags	@""
	.align	4


	//----- nvinfo : EIATTR_CUDA_API_VERSION
	.align		4
        /*0000*/ 	.byte	0x04, 0x37
        /*0002*/ 	.short	(.L_3683 - .L_3682)
.L_3682:
        /*0004*/ 	.word	0x00000082


	//----- nvinfo : EIATTR_KPARAM_INFO
	.align		4
.L_3683:
        /*0008*/ 	.byte	0x04, 0x17
        /*000a*/ 	.short	(.L_3685 - .L_3684)
.L_3684:
        /*000c*/ 	.word	0x00000000
        /*0010*/ 	.short	0x0006
        /*0012*/ 	.short	0x0034
        /*0014*/ 	.byte	0x00, 0xf0, 0x21, 0x00


	//----- nvinfo : EIATTR_KPARAM_INFO
	.align		4
.L_3685:
        /*0018*/ 	.byte	0x04, 0x17
        /*001a*/ 	.short	(.L_3687 - .L_3686)
.L_3686:
        /*001c*/ 	.word	0x00000000
        /*0020*/ 	.short	0x0005
        /*0022*/ 	.short	0x002c
        /*0024*/ 	.byte	0x00, 0xf0, 0x21, 0x00


	//----- nvinfo : EIATTR_KPARAM_INFO
	.align		4
.L_3687:
        /*0028*/ 	.byte	0x04, 0x17
        /*002a*/ 	.short	(.L_3689 - .L_3688)
.L_3688:
        /*002c*/ 	.word	0x00000000
        /*0030*/ 	.short	0x0004
        /*0032*/ 	.short	0x0029
        /*0034*/ 	.byte	0x00, 0xf0, 0x05, 0x00


	//----- nvinfo : EIATTR_KPARAM_INFO
	.align		4
.L_3689:
        /*0038*/ 	.byte	0x04, 0x17
        /*003a*/ 	.short	(.L_3691 - .L_3690)
.L_3690:
        /*003c*/ 	.word	0x00000000
        /*0040*/ 	.short	0x0003
        /*0042*/ 	.short	0x0028
        /*0044*/ 	.byte	0x00, 0xf0, 0x05, 0x00


	//----- nvinfo : EIATTR_KPARAM_INFO
	.align		4
.L_3691:
        /*0048*/ 	.byte	0x04, 0x17
        /*004a*/ 	.short	(.L_3693 - .L_3692)
.L_3692:
        /*004c*/ 	.word	0x00000000
        /*0050*/ 	.short	0x0002
        /*0052*/ 	.short	0x0018
        /*0054*/ 	.byte	0x00, 0xf0, 0x41, 0x00


	//----- nvinfo : EIATTR_KPARAM_INFO
	.align		4
.L_3693:
        /*0058*/ 	.byte	0x04, 0x17
        /*005a*/ 	.short	(.L_3695 - .L_3694)
.L_3694:
        /*005c*/ 	.word	0x00000000
        /*0060*/ 	.short	0x0001
        /*0062*/ 	.short	0x0008
        /*0064*/ 	.byte	0x00, 0xf0, 0x41, 0x00


	//----- nvinfo : EIATTR_KPARAM_INFO
	.align		4
.L_3695:
        /*0068*/ 	.byte	0x04, 0x17
        /*006a*/ 	.short	(.L_3697 - .L_3696)
.L_3696:
        /*006c*/ 	.word	0x00000000
        /*0070*/ 	.short	0x0000
        /*0072*/ 	.short	0x0000
        /*0074*/ 	.byte	0x00, 0xf0, 0x11, 0x00


	//----- nvinfo : EIATTR_SPARSE_MMA_MASK
	.align		4
.L_3697:
        /*0078*/ 	.byte	0x03, 0x50
        /*007a*/ 	.short	0x0000


	//----- nvinfo : EIATTR_MAXREG_COUNT
	.align		4
        /*007c*/ 	.byte	0x03, 0x1b
        /*007e*/ 	.short	0x00ff


	//----- nvinfo : EIATTR_EXTERNS
	.align		4
        /*0080*/ 	.byte	0x04, 0x0f
        /*0082*/ 	.short	(.L_3699 - .L_3698)


	//   ....[0]....
	.align		4
.L_3698:
        /*0084*/ 	.word	index@(__assertfail)


	//----- nvinfo : EIATTR_MERCURY_ISA_VERSION
	.align		4
.L_3699:
        /*0088*/ 	.byte	0x03, 0x5f
        /*008a*/ 	.short	0x0101


	//----- nvinfo : EIATTR_SYSCALL_OFFSETS
	.align		4
        /*008c*/ 	.byte	0x04, 0x46
        /*008e*/ 	.short	(.L_3701 - .L_3700)


	//   ....[0]....
.L_3700:
        /*0090*/ 	.word	0x00000f80


	//   ....[1]....
        /*0094*/ 	.word	0x00001f20


	//   ....[2]....
        /*0098*/ 	.word	0x00002ed0


	//   ....[3]....
        /*009c*/ 	.word	0x00003e50


	//   ....[4]....
        /*00a0*/ 	.word	0x00005800


	//   ....[5]....
        /*00a4*/ 	.word	0x000069c0


	//   ....[6]....
        /*00a8*/ 	.word	0x00007b40


	//   ....[7]....
        /*00ac*/ 	.word	0x00008ce0


	//----- nvinfo : EIATTR_EXIT_INSTR_OFFSETS
	.align		4
.L_3701:
        /*00b0*/ 	.byte	0x04, 0x1c
        /*00b2*/ 	.short	(.L_3703 - .L_3702)


	//   ....[0]....
.L_3702:
        /*00b4*/ 	.word	0x00007be0


	//   ....[1]....
        /*00b8*/ 	.word	0x00007d20


	//   ....[2]....
        /*00bc*/ 	.word	0x00007d60


	//   ....[3]....
        /*00c0*/ 	.word	0x00007df0


	//   ....[4]....
        /*00c4*/ 	.word	0x00007e20


	//   ....[5]....
        /*00c8*/ 	.word	0x00007e50


	//   ....[6]....
        /*00cc*/ 	.word	0x00007f20


	//   ....[7]....
        /*00d0*/ 	.word	0x00007fa0


	//   ....[8]....
        /*00d4*/ 	.word	0x00008080


	//   ....[9]....
        /*00d8*/ 	.word	0x00008110


	//   ....[10]....
        /*00dc*/ 	.word	0x00008130


	//   ....[11]....
        /*00e0*/ 	.word	0x000081f0


	//   ....[12]....
        /*00e4*/ 	.word	0x00008220


	//   ....[13]....
        /*00e8*/ 	.word	0x000083f0


	//   ....[14]....
        /*00ec*/ 	.word	0x00008590


	//   ....[15]....
        /*00f0*/ 	.word	0x00008610


	//   ....[16]....
        /*00f4*/ 	.word	0x000086c0


	//   ....[17]....
        /*00f8*/ 	.word	0x00008880


	//   ....[18]....
        /*00fc*/ 	.word	0x00008a40


	//   ....[19]....
        /*0100*/ 	.word	0x00008be0


	//   ....[20]....
        /*0104*/ 	.word	0x00008cf0


	//   ....[21]....
        /*0108*/ 	.word	0x00008d20


	//   ....[22]....
        /*010c*/ 	.word	0x00008d50


	//----- nvinfo : EIATTR_MAX_THREADS
	.align		4
.L_3703:
        /*0110*/ 	.byte	0x04, 0x05
        /*0112*/ 	.short	(.L_3705 - .L_3704)
.L_3704:
        /*0114*/ 	.word	0x00000080
        /*0118*/ 	.word	0x00000001
        /*011c*/ 	.word	0x00000001


	//----- nvinfo : EIATTR_CRS_STACK_SIZE
	.align		4
.L_3705:
        /*0120*/ 	.byte	0x04, 0x1e
        /*0122*/ 	.short	(.L_3707 - .L_3706)
.L_3706:
        /*0124*/ 	.word	0x00000000


	//----- nvinfo : EIATTR_CBANK_PARAM_SIZE
	.align		4
.L_3707:
        /*0128*/ 	.byte	0x03, 0x19
        /*012a*/ 	.short	0x003c


	//----- nvinfo : EIATTR_PARAM_CBANK
	.align		4
        /*012c*/ 	.byte	0x04, 0x0a
        /*012e*/ 	.short	(.L_3709 - .L_3708)
	.align		4
.L_3708:
        /*0130*/ 	.word	index@(.nv.constant0._ZN2at6native27unrolled_elementwise_kernelINS0_13AUnaryFunctorIdddNS0_15binary_internal10DivFunctorIdEEEESt5arrayIPcLm2EELi4E23TrivialOffsetCalculatorILi1EjESB_NS0_6memory12LoadWithCastILi1EEENSC_13StoreWithCastILi1EEEEEviT_T0_T2_T3_T4_T5_)
        /*0134*/ 	.short	0x0210
        /*0136*/ 	.short	0x003c


	//----- nvinfo : EIATTR_SW_WAR
	.align		4
.L_3709:
        /*0138*/ 	.byte	0x04, 0x36
        /*013a*/ 	.short	(.L_3711 - .L_3710)
.L_3710:
        /*013c*/ 	.word	0x00000008
.L_3711:


//--------------------- .nv.info._ZN2at6native18elementwise_kernelILi128ELi2EZNS0_22gpu_kernel_impl_nocastINS0_13AUnaryFunctorIdddNS0_15binary_internal10DivFunctorIdEEEEEEvRNS_18TensorIteratorBaseERKT_EUliE_EEviT1_ --------------------------
	.section	.nv.info._ZN2at6native18elementwise_kernelILi128ELi2EZNS0_22gpu_kernel_impl_nocastINS0_13AUnaryFunctorIdddNS0_15binary_internal10DivFunctorIdEEEEEEvRNS_18TensorIteratorBaseERKT_EUliE_EEviT1_,"",@"SHT_CUDA_INFO"
	.sectionflags	@""
	.align	4


	//----- nvinfo : EIATTR_CUDA_API_VERSION
	.align		4
        /*0000*/ 	.byte	0x04, 0x37
        /*0002*/ 	.short	(.L_3713 - .L_3712)
.L_3712:
        /*0004*/ 	.word	0x00000082


	//----- nvinfo : EIATTR_KPARAM_INFO
	.align		4
.L_3713:
        /*0008*/ 	.byte	0x04, 0x17
        /*000a*/ 	.short	(.L_3715 - .L_3714)
.L_3714:
        /*000c*/ 	.word	0x00000000
        /*0010*/ 	.short	0x0001
        /*0012*/ 	.short	0x0008
        /*0014*/ 	.byte	0x00, 0xf0, 0x81, 0x08


	//----- nvinfo : EIATTR_KPARAM_INFO
	.align		4
.L_3715:
        /*0018*/ 	.byte	0x04, 0x17
        /*001a*/ 	.short	(.L_3717 - .L_3716)
.L_3716:
        /*001c*/ 	.word	0x00000000
        /*0020*/ 	.short	0x0000
        /*0022*/ 	.short	0x0000
        /*0024*/ 	.byte	0x00, 0xf0, 0x11, 0x00


	//----- nvinfo : EIATTR_SPARSE_MMA_MASK
	.align		4
.L_3717:
        /*0028*/ 	.byte	0x03, 0x50
        /*002a*/ 	.short	0x0000


	//----- nvinfo : EIATTR_MAXREG_COUNT
	.align		4
        /*002c*/ 	.byte	0x03, 0x1b
        /*002e*/ 	.short	0x0080


	//----- nvinfo : EIATTR_MERCURY_ISA_VERSION
	.align		4
        /*0030*/ 	.byte	0x03, 0x5f
        /*0032*/ 	.short	0x0101


	//----- nvinfo : EIATTR_EXIT_INSTR_OFFSETS
	.align		4
        /*0034*/ 	.byte	0x04, 0x1c
        /*0036*/ 	.short	(.L_3719 - .L_3718)


	//   ....[0]....
.L_3718:
        /*0038*/ 	.word	0x000015c0


	//   ....[1]....
        /*003c*/ 	.word	0x00002aa0


	//----- nvinfo : EIATTR_MAX_THREADS
	.align		4
.L_3719:
        /*0040*/ 	.byte	0x04, 0x05
        /*0042*/ 	.short	(.L_3721 - .L_3720)
.L_3720:
        /*0044*/ 	.word	0x00000080
        /*0048*/ 	.word	0x00000001
        /*004c*/ 	.word	0x00000001


	//----- nvinfo : EIATTR_CRS_STACK_SIZE
	.align		4
.L_3721:
        /*0050*/ 	.byte	0x04, 0x1e
        /*0052*/ 	.short	(.L_3723 - .L_3722)
.L_3722:
        /*0054*/ 	.word	0x00000000


	//----- nvinfo : EIATTR_CBANK_PARAM_SIZE
	.align		4
.L_3723:
        /*0058*/ 	.byte	0x03, 0x19
        /*005a*/ 	.short	0x0228


	//----- nvinfo : EIATTR_PARAM_CBANK
	.align		4
        /*005c*/ 	.byte	0x04, 0x0a
        /*005e*/ 	.short	(.L_3725 - .L_3724)
	.align		4
.L_3724:
        /*0060*/ 	.word	index@(.nv.constant0._ZN2at6native18elementwise_kernelILi128ELi2EZNS0_22gpu_kernel_impl_nocastINS0_13AUnaryFunctorIdddNS0_15binary_internal10DivFunctorIdEEEEEEvRNS_18TensorIteratorBaseERKT_EUliE_EEviT1_)
        /*0064*/ 	.short	0x0210
        /*0066*/ 	.short	0x0228


	//----- nvinfo : EIATTR_SW_WAR
	.align		4
.L_3725:
        /*0068*/ 	.byte	0x04, 0x36
        /*006a*/ 	.short	(.L_3727 - .L_3726)
.L_3726:
        /*006c*/ 	.word	0x00000008
.L_3727:


//--------------------- .nv.info._ZN2at6native27unrolled_elementwise_kernelINS0_13AUnaryFunctorIdddNS0_15binary_internal10DivFunctorIdEEEESt5arrayIPcLm2EELi4E23TrivialOffsetCalculatorILi1EjESB_NS0_6memory15LoadWithoutCastENSC_16StoreWithoutCastEEEviT_T0_T2_T3_T4_T5_ --------------------------
	.section	.nv.info._ZN2at6native27unrolled_elementwise_kernelINS0_13AUnaryFunctorIdddNS0_15binary_internal10DivFunctorIdEEEESt5arrayIPcLm2EELi4E23TrivialOffsetCalculatorILi1EjESB_NS0_6memory15LoadWithoutCastENSC_16StoreWithoutCastEEEviT_T0_T2_T3_T4_T5_,"",@"SHT_CUDA_INFO"
	.sectionflags	@""
	.align	4


	//----- nvinfo : EIATTR_CUDA_API_VERSION
	.align		4
        /*0000*/ 	.byte	0x04, 0x37
        /*0002*/ 	.short	(.L_3729 - .L_3728)
.L_3728:
        /*0004*/ 	.word	0x00000082


	//----- nvinfo : EIATTR_KPARAM_INFO
	.align		4
.L_3729:
        /*0008*/ 	.byte	0x04, 0x17
        /*000a*/ 	.short	(.L_3731 - .L_3730)
.L_3730:
        /*000c*/ 	.word	0x00000000
        /*0010*/ 	.short	0x0006
        /*0012*/ 	.short	0x002b
        /*0014*/ 	.byte	0x00, 0xf0, 0x05, 0x00


	//----- nvinfo : EIATTR_KPARAM_INFO
	.align		4
.L_3731:
        /*0018*/ 	.byte	0x04, 0x17
        /*001a*/ 	.short	(.L_3733 - .L_3732)
.L_3732:
        /*001c*/ 	.word	0x00000000
        /*0020*/ 	.short	0x0005
        /*0022*/ 	.short	0x002a
        /*0024*/ 	.byte	0x00, 0xf0, 0x05, 0x00


	//----- nvinfo : EIATTR_KPARAM_INFO
	.align		4
.L_3733:
        /*0028*/ 	.byte	0x04, 0x17
        /*002a*/ 	.short	(.L_3735 - .L_3734)
.L_3734:
        /*002c*/ 	.word	0x00000000
        /*0030*/ 	.short	0x0004
        /*0032*/ 	.short	0x0029
        /*0034*/ 	.byte	0x00, 0xf0, 0x05, 0x00


	//----- nvinfo : EIATTR_KPARAM_INFO
	.align		4
.L_3735:
        /*0038*/ 	.byte	0x04, 0x17
        /*003a*/ 	.short	(.L_3737 - .L_3736)
.L_3736:
        /*003c*/ 	.word	0x00000000
        /*0040*/ 	.short	0x0003
        /*0042*/ 	.short	0x0028
        /*0044*/ 	.byte	0x00, 0xf0, 0x05, 0x00


	//----- nvinfo : EIATTR_KPARAM_INFO
	.align		4
.L_3737:
        /*0048*/ 	.byte	0x04, 0x17
        /*004a*/ 	.short	(.L_3739 - .L_3738)
.L_3738:
        /*004c*/ 	.word	0x00000000
        /*0050*/ 	.short	0x0002
        /*0052*/ 	.short	0x0018
        /*0054*/ 	.byte	0x00, 0xf0, 0x41, 0x00


	//----- nvinfo : EIATTR_KPARAM_INFO
	.align		4
.L_3739:
        /*0058*/ 	.byte	0x04, 0x17
        /*005a*/ 	.short	(.L_3741 - .L_3740)
.L_3740:
        /*005c*/ 	.word	0x00000000
        /*0060*/ 	.short	0x0001
        /*0062*/ 	.short	0x0008
        /*0064*/ 	.byte	0x00, 0xf0, 0x41, 0x00


	//----- nvinfo : EIATTR_KPARAM_INFO
	.align		4
.L_3741:
        /*0068*/ 	.byte	0x04, 0x17
        /*006a*/ 	.short	(.L_3743 - .L_3742)
.L_3742:
        /*006c*/ 	.word	0x00000000
        /*0070*/ 	.short	0x0000
        /*0072*/ 	.short	0x0000
        /*0074*/ 	.byte	0x00, 0xf0, 0x11, 0x00


	//----- nvinfo : EIATTR_SPARSE_MMA_MASK
	.align		4
.L_3743:
        /*0078*/ 	.byte	0x03, 0x50
        /*007a*/ 	.short	0x0000


	//----- nvinfo : EIATTR_MAXREG_COUNT
	.align		4
        /*007c*/ 	.byte	0x03, 0x1b
        /*007e*/ 	.short	0x00ff


	//----- nvinfo : EIATTR_MERCURY_ISA_VERSION
	.align		4
        /*0080*/ 	.byte	0x03, 0x5f
        /*0082*/ 	.short	0x0101


	//----- nvinfo : EIATTR_EXIT_INSTR_OFFSETS
	.align		4
        /*0084*/ 	.byte	0x04, 0x1c
        /*0086*/ 	.short	(.L_3745 - .L_3744)


	//   ....[0]....
.L_3744:
        /*0088*/ 	.word	0x00000a20


	//   ....[1]....
        /*008c*/ 	.word	0x00000a70


	//----- nvinfo : EIATTR_MAX_THREADS
	.align		4
.L_3745:
        /*0090*/ 	.byte	0x04, 0x05
        /*0092*/ 	.short	(.L_3747 - .L_3746)
.L_3746:
        /*0094*/ 	.word	0x00000080
        /*0098*/ 	.word	0x00000001
        /*009c*/ 	.word	0x00000001


	//----- nvinfo : EIATTR_CRS_STACK_SIZE
	.align		4
.L_3747:
        /*00a0*/ 	.byte	0x04, 0x1e
        /*00a2*/ 	.short	(.L_3749 - .L_3748)
.L_3748:
        /*00a4*/ 	.word	0x00000000


	//----- nvinfo : EIATTR_CBANK_PARAM_SIZE
	.align		4
.L_3749:
        /*00a8*/ 	.byte	0x03, 0x19
        /*00aa*/ 	.short	0x002c


	//----- nvinfo : EIATTR_PARAM_CBANK
	.align		4
        /*00ac*/ 	.byte	0x04, 0x0a
        /*00ae*/ 	.short	(.L_3751 - .L_3750)
	.align		4
.L_3750:
        /*00b0*/ 	.word	index@(.nv.constant0._ZN2at6native27unrolled_elementwise_kernelINS0_13AUnaryFunctorIdddNS0_15binary_internal10DivFunctorIdEEEESt5arrayIPcLm2EELi4E23TrivialOffsetCalculatorILi1EjESB_NS0_6memory15LoadWithoutCastENSC_16StoreWithoutCastEEEviT_T0_T2_T3_T4_T5_)
        /*00b4*/ 	.short	0x0210
        /*00b6*/ 	.short	0x002c


	//----- nvinfo : EIATTR_SW_WAR
	.align		4
.L_3751:
        /*00b8*/ 	.byte	0x04, 0x36
        /*00ba*/ 	.short	(.L_3753 - .L_3752)
.L_3752:
        /*00bc*/ 	.word	0x00000008
.L_3753:


//--------------------- .nv.info._ZN2at6native29vectorized_elementwise_kernelILi2ENS0_13AUnaryFunctorIdddNS0_15binary_internal10DivFunctorIdEEEESt5arrayIPcLm2EEEEviT0_T1_ --------------------------
	.section	.nv.info._ZN2at6native29vectorized_elementwise_kernelILi2ENS0_13AUnaryFunctorIdddNS0_15binary_internal10DivFunctorIdEEEESt5arrayIPcLm2EEEEviT0_T1_,"",@"SHT_CUDA_INFO"
	.sectionflags	@""
	.align	4


	//----- nvinfo : EIATTR_CUDA_API_VERSION
	.align		4
        /*0000*/ 	.byte	0x04, 0x37
        /*0002*/ 	.short	(.L_3755 - .L_3754)
.L_3754:
        /*0004*/ 	.word	0x00000082


	//----- nvinfo : EIATTR_KPARAM_INFO
	.align		4
.L_3755:
        /*0008*/ 	.byte	0x04, 0x17
        /*000a*/ 	.short	(.L_3757 - .L_3756)
.L_3756:
        /*000c*/ 	.word	0x00000000
        /*0010*/ 	.short	0x0002
        /*0012*/ 	.short	0x0018
        /*0014*/ 	.byte	0x00, 0xf0, 0x41, 0x00


	//----- nvinfo : EIATTR_KPARAM_INFO
	.align		4
.L_3757:
        /*0018*/ 	.byte	0x04, 0x17
        /*001a*/ 	.short	(.L_3759 - .L_3758)
.L_3758:
        /*001c*/ 	.word	0x00000000
        /*0020*/ 	.short	0x0001
        /*0022*/ 	.short	0x0008
        /*0024*/ 	.byte	0x00, 0xf0, 0x41, 0x00


	//----- nvinfo : EIATTR_KPARAM_INFO
	.align		4
.L_3759:
        /*0028*/ 	.byte	0x04, 0x17
        /*002a*/ 	.short	(.L_3761 - .L_3760)
.L_3760:
        /*002c*/ 	.word	0x00000000
        /*0030*/ 	.short	0x0000
        /*0032*/ 	.short	0x0000
        /*0034*/ 	.byte	0x00, 0xf0, 0x11, 0x00


	//----- nvinfo : EIATTR_SPARSE_MMA_MASK
	.align		4
.L_3761:
        /*0038*/ 	.byte	0x03, 0x50
        /*003a*/ 	.short	0x0000


	//----- nvinfo : EIATTR_MAXREG_COUNT
	.align		4
        /*003c*/ 	.byte	0x03, 0x1b
        /*003e*/ 	.short	0x00ff


	//----- nvinfo : EIATTR_MERCURY_ISA_VERSION
	.align		4
        /*0040*/ 	.byte	0x03, 0x5f
        /*0042*/ 	.short	0x0101


	//----- nvinfo : EIATTR_EXIT_INSTR_OFFSETS
	.align		4
        /*0044*/ 	.byte	0x04, 0x1c
        /*0046*/ 	.short	(.L_3763 - .L_3762)


	//   ....[0]....
.L_3762:
        /*0048*/ 	.word	0x00000d40


	//   ....[1]....
        /*004c*/ 	.word	0x00002180


	//   ....[2]....
        /*0050*/ 	.word	0x000021d0


	//----- nvinfo : EIATTR_MAX_THREADS
	.align		4
.L_3763:
        /*0054*/ 	.byte	0x04, 0x05
        /*0056*/ 	.short	(.L_3765 - .L_3764)
.L_3764:
        /*0058*/ 	.word	0x00000080
        /*005c*/ 	.word	0x00000001
        /*0060*/ 	.word	0x00000001


	//----- nvinfo : EIATTR_CRS_STACK_SIZE
	.align		4
.L_3765:
        /*0064*/ 	.byte	0x04, 0x1e
        /*0066*/ 	.short	(.L_3767 - .L_3766)
.L_3766:
        /*0068*/ 	.word	0x00000000


	//----- nvinfo : EIATTR_CBANK_PARAM_SIZE
	.align		4
.L_3767:
        /*006c*/ 	.byte	0x03, 0x19
        /*006e*/ 	.short	0x0028


	//----- nvinfo : EIATTR_PARAM_CBANK
	.align		4
        /*0070*/ 	.byte	0x04, 0x0a
        /*0072*/ 	.short	(.L_3769 - .L_3768)
	.align		4
.L_3768:
        /*0074*/ 	.word	index@(.nv.constant0._ZN2at6native29vectorized_elementwise_kernelILi2ENS0_13AUnaryFunctorIdddNS0_15binary_internal10DivFunctorIdEEEESt5arrayIPcLm2EEEEviT0_T1_)
        /*0078*/ 	.short	0x0210
        /*007a*/ 	.short	0x0028


	//----- nvinfo : EIATTR_SW_WAR
	.align		4
.L_3769:
        /*007c*/ 	.byte	0x04, 0x36
        /*007e*/ 	.short	(.L_3771 - .L_3770)
.L_3770:
        /*0080*/ 	.word	0x00000008
.L_3771:


//--------------------- .nv.info._ZN2at6native29vectorized_elementwise_kernelILi4ENS0_13AUnaryFunctorIdddNS0_15binary_internal10DivFunctorIdEEEESt5arrayIPcLm2EEEEviT0_T1_ --------------------------
	.section	.nv.info._ZN2at6native29vectorized_elementwise_kernelILi4ENS0_13AUnaryFunctorIdddNS0_15binary_internal10DivFunctorIdEEEESt5arrayIPcLm2EEEEviT0_T1_,"",@"SHT_CUDA_INFO"
	.sectionflags	@""
	.align	4


	//----- nvinfo : EIATTR_CUDA_API_VERSION
	.align		4
        /*0000*/ 	.byte	0x04, 0x37
        /*0002*/ 	.short	(.L_3773 - .L_3772)
.L_3772:
        /*0004*/ 	.word	0x00000082


	//----- nvinfo : EIATTR_KPARAM_INFO
	.align		4
.L_3773:
        /*0008*/ 	.byte	0x04, 0x17
        /*000a*/ 	.short	(.L_3775 - .L_3774)
.L_3774:
        /*000c*/ 	.word	0x00000000
        /*0010*/ 	.short	0x0002
        /*0012*/ 	.short	0x0018
        /*0014*/ 	.byte	0x00, 0xf0, 0x41, 0x00


	//----- nvinfo : EIATTR_KPARAM_INFO
	.align		4
.L_3775:
        /*0018*/ 	.byte	0x04, 0x17
        /*001a*/ 	.short	(.L_3777 - .L_3776)
.L_3776:
        /*001c*/ 	.word	0x00000000
        /*0020*/ 	.short	0x0001
        /*0022*/ 	.short	0x0008
        /*0024*/ 	.byte	0x00, 0xf0, 0x41, 0x00


	//----- nvinfo : EIATTR_KPARAM_INFO
	.align		4
.L_3777:
        /*0028*/ 	.byte	0x04, 0x17
        /*002a*/ 	.short	(.L_3779 - .L_3778)
.L_3778:
        /*002c*/ 	.word	0x00000000
        /*0030*/ 	.short	0x0000
        /*0032*/ 	.short	0x0000
        /*0034*/ 	.byte	0x00, 0xf0, 0x11, 0x00


	//----- nvinfo : EIATTR_SPARSE_MMA_MASK
	.align		4
.L_3779:
        /*0038*/ 	.byte	0x03, 0x50
        /*003a*/ 	.short	0x0000


	//----- nvinfo : EIATTR_MAXREG_COUNT
	.align		4
        /*003c*/ 	.byte	0x03, 0x1b
        /*003e*/ 	.short	0x00ff


	//----- nvinfo : EIATTR_MERCURY_ISA_VERSION
	.align		4
        /*0040*/ 	.byte	0x03, 0x5f
        /*0042*/ 	.short	0x0101


	//----- nvinfo : EIATTR_EXIT_INSTR_OFFSETS
	.align		4
        /*0044*/ 	.byte	0x04, 0x1c
        /*0046*/ 	.short	(.L_3781 - .L_3780)


	//   ....[0]....
.L_3780:
        /*0048*/ 	.word	0x00000d40


	//   ....[1]....
        /*004c*/ 	.word	0x00002180


	//   ....[2]....
        /*0050*/ 	.word	0x000021d0


	//----- nvinfo : EIATTR_MAX_THREADS
	.align		4
.L_3781:
        /*0054*/ 	.byte	0x04, 0x05
        /*0056*/ 	.short	(.L_3783 - .L_3782)
.L_3782:
        /*0058*/ 	.word	0x00000080
        /*005c*/ 	.word	0x00000001
        /*0060*/ 	.word	0x00000001


	//----- nvinfo : EIATTR_CRS_STACK_SIZE
	.align		4
.L_3783:
        /*0064*/ 	.byte	0x04, 0x1e
        /*0066*/ 	.short	(.L_3785 - .L_3784)
.L_3784:
        /*0068*/ 	.word	0x00000000


	//----- nvinfo : EIATTR_CBANK_PARAM_SIZE
	.align		4
.L_3785:
        /*006c*/ 	.byte	0x03, 0x19
        /*006e*/ 	.short	0x0028


	//----- nvinfo : EIATTR_PARAM_CBANK
	.align		4
        /*0070*/ 	.byte	0x04, 0x0a
        /*0072*/ 	.short	(.L_3787 - .L_3786)
	.align		4
.L_3786:
        /*0074*/ 	.word	index@(.nv.constant0._ZN2at6native29vectorized_elementwise_kernelILi4ENS0_13AUnaryFunctorIdddNS0_15binary_internal10DivFunctorIdEEEESt5arrayIPcLm2EEEEviT0_T1_)
        /*0078*/ 	.short	0x0210
        /*007a*/ 	.short	0x0028


	//----- nvinfo : EIATTR_SW_WAR
	.align		4
.L_3787:
        /*007c*/ 	.byte	0x04, 0x36
        /*007e*/ 	.short	(.L_3789 - .L_3788)
.L_3788:
        /*0080*/ 	.word	0x00000008
.L_3789:


//--------------------- .nv.info._ZN2at6native29vectorized_elementwise_kernelILi8ENS0_13AUnaryFunctorIdddNS0_15binary_internal10DivFunctorIdEEEESt5arrayIPcLm2EEEEviT0_T1_ --------------------------
	.section	.nv.info._ZN2at6native29vectorized_elementwise_kernelILi8ENS0_13AUnaryFunctorIdddNS0_15binary_internal10DivFunctorIdEEEESt5arrayIPcLm2EEEEviT0_T1_,"",@"SHT_CUDA_INFO"
	.sectionflags	@""
	.align	4


	//----- nvinfo : EIATTR_CUDA_API_VERSION
	.align		4
        /*0000*/ 	.byte	0x04, 0x37
        /*0002*/ 	.short	(.L_3791 - .L_3790)
.L_3790:
        /*0004*/ 	.word	0x00000082


	//----- nvinfo : EIATTR_KPARAM_INFO
	.align		4
.L_3791:
        /*0008*/ 	.byte	0x04, 0x17
        /*000a*/ 	.short	(.L_3793 - .L_3792)
.L_3792:
        /*000c*/ 	.word	0x00000000
        /*0010*/ 	.short	0x0002
        /*0012*/ 	.short	0x0018
        /*0014*/ 	.byte	0x00, 0xf0, 0x41, 0x00


	//----- nvinfo : EIATTR_KPARAM_INFO
	.align		4
.L_3793:
        /*0018*/ 	.byte	0x04, 0x17
        /*001a*/ 	.short	(.L_3795 - .L_3794)
.L_3794:
        /*001c*/ 	.word	0x00000000
        /*0020*/ 	.short	0x0001
        /*0022*/ 	.short	0x0008
        /*0024*/ 	.byte	0x00, 0xf0, 0x41, 0x00


	//----- nvinfo : EIATTR_KPARAM_INFO
	.align		4
.L_3795:
        /*0028*/ 	.byte	0x04, 0x17
        /*002a*/ 	.short	(.L_3797 - .L_3796)
.L_3796:
        /*002c*/ 	.word	0x00000000
        /*0030*/ 	.short	0x0000
        /*0032*/ 	.short	0x0000
        /*0034*/ 	.byte	0x00, 0xf0, 0x11, 0x00


	//----- nvinfo : EIATTR_SPARSE_MMA_MASK
	.align		4
.L_3797:
        /*0038*/ 	.byte	0x03, 0x50
        /*003a*/ 	.short	0x0000


	//----- nvinfo : EIATTR_MAXREG_COUNT
	.align		4
        /*003c*/ 	.byte	0x03, 0x1b
        /*003e*/ 	.short	0x00ff


	//----- nvinfo : EIATTR_MERCURY_ISA_VERSION
	.align		4
        /*0040*/ 	.byte	0x03, 0x5f
        /*0042*/ 	.short	0x0101


	//----- nvinfo : EIATTR_EXIT_INSTR_OFFSETS
	.align		4
        /*0044*/ 	.byte	0x04, 0x1c
        /*0046*/ 	.short	(.L_3799 - .L_3798)


	//   ....[0]....
.L_3798:
        /*0048*/ 	.word	0x00000d40


	//   ....[1]....
        /*004c*/ 	.word	0x00002180


	//   ....[2]....
        /*0050*/ 	.word	0x000021d0


	//----- nvinfo : EIATTR_MAX_THREADS
	.align		4
.L_3799:
        /*0054*/ 	.byte	0x04, 0x05
        /*0056*/ 	.short	(.L_3801 - .L_3800)
.L_3800:
        /*0058*/ 	.word	0x00000080
        /*005c*/ 	.word	0x00000001
        /*0060*/ 	.word	0x00000001


	//----- nvinfo : EIATTR_CRS_STACK_SIZE
	.align		4
.L_3801:
        /*0064*/ 	.byte	0x04, 0x1e
        /*0066*/ 	.short	(.L_3803 - .L_3802)
.L_3802:
        /*0068*/ 	.word	0x00000000


	//----- nvinfo : EIATTR_CBANK_PARAM_SIZE
	.align		4
.L_3803:
        /*006c*/ 	.byte	0x03, 0x19
        /*006e*/ 	.short	0x0028


	//----- nvinfo : EIATTR_PARAM_CBANK
	.align		4
        /*0070*/ 	.byte	0x04, 0x0a
        /*0072*/ 	.short	(.L_3805 - .L_3804)
	.align		4
.L_3804:
        /*0074*/ 	.word	index@(.nv.constant0._ZN2at6native29vectorized_elementwise_kernelILi8ENS0_13AUnaryFunctorIdddNS0_15binary_internal10DivFunctorIdEEEESt5arrayIPcLm2EEEEviT0_T1_)
        /*0078*/ 	.short	0x0210
        /*007a*/ 	.short	0x0028


	//----- nvinfo : EIATTR_SW_WAR
	.align		4
.L_3805:
        /*007c*/ 	.byte	0x04, 0x36
        /*007e*/ 	.short	(.L_3807 - .L_3806)
.L_3806:
        /*0080*/ 	.word	0x00000008
.L_3807:


//--------------------- .nv.info._ZN2at6native18elementwise_kernelILi128ELi4EZNS0_15gpu_kernel_implINS0_13BUnaryFunctorIN3c108BFloat16ES5_S5_NS0_15binary_internal10MulFunctorIfEEEEEEvRNS_18TensorIteratorBaseERKT_EUliE_EEviT1_ --------------------------
	.section	.nv.info._ZN2at6native18elementwise_kernelILi128ELi4EZNS0_15gpu_kernel_implINS0_13BUnaryFunctorIN3c108BFloat16ES5_S5_NS0_15binary_internal10MulFunctorIfEEEEEEvRNS_18TensorIteratorBaseERKT_EUliE_EEviT1_,"",@"SHT_CUDA_INFO"
	.sectionflags	@""
	.align	4


	//----- nvinfo : EIATTR_CUDA_API_VERSION
	.align		4
        /*0000*/ 	.byte	0x04, 0x37
        /*0002*/ 	.short	(.L_3809 - .L_3808)
.L_3808:
        /*0004*/ 	.word	0x00000082


	//----- nvinfo : EIATTR_KPARAM_INFO
	.align		4
.L_3809:
        /*0008*/ 	.byte	0x04, 0x17
        /*000a*/ 	.short	(.L_3811 - .L_3810)
.L_3810:
        /*000c*/ 	.word	0x00000000
        /*0010*/ 	.short	0x0001
        /*0012*/ 	.short	0x0008
        /*0014*/ 	.byte	0x00, 0xf0, 0x81, 0x08


	//----- nvinfo : EIATTR_KPARAM_INFO
	.align		4
.L_3811:
        /*0018*/ 	.byte	0x04, 0x17
        /*001a*/ 	.short	(.L_3813 - .L_3812)
.L_3812:
        /*001c*/ 	.word	0x00000000
        /*0020*/ 	.short	0x0000
        /*0022*/ 	.short	0x0000
        /*0024*/ 	.byte	0x00, 0xf0, 0x11, 0x00


	//----- nvinfo : EIATTR_SPARSE_MMA_MASK
	.align		4
.L_3813:
        /*0028*/ 	.byte	0x03, 0x50
        /*002a*/ 	.short	0x0000


	//----- nvinfo : EIATTR_MAXREG_COUNT
	.align		4
        /*002c*/ 	.byte	0x03, 0x1b
        /*002e*/ 	.short	0x0080


	//----- nvinfo : EIATTR_EXTERNS
	.align		4
        /*0030*/ 	.byte	0x04, 0x0f
        /*0032*/ 	.short	(.L_3815 - .L_3814)


	//   ....[0]....
	.align		4
.L_3814:
        /*0034*/ 	.word	index@(__assertfail)


	//----- nvinfo : EIATTR_MERCURY_ISA_VERSION
	.align		4
.L_3815:
        /*0038*/ 	.byte	0x03, 0x5f
        /*003a*/ 	.short	0x0101


	//----- nvinfo : EIATTR_SYSCALL_OFFSETS
	.align		4
        /*003c*/ 	.byte	0x04, 0x46
        /*003e*/ 	.short	(.L_3817 - .L_3816)


	//   ....[0]....
.L_3816:
        /*0040*/ 	.word	0x000022e0


	//   ....[1]....
        /*0044*/ 	.word	0x00003280


	//   ....[2]....
        /*0048*/ 	.word	0x000055b0


	//   ....[3]....
        /*004c*/ 	.word	0x00006550


	//   ....[4]....
        /*0050*/ 	.word	0x00008870


	//   ....[5]....
        /*0054*/ 	.word	0x00009810


	//   ....[6]....
        /*0058*/ 	.word	0x0000bb20


	//   ....[7]....
        /*005c*/ 	.word	0x0000cac0


	//----- nvinfo : EIATTR_EXIT_INSTR_OFFSETS
	.align		4
.L_3817:
        /*0060*/ 	.byte	0x04, 0x1c
        /*0062*/ 	.short	(.L_3819 - .L_3818)


	//   ....[0]....
.L_3818:
        /*0064*/ 	.word	0x000098e0


	//   ....[1]....
        /*0068*/ 	.word	0x0000bcf0


	//   ....[2]....
        /*006c*/ 	.word	0x0000bd30


	//   ....[3]....
        /*0070*/ 	.word	0x0000bdd0


	//   ....[4]....
        /*0074*/ 	.word	0x0000be10


	//   ....[5]....
        /*0078*/ 	.word	0x0000be50


	//   ....[6]....
        /*007c*/ 	.word	0x0000bee0


	//   ....[7]....
        /*0080*/ 	.word	0x0000bf20


	//   ....[8]....
        /*0084*/ 	.word	0x0000bfc0


	//   ....[9]....
        /*0088*/ 	.word	0x0000c010


	//   ....[10]....
        /*008c*/ 	.word	0x0000c060


	//   ....[11]....
        /*0090*/ 	.word	0x0000c130


	//   ....[12]....
        /*0094*/ 	.word	0x0000c190


	//   ....[13]....
        /*0098*/ 	.word	0x0000c320


	//   ....[14]....
        /*009c*/ 	.word	0x0000c480


	//   ....[15]....
        /*00a0*/ 	.word	0x0000c4a0


	//   ....[16]....
        /*00a4*/ 	.word	0x0000c560


	//   ....[17]....
        /*00a8*/ 	.word	0x0000c6e0


	//   ....[18]....
        /*00ac*/ 	.word	0x0000c860


	//   ....[19]....
        /*00b0*/ 	.word	0x0000c9c0


	//   ....[20]....
        /*00b4*/ 	.word	0x0000cad0


	//   ....[21]....
        /*00b8*/ 	.word	0x0000cb10


	//   ....[22]....
        /*00bc*/ 	.word	0x0000cb50


	//----- nvinfo : EIATTR_MAX_THREADS
	.align		4
.L_3819:
        /*00c0*/ 	.byte	0x04, 0x05
        /*00c2*/ 	.short	(.L_3821 - .L_3820)
.L_3820:
        /*00c4*/ 	.word	0x00000080
        /*00c8*/ 	.word	0x00000001
        /*00cc*/ 	.word	0x00000001


	//----- nvinfo : EIATTR_CRS_STACK_SIZE
	.align		4
.L_3821:
        /*00d0*/ 	.byte	0x04, 0x1e
        /*00d2*/ 	.short	(.L_3823 - .L_3822)
.L_3822:
        /*00d4*/ 	.word	0x00000000


	//----- nvinfo : EIATTR_CBANK_PARAM_SIZE
	.align		4
.L_3823:
        /*00d8*/ 	.byte	0x03, 0x19
        /*00da*/ 	.short	0x0228


	//----- nvinfo : EIATTR_PARAM_CBANK
	.align		4
        /*00dc*/ 	.byte	0x04, 0x0a
        /*00de*/ 	.short	(.L_3825 - .L_3824)
	.align		4
.L_3824:
        /*00e0*/ 	.word	index@(.nv.constant0._ZN2at6native18elementwise_kernelILi128ELi4EZNS0_15gpu_kernel_implINS0_13BUnaryFunctorIN3c108BFloat16ES5_S5_NS0_15binary_internal10MulFunctorIfEEEEEEvRNS_18TensorIteratorBaseERKT_EUliE_EEviT1_)
        /*00e4*/ 	.short	0x0210
        /*00e6*/ 	.short	0x0228


	//----- nvinfo : EIATTR_SW_WAR
	.align		4
.L_3825:
        /*00e8*/ 	.byte	0x04, 0x36
        /*00ea*/ 	.short	(.L_3827 - .L_3826)
.L_3826:
        /*00ec*/ 	.word	0x00000008
.L_3827:


//--------------------- .nv.info._ZN2at6native27unrolled_elementwise_kernelINS0_13BUnaryFunctorIN3c108BFloat16ES4_S4_NS0_15binary_internal10MulFunctorIfEEEESt5arrayIPcLm2EELi4E23TrivialOffsetCalculatorILi1EjESD_NS0_6memory12LoadWithCastILi1EEENSE_13StoreWithCastILi1EEEEEviT_T0_T2_T3_T4_T5_ --------------------------
	.section	.nv.info._ZN2at6native27unrolled_elementwise_kernelINS0_13BUnaryFunctorIN3c108BFloat16ES4_S4_NS0_15binary_internal10MulFunctorIfEEEESt5arrayIPcLm2EELi4E23TrivialOffsetCalculatorILi1EjESD_NS0_6memory12LoadWithCastILi1EEENSE_13StoreWithCastILi1EEEEEviT_T0_T2_T3_T4_T5_,"",@"SHT_CUDA_INFO"
	.sectionflags	@""
	.align	4


	//----- nvinfo : EIATTR_CUDA_API_VERSION
	.align		4
        /*0000*/ 	.byte	0x04, 0x37
        /*0002*/ 	.short	(.L_3829 - .L_3828)
.L_3828:
        /*0004*/ 	.word	0x00000082


	//----- nvinfo : EIATTR_KPARAM_INFO
	.align		4
.L_3829:
        /*0008*/ 	.byte	0x04, 0x17
        /*000a*/ 	.short	(.L_3831 - .L_3830)
.L_3830:
        /*000c*/ 	.word	0x00000000
        /*0010*/ 	.short	0x0006
        /*0012*/ 	.short	0x002c
        /*0014*/ 	.byte	0x00, 0xf0, 0x21, 0x00


	//----- nvinfo : EIATTR_KPARAM_INFO
	.align		4
.L_3831:
        /*0018*/ 	.byte	0x04, 0x17
        /*001a*/ 	.short	(.L_3833 - .L_3832)
.L_3832:
        /*001c*/ 	.word	0x00000000
        /*0020*/ 	.short	0x0005
        /*0022*/ 	.short	0x0024
        /*0024*/ 	.byte	0x00, 0xf0, 0x21, 0x00


	//----- nvinfo : EIATTR_KPARAM_INFO
	.align		4
.L_3833:
        /*0028*/ 	.byte	0x04, 0x17
        /*002a*/ 	.short	(.L_3835 - .L_3834)
.L_3834:
        /*002c*/ 	.word	0x00000000
        /*0030*/ 	.short	0x0004
        /*0032*/ 	.short	0x0021
        /*0034*/ 	.byte	0x00, 0xf0, 0x05, 0x00


	//----- nvinfo : EIATTR_KPARAM_INFO
	.align		4
.L_3835:
        /*0038*/ 	.byte	0x04, 0x17
        /*003a*/ 	.short	(.L_3837 - .L_3836)
.L_3836:
        /*003c*/ 	.word	0x00000000
        /*0040*/ 	.short	0x0003
        /*0042*/ 	.short	0x0020
        /*0044*/ 	.byte	0x00, 0xf0, 0x05, 0x00


	//----- nvinfo : EIATTR_KPARAM_INFO
	.align		4
.L_3837:
        /*0048*/ 	.byte	0x04, 0x17
        /*004a*/ 	.short	(.L_3839 - .L_3838)
.L_3838:
        /*004c*/ 	.word	0x00000000
        /*0050*/ 	.short	0x0002
        /*0052*/ 	.short	0x0010
        /*0054*/ 	.byte	0x00, 0xf0, 0x41, 0x00


	//----- nvinfo : EIATTR_KPARAM_INFO
	.align		4
.L_3839:
        /*0058*/ 	.byte	0x04, 0x17
        /*005a*/ 	.short	(.L_3841 - .L_3840)
.L_3840:
        /*005c*/ 	.word	0x00000000
        /*0060*/ 	.short	0x0001
        /*0062*/ 	.short	0x0004
        /*0064*/ 	.byte	0x00, 0xf0, 0x21, 0x00


	//----- nvinfo : EIATTR_KPARAM_INFO
	.align		4
.L_3841:
        /*0068*/ 	.byte	0x04, 0x17
        /*006a*/ 	.short	(.L_3843 - .L_3842)
.L_3842:
        /*006c*/ 	.word	0x00000000
        /*0070*/ 	.short	0x0000
        /*0072*/ 	.short	0x0000
        /*0074*/ 	.byte	0x00, 0xf0, 0x11, 0x00


	//----- nvinfo : EIATTR_SPARSE_MMA_MASK
	.align		4
.L_3843:
        /*0078*/ 	.byte	0x03, 0x50
        /*007a*/ 	.short	0x0000


	//----- nvinfo : EIATTR_MAXREG_COUNT
	.align		4
        /*007c*/ 	.byte	0x03, 0x1b
        /*007e*/ 	.short	0x00ff


	//----- nvinfo : EIATTR_EXTERNS
	.align		4
        /*0080*/ 	.byte	0x04, 0x0f
        /*0082*/ 	.short	(.L_3845 - .L_3844)


	//   ....[0]....
	.align		4
.L_3844:
        /*0084*/ 	.word	index@(__assertfail)


	//----- nvinfo : EIATTR_MERCURY_ISA_VERSION
	.align		4
.L_3845:
        /*0088*/ 	.byte	0x03, 0x5f
        /*008a*/ 	.short	0x0101


	//----- nvinfo : EIATTR_SYSCALL_OFFSETS
	.align		4
        /*008c*/ 	.byte	0x04, 0x46
        /*008e*/ 	.short	(.L_3847 - .L_3846)


	//   ....[0]....
.L_3846:
        /*0090*/ 	.word	0x000010e0


	//   ....[1]....
        /*0094*/ 	.word	0x00002220


	//   ....[2]....
        /*0098*/ 	.word	0x00003370


	//   ....[3]....
        /*009c*/ 	.word	0x00004490


	//   ....[4]....
        /*00a0*/ 	.word	0x00005760


	//   ....[5]....
        /*00a4*/ 	.word	0x00006780


	//   ....[6]....
        /*00a8*/ 	.word	0x00007760


	//   ....[7]....
        /*00ac*/ 	.word	0x00008740


	//----- nvinfo : EIATTR_EXIT_INSTR_OFFSETS
	.align		4
.L_3847:
        /*00b0*/ 	.byte	0x04, 0x1c
        /*00b2*/ 	.short	(.L_3849 - .L_3848)


	//   ....[0]....
.L_3848:
        /*00b4*/ 	.word	0x00007820


	//   ....[1]....
        /*00b8*/ 	.word	0x00007970


	//   ....[2]....
        /*00bc*/ 	.word	0x000079b0


	//   ....[3]....
        /*00c0*/ 	.word	0x00007a50


	//   ....[4]....
        /*00c4*/ 	.word	0x00007a90


	//   ....[5]....
        /*00c8*/ 	.word	0x00007ad0


	//   ....[6]....
        /*00cc*/ 	.word	0x00007b60


	//   ....[7]....
        /*00d0*/ 	.word	0x00007ba0


	//   ....[8]....
        /*00d4*/ 	.word	0x00007c40


	//   ....[9]....
        /*00d8*/ 	.word	0x00007c90


	//   ....[10]....
        /*00dc*/ 	.word	0x00007ce0


	//   ....[11]....
        /*00e0*/ 	.word	0x00007db0


	//   ....[12]....
        /*00e4*/ 	.word	0x00007e10


	//   ....[13]....
        /*00e8*/ 	.word	0x00007fa0


	//   ....[14]....
        /*00ec*/ 	.word	0x00008100


	//   ....[15]....
        /*00f0*/ 	.word	0x00008120


	//   ....[16]....
        /*00f4*/ 	.word	0x000081e0


	//   ....[17]....
        /*00f8*/ 	.word	0x00008360


	//   ....[18]....
        /*00fc*/ 	.word	0x000084e0


	//   ....[19]....
        /*0100*/ 	.word	0x00008640


	//   ....[20]....
        /*0104*/ 	.word	0x00008750


	//   ....[21]....
        /*0108*/ 	.word	0x00008790


	//   ....[22]....
        /*010c*/ 	.word	0x000087d0


	//----- nvinfo : EIATTR_MAX_THREADS
	.align		4
.L_3849:
        /*0110*/ 	.byte	0x04, 0x05
        /*0112*/ 	.short	(.L_3851 - .L_3850)
.L_3850:
        /*0114*/ 	.word	0x00000080
        /*0118*/ 	.word	0x00000001
        /*011c*/ 	.word	0x00000001


	//----- nvinfo : EIATTR_CRS_STACK_SIZE
	.align		4
.L_3851:
        /*0120*/ 	.byte	0x04, 0x1e
        /*0122*/ 	.short	(.L_3853 - .L_3852)
.L_3852:
        /*0124*/ 	.word	0x00000000


	//----- nvinfo : EIATTR_CBANK_PARAM_SIZE
	.align		4
.L_3853:
        /*0128*/ 	.byte	0x03, 0x19
        /*012a*/ 	.short	0x0034


	//----- nvinfo : EIATTR_PARAM_CBANK
	.align		4
        /*012c*/ 	.byte	0x04, 0x0a
        /*012e*/ 	.short	(.L_3855 - .L_3854)
	.align		4
.L_3854:
        /*0130*/ 	.word	index@(.nv.constant0._ZN2at6native27unrolled_elementwise_kernelINS0_13BUnaryFunctorIN3c108BFloat16ES4_S4_NS0_15binary_internal10MulFunctorIfEEEESt5arrayIPcLm2EELi4E23TrivialOffsetCalculatorILi1EjESD_NS0_6memory12LoadWithCastILi1EEENSE_13StoreWithCastILi1EEEEEviT_T0_T2_T3_T4_T5_)
        /*0134*/ 	.short	0x0210
        /*0136*/ 	.short	0x0034


	//----- nvinfo : EIATTR_SW_WAR
	.align		4
.L_3855:
        /*0138*/ 	.byte	0x04, 0x36
        /*013a*/ 	.short	(.L_3857 - .L_3856)
.L_3856:
        /*013c*/ 	.word	0x00000008
.L_3857:


//--------------------- .nv.info._ZN2at6native18elementwise_kernelILi128ELi4EZNS0_22gpu_kernel_impl_nocastINS0_13BUnaryFunctorIN3c108BFloat16ES5_S5_NS0_15binary_internal10MulFunctorIfEEEEEEvRNS_18TensorIteratorBaseERKT_EUliE_EEviT1_ --------------------------
	.section	.nv.info._ZN2at6native18elementwise_kernelILi128ELi4EZNS0_22gpu_kernel_impl_nocastINS0_13BUnaryFunctorIN3c108BFloat16ES5_S5_NS0_15binary_internal10MulFunctorIfEEEEEEvRNS_18TensorIteratorBaseERKT_EUliE_EEviT1_,"",@"SHT_CUDA_INFO"
	.sectionflags	@""
	.align	4


	//----- nvinfo : EIATTR_CUDA_API_VERSION
	.align		4
        /*0000*/ 	.byte	0x04, 0x37
        /*0002*/ 	.short	(.L_3859 - .L_3858)
.L_3858:
        /*0004*/ 	.word	0x00000082


	//----- nvinfo : EIATTR_KPARAM_INFO
	.align		4
.L_3859:
        /*0008*/ 	.byte	0x04, 0x17
        /*000a*/ 	.short	(.L_3861 - .L_3860)
.L_3860:
        /*000c*/ 	.word	0x00000000
        /*0010*/ 	.short	0x0001
        /*0012*/ 	.short	0x0008
        /*0014*/ 	.byte	0x00, 0xf0, 0x61, 0x08


	//----- nvinfo : EIATTR_KPARAM_INFO
	.align		4
.L_3861:
        /*0018*/ 	.byte	0x04, 0x17
        /*001a*/ 	.short	(.L_3863 - .L_3862)
.L_3862:
        /*001c*/ 	.word	0x00000000
        /*0020*/ 	.short	0x0000
        /*0022*/ 	.short	0x0000
        /*0024*/ 	.byte	0x00, 0xf0, 0x11, 0x00


	//----- nvinfo : EIATTR_SPARSE_MMA_MASK
	.align		4
.L_3863:
        /*0028*/ 	.byte	0x03, 0x50
        /*002a*/ 	.short	0x0000


	//----- nvinfo : EIATTR_MAXREG_COUNT
	.align		4
        /*002c*/ 	.byte	0x03, 0x1b
        /*002e*/ 	.short	0x0080


	//----- nvinfo : EIATTR_MERCURY_ISA_VERSION
	.align		4
        /*0030*/ 	.byte	0x03, 0x5f
        /*0032*/ 	.short	0x0101


	//----- nvinfo : EIATTR_EXIT_INSTR_OFFSETS
	.align		4
        /*0034*/ 	.byte	0x04, 0x1c
        /*0036*/ 	.short	(.L_3865 - .L_3864)


	//   ....[0]....
.L_3864:
        /*0038*/ 	.word	0x00003c20


	//   ....[1]....
        /*003c*/ 	.word	0x00004fd0


	//----- nvinfo : EIATTR_MAX_THREADS
	.align		4
.L_3865:
        /*0040*/ 	.byte	0x04, 0x05
        /*0042*/ 	.short	(.L_3867 - .L_3866)
.L_3866:
        /*0044*/ 	.word	0x00000080
        /*0048*/ 	.word	0x00000001
        /*004c*/ 	.word	0x00000001


	//----- nvinfo : EIATTR_CRS_STACK_SIZE
	.align		4
.L_3867:
        /*0050*/ 	.byte	0x04, 0x1e
        /*0052*/ 	.short	(.L_3869 - .L_3868)
.L_3868:
        /*0054*/ 	.word	0x00000000


	//----- nvinfo : EIATTR_CBANK_PARAM_SIZE
	.align		4
.L_3869:
        /*0058*/ 	.byte	0x03, 0x19
        /*005a*/ 	.short	0x0220


	//----- nvinfo : EIATTR_PARAM_CBANK
	.align		4
        /*005c*/ 	.byte	0x04, 0x0a
        /*005e*/ 	.short	(.L_3871 - .L_3870)
	.align		4
.L_3870:
        /*0060*/ 	.word	index@(.nv.constant0._ZN2at6native18elementwise_kernelILi128ELi4EZNS0_22gpu_kernel_impl_nocastINS0_13BUnaryFunctorIN3c108BFloat16ES5_S5_NS0_15binary_internal10MulFunctorIfEEEEEEvRNS_18TensorIteratorBaseERKT_EUliE_EEviT1_)
        /*0064*/ 	.short	0x0210
        /*0066*/ 	.short	0x0220


	//----- nvinfo : EIATTR_SW_WAR
	.align		4
.L_3871:
        /*0068*/ 	.byte	0x04, 0x36
        /*006a*/ 	.short	(.L_3873 - .L_3872)
.L_3872:
        /*006c*/ 	.word	0x00000008
.L_3873:


//--------------------- .nv.info._ZN2at6native27unrolled_elementwise_kernelINS0_13BUnaryFunctorIN3c108BFloat16ES4_S4_NS0_15binary_internal10MulFunctorIfEEEESt5arrayIPcLm2EELi4E23TrivialOffsetCalculatorILi1EjESD_NS0_6memory15LoadWithoutCastENSE_16StoreWithoutCastEEEviT_T0_T2_T3_T4_T5_ --------------------------
	.section	.nv.info._ZN2at6native27unrolled_elementwise_kernelINS0_13BUnaryFunctorIN3c108BFloat16ES4_S4_NS0_15binary_internal10MulFunctorIfEEEESt5arrayIPcLm2EELi4E23TrivialOffsetCalculatorILi1EjESD_NS0_6memory15LoadWithoutCastENSE_16StoreWithoutCastEEEviT_T0_T2_T3_T4_T5_,"",@"SHT_CUDA_INFO"
	.sectionflags	@""
	.align	4


	//----- nvinfo : EIATTR_CUDA_API_VERSION
	.align		4
        /*0000*/ 	.byte	0x04, 0x37
        /*0002*/ 	.short	(.L_3875 - .L_3874)
.L_3874:
        /*0004*/ 	.word	0x00000082


	//----- nvinfo : EIATTR_KPARAM_INFO
	.align		4
.L_3875:
        /*0008*/ 	.byte	0x04, 0x17
        /*000a*/ 	.short	(.L_3877 - .L_3876)
.L_3876:
        /*000c*/ 	.word	0x00000000
        /*0010*/ 	.short	0x0006
        /*0012*/ 	.short	0x0023
        /*0014*/ 	.byte	0x00, 0xf0, 0x05, 0x00


	//----- nvinfo : EIATTR_KPARAM_INFO
	.align		4
.L_3877:
        /*0018*/ 	.byte	0x04, 0x17
        /*001a*/ 	.short	(.L_3879 - .L_3878)
.L_3878:
        /*001c*/ 	.word	0x00000000
        /*0020*/ 	.short	0x0005
        /*0022*/ 	.short	0x0022
        /*0024*/ 	.byte	0x00, 0xf0, 0x05, 0x00


	//----- nvinfo : EIATTR_KPARAM_INFO
	.align		4
.L_3879:
        /*0028*/ 	.byte	0x04, 0x17
        /*002a*/ 	.short	(.L_3881 - .L_3880)
.L_3880:
        /*002c*/ 	.word	0x00000000
        /*0030*/ 	.short	0x0004
        /*0032*/ 	.short	0x0021
        /*0034*/ 	.byte	0x00, 0xf0, 0x05, 0x00


	//----- nvinfo : EIATTR_KPARAM_INFO
	.align		4
.L_3881:
        /*0038*/ 	.byte	0x04, 0x17
        /*003a*/ 	.short	(.L_3883 - .L_3882)
.L_3882:
        /*003c*/ 	.word	0x00000000
        /*0040*/ 	.short	0x0003
        /*0042*/ 	.short	0x0020
        /*0044*/ 	.byte	0x00, 0xf0, 0x05, 0x00


	//----- nvinfo : EIATTR_KPARAM_INFO
	.align		4
.L_3883:
        /*0048*/ 	.byte	0x04, 0x17
        /*004a*/ 	.short	(.L_3885 - .L_3884)
.L_3884:
        /*004c*/ 	.word	0x00000000
        /*0050*/ 	.short	0x0002
        /*0052*/ 	.short	0x0010
        /*0054*/ 	.byte	0x00, 0xf0, 0x41, 0x00


	//----- nvinfo : EIATTR_KPARAM_INFO
	.align		4
.L_3885:
        /*0058*/ 	.byte	0x04, 0x17
        /*005a*/ 	.short	(.L_3887 - .L_3886)
.L_3886:
        /*005c*/ 	.word	0x00000000
        /*0060*/ 	.short	0x0001
        /*0062*/ 	.short	0x0004
        /*0064*/ 	.byte	0x00, 0xf0, 0x21, 0x00


	//----- nvinfo : EIATTR_KPARAM_INFO
	.align		4
.L_3887:
        /*0068*/ 	.byte	0x04, 0x17
        /*006a*/ 	.short	(.L_3889 - .L_3888)
.L_3888:
        /*006c*/ 	.word	0x00000000
        /*0070*/ 	.short	0x0000
        /*0072*/ 	.short	0x0000
        /*0074*/ 	.byte	0x00, 0xf0, 0x11, 0x00


	//----- nvinfo : EIATTR_SPARSE_MMA_MASK
	.align		4
.L_3889:
        /*0078*/ 	.byte	0x03, 0x50
        /*007a*/ 	.short	0x0000


	//----- nvinfo : EIATTR_MAXREG_COUNT
	.align		4
        /*007c*/ 	.byte	0x03, 0x1b
        /*007e*/ 	.short	0x00ff


	//----- nvinfo : EIATTR_MERCURY_ISA_VERSION
	.align		4
        /*0080*/ 	.byte	0x03, 0x5f
        /*0082*/ 	.short	0x0101


	//----- nvinfo : EIATTR_EXIT_INSTR_OFFSETS
	.align		4
        /*0084*/ 	.byte	0x04, 0x1c
        /*0086*/ 	.short	(.L_3891 - .L_3890)


	//   ....[0]....
.L_3890:
        /*0088*/ 	.word	0x000004a0


	//   ....[1]....
        /*008c*/ 	.word	0x00000520


	//----- nvinfo : EIATTR_MAX_THREADS
	.align		4
.L_3891:
        /*0090*/ 	.byte	0x04, 0x05
        /*0092*/ 	.short	(.L_3893 - .L_3892)
.L_3892:
        /*0094*/ 	.word	0x00000080
        /*0098*/ 	.word	0x00000001
        /*009c*/ 	.word	0x00000001


	//----- nvinfo : EIATTR_CRS_STACK_SIZE
	.align		4
.L_3893:
        /*00a0*/ 	.byte	0x04, 0x1e
        /*00a2*/ 	.short	(.L_3895 - .L_3894)
.L_3894:
        /*00a4*/ 	.word	0x00000000


	//----- nvinfo : EIATTR_CBANK_PARAM_SIZE
	.align		4
.L_3895:
        /*00a8*/ 	.byte	0x03, 0x19
        /*00aa*/ 	.short	0x0024


	//----- nvinfo : EIATTR_PARAM_CBANK
	.align		4
        /*00ac*/ 	.byte	0x04, 0x0a
        /*00ae*/ 	.short	(.L_3897 - .L_3896)
	.align		4
.L_3896:
        /*00b0*/ 	.word	index@(.nv.constant0._ZN2at6native27unrolled_elementwise_kernelINS0_13BUnaryFunctorIN3c108BFloat16ES4_S4_NS0_15binary_internal10MulFunctorIfEEEESt5arrayIPcLm2EELi4E23TrivialOffsetCalculatorILi1EjESD_NS0_6memory15LoadWithoutCastENSE_16StoreWithoutCastEEEviT_T0_T2_T3_T4_T5_)
        /*00b4*/ 	.short	0x0210
        /*00b6*/ 	.short	0x0024


	//----- nvinfo : EIATTR_SW_WAR
	.align		4
.L_3897:
        /*00b8*/ 	.byte	0x04, 0x36
        /*00ba*/ 	.short	(.L_3899 - .L_3898)
.L_3898:
        /*00bc*/ 	.word	0x00000008
.L_3899:


//--------------------- .nv.info._ZN2at6native29vectorized_elementwise_kernelILi2ENS0_13BUnaryFunctorIN3c108BFloat16ES4_S4_NS0_15binary_internal10MulFunctorIfEEEESt5arrayIPcLm2EEEEviT0_T1_ --------------------------
	.section	.nv.info._ZN2at6native29vectorized_elementwise_kernelILi2ENS0_13BUnaryFunctorIN3c108BFloat16ES4_S4_NS0_15binary_internal10MulFunctorIfEEEESt5arrayIPcLm2EEEEviT0_T1_,"",@"SHT_CUDA_INFO"
	.sectionflags	@""
	.align	4


	//----- nvinfo : EIATTR_CUDA_API_VERSION
	.align		4
        /*0000*/ 	.byte	0x04, 0x37
        /*0002*/ 	.short	(.L_3901 - .L_3900)
.L_3900:
        /*0004*/ 	.word	0x00000082


	//----- nvinfo : EIATTR_KPARAM_INFO
	.align		4
.L_3901:
        /*0008*/ 	.byte	0x04, 0x17
        /*000a*/ 	.short	(.L_3903 - .L_3902)
.L_3902:
        /*000c*/ 	.word	0x00000000
        /*0010*/ 	.short	0x0002
        /*0012*/ 	.short	0x0010
        /*0014*/ 	.byte	0x00, 0xf0, 0x41, 0x00


	//----- nvinfo : EIATTR_KPARAM_INFO
	.align		4
.L_3903:
        /*0018*/ 	.byte	0x04, 0x17
        /*001a*/ 	.short	(.L_3905 - .L_3904)
.L_3904:
        /*001c*/ 	.word	0x00000000
        /*0020*/ 	.short	0x0001
        /*0022*/ 	.short	0x0004
        /*0024*/ 	.byte	0x00, 0xf0, 0x21, 0x00


	//----- nvinfo : EIATTR_KPARAM_INFO
	.align		4
.L_3905:
        /*0028*/ 	.byte	0x04, 0x17
        /*002a*/ 	.short	(.L_3907 - .L_3906)
.L_3906:
        /*002c*/ 	.word	0x00000000
        /*0030*/ 	.short	0x0000
        /*0032*/ 	.short	0x0000
        /*0034*/ 	.byte	0x00, 0xf0, 0x11, 0x00


	//----- nvinfo : EIATTR_SPARSE_MMA_MASK
	.align		4
.L_3907:
        /*0038*/ 	.byte	0x03, 0x50
        /*003a*/ 	.short	0x0000


	//----- nvinfo : EIATTR_MAXREG_COUNT
	.align		4
        /*003c*/ 	.byte	0x03, 0x1b
        /*003e*/ 	.short	0x00ff


	//----- nvinfo : EIATTR_MERCURY_ISA_VERSION
	.align		4
        /*0040*/ 	.byte	0x03, 0x5f
        /*0042*/ 	.short	0x0101


	//----- nvinfo : EIATTR_EXIT_INSTR_OFFSETS
	.align		4
        /*0044*/ 	.byte	0x04, 0x1c
        /*0046*/ 	.short	(.L_3909 - .L_3908)


	//   ....[0]....
.L_3908:
        /*0048*/ 	.word	0x00000300


	//   ....[1]....
        /*004c*/ 	.word	0x00000ce0


	//   ....[2]....
        /*0050*/ 	.word	0x00000d30


	//----- nvinfo : EIATTR_MAX_THREADS
	.align		4
.L_3909:
        /*0054*/ 	.byte	0x04, 0x05
        /*0056*/ 	.short	(.L_3911 - .L_3910)
.L_3910:
        /*0058*/ 	.word	0x00000080
        /*005c*/ 	.word	0x00000001
        /*0060*/ 	.word	0x00000001


	//----- nvinfo : EIATTR_CRS_STACK_SIZE
	.align		4
.L_3911:
        /*0064*/ 	.byte	0x04, 0x1e
        /*0066*/ 	.short	(.L_3913 - .L_3912)
.L_3912:
        /*0068*/ 	.word	0x00000000


	//----- nvinfo : EIATTR_CBANK_PARAM_SIZE
	.align		4
.L_3913:
        /*006c*/ 	.byte	0x03, 0x19
        /*006e*/ 	.short	0x0020


	//----- nvinfo : EIATTR_PARAM_CBANK
	.align		4
        /*0070*/ 	.byte	0x04, 0x0a
        /*0072*/ 	.short	(.L_3915 - .L_3914)
	.align		4
.L_3914:
        /*0074*/ 	.word	index@(.nv.constant0._ZN2at6native29vectorized_elementwise_kernelILi2ENS0_13BUnaryFunctorIN3c108BFloat16ES4_S4_NS0_15binary_internal10MulFunctorIfEEEESt5arrayIPcLm2EEEEviT0_T1_)
        /*0078*/ 	.short	0x0210
        /*007a*/ 	.short	0x0020


	//----- nvinfo : EIATTR_SW_WAR
	.align		4
.L_3915:
        /*007c*/ 	.byte	0x04, 0x36
        /*007e*/ 	.short	(.L_3917 - .L_3916)
.L_3916:
        /*0080*/ 	.word	0x00000008
.L_3917:


//--------------------- .nv.info._ZN2at6native29vectorized_elementwise_kernelILi4ENS0_13BUnaryFunctorIN3c108BFloat16ES4_S4_NS0_15binary_internal10MulFunctorIfEEEESt5arrayIPcLm2EEEEviT0_T1_ --------------------------
	.section	.nv.info._ZN2at6native29vectorized_elementwise_kernelILi4ENS0_13BUnaryFunctorIN3c108BFloat16ES4_S4_NS0_15binary_internal10MulFunctorIfEEEESt5arrayIPcLm2EEEEviT0_T1_,"",@"SHT_CUDA_INFO"
	.sectionflags	@""
	.align	4


	//----- nvinfo : EIATTR_CUDA_API_VERSION
	.align		4
        /*0000*/ 	.byte	0x04, 0x37
        /*0002*/ 	.short	(.L_3919 - .L_3918)
.L_3918:
        /*0004*/ 	.word	0x00000082


	//----- nvinfo : EIATTR_KPARAM_INFO
	.align		4
.L_3919:
        /*0008*/ 	.byte	0x04, 0x17
        /*000a*/ 	.short	(.L_3921 - .L_3920)
.L_3920:
        /*000c*/ 	.word	0x00000000
        /*0010*/ 	.short	0x0002
        /*0012*/ 	.short	0x0010
        /*0014*/ 	.byte	0x00, 0xf0, 0x41, 0x00


	//----- nvinfo : EIATTR_KPARAM_INFO
	.align		4
.L_3921:
        /*0018*/ 	.byte	0x04, 0x17
        /*001a*/ 	.short	(.L_3923 - .L_3922)
.L_3922:
        /*001c*/ 	.word	0x00000000
        /*0020*/ 	.short	0x0001
        /*0022*/ 	.short	0x0004
        /*0024*/ 	.byte	0x00, 0xf0, 0x21, 0x00


	//----- nvinfo : EIATTR_KPARAM_INFO
	.align		4
.L_3923:
        /*0028*/ 	.byte	0x04, 0x17
        /*002a*/ 	.short	(.L_3925 - .L_3924)
.L_3924:
        /*002c*/ 	.word	0x00000000
        /*0030*/ 	.short	0x0000
        /*0032*/ 	.short	0x0000
        /*0034*/ 	.byte	0x00, 0xf0, 0x11, 0x00


	//----- nvinfo : EIATTR_SPARSE_MMA_MASK
	.align		4
.L_3925:
        /*0038*/ 	.byte	0x03, 0x50
        /*003a*/ 	.short	0x0000


	//----- nvinfo : EIATTR_MAXREG_COUNT
	.align		4
        /*003c*/ 	.byte	0x03, 0x1b
        /*003e*/ 	.short	0x00ff


	//----- nvinfo : EIATTR_MERCURY_ISA_VERSION
	.align		4
        /*0040*/ 	.byte	0x03, 0x5f
        /*0042*/ 	.short	0x0101


	//----- nvinfo : EIATTR_EXIT_INSTR_OFFSETS
	.align		4
        /*0044*/ 	.byte	0x04, 0x1c
        /*0046*/ 	.short	(.L_3927 - .L_3926)


	//   ....[0]....
.L_3926:
        /*0048*/ 	.word	0x000002c0


	//   ....[1]....
        /*004c*/ 	.word	0x00000ca0


	//   ....[2]....
        /*0050*/ 	.word	0x00000cf0


	//----- nvinfo : EIATTR_MAX_THREADS
	.align		4
.L_3927:
        /*0054*/ 	.byte	0x04, 0x05
        /*0056*/ 	.short	(.L_3929 - .L_3928)
.L_3928:
        /*0058*/ 	.word	0x00000080
        /*005c*/ 	.word	0x00000001
        /*0060*/ 	.word	0x00000001


	//----- nvinfo : EIATTR_CRS_STACK_SIZE
	.align		4
.L_3929:
        /*0064*/ 	.byte	0x04, 0x1e
        /*0066*/ 	.short	(.L_3931 - .L_3930)
.L_3930:
        /*0068*/ 	.word	0x00000000


	//----- nvinfo : EIATTR_CBANK_PARAM_SIZE
	.align		4
.L_3931:
        /*006c*/ 	.byte	0x03, 0x19
        /*006e*/ 	.short	0x0020


	//----- nvinfo : EIATTR_PARAM_CBANK
	.align		4
        /*0070*/ 	.byte	0x04, 0x0a
        /*0072*/ 	.short	(.L_3933 - .L_3932)
	.align		4
.L_3932:
        /*0074*/ 	.word	index@(.nv.constant0._ZN2at6native29vectorized_elementwise_kernelILi4ENS0_13BUnaryFunctorIN3c108BFloat16ES4_S4_NS0_15binary_internal10MulFunctorIfEEEESt5arrayIPcLm2EEEEviT0_T1_)
        /*0078*/ 	.short	0x0210
        /*007a*/ 	.short	0x0020


	//----- nvinfo : EIATTR_SW_WAR
	.align		4
.L_3933:
        /*007c*/ 	.byte	0x04, 0x36
        /*007e*/ 	.short	(.L_3935 - .L_3934)
.L_3934:
        /*0080*/ 	.word	0x00000008
.L_3935:


//--------------------- .nv.info._ZN2at6native29vectorized_elementwise_kernelILi8ENS0_13BUnaryFunctorIN3c108BFloat16ES4_S4_NS0_15binary_internal10MulFunctorIfEEEESt5arrayIPcLm2EEEEviT0_T1_ --------------------------
	.section	.nv.info._ZN2at6native29vectorized_elementwise_kernelILi8ENS0_13BUnaryFunctorIN3c108BFloat16ES4_S4_NS0_15binary_internal10MulFunctorIfEEEESt5arrayIPcLm2EEEEviT0_T1_,"",@"SHT_CUDA_INFO"
	.sectionflags	@""
	.align	4


	//----- nvinfo : EIATTR_CUDA_API_VERSION
	.align		4
        /*0000*/ 	.byte	0x04, 0x37
        /*0002*/ 	.short	(.L_3937 - .L_3936)
.L_3936:
        /*0004*/ 	.word	0x00000082


	//----- nvinfo : EIATTR_KPARAM_INFO
	.align		4
.L_3937:
        /*0008*/ 	.byte	0x04, 0x17
        /*000a*/ 	.short	(.L_3939 - .L_3938)
.L_3938:
        /*000c*/ 	.word	0x00000000
        /*0010*/ 	.short	0x0002
        /*0012*/ 	.short	0x0010
        /*0014*/ 	.byte	0x00, 0xf0, 0x41, 0x00


	//----- nvinfo : EIATTR_KPARAM_INFO
	.align		4
.L_3939:
        /*0018*/ 	.byte	0x04, 0x17
        /*001a*/ 	.short	(.L_3941 - .L_3940)
.L_3940:
        /*001c*/ 	.word	0x00000000
        /*0020*/ 	.short	0x0001
        /*0022*/ 	.short	0x0004
        /*0024*/ 	.byte	0x00, 0xf0, 0x21, 0x00


	//----- nvinfo : EIATTR_KPARAM_INFO
	.align		4
.L_3941:
        /*0028*/ 	.byte	0x04, 0x17
        /*002a*/ 	.short	(.L_3943 - .L_3942)
.L_3942:
        /*002c*/ 	.word	0x00000000
        /*0030*/ 	.short	0x0000
        /*0032*/ 	.short	0x0000
        /*0034*/ 	.byte	0x00, 0xf0, 0x11, 0x00


	//----- nvinfo : EIATTR_SPARSE_MMA_MASK
	.align		4
.L_3943:
        /*0038*/ 	.byte	0x03, 0x50
        /*003a*/ 	.short	0x0000


	//----- nvinfo : EIATTR_MAXREG_COUNT
	.align		4
        /*003c*/ 	.byte	0x03, 0x1b
        /*003e*/ 	.short	0x00ff


	//----- nvinfo : EIATTR_MERCURY_ISA_VERSION
	.align		4
        /*0040*/ 	.byte	0x03, 0x5f
        /*0042*/ 	.short	0x0101


	//----- nvinfo : EIATTR_EXIT_INSTR_OFFSETS
	.align		4
        /*0044*/ 	.byte	0x04, 0x1c
        /*0046*/ 	.short	(.L_3945 - .L_3944)


	//   ....[0]....
.L_3944:
        /*0048*/ 	.word	0x000002a0


	//   ....[1]....
        /*004c*/ 	.word	0x00000c80


	//   ....[2]....
        /*0050*/ 	.word	0x00000cd0


	//----- nvinfo : EIATTR_MAX_THREADS
	.align		4
.L_3945:
        /*0054*/ 	.byte	0x04, 0x05
        /*0056*/ 	.short	(.L_3947 - .L_3946)
.L_3946:
        /*0058*/ 	.word	0x00000080
        /*005c*/ 	.word	0x00000001
        /*0060*/ 	.word	0x00000001


	//----- nvinfo : EIATTR_CRS_STACK_SIZE
	.align		4
.L_3947:
        /*0064*/ 	.byte	0x04, 0x1e
        /*0066*/ 	.short	(.L_3949 - .L_3948)
.L_3948:
        /*0068*/ 	.word	0x00000000


	//----- nvinfo : EIATTR_CBANK_PARAM_SIZE
	.align		4
.L_3949:
        /*006c*/ 	.byte	0x03, 0x19
        /*006e*/ 	.short	0x0020


	//----- nvinfo : EIATTR_PARAM_CBANK
	.align		4
        /*0070*/ 	.byte	0x04, 0x0a
        /*0072*/ 	.short	(.L_3951 - .L_3950)
	.align		4
.L_3950:
        /*0074*/ 	.word	index@(.nv.constant0._ZN2at6native29vectorized_elementwise_kernelILi8ENS0_13BUnaryFunctorIN3c108BFloat16ES4_S4_NS0_15binary_internal10MulFunctorIfEEEESt5arrayIPcLm2EEEEviT0_T1_)
        /*0078*/ 	.short	0x0210
        /*007a*/ 	.short	0x0020


	//----- nvinfo : EIATTR_SW_WAR
	.align		4
.L_3951:
        /*007c*/ 	.byte	0x04, 0x36
        /*007e*/ 	.short	(.L_3953 - .L_3952)
.L_3952:
        /*0080*/ 	.word	0x00000008
.L_3953:


//--------------------- .nv.info._ZN2at6native18elementwise_kernelILi128ELi4EZNS0_15gpu_kernel_implINS0_13BUnaryFunctorIN3c104HalfES5_S5_NS0_15binary_internal10MulFunctorIfEEEEEEvRNS_18TensorIteratorBaseERKT_EUliE_EEviT1_ --------------------------
	.section	.nv.info._ZN2at6native18elementwise_kernelILi128ELi4EZNS0_15gpu_kernel_implINS0_13BUnaryFunctorIN3c104HalfES5_S5_NS0_15binary_internal10MulFunctorIfEEEEEEvRNS_18TensorIteratorBaseERKT_EUliE_EEviT1_,"",@"SHT_CUDA_INFO"
	.sectionflags	@""
	.align	4


	//----- nvinfo : EIATTR_CUDA_API_VERSION
	.align		4
        /*0000*/ 	.byte	0x04, 0x37
        /*0002*/ 	.short	(.L_3955 - .L_3954)
.L_3954:
        /*0004*/ 	.word	0x00000082


	//----- nvinfo : EIATTR_KPARAM_INFO
	.align		4
.L_3955:
        /*0008*/ 	.byte	0x04, 0x17
        /*000a*/ 	.short	(.L_3957 - .L_3956)
.L_3956:
        /*000c*/ 	.word	0x00000000
        /*0010*/ 	.short	0x0001
        /*0012*/ 	.short	0x0008
        /*0014*/ 	.byte	0x00, 0xf0, 0x81, 0x08


	//----- nvinfo : EIATTR_KPARAM_INFO
	.align		4
.L_3957:
        /*0018*/ 	.byte	0x04, 0x17
        /*001a*/ 	.short	(.L_3959 - .L_3958)
.L_3958:
        /*001c*/ 	.word	0x00000000
        /*0020*/ 	.short	0x0000
        /*0022*/ 	.short	0x0000
        /*0024*/ 	.byte	0x00, 0xf0, 0x11, 0x00


	//----- nvinfo : EIATTR_SPARSE_MMA_MASK
	.align		4
.L_3959:
        /*0028*/ 	.byte	0x03, 0x50
        /*002a*/ 	.short	0x0000


	//----- nvinfo : EIATTR_MAXREG_COUNT
	.align		4
        /*002c*/ 	.byte	0x03, 0x1b
        /*002e*/ 	.short	0x0080


	//----- nvinfo : EIATTR_EXTERNS
	.align		4
        /*0030*/ 	.byte	0x04, 0x0f
        /*0032*/ 	.short	(.L_3961 - .L_3960)


	//   ....[0]....
	.align		4
.L_3960:
        /*0034*/ 	.word	index@(__assertfail)


	//----- nvinfo : EIATTR_MERCURY_ISA_VERSION
	.align		4
.L_3961:
        /*0038*/ 	.byte	0x03, 0x5f
        /*003a*/ 	.short	0x0101


	//----- nvinfo : EIATTR_SYSCALL_OFFSETS
	.align		4
        /*003c*/ 	.byte	0x04, 0x46
        /*003e*/ 	.short	(.L_3963 - .L_3962)


	//   ....[0]....
.L_3962:
        /*0040*/ 	.word	0x000022c0


	//   ....[1]....
        /*0044*/ 	.word	0x00003260


	//   ....[2]....
        /*0048*/ 	.word	0x00005570


	//   ....[3]....
        /*004c*/ 	.word	0x00006510


	//   ....[4]....
        /*0050*/ 	.word	0x00008810


	//   ....[5]....
        /*0054*/ 	.word	0x000097b0


	//   ....[6]....
        /*0058*/ 	.word	0x0000baa0


	//   ....[7]....
        /*005c*/ 	.word	0x0000ca40


	//----- nvinfo : EIATTR_EXIT_INSTR_OFFSETS
	.align		4
.L_3963:
        /*0060*/ 	.byte	0x04, 0x1c
        /*0062*/ 	.short	(.L_3965 - .L_3964)


	//   ....[0]....
.L_3964:
        /*0064*/ 	.word	0x00009880


	//   ....[1]....
        /*0068*/ 	.word	0x0000bc70


	//   ....[2]....
        /*006c*/ 	.word	0x0000bcb0


	//   ....[3]....
        /*0070*/ 	.word	0x0000bd50


	//   ....[4]....
        /*0074*/ 	.word	0x0000bd90


	//   ....[5]....
        /*0078*/ 	.word	0x0000bdd0


	//   ....[6]....
        /*007c*/ 	.word	0x0000be60


	//   ....[7]....
        /*0080*/ 	.word	0x0000be80


	//   ....[8]....
        /*0084*/ 	.word	0x0000bf20


	//   ....[9]....
        /*0088*/ 	.word	0x0000bf70


	//   ....[10]....
        /*008c*/ 	.word	0x0000bfc0


	//   ....[11]....
        /*0090*/ 	.word	0x0000c090


	//   ....[12]....
        /*0094*/ 	.word	0x0000c0f0


	//   ....[13]....
        /*0098*/ 	.word	0x0000c280


	//   ....[14]....
        /*009c*/ 	.word	0x0000c3e0


	//   ....[15]....
        /*00a0*/ 	.word	0x0000c420


	//   ....[16]....
        /*00a4*/ 	.word	0x0000c4e0


	//   ....[17]....
        /*00a8*/ 	.word	0x0000c660


	//   ....[18]....
        /*00ac*/ 	.word	0x0000c7e0


	//   ....[19]....
        /*00b0*/ 	.word	0x0000c940


	//   ....[20]....
        /*00b4*/ 	.word	0x0000ca50


	//   ....[21]....
        /*00b8*/ 	.word	0x0000ca90


	//   ....[22]....
        /*00bc*/ 	.word	0x0000cad0


	//----- nvinfo : EIATTR_MAX_THREADS
	.align		4
.L_3965:
        /*00c0*/ 	.byte	0x04, 0x05
        /*00c2*/ 	.short	(.L_3967 - .L_3966)
.L_3966:
        /*00c4*/ 	.word	0x00000080
        /*00c8*/ 	.word	0x00000001
        /*00cc*/ 	.word	0x00000001


	//----- nvinfo : EIATTR_CRS_STACK_SIZE
	.align		4
.L_3967:
        /*00d0*/ 	.byte	0x04, 0x1e
        /*00d2*/ 	.short	(.L_3969 - .L_3968)
.L_3968:
        /*00d4*/ 	.word	0x00000000


	//----- nvinfo : EIATTR_CBANK_PARAM_SIZE
	.align		4
.L_3969:
        /*00d8*/ 	.byte	0x03, 0x19
        /*00da*/ 	.short	0x0228


	//----- nvinfo : EIATTR_PARAM_CBANK
	.align		4
        /*00dc*/ 	.byte	0x04, 0x0a
        /*00de*/ 	.short	(.L_3971 - .L_3970)
	.align		4
.L_3970:
        /*00e0*/ 	.word	index@(.nv.constant0._ZN2at6native18elementwise_kernelILi128ELi4EZNS0_15gpu_kernel_implINS0_13BUnaryFunctorIN3c104HalfES5_S5_NS0_15binary_internal10MulFunctorIfEEEEEEvRNS_18TensorIteratorBaseERKT_EUliE_EEviT1_)
        /*00e4*/ 	.short	0x0210
        /*00e6*/ 	.short	0x0228


	//----- nvinfo : EIATTR_SW_WAR
	.align		4
.L_3971:
        /*00e8*/ 	.byte	0x04, 0x36
        /*00ea*/ 	.short	(.L_3973 - .L_3972)
.L_3972:
        /*00ec*/ 	.word	0x00000008
.L_3973:


//--------------------- .nv.info._ZN2at6native27unrolled_elementwise_kernelINS0_13BUnaryFunctorIN3c104HalfES4_S4_NS0_15binary_internal10MulFunctorIfEEEESt5arrayIPcLm2EELi4E23TrivialOffsetCalculatorILi1EjESD_NS0_6memory12LoadWithCastILi1EEENSE_13StoreWithCastILi1EEEEEviT_T0_T2_T3_T4_T5_ --------------------------
	.section	.nv.info._ZN2at6native27unrolled_elementwise_kernelINS0_13BUnaryFunctorIN3c104HalfES4_S4_NS0_15binary_internal10MulFunctorIfEEEESt5arrayIPcLm2EELi4E23TrivialOffsetCalculatorILi1EjESD_NS0_6memory12LoadWithCastILi1EEENSE_13StoreWithCastILi1EEEEEviT_T0_T2_T3_T4_T5_,"",@"SHT_CUDA_INFO"
	.sectionflags	@""
	.align	4


	//----- nvinfo : EIATTR_CUDA_API_VERSION
	.align		4
        /*0000*/ 	.byte	0x04, 0x37
        /*0002*/ 	.short	(.L_3975 - .L_3974)
.L_3974:
        /*0004*/ 	.word	0x00000082


	//----- nvinfo : EIATTR_KPARAM_INFO
	.align		4
.L_3975:
        /*0008*/ 	.byte	0x04, 0x17
        /*000a*/ 	.short	(.L_3977 - .L_3976)
.L_3976:
        /*000c*/ 	.word	0x00000000
        /*0010*/ 	.short	0x0006
        /*0012*/ 	.short	0x002c
        /*0014*/ 	.byte	0x00, 0xf0, 0x21, 0x00


	//----- nvinfo : EIATTR_KPARAM_INFO
	.align		4
.L_3977:
        /*0018*/ 	.byte	0x04, 0x17
        /*001a*/ 	.short	(.L_3979 - .L_3978)
.L_3978:
        /*001c*/ 	.word	0x00000000
        /*0020*/ 	.short	0x0005
        /*0022*/ 	.short	0x0024
        /*0024*/ 	.byte	0x00, 0xf0, 0x21, 0x00


	//----- nvinfo : EIATTR_KPARAM_INFO
	.align		4
.L_3979:
        /*0028*/ 	.byte	0x04, 0x17
        /*002a*/ 	.short	(.L_3981 - .L_3980)
.L_3980:
        /*002c*/ 	.word	0x00000000
        /*0030*/ 	.short	0x0004
        /*0032*/ 	.short	0x0021
        /*0034*/ 	.byte	0x00, 0xf0, 0x05, 0x00


	//----- nvinfo : EIATTR_KPARAM_INFO
	.align		4
.L_3981:
        /*0038*/ 	.byte	0x04, 0x17
        /*003a*/ 	.short	(.L_3983 - .L_3982)
.L_3982:
        /*003c*/ 	.word	0x00000000
        /*0040*/ 	.short	0x0003
        /*0042*/ 	.short	0x0020
        /*0044*/ 	.byte	0x00, 0xf0, 0x05, 0x00


	//----- nvinfo : EIATTR_KPARAM_INFO
	.align		4
.L_3983:
        /*0048*/ 	.byte	0x04, 0x17
        /*004a*/ 	.short	(.L_3985 - .L_3984)
.L_3984:
        /*004c*/ 	.word	0x00000000
        /*0050*/ 	.short	0x0002
        /*0052*/ 	.short	0x0010
        /*0054*/ 	.byte	0x00, 0xf0, 0x41, 0x00


	//----- nvinfo : EIATTR_KPARAM_INFO
	.align		4
.L_3985:
        /*0058*/ 	.byte	0x04, 0x17
        /*005a*/ 	.short	(.L_3987 - .L_3986)
.L_3986:
        /*005c*/ 	.word	0x00000000
        /*0060*/ 	.short	0x0001
        /*0062*/ 	.short	0x0004
        /*0064*/ 	.byte	0x00, 0xf0, 0x21, 0x00


	//----- nvinfo : EIATTR_KPARAM_INFO
	.align		4
.L_3987:
        /*0068*/ 	.byte	0x04, 0x17
        /*006a*/ 	.short	(.L_3989 - .L_3988)
.L_3988:
        /*006c*/ 	.word	0x00000000
        /*0070*/ 	.short	0x0000
        /*0072*/ 	.short	0x0000
        /*0074*/ 	.byte	0x00, 0xf0, 0x11, 0x00


	//----- nvinfo : EIATTR_SPARSE_MMA_MASK
	.align		4
.L_3989:
        /*0078*/ 	.byte	0x03, 0x50
        /*007a*/ 	.short	0x0000


	//----- nvinfo : EIATTR_MAXREG_COUNT
	.align		4
        /*007c*/ 	.byte	0x03, 0x1b
        /*007e*/ 	.short	0x00ff


	//----- nvinfo : EIATTR_EXTERNS
	.align		4
        /*0080*/ 	.byte	0x04, 0x0f
        /*0082*/ 	.short	(.L_3991 - .L_3990)


	//   ....[0]....
	.align		4
.L_3990:
        /*0084*/ 	.word	index@(__assertfail)


	//----- nvinfo : EIATTR_MERCURY_ISA_VERSION
	.align		4
.L_3991:
        /*0088*/ 	.byte	0x03, 0x5f
        /*008a*/ 	.short	0x0101


	//----- nvinfo : EIATTR_SYSCALL_OFFSETS
	.align		4
        /*008c*/ 	.byte	0x04, 0x46
        /*008e*/ 	.short	(.L_3993 - .L_3992)


	//   ....[0]....
.L_3992:
        /*0090*/ 	.word	0x000010b0


	//   ....[1]....
        /*0094*/ 	.word	0x000021c0


	//   ....[2]....
        /*0098*/ 	.word	0x000032e0


	//   ....[3]....
        /*009c*/ 	.word	0x000043d0


	//   ....[4]....
        /*00a0*/ 	.word	0x000056a0


	//   ....[5]....
        /*00a4*/ 	.word	0x000066c0


	//   ....[6]....
        /*00a8*/ 	.word	0x000076a0


	//   ....[7]....
        /*00ac*/ 	.word	0x00008680


	//----- nvinfo : EIATTR_EXIT_INSTR_OFFSETS
	.align		4
.L_3993:
        /*00b0*/ 	.byte	0x04, 0x1c
        /*00b2*/ 	.short	(.L_3995 - .L_3994)


	//   ....[0]....
.L_3994:
        /*00b4*/ 	.word	0x00007760


	//   ....[1]....
        /*00b8*/ 	.word	0x000078b0


	//   ....[2]....
        /*00bc*/ 	.word	0x000078f0


	//   ....[3]....
        /*00c0*/ 	.word	0x00007990


	//   ....[4]....
        /*00c4*/ 	.word	0x000079d0


	//   ....[5]....
        /*00c8*/ 	.word	0x00007a10


	//   ....[6]....
        /*00cc*/ 	.word	0x00007aa0


	//   ....[7]....
        /*00d0*/ 	.word	0x00007ac0


	//   ....[8]....
        /*00d4*/ 	.word	0x00007b60


	//   ....[9]....
        /*00d8*/ 	.word	0x00007bb0


	//   ....[10]....
        /*00dc*/ 	.word	0x00007c00


	//   ....[11]....
        /*00e0*/ 	.word	0x00007cd0


	//   ....[12]....
        /*00e4*/ 	.word	0x00007d30


	//   ....[13]....
        /*00e8*/ 	.word	0x00007ec0


	//   ....[14]....
        /*00ec*/ 	.word	0x00008020


	//   ....[15]....
        /*00f0*/ 	.word	0x00008060


	//   ....[16]....
        /*00f4*/ 	.word	0x00008120


	//   ....[17]....
        /*00f8*/ 	.word	0x000082a0


	//   ....[18]....
        /*00fc*/ 	.word	0x00008420


	//   ....[19]....
        /*0100*/ 	.word	0x00008580


	//   ....[20]....
        /*0104*/ 	.word	0x00008690


	//   ....[21]....
        /*0108*/ 	.word	0x000086d0


	//   ....[22]....
        /*010c*/ 	.word	0x00008710


	//----- nvinfo : EIATTR_MAX_THREADS
	.align		4
.L_3995:
        /*0110*/ 	.byte	0x04, 0x05
        /*0112*/ 	.short	(.L_3997 - .L_3996)
.L_3996:
        /*0114*/ 	.word	0x00000080
        /*0118*/ 	.word	0x00000001
        /*011c*/ 	.word	0x00000001


	//----- nvinfo : EIATTR_CRS_STACK_SIZE
	.align		4
.L_3997:
        /*0120*/ 	.byte	0x04, 0x1e
        /*0122*/ 	.short	(.L_3999 - .L_3998)
.L_3998:
        /*0124*/ 	.word	0x00000000


	//----- nvinfo : EIATTR_CBANK_PARAM_SIZE
	.align		4
.L_3999:
        /*0128*/ 	.byte	0x03, 0x19
        /*012a*/ 	.short	0x0034


	//----- nvinfo : EIATTR_PARAM_CBANK
	.align		4
        /*012c*/ 	.byte	0x04, 0x0a
        /*012e*/ 	.short	(.L_4001 - .L_4000)
	.align		4
.L_4000:
        /*0130*/ 	.word	index@(.nv.constant0._ZN2at6native27unrolled_elementwise_kernelINS0_13BUnaryFunctorIN3c104HalfES4_S4_NS0_15binary_internal10MulFunctorIfEEEESt5arrayIPcLm2EELi4E23TrivialOffsetCalculatorILi1EjESD_NS0_6memory12LoadWithCastILi1EEENSE_13StoreWithCastILi1EEEEEviT_T0_T2_T3_T4_T5_)
        /*0134*/ 	.short	0x0210
        /*0136*/ 	.short	0x0034


	//----- nvinfo : EIATTR_SW_WAR
	.align		4
.L_4001:
        /*0138*/ 	.byte	0x04, 0x36
        /*013a*/ 	.short	(.L_4003 - .L_4002)
.L_4002:
        /*013c*/ 	.word	0x00000008
.L_4003:


//--------------------- .nv.info._ZN2at6native18elementwise_kernelILi128ELi4EZNS0_22gpu_kernel_impl_nocastINS0_13BUnaryFunctorIN3c104HalfES5_S5_NS0_15binary_internal10MulFunctorIfEEEEEEvRNS_18TensorIteratorBaseERKT_EUliE_EEviT1_ --------------------------
	.section	.nv.info._ZN2at6native18elementwise_kernelILi128ELi4EZNS0_22gpu_kernel_impl_nocastINS0_13BUnaryFunctorIN3c104HalfES5_S5_NS0_15binary_internal10MulFunctorIfEEEEEEvRNS_18TensorIteratorBaseERKT_EUliE_EEviT1_,"",@"SHT_CUDA_INFO"
	.sectionflags	@""
	.align	4


	//----- nvinfo : EIATTR_CUDA_API_VERSION
	.align		4
        /*0000*/ 	.byte	0x04, 0x37
        /*0002*/ 	.short	(.L_4005 - .L_4004)
.L_4004:
        /*0004*/ 	.word	0x00000082


	//----- nvinfo : EIATTR_KPARAM_INFO
	.align		4
.L_4005:
        /*0008*/ 	.byte	0x04, 0x17
        /*000a*/ 	.short	(.L_4007 - .L_4006)
.L_4006:
        /*000c*/ 	.word	0x00000000
        /*0010*/ 	.short	0x0001
        /*0012*/ 	.short	0x0008
        /*0014*/ 	.byte	0x00, 0xf0, 0x61, 0x08


	//----- nvinfo : EIATTR_KPARAM_INFO
	.align		4
.L_4007:
        /*0018*/ 	.byte	0x04, 0x17
        /*001a*/ 	.short	(.L_4009 - .L_4008)
.L_4008:
        /*001c*/ 	.word	0x00000000
        /*0020*/ 	.short	0x0000
        /*0022*/ 	.short	0x0000
        /*0024*/ 	.byte	0x00, 0xf0, 0x11, 0x00


	//----- nvinfo : EIATTR_SPARSE_MMA_MASK
	.align		4
.L_4009:
        /*0028*/ 	.byte	0x03, 0x50
        /*002a*/ 	.short	0x0000


	//----- nvinfo : EIATTR_MAXREG_COUNT
	.align		4
        /*002c*/ 	.byte	0x03, 0x1b
        /*002e*/ 	.short	0x0080


	//----- nvinfo : EIATTR_MERCURY_ISA_VERSION
	.align		4
        /*0030*/ 	.byte	0x03, 0x5f
        /*0032*/ 	.short	0x0101


	//----- nvinfo : EIATTR_EXIT_INSTR_OFFSETS
	.align		4
        /*0034*/ 	.byte	0x04, 0x1c
        /*0036*/ 	.short	(.L_4011 - .L_4010)


	//   ....[0]....
.L_4010:
        /*0038*/ 	.word	0x00003c20


	//   ....[1]....
        /*003c*/ 	.word	0x00004fd0


	//----- nvinfo : EIATTR_MAX_THREADS
	.align		4
.L_4011:
        /*0040*/ 	.byte	0x04, 0x05
        /*0042*/ 	.short	(.L_4013 - .L_4012)
.L_4012:
        /*0044*/ 	.word	0x00000080
        /*0048*/ 	.word	0x00000001
        /*004c*/ 	.word	0x00000001


	//----- nvinfo : EIATTR_CRS_STACK_SIZE
	.align		4
.L_4013:
        /*0050*/ 	.byte	0x04, 0x1e
        /*0052*/ 	.short	(.L_4015 - .L_4014)
.L_4014:
        /*0054*/ 	.word	0x00000000


	//----- nvinfo : EIATTR_CBANK_PARAM_SIZE
	.align		4
.L_4015:
        /*0058*/ 	.byte	0x03, 0x19
        /*005a*/ 	.short	0x0220


	//----- nvinfo : EIATTR_PARAM_CBANK
	.align		4
        /*005c*/ 	.byte	0x04, 0x0a
        /*005e*/ 	.short	(.L_4017 - .L_4016)
	.align		4
.L_4016:
        /*0060*/ 	.word	index@(.nv.constant0._ZN2at6native18elementwise_kernelILi128ELi4EZNS0_22gpu_kernel_impl_nocastINS0_13BUnaryFunctorIN3c104HalfES5_S5_NS0_15binary_internal10MulFunctorIfEEEEEEvRNS_18TensorIteratorBaseERKT_EUliE_EEviT1_)
        /*0064*/ 	.short	0x0210
        /*0066*/ 	.short	0x0220


	//----- nvinfo : EIATTR_SW_WAR
	.align		4
.L_4017:
        /*0068*/ 	.byte	0x04, 0x36
        /*006a*/ 	.short	(.L_4019 - .L_4018)
.L_4018:
        /*006c*/ 	.word	0x00000008
.L_4019:


//--------------------- .nv.info._ZN2at6native27unrolled_elementwise_kernelINS0_13BUnaryFunctorIN3c104HalfES4_S4_NS0_15binary_internal10MulFunctorIfEEEESt5arrayIPcLm2EELi4E23TrivialOffsetCalculatorILi1EjESD_NS0_6memory15LoadWithoutCastENSE_16StoreWithoutCastEEEviT_T0_T2_T3_T4_T5_ --------------------------
	.section	.nv.info._ZN2at6native27unrolled_elementwise_kernelINS0_13BUnaryFunctorIN3c104HalfES4_S4_NS0_15binary_internal10MulFunctorIfEEEESt5arrayIPcLm2EELi4E23TrivialOffsetCalculatorILi1EjESD_NS0_6memory15LoadWithoutCastENSE_16StoreWithoutCastEEEviT_T0_T2_T3_T4_T5_,"",@"SHT_CUDA_INFO"
	.sectionflags	@""
	.align	4


	//----- nvinfo : EIATTR_CUDA_API_VERSION
	.align		4
        /*0000*/ 	.byte	0x04, 0x37
        /*0002*/ 	.short	(.L_4021 - .L_4020)
.L_4020:
        /*0004*/ 	.word	0x00000082


	//----- nvinfo : EIATTR_KPARAM_INFO
	.align		4
.L_4021:
        /*0008*/ 	.byte	0x04, 0x17
        /*000a*/ 	.short	(.L_4023 - .L_4022)
.L_4022:
        /*000c*/ 	.word	0x00000000
        /*0010*/ 	.short	0x0006
        /*0012*/ 	.short	0x0023
        /*0014*/ 	.byte	0x00, 0xf0, 0x05, 0x00


	//----- nvinfo : EIATTR_KPARAM_INFO
	.align		4
.L_4023:
        /*0018*/ 	.byte	0x04, 0x17
        /*001a*/ 	.short	(.L_4025 - .L_4024)
.L_4024:
        /*001c*/ 	.word	0x00000000
        /*0020*/ 	.short	0x0005
        /*0022*/ 	.short	0x0022
        /*0024*/ 	.byte	0x00, 0xf0, 0x05, 0x00


	//----- nvinfo : EIATTR_KPARAM_INFO
	.align		4
.L_4025:
        /*0028*/ 	.byte	0x04, 0x17
        /*002a*/ 	.short	(.L_4027 - .L_4026)
.L_4026:
        /*002c*/ 	.word	0x00000000
        /*0030*/ 	.short	0x0004
        /*0032*/ 	.short	0x0021
        /*0034*/ 	.byte	0x00, 0xf0, 0x05, 0x00


	//----- nvinfo : EIATTR_KPARAM_INFO
	.align		4
.L_4027:
        /*0038*/ 	.byte	0x04, 0x17
        /*003a*/ 	.short	(.L_4029 - .L_4028)
.L_4028:
        /*003c*/ 	.word	0x00000000
        /*0040*/ 	.short	0x0003
        /*0042*/ 	.short	0x0020
        /*0044*/ 	.byte	0x00, 0xf0, 0x05, 0x00


	//----- nvinfo : EIATTR_KPARAM_INFO
	.align		4
.L_4029:
        /*0048*/ 	.byte	0x04, 0x17
        /*004a*/ 	.short	(.L_4031 - .L_4030)
.L_4030:
        /*004c*/ 	.word	0x00000000
        /*0050*/ 	.short	0x0002
        /*0052*/ 	.short	0x0010
        /*0054*/ 	.byte	0x00, 0xf0, 0x41, 0x00


	//----- nvinfo : EIATTR_KPARAM_INFO
	.align		4
.L_4031:
        /*0058*/ 	.byte	0x04, 0x17
        /*005a*/ 	.short	(.L_4033 - .L_4032)
.L_4032:
        /*005c*/ 	.word	0x00000000
        /*0060*/ 	.short	0x0001
        /*0062*/ 	.short	0x0004
        /*0064*/ 	.byte	0x00, 0xf0, 0x21, 0x00


	//----- nvinfo : EIATTR_KPARAM_INFO
	.align		4
.L_4033:
        /*0068*/ 	.byte	0x04, 0x17
        /*006a*/ 	.short	(.L_4035 - .L_4034)
.L_4034:
        /*006c*/ 	.word	0x00000000
        /*0070*/ 	.short	0x0000
        /*0072*/ 	.short	0x0000
        /*0074*/ 	.byte	0x00, 0xf0, 0x11, 0x00


	//----- nvinfo : EIATTR_SPARSE_MMA_MASK
	.align		4
.L_4035:
        /*0078*/ 	.byte	0x03, 0x50
        /*007a*/ 	.short	0x0000


	//----- nvinfo : EIATTR_MAXREG_COUNT
	.align		4
        /*007c*/ 	.byte	0x03, 0x1b
        /*007e*/ 	.short	0x00ff


	//----- nvinfo : EIATTR_MERCURY_ISA_VERSION
	.align		4
        /*0080*/ 	.byte	0x03, 0x5f
        /*0082*/ 	.short	0x0101


	//----- nvinfo : EIATTR_EXIT_INSTR_OFFSETS
	.align		4
        /*0084*/ 	.byte	0x04, 0x1c
        /*0086*/ 	.short	(.L_4037 - .L_4036)


	//   ....[0]....
.L_4036:
        /*0088*/ 	.word	0x000004a0


	//   ....[1]....
        /*008c*/ 	.word	0x00000520


	//----- nvinfo : EIATTR_MAX_THREADS
	.align		4
.L_4037:
        /*0090*/ 	.byte	0x04, 0x05
        /*0092*/ 	.short	(.L_4039 - .L_4038)
.L_4038:
        /*0094*/ 	.word	0x00000080
        /*0098*/ 	.word	0x00000001
        /*009c*/ 	.word	0x00000001


	//----- nvinfo : EIATTR_CRS_STACK_SIZE
	.align		4
.L_4039:
        /*00a0*/ 	.byte	0x04, 0x1e
        /*00a2*/ 	.short	(.L_4041 - .L_4040)
.L_4040:
        /*00a4*/ 	.word	0x00000000


	//----- nvinfo : EIATTR_CBANK_PARAM_SIZE
	.align		4
.L_4041:
        /*00a8*/ 	.byte	0x03, 0x19
        /*00aa*/ 	.short	0x0024


	//----- nvinfo : EIATTR_PARAM_CBANK
	.align		4
        /*00ac*/ 	.byte	0x04, 0x0a
        /*00ae*/ 	.short	(.L_4043 - .L_4042)
	.align		4
.L_4042:
        /*00b0*/ 	.word	index@(.nv.constant0._ZN2at6native27unrolled_elementwise_kernelINS0_13BUnaryFunctorIN3c104HalfES4_S4_NS0_15binary_internal10MulFunctorIfEEEESt5arrayIPcLm2EELi4E23TrivialOffsetCalculatorILi1EjESD_NS0_6memory15LoadWithoutCastENSE_16StoreWithoutCastEEEviT_T0_T2_T3_T4_T5_)
        /*00b4*/ 	.short	0x0210
        /*00b6*/ 	.short	0x0024


	//----- nvinfo : EIATTR_SW_WAR
	.align		4
.L_4043:
        /*00b8*/ 	.byte	0x04, 0x36
        /*00ba*/ 	.short	(.L_4045 - .L_4044)
.L_4044:
        /*00bc*/ 	.word	0x00000008
.L_4045:


//--------------------- .nv.info._ZN2at6native29vectorized_elementwise_kernelILi2ENS0_13BUnaryFunctorIN3c104HalfES4_S4_NS0_15binary_internal10MulFunctorIfEEEESt5arrayIPcLm2EEEEviT0_T1_ --------------------------
	.section	.nv.info._ZN2at6native29vectorized_elementwise_kernelILi2ENS0_13BUnaryFunctorIN3c104HalfES4_S4_NS0_15binary_internal10MulFunctorIfEEEESt5arrayIPcLm2EEEEviT0_T1_,"",@"SHT_CUDA_INFO"
	.sectionflags	@""
	.align	4


	//----- nvinfo : EIATTR_CUDA_API_VERSION
	.align		4
        /*0000*/ 	.byte	0x04, 0x37
        /*0002*/ 	.short	(.L_4047 - .L_4046)
.L_4046:
        /*0004*/ 	.word	0x00000082


	//----- nvinfo : EIATTR_KPARAM_INFO
	.align		4
.L_4047:
        /*0008*/ 	.byte	0x04, 0x17
        /*000a*/ 	.short	(.L_4049 - .L_4048)
.L_4048:
        /*000c*/ 	.word	0x00000000
        /*0010*/ 	.short	0x0002
        /*0012*/ 	.short	0x0010
        /*0014*/ 	.byte	0x00, 0xf0, 0x41, 0x00


	//----- nvinfo : EIATTR_KPARAM_INFO
	.align		4
.L_4049:
        /*0018*/ 	.byte	0x04, 0x17
        /*001a*/ 	.short	(.L_4051 - .L_4050)
.L_4050:
        /*001c*/ 	.word	0x00000000
        /*0020*/ 	.short	0x0001
        /*0022*/ 	.short	0x0004
        /*0024*/ 	.byte	0x00, 0xf0, 0x21, 0x00


	//----- nvinfo : EIATTR_KPARAM_INFO
	.align		4
.L_4051:
        /*0028*/ 	.byte	0x04, 0x17
        /*002a*/ 	.short	(.L_4053 - .L_4052)
.L_4052:
        /*002c*/ 	.word	0x00000000
        /*0030*/ 	.short	0x0000
        /*0032*/ 	.short	0x0000
        /*0034*/ 	.byte	0x00, 0xf0, 0x11, 0x00


	//----- nvinfo : EIATTR_SPARSE_MMA_MASK
	.align		4
.L_4053:
        /*0038*/ 	.byte	0x03, 0x50
        /*003a*/ 	.short	0x0000


	//----- nvinfo : EIATTR_MAXREG_COUNT
	.align		4
        /*003c*/ 	.byte	0x03, 0x1b
        /*003e*/ 	.short	0x00ff


	//----- nvinfo : EIATTR_MERCURY_ISA_VERSION
	.align		4
        /*0040*/ 	.byte	0x03, 0x5f
        /*0042*/ 	.short	0x0101


	//----- nvinfo : EIATTR_EXIT_INSTR_OFFSETS
	.align		4
        /*0044*/ 	.byte	0x04, 0x1c
        /*0046*/ 	.short	(.L_4055 - .L_4054)


	//   ....[0]....
.L_4054:
        /*0048*/ 	.word	0x000002c0


	//   ....[1]....
        /*004c*/ 	.word	0x00000ca0


	//   ....[2]....
        /*0050*/ 	.word	0x00000cf0


	//----- nvinfo : EIATTR_MAX_THREADS
	.align		4
.L_4055:
        /*0054*/ 	.byte	0x04, 0x05
        /*0056*/ 	.short	(.L_4057 - .L_4056)
.L_4056:
        /*0058*/ 	.word	0x00000080
        /*005c*/ 	.word	0x00000001
        /*0060*/ 	.word	0x00000001


	//----- nvinfo : EIATTR_CRS_STACK_SIZE
	.align		4
.L_4057:
        /*0064*/ 	.byte	0x04, 0x1e
        /*0066*/ 	.short	(.L_4059 - .L_4058)
.L_4058:
        /*0068*/ 	.word	0x00000000


	//----- nvinfo : EIATTR_CBANK_PARAM_SIZE
	.align		4
.L_4059:
        /*006c*/ 	.byte	0x03, 0x19
        /*006e*/ 	.short	0x0020


	//----- nvinfo : EIATTR_PARAM_CBANK
	.align		4
        /*0070*/ 	.byte	0x04, 0x0a
        /*0072*/ 	.short	(.L_4061 - .L_4060)
	.align		4
.L_4060:
        /*0074*/ 	.word	index@(.nv.constant0._ZN2at6native29vectorized_elementwise_kernelILi2ENS0_13BUnaryFunctorIN3c104HalfES4_S4_NS0_15binary_internal10MulFunctorIfEEEESt5arrayIPcLm2EEEEviT0_T1_)
        /*0078*/ 	.short	0x0210
        /*007a*/ 	.short	0x0020


	//----- nvinfo : EIATTR_SW_WAR
	.align		4
.L_4061:
        /*007c*/ 	.byte	0x04, 0x36
        /*007e*/ 	.short	(.L_4063 - .L_4062)
.L_4062:
        /*0080*/ 	.word	0x00000008
.L_4063:


//--------------------- .nv.info._ZN2at6native29vectorized_elementwise_kernelILi4ENS0_13BUnaryFunctorIN3c104HalfES4_S4_NS0_15binary_internal10MulFunctorIfEEEESt5arrayIPcLm2EEEEviT0_T1_ --------------------------
	.section	.nv.info._ZN2at6native29vectorized_elementwise_kernelILi4ENS0_13BUnaryFunctorIN3c104HalfES4_S4_NS0_15binary_internal10MulFunctorIfEEEESt5arrayIPcLm2EEEEviT0_T1_,"",@"SHT_CUDA_INFO"
	.sectionflags	@""
	.align	4


	//----- nvinfo : EIATTR_CUDA_API_VERSION
	.align		4
        /*0000*/ 	.byte	0x04, 0x37
        /*0002*/ 	.short	(.L_4065 - .L_4064)
.L_4064:
        /*0004*/ 	.word	0x00000082


	//----- nvinfo : EIATTR_KPARAM_INFO
	.align		4
.L_4065:
        /*0008*/ 	.byte	0x04, 0x17
        /*000a*/ 	.short	(.L_4067 - .L_4066)
.L_4066:
        /*000c*/ 	.word	0x00000000
        /*0010*/ 	.short	0x0002
        /*0012*/ 	.short	0x0010
        /*0014*/ 	.byte	0x00, 0xf0, 0x41, 0x00


	//----- nvinfo : EIATTR_KPARAM_INFO
	.align		4
.L_4067:
        /*0018*/ 	.byte	0x04, 0x17
        /*001a*/ 	.short	(.L_4069 - .L_4068)
.L_4068:
        /*001c*/ 	.word	0x00000000
        /*0020*/ 	.short	0x0001
        /*0022*/ 	.short	0x0004
        /*0024*/ 	.byte	0x00, 0xf0, 0x21, 0x00


	//----- nvinfo : EIATTR_KPARAM_INFO
	.align		4
.L_4069:
        /*0028*/ 	.byte	0x04, 0x17
        /*002a*/ 	.short	(.L_4071 - .L_4070)
.L_4070:
        /*002c*/ 	.word	0x00000000
        /*0030*/ 	.short	0x0000
        /*0032*/ 	.short	0x0000
        /*0034*/ 	.byte	0x00, 0xf0, 0x11, 0x00


	//----- nvinfo : EIATTR_SPARSE_MMA_MASK
	.align		4
.L_4071:
        /*0038*/ 	.byte	0x03, 0x50
        /*003a*/ 	.short	0x0000


	//----- nvinfo : EIATTR_MAXREG_COUNT
	.align		4
        /*003c*/ 	.byte	0x03, 0x1b
        /*003e*/ 	.short	0x00ff


	//----- nvinfo : EIATTR_MERCURY_ISA_VERSION
	.align		4
        /*0040*/ 	.byte	0x03, 0x5f
        /*0042*/ 	.short	0x0101


	//----- nvinfo : EIATTR_EXIT_INSTR_OFFSETS
	.align		4
        /*0044*/ 	.byte	0x04, 0x1c
        /*0046*/ 	.short	(.L_4073 - .L_4072)


	//   ....[0]....
.L_4072:
        /*0048*/ 	.word	0x00000280


	//   ....[1]....
        /*004c*/ 	.word	0x00000c60


	//   ....[2]....
        /*0050*/ 	.word	0x00000cb0


	//----- nvinfo : EIATTR_MAX_THREADS
	.align		4
.L_4073:
        /*0054*/ 	.byte	0x04, 0x05
        /*0056*/ 	.short	(.L_4075 - .L_4074)
.L_4074:
        /*0058*/ 	.word	0x00000080
        /*005c*/ 	.word	0x00000001
        /*0060*/ 	.word	0x00000001


	//----- nvinfo : EIATTR_CRS_STACK_SIZE
	.align		4
.L_4075:
        /*0064*/ 	.byte	0x04, 0x1e
        /*0066*/ 	.short	(.L_4077 - .L_4076)
.L_4076:
        /*0068*/ 	.word	0x00000000


	//----- nvinfo : EIATTR_CBANK_PARAM_SIZE
	.align		4
.L_4077:
        /*006c*/ 	.byte	0x03, 0x19
        /*006e*/ 	.short	0x0020


	//----- nvinfo : EIATTR_PARAM_CBANK
	.align		4
        /*0070*/ 	.byte	0x04, 0x0a
        /*0072*/ 	.short	(.L_4079 - .L_4078)
	.align		4
.L_4078:
        /*0074*/ 	.word	index@(.nv.constant0._ZN2at6native29vectorized_elementwise_kernelILi4ENS0_13BUnaryFunctorIN3c104HalfES4_S4_NS0_15binary_internal10MulFunctorIfEEEESt5arrayIPcLm2EEEEviT0_T1_)
        /*0078*/ 	.short	0x0210
        /*007a*/ 	.short	0x0020


	//----- nvinfo : EIATTR_SW_WAR
	.align		4
.L_4079:
        /*007c*/ 	.byte	0x04, 0x36
        /*007e*/ 	.short	(.L_4081 - .L_4080)
.L_4080:
        /*0080*/ 	.word	0x00000008
.L_4081:


//--------------------- .nv.info._ZN2at6native29vectorized_elementwise_kernelILi8ENS0_13BUnaryFunctorIN3c104HalfES4_S4_NS0_15binary_internal10MulFunctorIfEEEESt5arrayIPcLm2EEEEviT0_T1_ --------------------------
	.section	.nv.info._ZN2at6native29vectorized_elementwise_kernelILi8ENS0_13BUnaryFunctorIN3c104HalfES4_S4_NS0_15binary_internal10MulFunctorIfEEEESt5arrayIPcLm2EEEEviT0_T1_,"",@"SHT_CUDA_INFO"
	.sectionflags	@""
	.align	4


	//----- nvinfo : EIATTR_CUDA_API_VERSION
	.align		4
        /*0000*/ 	.byte	0x04, 0x37
        /*0002*/ 	.short	(.L_4083 - .L_4082)
.L_4082:
        /*0004*/ 	.word	0x00000082


	//----- nvinfo : EIATTR_KPARAM_INFO
	.align		4
.L_4083:
        /*0008*/ 	.byte	0x04, 0x17
        /*000a*/ 	.short	(.L_4085 - .L_4084)
.L_4084:
        /*000c*/ 	.word	0x00000000
        /*0010*/ 	.short	0x0002
        /*0012*/ 	.short	0x0010
        /*0014*/ 	.byte	0x00, 0xf0, 0x41, 0x00


	//----- nvinfo : EIATTR_KPARAM_INFO
	.align		4
.L_4085:
        /*0018*/ 	.byte	0x04, 0x17
        /*001a*/ 	.short	(.L_4087 - .L_4086)
.L_4086:
        /*001c*/ 	.word	0x00000000
        /*0020*/ 	.short	0x0001
        /*0022*/ 	.short	0x0004
        /*0024*/ 	.byte	0x00, 0xf0, 0x21, 0x00


	//----- nvinfo : EIATTR_KPARAM_INFO
	.align		4
.L_4087:
        /*0028*/ 	.byte	0x04, 0x17
        /*002a*/ 	.short	(.L_4089 - .L_4088)
.L_4088:
        /*002c*/ 	.word	0x00000000
        /*0030*/ 	.short	0x0000
        /*0032*/ 	.short	0x0000
        /*0034*/ 	.byte	0x00, 0xf0, 0x11, 0x00


	//----- nvinfo : EIATTR_SPARSE_MMA_MASK
	.align		4
.L_4089:
        /*0038*/ 	.byte	0x03, 0x50
        /*003a*/ 	.short	0x0000


	//----- nvinfo : EIATTR_MAXREG_COUNT
	.align		4
        /*003c*/ 	.byte	0x03, 0x1b
        /*003e*/ 	.short	0x00ff


	//----- nvinfo : EIATTR_MERCURY_ISA_VERSION
	.align		4
        /*0040*/ 	.byte	0x03, 0x5f
        /*0042*/ 	.short	0x0101


	//----- nvinfo : EIATTR_EXIT_INSTR_OFFSETS
	.align		4
        /*0044*/ 	.byte	0x04, 0x1c
        /*0046*/ 	.short	(.L_4091 - .L_4090)


	//   ....[0]....
.L_4090:
        /*0048*/ 	.word	0x00000260


	//   ....[1]....
        /*004c*/ 	.word	0x00000c40


	//   ....[2]....
        /*0050*/ 	.word	0x00000c90


	//----- nvinfo : EIATTR_MAX_THREADS
	.align		4
.L_4091:
        /*0054*/ 	.byte	0x04, 0x05
        /*0056*/ 	.short	(.L_4093 - .L_4092)
.L_4092:
        /*0058*/ 	.word	0x00000080
        /*005c*/ 	.word	0x00000001
        /*0060*/ 	.word	0x00000001


	//----- nvinfo : EIATTR_CRS_STACK_SIZE
	.align		4
.L_4093:
        /*0064*/ 	.byte	0x04, 0x1e
        /*0066*/ 	.short	(.L_4095 - .L_4094)
.L_4094:
        /*0068*/ 	.word	0x00000000


	//----- nvinfo : EIATTR_CBANK_PARAM_SIZE
	.align		4
.L_4095:
        /*006c*/ 	.byte	0x03, 0x19
        /*006e*/ 	.short	0x0020


	//----- nvinfo : EIATTR_PARAM_CBANK
	.align		4
        /*0070*/ 	.byte	0x04, 0x0a
        /*0072*/ 	.short	(.L_4097 - .L_4096)
	.align		4
.L_4096:
        /*0074*/ 	.word	index@(.nv.constant0._ZN2at6native29vectorized_elementwise_kernelILi8ENS0_13BUnaryFunctorIN3c104HalfES4_S4_NS0_15binary_internal10MulFunctorIfEEEESt5arrayIPcLm2EEEEviT0_T1_)
        /*0078*/ 	.short	0x0210
        /*007a*/ 	.short	0x0020


	//----- nvinfo : EIATTR_SW_WAR
	.align		4
.L_4097:
        /*007c*/ 	.byte	0x04, 0x36
        /*007e*/ 	.short	(.L_4099 - .L_4098)
.L_4098:
        /*0080*/ 	.word	0x00000008
.L_4099:


//--------------------- .nv.info._ZN2at6native18elementwise_kernelILi128ELi4EZNS0_15gpu_kernel_implINS0_13BUnaryFunctorIN3c107complexIfEES6_S6_NS0_15binary_internal10MulFunctorIS6_EEEEEEvRNS_18TensorIteratorBaseERKT_EUliE_EEviT1_ --------------------------
	.section	.nv.info._ZN2at6native18elementwise_kernelILi128ELi4EZNS0_15gpu_kernel_implINS0_13BUnaryFunctorIN3c107complexIfEES6_S6_NS0_15binary_internal10MulFunctorIS6_EEEEEEvRNS_18TensorIteratorBaseERKT_EUliE_EEviT1_,"",@"SHT_CUDA_INFO"
	.sectionflags	@""
	.align	4


	//----- nvinfo : EIATTR_CUDA_API_VERSION
	.align		4
        /*0000*/ 	.byte	0x04, 0x37
        /*0002*/ 	.short	(.L_4101 - .L_4100)
.L_4100:
        /*0004*/ 	.word	0x00000082


	//----- nvinfo : EIATTR_KPARAM_INFO
	.align		4
.L_4101:
        /*0008*/ 	.byte	0x04, 0x17
        /*000a*/ 	.short	(.L_4103 - .L_4102)
.L_4102:
        /*000c*/ 	.word	0x00000000
        /*0010*/ 	.short	0x0001
        /*0012*/ 	.short	0x0008
        /*0014*/ 	.byte	0x00, 0xf0, 0xa1, 0x08


	//----- nvinfo : EIATTR_KPARAM_INFO
	.align		4
.L_4103:
        /*0018*/ 	.byte	0x04, 0x17
        /*001a*/ 	.short	(.L_4105 - .L_4104)
.L_4104:
        /*001c*/ 	.word	0x00000000
        /*0020*/ 	.short	0x0000
        /*0022*/ 	.short	0x0000
        /*0024*/ 	.byte	0x00, 0xf0, 0x11, 0x00


	//----- nvinfo : EIATTR_SPARSE_MMA_MASK
	.align		4
.L_4105:
        /*0028*/ 	.byte	0x03, 0x50
        /*002a*/ 	.short	0x0000


	//----- nvinfo : EIATTR_MAXREG_COUNT
	.align		4
        /*002c*/ 	.byte	0x03, 0x1b
        /*002e*/ 	.short	0x0080


	//----- nvinfo : EIATTR_EXTERNS
	.align		4
        /*0030*/ 	.byte	0x04, 0x0f
        /*0032*/ 	.short	(.L_4107 - .L_4106)


	//   ....[0]....
	.align		4
.L_4106:
        /*0034*/ 	.word	index@(__assertfail)


	//----- nvinfo : EIATTR_MERCURY_ISA_VERSION
	.align		4
.L_4107:
        /*0038*/ 	.byte	0x03, 0x5f
        /*003a*/ 	.short	0x0101


	//----- nvinfo : EIATTR_SYSCALL_OFFSETS
	.align		4
        /*003c*/ 	.byte	0x04, 0x46
        /*003e*/ 	.short	(.L_4109 - .L_4108)


	//   ....[0]....
.L_4108:
        /*0040*/ 	.word	0x000022a0


	//   ....[1]....
        /*0044*/ 	.word	0x00003170


	//   ....[2]....
        /*0048*/ 	.word	0x00005440


	//   ....[3]....
        /*004c*/ 	.word	0x00006310


	//   ....[4]....
        /*0050*/ 	.word	0x000085d0


	//   ....[5]....
        /*0054*/ 	.word	0x000094a0


	//   ....[6]....
        /*0058*/ 	.word	0x0000b750


	//   ....[7]....
        /*005c*/ 	.word	0x0000c620


	//----- nvinfo : EIATTR_EXIT_INSTR_OFFSETS
	.align		4
.L_4109:
        /*0060*/ 	.byte	0x04, 0x1c
        /*0062*/ 	.short	(.L_4111 - .L_4110)


	//   ....[0]....
.L_4110:
        /*0064*/ 	.word	0x00009550


	//   ....[1]....
        /*0068*/ 	.word	0x0000b930


	//   ....[2]....
        /*006c*/ 	.word	0x0000b970


	//   ....[3]....
        /*0070*/ 	.word	0x0000ba00


	//   ....[4]....
        /*0074*/ 	.word	0x0000ba30


	//   ....[5]....
        /*0078*/ 	.word	0x0000ba60


	//   ....[6]....
        /*007c*/ 	.word	0x0000bae0


	//   ....[7]....
        /*0080*/ 	.word	0x0000bb10


	//   ....[8]....
        /*0084*/ 	.word	0x0000bb90


	//   ....[9]....
        /*0088*/ 	.word	0x0000bbc0


	//   ....[10]....
        /*008c*/ 	.word	0x0000bc00


	//   ....[11]....
        /*0090*/ 	.word	0x0000bce0


	//   ....[12]....
        /*0094*/ 	.word	0x0000bd40


	//   ....[13]....
        /*0098*/ 	.word	0x0000bec0


	//   ....[14]....
        /*009c*/ 	.word	0x0000c010


	//   ....[15]....
        /*00a0*/ 	.word	0x0000c040


	//   ....[16]....
        /*00a4*/ 	.word	0x0000c0f0


	//   ....[17]....
        /*00a8*/ 	.word	0x0000c260


	//   ....[18]....
        /*00ac*/ 	.word	0x0000c3d0


	//   ....[19]....
        /*00b0*/ 	.word	0x0000c520


	//   ....[20]....
        /*00b4*/ 	.word	0x0000c630


	//   ....[21]....
        /*00b8*/ 	.word	0x0000c660


	//   ....[22]....
        /*00bc*/ 	.word	0x0000c690


	//----- nvinfo : EIATTR_MAX_THREADS
	.align		4
.L_4111:
        /*00c0*/ 	.byte	0x04, 0x05
        /*00c2*/ 	.short	(.L_4113 - .L_4112)
.L_4112:
        /*00c4*/ 	.word	0x00000080
        /*00c8*/ 	.word	0x00000001
        /*00cc*/ 	.word	0x00000001


	//----- nvinfo : EIATTR_CRS_STACK_SIZE
	.align		4
.L_4113:
        /*00d0*/ 	.byte	0x04, 0x1e
        /*00d2*/ 	.short	(.L_4115 - .L_4114)
.L_4114:
        /*00d4*/ 	.word	0x00000000


	//----- nvinfo : EIATTR_CBANK_PARAM_SIZE
	.align		4
.L_4115:
        /*00d8*/ 	.byte	0x03, 0x19
        /*00da*/ 	.short	0x0230


	//----- nvinfo : EIATTR_PARAM_CBANK
	.align		4
        /*00dc*/ 	.byte	0x04, 0x0a
        /*00de*/ 	.short	(.L_4117 - .L_4116)
	.align		4
.L_4116:
        /*00e0*/ 	.word	index@(.nv.constant0._ZN2at6native18elementwise_kernelILi128ELi4EZNS0_15gpu_kernel_implINS0_13BUnaryFunctorIN3c107complexIfEES6_S6_NS0_15binary_internal10MulFunctorIS6_EEEEEEvRNS_18TensorIteratorBaseERKT_EUliE_EEviT1_)
        /*00e4*/ 	.short	0x0210
        /*00e6*/ 	.short	0x0230


	//----- nvinfo : EIATTR_SW_WAR
	.align		4
.L_4117:
        /*00e8*/ 	.byte	0x04, 0x36
        /*00ea*/ 	.short	(.L_4119 - .L_4118)
.L_4118:
        /*00ec*/ 	.word	0x00000008
.L_4119:


//--------------------- .nv.info._ZN2at6native27unrolled_elementwise_kernelINS0_13BUnaryFunctorIN3c107complexIfEES5_S5_NS0_15binary_internal10MulFunctorIS5_EEEESt5arrayIPcLm2EELi4E23TrivialOffsetCalculatorILi1EjESE_NS0_6memory12LoadWithCastILi1EEENSF_13StoreWithCastILi1EEEEEviT_T0_T2_T3_T4_T5_ --------------------------
	.section	.nv.info._ZN2at6native27unrolled_elementwise_kernelINS0_13BUnaryFunctorIN3c107complexIfEES5_S5_NS0_15binary_internal10MulFunctorIS5_EEEESt5arrayIPcLm2EELi4E23TrivialOffsetCalculatorILi1EjESE_NS0_6memory12LoadWithCastILi1EEENSF_13StoreWithCastILi1EEEEEviT_T0_T2_T3_T4_T5_,"",@"SHT_CUDA_INFO"
	.sectionflags	@""
	.align	4


	//----- nvinfo : EIATTR_CUDA_API_VERSION
	.align		4
        /*0000*/ 	.byte	0x04, 0x37
        /*0002*/ 	.short	(.L_4121 - .L_4120)
.L_4120:
        /*0004*/ 	.word	0x00000082


	//----- nvinfo : EIATTR_KPARAM_INFO
	.align		4
.L_4121:
        /*0008*/ 	.byte	0x04, 0x17
        /*000a*/ 	.short	(.L_4123 - .L_4122)
.L_4122:
        /*000c*/ 	.word	0x00000000
        /*0010*/ 	.short	0x0006
        /*0012*/ 	.short	0x0034
        /*0014*/ 	.byte	0x00, 0xf0, 0x21, 0x00


	//----- nvinfo : EIATTR_KPARAM_INFO
	.align		4
.L_4123:
        /*0018*/ 	.byte	0x04, 0x17
        /*001a*/ 	.short	(.L_4125 - .L_4124)
.L_4124:
        /*001c*/ 	.word	0x00000000
        /*0020*/ 	.short	0x0005
        /*0022*/ 	.short	0x002c
        /*0024*/ 	.byte	0x00, 0xf0, 0x21, 0x00


	//----- nvinfo : EIATTR_KPARAM_INFO
	.align		4
.L_4125:
        /*0028*/ 	.byte	0x04, 0x17
        /*002a*/ 	.short	(.L_4127 - .L_4126)
.L_4126:
        /*002c*/ 	.word	0x00000000
        /*0030*/ 	.short	0x0004
        /*0032*/ 	.short	0x0029
        /*0034*/ 	.byte	0x00, 0xf0, 0x05, 0x00


	//----- nvinfo : EIATTR_KPARAM_INFO
	.align		4
.L_4127:
        /*0038*/ 	.byte	0x04, 0x17
        /*003a*/ 	.short	(.L_4129 - .L_4128)
.L_4128:
        /*003c*/ 	.word	0x00000000
        /*0040*/ 	.short	0x0003
        /*0042*/ 	.short	0x0028
        /*0044*/ 	.byte	0x00, 0xf0, 0x05, 0x00


	//----- nvinfo : EIATTR_KPARAM_INFO
	.align		4
.L_4129:
        /*0048*/ 	.byte	0x04, 0x17
        /*004a*/ 	.short	(.L_4131 - .L_4130)
.L_4130:
        /*004c*/ 	.word	0x00000000
        /*0050*/ 	.short	0x0002
        /*0052*/ 	.short	0x0018
        /*0054*/ 	.byte	0x00, 0xf0, 0x41, 0x00


	//----- nvinfo : EIATTR_KPARAM_INFO
	.align		4
.L_4131:
        /*0058*/ 	.byte	0x04, 0x17
        /*005a*/ 	.short	(.L_4133 - .L_4132)
.L_4132:
        /*005c*/ 	.word	0x00000000
        /*0060*/ 	.short	0x0001
        /*0062*/ 	.short	0x0008
        /*0064*/ 	.byte	0x00, 0xf0, 0x41, 0x00


	//----- nvinfo : EIATTR_KPARAM_INFO
	.align		4
.L_4133:
        /*0068*/ 	.byte	0x04, 0x17
        /*006a*/ 	.short	(.L_4135 - .L_4134)
.L_4134:
        /*006c*/ 	.word	0x00000000
        /*0070*/ 	.short	0x0000
        /*0072*/ 	.short	0x0000
        /*0074*/ 	.byte	0x00, 0xf0, 0x11, 0x00


	//----- nvinfo : EIATTR_SPARSE_MMA_MASK
	.align		4
.L_4135:
        /*0078*/ 	.byte	0x03, 0x50
        /*007a*/ 	.short	0x0000


	//----- nvinfo : EIATTR_MAXREG_COUNT
	.align		4
        /*007c*/ 	.byte	0x03, 0x1b
        /*007e*/ 	.short	0x00ff


	//----- nvinfo : EIATTR_EXTERNS
	.align		4
        /*0080*/ 	.byte	0x04, 0x0f
        /*0082*/ 	.short	(.L_4137 - .L_4136)


	//   ....[0]....
	.align		4
.L_4136:
        /*0084*/ 	.word	index@(__assertfail)


	//----- nvinfo : EIATTR_MERCURY_ISA_VERSION
	.align		4
.L_4137:
        /*0088*/ 	.byte	0x03, 0x5f
        /*008a*/ 	.short	0x0101


	//----- nvinfo : EIATTR_SYSCALL_OFFSETS
	.align		4
        /*008c*/ 	.byte	0x04, 0x46
        /*008e*/ 	.short	(.L_4139 - .L_4138)


	//   ....[0]....
.L_4138:
        /*0090*/ 	.word	0x00000fc0


	//   ....[1]....
        /*0094*/ 	.word	0x00001fe0


	//   ....[2]....
        /*0098*/ 	.word	0x00003000


	//   ....[3]....
        /*009c*/ 	.word	0x00003ff0


	//   ....[4]....
        /*00a0*/ 	.word	0x00005250


	//   ....[5]....
        /*00a4*/ 	.word	0x00006190


	//   ....[6]....
        /*00a8*/ 	.word	0x00007060


	//   ....[7]....
        /*00ac*/ 	.word	0x00007f50


	//----- nvinfo : EIATTR_EXIT_INSTR_OFFSETS
	.align		4
.L_4139:
        /*00b0*/ 	.byte	0x04, 0x1c
        /*00b2*/ 	.short	(.L_4141 - .L_4140)


	//   ....[0]....
.L_4140:
        /*00b4*/ 	.word	0x00007100


	//   ....[1]....
        /*00b8*/ 	.word	0x00007260


	//   ....[2]....
        /*00bc*/ 	.word	0x000072a0


	//   ....[3]....
        /*00c0*/ 	.word	0x00007330


	//   ....[4]....
        /*00c4*/ 	.word	0x00007360


	//   ....[5]....
        /*00c8*/ 	.word	0x00007390


	//   ....[6]....
        /*00cc*/ 	.word	0x00007410


	//   ....[7]....
        /*00d0*/ 	.word	0x00007440


	//   ....[8]....
        /*00d4*/ 	.word	0x000074c0


	//   ....[9]....
        /*00d8*/ 	.word	0x000074f0


	//   ....[10]....
        /*00dc*/ 	.word	0x00007530


	//   ....[11]....
        /*00e0*/ 	.word	0x00007610


	//   ....[12]....
        /*00e4*/ 	.word	0x00007670


	//   ....[13]....
        /*00e8*/ 	.word	0x000077f0


	//   ....[14]....
        /*00ec*/ 	.word	0x00007940


	//   ....[15]....
        /*00f0*/ 	.word	0x00007970


	//   ....[16]....
        /*00f4*/ 	.word	0x00007a20


	//   ....[17]....
        /*00f8*/ 	.word	0x00007b90


	//   ....[18]....
        /*00fc*/ 	.word	0x00007d00


	//   ....[19]....
        /*0100*/ 	.word	0x00007e50


	//   ....[20]....
        /*0104*/ 	.word	0x00007f60


	//   ....[21]....
        /*0108*/ 	.word	0x00007f90


	//   ....[22]....
        /*010c*/ 	.word	0x00007fc0


	//----- nvinfo : EIATTR_MAX_THREADS
	.align		4
.L_4141:
        /*0110*/ 	.byte	0x04, 0x05
        /*0112*/ 	.short	(.L_4143 - .L_4142)
.L_4142:
        /*0114*/ 	.word	0x00000080
        /*0118*/ 	.word	0x00000001
        /*011c*/ 	.word	0x00000001


	//----- nvinfo : EIATTR_CRS_STACK_SIZE
	.align		4
.L_4143:
        /*0120*/ 	.byte	0x04, 0x1e
        /*0122*/ 	.short	(.L_4145 - .L_4144)
.L_4144:
        /*0124*/ 	.word	0x00000000


	//----- nvinfo : EIATTR_CBANK_PARAM_SIZE
	.align		4
.L_4145:
        /*0128*/ 	.byte	0x03, 0x19
        /*012a*/ 	.short	0x003c


	//----- nvinfo : EIATTR_PARAM_CBANK
	.align		4
        /*012c*/ 	.byte	0x04, 0x0a
        /*012e*/ 	.short	(.L_4147 - .L_4146)
	.align		4
.L_4146:
        /*0130*/ 	.word	index@(.nv.constant0._ZN2at6native27unrolled_elementwise_kernelINS0_13BUnaryFunctorIN3c107complexIfEES5_S5_NS0_15binary_internal10MulFunctorIS5_EEEESt5arrayIPcLm2EELi4E23TrivialOffsetCalculatorILi1EjESE_NS0_6memory12LoadWithCastILi1EEENSF_13StoreWithCastILi1EEEEEviT_T0_T2_T3_T4_T5_)
        /*0134*/ 	.short	0x0210
        /*0136*/ 	.short	0x003c


	//----- nvinfo : EIATTR_SW_WAR
	.align		4
.L_4147:
        /*0138*/ 	.byte	0x04, 0x36
        /*013a*/ 	.short	(.L_4149 - .L_4148)
.L_4148:
        /*013c*/ 	.word	0x00000008
.L_4149:


//--------------------- .nv.info._ZN2at6native18elementwise_kernelILi128ELi2EZNS0_22gpu_kernel_impl_nocastINS0_13BUnaryFunctorIN3c107complexIfEES6_S6_NS0_15binary_internal10MulFunctorIS6_EEEEEEvRNS_18TensorIteratorBaseERKT_EUliE_EEviT1_ --------------------------
	.section	.nv.info._ZN2at6native18elementwise_kernelILi128ELi2EZNS0_22gpu_kernel_impl_nocastINS0_13BUnaryFunctorIN3c107complexIfEES6_S6_NS0_15binary_internal10MulFunctorIS6_EEEEEEvRNS_18TensorIteratorBaseERKT_EUliE_EEviT1_,"",@"SHT_CUDA_INFO"
	.sectionflags	@""
	.align	4


	//----- nvinfo : EIATTR_CUDA_API_VERSION
	.align		4
        /*0000*/ 	.byte	0x04, 0x37
        /*0002*/ 	.short	(.L_4151 - .L_4150)
.L_4150:
        /*0004*/ 	.word	0x00000082


	//----- nvinfo : EIATTR_KPARAM_INFO
	.align		4
.L_4151:
        /*0008*/ 	.byte	0x04, 0x17
        /*000a*/ 	.short	(.L_4153 - .L_4152)
.L_4152:
        /*000c*/ 	.word	0x00000000
        /*0010*/ 	.short	0x0001
        /*0012*/ 	.short	0x0008
        /*0014*/ 	.byte	0x00, 0xf0, 0x81, 0x08


	//----- nvinfo : EIATTR_KPARAM_INFO
	.align		4
.L_4153:
        /*0018*/ 	.byte	0x04, 0x17
        /*001a*/ 	.short	(.L_4155 - .L_4154)
.L_4154:
        /*001c*/ 	.word	0x00000000
        /*0020*/ 	.short	0x0000
        /*0022*/ 	.short	0x0000
        /*0024*/ 	.byte	0x00, 0xf0, 0x11, 0x00


	//----- nvinfo : EIATTR_SPARSE_MMA_MASK
	.align		4
.L_4155:
        /*0028*/ 	.byte	0x03, 0x50
        /*002a*/ 	.short	0x0000


	//----- nvinfo : EIATTR_MAXREG_COUNT
	.align		4
        /*002c*/ 	.byte	0x03, 0x1b
        /*002e*/ 	.short	0x0080


	//----- nvinfo : EIATTR_MERCURY_ISA_VERSION
	.align		4
        /*0030*/ 	.byte	0x03, 0x5f
        /*0032*/ 	.short	0x0101


	//----- nvinfo : EIATTR_EXIT_INSTR_OFFSETS
	.align		4
        /*0034*/ 	.byte	0x04, 0x1c
        /*0036*/ 	.short	(.L_4157 - .L_4156)


	//   ....[0]....
.L_4156:
        /*0038*/ 	.word	0x00001470


	//   ....[1]....
        /*003c*/ 	.word	0x00002830


	//----- nvinfo : EIATTR_MAX_THREADS
	.align		4
.L_4157:
        /*0040*/ 	.byte	0x04, 0x05
        /*0042*/ 	.short	(.L_4159 - .L_4158)
.L_4158:
        /*0044*/ 	.word	0x00000080
        /*0048*/ 	.word	0x00000001
        /*004c*/ 	.word	0x00000001


	//----- nvinfo : EIATTR_CRS_STACK_SIZE
	.align		4
.L_4159:
        /*0050*/ 	.byte	0x04, 0x1e
        /*0052*/ 	.short	(.L_4161 - .L_4160)
.L_4160:
        /*0054*/ 	.word	0x00000000


	//----- nvinfo : EIATTR_CBANK_PARAM_SIZE
	.align		4
.L_4161:
        /*0058*/ 	.byte	0x03, 0x19
        /*005a*/ 	.short	0x0228


	//----- nvinfo : EIATTR_PARAM_CBANK
	.align		4
        /*005c*/ 	.byte	0x04, 0x0a
        /*005e*/ 	.short	(.L_4163 - .L_4162)
	.align		4
.L_4162:
        /*0060*/ 	.word	index@(.nv.constant0._ZN2at6native18elementwise_kernelILi128ELi2EZNS0_22gpu_kernel_impl_nocastINS0_13BUnaryFunctorIN3c107complexIfEES6_S6_NS0_15binary_internal10MulFunctorIS6_EEEEEEvRNS_18TensorIteratorBaseERKT_EUliE_EEviT1_)
        /*0064*/ 	.short	0x0210
        /*0066*/ 	.short	0x0228


	//----- nvinfo : EIATTR_SW_WAR
	.align		4
.L_4163:
        /*0068*/ 	.byte	0x04, 0x36
        /*006a*/ 	.short	(.L_4165 - .L_4164)
.L_4164:
        /*006c*/ 	.word	0x00000008
.L_4165:


//--------------------- .nv.info._ZN2at6native27unrolled_elementwise_kernelINS0_13BUnaryFunctorIN3c107complexIfEES5_S5_NS0_15binary_internal10MulFunctorIS5_EEEESt5arrayIPcLm2EELi4E23TrivialOffsetCalculatorILi1EjESE_NS0_6memory15LoadWithoutCastENSF_16StoreWithoutCastEEEviT_T0_T2_T3_T4_T5_ --------------------------
	.section	.nv.info._ZN2at6native27unrolled_elementwise_kernelINS0_13BUnaryFunctorIN3c107complexIfEES5_S5_NS0_15binary_internal10MulFunctorIS5_EEEESt5arrayIPcLm2EELi4E23TrivialOffsetCalculatorILi1EjESE_NS0_6memory15LoadWithoutCastENSF_16StoreWithoutCastEEEviT_T0_T2_T3_T4_T5_,"",@"SHT_CUDA_INFO"
	.sectionflags	@""
	.align	4


	//----- nvinfo : EIATTR_CUDA_API_VERSION
	.align		4
        /*0000*/ 	.byte	0x04, 0x37
        /*0002*/ 	.short	(.L_4167 - .L_4166)
.L_4166:
        /*0004*/ 	.word	0x00000082


	//----- nvinfo : EIATTR_KPARAM_INFO
	.align		4
.L_4167:
        /*0008*/ 	.byte	0x04, 0x17
        /*000a*/ 	.short	(.L_4169 - .L_4168)
.L_4168:
        /*000c*/ 	.word	0x00000000
        /*0010*/ 	.short	0x0006
        /*0012*/ 	.short	0x002b
        /*0014*/ 	.byte	0x00, 0xf0, 0x05, 0x00


	//----- nvinfo : EIATTR_KPARAM_INFO
	.align		4
.L_4169:
        /*0018*/ 	.byte	0x04, 0x17
        /*001a*/ 	.short	(.L_4171 - .L_4170)
.L_4170:
        /*001c*/ 	.word	0x00000000
        /*0020*/ 	.short	0x0005
        /*0022*/ 	.short	0x002a
        /*0024*/ 	.byte	0x00, 0xf0, 0x05, 0x00


	//----- nvinfo : EIATTR_KPARAM_INFO
	.align		4
.L_4171:
        /*0028*/ 	.byte	0x04, 0x17
        /*002a*/ 	.short	(.L_4173 - .L_4172)
.L_4172:
        /*002c*/ 	.word	0x00000000
        /*0030*/ 	.short	0x0004
        /*0032*/ 	.short	0x0029
        /*0034*/ 	.byte	0x00, 0xf0, 0x05, 0x00


	//----- nvinfo : EIATTR_KPARAM_INFO
	.align		4
.L_4173:
        /*0038*/ 	.byte	0x04, 0x17
        /*003a*/ 	.short	(.L_4175 - .L_4174)
.L_4174:
        /*003c*/ 	.word	0x00000000
        /*0040*/ 	.short	0x0003
        /*0042*/ 	.short	0x0028
        /*0044*/ 	.byte	0x00, 0xf0, 0x05, 0x00


	//----- nvinfo : EIATTR_KPARAM_INFO
	.align		4
.L_4175:
        /*0048*/ 	.byte	0x04, 0x17
        /*004a*/ 	.short	(.L_4177 - .L_4176)
.L_4176:
        /*004c*/ 	.word	0x00000000
        /*0050*/ 	.short	0x0002
        /*0052*/ 	.short	0x0018
        /*0054*/ 	.byte	0x00, 0xf0, 0x41, 0x00


	//----- nvinfo : EIATTR_KPARAM_INFO
	.align		4
.L_4177:
        /*0058*/ 	.byte	0x04, 0x17
        /*005a*/ 	.short	(.L_4179 - .L_4178)
.L_4178:
        /*005c*/ 	.word	0x00000000
        /*0060*/ 	.short	0x0001
        /*0062*/ 	.short	0x0008
        /*0064*/ 	.byte	0x00, 0xf0, 0x41, 0x00


	//----- nvinfo : EIATTR_KPARAM_INFO
	.align		4
.L_4179:
        /*0068*/ 	.byte	0x04, 0x17
        /*006a*/ 	.short	(.L_4181 - .L_4180)
.L_4180:
        /*006c*/ 	.word	0x00000000
        /*0070*/ 	.short	0x0000
        /*0072*/ 	.short	0x0000
        /*0074*/ 	.byte	0x00, 0xf0, 0x11, 0x00


	//----- nvinfo : EIATTR_SPARSE_MMA_MASK
	.align		4
.L_4181:
        /*0078*/ 	.byte	0x03, 0x50
        /*007a*/ 	.short	0x0000


	//----- nvinfo : EIATTR_MAXREG_COUNT
	.align		4
        /*007c*/ 	.byte	0x03, 0x1b
        /*007e*/ 	.short	0x00ff


	//----- nvinfo : EIATTR_MERCURY_ISA_VERSION
	.align		4
        /*0080*/ 	.byte	0x03, 0x5f
        /*0082*/ 	.short	0x0101


	//----- nvinfo : EIATTR_EXIT_INSTR_OFFSETS
	.align		4
        /*0084*/ 	.byte	0x04, 0x1c
        /*0086*/ 	.short	(.L_4183 - .L_4182)


	//   ....[0]....
.L_4182:
        /*0088*/ 	.word	0x00000510


	//   ....[1]....
        /*008c*/ 	.word	0x000005b0


	//----- nvinfo : EIATTR_MAX_THREADS
	.align		4
.L_4183:
        /*0090*/ 	.byte	0x04, 0x05
        /*0092*/ 	.short	(.L_4185 - .L_4184)
.L_4184:
        /*0094*/ 	.word	0x00000080
        /*0098*/ 	.word	0x00000001
        /*009c*/ 	.word	0x00000001


	//----- nvinfo : EIATTR_CRS_STACK_SIZE
	.align		4
.L_4185:
        /*00a0*/ 	.byte	0x04, 0x1e
        /*00a2*/ 	.short	(.L_4187 - .L_4186)
.L_4186:
        /*00a4*/ 	.word	0x00000000


	//----- nvinfo : EIATTR_CBANK_PARAM_SIZE
	.align		4
.L_4187:
        /*00a8*/ 	.byte	0x03, 0x19
        /*00aa*/ 	.short	0x002c


	//----- nvinfo : EIATTR_PARAM_CBANK
	.align		4
        /*00ac*/ 	.byte	0x04, 0x0a
        /*00ae*/ 	.short	(.L_4189 - .L_4188)
	.align		4
.L_4188:
        /*00b0*/ 	.word	index@(.nv.constant0._ZN2at6native27unrolled_elementwise_kernelINS0_13BUnaryFunctorIN3c107complexIfEES5_S5_NS0_15binary_internal10MulFunctorIS5_EEEESt5arrayIPcLm2EELi4E23TrivialOffsetCalculatorILi1EjESE_NS0_6memory15LoadWithoutCastENSF_16StoreWithoutCastEEEviT_T0_T2_T3_T4_T5_)
        /*00b4*/ 	.short	0x0210
        /*00b6*/ 	.short	0x002c


	//----- nvinfo : EIATTR_SW_WAR
	.align		4
.L_4189:
        /*00b8*/ 	.byte	0x04, 0x36
        /*00ba*/ 	.short	(.L_4191 - .L_4190)
.L_4190:
        /*00bc*/ 	.word	0x00000008
.L_4191:


//--------------------- .nv.info._ZN2at6native29vectorized_elementwise_kernelILi2ENS0_13BUnaryFunctorIN3c107complexIfEES5_S5_NS0_15binary_internal10MulFunctorIS5_EEEESt5arrayIPcLm2EEEEviT0_T1_ --------------------------
	.section	.nv.info._ZN2at6native29vectorized_elementwise_kernelILi2ENS0_13BUnaryFunctorIN3c107complexIfEES5_S5_NS0_15binary_internal10MulFunctorIS5_EEEESt5arrayIPcLm2EEEEviT0_T1_,"",@"SHT_CUDA_INFO"
	.sectionflags	@""
	.align	4


	//----- nvinfo : EIATTR_CUDA_API_VERSION
	.align		4
        /*0000*/ 	.byte	0x04, 0x37
        /*0002*/ 	.short	(.L_4193 - .L_4192)
.L_4192:
        /*0004*/ 	.word	0x00000082


	//----- nvinfo : EIATTR_KPARAM_INFO
	.align		4
.L_4193:
        /*0008*/ 	.byte	0x04, 0x17
        /*000a*/ 	.short	(.L_4195 - .L_4194)
.L_4194:
        /*000c*/ 	.word	0x00000000
        /*0010*/ 	.short	0x0002
        /*0012*/ 	.short	0x0018
        /*0014*/ 	.byte	0x00, 0xf0, 0x41, 0x00


	//----- nvinfo : EIATTR_KPARAM_INFO
	.align		4
.L_4195:
        /*0018*/ 	.byte	0x04, 0x17
        /*001a*/ 	.short	(.L_4197 - .L_4196)
.L_4196:
        /*001c*/ 	.word	0x00000000
        /*0020*/ 	.short	0x0001
        /*0022*/ 	.short	0x0008
        /*0024*/ 	.byte	0x00, 0xf0, 0x41, 0x00


	//----- nvinfo : EIATTR_KPARAM_INFO
	.align		4
.L_4197:
        /*0028*/ 	.byte	0x04, 0x17
        /*002a*/ 	.short	(.L_4199 - .L_4198)
.L_4198:
        /*002c*/ 	.word	0x00000000
        /*0030*/ 	.short	0x0000
        /*0032*/ 	.short	0x0000
        /*0034*/ 	.byte	0x00, 0xf0, 0x11, 0x00


	//----- nvinfo : EIATTR_SPARSE_MMA_MASK
	.align		4
.L_4199:
        /*0038*/ 	.byte	0x03, 0x50
        /*003a*/ 	.short	0x0000


	//----- nvinfo : EIATTR_MAXREG_COUNT
	.align		4
        /*003c*/ 	.byte	0x03, 0x1b
        /*003e*/ 	.short	0x00ff


	//----- nvinfo : EIATTR_MERCURY_ISA_VERSION
	.align		4
        /*0040*/ 	.byte	0x03, 0x5f
        /*0042*/ 	.short	0x0101


	//----- nvinfo : EIATTR_EXIT_INSTR_OFFSETS
	.align		4
        /*0044*/ 	.byte	0x04, 0x1c
        /*0046*/ 	.short	(.L_4201 - .L_4200)


	//   ....[0]....
.L_4200:
        /*0048*/ 	.word	0x00000380


	//   ....[1]....
        /*004c*/ 	.word	0x00000ed0


	//   ....[2]....
        /*0050*/ 	.word	0x00000f20


	//----- nvinfo : EIATTR_MAX_THREADS
	.align		4
.L_4201:
        /*0054*/ 	.byte	0x04, 0x05
        /*0056*/ 	.short	(.L_4203 - .L_4202)
.L_4202:
        /*0058*/ 	.word	0x00000080
        /*005c*/ 	.word	0x00000001
        /*0060*/ 	.word	0x00000001


	//----- nvinfo : EIATTR_CRS_STACK_SIZE
	.align		4
.L_4203:
        /*0064*/ 	.byte	0x04, 0x1e
        /*0066*/ 	.short	(.L_4205 - .L_4204)
.L_4204:
        /*0068*/ 	.word	0x00000000


	//----- nvinfo : EIATTR_CBANK_PARAM_SIZE
	.align		4
.L_4205:
        /*006c*/ 	.byte	0x03, 0x19
        /*006e*/ 	.short	0x0028


	//----- nvinfo : EIATTR_PARAM_CBANK
	.align		4
        /*0070*/ 	.byte	0x04, 0x0a
        /*0072*/ 	.short	(.L_4207 - .L_4206)
	.align		4
.L_4206:
        /*0074*/ 	.word	index@(.nv.constant0._ZN2at6native29vectorized_elementwise_kernelILi2ENS0_13BUnaryFunctorIN3c107complexIfEES5_S5_NS0_15binary_internal10MulFunctorIS5_EEEESt5arrayIPcLm2EEEEviT0_T1_)
        /*0078*/ 	.short	0x0210
        /*007a*/ 	.short	0x0028


	//----- nvinfo : EIATTR_SW_WAR
	.align		4
.L_4207:
        /*007c*/ 	.byte	0x04, 0x36
        /*007e*/ 	.short	(.L_4209 - .L_4208)
.L_4208:
        /*0080*/ 	.word	0x00000008
.L_4209:


//--------------------- .nv.info._ZN2at6native29vectorized_elementwise_kernelILi4ENS0_13BUnaryFunctorIN3c107complexIfEES5_S5_NS0_15binary_internal10MulFunctorIS5_EEEESt5arrayIPcLm2EEEEviT0_T1_ --------------------------
	.section	.nv.info._ZN2at6native29vectorized_elementwise_kernelILi4ENS0_13BUnaryFunctorIN3c107complexIfEES5_S5_NS0_15binary_internal10MulFunctorIS5_EEEESt5arrayIPcLm2EEEEviT0_T1_,"",@"SHT_CUDA_INFO"
	.sectionflags	@""
	.align	4


	//----- nvinfo : EIATTR_CUDA_API_VERSION
	.align		4
        /*0000*/ 	.byte	0x04, 0x37
        /*0002*/ 	.short	(.L_4211 - .L_4210)
.L_4210:
        /*0004*/ 	.word	0x00000082


	//----- nvinfo : EIATTR_KPARAM_INFO
	.align		4
.L_4211:
        /*0008*/ 	.byte	0x04, 0x17
        /*000a*/ 	.short	(.L_4213 - .L_4212)
.L_4212:
        /*000c*/ 	.word	0x00000000
        /*0010*/ 	.short	0x0002
        /*0012*/ 	.short	0x0018
        /*0014*/ 	.byte	0x00, 0xf0, 0x41, 0x00


	//----- nvinfo : EIATTR_KPARAM_INFO
	.align		4
.L_4213:
        /*0018*/ 	.byte	0x04, 0x17
        /*001a*/ 	.short	(.L_4215 - .L_4214)
.L_4214:
        /*001c*/ 	.word	0x00000000
        /*0020*/ 	.short	0x0001
        /*0022*/ 	.short	0x0008
        /*0024*/ 	.byte	0x00, 0xf0, 0x41, 0x00


	//----- nvinfo : EIATTR_KPARAM_INFO
	.align		4
.L_4215:
        /*0028*/ 	.byte	0x04, 0x17
        /*002a*/ 	.short	(.L_4217 - .L_4216)
.L_4216:
        /*002c*/ 	.word	0x00000000
        /*0030*/ 	.short	0x0000
        /*0032*/ 	.short	0x0000
        /*0034*/ 	.byte	0x00, 0xf0, 0x11, 0x00


	//----- nvinfo : EIATTR_SPARSE_MMA_MASK
	.align		4
.L_4217:
        /*0038*/ 	.byte	0x03, 0x50
        /*003a*/ 	.short	0x0000


	//----- nvinfo : EIATTR_MAXREG_COUNT
	.align		4
        /*003c*/ 	.byte	0x03, 0x1b
        /*003e*/ 	.short	0x00ff


	//----- nvinfo : EIATTR_MERCURY_ISA_VERSION
	.align		4
        /*0040*/ 	.byte	0x03, 0x5f
        /*0042*/ 	.short	0x0101


	//----- nvinfo : EIATTR_EXIT_INSTR_OFFSETS
	.align		4
        /*0044*/ 	.byte	0x04, 0x1c
        /*0046*/ 	.short	(.L_4219 - .L_4218)


	//   ....[0]....
.L_4218:
        /*0048*/ 	.word	0x00000380


	//   ....[1]....
        /*004c*/ 	.word	0x00000ed0


	//   ....[2]....
        /*0050*/ 	.word	0x00000f20


	//----- nvinfo : EIATTR_MAX_THREADS
	.align		4
.L_4219:
        /*0054*/ 	.byte	0x04, 0x05
        /*0056*/ 	.short	(.L_4221 - .L_4220)
.L_4220:
        /*0058*/ 	.word	0x00000080
        /*005c*/ 	.word	0x00000001
        /*0060*/ 	.word	0x00000001


	//----- nvinfo : EIATTR_CRS_STACK_SIZE
	.align		4
.L_4221:
        /*0064*/ 	.byte	0x04, 0x1e
        /*0066*/ 	.short	(.L_4223 - .L_4222)
.L_4222:
        /*0068*/ 	.word	0x00000000


	//----- nvinfo : EIATTR_CBANK_PARAM_SIZE
	.align		4
.L_4223:
        /*006c*/ 	.byte	0x03, 0x19
        /*006e*/ 	.short	0x0028


	//----- nvinfo : EIATTR_PARAM_CBANK
	.align		4
        /*0070*/ 	.byte	0x04, 0x0a
        /*0072*/ 	.short	(.L_4225 - .L_4224)
	.align		4
.L_4224:
        /*0074*/ 	.word	index@(.nv.constant0._ZN2at6native29vectorized_elementwise_kernelILi4ENS0_13BUnaryFunctorIN3c107complexIfEES5_S5_NS0_15binary_internal10MulFunctorIS5_EEEESt5arrayIPcLm2EEEEviT0_T1_)
        /*0078*/ 	.short	0x0210
        /*007a*/ 	.short	0x0028


	//----- nvinfo : EIATTR_SW_WAR
	.align		4
.L_4225:
        /*007c*/ 	.byte	0x04, 0x36
        /*007e*/ 	.short	(.L_4227 - .L_4226)
.L_4226:
        /*0080*/ 	.word	0x00000008
.L_4227:


//--------------------- .nv.info._ZN2at6native29vectorized_elementwise_kernelILi8ENS0_13BUnaryFunctorIN3c107complexIfEES5_S5_NS0_15binary_internal10MulFunctorIS5_EEEESt5arrayIPcLm2EEEEviT0_T1_ --------------------------
	.section	.nv.info._ZN2at6native29vectorized_elementwise_kernelILi8ENS0_13BUnaryFunctorIN3c107complexIfEES5_S5_NS0_15binary_internal10MulFunctorIS5_EEEESt5arrayIPcLm2EEEEviT0_T1_,"",@"SHT_CUDA_INFO"
	.sectionflags	@""
	.align	4


	//----- nvinfo : EIATTR_CUDA_API_VERSION
	.align		4
        /*0000*/ 	.byte	0x04, 0x37
        /*0002*/ 	.short	(.L_4229 - .L_4228)
.L_4228:
        /*0004*/ 	.word	0x00000082


	//----- nvinfo : EIATTR_KPARAM_INFO
	.align		4
.L_4229:
        /*0008*/ 	.byte	0x04, 0x17
        /*000a*/ 	.short	(.L_4231 - .L_4230)
.L_4230:
        /*000c*/ 	.word	0x00000000
        /*0010*/ 	.short	0x0002
        /*0012*/ 	.short	0x0018
        /*0014*/ 	.byte	0x00, 0xf0, 0x41, 0x00


	//----- nvinfo : EIATTR_KPARAM_INFO
	.align		4
.L_4231:
        /*0018*/ 	.byte	0x04, 0x17
        /*001a*/ 	.short	(.L_4233 - .L_4232)
.L_4232:
        /*001c*/ 	.word	0x00000000
        /*0020*/ 	.short	0x0001
        /*0022*/ 	.short	0x0008
        /*0024*/ 	.byte	0x00, 0xf0, 0x41, 0x00


	//----- nvinfo : EIATTR_KPARAM_INFO
	.align		4
.L_4233:
        /*0028*/ 	.byte	0x04, 0x17
        /*002a*/ 	.short	(.L_4235 - .L_4234)
.L_4234:
        /*002c*/ 	.word	0x00000000
        /*0030*/ 	.short	0x0000
        /*0032*/ 	.short	0x0000
        /*0034*/ 	.byte	0x00, 0xf0, 0x11, 0x00


	//----- nvinfo : EIATTR_SPARSE_MMA_MASK
	.align		4
.L_4235:
        /*0038*/ 	.byte	0x03, 0x50
        /*003a*/ 	.short	0x0000


	//----- nvinfo : EIATTR_MAXREG_COUNT
	.align		4
        /*003c*/ 	.byte	0x03, 0x1b
        /*003e*/ 	.short	0x00ff


	//----- nvinfo : EIATTR_MERCURY_ISA_VERSION
	.align		4
        /*0040*/ 	.byte	0x03, 0x5f
        /*0042*/ 	.short	0x0101


	//----- nvinfo : EIATTR_EXIT_INSTR_OFFSETS
	.align		4
        /*0044*/ 	.byte	0x04, 0x1c
        /*0046*/ 	.short	(.L_4237 - .L_4236)


	//   ....[0]....
.L_4236:
        /*0048*/ 	.word	0x00000380


	//   ....[1]....
        /*004c*/ 	.word	0x00000ed0


	//   ....[2]....
        /*0050*/ 	.word	0x00000f20


	//----- nvinfo : EIATTR_MAX_THREADS
	.align		4
.L_4237:
        /*0054*/ 	.byte	0x04, 0x05
        /*0056*/ 	.short	(.L_4239 - .L_4238)
.L_4238:
        /*0058*/ 	.word	0x00000080
        /*005c*/ 	.word	0x00000001
        /*0060*/ 	.word	0x00000001


	//----- nvinfo : EIATTR_CRS_STACK_SIZE
	.align		4
.L_4239:
        /*0064*/ 	.byte	0x04, 0x1e
        /*0066*/ 	.short	(.L_4241 - .L_4240)
.L_4240:
        /*0068*/ 	.word	0x00000000


	//----- nvinfo : EIATTR_CBANK_PARAM_SIZE
	.align		4
.L_4241:
        /*006c*/ 	.byte	0x03, 0x19
        /*006e*/ 	.short	0x0028


	//----- nvinfo : EIATTR_PARAM_CBANK
	.align		4
        /*0070*/ 	.byte	0x04, 0x0a
        /*0072*/ 	.short	(.L_4243 - .L_4242)
	.align		4
.L_4242:
        /*0074*/ 	.word	index@(.nv.constant0._ZN2at6native29vectorized_elementwise_kernelILi8ENS0_13BUnaryFunctorIN3c107complexIfEES5_S5_NS0_15binary_internal10MulFunctorIS5_EEEESt5arrayIPcLm2EEEEviT0_T1_)
        /*0078*/ 	.short	0x0210
        /*007a*/ 	.short	0x0028


	//----- nvinfo : EIATTR_SW_WAR
	.align		4
.L_4243:
        /*007c*/ 	.byte	0x04, 0x36
        /*007e*/ 	.short	(.L_4245 - .L_4244)
.L_4244:
        /*0080*/ 	.word	0x00000008
.L_4245:


//--------------------- .nv.info._ZN2at6native18elementwise_kernelILi128ELi4EZNS0_15gpu_kernel_implINS0_13BUnaryFunctorIN3c107complexIdEES6_S6_NS0_15binary_internal10MulFunctorIS6_EEEEEEvRNS_18TensorIteratorBaseERKT_EUliE_EEviT1_ --------------------------
	.section	.nv.info._ZN2at6native18elementwise_kernelILi128ELi4EZNS0_15gpu_kernel_implINS0_13BUnaryFunctorIN3c107complexIdEES6_S6_NS0_15binary_internal10MulFunctorIS6_EEEEEEvRNS_18TensorIteratorBaseERKT_EUliE_EEviT1_,"",@"SHT_CUDA_INFO"
	.sectionflags	@""
	.align	4


	//----- nvinfo : EIATTR_CUDA_API_VERSION
	.align		4
        /*0000*/ 	.byte	0x04, 0x37
        /*0002*/ 	.short	(.L_4247 - .L_4246)
.L_4246:
        /*0004*/ 	.word	0x00000082


	//----- nvinfo : EIATTR_KPARAM_INFO
	.align		4
.L_4247:
        /*0008*/ 	.byte	0x04, 0x17
        /*000a*/ 	.short	(.L_4249 - .L_4248)
.L_4248:
        /*000c*/ 	.word	0x00000000
        /*0010*/ 	.short	0x0001
        /*0012*/ 	.short	0x0010
        /*0014*/ 	.byte	0x00, 0xf0, 0x01, 0x09


	//----- nvinfo : EIATTR_KPARAM_INFO
	.align		4
.L_4249:
        /*0018*/ 	.byte	0x04, 0x17
        /*001a*/ 	.short	(.L_4251 - .L_4250)
.L_4250:
        /*001c*/ 	.word	0x00000000
        /*0020*/ 	.short	0x0000
        /*0022*/ 	.short	0x0000
        /*0024*/ 	.byte	0x00, 0xf0, 0x11, 0x00


	//----- nvinfo : EIATTR_SPARSE_MMA_MASK
	.align		4
.L_4251:
        /*0028*/ 	.byte	0x03, 0x50
        /*002a*/ 	.short	0x0000


	//----- nvinfo : EIATTR_MAXREG_COUNT
	.align		4
        /*002c*/ 	.byte	0x03, 0x1b
        /*002e*/ 	.short	0x0080


	//----- nvinfo : EIATTR_EXTERNS
	.align		4
        /*0030*/ 	.byte	0x04, 0x0f
        /*0032*/ 	.short	(.L_4253 - .L_4252)


	//   ....[0]....
	.align		4
.L_4252:
        /*0034*/ 	.word	index@(__assertfail)


	//----- nvinfo : EIATTR_MERCURY_ISA_VERSION
	.align		4
.L_4253:
        /*0038*/ 	.byte	0x03, 0x5f
        /*003a*/ 	.short	0x0101


	//----- nvinfo : EIATTR_SYSCALL_OFFSETS
	.align		4
        /*003c*/ 	.byte	0x04, 0x46
        /*003e*/ 	.short	(.L_4255 - .L_4254)


	//   ....[0]....
.L_4254:
        /*0040*/ 	.word	0x000023b0


	//   ....[1]....
        /*0044*/ 	.word	0x000035a0


	//   ....[2]....
        /*0048*/ 	.word	0x00005980


	//   ....[3]....
        /*004c*/ 	.word	0x00006b70


	//   ....[4]....
        /*0050*/ 	.word	0x00008f40


	//   ....[5]....
        /*0054*/ 	.word	0x0000a130


	//   ....[6]....
        /*0058*/ 	.word	0x0000c4f0


	//   ....[7]....
        /*005c*/ 	.word	0x0000d6e0


	//----- nvinfo : EIATTR_EXIT_INSTR_OFFSETS
	.align		4
.L_4255:
        /*0060*/ 	.byte	0x04, 0x1c
        /*0062*/ 	.short	(.L_4257 - .L_4256)


	//   ....[0]....
.L_4256:
        /*0064*/ 	.word	0x0000a1e0


	//   ....[1]....
        /*0068*/ 	.word	0x0000c6e0


	//   ....[2]....
        /*006c*/ 	.word	0x0000c720


	//   ....[3]....
        /*0070*/ 	.word	0x0000c7b0


	//   ....[4]....
        /*0074*/ 	.word	0x0000c7e0


	//   ....[5]....
        /*0078*/ 	.word	0x0000c810


	//   ....[6]....
        /*007c*/ 	.word	0x0000c8e0


	//   ....[7]....
        /*0080*/ 	.word	0x0000c960


	//   ....[8]....
        /*0084*/ 	.word	0x0000ca60


	//   ....[9]....
        /*0088*/ 	.word	0x0000cb10


	//   ....[10]....
        /*008c*/ 	.word	0x0000cb30


	//   ....[11]....
        /*0090*/ 	.word	0x0000cc00


	//   ....[12]....
        /*0094*/ 	.word	0x0000cc20


	//   ....[13]....
        /*0098*/ 	.word	0x0000cdf0


	//   ....[14]....
        /*009c*/ 	.word	0x0000cf90


	//   ....[15]....
        /*00a0*/ 	.word	0x0000d010


	//   ....[16]....
        /*00a4*/ 	.word	0x0000d0c0


	//   ....[17]....
        /*00a8*/ 	.word	0x0000d280


	//   ....[18]....
        /*00ac*/ 	.word	0x0000d440


	//   ....[19]....
        /*00b0*/ 	.word	0x0000d5e0


	//   ....[20]....
        /*00b4*/ 	.word	0x0000d6f0


	//   ....[21]....
        /*00b8*/ 	.word	0x0000d720


	//   ....[22]....
        /*00bc*/ 	.word	0x0000d750


	//----- nvinfo : EIATTR_MAX_THREADS
	.align		4
.L_4257:
        /*00c0*/ 	.byte	0x04, 0x05
        /*00c2*/ 	.short	(.L_4259 - .L_4258)
.L_4258:
        /*00c4*/ 	.word	0x00000080
        /*00c8*/ 	.word	0x00000001
        /*00cc*/ 	.word	0x00000001


	//----- nvinfo : EIATTR_CRS_STACK_SIZE
	.align		4
.L_4259:
        /*00d0*/ 	.byte	0x04, 0x1e
        /*00d2*/ 	.short	(.L_4261 - .L_4260)
.L_4260:
        /*00d4*/ 	.word	0x00000000


	//----- nvinfo : EIATTR_CBANK_PARAM_SIZE
	.align		4
.L_4261:
        /*00d8*/ 	.byte	0x03, 0x19
        /*00da*/ 	.short	0x0250


	//----- nvinfo : EIATTR_PARAM_CBANK
	.align		4
        /*00dc*/ 	.byte	0x04, 0x0a
        /*00de*/ 	.short	(.L_4263 - .L_4262)
	.align		4
.L_4262:
        /*00e0*/ 	.word	index@(.nv.constant0._ZN2at6native18elementwise_kernelILi128ELi4EZNS0_15gpu_kernel_implINS0_13BUnaryFunctorIN3c107complexIdEES6_S6_NS0_15binary_internal10MulFunctorIS6_EEEEEEvRNS_18TensorIteratorBaseERKT_EUliE_EEviT1_)
        /*00e4*/ 	.short	0x0210
        /*00e6*/ 	.short	0x0250


	//----- nvinfo : EIATTR_SW_WAR
	.align		4
.L_4263:
        /*00e8*/ 	.byte	0x04, 0x36
        /*00ea*/ 	.short	(.L_4265 - .L_4264)
.L_4264:
        /*00ec*/ 	.word	0x00000008
.L_4265:


//--------------------- .nv.info._ZN2at6native27unrolled_elementwise_kernelINS0_13BUnaryFunctorIN3c107complexIdEES5_S5_NS0_15binary_internal10MulFunctorIS5_EEEESt5arrayIPcLm2EELi4E23TrivialOffsetCalculatorILi1EjESE_NS0_6memory12LoadWithCastILi1EEENSF_13StoreWithCastILi1EEEEEviT_T0_T2_T3_T4_T5_ --------------------------
	.section	.nv.info._ZN2at6native27unrolled_elementwise_kernelINS0_13BUnaryFunctorIN3c107complexIdEES5_S5_NS0_15binary_internal10MulFunctorIS5_EEEESt5arrayIPcLm2EELi4E23TrivialOffsetCalculatorILi1EjESE_NS0_6memory12LoadWithCastILi1EEENSF_13StoreWithCastILi1EEEEEviT_T0_T2_T3_T4_T5_,"",@"SHT_CUDA_INFO"
	.sectionflags	@""
	.align	4


	//----- nvinfo : EIATTR_CUDA_API_VERSION
	.align		4
        /*0000*/ 	.byte	0x04, 0x37
        /*0002*/ 	.short	(.L_4267 - .L_4266)
.L_4266:
        /*0004*/ 	.word	0x00000082


	//----- nvinfo : EIATTR_KPARAM_INFO
	.align		4
.L_4267:
        /*0008*/ 	.byte	0x04, 0x17
        /*000a*/ 	.short	(.L_4269 - .L_4268)
.L_4268:
        /*000c*/ 	.word	0x00000000
        /*0010*/ 	.short	0x0006
        /*0012*/ 	.short	0x004c
        /*0014*/ 	.byte	0x00, 0xf0, 0x21, 0x00


	//----- nvinfo : EIATTR_KPARAM_INFO
	.align		4
.L_4269:
        /*0018*/ 	.byte	0x04, 0x17
        /*001a*/ 	.short	(.L_4271 - .L_4270)
.L_4270:
        /*001c*/ 	.word	0x00000000
        /*0020*/ 	.short	0x0005
        /*0022*/ 	.short	0x0044
        /*0024*/ 	.byte	0x00, 0xf0, 0x21, 0x00


	//----- nvinfo : EIATTR_KPARAM_INFO
	.align		4
.L_4271:
        /*0028*/ 	.byte	0x04, 0x17
        /*002a*/ 	.short	(.L_4273 - .L_4272)
.L_4272:
        /*002c*/ 	.word	0x00000000
        /*0030*/ 	.short	0x0004
        /*0032*/ 	.short	0x0041
        /*0034*/ 	.byte	0x00, 0xf0, 0x05, 0x00


	//----- nvinfo : EIATTR_KPARAM_INFO
	.align		4
.L_4273:
        /*0038*/ 	.byte	0x04, 0x17
        /*003a*/ 	.short	(.L_4275 - .L_4274)
.L_4274:
        /*003c*/ 	.word	0x00000000
        /*0040*/ 	.short	0x0003
        /*0042*/ 	.short	0x0040
        /*0044*/ 	.byte	0x00, 0xf0, 0x05, 0x00


	//----- nvinfo : EIATTR_KPARAM_INFO
	.align		4
.L_4275:
        /*0048*/ 	.byte	0x04, 0x17
        /*004a*/ 	.short	(.L_4277 - .L_4276)
.L_4276:
        /*004c*/ 	.word	0x00000000
        /*0050*/ 	.short	0x0002
        /*0052*/ 	.short	0x0030
        /*0054*/ 	.byte	0x00, 0xf0, 0x41, 0x00


	//----- nvinfo : EIATTR_KPARAM_INFO
	.align		4
.L_4277:
        /*0058*/ 	.byte	0x04, 0x17
        /*005a*/ 	.short	(.L_4279 - .L_4278)
.L_4278:
        /*005c*/ 	.word	0x00000000
        /*0060*/ 	.short	0x0001
        /*0062*/ 	.short	0x0010
        /*0064*/ 	.byte	0x00, 0xf0, 0x81, 0x00


	//----- nvinfo : EIATTR_KPARAM_INFO
	.align		4
.L_4279:
        /*0068*/ 	.byte	0x04, 0x17
        /*006a*/ 	.short	(.L_4281 - .L_4280)
.L_4280:
        /*006c*/ 	.word	0x00000000
        /*0070*/ 	.short	0x0000
        /*0072*/ 	.short	0x0000
        /*0074*/ 	.byte	0x00, 0xf0, 0x11, 0x00


	//----- nvinfo : EIATTR_SPARSE_MMA_MASK
	.align		4
.L_4281:
        /*0078*/ 	.byte	0x03, 0x50
        /*007a*/ 	.short	0x0000


	//----- nvinfo : EIATTR_MAXREG_COUNT
	.align		4
        /*007c*/ 	.byte	0x03, 0x1b
        /*007e*/ 	.short	0x00ff


	//----- nvinfo : EIATTR_EXTERNS
	.align		4
        /*0080*/ 	.byte	0x04, 0x0f
        /*0082*/ 	.short	(.L_4283 - .L_4282)


	//   ....[0]....
	.align		4
.L_4282:
        /*0084*/ 	.word	index@(__assertfail)


	//----- nvinfo : EIATTR_MERCURY_ISA_VERSION
	.align		4
.L_4283:
        /*0088*/ 	.byte	0x03, 0x5f
        /*008a*/ 	.short	0x0101


	//----- nvinfo : EIATTR_SYSCALL_OFFSETS
	.align		4
        /*008c*/ 	.byte	0x04, 0x46
        /*008e*/ 	.short	(.L_4285 - .L_4284)


	//   ....[0]....
.L_4284:
        /*0090*/ 	.word	0x000010e0


	//   ....[1]....
        /*0094*/ 	.word	0x00002210


	//   ....[2]....
        /*0098*/ 	.word	0x00003350


	//   ....[3]....
        /*009c*/ 	.word	0x00004460


	//   ....[4]....
        /*00a0*/ 	.word	0x00005a10


	//   ....[5]....
        /*00a4*/ 	.word	0x00006c10


	//   ....[6]....
        /*00a8*/ 	.word	0x00007dd0


	//   ....[7]....
        /*00ac*/ 	.word	0x00008fb0


	//----- nvinfo : EIATTR_EXIT_INSTR_OFFSETS
	.align		4
.L_4285:
        /*00b0*/ 	.byte	0x04, 0x1c
        /*00b2*/ 	.short	(.L_4287 - .L_4286)


	//   ....[0]....
.L_4286:
        /*00b4*/ 	.word	0x00007e70


	//   ....[1]....
        /*00b8*/ 	.word	0x00007fb0


	//   ....[2]....
        /*00bc*/ 	.word	0x00007ff0


	//   ....[3]....
        /*00c0*/ 	.word	0x00008080


	//   ....[4]....
        /*00c4*/ 	.word	0x000080b0


	//   ....[5]....
        /*00c8*/ 	.word	0x000080e0


	//   ....[6]....
        /*00cc*/ 	.word	0x000081b0


	//   ....[7]....
        /*00d0*/ 	.word	0x00008230


	//   ....[8]....
        /*00d4*/ 	.word	0x00008330


	//   ....[9]....
        /*00d8*/ 	.word	0x000083e0


	//   ....[10]....
        /*00dc*/ 	.word	0x00008400


	//   ....[11]....
        /*00e0*/ 	.word	0x000084d0


	//   ....[12]....
        /*00e4*/ 	.word	0x000084f0


	//   ....[13]....
        /*00e8*/ 	.word	0x000086c0


	//   ....[14]....
        /*00ec*/ 	.word	0x00008860


	//   ....[15]....
        /*00f0*/ 	.word	0x000088e0


	//   ....[16]....
        /*00f4*/ 	.word	0x00008990


	//   ....[17]....
        /*00f8*/ 	.word	0x00008b50


	//   ....[18]....
        /*00fc*/ 	.word	0x00008d10


	//   ....[19]....
        /*0100*/ 	.word	0x00008eb0


	//   ....[20]....
        /*0104*/ 	.word	0x00008fc0


	//   ....[21]....
        /*0108*/ 	.word	0x00008ff0


	//   ....[22]....
        /*010c*/ 	.word	0x00009020


	//----- nvinfo : EIATTR_MAX_THREADS
	.align		4
.L_4287:
        /*0110*/ 	.byte	0x04, 0x05
        /*0112*/ 	.short	(.L_4289 - .L_4288)
.L_4288:
        /*0114*/ 	.word	0x00000080
        /*0118*/ 	.word	0x00000001
        /*011c*/ 	.word	0x00000001


	//----- nvinfo : EIATTR_CRS_STACK_SIZE
	.align		4
.L_4289:
        /*0120*/ 	.byte	0x04, 0x1e
        /*0122*/ 	.short	(.L_4291 - .L_4290)
.L_4290:
        /*0124*/ 	.word	0x00000000


	//----- nvinfo : EIATTR_CBANK_PARAM_SIZE
	.align		4
.L_4291:
        /*0128*/ 	.byte	0x03, 0x19
        /*012a*/ 	.short	0x0054


	//----- nvinfo : EIATTR_PARAM_CBANK
	.align		4
        /*012c*/ 	.byte	0x04, 0x0a
        /*012e*/ 	.short	(.L_4293 - .L_4292)
	.align		4
.L_4292:
        /*0130*/ 	.word	index@(.nv.constant0._ZN2at6native27unrolled_elementwise_kernelINS0_13BUnaryFunctorIN3c107complexIdEES5_S5_NS0_15binary_internal10MulFunctorIS5_EEEESt5arrayIPcLm2EELi4E23TrivialOffsetCalculatorILi1EjESE_NS0_6memory12LoadWithCastILi1EEENSF_13StoreWithCastILi1EEEEEviT_T0_T2_T3_T4_T5_)
        /*0134*/ 	.short	0x0210
        /*0136*/ 	.short	0x0054


	//----- nvinfo : EIATTR_SW_WAR
	.align		4
.L_4293:
        /*0138*/ 	.byte	0x04, 0x36
        /*013a*/ 	.short	(.L_4295 - .L_4294)
.L_4294:
        /*013c*/ 	.word	0x00000008
.L_4295:


//--------------------- .nv.info._ZN2at6native18elementwise_kernelILi128ELi2EZNS0_22gpu_kernel_impl_nocastINS0_13BUnaryFunctorIN3c107complexIdEES6_S6_NS0_15binary_internal10MulFunctorIS6_EEEEEEvRNS_18TensorIteratorBaseERKT_EUliE_EEviT1_ --------------------------
	.section	.nv.info._ZN2at6native18elementwise_kernelILi128ELi2EZNS0_22gpu_kernel_impl_nocastINS0_13BUnaryFunctorIN3c107complexIdEES6_S6_NS0_15binary_internal10MulFunctorIS6_EEEEEEvRNS_18TensorIteratorBaseERKT_EUliE_EEviT1_,"",@"SHT_CUDA_INFO"
	.sectionflags	@""
	.align	4


	//----- nvinfo : EIATTR_CUDA_API_VERSION
	.align		4
        /*0000*/ 	.byte	0x04, 0x37
        /*0002*/ 	.short	(.L_4297 - .L_4296)
.L_4296:
        /*0004*/ 	.word	0x00000082


	//----- nvinfo : EIATTR_KPARAM_INFO
	.align		4
.L_4297:
        /*0008*/ 	.byte	0x04, 0x17
        /*000a*/ 	.short	(.L_4299 - .L_4298)
.L_4298:
        /*000c*/ 	.word	0x00000000
        /*0010*/ 	.short	0x0001
        /*0012*/ 	.short	0x0010
        /*0014*/ 	.byte	0x00, 0xf0, 0x01, 0x09


	//----- nvinfo : EIATTR_KPARAM_INFO
	.align		4
.L_4299:
        /*0018*/ 	.byte	0x04, 0x17
        /*001a*/ 	.short	(.L_4301 - .L_4300)
.L_4300:
        /*001c*/ 	.word	0x00000000
        /*0020*/ 	.short	0x0000
        /*0022*/ 	.short	0x0000
        /*0024*/ 	.byte	0x00, 0xf0, 0x11, 0x00


	//----- nvinfo : EIATTR_SPARSE_MMA_MASK
	.align		4
.L_4301:
        /*0028*/ 	.byte	0x03, 0x50
        /*002a*/ 	.short	0x0000


	//----- nvinfo : EIATTR_MAXREG_COUNT
	.align		4
        /*002c*/ 	.byte	0x03, 0x1b
        /*002e*/ 	.short	0x0080


	//----- nvinfo : EIATTR_MERCURY_ISA_VERSION
	.align		4
        /*0030*/ 	.byte	0x03, 0x5f
        /*0032*/ 	.short	0x0101


	//----- nvinfo : EIATTR_EXIT_INSTR_OFFSETS
	.align		4
        /*0034*/ 	.byte	0x04, 0x1c
        /*0036*/ 	.short	(.L_4303 - .L_4302)


	//   ....[0]....
.L_4302:
        /*0038*/ 	.word	0x00001480


	//   ....[1]....
        /*003c*/ 	.word	0x00002850


	//----- nvinfo : EIATTR_MAX_THREADS
	.align		4
.L_4303:
        /*0040*/ 	.byte	0x04, 0x05
        /*0042*/ 	.short	(.L_4305 - .L_4304)
.L_4304:
        /*0044*/ 	.word	0x00000080
        /*0048*/ 	.word	0x00000001
        /*004c*/ 	.word	0x00000001


	//----- nvinfo : EIATTR_CRS_STACK_SIZE
	.align		4
.L_4305:
        /*0050*/ 	.byte	0x04, 0x1e
        /*0052*/ 	.short	(.L_4307 - .L_4306)
.L_4306:
        /*0054*/ 	.word	0x00000000


	//----- nvinfo : EIATTR_CBANK_PARAM_SIZE
	.align		4
.L_4307:
        /*0058*/ 	.byte	0x03, 0x19
        /*005a*/ 	.short	0x0250


	//----- nvinfo : EIATTR_PARAM_CBANK
	.align		4
        /*005c*/ 	.byte	0x04, 0x0a
        /*005e*/ 	.short	(.L_4309 - .L_4308)
	.align		4
.L_4308:
        /*0060*/ 	.word	index@(.nv.constant0._ZN2at6native18elementwise_kernelILi128ELi2EZNS0_22gpu_kernel_impl_nocastINS0_13BUnaryFunctorIN3c107complexIdEES6_S6_NS0_15binary_internal10MulFunctorIS6_EEEEEEvRNS_18TensorIteratorBaseERKT_EUliE_EEviT1_)
        /*0064*/ 	.short	0x0210
        /*0066*/ 	.short	0x0250


	//----- nvinfo : EIATTR_SW_WAR
	.align		4
.L_4309:
        /*0068*/ 	.byte	0x04, 0x36
        /*006a*/ 	.short	(.L_4311 - .L_4310)
.L_4310:
        /*006c*/ 	.word	0x00000008
.L_4311:


//--------------------- .nv.info._ZN2at6native27unrolled_elementwise_kernelINS0_13BUnaryFunctorIN3c107complexIdEES5_S5_NS0_15binary_internal10MulFunctorIS5_EEEESt5arrayIPcLm2EELi4E23TrivialOffsetCalculatorILi1EjESE_NS0_6memory15LoadWithoutCastENSF_16StoreWithoutCastEEEviT_T0_T2_T3_T4_T5_ --------------------------
	.section	.nv.info._ZN2at6native27unrolled_elementwise_kernelINS0_13BUnaryFunctorIN3c107complexIdEES5_S5_NS0_15binary_internal10MulFunctorIS5_EEEESt5arrayIPcLm2EELi4E23TrivialOffsetCalculatorILi1EjESE_NS0_6memory15LoadWithoutCastENSF_16StoreWithoutCastEEEviT_T0_T2_T3_T4_T5_,"",@"SHT_CUDA_INFO"
	.sectionflags	@""
	.align	4


	//----- nvinfo : EIATTR_CUDA_API_VERSION
	.align		4
        /*0000*/ 	.byte	0x04, 0x37
        /*0002*/ 	.short	(.L_4313 - .L_4312)
.L_4312:
        /*0004*/ 	.word	0x00000082


	//----- nvinfo : EIATTR_KPARAM_INFO
	.align		4
.L_4313:
        /*0008*/ 	.byte	0x04, 0x17
        /*000a*/ 	.short	(.L_4315 - .L_4314)
.L_4314:
        /*000c*/ 	.word	0x00000000
        /*0010*/ 	.short	0x0006
        /*0012*/ 	.short	0x0043
        /*0014*/ 	.byte	0x00, 0xf0, 0x05, 0x00


	//----- nvinfo : EIATTR_KPARAM_INFO
	.align		4
.L_4315:
        /*0018*/ 	.byte	0x04, 0x17
        /*001a*/ 	.short	(.L_4317 - .L_4316)
.L_4316:
        /*001c*/ 	.word	0x00000000
        /*0020*/ 	.short	0x0005
        /*0022*/ 	.short	0x0042
        /*0024*/ 	.byte	0x00, 0xf0, 0x05, 0x00


	//----- nvinfo : EIATTR_KPARAM_INFO
	.align		4
.L_4317:
        /*0028*/ 	.byte	0x04, 0x17
        /*002a*/ 	.short	(.L_4319 - .L_4318)
.L_4318:
        /*002c*/ 	.word	0x00000000
        /*0030*/ 	.short	0x0004
        /*0032*/ 	.short	0x0041
        /*0034*/ 	.byte	0x00, 0xf0, 0x05, 0x00


	//----- nvinfo : EIATTR_KPARAM_INFO
	.align		4
.L_4319:
        /*0038*/ 	.byte	0x04, 0x17
        /*003a*/ 	.short	(.L_4321 - .L_4320)
.L_4320:
        /*003c*/ 	.word	0x00000000
        /*0040*/ 	.short	0x0003
        /*0042*/ 	.short	0x0040
        /*0044*/ 	.byte	0x00, 0xf0, 0x05, 0x00


	//----- nvinfo : EIATTR_KPARAM_INFO
	.align		4
.L_4321:
        /*0048*/ 	.byte	0x04, 0x17
        /*004a*/ 	.short	(.L_4323 - .L_4322)
.L_4322:
        /*004c*/ 	.word	0x00000000
        /*0050*/ 	.short	0x0002
        /*0052*/ 	.short	0x0030
        /*0054*/ 	.byte	0x00, 0xf0, 0x41, 0x00


	//----- nvinfo : EIATTR_KPARAM_INFO
	.align		4
.L_4323:
        /*0058*/ 	.byte	0x04, 0x17
        /*005a*/ 	.short	(.L_4325 - .L_4324)
.L_4324:
        /*005c*/ 	.word	0x00000000
        /*0060*/ 	.short	0x0001
        /*0062*/ 	.short	0x0010
        /*0064*/ 	.byte	0x00, 0xf0, 0x81, 0x00


	//----- nvinfo : EIATTR_KPARAM_INFO
	.align		4
.L_4325:
        /*0068*/ 	.byte	0x04, 0x17
        /*006a*/ 	.short	(.L_4327 - .L_4326)
.L_4326:
        /*006c*/ 	.word	0x00000000
        /*0070*/ 	.short	0x0000
        /*0072*/ 	.short	0x0000
        /*0074*/ 	.byte	0x00, 0xf0, 0x11, 0x00


	//----- nvinfo : EIATTR_SPARSE_MMA_MASK
	.align		4
.L_4327:
        /*0078*/ 	.byte	0x03, 0x50
        /*007a*/ 	.short	0x0000


	//----- nvinfo : EIATTR_MAXREG_COUNT
	.align		4
        /*007c*/ 	.byte	0x03, 0x1b
        /*007e*/ 	.short	0x00ff


	//----- nvinfo : EIATTR_MERCURY_ISA_VERSION
	.align		4
        /*0080*/ 	.byte	0x03, 0x5f
        /*0082*/ 	.short	0x0101


	//----- nvinfo : EIATTR_EXIT_INSTR_OFFSETS
	.align		4
        /*0084*/ 	.byte	0x04, 0x1c
        /*0086*/ 	.short	(.L_4329 - .L_4328)


	//   ....[0]....
.L_4328:
        /*0088*/ 	.word	0x000005b0


	//   ....[1]....
        /*008c*/ 	.word	0x00000660


	//----- nvinfo : EIATTR_MAX_THREADS
	.align		4
.L_4329:
        /*0090*/ 	.byte	0x04, 0x05
        /*0092*/ 	.short	(.L_4331 - .L_4330)
.L_4330:
        /*0094*/ 	.word	0x00000080
        /*0098*/ 	.word	0x00000001
        /*009c*/ 	.word	0x00000001


	//----- nvinfo : EIATTR_CRS_STACK_SIZE
	.align		4
.L_4331:
        /*00a0*/ 	.byte	0x04, 0x1e
        /*00a2*/ 	.short	(.L_4333 - .L_4332)
.L_4332:
        /*00a4*/ 	.word	0x00000000


	//----- nvinfo : EIATTR_CBANK_PARAM_SIZE
	.align		4
.L_4333:
        /*00a8*/ 	.byte	0x03, 0x19
        /*00aa*/ 	.short	0x0044


	//----- nvinfo : EIATTR_PARAM_CBANK
	.align		4
        /*00ac*/ 	.byte	0x04, 0x0a
        /*00ae*/ 	.short	(.L_4335 - .L_4334)
	.align		4
.L_4334:
        /*00b0*/ 	.word	index@(.nv.constant0._ZN2at6native27unrolled_elementwise_kernelINS0_13BUnaryFunctorIN3c107complexIdEES5_S5_NS0_15binary_internal10MulFunctorIS5_EEEESt5arrayIPcLm2EELi4E23TrivialOffsetCalculatorILi1EjESE_NS0_6memory15LoadWithoutCastENSF_16StoreWithoutCastEEEviT_T0_T2_T3_T4_T5_)
        /*00b4*/ 	.short	0x0210
        /*00b6*/ 	.short	0x0044


	//----- nvinfo : EIATTR_SW_WAR
	.align		4
.L_4335:
        /*00b8*/ 	.byte	0x04, 0x36
        /*00ba*/ 	.short	(.L_4337 - .L_4336)
.L_4336:
        /*00bc*/ 	.word	0x00000008
.L_4337:


//--------------------- .nv.info._ZN2at6native29vectorized_elementwise_kernelILi2ENS0_13BUnaryFunctorIN3c107complexIdEES5_S5_NS0_15binary_internal10MulFunctorIS5_EEEESt5arrayIPcLm2EEEEviT0_T1_ --------------------------
	.section	.nv.info._ZN2at6native29vectorized_elementwise_kernelILi2ENS0_13BUnaryFunctorIN3c107complexIdEES5_S5_NS0_15binary_internal10MulFunctorIS5_EEEESt5arrayIPcLm2EEEEviT0_T1_,"",@"SHT_CUDA_INFO"
	.sectionflags	@""
	.align	4


	//----- nvinfo : EIATTR_CUDA_API_VERSION
	.align		4
        /*0000*/ 	.byte	0x04, 0x37
        /*0002*/ 	.short	(.L_4339 - .L_4338)
.L_4338:
        /*0004*/ 	.word	0x00000082


	//----- nvinfo : EIATTR_KPARAM_INFO
	.align		4
.L_4339:
        /*0008*/ 	.byte	0x04, 0x17
        /*000a*/ 	.short	(.L_4341 - .L_4340)
.L_4340:
        /*000c*/ 	.word	0x00000000
        /*0010*/ 	.short	0x0002
        /*0012*/ 	.short	0x0030
        /*0014*/ 	.byte	0x00, 0xf0, 0x41, 0x00


	//----- nvinfo : EIATTR_KPARAM_INFO
	.align		4
.L_4341:
        /*0018*/ 	.byte	0x04, 0x17
        /*001a*/ 	.short	(.L_4343 - .L_4342)
.L_4342:
        /*001c*/ 	.word	0x00000000
        /*0020*/ 	.short	0x0001
        /*0022*/ 	.short	0x0010
        /*0024*/ 	.byte	0x00, 0xf0, 0x81, 0x00


	//----- nvinfo : EIATTR_KPARAM_INFO
	.align		4
.L_4343:
        /*0028*/ 	.byte	0x04, 0x17
        /*002a*/ 	.short	(.L_4345 - .L_4344)
.L_4344:
        /*002c*/ 	.word	0x00000000
        /*0030*/ 	.short	0x0000
        /*0032*/ 	.short	0x0000
        /*0034*/ 	.byte	0x00, 0xf0, 0x11, 0x00


	//----- nvinfo : EIATTR_SPARSE_MMA_MASK
	.align		4
.L_4345:
        /*0038*/ 	.byte	0x03, 0x50
        /*003a*/ 	.short	0x0000


	//----- nvinfo : EIATTR_MAXREG_COUNT
	.align		4
        /*003c*/ 	.byte	0x03, 0x1b
        /*003e*/ 	.short	0x00ff


	//----- nvinfo : EIATTR_MERCURY_ISA_VERSION
	.align		4
        /*0040*/ 	.byte	0x03, 0x5f
        /*0042*/ 	.short	0x0101


	//----- nvinfo : EIATTR_EXIT_INSTR_OFFSETS
	.align		4
        /*0044*/ 	.byte	0x04, 0x1c
        /*0046*/ 	.short	(.L_4347 - .L_4346)


	//   ....[0]....
.L_4346:
        /*0048*/ 	.word	0x00000410


	//   ....[1]....
        /*004c*/ 	.word	0x00001060


	//   ....[2]....
        /*0050*/ 	.word	0x000010b0


	//----- nvinfo : EIATTR_MAX_THREADS
	.align		4
.L_4347:
        /*0054*/ 	.byte	0x04, 0x05
        /*0056*/ 	.short	(.L_4349 - .L_4348)
.L_4348:
        /*0058*/ 	.word	0x00000080
        /*005c*/ 	.word	0x00000001
        /*0060*/ 	.word	0x00000001


	//----- nvinfo : EIATTR_CRS_STACK_SIZE
	.align		4
.L_4349:
        /*0064*/ 	.byte	0x04, 0x1e
        /*0066*/ 	.short	(.L_4351 - .L_4350)
.L_4350:
        /*0068*/ 	.word	0x00000000


	//----- nvinfo : EIATTR_CBANK_PARAM_SIZE
	.align		4
.L_4351:
        /*006c*/ 	.byte	0x03, 0x19
        /*006e*/ 	.short	0x0040


	//----- nvinfo : EIATTR_PARAM_CBANK
	.align		4
        /*0070*/ 	.byte	0x04, 0x0a
        /*0072*/ 	.short	(.L_4353 - .L_4352)
	.align		4
.L_4352:
        /*0074*/ 	.word	index@(.nv.constant0._ZN2at6native29vectorized_elementwise_kernelILi2ENS0_13BUnaryFunctorIN3c107complexIdEES5_S5_NS0_15binary_internal10MulFunctorIS5_EEEESt5arrayIPcLm2EEEEviT0_T1_)
        /*0078*/ 	.short	0x0210
        /*007a*/ 	.short	0x0040


	//----- nvinfo : EIATTR_SW_WAR
	.align		4
.L_4353:
        /*007c*/ 	.byte	0x04, 0x36
        /*007e*/ 	.short	(.L_4355 - .L_4354)
.L_4354:
        /*0080*/ 	.word	0x00000008
.L_4355:


//--------------------- .nv.info._ZN2at6native29vectorized_elementwise_kernelILi4ENS0_13BUnaryFunctorIN3c107complexIdEES5_S5_NS0_15binary_internal10MulFunctorIS5_EEEESt5arrayIPcLm2EEEEviT0_T1_ --------------------------
	.section	.nv.info._ZN2at6native29vectorized_elementwise_kernelILi4ENS0_13BUnaryFunctorIN3c107complexIdEES5_S5_NS0_15binary_internal10MulFunctorIS5_EEEESt5arrayIPcLm2EEEEviT0_T1_,"",@"SHT_CUDA_INFO"
	.sectionflags	@""
	.align	4


	//----- nvinfo : EIATTR_CUDA_API_VERSION
	.align		4
        /*0000*/ 	.byte	0x04, 0x37
        /*0002*/ 	.short	(.L_4357 - .L_4356)
.L_4356:
        /*0004*/ 	.word	0x00000082


	//----- nvinfo : EIATTR_KPARAM_INFO
	.align		4
.L_4357:
        /*0008*/ 	.byte	0x04, 0x17
        /*000a*/ 	.short	(.L_4359 - .L_4358)
.L_4358:
        /*000c*/ 	.word	0x00000000
        /*0010*/ 	.short	0x0002
        /*0012*/ 	.short	0x0030
        /*0014*/ 	.byte	0x00, 0xf0, 0x41, 0x00


	//----- nvinfo : EIATTR_KPARAM_INFO
	.align		4
.L_4359:
        /*0018*/ 	.byte	0x04, 0x17
        /*001a*/ 	.short	(.L_4361 - .L_4360)
.L_4360:
        /*001c*/ 	.word	0x00000000
        /*0020*/ 	.short	0x0001
        /*0022*/ 	.short	0x0010
        /*0024*/ 	.byte	0x00, 0xf0, 0x81, 0x00


	//----- nvinfo : EIATTR_KPARAM_INFO
	.align		4
.L_4361:
        /*0028*/ 	.byte	0x04, 0x17
        /*002a*/ 	.short	(.L_4363 - .L_4362)
.L_4362:
        /*002c*/ 	.word	0x00000000
        /*0030*/ 	.short	0x0000
        /*0032*/ 	.short	0x0000
        /*0034*/ 	.byte	0x00, 0xf0, 0x11, 0x00


	//----- nvinfo : EIATTR_SPARSE_MMA_MASK
	.align		4
.L_4363:
        /*0038*/ 	.byte	0x03, 0x50
        /*003a*/ 	.short	0x0000


	//----- nvinfo : EIATTR_MAXREG_COUNT
	.align		4
        /*003c*/ 	.byte	0x03, 0x1b
        /*003e*/ 	.short	0x00ff


	//----- nvinfo : EIATTR_MERCURY_ISA_VERSION
	.align		4
        /*0040*/ 	.byte	0x03, 0x5f
        /*0042*/ 	.short	0x0101


	//----- nvinfo : EIATTR_EXIT_INSTR_OFFSETS
	.align		4
        /*0044*/ 	.byte	0x04, 0x1c
        /*0046*/ 	.short	(.L_4365 - .L_4364)


	//   ....[0]....
.L_4364:
        /*0048*/ 	.word	0x00000410


	//   ....[1]....
        /*004c*/ 	.word	0x00001060


	//   ....[2]....
        /*0050*/ 	.word	0x000010b0


	//----- nvinfo : EIATTR_MAX_THREADS
	.align		4
.L_4365:
        /*0054*/ 	.byte	0x04, 0x05
        /*0056*/ 	.short	(.L_4367 - .L_4366)
.L_4366:
        /*0058*/ 	.word	0x00000080
        /*005c*/ 	.word	0x00000001
        /*0060*/ 	.word	0x00000001


	//----- nvinfo : EIATTR_CRS_STACK_SIZE
	.align		4
.L_4367:
        /*0064*/ 	.byte	0x04, 0x1e
        /*0066*/ 	.short	(.L_4369 - .L_4368)
.L_4368:
        /*0068*/ 	.word	0x00000000


	//----- nvinfo : EIATTR_CBANK_PARAM_SIZE
	.align		4
.L_4369:
        /*006c*/ 	.byte	0x03, 0x19
        /*006e*/ 	.short	0x0040


	//----- nvinfo : EIATTR_PARAM_CBANK
	.align		4
        /*0070*/ 	.byte	0x04, 0x0a
        /*0072*/ 	.short	(.L_4371 - .L_4370)
	.align		4
.L_4370:
        /*0074*/ 	.word	index@(.nv.constant0._ZN2at6native29vectorized_elementwise_kernelILi4ENS0_13BUnaryFunctorIN3c107complexIdEES5_S5_NS0_15binary_internal10MulFunctorIS5_EEEESt5arrayIPcLm2EEEEviT0_T1_)
        /*0078*/ 	.short	0x0210
        /*007a*/ 	.short	0x0040


	//----- nvinfo : EIATTR_SW_WAR
	.align		4
.L_4371:
        /*007c*/ 	.byte	0x04, 0x36
        /*007e*/ 	.short	(.L_4373 - .L_4372)
.L_4372:
        /*0080*/ 	.word	0x00000008
.L_4373:


//--------------------- .nv.info._ZN2at6native29vectorized_elementwise_kernelILi8ENS0_13BUnaryFunctorIN3c107complexIdEES5_S5_NS0_15binary_internal10MulFunctorIS5_EEEESt5arrayIPcLm2EEEEviT0_T1_ --------------------------
	.section	.nv.info._ZN2at6native29vectorized_elementwise_kernelILi8ENS0_13BUnaryFunctorIN3c107complexIdEES5_S5_NS0_15binary_internal10MulFunctorIS5_EEEESt5arrayIPcLm2EEEEviT0_T1_,"",@"SHT_CUDA_INFO"
	.sectionflags	@""
	.align	4


	//----- nvinfo : EIATTR_CUDA_API_VERSION
	.align		4
        /*0000*/ 	.byte	0x04, 0x37
        /*0002*/ 	.short	(.L_4375 - .L_4374)
.L_4374:
        /*0004*/ 	.word	0x00000082


	//----- nvinfo : EIATTR_KPARAM_INFO
	.align		4
.L_4375:
        /*0008*/ 	.byte	0x04, 0x17
        /*000a*/ 	.short	(.L_4377 - .L_4376)
.L_4376:
        /*000c*/ 	.word	0x00000000
        /*0010*/ 	.short	0x0002
        /*0012*/ 	.short	0x0030
        /*0014*/ 	.byte	0x00, 0xf0, 0x41, 0x00


	//----- nvinfo : EIATTR_KPARAM_INFO
	.align		4
.L_4377:
        /*0018*/ 	.byte	0x04, 0x17
        /*001a*/ 	.short	(.L_4379 - .L_4378)
.L_4378:
        /*001c*/ 	.word	0x00000000
        /*0020*/ 	.short	0x0001
        /*0022*/ 	.short	0x0010
        /*0024*/ 	.byte	0x00, 0xf0, 0x81, 0x00


	//----- nvinfo : EIATTR_KPARAM_INFO
	.align		4
.L_4379:
        /*0028*/ 	.byte	0x04, 0x17
        /*002a*/ 	.short	(.L_4381 - .L_4380)
.L_4380:
        /*002c*/ 	.word	0x00000000
        /*0030*/ 	.short	0x0000
        /*0032*/ 	.short	0x0000
        /*0034*/ 	.byte	0x00, 0xf0, 0x11, 0x00


	//----- nvinfo : EIATTR_SPARSE_MMA_MASK
	.align		4
.L_4381:
        /*0038*/ 	.byte	0x03, 0x50
        /*003a*/ 	.short	0x0000


	//----- nvinfo : EIATTR_MAXREG_COUNT
	.align		4
        /*003c*/ 	.byte	0x03, 0x1b
        /*003e*/ 	.short	0x00ff


	//----- nvinfo : EIATTR_MERCURY_ISA_VERSION
	.align		4
        /*0040*/ 	.byte	0x03, 0x5f
        /*0042*/ 	.short	0x0101


	//----- nvinfo : EIATTR_EXIT_INSTR_OFFSETS
	.align		4
        /*0044*/ 	.byte	0x04, 0x1c
        /*0046*/ 	.short	(.L_4383 - .L_4382)


	//   ....[0]....
.L_4382:
        /*0048*/ 	.word	0x00000410


	//   ....[1]....
        /*004c*/ 	.word	0x00001060


	//   ....[2]....
        /*0050*/ 	.word	0x000010b0


	//----- nvinfo : EIATTR_MAX_THREADS
	.align		4
.L_4383:
        /*0054*/ 	.byte	0x04, 0x05
        /*0056*/ 	.short	(.L_4385 - .L_4384)
.L_4384:
        /*0058*/ 	.word	0x00000080
        /*005c*/ 	.word	0x00000001
        /*0060*/ 	.word	0x00000001


	//----- nvinfo : EIATTR_CRS_STACK_SIZE
	.align		4
.L_4385:
        /*0064*/ 	.byte	0x04, 0x1e
        /*0066*/ 	.short	(.L_4387 - .L_4386)
.L_4386:
        /*0068*/ 	.word	0x00000000


	//----- nvinfo : EIATTR_CBANK_PARAM_SIZE
	.align		4
.L_4387:
        /*006c*/ 	.byte	0x03, 0x19
        /*006e*/ 	.short	0x0040


	//----- nvinfo : EIATTR_PARAM_CBANK
	.align		4
        /*0070*/ 	.byte	0x04, 0x0a
        /*0072*/ 	.short	(.L_4389 - .L_4388)
	.align		4
.L_4388:
        /*0074*/ 	.word	index@(.nv.constant0._ZN2at6native29vectorized_elementwise_kernelILi8ENS0_13BUnaryFunctorIN3c107complexIdEES5_S5_NS0_15binary_internal10MulFunctorIS5_EEEESt5arrayIPcLm2EEEEviT0_T1_)
        /*0078*/ 	.short	0x0210
        /*007a*/ 	.short	0x0040


	//----- nvinfo : EIATTR_SW_WAR
	.align		4
.L_4389:
        /*007c*/ 	.byte	0x04, 0x36
        /*007e*/ 	.short	(.L_4391 - .L_4390)
.L_4390:
        /*0080*/ 	.word	0x00000008
.L_4391:


//--------------------- .nv.info._ZN2at6native18elementwise_kernelILi128ELi4EZNS0_15gpu_kernel_implINS0_13BUnaryFunctorIfffNS0_15binary_internal10MulFunctorIfEEEEEEvRNS_18TensorIteratorBaseERKT_EUliE_EEviT1_ --------------------------
	.section	.nv.info._ZN2at6native18elementwise_kernelILi128ELi4EZNS0_15gpu_kernel_implINS0_13BUnaryFunctorIfffNS0_15binary_internal10MulFunctorIfEEEEEEvRNS_18TensorIteratorBaseERKT_EUliE_EEviT1_,"",@"SHT_CUDA_INFO"
	.sectionflags	@""
	.align	4


	//----- nvinfo : EIATTR_CUDA_API_VERSION
	.align		4
        /*0000*/ 	.byte	0x04, 0x37
        /*0002*/ 	.short	(.L_4393 - .L_4392)
.L_4392:
        /*0004*/ 	.word	0x00000082


	//----- nvinfo : EIATTR_KPARAM_INFO
	.align		4
.L_4393:
        /*0008*/ 	.byte	0x04, 0x17
        /*000a*/ 	.short	(.L_4395 - .L_4394)
.L_4394:
        /*000c*/ 	.word	0x00000000
        /*0010*/ 	.short	0x0001
        /*0012*/ 	.short	0x0008
        /*0014*/ 	.byte	0x00, 0xf0, 0x81, 0x08


	//----- nvinfo : EIATTR_KPARAM_INFO
	.align		4
.L_4395:
        /*0018*/ 	.byte	0x04, 0x17
        /*001a*/ 	.short	(.L_4397 - .L_4396)
.L_4396:
        /*001c*/ 	.word	0x00000000
        /*0020*/ 	.short	0x0000
        /*0022*/ 	.short	0x0000
        /*0024*/ 	.byte	0x00, 0xf0, 0x11, 0x00


	//----- nvinfo : EIATTR_SPARSE_MMA_MASK
	.align		4
.L_4397:
        /*0028*/ 	.byte	0x03, 0x50
        /*002a*/ 	.short	0x0000


	//----- nvinfo : EIATTR_MAXREG_COUNT
	.align		4
        /*002c*/ 	.byte	0x03, 0x1b
        /*002e*/ 	.short	0x0080


	//----- nvinfo : EIATTR_EXTERNS
	.align		4
        /*0030*/ 	.byte	0x04, 0x0f
        /*0032*/ 	.short	(.L_4399 - .L_4398)


	//   ....[0]....
	.align		4
.L_4398:
        /*0034*/ 	.word	index@(__assertfail)


	//----- nvinfo : EIATTR_MERCURY_ISA_VERSION
	.align		4
.L_4399:
        /*0038*/ 	.byte	0x03, 0x5f
        /*003a*/ 	.short	0x0101


	//----- nvinfo : EIATTR_SYSCALL_OFFSETS
	.align		4
        /*003c*/ 	.byte	0x04, 0x46
        /*003e*/ 	.short	(.L_4401 - .L_4400)


	//   ....[0]....
.L_4400:
        /*0040*/ 	.word	0x00002160


	//   ....[1]....
        /*0044*/ 	.word	0x00002fd0


	//   ....[2]....
        /*0048*/ 	.word	0x00005160


	//   ....[3]....
        /*004c*/ 	.word	0x00005fd0


	//   ....[4]....
        /*0050*/ 	.word	0x00008150


	//   ....[5]....
        /*0054*/ 	.word	0x00008fc0


	//   ....[6]....
        /*0058*/ 	.word	0x0000b130


	//   ....[7]....
        /*005c*/ 	.word	0x0000bfa0


	//----- nvinfo : EIATTR_EXIT_INSTR_OFFSETS
	.align		4
.L_4401:
        /*0060*/ 	.byte	0x04, 0x1c
        /*0062*/ 	.short	(.L_4403 - .L_4402)


	//   ....[0]....
.L_4402:
        /*0064*/ 	.word	0x00009070


	//   ....[1]....
        /*0068*/ 	.word	0x0000b2c0


	//   ....[2]....
        /*006c*/ 	.word	0x0000b300


	//   ....[3]....
        /*0070*/ 	.word	0x0000b390


	//   ....[4]....
        /*0074*/ 	.word	0x0000b3c0


	//   ....[5]....
        /*0078*/ 	.word	0x0000b3f0


	//   ....[6]....
        /*007c*/ 	.word	0x0000b470


	//   ....[7]....
        /*0080*/ 	.word	0x0000b4a0


	//   ....[8]....
        /*0084*/ 	.word	0x0000b530


	//   ....[9]....
        /*0088*/ 	.word	0x0000b570


	//   ....[10]....
        /*008c*/ 	.word	0x0000b5b0


	//   ....[11]....
        /*0090*/ 	.word	0x0000b670


	//   ....[12]....
        /*0094*/ 	.word	0x0000b6c0


	//   ....[13]....
        /*0098*/ 	.word	0x0000b840


	//   ....[14]....
        /*009c*/ 	.word	0x0000b990


	//   ....[15]....
        /*00a0*/ 	.word	0x0000b9c0


	//   ....[16]....
        /*00a4*/ 	.word	0x0000ba70


	//   ....[17]....
        /*00a8*/ 	.word	0x0000bbe0


	//   ....[18]....
        /*00ac*/ 	.word	0x0000bd50


	//   ....[19]....
        /*00b0*/ 	.word	0x0000bea0


	//   ....[20]....
        /*00b4*/ 	.word	0x0000bfb0


	//   ....[21]....
        /*00b8*/ 	.word	0x0000bfe0


	//   ....[22]....
        /*00bc*/ 	.word	0x0000c010


	//----- nvinfo : EIATTR_MAX_THREADS
	.align		4
.L_4403:
        /*00c0*/ 	.byte	0x04, 0x05
        /*00c2*/ 	.short	(.L_4405 - .L_4404)
.L_4404:
        /*00c4*/ 	.word	0x00000080
        /*00c8*/ 	.word	0x00000001
        /*00cc*/ 	.word	0x00000001


	//----- nvinfo : EIATTR_CRS_STACK_SIZE
	.align		4
.L_4405:
        /*00d0*/ 	.byte	0x04, 0x1e
        /*00d2*/ 	.short	(.L_4407 - .L_4406)
.L_4406:
        /*00d4*/ 	.word	0x00000000


	//----- nvinfo : EIATTR_CBANK_PARAM_SIZE
	.align		4
.L_4407:
        /*00d8*/ 	.byte	0x03, 0x19
        /*00da*/ 	.short	0x0228


	//----- nvinfo : EIATTR_PARAM_CBANK
	.align		4
        /*00dc*/ 	.byte	0x04, 0x0a
        /*00de*/ 	.short	(.L_4409 - .L_4408)
	.align		4
.L_4408:
        /*00e0*/ 	.word	index@(.nv.constant0._ZN2at6native18elementwise_kernelILi128ELi4EZNS0_15gpu_kernel_implINS0_13BUnaryFunctorIfffNS0_15binary_internal10MulFunctorIfEEEEEEvRNS_18TensorIteratorBaseERKT_EUliE_EEviT1_)
        /*00e4*/ 	.short	0x0210
        /*00e6*/ 	.short	0x0228


	//----- nvinfo : EIATTR_SW_WAR
	.align		4
.L_4409:
        /*00e8*/ 	.byte	0x04, 0x36
        /*00ea*/ 	.short	(.L_4411 - .L_4410)
.L_4410:
        /*00ec*/ 	.word	0x00000008
.L_4411:


//--------------------- .nv.info._ZN2at6native27unrolled_elementwise_kernelINS0_13BUnaryFunctorIfffNS0_15binary_internal10MulFunctorIfEEEESt5arrayIPcLm2EELi4E23TrivialOffsetCalculatorILi1EjESB_NS0_6memory12LoadWithCastILi1EEENSC_13StoreWithCastILi1EEEEEviT_T0_T2_T3_T4_T5_ --------------------------
	.section	.nv.info._ZN2at6native27unrolled_elementwise_kernelINS0_13BUnaryFunctorIfffNS0_15binary_internal10MulFunctorIfEEEESt5arrayIPcLm2EELi4E23TrivialOffsetCalculatorILi1EjESB_NS0_6memory12LoadWithCastILi1EEENSC_13StoreWithCastILi1EEEEEviT_T0_T2_T3_T4_T5_,"",@"SHT_CUDA_INFO"
	.sectionflags	@""
	.align	4


	//----- nvinfo : EIATTR_CUDA_API_VERSION
	.align		4
        /*0000*/ 	.byte	0x04, 0x37
        /*0002*/ 	.short	(.L_4413 - .L_4412)
.L_4412:
        /*0004*/ 	.word	0x00000082


	//----- nvinfo : EIATTR_KPARAM_INFO
	.align		4
.L_4413:
        /*0008*/ 	.byte	0x04, 0x17
        /*000a*/ 	.short	(.L_4415 - .L_4414)
.L_4414:
        /*000c*/ 	.word	0x00000000
        /*0010*/ 	.short	0x0006
        /*0012*/ 	.short	0x002c
        /*0014*/ 	.byte	0x00, 0xf0, 0x21, 0x00


	//----- nvinfo : EIATTR_KPARAM_INFO
	.align		4
.L_4415:
        /*0018*/ 	.byte	0x04, 0x17
        /*001a*/ 	.short	(.L_4417 - .L_4416)
.L_4416:
        /*001c*/ 	.word	0x00000000
        /*0020*/ 	.short	0x0005
        /*0022*/ 	.short	0x0024
        /*0024*/ 	.byte	0x00, 0xf0, 0x21, 0x00


	//----- nvinfo : EIATTR_KPARAM_INFO
	.align		4
.L_4417:
        /*0028*/ 	.byte	0x04, 0x17
        /*002a*/ 	.short	(.L_4419 - .L_4418)
.L_4418:
        /*002c*/ 	.word	0x00000000
        /*0030*/ 	.short	0x0004
        /*0032*/ 	.short	0x0021
        /*0034*/ 	.byte	0x00, 0xf0, 0x05, 0x00


	//----- nvinfo : EIATTR_KPARAM_INFO
	.align		4
.L_4419:
        /*0038*/ 	.byte	0x04, 0x17
        /*003a*/ 	.short	(.L_4421 - .L_4420)
.L_4420:
        /*003c*/ 	.word	0x00000000
        /*0040*/ 	.short	0x0003
        /*0042*/ 	.short	0x0020
        /*0044*/ 	.byte	0x00, 0xf0, 0x05, 0x00


	//----- nvinfo : EIATTR_KPARAM_INFO
	.align		4
.L_4421:
        /*0048*/ 	.byte	0x04, 0x17
        /*004a*/ 	.short	(.L_4423 - .L_4422)
.L_4422:
        /*004c*/ 	.word	0x00000000
        /*0050*/ 	.short	0x0002
        /*0052*/ 	.short	0x0010
        /*0054*/ 	.byte	0x00, 0xf0, 0x41, 0x00


	//----- nvinfo : EIATTR_KPARAM_INFO
	.align		4
.L_4423:
        /*0058*/ 	.byte	0x04, 0x17
        /*005a*/ 	.short	(.L_4425 - .L_4424)
.L_4424:
        /*005c*/ 	.word	0x00000000
        /*0060*/ 	.short	0x0001
        /*0062*/ 	.short	0x0004
        /*0064*/ 	.byte	0x00, 0xf0, 0x21, 0x00


	//----- nvinfo : EIATTR_KPARAM_INFO
	.align		4
.L_4425:
        /*0068*/ 	.byte	0x04, 0x17
        /*006a*/ 	.short	(.L_4427 - .L_4426)
.L_4426:
        /*006c*/ 	.word	0x00000000
        /*0070*/ 	.short	0x0000
        /*0072*/ 	.short	0x0000
        /*0074*/ 	.byte	0x00, 0xf0, 0x11, 0x00


	//----- nvinfo : EIATTR_SPARSE_MMA_MASK
	.align		4
.L_4427:
        /*0078*/ 	.byte	0x03, 0x50
        /*007a*/ 	.short	0x0000


	//----- nvinfo : EIATTR_MAXREG_COUNT
	.align		4
        /*007c*/ 	.byte	0x03, 0x1b
        /*007e*/ 	.short	0x00ff


	//----- nvinfo : EIATTR_EXTERNS
	.align		4
        /*0080*/ 	.byte	0x04, 0x0f
        /*0082*/ 	.short	(.L_4429 - .L_4428)


	//   ....[0]....
	.align		4
.L_4428:
        /*0084*/ 	.word	index@(__assertfail)


	//----- nvinfo : EIATTR_MERCURY_ISA_VERSION
	.align		4
.L_4429:
        /*0088*/ 	.byte	0x03, 0x5f
        /*008a*/ 	.short	0x0101


	//----- nvinfo : EIATTR_SYSCALL_OFFSETS
	.align		4
        /*008c*/ 	.byte	0x04, 0x46
        /*008e*/ 	.short	(.L_4431 - .L_4430)


	//   ....[0]....
.L_4430:
        /*0090*/ 	.word	0x00000e70


	//   ....[1]....
        /*0094*/ 	.word	0x00001d20


	//   ....[2]....
        /*0098*/ 	.word	0x00002be0


	//   ....[3]....
        /*009c*/ 	.word	0x00003a40


	//   ....[4]....
        /*00a0*/ 	.word	0x00004990


	//   ....[5]....
        /*00a4*/ 	.word	0x00005860


	//   ....[6]....
        /*00a8*/ 	.word	0x00006720


	//   ....[7]....
        /*00ac*/ 	.word	0x000075e0


	//----- nvinfo : EIATTR_EXIT_INSTR_OFFSETS
	.align		4
.L_4431:
        /*00b0*/ 	.byte	0x04, 0x1c
        /*00b2*/ 	.short	(.L_4433 - .L_4432)


	//   ....[0]....
.L_4432:
        /*00b4*/ 	.word	0x000067c0


	//   ....[1]....
        /*00b8*/ 	.word	0x00006900


	//   ....[2]....
        /*00bc*/ 	.word	0x00006940


	//   ....[3]....
        /*00c0*/ 	.word	0x000069d0


	//   ....[4]....
        /*00c4*/ 	.word	0x00006a00


	//   ....[5]....
        /*00c8*/ 	.word	0x00006a30


	//   ....[6]....
        /*00cc*/ 	.word	0x00006ab0


	//   ....[7]....
        /*00d0*/ 	.word	0x00006ae0


	//   ....[8]....
        /*00d4*/ 	.word	0x00006b70


	//   ....[9]....
        /*00d8*/ 	.word	0x00006bb0


	//   ....[10]....
        /*00dc*/ 	.word	0x00006bf0


	//   ....[11]....
        /*00e0*/ 	.word	0x00006cb0


	//   ....[12]....
        /*00e4*/ 	.word	0x00006d00


	//   ....[13]....
        /*00e8*/ 	.word	0x00006e80


	//   ....[14]....
        /*00ec*/ 	.word	0x00006fd0


	//   ....[15]....
        /*00f0*/ 	.word	0x00007000


	//   ....[16]....
        /*00f4*/ 	.word	0x000070b0


	//   ....[17]....
        /*00f8*/ 	.word	0x00007220


	//   ....[18]....
        /*00fc*/ 	.word	0x00007390


	//   ....[19]....
        /*0100*/ 	.word	0x000074e0


	//   ....[20]....
        /*0104*/ 	.word	0x000075f0


	//   ....[21]....
        /*0108*/ 	.word	0x00007620


	//   ....[22]....
        /*010c*/ 	.word	0x00007650


	//----- nvinfo : EIATTR_MAX_THREADS
	.align		4
.L_4433:
        /*0110*/ 	.byte	0x04, 0x05
        /*0112*/ 	.short	(.L_4435 - .L_4434)
.L_4434:
        /*0114*/ 	.word	0x00000080
        /*0118*/ 	.word	0x00000001
        /*011c*/ 	.word	0x00000001


	//----- nvinfo : EIATTR_CRS_STACK_SIZE
	.align		4
.L_4435:
        /*0120*/ 	.byte	0x04, 0x1e
        /*0122*/ 	.short	(.L_4437 - .L_4436)
.L_4436:
        /*0124*/ 	.word	0x00000000


	//----- nvinfo : EIATTR_CBANK_PARAM_SIZE
	.align		4
.L_4437:
        /*0128*/ 	.byte	0x03, 0x19
        /*012a*/ 	.short	0x0034


	//----- nvinfo : EIATTR_PARAM_CBANK
	.align		4
        /*012c*/ 	.byte	0x04, 0x0a
        /*012e*/ 	.short	(.L_4439 - .L_4438)
	.align		4
.L_4438:
        /*0130*/ 	.word	index@(.nv.constant0._ZN2at6native27unrolled_elementwise_kernelINS0_13BUnaryFunctorIfffNS0_15binary_internal10MulFunctorIfEEEESt5arrayIPcLm2EELi4E23TrivialOffsetCalculatorILi1EjESB_NS0_6memory12LoadWithCastILi1EEENSC_13StoreWithCastILi1EEEEEviT_T0_T2_T3_T4_T5_)
        /*0134*/ 	.short	0x0210
        /*0136*/ 	.short	0x0034


	//----- nvinfo : EIATTR_SW_WAR
	.align		4
.L_4439:
        /*0138*/ 	.byte	0x04, 0x36
        /*013a*/ 	.short	(.L_4441 - .L_4440)
.L_4440:
        /*013c*/ 	.word	0x00000008
.L_4441:


//--------------------- .nv.info._ZN2at6native18elementwise_kernelILi128ELi2EZNS0_22gpu_kernel_impl_nocastINS0_13BUnaryFunctorIfffNS0_15binary_internal10MulFunctorIfEEEEEEvRNS_18TensorIteratorBaseERKT_EUliE_EEviT1_ --------------------------
	.section	.nv.info._ZN2at6native18elementwise_kernelILi128ELi2EZNS0_22gpu_kernel_impl_nocastINS0_13BUnaryFunctorIfffNS0_15binary_internal10MulFunctorIfEEEEEEvRNS_18TensorIteratorBaseERKT_EUliE_EEviT1_,"",@"SHT_CUDA_INFO"
	.sectionflags	@""
	.align	4


	//----- nvinfo : EIATTR_CUDA_API_VERSION
	.align		4
        /*0000*/ 	.byte	0x04, 0x37
        /*0002*/ 	.short	(.L_4443 - .L_4442)
.L_4442:
        /*0004*/ 	.word	0x00000082


	//----- nvinfo : EIATTR_KPARAM_INFO
	.align		4
.L_4443:
        /*0008*/ 	.byte	0x04, 0x17
        /*000a*/ 	.short	(.L_4445 - .L_4444)
.L_4444:
        /*000c*/ 	.word	0x00000000
        /*0010*/ 	.short	0x0001
        /*0012*/ 	.short	0x0008
        /*0014*/ 	.byte	0x00, 0xf0, 0x61, 0x08


	//----- nvinfo : EIATTR_KPARAM_INFO
	.align		4
.L_4445:
        /*0018*/ 	.byte	0x04, 0x17
        /*001a*/ 	.short	(.L_4447 - .L_4446)
.L_4446:
        /*001c*/ 	.word	0x00000000
        /*0020*/ 	.short	0x0000
        /*0022*/ 	.short	0x0000
        /*0024*/ 	.byte	0x00, 0xf0, 0x11, 0x00


	//----- nvinfo : EIATTR_SPARSE_MMA_MASK
	.align		4
.L_4447:
        /*0028*/ 	.byte	0x03, 0x50
        /*002a*/ 	.short	0x0000


	//----- nvinfo : EIATTR_MAXREG_COUNT
	.align		4
        /*002c*/ 	.byte	0x03, 0x1b
        /*002e*/ 	.short	0x0080


	//----- nvinfo : EIATTR_MERCURY_ISA_VERSION
	.align		4
        /*0030*/ 	.byte	0x03, 0x5f
        /*0032*/ 	.short	0x0101


	//----- nvinfo : EIATTR_EXIT_INSTR_OFFSETS
	.align		4
        /*0034*/ 	.byte	0x04, 0x1c
        /*0036*/ 	.short	(.L_4449 - .L_4448)


	//   ....[0]....
.L_4448:
        /*0038*/ 	.word	0x00001450


	//   ....[1]....
        /*003c*/ 	.word	0x000027f0


	//----- nvinfo : EIATTR_MAX_THREADS
	.align		4
.L_4449:
        /*0040*/ 	.byte	0x04, 0x05
        /*0042*/ 	.short	(.L_4451 - .L_4450)
.L_4450:
        /*0044*/ 	.word	0x00000080
        /*0048*/ 	.word	0x00000001
        /*004c*/ 	.word	0x00000001


	//----- nvinfo : EIATTR_CRS_STACK_SIZE
	.align		4
.L_4451:
        /*0050*/ 	.byte	0x04, 0x1e
        /*0052*/ 	.short	(.L_4453 - .L_4452)
.L_4452:
        /*0054*/ 	.word	0x00000000


	//----- nvinfo : EIATTR_CBANK_PARAM_SIZE
	.align		4
.L_4453:
        /*0058*/ 	.byte	0x03, 0x19
        /*005a*/ 	.short	0x0220


	//----- nvinfo : EIATTR_PARAM_CBANK
	.align		4
        /*005c*/ 	.byte	0x04, 0x0a
        /*005e*/ 	.short	(.L_4455 - .L_4454)
	.align		4
.L_4454:
        /*0060*/ 	.word	index@(.nv.constant0._ZN2at6native18elementwise_kernelILi128ELi2EZNS0_22gpu_kernel_impl_nocastINS0_13BUnaryFunctorIfffNS0_15binary_internal10MulFunctorIfEEEEEEvRNS_18TensorIteratorBaseERKT_EUliE_EEviT1_)
        /*0064*/ 	.short	0x0210
        /*0066*/ 	.short	0x0220


	//----- nvinfo : EIATTR_SW_WAR
	.align		4
.L_4455:
        /*0068*/ 	.byte	0x04, 0x36
        /*006a*/ 	.short	(.L_4457 - .L_4456)
.L_4456:
        /*006c*/ 	.word	0x00000008
.L_4457:


//--------------------- .nv.info._ZN2at6native27unrolled_elementwise_kernelINS0_13BUnaryFunctorIfffNS0_15binary_internal10MulFunctorIfEEEESt5arrayIPcLm2EELi4E23TrivialOffsetCalculatorILi1EjESB_NS0_6memory15LoadWithoutCastENSC_16StoreWithoutCastEEEviT_T0_T2_T3_T4_T5_ --------------------------
	.section	.nv.info._ZN2at6native27unrolled_elementwise_kernelINS0_13BUnaryFunctorIfffNS0_15binary_internal10MulFunctorIfEEEESt5arrayIPcLm2EELi4E23TrivialOffsetCalculatorILi1EjESB_NS0_6memory15LoadWithoutCastENSC_16StoreWithoutCastEEEviT_T0_T2_T3_T4_T5_,"",@"SHT_CUDA_INFO"
	.sectionflags	@""
	.align	4


	//----- nvinfo : EIATTR_CUDA_API_VERSION
	.align		4
        /*0000*/ 	.byte	0x04, 0x37
        /*0002*/ 	.short	(.L_4459 - .L_4458)
.L_4458:
        /*0004*/ 	.word	0x00000082


	//----- nvinfo : EIATTR_KPARAM_INFO
	.align		4
.L_4459:
        /*0008*/ 	.byte	0x04, 0x17
        /*000a*/ 	.short	(.L_4461 - .L_4460)
.L_4460:
        /*000c*/ 	.word	0x00000000
        /*0010*/ 	.short	0x0006
        /*0012*/ 	.short	0x0023
        /*0014*/ 	.byte	0x00, 0xf0, 0x05, 0x00


	//----- nvinfo : EIATTR_KPARAM_INFO
	.align		4
.L_4461:
        /*0018*/ 	.byte	0x04, 0x17
        /*001a*/ 	.short	(.L_4463 - .L_4462)
.L_4462:
        /*001c*/ 	.word	0x00000000
        /*0020*/ 	.short	0x0005
        /*0022*/ 	.short	0x0022
        /*0024*/ 	.byte	0x00, 0xf0, 0x05, 0x00


	//----- nvinfo : EIATTR_KPARAM_INFO
	.align		4
.L_4463:
        /*0028*/ 	.byte	0x04, 0x17
        /*002a*/ 	.short	(.L_4465 - .L_4464)
.L_4464:
        /*002c*/ 	.word	0x00000000
        /*0030*/ 	.short	0x0004
        /*0032*/ 	.short	0x0021
        /*0034*/ 	.byte	0x00, 0xf0, 0x05, 0x00


	//----- nvinfo : EIATTR_KPARAM_INFO
	.align		4
.L_4465:
        /*0038*/ 	.byte	0x04, 0x17
        /*003a*/ 	.short	(.L_4467 - .L_4466)
.L_4466:
        /*003c*/ 	.word	0x00000000
        /*0040*/ 	.short	0x0003
        /*0042*/ 	.short	0x0020
        /*0044*/ 	.byte	0x00, 0xf0, 0x05, 0x00


	//----- nvinfo : EIATTR_KPARAM_INFO
	.align		4
.L_4467:
        /*0048*/ 	.byte	0x04, 0x17
        /*004a*/ 	.short	(.L_4469 - .L_4468)
.L_4468:
        /*004c*/ 	.word	0x00000000
        /*0050*/ 	.short	0x0002
        /*0052*/ 	.short	0x0010
        /*0054*/ 	.byte	0x00, 0xf0, 0x41, 0x00


	//----- nvinfo : EIATTR_KPARAM_INFO
	.align		4
.L_4469:
        /*0058*/ 	.byte	0x04, 0x17
        /*005a*/ 	.short	(.L_4471 - .L_4470)
.L_4470:
        /*005c*/ 	.word	0x00000000
        /*0060*/ 	.short	0x0001
        /*0062*/ 	.short	0x0004
        /*0064*/ 	.byte	0x00, 0xf0, 0x21, 0x00


	//----- nvinfo : EIATTR_KPARAM_INFO
	.align		4
.L_4471:
        /*0068*/ 	.byte	0x04, 0x17
        /*006a*/ 	.short	(.L_4473 - .L_4472)
.L_4472:
        /*006c*/ 	.word	0x00000000
        /*0070*/ 	.short	0x0000
        /*0072*/ 	.short	0x0000
        /*0074*/ 	.byte	0x00, 0xf0, 0x11, 0x00


	//----- nvinfo : EIATTR_SPARSE_MMA_MASK
	.align		4
.L_4473:
        /*0078*/ 	.byte	0x03, 0x50
        /*007a*/ 	.short	0x0000


	//----- nvinfo : EIATTR_MAXREG_COUNT
	.align		4
        /*007c*/ 	.byte	0x03, 0x1b
        /*007e*/ 	.short	0x00ff


	//----- nvinfo : EIATTR_MERCURY_ISA_VERSION
	.align		4
        /*0080*/ 	.byte	0x03, 0x5f
        /*0082*/ 	.short	0x0101


	//----- nvinfo : EIATTR_EXIT_INSTR_OFFSETS
	.align		4
        /*0084*/ 	.byte	0x04, 0x1c
        /*0086*/ 	.short	(.L_4475 - .L_4474)


	//   ....[0]....
.L_4474:
        /*0088*/ 	.word	0x000003b0


	//   ....[1]....
        /*008c*/ 	.word	0x00000400


	//----- nvinfo : EIATTR_MAX_THREADS
	.align		4
.L_4475:
        /*0090*/ 	.byte	0x04, 0x05
        /*0092*/ 	.short	(.L_4477 - .L_4476)
.L_4476:
        /*0094*/ 	.word	0x00000080
        /*0098*/ 	.word	0x00000001
        /*009c*/ 	.word	0x00000001


	//----- nvinfo : EIATTR_CRS_STACK_SIZE
	.align		4
.L_4477:
        /*00a0*/ 	.byte	0x04, 0x1e
        /*00a2*/ 	.short	(.L_4479 - .L_4478)
.L_4478:
        /*00a4*/ 	.word	0x00000000


	//----- nvinfo : EIATTR_CBANK_PARAM_SIZE
	.align		4
.L_4479:
        /*00a8*/ 	.byte	0x03, 0x19
        /*00aa*/ 	.short	0x0024


	//----- nvinfo : EIATTR_PARAM_CBANK
	.align		4
        /*00ac*/ 	.byte	0x04, 0x0a
        /*00ae*/ 	.short	(.L_4481 - .L_4480)
	.align		4
.L_4480:
        /*00b0*/ 	.word	index@(.nv.constant0._ZN2at6native27unrolled_elementwise_kernelINS0_13BUnaryFunctorIfffNS0_15binary_internal10MulFunctorIfEEEESt5arrayIPcLm2EELi4E23TrivialOffsetCalculatorILi1EjESB_NS0_6memory15LoadWithoutCastENSC_16StoreWithoutCastEEEviT_T0_T2_T3_T4_T5_)
        /*00b4*/ 	.short	0x0210
        /*00b6*/ 	.short	0x0024


	//----- nvinfo : EIATTR_SW_WAR
	.align		4
.L_4481:
        /*00b8*/ 	.byte	0x04, 0x36
        /*00ba*/ 	.short	(.L_4483 - .L_4482)
.L_4482:
        /*00bc*/ 	.word	0x00000008
.L_4483:


//--------------------- .nv.info._ZN2at6native29vectorized_elementwise_kernelILi2ENS0_13BUnaryFunctorIfffNS0_15binary_internal10MulFunctorIfEEEESt5arrayIPcLm2EEEEviT0_T1_ --------------------------
	.section	.nv.info._ZN2at6native29vectorized_elementwise_kernelILi2ENS0_13BUnaryFunctorIfffNS0_15binary_internal10MulFunctorIfEEEESt5arrayIPcLm2EEEEviT0_T1_,"",@"SHT_CUDA_INFO"
	.sectionflags	@""
	.align	4


	//----- nvinfo : EIATTR_CUDA_API_VERSION
	.align		4
        /*0000*/ 	.byte	0x04, 0x37
        /*0002*/ 	.short	(.L_4485 - .L_4484)
.L_4484:
        /*0004*/ 	.word	0x00000082


	//----- nvinfo : EIATTR_KPARAM_INFO
	.align		4
.L_4485:
        /*0008*/ 	.byte	0x04, 0x17
        /*000a*/ 	.short	(.L_4487 - .L_4486)
.L_4486:
        /*000c*/ 	.word	0x00000000
        /*0010*/ 	.short	0x0002
        /*0012*/ 	.short	0x0010
        /*0014*/ 	.byte	0x00, 0xf0, 0x41, 0x00


	//----- nvinfo : EIATTR_KPARAM_INFO
	.align		4
.L_4487:
        /*0018*/ 	.byte	0x04, 0x17
        /*001a*/ 	.short	(.L_4489 - .L_4488)
.L_4488:
        /*001c*/ 	.word	0x00000000
        /*0020*/ 	.short	0x0001
        /*0022*/ 	.short	0x0004
        /*0024*/ 	.byte	0x00, 0xf0, 0x21, 0x00


	//----- nvinfo : EIATTR_KPARAM_INFO
	.align		4
.L_4489:
        /*0028*/ 	.byte	0x04, 0x17
        /*002a*/ 	.short	(.L_4491 - .L_4490)
.L_4490:
        /*002c*/ 	.word	0x00000000
        /*0030*/ 	.short	0x0000
        /*0032*/ 	.short	0x0000
        /*0034*/ 	.byte	0x00, 0xf0, 0x11, 0x00


	//----- nvinfo : EIATTR_SPARSE_MMA_MASK
	.align		4
.L_4491:
        /*0038*/ 	.byte	0x03, 0x50
        /*003a*/ 	.short	0x0000


	//----- nvinfo : EIATTR_MAXREG_COUNT
	.align		4
        /*003c*/ 	.byte	0x03, 0x1b
        /*003e*/ 	.short	0x00ff


	//----- nvinfo : EIATTR_MERCURY_ISA_VERSION
	.align		4
        /*0040*/ 	.byte	0x03, 0x5f
        /*0042*/ 	.short	0x0101


	//----- nvinfo : EIATTR_EXIT_INSTR_OFFSETS
	.align		4
        /*0044*/ 	.byte	0x04, 0x1c
        /*0046*/ 	.short	(.L_4493 - .L_4492)


	//   ....[0]....
.L_4492:
        /*0048*/ 	.word	0x00000200


	//   ....[1]....
        /*004c*/ 	.word	0x00000980


	//   ....[2]....
        /*0050*/ 	.word	0x000009d0


	//----- nvinfo : EIATTR_MAX_THREADS
	.align		4
.L_4493:
        /*0054*/ 	.byte	0x04, 0x05
        /*0056*/ 	.short	(.L_4495 - .L_4494)
.L_4494:
        /*0058*/ 	.word	0x00000080
        /*005c*/ 	.word	0x00000001
        /*0060*/ 	.word	0x00000001


	//----- nvinfo : EIATTR_CRS_STACK_SIZE
	.align		4
.L_4495:
        /*0064*/ 	.byte	0x04, 0x1e
        /*0066*/ 	.short	(.L_4497 - .L_4496)
.L_4496:
        /*0068*/ 	.word	0x00000000


	//----- nvinfo : EIATTR_CBANK_PARAM_SIZE
	.align		4
.L_4497:
        /*006c*/ 	.byte	0x03, 0x19
        /*006e*/ 	.short	0x0020


	//----- nvinfo : EIATTR_PARAM_CBANK
	.align		4
        /*0070*/ 	.byte	0x04, 0x0a
        /*0072*/ 	.short	(.L_4499 - .L_4498)
	.align		4
.L_4498:
        /*0074*/ 	.word	index@(.nv.constant0._ZN2at6native29vectorized_elementwise_kernelILi2ENS0_13BUnaryFunctorIfffNS0_15binary_internal10MulFunctorIfEEEESt5arrayIPcLm2EEEEviT0_T1_)
        /*0078*/ 	.short	0x0210
        /*007a*/ 	.short	0x0020


	//----- nvinfo : EIATTR_SW_WAR
	.align		4
.L_4499:
        /*007c*/ 	.byte	0x04, 0x36
        /*007e*/ 	.short	(.L_4501 - .L_4500)
.L_4500:
        /*0080*/ 	.word	0x00000008
.L_4501:


//--------------------- .nv.info._ZN2at6native29vectorized_elementwise_kernelILi4ENS0_13BUnaryFunctorIfffNS0_15binary_internal10MulFunctorIfEEEESt5arrayIPcLm2EEEEviT0_T1_ --------------------------
	.section	.nv.info._ZN2at6native29vectorized_elementwise_kernelILi4ENS0_13BUnaryFunctorIfffNS0_15binary_internal10MulFunctorIfEEEESt5arrayIPcLm2EEEEviT0_T1_,"",@"SHT_CUDA_INFO"
	.sectionflags	@""
	.align	4


	//----- nvinfo : EIATTR_CUDA_API_VERSION
	.align		4
        /*0000*/ 	.byte	0x04, 0x37
        /*0002*/ 	.short	(.L_4503 - .L_4502)
.L_4502:
        /*0004*/ 	.word	0x00000082


	//----- nvinfo : EIATTR_KPARAM_INFO
	.align		4
.L_4503:
        /*0008*/ 	.byte	0x04, 0x17
        /*000a*/ 	.short	(.L_4505 - .L_4504)
.L_4504:
        /*000c*/ 	.word	0x00000000
        /*0010*/ 	.short	0x0002
        /*0012*/ 	.short	0x0010
        /*0014*/ 	.byte	0x00, 0xf0, 0x41, 0x00


	//----- nvinfo : EIATTR_KPARAM_INFO
	.align		4
.L_4505:
        /*0018*/ 	.byte	0x04, 0x17
        /*001a*/ 	.short	(.L_4507 - .L_4506)
.L_4506:
        /*001c*/ 	.word	0x00000000
        /*0020*/ 	.short	0x0001
        /*0022*/ 	.short	0x0004
        /*0024*/ 	.byte	0x00, 0xf0, 0x21, 0x00


	//----- nvinfo : EIATTR_KPARAM_INFO
	.align		4
.L_4507:
        /*0028*/ 	.byte	0x04, 0x17
        /*002a*/ 	.short	(.L_4509 - .L_4508)
.L_4508:
        /*002c*/ 	.word	0x00000000
        /*0030*/ 	.short	0x0000
        /*0032*/ 	.short	0x0000
        /*0034*/ 	.byte	0x00, 0xf0, 0x11, 0x00


	//----- nvinfo : EIATTR_SPARSE_MMA_MASK
	.align		4
.L_4509:
        /*0038*/ 	.byte	0x03, 0x50
        /*003a*/ 	.short	0x0000


	//----- nvinfo : EIATTR_MAXREG_COUNT
	.align		4
        /*003c*/ 	.byte	0x03, 0x1b
        /*003e*/ 	.short	0x00ff


	//----- nvinfo : EIATTR_MERCURY_ISA_VERSION
	.align		4
        /*0040*/ 	.byte	0x03, 0x5f
        /*0042*/ 	.short	0x0101


	//----- nvinfo : EIATTR_EXIT_INSTR_OFFSETS
	.align		4
        /*0044*/ 	.byte	0x04, 0x1c
        /*0046*/ 	.short	(.L_4511 - .L_4510)


	//   ....[0]....
.L_4510:
        /*0048*/ 	.word	0x000001c0


	//   ....[1]....
        /*004c*/ 	.word	0x00000940


	//   ....[2]....
        /*0050*/ 	.word	0x00000990


	//----- nvinfo : EIATTR_MAX_THREADS
	.align		4
.L_4511:
        /*0054*/ 	.byte	0x04, 0x05
        /*0056*/ 	.short	(.L_4513 - .L_4512)
.L_4512:
        /*0058*/ 	.word	0x00000080
        /*005c*/ 	.word	0x00000001
        /*0060*/ 	.word	0x00000001


	//----- nvinfo : EIATTR_CRS_STACK_SIZE
	.align		4
.L_4513:
        /*0064*/ 	.byte	0x04, 0x1e
        /*0066*/ 	.short	(.L_4515 - .L_4514)
.L_4514:
        /*0068*/ 	.word	0x00000000


	//----- nvinfo : EIATTR_CBANK_PARAM_SIZE
	.align		4
.L_4515:
        /*006c*/ 	.byte	0x03, 0x19
        /*006e*/ 	.short	0x0020


	//----- nvinfo : EIATTR_PARAM_CBANK
	.align		4
        /*0070*/ 	.byte	0x04, 0x0a
        /*0072*/ 	.short	(.L_4517 - .L_4516)
	.align		4
.L_4516:
        /*0074*/ 	.word	index@(.nv.constant0._ZN2at6native29vectorized_elementwise_kernelILi4ENS0_13BUnaryFunctorIfffNS0_15binary_internal10MulFunctorIfEEEESt5arrayIPcLm2EEEEviT0_T1_)
        /*0078*/ 	.short	0x0210
        /*007a*/ 	.short	0x0020


	//----- nvinfo : EIATTR_SW_WAR
	.align		4
.L_4517:
        /*007c*/ 	.byte	0x04, 0x36
        /*007e*/ 	.short	(.L_4519 - .L_4518)
.L_4518:
        /*0080*/ 	.word	0x00000008
.L_4519:


//--------------------- .nv.info._ZN2at6native29vectorized_elementwise_kernelILi8ENS0_13BUnaryFunctorIfffNS0_15binary_internal10MulFunctorIfEEEESt5arrayIPcLm2EEEEviT0_T1_ --------------------------
	.section	.nv.info._ZN2at6native29vectorized_elementwise_kernelILi8ENS0_13BUnaryFunctorIfffNS0_15binary_internal10MulFunctorIfEEEESt5arrayIPcLm2EEEEviT0_T1_,"",@"SHT_CUDA_INFO"
	.sectionflags	@""
	.align	4


	//----- nvinfo : EIATTR_CUDA_API_VERSION
	.align		4
        /*0000*/ 	.byte	0x04, 0x37
        /*0002*/ 	.short	(.L_4521 - .L_4520)
.L_4520:
        /*0004*/ 	.word	0x00000082


	//----- nvinfo : EIATTR_KPARAM_INFO
	.align		4
.L_4521:
        /*0008*/ 	.byte	0x04, 0x17
        /*000a*/ 	.short	(.L_4523 - .L_4522)
.L_4522:
        /*000c*/ 	.word	0x00000000
        /*0010*/ 	.short	0x0002
        /*0012*/ 	.short	0x0010
        /*0014*/ 	.byte	0x00, 0xf0, 0x41, 0x00


	//----- nvinfo : EIATTR_KPARAM_INFO
	.align		4
.L_4523:
        /*0018*/ 	.byte	0x04, 0x17
        /*001a*/ 	.short	(.L_4525 - .L_4524)
.L_4524:
        /*001c*/ 	.word	0x00000000
        /*0020*/ 	.short	0x0001
        /*0022*/ 	.short	0x0004
        /*0024*/ 	.byte	0x00, 0xf0, 0x21, 0x00


	//----- nvinfo : EIATTR_KPARAM_INFO
	.align		4
.L_4525:
        /*0028*/ 	.byte	0x04, 0x17
        /*002a*/ 	.short	(.L_4527 - .L_4526)
.L_4526:
        /*002c*/ 	.word	0x00000000
        /*0030*/ 	.short	0x0000
        /*0032*/ 	.short	0x0000
        /*0034*/ 	.byte	0x00, 0xf0, 0x11, 0x00


	//----- nvinfo : EIATTR_SPARSE_MMA_MASK
	.align		4
.L_4527:
        /*0038*/ 	.byte	0x03, 0x50
        /*003a*/ 	.short	0x0000


	//----- nvinfo : EIATTR_MAXREG_COUNT
	.align		4
        /*003c*/ 	.byte	0x03, 0x1b
        /*003e*/ 	.short	0x00ff


	//----- nvinfo : EIATTR_MERCURY_ISA_VERSION
	.align		4
        /*0040*/ 	.byte	0x03, 0x5f
        /*0042*/ 	.short	0x0101


	//----- nvinfo : EIATTR_EXIT_INSTR_OFFSETS
	.align		4
        /*0044*/ 	.byte	0x04, 0x1c
        /*0046*/ 	.short	(.L_4529 - .L_4528)


	//   ....[0]....
.L_4528:
        /*0048*/ 	.word	0x000001c0


	//   ....[1]....
        /*004c*/ 	.word	0x00000940


	//   ....[2]....
        /*0050*/ 	.word	0x00000990


	//----- nvinfo : EIATTR_MAX_THREADS
	.align		4
.L_4529:
        /*0054*/ 	.byte	0x04, 0x05
        /*0056*/ 	.short	(.L_4531 - .L_4530)
.L_4530:
        /*0058*/ 	.word	0x00000080
        /*005c*/ 	.word	0x00000001
        /*0060*/ 	.word	0x00000001


	//----- nvinfo : EIATTR_CRS_STACK_SIZE
	.align		4
.L_4531:
        /*0064*/ 	.byte	0x04, 0x1e
        /*0066*/ 	.short	(.L_4533 - .L_4532)
.L_4532:
        /*0068*/ 	.word	0x00000000


	//----- nvinfo : EIATTR_CBANK_PARAM_SIZE
	.align		4
.L_4533:
        /*006c*/ 	.byte	0x03, 0x19
        /*006e*/ 	.short	0x0020


	//----- nvinfo : EIATTR_PARAM_CBANK
	.align		4
        /*0070*/ 	.byte	0x04, 0x0a
        /*0072*/ 	.short	(.L_4535 - .L_4534)
	.align		4
.L_4534:
        /*0074*/ 	.word	index@(.nv.constant0._ZN2at6native29vectorized_elementwise_kernelILi8ENS0_13BUnaryFunctorIfffNS0_15binary_internal10MulFunctorIfEEEESt5arrayIPcLm2EEEEviT0_T1_)
        /*0078*/ 	.short	0x0210
        /*007a*/ 	.short	0x0020


	//----- nvinfo : EIATTR_SW_WAR
	.align		4
.L_4535:
        /*007c*/ 	.byte	0x04, 0x36
        /*007e*/ 	.short	(.L_4537 - .L_4536)
.L_4536:
        /*0080*/ 	.word	0x00000008
.L_4537:


//--------------------- .nv.info._ZN2at6native18elementwise_kernelILi128ELi4EZNS0_15gpu_kernel_implINS0_13BUnaryFunctorIdddNS0_15binary_internal10MulFunctorIdEEEEEEvRNS_18TensorIteratorBaseERKT_EUliE_EEviT1_ --------------------------
	.section	.nv.info._ZN2at6native18elementwise_kernelILi128ELi4EZNS0_15gpu_kernel_implINS0_13BUnaryFunctorIdddNS0_15binary_internal10MulFunctorIdEEEEEEvRNS_18TensorIteratorBaseERKT_EUliE_EEviT1_,"",@"SHT_CUDA_INFO"
	.sectionflags	@""
	.align	4


	//----- nvinfo : EIATTR_CUDA_API_VERSION
	.align		4
        /*0000*/ 	.byte	0x04, 0x37
        /*0002*/ 	.short	(.L_4539 - .L_4538)
.L_4538:
        /*0004*/ 	.word	0x00000082


	//----- nvinfo : EIATTR_KPARAM_INFO
	.align		4
.L_4539:
        /*0008*/ 	.byte	0x04, 0x17
        /*000a*/ 	.short	(.L_4541 - .L_4540)
.L_4540:
        /*000c*/ 	.word	0x00000000
        /*0010*/ 	.short	0x0001
        /*0012*/ 	.short	0x0008
        /*0014*/ 	.byte	0x00, 0xf0, 0xa1, 0x08


	//----- nvinfo : EIATTR_KPARAM_INFO
	.align		4
.L_4541:
        /*0018*/ 	.byte	0x04, 0x17
        /*001a*/ 	.short	(.L_4543 - .L_4542)
.L_4542:
        /*001c*/ 	.word	0x00000000
        /*0020*/ 	.short	0x0000
        /*0022*/ 	.short	0x0000
        /*0024*/ 	.byte	0x00, 0xf0, 0x11, 0x00


	//----- nvinfo : EIATTR_SPARSE_MMA_MASK
	.align		4
.L_4543:
        /*0028*/ 	.byte	0x03, 0x50
        /*002a*/ 	.short	0x0000


	//----- nvinfo : EIATTR_MAXREG_COUNT
	.align		4
        /*002c*/ 	.byte	0x03, 0x1b
        /*002e*/ 	.short	0x0080


	//----- nvinfo : EIATTR_EXTERNS
	.align		4
        /*0030*/ 	.byte	0x04, 0x0f
        /*0032*/ 	.short	(.L_4545 - .L_4544)


	//   ....[0]....
	.align		4
.L_4544:
        /*0034*/ 	.word	index@(__assertfail)


	//----- nvinfo : EIATTR_MERCURY_ISA_VERSION
	.align		4
.L_4545:
        /*0038*/ 	.byte	0x03, 0x5f
        /*003a*/ 	.short	0x0101


	//----- nvinfo : EIATTR_SYSCALL_OFFSETS
	.align		4
        /*003c*/ 	.byte	0x04, 0x46
        /*003e*/ 	.short	(.L_4547 - .L_4546)


	//   ....[0]....
.L_4546:
        /*0040*/ 	.word	0x00002260


	//   ....[1]....
        /*0044*/ 	.word	0x000033a0


	//   ....[2]....
        /*0048*/ 	.word	0x00005630


	//   ....[3]....
        /*004c*/ 	.word	0x00006770


	//   ....[4]....
        /*0050*/ 	.word	0x000089f0


	//   ....[5]....
        /*0054*/ 	.word	0x00009b30


	//   ....[6]....
        /*0058*/ 	.word	0x0000bda0


	//   ....[7]....
        /*005c*/ 	.word	0x0000cee0


	//----- nvinfo : EIATTR_EXIT_INSTR_OFFSETS
	.align		4
.L_4547:
        /*0060*/ 	.byte	0x04, 0x1c
        /*0062*/ 	.short	(.L_4549 - .L_4548)


	//   ....[0]....
.L_4548:
        /*0064*/ 	.word	0x00009be0


	//   ....[1]....
        /*0068*/ 	.word	0x0000bf20


	//   ....[2]....
        /*006c*/ 	.word	0x0000bf60


	//   ....[3]....
        /*0070*/ 	.word	0x0000bff0


	//   ....[4]....
        /*0074*/ 	.word	0x0000c020


	//   ....[5]....
        /*0078*/ 	.word	0x0000c050


	//   ....[6]....
        /*007c*/ 	.word	0x0000c120


	//   ....[7]....
        /*0080*/ 	.word	0x0000c1a0


	//   ....[8]....
        /*0084*/ 	.word	0x0000c280


	//   ....[9]....
        /*0088*/ 	.word	0x0000c310


	//   ....[10]....
        /*008c*/ 	.word	0x0000c330


	//   ....[11]....
        /*0090*/ 	.word	0x0000c3f0


	//   ....[12]....
        /*0094*/ 	.word	0x0000c420


	//   ....[13]....
        /*0098*/ 	.word	0x0000c5f0


	//   ....[14]....
        /*009c*/ 	.word	0x0000c790


	//   ....[15]....
        /*00a0*/ 	.word	0x0000c810


	//   ....[16]....
        /*00a4*/ 	.word	0x0000c8c0


	//   ....[17]....
        /*00a8*/ 	.word	0x0000ca80


	//   ....[18]....
        /*00ac*/ 	.word	0x0000cc40


	//   ....[19]....
        /*00b0*/ 	.word	0x0000cde0


	//   ....[20]....
        /*00b4*/ 	.word	0x0000cef0


	//   ....[21]....
        /*00b8*/ 	.word	0x0000cf20


	//   ....[22]....
        /*00bc*/ 	.word	0x0000cf50


	//----- nvinfo : EIATTR_MAX_THREADS
	.align		4
.L_4549:
        /*00c0*/ 	.byte	0x04, 0x05
        /*00c2*/ 	.short	(.L_4551 - .L_4550)
.L_4550:
        /*00c4*/ 	.word	0x00000080
        /*00c8*/ 	.word	0x00000001
        /*00cc*/ 	.word	0x00000001


	//----- nvinfo : EIATTR_CRS_STACK_SIZE
	.align		4
.L_4551:
        /*00d0*/ 	.byte	0x04, 0x1e
        /*00d2*/ 	.short	(.L_4553 - .L_4552)
.L_4552:
        /*00d4*/ 	.word	0x00000000


	//----- nvinfo : EIATTR_CBANK_PARAM_SIZE
	.align		4
.L_4553:
        /*00d8*/ 	.byte	0x03, 0x19
        /*00da*/ 	.short	0x0230


	//----- nvinfo : EIATTR_PARAM_CBANK
	.align		4
        /*00dc*/ 	.byte	0x04, 0x0a
        /*00de*/ 	.short	(.L_4555 - .L_4554)
	.align		4
.L_4554:
        /*00e0*/ 	.word	index@(.nv.constant0._ZN2at6native18elementwise_kernelILi128ELi4EZNS0_15gpu_kernel_implINS0_13BUnaryFunctorIdddNS0_15binary_internal10MulFunctorIdEEEEEEvRNS_18TensorIteratorBaseERKT_EUliE_EEviT1_)
        /*00e4*/ 	.short	0x0210
        /*00e6*/ 	.short	0x0230


	//----- nvinfo : EIATTR_SW_WAR
	.align		4
.L_4555:
        /*00e8*/ 	.byte	0x04, 0x36
        /*00ea*/ 	.short	(.L_4557 - .L_4556)
.L_4556:
        /*00ec*/ 	.word	0x00000008
.L_4557:


//--------------------- .nv.info._ZN2at6native27unrolled_elementwise_kernelINS0_13BUnaryFunctorIdddNS0_15binary_internal10MulFunctorIdEEEESt5arrayIPcLm2EELi4E23TrivialOffsetCalculatorILi1EjESB_NS0_6memory12LoadWithCastILi1EEENSC_13StoreWithCastILi1EEEEEviT_T0_T2_T3_T4_T5_ --------------------------
	.section	.nv.info._ZN2at6native27unrolled_elementwise_kernelINS0_13BUnaryFunctorIdddNS0_15binary_internal10MulFunctorIdEEEESt5arrayIPcLm2EELi4E23TrivialOffsetCalculatorILi1EjESB_NS0_6memory12LoadWithCastILi1EEENSC_13StoreWithCastILi1EEEEEviT_T0_T2_T3_T4_T5_,"",@"SHT_CUDA_INFO"
	.sectionflags	@""
	.align	4


	//----- nvinfo : EIATTR_CUDA_API_VERSION
	.align		4
        /*0000*/ 	.byte	0x04, 0x37
        /*0002*/ 	.short	(.L_4559 - .L_4558)
.L_4558:
        /*0004*/ 	.word	0x00000082


	//----- nvinfo : EIATTR_KPARAM_INFO
	.align		4
.L_4559:
        /*0008*/ 	.byte	0x04, 0x17
        /*000a*/ 	.short	(.L_4561 - .L_4560)
.L_4560:
        /*000c*/ 	.word	0x00000000
        /*0010*/ 	.short	0x0006
        /*0012*/ 	.short	0x0034
        /*0014*/ 	.byte	0x00, 0xf0, 0x21, 0x00


	//----- nvinfo : EIATTR_KPARAM_INFO
	.align		4
.L_4561:
        /*0018*/ 	.byte	0x04, 0x17
        /*001a*/ 	.short	(.L_4563 - .L_4562)
.L_4562:
        /*001c*/ 	.word	0x00000000
        /*0020*/ 	.short	0x0005
        /*0022*/ 	.short	0x002c
        /*0024*/ 	.byte	0x00, 0xf0, 0x21, 0x00


	//----- nvinfo : EIATTR_KPARAM_INFO
	.align		4
.L_4563:
        /*0028*/ 	.byte	0x04, 0x17
        /*002a*/ 	.short	(.L_4565 - .L_4564)
.L_4564:
        /*002c*/ 	.word	0x00000000
        /*0030*/ 	.short	0x0004
        /*0032*/ 	.short	0x0029
        /*0034*/ 	.byte	0x00, 0xf0, 0x05, 0x00


	//----- nvinfo : EIATTR_KPARAM_INFO
	.align		4
.L_4565:
        /*0038*/ 	.byte	0x04, 0x17
        /*003a*/ 	.short	(.L_4567 - .L_4566)
.L_4566:
        /*003c*/ 	.word	0x00000000
        /*0040*/ 	.short	0x0003
        /*0042*/ 	.short	0x0028
        /*0044*/ 	.byte	0x00, 0xf0, 0x05, 0x00


	//----- nvinfo : EIATTR_KPARAM_INFO
	.align		4
.L_4567:
        /*0048*/ 	.byte	0x04, 0x17
        /*004a*/ 	.short	(.L_4569 - .L_4568)
.L_4568:
        /*004c*/ 	.word	0x00000000
        /*0050*/ 	.short	0x0002
        /*0052*/ 	.short	0x0018
        /*0054*/ 	.byte	0x00, 0xf0, 0x41, 0x00


	//----- nvinfo : EIATTR_KPARAM_INFO
	.align		4
.L_4569:
        /*0058*/ 	.byte	0x04, 0x17
        /*005a*/ 	.short	(.L_4571 - .L_4570)
.L_4570:
        /*005c*/ 	.word	0x00000000
        /*0060*/ 	.short	0x0001
        /*0062*/ 	.short	0x0008
        /*0064*/ 	.byte	0x00, 0xf0, 0x41, 0x00


	//----- nvinfo : EIATTR_KPARAM_INFO
	.align		4
.L_4571:
        /*0068*/ 	.byte	0x04, 0x17
        /*006a*/ 	.short	(.L_4573 - .L_4572)
.L_4572:
        /*006c*/ 	.word	0x00000000
        /*0070*/ 	.short	0x0000
        /*0072*/ 	.short	0x0000
        /*0074*/ 	.byte	0x00, 0xf0, 0x11, 0x00


	//----- nvinfo : EIATTR_SPARSE_MMA_MASK
	.align		4
.L_4573:
        /*0078*/ 	.byte	0x03, 0x50
        /*007a*/ 	.short	0x0000


	//----- nvinfo : EIATTR_MAXREG_COUNT
	.align		4
        /*007c*/ 	.byte	0x03, 0x1b
        /*007e*/ 	.short	0x00ff


	//----- nvinfo : EIATTR_EXTERNS
	.align		4
        /*0080*/ 	.byte	0x04, 0x0f
        /*0082*/ 	.short	(.L_4575 - .L_4574)


	//   ....[0]....
	.align		4
.L_4574:
        /*0084*/ 	.word	index@(__assertfail)


	//----- nvinfo : EIATTR_MERCURY_ISA_VERSION
	.align		4
.L_4575:
        /*0088*/ 	.byte	0x03, 0x5f
        /*008a*/ 	.short	0x0101


	//----- nvinfo : EIATTR_SYSCALL_OFFSETS
	.align		4
        /*008c*/ 	.byte	0x04, 0x46
        /*008e*/ 	.short	(.L_4577 - .L_4576)


	//   ....[0]....
.L_4576:
        /*0090*/ 	.word	0x00000f80


	//   ....[1]....
        /*0094*/ 	.word	0x00001f20


	//   ....[2]....
        /*0098*/ 	.word	0x00002ed0


	//   ....[3]....
        /*009c*/ 	.word	0x00003e50


	//   ....[4]....
        /*00a0*/ 	.word	0x00005060


	//   ....[5]....
        /*00a4*/ 	.word	0x000061f0


	//   ....[6]....
        /*00a8*/ 	.word	0x00007370


	//   ....[7]....
        /*00ac*/ 	.word	0x00008510


	//----- nvinfo : EIATTR_EXIT_INSTR_OFFSETS
	.align		4
.L_4577:
        /*00b0*/ 	.byte	0x04, 0x1c
        /*00b2*/ 	.short	(.L_4579 - .L_4578)


	//   ....[0]....
.L_4578:
        /*00b4*/ 	.word	0x00007410


	//   ....[1]....
        /*00b8*/ 	.word	0x00007550


	//   ....[2]....
        /*00bc*/ 	.word	0x00007590


	//   ....[3]....
        /*00c0*/ 	.word	0x00007620


	//   ....[4]....
        /*00c4*/ 	.word	0x00007650


	//   ....[5]....
        /*00c8*/ 	.word	0x00007680


	//   ....[6]....
        /*00cc*/ 	.word	0x00007750


	//   ....[7]....
        /*00d0*/ 	.word	0x000077d0


	//   ....[8]....
        /*00d4*/ 	.word	0x000078b0


	//   ....[9]....
        /*00d8*/ 	.word	0x00007940


	//   ....[10]....
        /*00dc*/ 	.word	0x00007960


	//   ....[11]....
        /*00e0*/ 	.word	0x00007a20


	//   ....[12]....
        /*00e4*/ 	.word	0x00007a50


	//   ....[13]....
        /*00e8*/ 	.word	0x00007c20


	//   ....[14]....
        /*00ec*/ 	.word	0x00007dc0


	//   ....[15]....
        /*00f0*/ 	.word	0x00007e40


	//   ....[16]....
        /*00f4*/ 	.word	0x00007ef0


	//   ....[17]....
        /*00f8*/ 	.word	0x000080b0


	//   ....[18]....
        /*00fc*/ 	.word	0x00008270


	//   ....[19]....
        /*0100*/ 	.word	0x00008410


	//   ....[20]....
        /*0104*/ 	.word	0x00008520


	//   ....[21]....
        /*0108*/ 	.word	0x00008550


	//   ....[22]....
        /*010c*/ 	.word	0x00008580


	//----- nvinfo : EIATTR_MAX_THREADS
	.align		4
.L_4579:
        /*0110*/ 	.byte	0x04, 0x05
        /*0112*/ 	.short	(.L_4581 - .L_4580)
.L_4580:
        /*0114*/ 	.word	0x00000080
        /*0118*/ 	.word	0x00000001
        /*011c*/ 	.word	0x00000001


	//----- nvinfo : EIATTR_CRS_STACK_SIZE
	.align		4
.L_4581:
        /*0120*/ 	.byte	0x04, 0x1e
        /*0122*/ 	.short	(.L_4583 - .L_4582)
.L_4582:
        /*0124*/ 	.word	0x00000000


	//----- nvinfo : EIATTR_CBANK_PARAM_SIZE
	.align		4
.L_4583:
        /*0128*/ 	.byte	0x03, 0x19
        /*012a*/ 	.short	0x003c


	//----- nvinfo : EIATTR_PARAM_CBANK
	.align		4
        /*012c*/ 	.byte	0x04, 0x0a
        /*012e*/ 	.short	(.L_4585 - .L_4584)
	.align		4
.L_4584:
        /*0130*/ 	.word	index@(.nv.constant0._ZN2at6native27unrolled_elementwise_kernelINS0_13BUnaryFunctorIdddNS0_15binary_internal10MulFunctorIdEEEESt5arrayIPcLm2EELi4E23TrivialOffsetCalculatorILi1EjESB_NS0_6memory12LoadWithCastILi1EEENSC_13StoreWithCastILi1EEEEEviT_T0_T2_T3_T4_T5_)
        /*0134*/ 	.short	0x0210
        /*0136*/ 	.short	0x003c


	//----- nvinfo : EIATTR_SW_WAR
	.align		4
.L_4585:
        /*0138*/ 	.byte	0x04, 0x36
        /*013a*/ 	.short	(.L_4587 - .L_4586)
.L_4586:
        /*013c*/ 	.word	0x00000008
.L_4587:


//--------------------- .nv.info._ZN2at6native18elementwise_kernelILi128ELi2EZNS0_22gpu_kernel_impl_nocastINS0_13BUnaryFunctorIdddNS0_15binary_internal10MulFunctorIdEEEEEEvRNS_18TensorIteratorBaseERKT_EUliE_EEviT1_ --------------------------
	.section	.nv.info._ZN2at6native18elementwise_kernelILi128ELi2EZNS0_22gpu_kernel_impl_nocastINS0_13BUnaryFunctorIdddNS0_15binary_internal10MulFunctorIdEEEEEEvRNS_18TensorIteratorBaseERKT_EUliE_EEviT1_,"",@"SHT_CUDA_INFO"
	.sectionflags	@""
	.align	4


	//----- nvinfo : EIATTR_CUDA_API_VERSION
	.align		4
        /*0000*/ 	.byte	0x04, 0x37
        /*0002*/ 	.short	(.L_4589 - .L_4588)
.L_4588:
        /*0004*/ 	.word	0x00000082


	//----- nvinfo : EIATTR_KPARAM_INFO
	.align		4
.L_4589:
        /*0008*/ 	.byte	0x04, 0x17
        /*000a*/ 	.short	(.L_4591 - .L_4590)
.L_4590:
        /*000c*/ 	.word	0x00000000
        /*0010*/ 	.short	0x0001
        /*0012*/ 	.short	0x0008
        /*0014*/ 	.byte	0x00, 0xf0, 0x81, 0x08


	//----- nvinfo : EIATTR_KPARAM_INFO
	.align		4
.L_4591:
        /*0018*/ 	.byte	0x04, 0x17
        /*001a*/ 	.short	(.L_4593 - .L_4592)
.L_4592:
        /*001c*/ 	.word	0x00000000
        /*0020*/ 	.short	0x0000
        /*0022*/ 	.short	0x0000
        /*0024*/ 	.byte	0x00, 0xf0, 0x11, 0x00


	//----- nvinfo : EIATTR_SPARSE_MMA_MASK
	.align		4
.L_4593:
        /*0028*/ 	.byte	0x03, 0x50
        /*002a*/ 	.short	0x0000


	//----- nvinfo : EIATTR_MAXREG_COUNT
	.align		4
        /*002c*/ 	.byte	0x03, 0x1b
        /*002e*/ 	.short	0x0080


	//----- nvinfo : EIATTR_MERCURY_ISA_VERSION
	.align		4
        /*0030*/ 	.byte	0x03, 0x5f
        /*0032*/ 	.short	0x0101


	//----- nvinfo : EIATTR_EXIT_INSTR_OFFSETS
	.align		4
        /*0034*/ 	.byte	0x04, 0x1c
        /*0036*/ 	.short	(.L_4595 - .L_4594)


	//   ....[0]....
.L_4594:
        /*0038*/ 	.word	0x00001450


	//   ....[1]....
        /*003c*/ 	.word	0x000027f0


	//----- nvinfo : EIATTR_MAX_THREADS
	.align		4
.L_4595:
        /*0040*/ 	.byte	0x04, 0x05
        /*0042*/ 	.short	(.L_4597 - .L_4596)
.L_4596:
        /*0044*/ 	.word	0x00000080
        /*0048*/ 	.word	0x00000001
        /*004c*/ 	.word	0x00000001


	//----- nvinfo : EIATTR_CRS_STACK_SIZE
	.align		4
.L_4597:
        /*0050*/ 	.byte	0x04, 0x1e
        /*0052*/ 	.short	(.L_4599 - .L_4598)
.L_4598:
        /*0054*/ 	.word	0x00000000


	//----- nvinfo : EIATTR_CBANK_PARAM_SIZE
	.align		4
.L_4599:
        /*0058*/ 	.byte	0x03, 0x19
        /*005a*/ 	.short	0x0228


	//----- nvinfo : EIATTR_PARAM_CBANK
	.align		4
        /*005c*/ 	.byte	0x04, 0x0a
        /*005e*/ 	.short	(.L_4601 - .L_4600)
	.align		4
.L_4600:
        /*0060*/ 	.word	index@(.nv.constant0._ZN2at6native18elementwise_kernelILi128ELi2EZNS0_22gpu_kernel_impl_nocastINS0_13BUnaryFunctorIdddNS0_15binary_internal10MulFunctorIdEEEEEEvRNS_18TensorIteratorBaseERKT_EUliE_EEviT1_)
        /*0064*/ 	.short	0x0210
        /*0066*/ 	.short	0x0228


	//----- nvinfo : EIATTR_SW_WAR
	.align		4
.L_4601:
        /*0068*/ 	.byte	0x04, 0x36
        /*006a*/ 	.short	(.L_4603 - .L_4602)
.L_4602:
        /*006c*/ 	.word	0x00000008
.L_4603:


//--------------------- .nv.info._ZN2at6native27unrolled_elementwise_kernelINS0_13BUnaryFunctorIdddNS0_15binary_internal10MulFunctorIdEEEESt5arrayIPcLm2EELi4E23TrivialOffsetCalculatorILi1EjESB_NS0_6memory15LoadWithoutCastENSC_16StoreWithoutCastEEEviT_T0_T2_T3_T4_T5_ --------------------------
	.section	.nv.info._ZN2at6native27unrolled_elementwise_kernelINS0_13BUnaryFunctorIdddNS0_15binary_internal10MulFunctorIdEEEESt5arrayIPcLm2EELi4E23TrivialOffsetCalculatorILi1EjESB_NS0_6memory15LoadWithoutCastENSC_16StoreWithoutCastEEEviT_T0_T2_T3_T4_T5_,"",@"SHT_CUDA_INFO"
	.sectionflags	@""
	.align	4


	//----- nvinfo : EIATTR_CUDA_API_VERSION
	.align		4
        /*0000*/ 	.byte	0x04, 0x37
        /*0002*/ 	.short	(.L_4605 - .L_4604)
.L_4604:
        /*0004*/ 	.word	0x00000082


	//----- nvinfo : EIATTR_KPARAM_INFO
	.align		4
.L_4605:
        /*0008*/ 	.byte	0x04, 0x17
        /*000a*/ 	.short	(.L_4607 - .L_4606)
.L_4606:
        /*000c*/ 	.word	0x00000000
        /*0010*/ 	.short	0x0006
        /*0012*/ 	.short	0x002b
        /*0014*/ 	.byte	0x00, 0xf0, 0x05, 0x00


	//----- nvinfo : EIATTR_KPARAM_INFO
	.align		4
.L_4607:
        /*0018*/ 	.byte	0x04, 0x17
        /*001a*/ 	.short	(.L_4609 - .L_4608)
.L_4608:
        /*001c*/ 	.word	0x00000000
        /*0020*/ 	.short	0x0005
        /*0022*/ 	.short	0x002a
        /*0024*/ 	.byte	0x00, 0xf0, 0x05, 0x00


	//----- nvinfo : EIATTR_KPARAM_INFO
	.align		4
.L_4609:
        /*0028*/ 	.byte	0x04, 0x17
        /*002a*/ 	.short	(.L_4611 - .L_4610)
.L_4610:
        /*002c*/ 	.word	0x00000000
        /*0030*/ 	.short	0x0004
        /*0032*/ 	.short	0x0029
        /*0034*/ 	.byte	0x00, 0xf0, 0x05, 0x00


	//----- nvinfo : EIATTR_KPARAM_INFO
	.align		4
.L_4611:
        /*0038*/ 	.byte	0x04, 0x17
        /*003a*/ 	.short	(.L_4613 - .L_4612)
.L_4612:
        /*003c*/ 	.word	0x00000000
        /*0040*/ 	.short	0x0003
        /*0042*/ 	.short	0x0028
        /*0044*/ 	.byte	0x00, 0xf0, 0x05, 0x00


	//----- nvinfo : EIATTR_KPARAM_INFO
	.align		4
.L_4613:
        /*0048*/ 	.byte	0x04, 0x17
        /*004a*/ 	.short	(.L_4615 - .L_4614)
.L_4614:
        /*004c*/ 	.word	0x00000000
        /*0050*/ 	.short	0x0002
        /*0052*/ 	.short	0x0018
        /*0054*/ 	.byte	0x00, 0xf0, 0x41, 0x00


	//----- nvinfo : EIATTR_KPARAM_INFO
	.align		4
.L_4615:
        /*0058*/ 	.byte	0x04, 0x17
        /*005a*/ 	.short	(.L_4617 - .L_4616)
.L_4616:
        /*005c*/ 	.word	0x00000000
        /*0060*/ 	.short	0x0001
        /*0062*/ 	.short	0x0008
        /*0064*/ 	.byte	0x00, 0xf0, 0x41, 0x00


	//----- nvinfo : EIATTR_KPARAM_INFO
	.align		4
.L_4617:
        /*0068*/ 	.byte	0x04, 0x17
        /*006a*/ 	.short	(.L_4619 - .L_4618)
.L_4618:
        /*006c*/ 	.word	0x00000000
        /*0070*/ 	.short	0x0000
        /*0072*/ 	.short	0x0000
        /*0074*/ 	.byte	0x00, 0xf0, 0x11, 0x00


	//----- nvinfo : EIATTR_SPARSE_MMA_MASK
	.align		4
.L_4619:
        /*0078*/ 	.byte	0x03, 0x50
        /*007a*/ 	.short	0x0000


	//----- nvinfo : EIATTR_MAXREG_COUNT
	.align		4
        /*007c*/ 	.byte	0x03, 0x1b
        /*007e*/ 	.short	0x00ff


	//----- nvinfo : EIATTR_MERCURY_ISA_VERSION
	.align		4
        /*0080*/ 	.byte	0x03, 0x5f
        /*0082*/ 	.short	0x0101


	//----- nvinfo : EIATTR_EXIT_INSTR_OFFSETS
	.align		4
        /*0084*/ 	.byte	0x04, 0x1c
        /*0086*/ 	.short	(.L_4621 - .L_4620)


	//   ....[0]....
.L_4620:
        /*0088*/ 	.word	0x000003d0


	//   ....[1]....
        /*008c*/ 	.word	0x00000420


	//----- nvinfo : EIATTR_MAX_THREADS
	.align		4
.L_4621:
        /*0090*/ 	.byte	0x04, 0x05
        /*0092*/ 	.short	(.L_4623 - .L_4622)
.L_4622:
        /*0094*/ 	.word	0x00000080
        /*0098*/ 	.word	0x00000001
        /*009c*/ 	.word	0x00000001


	//----- nvinfo : EIATTR_CRS_STACK_SIZE
	.align		4
.L_4623:
        /*00a0*/ 	.byte	0x04, 0x1e
        /*00a2*/ 	.short	(.L_4625 - .L_4624)
.L_4624:
        /*00a4*/ 	.word	0x00000000


	//----- nvinfo : EIATTR_CBANK_PARAM_SIZE
	.align		4
.L_4625:
        /*00a8*/ 	.byte	0x03, 0x19
        /*00aa*/ 	.short	0x002c


	//----- nvinfo : EIATTR_PARAM_CBANK
	.align		4
        /*00ac*/ 	.byte	0x04, 0x0a
        /*00ae*/ 	.short	(.L_4627 - .L_4626)
	.align		4
.L_4626:
        /*00b0*/ 	.word	index@(.nv.constant0._ZN2at6native27unrolled_elementwise_kernelINS0_13BUnaryFunctorIdddNS0_15binary_internal10MulFunctorIdEEEESt5arrayIPcLm2EELi4E23TrivialOffsetCalculatorILi1EjESB_NS0_6memory15LoadWithoutCastENSC_16StoreWithoutCastEEEviT_T0_T2_T3_T4_T5_)
        /*00b4*/ 	.short	0x0210
        /*00b6*/ 	.short	0x002c


	//----- nvinfo : EIATTR_SW_WAR
	.align		4
.L_4627:
        /*00b8*/ 	.byte	0x04, 0x36
        /*00ba*/ 	.short	(.L_4629 - .L_4628)
.L_4628:
        /*00bc*/ 	.word	0x00000008
.L_4629:


//--------------------- .nv.info._ZN2at6native29vectorized_elementwise_kernelILi2ENS0_13BUnaryFunctorIdddNS0_15binary_internal10MulFunctorIdEEEESt5arrayIPcLm2EEEEviT0_T1_ --------------------------
	.section	.nv.info._ZN2at6native29vectorized_elementwise_kernelILi2ENS0_13BUnaryFunctorIdddNS0_15binary_internal10MulFunctorIdEEEESt5arrayIPcLm2EEEEviT0_T1_,"",@"SHT_CUDA_INFO"
	.sectionflags	@""
	.align	4


	//----- nvinfo : EIATTR_CUDA_API_VERSION
	.align		4
        /*0000*/ 	.byte	0x04, 0x37
        /*0002*/ 	.short	(.L_4631 - .L_4630)
.L_4630:
        /*0004*/ 	.word	0x00000082


	//----- nvinfo : EIATTR_KPARAM_INFO
	.align		4
.L_4631:
        /*0008*/ 	.byte	0x04, 0x17
        /*000a*/ 	.short	(.L_4633 - .L_4632)
.L_4632:
        /*000c*/ 	.word	0x00000000
        /*0010*/ 	.short	0x0002
        /*0012*/ 	.short	0x0018
        /*0014*/ 	.byte	0x00, 0xf0, 0x41, 0x00


	//----- nvinfo : EIATTR_KPARAM_INFO
	.align		4
.L_4633:
        /*0018*/ 	.byte	0x04, 0x17
        /*001a*/ 	.short	(.L_4635 - .L_4634)
.L_4634:
        /*001c*/ 	.word	0x00000000
        /*0020*/ 	.short	0x0001
        /*0022*/ 	.short	0x0008
        /*0024*/ 	.byte	0x00, 0xf0, 0x41, 0x00


	//----- nvinfo : EIATTR_KPARAM_INFO
	.align		4
.L_4635:
        /*0028*/ 	.byte	0x04, 0x17
        /*002a*/ 	.short	(.L_4637 - .L_4636)
.L_4636:
        /*002c*/ 	.word	0x00000000
        /*0030*/ 	.short	0x0000
        /*0032*/ 	.short	0x0000
        /*0034*/ 	.byte	0x00, 0xf0, 0x11, 0x00


	//----- nvinfo : EIATTR_SPARSE_MMA_MASK
	.align		4
.L_4637:
        /*0038*/ 	.byte	0x03, 0x50
        /*003a*/ 	.short	0x0000


	//----- nvinfo : EIATTR_MAXREG_COUNT
	.align		4
        /*003c*/ 	.byte	0x03, 0x1b
        /*003e*/ 	.short	0x00ff


	//----- nvinfo : EIATTR_MERCURY_ISA_VERSION
	.align		4
        /*0040*/ 	.byte	0x03, 0x5f
        /*0042*/ 	.short	0x0101


	//----- nvinfo : EIATTR_EXIT_INSTR_OFFSETS
	.align		4
        /*0044*/ 	.byte	0x04, 0x1c
        /*0046*/ 	.short	(.L_4639 - .L_4638)


	//   ....[0]....
.L_4638:
        /*0048*/ 	.word	0x00000200


	//   ....[1]....
        /*004c*/ 	.word	0x00000990


	//   ....[2]....
        /*0050*/ 	.word	0x000009e0


	//----- nvinfo : EIATTR_MAX_THREADS
	.align		4
.L_4639:
        /*0054*/ 	.byte	0x04, 0x05
        /*0056*/ 	.short	(.L_4641 - .L_4640)
.L_4640:
        /*0058*/ 	.word	0x00000080
        /*005c*/ 	.word	0x00000001
        /*0060*/ 	.word	0x00000001


	//----- nvinfo : EIATTR_CRS_STACK_SIZE
	.align		4
.L_4641:
        /*0064*/ 	.byte	0x04, 0x1e
        /*0066*/ 	.short	(.L_4643 - .L_4642)
.L_4642:
        /*0068*/ 	.word	0x00000000


	//----- nvinfo : EIATTR_CBANK_PARAM_SIZE
	.align		4
.L_4643:
        /*006c*/ 	.byte	0x03, 0x19
        /*006e*/ 	.short	0x0028


	//----- nvinfo : EIATTR_PARAM_CBANK
	.align		4
        /*0070*/ 	.byte	0x04, 0x0a
        /*0072*/ 	.short	(.L_4645 - .L_4644)
	.align		4
.L_4644:
        /*0074*/ 	.word	index@(.nv.constant0._ZN2at6native29vectorized_elementwise_kernelILi2ENS0_13BUnaryFunctorIdddNS0_15binary_internal10MulFunctorIdEEEESt5arrayIPcLm2EEEEviT0_T1_)
        /*0078*/ 	.short	0x0210
        /*007a*/ 	.short	0x0028


	//----- nvinfo : EIATTR_SW_WAR
	.align		4
.L_4645:
        /*007c*/ 	.byte	0x04, 0x36
        /*007e*/ 	.short	(.L_4647 - .L_4646)
.L_4646:
        /*0080*/ 	.word	0x00000008
.L_4647:


//--------------------- .nv.info._ZN2at6native29vectorized_elementwise_kernelILi4ENS0_13BUnaryFunctorIdddNS0_15binary_internal10MulFunctorIdEEEESt5arrayIPcLm2EEEEviT0_T1_ --------------------------
	.section	.nv.info._ZN2at6native29vectorized_elementwise_kernelILi4ENS0_13BUnaryFunctorIdddNS0_15binary_internal10MulFunctorIdEEEESt5arrayIPcLm2EEEEviT0_T1_,"",@"SHT_CUDA_INFO"
	.sectionflags	@""
	.align	4


	//----- nvinfo : EIATTR_CUDA_API_VERSION
	.align		4
        /*0000*/ 	.byte	0x04, 0x37
        /*0002*/ 	.short	(.L_4649 - .L_4648)
.L_4648:
        /*0004*/ 	.word	0x00000082


	//----- nvinfo : EIATTR_KPARAM_INFO
	.align		4
.L_4649:
        /*0008*/ 	.byte	0x04, 0x17
        /*000a*/ 	.short	(.L_4651 - .L_4650)
.L_4650:
        /*000c*/ 	.word	0x00000000
        /*0010*/ 	.short	0x0002
        /*0012*/ 	.short	0x0018
        /*0014*/ 	.byte	0x00, 0xf0, 0x41, 0x00


	//----- nvinfo : EIATTR_KPARAM_INFO
	.align		4
.L_4651:
        /*0018*/ 	.byte	0x04, 0x17
        /*001a*/ 	.short	(.L_4653 - .L_4652)
.L_4652:
        /*001c*/ 	.word	0x00000000
        /*0020*/ 	.short	0x0001
        /*0022*/ 	.short	0x0008
        /*0024*/ 	.byte	0x00, 0xf0, 0x41, 0x00


	//----- nvinfo : EIATTR_KPARAM_INFO
	.align		4
.L_4653:
        /*0028*/ 	.byte	0x04, 0x17
        /*002a*/ 	.short	(.L_4655 - .L_4654)
.L_4654:
        /*002c*/ 	.word	0x00000000
        /*0030*/ 	.short	0x0000
        /*0032*/ 	.short	0x0000
        /*0034*/ 	.byte	0x00, 0xf0, 0x11, 0x00


	//----- nvinfo : EIATTR_SPARSE_MMA_MASK
	.align		4
.L_4655:
        /*0038*/ 	.byte	0x03, 0x50
        /*003a*/ 	.short	0x0000


	//----- nvinfo : EIATTR_MAXREG_COUNT
	.align		4
        /*003c*/ 	.byte	0x03, 0x1b
        /*003e*/ 	.short	0x00ff


	//----- nvinfo : EIATTR_MERCURY_ISA_VERSION
	.align		4
        /*0040*/ 	.byte	0x03, 0x5f
        /*0042*/ 	.short	0x0101


	//----- nvinfo : EIATTR_EXIT_INSTR_OFFSETS
	.align		4
        /*0044*/ 	.byte	0x04, 0x1c
        /*0046*/ 	.short	(.L_4657 - .L_4656)


	//   ....[0]....
.L_4656:
        /*0048*/ 	.word	0x00000200


	//   ....[1]....
        /*004c*/ 	.word	0x00000990


	//   ....[2]....
        /*0050*/ 	.word	0x000009e0


	//----- nvinfo : EIATTR_MAX_THREADS
	.align		4
.L_4657:
        /*0054*/ 	.byte	0x04, 0x05
        /*0056*/ 	.short	(.L_4659 - .L_4658)
.L_4658:
        /*0058*/ 	.word	0x00000080
        /*005c*/ 	.word	0x00000001
        /*0060*/ 	.word	0x00000001


	//----- nvinfo : EIATTR_CRS_STACK_SIZE
	.align		4
.L_4659:
        /*0064*/ 	.byte	0x04, 0x1e
        /*0066*/ 	.short	(.L_4661 - .L_4660)
.L_4660:
        /*0068*/ 	.word	0x00000000


	//----- nvinfo : EIATTR_CBANK_PARAM_SIZE
	.align		4
.L_4661:
        /*006c*/ 	.byte	0x03, 0x19
        /*006e*/ 	.short	0x0028


	//----- nvinfo : EIATTR_PARAM_CBANK
	.align		4
        /*0070*/ 	.byte	0x04, 0x0a
        /*0072*/ 	.short	(.L_4663 - .L_4662)
	.align		4
.L_4662:
        /*0074*/ 	.word	index@(.nv.constant0._ZN2at6native29vectorized_elementwise_kernelILi4ENS0_13BUnaryFunctorIdddNS0_15binary_internal10MulFunctorIdEEEESt5arrayIPcLm2EEEEviT0_T1_)
        /*0078*/ 	.short	0x0210
        /*007a*/ 	.short	0x0028


	//----- nvinfo : EIATTR_SW_WAR
	.align		4
.L_4663:
        /*007c*/ 	.byte	0x04, 0x36
        /*007e*/ 	.short	(.L_4665 - .L_4664)
.L_4664:
        /*0080*/ 	.word	0x00000008
.L_4665:


//--------------------- .nv.info._ZN2at6native29vectorized_elementwise_kernelILi8ENS0_13BUnaryFunctorIdddNS0_15binary_internal10MulFunctorIdEEEESt5arrayIPcLm2EEEEviT0_T1_ --------------------------
	.section	.nv.info._ZN2at6native29vectorized_elementwise_kernelILi8ENS0_13BUnaryFunctorIdddNS0_15binary_internal10MulFunctorIdEEEESt5arrayIPcLm2EEEEviT0_T1_,"",@"SHT_CUDA_INFO"
	.sectionflags	@""
	.align	4


	//----- nvinfo : EIATTR_CUDA_API_VERSION
	.align		4
        /*0000*/ 	.byte	0x04, 0x37
        /*0002*/ 	.short	(.L_4667 - .L_4666)
.L_4666:
        /*0004*/ 	.word	0x00000082


	//----- nvinfo : EIATTR_KPARAM_INFO
	.align		4
.L_4667:
        /*0008*/ 	.byte	0x04, 0x17
        /*000a*/ 	.short	(.L_4669 - .L_4668)
.L_4668:
        /*000c*/ 	.word	0x00000000
        /*0010*/ 	.short	0x0002
        /*0012*/ 	.short	0x0018
        /*0014*/ 	.byte	0x00, 0xf0, 0x41, 0x00


	//----- nvinfo : EIATTR_KPARAM_INFO
	.align		4
.L_4669:
        /*0018*/ 	.byte	0x04, 0x17
        /*001a*/ 	.short	(.L_4671 - .L_4670)
.L_4670:
        /*001c*/ 	.word	0x00000000
        /*0020*/ 	.short	0x0001
        /*0022*/ 	.short	0x0008
        /*0024*/ 	.byte	0x00, 0xf0, 0x41, 0x00


	//----- nvinfo : EIATTR_KPARAM_INFO
	.align		4
.L_4671:
        /*0028*/ 	.byte	0x04, 0x17
        /*002a*/ 	.short	(.L_4673 - .L_4672)
.L_4672:
        /*002c*/ 	.word	0x00000000
        /*0030*/ 	.short	0x0000
        /*0032*/ 	.short	0x0000
        /*0034*/ 	.byte	0x00, 0xf0, 0x11, 0x00


	//----- nvinfo : EIATTR_SPARSE_MMA_MASK
	.align		4
.L_4673:
        /*0038*/ 	.byte	0x03, 0x50
        /*003a*/ 	.short	0x0000


	//----- nvinfo : EIATTR_MAXREG_COUNT
	.align		4
        /*003c*/ 	.byte	0x03, 0x1b
        /*003e*/ 	.short	0x00ff


	//----- nvinfo : EIATTR_MERCURY_ISA_VERSION
	.align		4
        /*0040*/ 	.byte	0x03, 0x5f
        /*0042*/ 	.short	0x0101


	//----- nvinfo : EIATTR_EXIT_INSTR_OFFSETS
	.align		4
        /*0044*/ 	.byte	0x04, 0x1c
        /*0046*/ 	.short	(.L_4675 - .L_4674)


	//   ....[0]....
.L_4674:
        /*0048*/ 	.word	0x00000200


	//   ....[1]....
        /*004c*/ 	.word	0x00000990


	//   ....[2]....
        /*0050*/ 	.word	0x000009e0


	//----- nvinfo : EIATTR_MAX_THREADS
	.align		4
.L_4675:
        /*0054*/ 	.byte	0x04, 0x05
        /*0056*/ 	.short	(.L_4677 - .L_4676)
.L_4676:
        /*0058*/ 	.word	0x00000080
        /*005c*/ 	.word	0x00000001
        /*0060*/ 	.word	0x00000001


	//----- nvinfo : EIATTR_CRS_STACK_SIZE
	.align		4
.L_4677:
        /*0064*/ 	.byte	0x04, 0x1e
        /*0066*/ 	.short	(.L_4679 - .L_4678)
.L_4678:
        /*0068*/ 	.word	0x00000000


	//----- nvinfo : EIATTR_CBANK_PARAM_SIZE
	.align		4
.L_4679:
        /*006c*/ 	.byte	0x03, 0x19
        /*006e*/ 	.short	0x0028


	//----- nvinfo : EIATTR_PARAM_CBANK
	.align		4
        /*0070*/ 	.byte	0x04, 0x0a
        /*0072*/ 	.short	(.L_4681 - .L_4680)
	.align		4
.L_4680:
        /*0074*/ 	.word	index@(.nv.constant0._ZN2at6native29vectorized_elementwise_kernelILi8ENS0_13BUnaryFunctorIdddNS0_15binary_internal10MulFunctorIdEEEESt5arrayIPcLm2EEEEviT0_T1_)
        /*0078*/ 	.short	0x0210
        /*007a*/ 	.short	0x0028


	//----- nvinfo : EIATTR_SW_WAR
	.align		4
.L_4681:
        /*007c*/ 	.byte	0x04, 0x36
        /*007e*/ 	.short	(.L_4683 - .L_4682)
.L_4682:
        /*0080*/ 	.word	0x00000008
.L_4683:


//--------------------- .nv.callgraph             --------------------------
	.section	.nv.callgraph,"",@"SHT_CUDA_CALLGRAPH"
	.align	4
	.sectionentsize	8
	.align		4
        /*0000*/ 	.word	0x00000000
	.align		4
        /*0004*/ 	.word	0xffffffff
	.align		4
        /*0008*/ 	.word	index@(_ZN2at6native18elementwise_kernelILi128ELi4EZNS0_15gpu_kernel_implINS0_13BinaryFunctorIN3c108BFloat16ES5_S5_NS0_15binary_internal10DivFunctorIS5_EEEEEEvRNS_18TensorIteratorBaseERKT_EUliE_EEviT1_)
	.align		4
        /*000c*/ 	.word	index@(__assertfail)
	.align		4
        /*0010*/ 	.word	index@(_ZN2at6native27unrolled_elementwise_kernelINS0_13BinaryFunctorIN3c108BFloat16ES4_S4_NS0_15binary_internal10DivFunctorIS4_EEEESt5arrayIPcLm3EELi4E23TrivialOffsetCalculatorILi2EjESC_ILi1EjENS0_6memory12LoadWithCastILi2EEENSF_13StoreWithCastILi1EEEEEviT_T0_T2_T3_T4_T5_)
	.align		4
        /*0014*/ 	.word	index@(__assertfail)
	.align		4
        /*0018*/ 	.word	index@(_ZN2at6native18elementwise_kernelILi128ELi4EZNS0_15gpu_kernel_implINS0_13BUnaryFunctorIN3c108BFloat16ES5_S5_NS0_15binary_internal10DivFunctorIS5_EEEEEEvRNS_18TensorIteratorBaseERKT_EUliE_EEviT1_)
	.align		4
        /*001c*/ 	.word	index@(__assertfail)
	.align		4
        /*0020*/ 	.word	index@(_ZN2at6native27unrolled_elementwise_kernelINS0_13BUnaryFunctorIN3c108BFloat16ES4_S4_NS0_15binary_internal10DivFunctorIS4_EEEESt5arrayIPcLm2EELi4E23TrivialOffsetCalculatorILi1EjESD_NS0_6memory12LoadWithCastILi1EEENSE_13StoreWithCastILi1EEEEEviT_T0_T2_T3_T4_T5_)
	.align		4
        /*0024*/ 	.word	index@(__assertfail)
	.align		4
        /*0028*/ 	.word	index@(_ZN2at6native18elementwise_kernelILi128ELi4EZNS0_15gpu_kernel_implINS0_13AUnaryFunctorIN3c108BFloat16ES5_S5_NS0_15binary_internal10DivFunctorIS5_EEEEEEvRNS_18TensorIteratorBaseERKT_EUliE_EEviT1_)
	.align		4
        /*002c*/ 	.word	index@(__assertfail)
	.align		4
        /*0030*/ 	.word	index@(_ZN2at6native27unrolled_elementwise_kernelINS0_13AUnaryFunctorIN3c108BFloat16ES4_S4_NS0_15binary_internal10DivFunctorIS4_EEEESt5arrayIPcLm2EELi4E23TrivialOffsetCalculatorILi1EjESD_NS0_6memory12LoadWithCastILi1EEENSE_13StoreWithCastILi1EEEEEviT_T0_T2_T3_T4_T5_)
	.align		4
        /*0034*/ 	.word	index@(__assertfail)
	.align		4
        /*0038*/ 	.word	index@(_ZN2at6native18elementwise_kernelILi128ELi4EZNS0_15gpu_kernel_implINS0_13BinaryFunctorIN3c104HalfES5_S5_NS0_15binary_internal10DivFunctorIS5_EEEEEEvRNS_18TensorIteratorBaseERKT_EUliE_EEviT1_)
	.align		4
        /*003c*/ 	.word	index@(__assertfail)
	.align		4
        /*0040*/ 	.word	index@(_ZN2at6native27unrolled_elementwise_kernelINS0_13BinaryFunctorIN3c104HalfES4_S4_NS0_15binary_internal10DivFunctorIS4_EEEESt5arrayIPcLm3EELi4E23TrivialOffsetCalculatorILi2EjESC_ILi1EjENS0_6memory12LoadWithCastILi2EEENSF_13StoreWithCastILi1EEEEEviT_T0_T2_T3_T4_T5_)
	.align		4
        /*0044*/ 	.word	index@(__assertfail)
	.align		4
        /*0048*/ 	.word	index@(_ZN2at6native18elementwise_kernelILi128ELi4EZNS0_15gpu_kernel_implINS0_13BUnaryFunctorIN3c104HalfES5_S5_NS0_15binary_internal10DivFunctorIS5_EEEEEEvRNS_18TensorIteratorBaseERKT_EUliE_EEviT1_)
	.align		4
        /*004c*/ 	.word	index@(__assertfail)
	.align		4
        /*0050*/ 	.word	index@(_ZN2at6native27unrolled_elementwise_kernelINS0_13BUnaryFunctorIN3c104HalfES4_S4_NS0_15binary_internal10DivFunctorIS4_EEEESt5arrayIPcLm2EELi4E23TrivialOffsetCalculatorILi1EjESD_NS0_6memory12LoadWithCastILi1EEENSE_13StoreWithCastILi1EEEEEviT_T0_T2_T3_T4_T5_)
	.align		4
        /*0054*/ 	.word	index@(__assertfail)
	.align		4
        /*0058*/ 	.word	index@(_ZN2at6native18elementwise_kernelILi128ELi4EZNS0_15gpu_kernel_implINS0_13AUnaryFunctorIN3c104HalfES5_S5_NS0_15binary_internal10DivFunctorIS5_EEEEEEvRNS_18TensorIteratorBaseERKT_EUliE_EEviT1_)
	.align		4
        /*005c*/ 	.word	index@(__assertfail)
	.align		4
        /*0060*/ 	.word	index@(_ZN2at6native27unrolled_elementwise_kernelINS0_13AUnaryFunctorIN3c104HalfES4_S4_NS0_15binary_internal10DivFunctorIS4_EEEESt5arrayIPcLm2EELi4E23TrivialOffsetCalculatorILi1EjESD_NS0_6memory12LoadWithCastILi1EEENSE_13StoreWithCastILi1EEEEEviT_T0_T2_T3_T4_T5_)
	.align		4
        /*0064*/ 	.word	index@(__assertfail)
	.align		4
        /*0068*/ 	.word	index@(_ZN2at6native18elementwise_kernelILi128ELi4EZNS0_15gpu_kernel_implINS0_13BinaryFunctorIN3c107complexIfEES6_S6_NS0_15binary_internal10DivFunctorIS6_EEEEEEvRNS_18TensorIteratorBaseERKT_EUliE_EEviT1_)
	.align		4
        /*006c*/ 	.word	index@(__assertfail)
	.align		4
        /*0070*/ 	.word	index@(_ZN2at6native27unrolled_elementwise_kernelINS0_13BinaryFunctorIN3c107complexIfEES5_S5_NS0_15binary_internal10DivFunctorIS5_EEEESt5arrayIPcLm3EELi4E23TrivialOffsetCalculatorILi2EjESD_ILi1EjENS0_6memory12LoadWithCastILi2EEENSG_13StoreWithCastILi1EEEEEviT_T0_T2_T3_T4_T5_)
	.align		4
        /*0074*/ 	.word	index@(__assertfail)
	.align		4
        /*0078*/ 	.word	index@(_ZN2at6native18elementwise_kernelILi128ELi4EZNS0_15gpu_kernel_implINS0_13BUnaryFunctorIN3c107complexIfEES6_S6_NS0_15binary_internal10DivFunctorIS6_EEEEEEvRNS_18TensorIteratorBaseERKT_EUliE_EEviT1_)
	.align		4
        /*007c*/ 	.word	index@(__assertfail)
	.align		4
        /*0080*/ 	.word	index@(_ZN2at6native27unrolled_elementwise_kernelINS0_13BUnaryFunctorIN3c107complexIfEES5_S5_NS0_15binary_internal10DivFunctorIS5_EEEESt5arrayIPcLm2EELi4E23TrivialOffsetCalculatorILi1EjESE_NS0_6memory12LoadWithCastILi1EEENSF_13StoreWithCastILi1EEEEEviT_T0_T2_T3_T4_T5_)
	.align		4
        /*0084*/ 	.word	index@(__assertfail)
	.align		4
        /*0088*/ 	.word	index@(_ZN2at6native18elementwise_kernelILi128ELi4EZNS0_15gpu_kernel_implINS0_13AUnaryFunctorIN3c107complexIfEES6_S6_NS0_15binary_internal10DivFunctorIS6_EEEEEEvRNS_18TensorIteratorBaseERKT_EUliE_EEviT1_)
	.align		4
        /*008c*/ 	.word	index@(__assertfail)
	.align		4
        /*0090*/ 	.word	index@(_ZN2at6native27unrolled_elementwise_kernelINS0_13AUnaryFunctorIN3c107complexIfEES5_S5_NS0_15binary_internal10DivFunctorIS5_EEEESt5arrayIPcLm2EELi4E23TrivialOffsetCalculatorILi1EjESE_NS0_6memory12LoadWithCastILi1EEENSF_13StoreWithCastILi1EEEEEviT_T0_T2_T3_T4_T5_)
	.align		4
        /*0094*/ 	.word	index@(__assertfail)
	.align		4
        /*0098*/ 	.word	index@(_ZN2at6native18elementwise_kernelILi128ELi4EZNS0_15gpu_kernel_implINS0_13BinaryFunctorIN3c107complexIdEES6_S6_NS0_15binary_internal10DivFunctorIS6_EEEEEEvRNS_18TensorIteratorBaseERKT_EUliE_EEviT1_)
	.align		4
        /*009c*/ 	.word	index@(__assertfail)
	.align		4
        /*00a0*/ 	.word	index@(_ZN2at6native27unrolled_elementwise_kernelINS0_13BinaryFunctorIN3c107complexIdEES5_S5_NS0_15binary_internal10DivFunctorIS5_EEEESt5arrayIPcLm3EELi4E23TrivialOffsetCalculatorILi2EjESD_ILi1EjENS0_6memory12LoadWithCastILi2EEENSG_13StoreWithCastILi1EEEEEviT_T0_T2_T3_T4_T5_)
	.align		4
        /*00a4*/ 	.word	index@(__assertfail)
	.align		4
        /*00a8*/ 	.word	index@(_ZN2at6native18elementwise_kernelILi128ELi4EZNS0_15gpu_kernel_implINS0_13BUnaryFunctorIN3c107complexIdEES6_S6_NS0_15binary_internal10DivFunctorIS6_EEEEEEvRNS_18TensorIteratorBaseERKT_EUliE_EEviT1_)
	.align		4
        /*00ac*/ 	.word	index@(__assertfail)
	.align		4
        /*00b0*/ 	.word	index@(_ZN2at6native27unrolled_elementwise_kernelINS0_13BUnaryFunctorIN3c107complexIdEES5_S5_NS0_15binary_internal10DivFunctorIS5_EEEESt5arrayIPcLm2EELi4E23TrivialOffsetCalculatorILi1EjESE_NS0_6memory12LoadWithCastILi1EEENSF_13StoreWithCastILi1EEEEEviT_T0_T2_T3_T4_T5_)
	.align		4
        /*00b4*/ 	.word	index@(__assertfail)
	.align		4
        /*00b8*/ 	.word	index@(_ZN2at6native18elementwise_kernelILi128ELi4EZNS0_15gpu_kernel_implINS0_13AUnaryFunctorIN3c107complexIdEES6_S6_NS0_15binary_internal10DivFunctorIS6_EEEEEEvRNS_18TensorIteratorBaseERKT_EUliE_EEviT1_)
	.align		4
        /*00bc*/ 	.word	index@(__assertfail)
	.align		4
        /*00c0*/ 	.word	index@(_ZN2at6native27unrolled_elementwise_kernelINS0_13AUnaryFunctorIN3c107complexIdEES5_S5_NS0_15binary_internal10DivFunctorIS5_EEEESt5arrayIPcLm2EELi4E23TrivialOffsetCalculatorILi1EjESE_NS0_6memory12LoadWithCastILi1EEENSF_13StoreWithCastILi1EEEEEviT_T0_T2_T3_T4_T5_)
	.align		4
        /*00c4*/ 	.word	index@(__assertfail)
	.align		4
        /*00c8*/ 	.word	index@(_ZN2at6native18elementwise_kernelILi128ELi4EZNS0_15gpu_kernel_implINS0_13BinaryFunctorIfffNS0_15binary_internal10DivFunctorIfEEEEEEvRNS_18TensorIteratorBaseERKT_EUliE_EEviT1_)
	.align		4
        /*00cc*/ 	.word	index@(__assertfail)
	.align		4
        /*00d0*/ 	.word	index@(_ZN2at6native27unrolled_elementwise_kernelINS0_13BinaryFunctorIfffNS0_15binary_internal10DivFunctorIfEEEESt5arrayIPcLm3EELi4E23TrivialOffsetCalculatorILi2EjESA_ILi1EjENS0_6memory12LoadWithCastILi2EEENSD_13StoreWithCastILi1EEEEEviT_T0_T2_T3_T4_T5_)
	.align		4
        /*00d4*/ 	.word	index@(__assertfail)
	.align		4
        /*00d8*/ 	.word	index@(_ZN2at6native18elementwise_kernelILi128ELi4EZNS0_15gpu_kernel_implINS0_13BUnaryFunctorIfffNS0_15binary_internal10DivFunctorIfEEEEEEvRNS_18TensorIteratorBaseERKT_EUliE_EEviT1_)
	.align		4
        /*00dc*/ 	.word	index@(__assertfail)
	.align		4
        /*00e0*/ 	.word	index@(_ZN2at6native27unrolled_elementwise_kernelINS0_13BUnaryFunctorIfffNS0_15binary_internal10DivFunctorIfEEEESt5arrayIPcLm2EELi4E23TrivialOffsetCalculatorILi1EjESB_NS0_6memory12LoadWithCastILi1EEENSC_13StoreWithCastILi1EEEEEviT_T0_T2_T3_T4_T5_)
	.align		4
        /*00e4*/ 	.word	index@(__assertfail)
	.align		4
        /*00e8*/ 	.word	index@(_ZN2at6native18elementwise_kernelILi128ELi4EZNS0_15gpu_kernel_implINS0_13AUnaryFunctorIfffNS0_15binary_internal10DivFunctorIfEEEEEEvRNS_18TensorIteratorBaseERKT_EUliE_EEviT1_)
	.align		4
        /*00ec*/ 	.word	index@(__assertfail)
	.align		4
        /*00f0*/ 	.word	index@(_ZN2at6native27unrolled_elementwise_kernelINS0_13AUnaryFunctorIfffNS0_15binary_internal10DivFunctorIfEEEESt5arrayIPcLm2EELi4E23TrivialOffsetCalculatorILi1EjESB_NS0_6memory12LoadWithCastILi1EEENSC_13StoreWithCastILi1EEEEEviT_T0_T2_T3_T4_T5_)
	.align		4
        /*00f4*/ 	.word	index@(__assertfail)
	.align		4
        /*00f8*/ 	.word	index@(_ZN2at6native18elementwise_kernelILi128ELi4EZNS0_15gpu_kernel_implINS0_13BinaryFunctorIdddNS0_15binary_internal10DivFunctorIdEEEEEEvRNS_18TensorIteratorBaseERKT_EUliE_EEviT1_)
	.align		4
        /*00fc*/ 	.word	index@(__assertfail)
	.align		4
        /*0100*/ 	.word	index@(_ZN2at6native27unrolled_elementwise_kernelINS0_13BinaryFunctorIdddNS0_15binary_internal10DivFunctorIdEEEESt5arrayIPcLm3EELi4E23TrivialOffsetCalculatorILi2EjESA_ILi1EjENS0_6memory12LoadWithCastILi2EEENSD_13StoreWithCastILi1EEEEEviT_T0_T2_T3_T4_T5_)
	.align		4
        /*0104*/ 	.word	index@(__assertfail)
	.align		4
        /*0108*/ 	.word	index@(_ZN2at6native18elementwise_kernelILi128ELi4EZNS0_15gpu_kernel_implINS0_13BUnaryFunctorIdddNS0_15binary_internal10DivFunctorIdEEEEEEvRNS_18TensorIteratorBaseERKT_EUliE_EEviT1_)
	.align		4
        /*010c*/ 	.word	index@(__assertfail)
	.align		4
        /*0110*/ 	.word	index@(_ZN2at6native27unrolled_elementwise_kernelINS0_13BUnaryFunctorIdddNS0_15binary_internal10DivFunctorIdEEEESt5arrayIPcLm2EELi4E23TrivialOffsetCalculatorILi1EjESB_NS0_6memory12LoadWithCastILi1EEENSC_13StoreWithCastILi1EEEEEviT_T0_T2_T3_T4_T5_)
	.align		4
        /*0114*/ 	.word	index@(__assertfail)
	.align		4
        /*0118*/ 	.word	index@(_ZN2at6native18elementwise_kernelILi128ELi4EZNS0_15gpu_kernel_implINS0_13AUnaryFunctorIdddNS0_15binary_internal10DivFunctorIdEEEEEEvRNS_18TensorIteratorBaseERKT_EUliE_EEviT1_)
	.align		4
        /*011c*/ 	.word	index@(__assertfail)
	.align		4
        /*0120*/ 	.word	index@(_ZN2at6native27unrolled_elementwise_kernelINS0_13AUnaryFunctorIdddNS0_15binary_internal10DivFunctorIdEEEESt5arrayIPcLm2EELi4E23TrivialOffsetCalculatorILi1EjESB_NS0_6memory12LoadWithCastILi1EEENSC_13StoreWithCastILi1EEEEEviT_T0_T2_T3_T4_T5_)
	.align		4
        /*0124*/ 	.word	index@(__assertfail)
	.align		4
        /*0128*/ 	.word	index@(_ZN2at6native18elementwise_kernelILi128ELi4EZNS0_15gpu_kernel_implINS0_13BUnaryFunctorIN3c108BFloat16ES5_S5_NS0_15binary_internal10MulFunctorIfEEEEEEvRNS_18TensorIteratorBaseERKT_EUliE_EEviT1_)
	.align		4
        /*012c*/ 	.word	index@(__assertfail)
	.align		4
        /*0130*/ 	.word	index@(_ZN2at6native27unrolled_elementwise_kernelINS0_13BUnaryFunctorIN3c108BFloat16ES4_S4_NS0_15binary_internal10MulFunctorIfEEEESt5arrayIPcLm2EELi4E23TrivialOffsetCalculatorILi1EjESD_NS0_6memory12LoadWithCastILi1EEENSE_13StoreWithCastILi1EEEEEviT_T0_T2_T3_T4_T5_)
	.align		4
        /*0134*/ 	.word	index@(__assertfail)
	.align		4
        /*0138*/ 	.word	index@(_ZN2at6native18elementwise_kernelILi128ELi4EZNS0_15gpu_kernel_implINS0_13BUnaryFunctorIN3c104HalfES5_S5_NS0_15binary_internal10MulFunctorIfEEEEEEvRNS_18TensorIteratorBaseERKT_EUliE_EEviT1_)
	.align		4
        /*013c*/ 	.word	index@(__assertfail)
	.align		4
        /*0140*/ 	.word	index@(_ZN2at6native27unrolled_elementwise_kernelINS0_13BUnaryFunctorIN3c104HalfES4_S4_NS0_15binary_internal10MulFunctorIfEEEESt5arrayIPcLm2EELi4E23TrivialOffsetCalculatorILi1EjESD_NS0_6memory12LoadWithCastILi1EEENSE_13StoreWithCastILi1EEEEEviT_T0_T2_T3_T4_T5_)
	.align		4
        /*0144*/ 	.word	index@(__assertfail)
	.align		4
        /*0148*/ 	.word	index@(_ZN2at6native18elementwise_kernelILi128ELi4EZNS0_15gpu_kernel_implINS0_13BUnaryFunctorIN3c107complexIfEES6_S6_NS0_15binary_internal10MulFunctorIS6_EEEEEEvRNS_18TensorIteratorBaseERKT_EUliE_EEviT1_)
	.align		4
        /*014c*/ 	.word	index@(__assertfail)
	.align		4
        /*0150*/ 	.word	index@(_ZN2at6native27unrolled_elementwise_kernelINS0_13BUnaryFunctorIN3c107complexIfEES5_S5_NS0_15binary_internal10MulFunctorIS5_EEEESt5arrayIPcLm2EELi4E23TrivialOffsetCalculatorILi1EjESE_NS0_6memory12LoadWithCastILi1EEENSF_13StoreWithCastILi1EEEEEviT_T0_T2_T3_T4_T5_)
	.align		4
        /*0154*/ 	.word	index@(__assertfail)
	.align		4
        /*0158*/ 	.word	index@(_ZN2at6native18elementwise_kernelILi128ELi4EZNS0_15gpu_kernel_implINS0_13BUnaryFunctorIN3c107complexIdEES6_S6_NS0_15binary_internal10MulFunctorIS6_EEEEEEvRNS_18TensorIteratorBaseERKT_EUliE_EEviT1_)
	.align		4
        /*015c*/ 	.word	index@(__assertfail)
	.align		4
        /*0160*/ 	.word	index@(_ZN2at6native27unrolled_elementwise_kernelINS0_13BUnaryFunctorIN3c107complexIdEES5_S5_NS0_15binary_internal10MulFunctorIS5_EEEESt5arrayIPcLm2EELi4E23TrivialOffsetCalculatorILi1EjESE_NS0_6memory12LoadWithCastILi1EEENSF_13StoreWithCastILi1EEEEEviT_T0_T2_T3_T4_T5_)
	.align		4
        /*0164*/ 	.word	index@(__assertfail)
	.align		4
        /*0168*/ 	.word	index@(_ZN2at6native18elementwise_kernelILi128ELi4EZNS0_15gpu_kernel_implINS0_13BUnaryFunctorIfffNS0_15binary_internal10MulFunctorIfEEEEEEvRNS_18TensorIteratorBaseERKT_EUliE_EEviT1_)
	.align		4
        /*016c*/ 	.word	index@(__assertfail)
	.align		4
        /*0170*/ 	.word	index@(_ZN2at6native27unrolled_elementwise_kernelINS0_13BUnaryFunctorIfffNS0_15binary_internal10MulFunctorIfEEEESt5arrayIPcLm2EELi4E23TrivialOffsetCalculatorILi1EjESB_NS0_6memory12LoadWithCastILi1EEENSC_13StoreWithCastILi1EEEEEviT_T0_T2_T3_T4_T5_)
	.align		4
        /*0174*/ 	.word	index@(__assertfail)
	.align		4
        /*0178*/ 	.word	index@(_ZN2at6native18elementwise_kernelILi128ELi4EZNS0_15gpu_kernel_implINS0_13BUnaryFunctorIdddNS0_15binary_internal10MulFunctorIdEEEEEEvRNS_18TensorIteratorBaseERKT_EUliE_EEviT1_)
	.align		4
        /*017c*/ 	.word	index@(__assertfail)
	.align		4
        /*0180*/ 	.word	index@(_ZN2at6native27unrolled_elementwise_kernelINS0_13BUnaryFunctorIdddNS0_15binary_internal10MulFunctorIdEEEESt5arrayIPcLm2EELi4E23TrivialOffsetCalculatorILi1EjESB_NS0_6memory12LoadWithCastILi1EEENSC_13StoreWithCastILi1EEEEEviT_T0_T2_T3_T4_T5_)
	.align		4
        /*0184*/ 	.word	index@(__assertfail)
	.align		4
        /*0188*/ 	.word	0x00000000
	.align		4
        /*018c*/ 	.word	0xfffffffe
	.align		4
        /*0190*/ 	.word	0x00000000
	.align		4
        /*0194*/ 	.word	0xfffffffd
	.align		4
        /*0198*/ 	.word	0x00000000
	.align		4
        /*019c*/ 	.word	0xfffffffc


//--------------------- .nv.constant4             --------------------------
	.section	.nv.constant4,"a",@progbits
	.align	8
	.align		8
.nv.constant4:
        /*0000*/ 	.dword	__assertfail
	.align		8
        /*0008*/ 	.dword	__unnamed_1
	.align		8
        /*0010*/ 	.dword	__unnamed_2
	.align		8
        /*0018*/ 	.dword	__unnamed_3
	.align		8
        /*0020*/ 	.dword	__unnamed_4
	.align		8
        /*0028*/ 	.dword	__unnamed_5
	.align		8
        /*0030*/ 	.dword	__unnamed_6
	.align		8
        /*0038*/ 	.dword	__unnamed_7
	.align		8
        /*0040*/ 	.dword	__unnamed_8
	.align		8
        /*0048*/ 	.dword	__unnamed_9
	.align		8
        /*0050*/ 	.dword	__unnamed_10
	.align		8
        /*0058*/ 	.dword	__unnamed_11
	.align		8
        /*0060*/ 	.dword	__unnamed_12
	.align		8
        /*0068*/ 	.dword	_ZN53_INTERNAL_3db51044_22_BinaryDivTrueKernel_cu_fbc059d04cuda3std3__45__cpo5beginE
	.align		8
        /*0070*/ 	.dword	_ZN53_INTERNAL_3db51044_22_BinaryDivTrueKernel_cu_fbc059d04cuda3std3__45__cpo3endE
	.align		8
        /*0078*/ 	.dword	_ZN53_INTERNAL_3db51044_22_BinaryDivTrueKernel_cu_fbc059d04cuda3std3__45__cpo6cbeginE
	.align		8
        /*0080*/ 	.dword	_ZN53_INTERNAL_3db51044_22_BinaryDivTrueKernel_cu_fbc059d04cuda3std3__45__cpo4cendE
	.align		8
        /*0088*/ 	.dword	_ZN53_INTERNAL_3db51044_22_BinaryDivTrueKernel_cu_fbc059d04cuda3std3__45__cpo6rbeginE
	.align		8
        /*0090*/ 	.dword	_ZN53_INTERNAL_3db51044_22_BinaryDivTrueKernel_cu_fbc059d04cuda3std3__45__cpo4rendE
	.align		8
        /*0098*/ 	.dword	_ZN53_INTERNAL_3db51044_22_BinaryDivTrueKernel_cu_fbc059d04cuda3std3__45__cpo7crbeginE
	.align		8
        /*00a0*/ 	.dword	_ZN53_INTERNAL_3db51044_22_BinaryDivTrueKernel_cu_fbc059d04cuda3std3__45__cpo5crendE
	.align		8
        /*00a8*/ 	.dword	_ZN53_INTERNAL_3db51044_22_BinaryDivTrueKernel_cu_fbc059d04cuda3std3__455_GLOBAL__N__3db51044_22_BinaryDivTrueKernel_cu_fbc059d06ignoreE
	.align		8
        /*00b0*/ 	.dword	_ZN53_INTERNAL_3db51044_22_BinaryDivTrueKernel_cu_fbc059d04cuda3std3__419piecewise_constructE
	.align		8
        /*00b8*/ 	.dword	_ZN53_INTERNAL_3db51044_22_BinaryDivTrueKernel_cu_fbc059d04cuda3std3__48in_placeE
	.align		8
        /*00c0*/ 	.dword	_ZN53_INTERNAL_3db51044_22_BinaryDivTrueKernel_cu_fbc059d04cuda3std3__420unreachable_sentinelE
	.align		8
        /*00c8*/ 	.dword	_ZN53_INTERNAL_3db51044_22_BinaryDivTrueKernel_cu_fbc059d04cuda3std6ranges3__45__cpo4swapE
	.align		8
        /*00d0*/ 	.dword	_ZN53_INTERNAL_3db51044_22_BinaryDivTrueKernel_cu_fbc059d04cuda3std6ranges3__45__cpo9iter_moveE
	.align		8
        /*00d8*/ 	.dword	_ZN53_INTERNAL_3db51044_22_BinaryDivTrueKernel_cu_fbc059d04cuda3std6ranges3__45__cpo5beginE
	.align		8
        /*00e0*/ 	.dword	_ZN53_INTERNAL_3db51044_22_BinaryDivTrueKernel_cu_fbc059d04cuda3std6ranges3__45__cpo3endE
	.align		8
        /*00e8*/ 	.dword	_ZN53_INTERNAL_3db51044_22_BinaryDivTrueKernel_cu_fbc059d04cuda3std6ranges3__45__cpo6cbeginE
	.align		8
        /*00f0*/ 	.dword	_ZN53_INTERNAL_3db51044_22_BinaryDivTrueKernel_cu_fbc059d04cuda3std6ranges3__45__cpo4cendE
	.align		8
        /*00f8*/ 	.dword	_ZN53_INTERNAL_3db51044_22_BinaryDivTrueKernel_cu_fbc059d04cuda3std6ranges3__45__cpo7advanceE
	.align		8
        /*0100*/ 	.dword	_ZN53_INTERNAL_3db51044_22_BinaryDivTrueKernel_cu_fbc059d04cuda3std6ranges3__45__cpo9iter_swapE
	.align		8
        /*0108*/ 	.dword	_ZN53_INTERNAL_3db51044_22_BinaryDivTrueKernel_cu_fbc059d04cuda3std6ranges3__45__cpo4nextE
	.align		8
        /*0110*/ 	.dword	_ZN53_INTERNAL_3db51044_22_BinaryDivTrueKernel_cu_fbc059d04cuda3std6ranges3__45__cpo4prevE
	.align		8
        /*0118*/ 	.dword	_ZN53_INTERNAL_3db51044_22_BinaryDivTrueKernel_cu_fbc059d04cuda3std6ranges3__45__cpo4dataE
	.align		8
        /*0120*/ 	.dword	_ZN53_INTERNAL_3db51044_22_BinaryDivTrueKernel_cu_fbc059d04cuda3std6ranges3__45__cpo5cdataE
	.align		8
        /*0128*/ 	.dword	_ZN53_INTERNAL_3db51044_22_BinaryDivTrueKernel_cu_fbc059d04cuda3std6ranges3__45__cpo4sizeE
	.align		8
        /*0130*/ 	.dword	_ZN53_INTERNAL_3db51044_22_BinaryDivTrueKernel_cu_fbc059d04cuda3std6ranges3__45__cpo5ssizeE
	.align		8
        /*0138*/ 	.dword	_ZN53_INTERNAL_3db51044_22_BinaryDivTrueKernel_cu_fbc059d04cuda3std6ranges3__45__cpo8distanceE
	.align		8
        /*0140*/ 	.dword	_ZN53_INTERNAL_3db51044_22_BinaryDivTrueKernel_cu_fbc059d06thrust23THRUST_300001_SM_900_NS6system6detail10sequential3seqE
	.align		8
        /*0148*/ 	.dword	$str$5
	.align		8
        /*0150*/ 	.dword	$str$6


//--------------------- .text._ZN2at6native18elementwise_kernelILi128ELi4EZNS0_15gpu_kernel_implINS0_13BinaryFunctorIN3c108BFloat16ES5_S5_NS0_15binary_internal10DivFunctorIS5_EEEEEEvRNS_18TensorIteratorBaseERKT_EUliE_EEviT1_ --------------------------
	.section	.text._ZN2at6native18elementwise_kernelILi128ELi4EZNS0_15gpu_kernel_implINS0_13BinaryFunctorIN3c108BFloat16ES5_S5_NS0_15binary_internal10DivFunctorIS5_EEEEEEvRNS_18TensorIteratorBaseERKT_EUliE_EEviT1_,"ax",@progbits
	.align	128
        .global         _ZN2at6native18elementwise_kernelILi128ELi4EZNS0_15gpu_kernel_implINS0_13BinaryFunctorIN3c108BFloat16ES5_S5_NS0_15binary_internal10DivFunctorIS5_EEEEEEvRNS_18TensorIteratorBaseERKT_EUliE_EEviT1_
        .type           _ZN2at6native18elementwise_kernelILi128ELi4EZNS0_15gpu_kernel_implINS0_13BinaryFunctorIN3c108BFloat16ES5_S5_NS0_15binary_internal10DivFunctorIS5_EEEEEEvRNS_18TensorIteratorBaseERKT_EUliE_EEviT1_,@function
        .size           _ZN2at6native18elementwise_kernelILi128ELi4EZNS0_15gpu_kernel_implINS0_13BinaryFunctorIN3c108BFloat16ES5_S5_NS0_15binary_internal10DivFunctorIS5_EEEEEEvRNS_18TensorIteratorBaseERKT_EUliE_EEviT1_,(.L_x_19318 - _ZN2at6native18elementwise_kernelILi128ELi4EZNS0_15gpu_kernel_implINS0_13BinaryFunctorIN3c108BFloat16ES5_S5_NS0_15binary_internal10DivFunctorIS5_EEEEEEvRNS_18TensorIteratorBaseERKT_EUliE_EEviT1_)
        .other          _ZN2at6native18elementwise_kernelILi128ELi4EZNS0_15gpu_kernel_implINS0_13BinaryFunctorIN3c108BFloat16ES5_S5_NS0_15binary_internal10DivFunctorIS5_EEEEEEvRNS_18TensorIteratorBaseERKT_EUliE_EEviT1_,@"STO_CUDA_ENTRY STV_DEFAULT"
_ZN2at6native18elementwise_kernelILi128ELi4EZNS0_15gpu_kernel_implINS0_13BinaryFunctorIN3c108BFloat16ES5_S5_NS0_15binary_internal10DivFunctorIS5_EEEEEEvRNS_18TensorIteratorBaseERKT_EUliE_EEviT1_:
.text._ZN2at6native18elementwise_kernelILi128ELi4EZNS0_15gpu_kernel_implINS0_13BinaryFunctorIN3c108BFloat16ES5_S5_NS0_15binary_internal10DivFunctorIS5_EEEEEEvRNS_18TensorIteratorBaseERKT_EUliE_EEviT1_:
[----:B------:R-:W0:Y:S01]  /*0000*/  LDC R1, c[0x0][0x28] ;  /* 0x00000a00ff017b82 */ /* 0x000e220000000800 */
[----:B------:R-:W1:Y:S01]  /*0010*/  S2R R18, SR_CTAID.X ;  /* 0x0000000000127919 */ /* 0x000e620000002500 */
[----:B------:R-:W-:Y:S01]  /*0020*/  ULDC UR4, c[0x0][0x210] ;  /* 0x0000840000047ab9 */ /* 0x000fe20000000800 */
[----:B------:R-:W-:Y:S01]  /*0030*/  ULDC.64 UR36, c[0x0][0x208] ;  /* 0x0000820000247ab9 */ /* 0x000fe20000000a00 */
[----:B------:R-:W-:Y:S01]  /*0040*/  BSSY B6, `(.L_x_0) ;  /* 0x000046e000067945 */ /* 0x000fe20003800000 */
[----:B------:R-:W1:Y:S02]  /*0050*/  S2R R23, SR_TID.X ;  /* 0x0000000000177919 */ /* 0x000e640000002100 */
[----:B-1----:R-:W-:-:S05]  /*0060*/  IMAD R19, R18, 0x200, R23 ;  /* 0x0000020012137824 */ /* 0x002fca00078e0217 */
[----:B------:R-:W-:-:S13]  /*0070*/  ISETP.GE.AND P0, PT, R19, UR4, PT ;  /* 0x0000000413007c0c */ /* 0x000fda000bf06270 */
[----:B0-----:R-:W-:Y:S05]  /*0080*/  @P0 BRA `(.L_x_1) ;  /* 0x0000004400a40947 */ /* 0x001fea0003800000 */
[----:B------:R-:W0:Y:S01]  /*0090*/  LDC R6, c[0x0][0x218] ;  /* 0x00008600ff067b82 */ /* 0x000e220000000800 */
[----:B------:R-:W-:Y:S02]  /*00a0*/  IMAD.MOV.U32 R22, RZ, RZ, RZ ;  /* 0x000000ffff167224 */ /* 0x000fe400078e00ff */
[----:B------:R-:W-:Y:S02]  /*00b0*/  IMAD.MOV.U32 R0, RZ, RZ, RZ ;  /* 0x000000ffff007224 */ /* 0x000fe400078e00ff */
[----:B------:R-:W-:Y:S01]  /*00c0*/  IMAD.MOV.U32 R16, RZ, RZ, RZ ;  /* 0x000000ffff107224 */ /* 0x000fe200078e00ff */
[----:B0-----:R-:W-:-:S13]  /*00d0*/  ISETP.NE.AND P0, PT, R6, RZ, PT ;  /* 0x000000ff0600720c */ /* 0x001fda0003f05270 */
[----:B------:R-:W-:Y:S05]  /*00e0*/  @!P0 BRA `(.L_x_2) ;  /* 0x0000001400788947 */ /* 0x000fea0003800000 */
[----:B------:R-:W-:Y:S01]  /*00f0*/  IMAD.MOV.U32 R2, RZ, RZ, RZ ;  /* 0x000000ffff027224 */ /* 0x000fe200078e00ff */
[----:B------:R-:W-:Y:S01]  /*0100*/  ULDC.64 UR4, c[0x0][0x220] ;  /* 0x0000880000047ab9 */ /* 0x000fe20000000a00 */
[----:B------:R-:W-:Y:S01]  /*0110*/  IMAD.MOV.U32 R3, RZ, RZ, R19 ;  /* 0x000000ffff037224 */ /* 0x000fe200078e0013 */
[----:B------:R-:W-:Y:S01]  /*0120*/  ISETP.NE.AND P0, PT, R6, 0x1, PT ;  /* 0x000000010600780c */ /* 0x000fe20003f05270 */
[----:B------:R-:W-:Y:S01]  /*0130*/  ULDC UR6, c[0x0][0x350] ;  /* 0x0000d40000067ab9 */ /* 0x000fe20000000800 */
[----:B------:R-:W-:Y:S01]  /*0140*/  IMAD.HI.U32 R4, R19, UR4, R2 ;  /* 0x0000000413047c27 */ /* 0x000fe2000f8e0002 */
[----:B------:R-:W-:-:S04]  /*0150*/  ULDC UR4, c[0x0][0x21c] ;  /* 0x0000870000047ab9 */ /* 0x000fc80000000800 */
[----:B------:R-:W-:-:S05]  /*0160*/  SHF.R.U32.HI R5, RZ, UR5, R4 ;  /* 0x00000005ff057c19 */ /* 0x000fca0008011604 */
[----:B------:R-:W-:-:S04]  /*0170*/  IMAD.MOV R0, RZ, RZ, -R5 ;  /* 0x000000ffff007224 */ /* 0x000fc800078e0a05 */
[----:B------:R-:W-:Y:S01]  /*0180*/  IMAD R19, R0, UR4, R19 ;  /* 0x0000000400137c24 */ /* 0x000fe2000f8e0213 */
[----:B------:R-:W-:-:S03]  /*0190*/  ULDC.64 UR4, c[0x0][0x348] ;  /* 0x0000d20000047ab9 */ /* 0x000fc60000000a00 */
[C---:B------:R-:W-:Y:S02]  /*01a0*/  IMAD R16, R19.reuse, UR4, RZ ;  /* 0x0000000413107c24 */ /* 0x040fe4000f8e02ff */
[C---:B------:R-:W-:Y:S02]  /*01b0*/  IMAD R0, R19.reuse, UR5, RZ ;  /* 0x0000000513007c24 */ /* 0x040fe4000f8e02ff */
[----:B------:R-:W-:Y:S01]  /*01c0*/  IMAD R22, R19, UR6, RZ ;  /* 0x0000000613167c24 */ /* 0x000fe2000f8e02ff */
[----:B------:R-:W-:Y:S06]  /*01d0*/  @!P0 BRA `(.L_x_2) ;  /* 0x00000014003c8947 */ /* 0x000fec0003800000 */
[----:B------:R-:W-:Y:S01]  /*01e0*/  IMAD.MOV.U32 R4, RZ, RZ, RZ ;  /* 0x000000ffff047224 */ /* 0x000fe200078e00ff */
[----:B------:R-:W-:Y:S01]  /*01f0*/  ULDC.64 UR8, c[0x0][0x228] ;  /* 0x00008a0000087ab9 */ /* 0x000fe20000000a00 */
[----:B------:R-:W-:Y:S01]  /*0200*/  ULDC UR4, c[0x0][0x230] ;  /* 0x00008c0000047ab9 */ /* 0x000fe20000000800 */
[----:B------:R-:W-:Y:S01]  /*0210*/  ISETP.NE.AND P0, PT, R6, 0x2, PT ;  /* 0x000000020600780c */ /* 0x000fe20003f05270 */
[----:B------:R-:W-:-:S05]  /*0220*/  IMAD.HI.U32 R2, R5, UR9, R4 ;  /* 0x0000000905027c27 */ /* 0x000fca000f8e0004 */
[----:B------:R-:W-:Y:S01]  /*0230*/  SHF.R.U32.HI R3, RZ, UR4, R2 ;  /* 0x00000004ff037c19 */ /* 0x000fe20008011602 */
[----:B------:R-:W-:-:S04]  /*0240*/  ULDC UR4, c[0x0][0x354] ;  /* 0x0000d50000047ab9 */ /* 0x000fc80000000800 */
[----:B------:R-:W-:-:S04]  /*0250*/  IMAD.MOV R4, RZ, RZ, -R3 ;  /* 0x000000ffff047224 */ /* 0x000fc800078e0a03 */
[----:B------:R-:W-:Y:S01]  /*0260*/  IMAD R5, R4, UR8, R5 ;  /* 0x0000000804057c24 */ /* 0x000fe2000f8e0205 */
[----:B------:R-:W-:-:S03]  /*0270*/  ULDC.64 UR8, c[0x0][0x358] ;  /* 0x0000d60000087ab9 */ /* 0x000fc60000000a00 */
[C---:B------:R-:W-:Y:S02]  /*0280*/  IMAD R22, R5.reuse, UR9, RZ ;  /* 0x0000000905167c24 */ /* 0x040fe4000f8e02ff */
[C---:B------:R-:W-:Y:S02]  /*0290*/  IMAD R16, R5.reuse, UR4, R16 ;  /* 0x0000000405107c24 */ /* 0x040fe4000f8e0210 */
[----:B------:R-:W-:Y:S02]  /*02a0*/  IMAD R0, R5, UR8, R0 ;  /* 0x0000000805007c24 */ /* 0x000fe4000f8e0200 */
[----:B------:R-:W-:Y:S01]  /*02b0*/  IMAD R22, R19, UR6, R22 ;  /* 0x0000000613167c24 */ /* 0x000fe2000f8e0216 */
[----:B------:R-:W-:Y:S06]  /*02c0*/  @!P0 BRA `(.L_x_2) ;  /* 0x0000001400008947 */ /* 0x000fec0003800000 */
[----:B------:R-:W-:Y:S01]  /*02d0*/  IMAD.MOV.U32 R2, RZ, RZ, RZ ;  /* 0x000000ffff027224 */ /* 0x000fe200078e00ff */
[----:B------:R-:W-:Y:S01]  /*02e0*/  ULDC.64 UR4, c[0x0][0x238] ;  /* 0x00008e0000047ab9 */ /* 0x000fe20000000a00 */
        /* <DEDUP_REMOVED lines=8> */
[C---:B------:R-:W-:Y:S02]  /*0370*/  IMAD R16, R3.reuse, UR4, R16 ;  /* 0x0000000403107c24 */ /* 0x040fe4000f8e0210 */
[C---:B------:R-:W-:Y:S02]  /*0380*/  IMAD R0, R3.reuse, UR5, R0 ;  /* 0x0000000503007c24 */ /* 0x040fe4000f8e0200 */
[----:B------:R-:W-:Y:S01]  /*0390*/  IMAD R22, R3, UR6, R22 ;  /* 0x0000000603167c24 */ /* 0x000fe2000f8e0216 */
        /* <DEDUP_REMOVED lines=297> */
[----:B------:R-:W-:Y:S02]  /*1630*/  ULDC UR6, c[0x0][0x470] ;  /* 0x00011c0000067ab9 */ /* 0x000fe40000000800 */
        /* <DEDUP_REMOVED lines=8> */
[----:B------:R-:W-:-:S07]  /*16c0*/  IMAD R22, R3, UR6, R22 ;  /* 0x0000000603167c24 */ /* 0x000fce000f8e0216 */
.L_x_2:
[----:B------:R-:W0:Y:S01]  /*16d0*/  LDC.U8 R5, c[0x0][0x492] ;  /* 0x00012480ff057b82 */ /* 0x000e220000000000 */
[----:B------:R-:W-:Y:S01]  /*16e0*/  ULDC.64 UR4, c[0x0][0x478] ;  /* 0x00011e0000047ab9 */ /* 0x000fe20000000a00 */
[----:B------:R-:W-:Y:S01]  /*16f0*/  ULDC.64 UR6, c[0x0][0x480] ;  /* 0x0001200000067ab9 */ /* 0x000fe20000000a00 */
[----:B------:R-:W-:Y:S02]  /*1700*/  IADD3 R16, P1, R16, UR4, RZ ;  /* 0x0000000410107c10 */ /* 0x000fe4000ff3e0ff */
[----:B------:R-:W-:-:S03]  /*1710*/  IADD3 R2, P2, R0, UR6, RZ ;  /* 0x0000000600027c10 */ /* 0x000fc6000ff5e0ff */
[----:B------:R-:W-:Y:S02]  /*1720*/  IMAD.X R17, RZ, RZ, UR5, P1 ;  /* 0x00000005ff117e24 */ /* 0x000fe400088e06ff */
[----:B------:R-:W-:Y:S01]  /*1730*/  IMAD.X R3, RZ, RZ, UR7, P2 ;  /* 0x00000007ff037e24 */ /* 0x000fe200090e06ff */
[----:B0-----:R-:W-:-:S04]  /*1740*/  PRMT R4, R5, 0x9910, RZ ;  /* 0x0000991005047816 */ /* 0x001fc800000000ff */
[----:B------:R-:W-:-:S13]  /*1750*/  ISETP.GT.AND P0, PT, R4, 0x9, PT ;  /* 0x000000090400780c */ /* 0x000fda0003f04270 */
[----:B------:R-:W-:Y:S05]  /*1760*/  @P0 BRA `(.L_x_3) ;  /* 0x0000000400300947 */ /* 0x000fea0003800000 */
[----:B------:R-:W-:-:S13]  /*1770*/  ISETP.GT.AND P0, PT, R4, 0x4, PT ;  /* 0x000000040400780c */ /* 0x000fda0003f04270 */
[----:B------:R-:W-:Y:S05]  /*1780*/  @P0 BRA `(.L_x_4) ;  /* 0x0000000000940947 */ /* 0x000fea0003800000 */
[----:B------:R-:W-:-:S13]  /*1790*/  ISETP.GT.AND P0, PT, R4, 0x1, PT ;  /* 0x000000010400780c */ /* 0x000fda0003f04270 */
[----:B------:R-:W-:Y:S05]  /*17a0*/  @P0 BRA `(.L_x_5) ;  /* 0x0000000000380947 */ /* 0x000fea0003800000 */
[----:B------:R-:W-:-:S13]  /*17b0*/  ISETP.NE.AND P0, PT, R5, RZ, PT ;  /* 0x000000ff0500720c */ /* 0x000fda0003f05270 */
[----:B------:R-:W-:Y:S05]  /*17c0*/  @!P0 BRA `(.L_x_6) ;  /* 0x00000000001c8947 */ /* 0x000fea0003800000 */
[----:B------:R-:W-:-:S13]  /*17d0*/  ISETP.NE.AND P0, PT, R4, 0x1, PT ;  /* 0x000000010400780c */ /* 0x000fda0003f05270 */
[----:B------:R-:W-:Y:S05]  /*17e0*/  @P0 BRA `(.L_x_7) ;  /* 0x0000000c00840947 */ /* 0x000fea0003800000 */
[----:B------:R-:W2:Y:S02]  /*17f0*/  LDG.E.S8 R2, desc[UR36][R2.64] ;  /* 0x0000002402027981 */ /* 0x000ea4000c1e1300 */
[----:B--2---:R-:W0:Y:S02]  /*1800*/  I2F.S16 R0, R2 ;  /* 0x0000000200007306 */ /* 0x004e240000101400 */
[----:B0-----:R-:W-:-:S04]  /*1810*/  F2FP.BF16.F32.PACK_AB R0, RZ, R0 ;  /* 0x00000000ff00723e */ /* 0x001fc800000010ff */
[----:B------:R-:W-:Y:S01]  /*1820*/  PRMT R19, R0, 0x7610, R19 ;  /* 0x0000761000137816 */ /* 0x000fe20000000013 */
[----:B------:R-:W-:Y:S06]  /*1830*/  BRA `(.L_x_8) ;  /* 0x0000000c00dc7947 */ /* 0x000fec0003800000 */
.L_x_6:
[----:B------:R-:W2:Y:S02]  /*1840*/  LDG.E.U8 R2, desc[UR36][R2.64] ;  /* 0x0000002402027981 */ /* 0x000ea4000c1e1100 */
[----:B--2---:R-:W-:-:S04]  /*1850*/  I2FP.F32.U32 R0, R2 ;  /* 0x0000000200007245 */ /* 0x004fc80000201000 */
[----:B------:R-:W-:-:S04]  /*1860*/  F2FP.BF16.F32.PACK_AB R0, RZ, R0 ;  /* 0x00000000ff00723e */ /* 0x000fc800000010ff */
[----:B------:R-:W-:Y:S01]  /*1870*/  PRMT R19, R0, 0x7610, R19 ;  /* 0x0000761000137816 */ /* 0x000fe20000000013 */
[----:B------:R-:W-:Y:S06]  /*1880*/  BRA `(.L_x_8) ;  /* 0x0000000c00c87947 */ /* 0x000fec0003800000 */
.L_x_5:
[----:B------:R-:W-:-:S13]  /*1890*/  ISETP.NE.AND P0, PT, R4, 0x2, PT ;  /* 0x000000020400780c */ /* 0x000fda0003f05270 */
[----:B------:R-:W-:Y:S05]  /*18a0*/  @!P0 BRA `(.L_x_9) ;  /* 0x0000000000388947 */ /* 0x000fea0003800000 */
[----:B------:R-:W-:-:S13]  /*18b0*/  ISETP.NE.AND P0, PT, R4, 0x3, PT ;  /* 0x000000030400780c */ /* 0x000fda0003f05270 */
[----:B------:R-:W-:Y:S05]  /*18c0*/  @!P0 BRA `(.L_x_10) ;  /* 0x00000000001c8947 */ /* 0x000fea0003800000 */
[----:B------:R-:W-:-:S13]  /*18d0*/  ISETP.NE.AND P0, PT, R4, 0x4, PT ;  /* 0x000000040400780c */ /* 0x000fda0003f05270 */
[----:B------:R-:W-:Y:S05]  /*18e0*/  @P0 BRA `(.L_x_7) ;  /* 0x0000000c00440947 */ /* 0x000fea0003800000 */
[----:B------:R-:W2:Y:S02]  /*18f0*/  LDG.E.64 R2, desc[UR36][R2.64] ;  /* 0x0000002402027981 */ /* 0x000ea4000c1e1b00 */
[----:B--2---:R-:W0:Y:S02]  /*1900*/  I2F.S64 R0, R2 ;  /* 0x0000000200007312 */ /* 0x004e240000301400 */
[----:B0-----:R-:W-:-:S04]  /*1910*/  F2FP.BF16.F32.PACK_AB R0, RZ, R0 ;  /* 0x00000000ff00723e */ /* 0x001fc800000010ff */
[----:B------:R-:W-:Y:S01]  /*1920*/  PRMT R19, R0, 0x7610, R19 ;  /* 0x0000761000137816 */ /* 0x000fe20000000013 */
[----:B------:R-:W-:Y:S06]  /*1930*/  BRA `(.L_x_8) ;  /* 0x0000000c009c7947 */ /* 0x000fec0003800000 */
.L_x_10:
[----:B------:R-:W2:Y:S02]  /*1940*/  LDG.E R2, desc[UR36][R2.64] ;  /* 0x0000002402027981 */ /* 0x000ea4000c1e1900 */
[----:B--2---:R-:W-:-:S04]  /*1950*/  I2FP.F32.S32 R0, R2 ;  /* 0x0000000200007245 */ /* 0x004fc80000201400 */
[----:B------:R-:W-:-:S04]  /*1960*/  F2FP.BF16.F32.PACK_AB R0, RZ, R0 ;  /* 0x00000000ff00723e */ /* 0x000fc800000010ff */
[----:B------:R-:W-:Y:S01]  /*1970*/  PRMT R19, R0, 0x7610, R19 ;  /* 0x0000761000137816 */ /* 0x000fe20000000013 */
[----:B------:R-:W-:Y:S06]  /*1980*/  BRA `(.L_x_8) ;  /* 0x0000000c00887947 */ /* 0x000fec0003800000 */
.L_x_9:
[----:B------:R-:W2:Y:S02]  /*1990*/  LDG.E.U16 R2, desc[UR36][R2.64] ;  /* 0x0000002402027981 */ /* 0x000ea4000c1e1500 */
[----:B--2---:R-:W0:Y:S02]  /*19a0*/  I2F.S16 R0, R2 ;  /* 0x0000000200007306 */ /* 0x004e240000101400 */
[----:B0-----:R-:W-:-:S04]  /*19b0*/  F2FP.BF16.F32.PACK_AB R0, RZ, R0 ;  /* 0x00000000ff00723e */ /* 0x001fc800000010ff */
[----:B------:R-:W-:Y:S01]  /*19c0*/  PRMT R19, R0, 0x7610, R19 ;  /* 0x0000761000137816 */ /* 0x000fe20000000013 */
[----:B------:R-:W-:Y:S06]  /*19d0*/  BRA `(.L_x_8) ;  /* 0x0000000c00747947 */ /* 0x000fec0003800000 */
.L_x_4:
[----:B------:R-:W-:-:S13]  /*19e0*/  ISETP.GT.AND P0, PT, R4, 0x6, PT ;  /* 0x000000060400780c */ /* 0x000fda0003f04270 */
[----:B------:R-:W-:Y:S05]  /*19f0*/  @P0 BRA `(.L_x_11) ;  /* 0x0000000000300947 */ /* 0x000fea0003800000 */
[----:B------:R-:W-:-:S13]  /*1a00*/  ISETP.NE.AND P0, PT, R4, 0x5, PT ;  /* 0x000000050400780c */ /* 0x000fda0003f05270 */
[----:B------:R-:W-:Y:S05]  /*1a10*/  @!P0 BRA `(.L_x_12) ;  /* 0x0000000000148947 */ /* 0x000fea0003800000 */
[----:B------:R-:W-:-:S13]  /*1a20*/  ISETP.NE.AND P0, PT, R4, 0x6, PT ;  /* 0x000000060400780c */ /* 0x000fda0003f05270 */
[----:B------:R-:W-:Y:S05]  /*1a30*/  @P0 BRA `(.L_x_7) ;  /* 0x0000000800f00947 */ /* 0x000fea0003800000 */
[----:B------:R-:W2:Y:S02]  /*1a40*/  LDG.E R2, desc[UR36][R2.64] ;  /* 0x0000002402027981 */ /* 0x000ea4000c1e1900 */
[----:B--2---:R-:W-:Y:S01]  /*1a50*/  F2FP.BF16.F32.PACK_AB R19, RZ, R2 ;  /* 0x00000002ff13723e */ /* 0x004fe200000010ff */
[----:B------:R-:W-:Y:S06]  /*1a60*/  BRA `(.L_x_8) ;  /* 0x0000000c00507947 */ /* 0x000fec0003800000 */
.L_x_12:
[----:B------:R-:W2:Y:S02]  /*1a70*/  LDG.E.U16 R0, desc[UR36][R2.64] ;  /* 0x0000002402007981 */ /* 0x000ea4000c1e1500 */
[----:B--2---:R-:W-:-:S05]  /*1a80*/  HADD2.F32 R0, -RZ, R0.H0_H0 ;  /* 0x20000000ff007230 */ /* 0x004fca0000004100 */
[----:B------:R-:W-:-:S04]  /*1a90*/  F2FP.BF16.F32.PACK_AB R0, RZ, R0 ;  /* 0x00000000ff00723e */ /* 0x000fc800000010ff */
[----:B------:R-:W-:Y:S01]  /*1aa0*/  PRMT R19, R0, 0x7610, R19 ;  /* 0x0000761000137816 */ /* 0x000fe20000000013 */
[----:B------:R-:W-:Y:S06]  /*1ab0*/  BRA `(.L_x_8) ;  /* 0x0000000c003c7947 */ /* 0x000fec0003800000 */
.L_x_11:
[----:B------:R-:W-:-:S13]  /*1ac0*/  ISETP.NE.AND P0, PT, R4, 0x7, PT ;  /* 0x000000070400780c */ /* 0x000fda0003f05270 */
[----:B------:R-:W-:Y:S05]  /*1ad0*/  @!P0 BRA `(.L_x_13) ;  /* 0x0000000000308947 */ /* 0x000fea0003800000 */
[----:B------:R-:W-:-:S13]  /*1ae0*/  ISETP.NE.AND P0, PT, R4, 0x8, PT ;  /* 0x000000080400780c */ /* 0x000fda0003f05270 */
[----:B------:R-:W-:Y:S05]  /*1af0*/  @!P0 BRA `(.L_x_14) ;  /* 0x0000000000148947 */ /* 0x000fea0003800000 */
[----:B------:R-:W-:-:S13]  /*1b00*/  ISETP.NE.AND P0, PT, R4, 0x9, PT ;  /* 0x000000090400780c */ /* 0x000fda0003f05270 */
[----:B------:R-:W-:Y:S05]  /*1b10*/  @P0 BRA `(.L_x_7) ;  /* 0x0000000800b80947 */ /* 0x000fea0003800000 */
[----:B------:R-:W2:Y:S02]  /*1b20*/  LDG.E R2, desc[UR36][R2.64] ;  /* 0x0000002402027981 */ /* 0x000ea4000c1e1900 */
[----:B--2---:R-:W-:Y:S01]  /*1b30*/  F2FP.BF16.F32.PACK_AB R19, RZ, R2 ;  /* 0x00000002ff13723e */ /* 0x004fe200000010ff */
[----:B------:R-:W-:Y:S06]  /*1b40*/  BRA `(.L_x_8) ;  /* 0x0000000c00187947 */ /* 0x000fec0003800000 */
.L_x_14:
[----:B------:R-:W2:Y:S02]  /*1b50*/  LDG.E.U16 R2, desc[UR36][R2.64] ;  /* 0x0000002402027981 */ /* 0x000ea4000c1e1500 */
[----:B--2---:R-:W-:-:S05]  /*1b60*/  HADD2.F32 R0, -RZ, R2.H0_H0 ;  /* 0x20000002ff007230 */ /* 0x004fca0000004100 */
[----:B------:R-:W-:-:S04]  /*1b70*/  F2FP.BF16.F32.PACK_AB R0, RZ, R0 ;  /* 0x00000000ff00723e */ /* 0x000fc800000010ff */
[----:B------:R-:W-:Y:S01]  /*1b80*/  PRMT R19, R0, 0x7610, R19 ;  /* 0x0000761000137816 */ /* 0x000fe20000000013 */
[----:B------:R-:W-:Y:S06]  /*1b90*/  BRA `(.L_x_8) ;  /* 0x0000000c00047947 */ /* 0x000fec0003800000 */
.L_x_13:
[----:B------:R-:W2:Y:S01]  /*1ba0*/  LDG.E.64 R2, desc[UR36][R2.64] ;  /* 0x0000002402027981 */ /* 0x000ea2000c1e1b00 */
[----:B------:R-:W-:Y:S01]  /*1bb0*/  UMOV UR4, 0xf0000000 ;  /* 0xf000000000047882 */ /* 0x000fe20000000000 */
[----:B------:R-:W-:Y:S01]  /*1bc0*/  UMOV UR5, 0x380fffff ;  /* 0x380fffff00057882 */ /* 0x000fe20000000000 */
[----:B--2---:R-:W0:Y:S01]  /*1bd0*/  F2F.F32.F64 R0, R2 ;  /* 0x0000000200007310 */ /* 0x004e220000301000 */
[----:B------:R-:W-:-:S14]  /*1be0*/  DSETP.GEU.AND P0, PT, |R2|, UR4, PT ;  /* 0x0000000402007e2a */ /* 0x000fdc000bf0e200 */
[----:B0-----:R-:W-:-:S05]  /*1bf0*/  @!P0 FMUL R0, R0, 1.175494350822287508e-38 ;  /* 0x0080000000008820 */ /* 0x001fca0000400000 */
[----:B------:R-:W-:-:S04]  /*1c00*/  F2FP.BF16.F32.PACK_AB R0, RZ, R0 ;  /* 0x00000000ff00723e */ /* 0x000fc800000010ff */
[----:B------:R-:W-:Y:S01]  /*1c10*/  PRMT R19, R0, 0x7610, R19 ;  /* 0x0000761000137816 */ /* 0x000fe20000000013 */
[----:B------:R-:W-:Y:S06]  /*1c20*/  BRA `(.L_x_8) ;  /* 0x0000000800e07947 */ /* 0x000fec0003800000 */
.L_x_3:
[----:B------:R-:W-:-:S13]  /*1c30*/  ISETP.GT.AND P0, PT, R4, 0x18, PT ;  /* 0x000000180400780c */ /* 0x000fda0003f04270 */
[----:B------:R-:W-:Y:S05]  /*1c40*/  @P0 BRA `(.L_x_15) ;  /* 0x0000000400080947 */ /* 0x000fea0003800000 */
[----:B------:R-:W-:-:S13]  /*1c50*/  ISETP.GT.AND P0, PT, R4, 0xe, PT ;  /* 0x0000000e0400780c */ /* 0x000fda0003f04270 */
[----:B------:R-:W-:Y:S05]  /*1c60*/  @P0 BRA `(.L_x_16) ;  /* 0x00000000004c0947 */ /* 0x000fea0003800000 */
[----:B------:R-:W-:-:S13]  /*1c70*/  ISETP.NE.AND P0, PT, R4, 0xa, PT ;  /* 0x0000000a0400780c */ /* 0x000fda0003f05270 */
[----:B------:R-:W-:Y:S05]  /*1c80*/  @!P0 BRA `(.L_x_17) ;  /* 0x0000000000208947 */ /* 0x000fea0003800000 */
[----:B------:R-:W-:-:S13]  /*1c90*/  ISETP.NE.AND P0, PT, R4, 0xb, PT ;  /* 0x0000000b0400780c */ /* 0x000fda0003f05270 */
[----:B------:R-:W-:Y:S05]  /*1ca0*/  @P0 BRA `(.L_x_7) ;  /* 0x0000000800540947 */ /* 0x000fea0003800000 */
[----:B------:R-:W2:Y:S02]  /*1cb0*/  LDG.E.U8 R2, desc[UR36][R2.64] ;  /* 0x0000002402027981 */ /* 0x000ea4000c1e1100 */
[----:B--2---:R-:W-:-:S04]  /*1cc0*/  ISETP.NE.AND P0, PT, R2, RZ, PT ;  /* 0x000000ff0200720c */ /* 0x004fc80003f05270 */
[----:B------:R-:W-:-:S04]  /*1cd0*/  FSEL R0, RZ, 1, !P0 ;  /* 0x3f800000ff007808 */ /* 0x000fc80004000000 */
[----:B------:R-:W-:-:S04]  /*1ce0*/  F2FP.BF16.F32.PACK_AB R0, RZ, R0 ;  /* 0x00000000ff00723e */ /* 0x000fc800000010ff */
[----:B------:R-:W-:Y:S01]  /*1cf0*/  PRMT R19, R0, 0x7610, R19 ;  /* 0x0000761000137816 */ /* 0x000fe20000000013 */
[----:B------:R-:W-:Y:S06]  /*1d00*/  BRA `(.L_x_8) ;  /* 0x0000000800a87947 */ /* 0x000fec0003800000 */
.L_x_17:
        /* <DEDUP_REMOVED lines=9> */
.L_x_16:
[----:B------:R-:W-:-:S13]  /*1da0*/  ISETP.NE.AND P0, PT, R4, 0xf, PT ;  /* 0x0000000f0400780c */ /* 0x000fda0003f05270 */
[----:B------:R-:W-:Y:S05]  /*1db0*/  @!P0 BRA `(.L_x_18) ;  /* 0x0000000000a48947 */ /* 0x000fea0003800000 */
[----:B------:R-:W-:-:S13]  /*1dc0*/  ISETP.NE.AND P0, PT, R4, 0x17, PT ;  /* 0x000000170400780c */ /* 0x000fda0003f05270 */
[----:B------:R-:W-:Y:S05]  /*1dd0*/  @!P0 BRA `(.L_x_19) ;  /* 0x0000000000608947 */ /* 0x000fea0003800000 */
[----:B------:R-:W-:-:S13]  /*1de0*/  ISETP.NE.AND P0, PT, R4, 0x18, PT ;  /* 0x000000180400780c */ /* 0x000fda0003f05270 */
[----:B------:R-:W-:Y:S05]  /*1df0*/  @P0 BRA `(.L_x_7) ;  /* 0x0000000800000947 */ /* 0x000fea0003800000 */
[----:B------:R-:W2:Y:S01]  /*1e00*/  LDG.E.U8 R0, desc[UR36][R2.64] ;  /* 0x0000002402007981 */ /* 0x000ea2000c1e1100 */
[----:B------:R-:W-:Y:S02]  /*1e10*/  IMAD.MOV.U32 R8, RZ, RZ, -0x800000 ;  /* 0xff800000ff087424 */ /* 0x000fe400078e00ff */
[----:B--2---:R-:W-:-:S05]  /*1e20*/  IMAD.SHL.U32 R0, R0, 0x1000000, RZ ;  /* 0x0100000000007824 */ /* 0x004fca00078e00ff */
[----:B------:R-:W-:-:S04]  /*1e30*/  LOP3.LUT R4, R0, 0x7f000000, RZ, 0xc0, !PT ;  /* 0x7f00000000047812 */ /* 0x000fc800078ec0ff */
[----:B------:R-:W0:Y:S01]  /*1e40*/  FLO.U32 R5, R4 ;  /* 0x0000000400057300 */ /* 0x000e2200000e0000 */
[C---:B------:R-:W-:Y:S02]  /*1e50*/  VIADD R6, R4.reuse, 0x1000000 ;  /* 0x0100000004067836 */ /* 0x040fe40000000000 */
[----:B------:R-:W-:-:S03]  /*1e60*/  VIADD R2, R4, 0xffffffff ;  /* 0xffffffff04027836 */ /* 0x000fc60000000000 */
[----:B------:R-:W-:Y:S02]  /*1e70*/  SHF.R.S32.HI R6, RZ, 0x8, R6 ;  /* 0x00000008ff067819 */ /* 0x000fe40000011406 */
[----:B------:R-:W-:Y:S02]  /*1e80*/  SHF.R.S32.HI R2, RZ, 0x1f, R2 ;  /* 0x0000001fff027819 */ /* 0x000fe40000011402 */
[----:B0-----:R-:W-:-:S04]  /*1e90*/  IADD3 R5, -R5, 0x1f, RZ ;  /* 0x0000001f05057810 */ /* 0x001fc80007ffe1ff */
[C---:B------:R-:W-:Y:S01]  /*1ea0*/  ISETP.GT.U32.AND P0, PT, R5.reuse, 0x4, PT ;  /* 0x000000040500780c */ /* 0x040fe20003f04070 */
[----:B------:R-:W-:-:S05]  /*1eb0*/  VIADD R5, R5, 0xfffffffc ;  /* 0xfffffffc05057836 */ /* 0x000fca0000000000 */
[----:B------:R-:W-:-:S05]  /*1ec0*/  SEL R5, R5, RZ, P0 ;  /* 0x000000ff05057207 */ /* 0x000fca0000000000 */
[----:B------:R-:W-:Y:S01]  /*1ed0*/  IMAD R8, R5, R8, 0x3c000000 ;  /* 0x3c00000005087424 */ /* 0x000fe200078e0208 */
[----:B------:R-:W-:-:S04]  /*1ee0*/  SHF.L.U32 R5, R4, R5, RZ ;  /* 0x0000000504057219 */ /* 0x000fc800000006ff */
[----:B------:R-:W-:-:S04]  /*1ef0*/  LEA.HI R5, R5, R8, RZ, 0x1c ;  /* 0x0000000805057211 */ /* 0x000fc800078fe0ff */
[----:B------:R-:W-:-:S04]  /*1f00*/  LOP3.LUT R5, R5, 0x7f800000, R6, 0xf8, !PT ;  /* 0x7f80000005057812 */ /* 0x000fc800078ef806 */
[----:B------:R-:W-:-:S04]  /*1f10*/  LOP3.LUT R5, R5, R2, RZ, 0x30, !PT ;  /* 0x0000000205057212 */ /* 0x000fc800078e30ff */
[----:B------:R-:W-:-:S04]  /*1f20*/  LOP3.LUT R5, R5, 0x80000000, R0, 0xf8, !PT ;  /* 0x8000000005057812 */ /* 0x000fc800078ef800 */
[----:B------:R-:W-:-:S04]  /*1f30*/  F2FP.BF16.F32.PACK_AB R5, RZ, R5 ;  /* 0x00000005ff05723e */ /* 0x000fc800000010ff */
[----:B------:R-:W-:Y:S01]  /*1f40*/  PRMT R19, R5, 0x7610, R19 ;  /* 0x0000761005137816 */ /* 0x000fe20000000013 */
[----:B------:R-:W-:Y:S06]  /*1f50*/  BRA `(.L_x_8) ;  /* 0x0000000800147947 */ /* 0x000fec0003800000 */
.L_x_19:
[----:B------:R-:W2:Y:S02]  /*1f60*/  LDG.E.U8 R2, desc[UR36][R2.64] ;  /* 0x0000002402027981 */ /* 0x000ea4000c1e1100 */
[C---:B--2---:R-:W-:Y:S02]  /*1f70*/  IMAD.SHL.U32 R0, R2.reuse, 0x2000000, RZ ;  /* 0x0200000002007824 */ /* 0x044fe400078e00ff */
[----:B------:R-:W-:-:S03]  /*1f80*/  IMAD.SHL.U32 R5, R2, 0x1000000, RZ ;  /* 0x0100000002057824 */ /* 0x000fc600078e00ff */
[----:B------:R-:W-:-:S13]  /*1f90*/  ISETP.GE.U32.AND P0, PT, R0, 0x8000000, PT ;  /* 0x080000000000780c */ /* 0x000fda0003f06070 */
[C---:B------:R-:W-:Y:S02]  /*1fa0*/  @!P0 IMAD.SHL.U32 R0, R2.reuse, 0x100, RZ ;  /* 0x0000010002008824 */ /* 0x040fe400078e00ff */
[----:B------:R-:W-:-:S03]  /*1fb0*/  @P0 IMAD.SHL.U32 R4, R2, 0x200000, RZ ;  /* 0x0020000002040824 */ /* 0x000fc600078e00ff */
[----:B------:R-:W-:Y:S02]  /*1fc0*/  @!P0 LOP3.LUT R0, R0, 0x7f00, RZ, 0xc0, !PT ;  /* 0x00007f0000008812 */ /* 0x000fe400078ec0ff */
[----:B------:R-:W-:Y:S02]  /*1fd0*/  @P0 LOP3.LUT R4, R4, 0x70000000, RZ, 0xfc, !PT ;  /* 0x7000000004040812 */ /* 0x000fe400078efcff */
[----:B------:R-:W-:-:S03]  /*1fe0*/  @!P0 LOP3.LUT R0, R0, 0x3f000000, RZ, 0xfc, !PT ;  /* 0x3f00000000008812 */ /* 0x000fc600078efcff */
[----:B------:R-:W-:Y:S02]  /*1ff0*/  @P0 FMUL.FTZ R4, R4, 1.9259299443872358531e-34 ;  /* 0x0780000004040820 */ /* 0x000fe40000410000 */
[----:B------:R-:W-:-:S05]  /*2000*/  @!P0 FADD.FTZ R4, R0, -0.5 ;  /* 0xbf00000000048421 */ /* 0x000fca0000010000 */
[----:B------:R-:W-:-:S04]  /*2010*/  LOP3.LUT R4, R4, 0x80000000, R5, 0xf8, !PT ;  /* 0x8000000004047812 */ /* 0x000fc800078ef805 */
[----:B------:R-:W-:-:S04]  /*2020*/  F2FP.BF16.F32.PACK_AB R4, RZ, R4 ;  /* 0x00000004ff04723e */ /* 0x000fc800000010ff */
[----:B------:R-:W-:Y:S01]  /*2030*/  PRMT R19, R4, 0x7610, R19 ;  /* 0x0000761004137816 */ /* 0x000fe20000000013 */
[----:B------:R-:W-:Y:S06]  /*2040*/  BRA `(.L_x_8) ;  /* 0x0000000400d87947 */ /* 0x000fec0003800000 */
.L_x_18:
[----:B------:R0:W5:Y:S01]  /*2050*/  LDG.E.U16 R19, desc[UR36][R2.64] ;  /* 0x0000002402137981 */ /* 0x000162000c1e1500 */
[----:B------:R-:W-:Y:S05]  /*2060*/  BRA `(.L_x_8) ;  /* 0x0000000400d07947 */ /* 0x000fea0003800000 */
.L_x_15:
[----:B------:R-:W-:-:S13]  /*2070*/  ISETP.GT.AND P0, PT, R4, 0x1b, PT ;  /* 0x0000001b0400780c */ /* 0x000fda0003f04270 */
[----:B------:R-:W-:Y:S05]  /*2080*/  @P0 BRA `(.L_x_20) ;  /* 0x0000000400140947 */ /* 0x000fea0003800000 */
[----:B------:R-:W-:-:S13]  /*2090*/  ISETP.NE.AND P0, PT, R4, 0x19, PT ;  /* 0x000000190400780c */ /* 0x000fda0003f05270 */
[----:B------:R-:W-:Y:S05]  /*20a0*/  @!P0 BRA `(.L_x_21) ;  /* 0x0000000000988947 */ /* 0x000fea0003800000 */
[----:B------:R-:W-:-:S13]  /*20b0*/  ISETP.NE.AND P0, PT, R4, 0x1a, PT ;  /* 0x0000001a0400780c */ /* 0x000fda0003f05270 */
[----:B------:R-:W-:Y:S05]  /*20c0*/  @!P0 BRA `(.L_x_22) ;  /* 0x00000000001c8947 */ /* 0x000fea0003800000 */
[----:B------:R-:W-:-:S13]  /*20d0*/  ISETP.NE.AND P0, PT, R4, 0x1b, PT ;  /* 0x0000001b0400780c */ /* 0x000fda0003f05270 */
[----:B------:R-:W-:Y:S05]  /*20e0*/  @P0 BRA `(.L_x_7) ;  /* 0x0000000400440947 */ /* 0x000fea0003800000 */
[----:B------:R-:W2:Y:S02]  /*20f0*/  LDG.E.U16 R0, desc[UR36][R2.64] ;  /* 0x0000002402007981 */ /* 0x000ea4000c1e1500 */
[----:B--2---:R-:W-:-:S04]  /*2100*/  I2FP.F32.U32 R0, R0 ;  /* 0x0000000000007245 */ /* 0x004fc80000201000 */
[----:B------:R-:W-:-:S04]  /*2110*/  F2FP.BF16.F32.PACK_AB R0, RZ, R0 ;  /* 0x00000000ff00723e */ /* 0x000fc800000010ff */
[----:B------:R-:W-:Y:S01]  /*2120*/  PRMT R19, R0, 0x7610, R19 ;  /* 0x0000761000137816 */ /* 0x000fe20000000013 */
[----:B------:R-:W-:Y:S06]  /*2130*/  BRA `(.L_x_8) ;  /* 0x00000004009c7947 */ /* 0x000fec0003800000 */
.L_x_22:
[----:B------:R-:W2:Y:S01]  /*2140*/  LDG.E.U8 R2, desc[UR36][R2.64] ;  /* 0x0000002402027981 */ /* 0x000ea2000c1e1100 */
[----:B------:R-:W-:Y:S01]  /*2150*/  BSSY B0, `(.L_x_23) ;  /* 0x0000018000007945 */ /* 0x000fe20003800000 */
[----:B------:R-:W-:Y:S01]  /*2160*/  IMAD.MOV.U32 R0, RZ, RZ, RZ ;  /* 0x000000ffff007224 */ /* 0x000fe200078e00ff */
[----:B--2---:R-:W-:-:S13]  /*2170*/  ISETP.NE.AND P0, PT, R2, RZ, PT ;  /* 0x000000ff0200720c */ /* 0x004fda0003f05270 */
[----:B------:R-:W-:Y:S05]  /*2180*/  @!P0 BRA `(.L_x_24) ;  /* 0x0000000000508947 */ /* 0x000fea0003800000 */
[----:B------:R-:W-:-:S13]  /*2190*/  ISETP.NE.AND P0, PT, R2, 0x80, PT ;  /* 0x000000800200780c */ /* 0x000fda0003f05270 */
[----:B------:R-:W-:Y:S01]  /*21a0*/  @!P0 IMAD.MOV.U32 R0, RZ, RZ, 0x7f800001 ;  /* 0x7f800001ff008424 */ /* 0x000fe200078e00ff */
[----:B------:R-:W-:Y:S06]  /*21b0*/  @!P0 BRA `(.L_x_24) ;  /* 0x0000000000448947 */ /* 0x000fec0003800000 */
[C---:B------:R-:W-:Y:S01]  /*21c0*/  LOP3.LUT P0, R0, R2.reuse, 0x78, RZ, 0xc0, !PT ;  /* 0x0000007802007812 */ /* 0x040fe2000780c0ff */
[----:B------:R-:W-:Y:S01]  /*21d0*/  BSSY B1, `(.L_x_25) ;  /* 0x000000c000017945 */ /* 0x000fe20003800000 */
[----:B------:R-:W-:Y:S02]  /*21e0*/  SHF.R.U32.HI R3, RZ, 0x7, R2 ;  /* 0x00000007ff037819 */ /* 0x000fe40000011602 */
[----:B------:R-:W-:Y:S02]  /*21f0*/  LOP3.LUT R2, R2, 0x7, RZ, 0xc0, !PT ;  /* 0x0000000702027812 */ /* 0x000fe400078ec0ff */
[----:B------:R-:W-:Y:S01]  /*2200*/  SHF.R.U32.HI R0, RZ, 0x3, R0 ;  /* 0x00000003ff007819 */ /* 0x000fe20000011600 */
[----:B------:R-:W-:-:S06]  /*2210*/  IMAD.U32 R4, R3, -0x80000000, RZ ;  /* 0x8000000003047824 */ /* 0x000fcc00078e00ff */
[----:B------:R-:W-:Y:S05]  /*2220*/  @P0 BRA `(.L_x_26) ;  /* 0x0000000000180947 */ /* 0x000fea0003800000 */
[----:B------:R-:W0:Y:S02]  /*2230*/  FLO.U32 R3, R2 ;  /* 0x0000000200037300 */ /* 0x000e2400000e0000 */
[----:B0-----:R-:W-:-:S04]  /*2240*/  IADD3 R3, -R3, 0x1f, RZ ;  /* 0x0000001f03037810 */ /* 0x001fc80007ffe1ff */
[----:B------:R-:W-:Y:S01]  /*2250*/  IADD3 R0, R0, 0x1d, -R3 ;  /* 0x0000001d00007810 */ /* 0x000fe20007ffe803 */
[----:B------:R-:W-:-:S05]  /*2260*/  VIADD R5, R3, 0xffffffe4 ;  /* 0xffffffe403057836 */ /* 0x000fca0000000000 */
[----:B------:R-:W-:-:S04]  /*2270*/  SHF.L.U32 R5, R2, R5, RZ ;  /* 0x0000000502057219 */ /* 0x000fc800000006ff */
[----:B------:R-:W-:-:S07]  /*2280*/  LOP3.LUT R2, R5, 0x7, RZ, 0xc0, !PT ;  /* 0x0000000705027812 */ /* 0x000fce00078ec0ff */
.L_x_26:
[----:B------:R-:W-:Y:S05]  /*2290*/  BSYNC B1 ;  /* 0x0000000000017941 */ /* 0x000fea0003800000 */
.L_x_25:
[----:B------:R-:W-:Y:S01]  /*22a0*/  LEA R3, R0, 0x3b800000, 0x17 ;  /* 0x3b80000000037811 */ /* 0x000fe200078eb8ff */
[----:B------:R-:W-:-:S05]  /*22b0*/  IMAD.SHL.U32 R0, R2, 0x100000, RZ ;  /* 0x0010000002007824 */ /* 0x000fca00078e00ff */
[----:B------:R-:W-:-:S07]  /*22c0*/  LOP3.LUT R0, R3, R0, R4, 0xfe, !PT ;  /* 0x0000000003007212 */ /* 0x000fce00078efe04 */
.L_x_24:
[----:B------:R-:W-:Y:S05]  /*22d0*/  BSYNC B0 ;  /* 0x0000000000007941 */ /* 0x000fea0003800000 */
.L_x_23:
[----:B------:R-:W-:-:S04]  /*22e0*/  F2FP.BF16.F32.PACK_AB R0, RZ, R0 ;  /* 0x00000000ff00723e */ /* 0x000fc800000010ff */
[----:B------:R-:W-:Y:S01]  /*22f0*/  PRMT R19, R0, 0x7610, R19 ;  /* 0x0000761000137816 */ /* 0x000fe20000000013 */
[----:B------:R-:W-:Y:S06]  /*2300*/  BRA `(.L_x_8) ;  /* 0x0000000400287947 */ /* 0x000fec0003800000 */
.L_x_21:
        /* <DEDUP_REMOVED lines=21> */
.L_x_30:
[----:B------:R-:W-:Y:S05]  /*2460*/  BSYNC B1 ;  /* 0x0000000000017941 */ /* 0x000fea0003800000 */
.L_x_29:
[----:B------:R-:W-:Y:S01]  /*2470*/  LEA R3, R0, 0x37800000, 0x17 ;  /* 0x3780000000037811 */ /* 0x000fe200078eb8ff */
[----:B------:R-:W-:-:S05]  /*2480*/  IMAD.SHL.U32 R0, R2, 0x200000, RZ ;  /* 0x0020000002007824 */ /* 0x000fca00078e00ff */
[----:B------:R-:W-:-:S07]  /*2490*/  LOP3.LUT R0, R3, R0, R4, 0xfe, !PT ;  /* 0x0000000003007212 */ /* 0x000fce00078efe04 */
.L_x_28:
[----:B------:R-:W-:Y:S05]  /*24a0*/  BSYNC B0 ;  /* 0x0000000000007941 */ /* 0x000fea0003800000 */
.L_x_27:
[----:B------:R-:W-:-:S04]  /*24b0*/  F2FP.BF16.F32.PACK_AB R0, RZ, R0 ;  /* 0x00000000ff00723e */ /* 0x000fc800000010ff */
[----:B------:R-:W-:Y:S01]  /*24c0*/  PRMT R19, R0, 0x7610, R19 ;  /* 0x0000761000137816 */ /* 0x000fe20000000013 */
[----:B------:R-:W-:Y:S06]  /*24d0*/  BRA `(.L_x_8) ;  /* 0x0000000000b47947 */ /* 0x000fec0003800000 */
.L_x_20:
[----:B------:R-:W-:-:S13]  /*24e0*/  ISETP.NE.AND P0, PT, R4, 0x1c, PT ;  /* 0x0000001c0400780c */ /* 0x000fda0003f05270 */
[----:B------:R-:W-:Y:S05]  /*24f0*/  @!P0 BRA `(.L_x_31) ;  /* 0x00000000009c8947 */ /* 0x000fea0003800000 */
[----:B------:R-:W-:-:S13]  /*2500*/  ISETP.NE.AND P0, PT, R4, 0x1d, PT ;  /* 0x0000001d0400780c */ /* 0x000fda0003f05270 */
[----:B------:R-:W-:Y:S05]  /*2510*/  @!P0 BRA `(.L_x_32) ;  /* 0x0000000000808947 */ /* 0x000fea0003800000 */
[----:B------:R-:W-:-:S13]  /*2520*/  ISETP.NE.AND P0, PT, R4, 0x2c, PT ;  /* 0x0000002c0400780c */ /* 0x000fda0003f05270 */
[----:B------:R-:W-:Y:S05]  /*2530*/  @P0 BRA `(.L_x_7) ;  /* 0x0000000000300947 */ /* 0x000fea0003800000 */
[----:B------:R-:W2:Y:S01]  /*2540*/  LDG.E.U8 R2, desc[UR36][R2.64] ;  /* 0x0000002402027981 */ /* 0x000ea2000c1e1100 */
[----:B------:R-:W-:Y:S01]  /*2550*/  BSSY B0, `(.L_x_33) ;  /* 0x0000007000007945 */ /* 0x000fe20003800000 */
[----:B------:R-:W-:Y:S01]  /*2560*/  IMAD.MOV.U32 R0, RZ, RZ, 0x400000 ;  /* 0x00400000ff007424 */ /* 0x000fe200078e00ff */
[----:B--2---:R-:W-:-:S13]  /*2570*/  ISETP.NE.AND P0, PT, R2, RZ, PT ;  /* 0x000000ff0200720c */ /* 0x004fda0003f05270 */
[----:B------:R-:W-:Y:S05]  /*2580*/  @!P0 BRA `(.L_x_34) ;  /* 0x00000000000c8947 */ /* 0x000fea0003800000 */
[----:B------:R-:W-:-:S13]  /*2590*/  ISETP.NE.AND P0, PT, R2, 0xff, PT ;  /* 0x000000ff0200780c */ /* 0x000fda0003f05270 */
[----:B------:R-:W-:Y:S02]  /*25a0*/  @!P0 IMAD.MOV.U32 R0, RZ, RZ, 0x7f800001 ;  /* 0x7f800001ff008424 */ /* 0x000fe400078e00ff */
[----:B------:R-:W-:-:S07]  /*25b0*/  @P0 IMAD.SHL.U32 R0, R2, 0x800000, RZ ;  /* 0x0080000002000824 */ /* 0x000fce00078e00ff */
.L_x_34:
[----:B------:R-:W-:Y:S05]  /*25c0*/  BSYNC B0 ;  /* 0x0000000000007941 */ /* 0x000fea0003800000 */
.L_x_33:
[----:B------:R-:W-:-:S04]  /*25d0*/  F2FP.BF16.F32.PACK_AB R0, RZ, R0 ;  /* 0x00000000ff00723e */ /* 0x000fc800000010ff */
[----:B------:R-:W-:Y:S01]  /*25e0*/  PRMT R19, R0, 0x7610, R19 ;  /* 0x0000761000137816 */ /* 0x000fe20000000013 */
[----:B------:R-:W-:Y:S06]  /*25f0*/  BRA `(.L_x_8) ;  /* 0x00000000006c7947 */ /* 0x000fec0003800000 */
.L_x_7:
[----:B------:R-:W-:Y:S01]  /*2600*/  MOV R2, 0x0 ;  /* 0x0000000000027802 */ /* 0x000fe20000000f00 */
[----:B------:R-:W-:Y:S01]  /*2610*/  ULDC.64 UR4, c[0x4][0x148] ;  /* 0x0100520000047ab9 */ /* 0x000fe20000000a00 */
[----:B------:R-:W-:Y:S01]  /*2620*/  ULDC.64 UR6, c[0x4][0x58] ;  /* 0x0100160000067ab9 */ /* 0x000fe20000000a00 */
[----:B------:R-:W-:Y:S02]  /*2630*/  IMAD.U32 R4, RZ, RZ, UR4 ;  /* 0x00000004ff047e24 */ /* 0x000fe4000f8e00ff */
[----:B------:R-:W-:Y:S01]  /*2640*/  IMAD.U32 R5, RZ, RZ, UR5 ;  /* 0x00000005ff057e24 */ /* 0x000fe2000f8e00ff */
[----:B------:R-:W0:Y:S01]  /*2650*/  LDC.64 R2, c[0x4][R2] ;  /* 0x0100000002027b82 */ /* 0x000e220000000a00 */
[----:B------:R-:W-:Y:S01]  /*2660*/  ULDC.64 UR4, c[0x4][0x150] ;  /* 0x0100540000047ab9 */ /* 0x000fe20000000a00 */
[----:B------:R-:W-:Y:S02]  /*2670*/  IMAD.U32 R10, RZ, RZ, UR6 ;  /* 0x00000006ff0a7e24 */ /* 0x000fe4000f8e00ff */
[----:B------:R-:W-:-:S02]  /*2680*/  IMAD.U32 R6, RZ, RZ, UR4 ;  /* 0x00000004ff067e24 */ /* 0x000fc4000f8e00ff */
[----:B------:R-:W-:Y:S02]  /*2690*/  IMAD.U32 R7, RZ, RZ, UR5 ;  /* 0x00000005ff077e24 */ /* 0x000fe4000f8e00ff */
[----:B------:R-:W-:Y:S02]  /*26a0*/  IMAD.U32 R11, RZ, RZ, UR7 ;  /* 0x00000007ff0b7e24 */ /* 0x000fe4000f8e00ff */
[----:B------:R-:W-:Y:S02]  /*26b0*/  IMAD.MOV.U32 R8, RZ, RZ, 0x4e ;  /* 0x0000004eff087424 */ /* 0x000fe400078e00ff */
[----:B------:R-:W-:Y:S02]  /*26c0*/  IMAD.MOV.U32 R12, RZ, RZ, 0x1 ;  /* 0x00000001ff0c7424 */ /* 0x000fe400078e00ff */
[----:B------:R-:W-:-:S07]  /*26d0*/  IMAD.MOV.U32 R13, RZ, RZ, RZ ;  /* 0x000000ffff0d7224 */ /* 0x000fce00078e00ff */
[----:B------:R-:W-:-:S07]  /*26e0*/  LEPC R20, `(.L_x_35) ;  /* 0x000000001014794e */ /* 0x000fce0000000000 */
[----:B0-----:R-:W-:Y:S05]  /*26f0*/  CALL.ABS.NOINC R2 ;  /* 0x0000000002007343 */ /* 0x001fea0003c00000 */
.L_x_35:
[----:B------:R-:W-:Y:S01]  /*2700*/  PRMT R19, RZ, 0x7610, R19 ;  /* 0x00007610ff137816 */ /* 0x000fe20000000013 */
[----:B------:R-:W-:Y:S06]  /*2710*/  BRA `(.L_x_8) ;  /* 0x0000000000247947 */ /* 0x000fec0003800000 */
.L_x_32:
[----:B------:R-:W2:Y:S02]  /*2720*/  LDG.E.64 R2, desc[UR36][R2.64] ;  /* 0x0000002402027981 */ /* 0x000ea4000c1e1b00 */
[----:B--2---:R-:W0:Y:S02]  /*2730*/  I2F.U64 R0, R2 ;  /* 0x0000000200007312 */ /* 0x004e240000301000 */
[----:B0-----:R-:W-:-:S04]  /*2740*/  F2FP.BF16.F32.PACK_AB R0, RZ, R0 ;  /* 0x00000000ff00723e */ /* 0x001fc800000010ff */
[----:B------:R-:W-:Y:S01]  /*2750*/  PRMT R19, R0, 0x7610, R19 ;  /* 0x0000761000137816 */ /* 0x000fe20000000013 */
[----:B------:R-:W-:Y:S06]  /*2760*/  BRA `(.L_x_8) ;  /* 0x0000000000107947 */ /* 0x000fec0003800000 */
.L_x_31:
[----:B------:R-:W2:Y:S02]  /*2770*/  LDG.E R2, desc[UR36][R2.64] ;  /* 0x0000002402027981 */ /* 0x000ea4000c1e1900 */
[----:B--2---:R-:W-:-:S04]  /*2780*/  I2FP.F32.U32 R0, R2 ;  /* 0x0000000200007245 */ /* 0x004fc80000201000 */
[----:B------:R-:W-:-:S04]  /*2790*/  F2FP.BF16.F32.PACK_AB R0, RZ, R0 ;  /* 0x00000000ff00723e */ /* 0x000fc800000010ff */
[----:B------:R-:W-:-:S07]  /*27a0*/  PRMT R19, R0, 0x7610, R19 ;  /* 0x0000761000137816 */ /* 0x000fce0000000013 */
.L_x_8:
[----:B------:R-:W1:Y:S01]  /*27b0*/  LDC.U8 R4, c[0x0][0x493] ;  /* 0x000124c0ff047b82 */ /* 0x000e620000000000 */
[----:B------:R-:W-:Y:S02]  /*27c0*/  ULDC.64 UR4, c[0x0][0x488] ;  /* 0x0001220000047ab9 */ /* 0x000fe40000000a00 */
[----:B0-----:R-:W-:-:S05]  /*27d0*/  IADD3 R2, P1, R22, UR4, RZ ;  /* 0x0000000416027c10 */ /* 0x001fca000ff3e0ff */
[----:B------:R-:W-:Y:S01]  /*27e0*/  IMAD.X R3, RZ, RZ, UR5, P1 ;  /* 0x00000005ff037e24 */ /* 0x000fe200088e06ff */
[----:B-1----:R-:W-:-:S04]  /*27f0*/  PRMT R0, R4, 0x9910, RZ ;  /* 0x0000991004007816 */ /* 0x002fc800000000ff */
        /* <DEDUP_REMOVED lines=12> */
[----:B0-----:R-:W-:Y:S01]  /*28c0*/  F2FP.BF16.F32.PACK_AB R0, RZ, R0 ;  /* 0x00000000ff00723e */ /* 0x001fe200000010ff */
[----:B------:R-:W-:Y:S06]  /*28d0*/  BRA `(.L_x_41) ;  /* 0x0000000c00a07947 */ /* 0x000fec0003800000 */
.L_x_39:
[----:B------:R-:W2:Y:S02]  /*28e0*/  LDG.E.U8 R2, desc[UR36][R2.64] ;  /* 0x0000002402027981 */ /* 0x000ea4000c1e1100 */
[----:B--2---:R-:W-:-:S04]  /*28f0*/  I2FP.F32.U32 R0, R2 ;  /* 0x0000000200007245 */ /* 0x004fc80000201000 */
[----:B------:R-:W-:Y:S01]  /*2900*/  F2FP.BF16.F32.PACK_AB R0, RZ, R0 ;  /* 0x00000000ff00723e */ /* 0x000fe200000010ff */
[----:B------:R-:W-:Y:S06]  /*2910*/  BRA `(.L_x_41) ;  /* 0x0000000c00907947 */ /* 0x000fec0003800000 */
.L_x_38:
        /* <DEDUP_REMOVED lines=8> */
[----:B0-----:R-:W-:Y:S01]  /*29a0*/  F2FP.BF16.F32.PACK_AB R0, RZ, R0 ;  /* 0x00000000ff00723e */ /* 0x001fe200000010ff */
[----:B------:R-:W-:Y:S06]  /*29b0*/  BRA `(.L_x_41) ;  /* 0x0000000c00687947 */ /* 0x000fec0003800000 */
.L_x_43:
[----:B------:R-:W2:Y:S02]  /*29c0*/  LDG.E R2, desc[UR36][R2.64] ;  /* 0x0000002402027981 */ /* 0x000ea4000c1e1900 */
[----:B--2---:R-:W-:-:S04]  /*29d0*/  I2FP.F32.S32 R0, R2 ;  /* 0x0000000200007245 */ /* 0x004fc80000201400 */
[----:B------:R-:W-:Y:S01]  /*29e0*/  F2FP.BF16.F32.PACK_AB R0, RZ, R0 ;  /* 0x00000000ff00723e */ /* 0x000fe200000010ff */
[----:B------:R-:W-:Y:S06]  /*29f0*/  BRA `(.L_x_41) ;  /* 0x0000000c00587947 */ /* 0x000fec0003800000 */
.L_x_42:
[----:B------:R-:W2:Y:S02]  /*2a00*/  LDG.E.U16 R2, desc[UR36][R2.64] ;  /* 0x0000002402027981 */ /* 0x000ea4000c1e1500 */
[----:B--2---:R-:W0:Y:S02]  /*2a10*/  I2F.S16 R0, R2 ;  /* 0x0000000200007306 */ /* 0x004e240000101400 */
[----:B0-----:R-:W-:Y:S01]  /*2a20*/  F2FP.BF16.F32.PACK_AB R0, RZ, R0 ;  /* 0x00000000ff00723e */ /* 0x001fe200000010ff */
[----:B------:R-:W-:Y:S06]  /*2a30*/  BRA `(.L_x_41) ;  /* 0x0000000c00487947 */ /* 0x000fec0003800000 */
.L_x_37:
        /* <DEDUP_REMOVED lines=9> */
.L_x_45:
[----:B------:R-:W2:Y:S02]  /*2ad0*/  LDG.E.U16 R0, desc[UR36][R2.64] ;  /* 0x0000002402007981 */ /* 0x000ea4000c1e1500 */
[----:B--2---:R-:W-:-:S05]  /*2ae0*/  HADD2.F32 R0, -RZ, R0.H0_H0 ;  /* 0x20000000ff007230 */ /* 0x004fca0000004100 */
[----:B------:R-:W-:Y:S01]  /*2af0*/  F2FP.BF16.F32.PACK_AB R0, RZ, R0 ;  /* 0x00000000ff00723e */ /* 0x000fe200000010ff */
[----:B------:R-:W-:Y:S06]  /*2b00*/  BRA `(.L_x_41) ;  /* 0x0000000c00147947 */ /* 0x000fec0003800000 */
.L_x_44:
        /* <DEDUP_REMOVED lines=9> */
.L_x_47:
[----:B------:R-:W2:Y:S02]  /*2ba0*/  LDG.E.U16 R2, desc[UR36][R2.64] ;  /* 0x0000002402027981 */ /* 0x000ea4000c1e1500 */
[----:B--2---:R-:W-:-:S05]  /*2bb0*/  HADD2.F32 R0, -RZ, R2.H0_H0 ;  /* 0x20000002ff007230 */ /* 0x004fca0000004100 */
[----:B------:R-:W-:Y:S01]  /*2bc0*/  F2FP.BF16.F32.PACK_AB R0, RZ, R0 ;  /* 0x00000000ff00723e */ /* 0x000fe200000010ff */
[----:B------:R-:W-:Y:S06]  /*2bd0*/  BRA `(.L_x_41) ;  /* 0x0000000800e07947 */ /* 0x000fec0003800000 */
.L_x_46:
[----:B------:R-:W2:Y:S01]  /*2be0*/  LDG.E.64 R2, desc[UR36][R2.64] ;  /* 0x0000002402027981 */ /* 0x000ea2000c1e1b00 */
[----:B------:R-:W-:Y:S01]  /*2bf0*/  UMOV UR4, 0xf0000000 ;  /* 0xf000000000047882 */ /* 0x000fe20000000000 */
[----:B------:R-:W-:Y:S01]  /*2c00*/  UMOV UR5, 0x380fffff ;  /* 0x380fffff00057882 */ /* 0x000fe20000000000 */
[----:B--2---:R-:W0:Y:S01]  /*2c10*/  F2F.F32.F64 R0, R2 ;  /* 0x0000000200007310 */ /* 0x004e220000301000 */
[----:B------:R-:W-:-:S14]  /*2c20*/  DSETP.GEU.AND P0, PT, |R2|, UR4, PT ;  /* 0x0000000402007e2a */ /* 0x000fdc000bf0e200 */
[----:B0-----:R-:W-:-:S05]  /*2c30*/  @!P0 FMUL R0, R0, 1.175494350822287508e-38 ;  /* 0x0080000000008820 */ /* 0x001fca0000400000 */
[----:B------:R-:W-:Y:S01]  /*2c40*/  F2FP.BF16.F32.PACK_AB R0, RZ, R0 ;  /* 0x00000000ff00723e */ /* 0x000fe200000010ff */
[----:B------:R-:W-:Y:S06]  /*2c50*/  BRA `(.L_x_41) ;  /* 0x0000000800c07947 */ /* 0x000fec0003800000 */
.L_x_36:
        /* <DEDUP_REMOVED lines=11> */
[----:B------:R-:W-:Y:S01]  /*2d10*/  F2FP.BF16.F32.PACK_AB R0, RZ, R0 ;  /* 0x00000000ff00723e */ /* 0x000fe200000010ff */
[----:B------:R-:W-:Y:S06]  /*2d20*/  BRA `(.L_x_41) ;  /* 0x00000008008c7947 */ /* 0x000fec0003800000 */
.L_x_50:
        /* <DEDUP_REMOVED lines=8> */
.L_x_49:
        /* <DEDUP_REMOVED lines=28> */
.L_x_52:
        /* <DEDUP_REMOVED lines=15> */
.L_x_51:
[----:B------:R0:W5:Y:S01]  /*3060*/  LDG.E.U16 R0, desc[UR36][R2.64] ;  /* 0x0000002402007981 */ /* 0x000162000c1e1500 */
[----:B------:R-:W-:Y:S05]  /*3070*/  BRA `(.L_x_41) ;  /* 0x0000000400b87947 */ /* 0x000fea0003800000 */
.L_x_48:
        /* <DEDUP_REMOVED lines=10> */
[----:B------:R-:W-:Y:S01]  /*3120*/  F2FP.BF16.F32.PACK_AB R0, RZ, R0 ;  /* 0x00000000ff00723e */ /* 0x000fe200000010ff */
[----:B------:R-:W-:Y:S06]  /*3130*/  BRA `(.L_x_41) ;  /* 0x0000000400887947 */ /* 0x000fec0003800000 */
.L_x_55:
        /* <DEDUP_REMOVED lines=21> */
.L_x_59:
[----:B------:R-:W-:Y:S05]  /*3290*/  BSYNC B1 ;  /* 0x0000000000017941 */ /* 0x000fea0003800000 */
.L_x_58:
[----:B------:R-:W-:Y:S01]  /*32a0*/  LEA R3, R0, 0x3b800000, 0x17 ;  /* 0x3b80000000037811 */ /* 0x000fe200078eb8ff */
[----:B------:R-:W-:-:S05]  /*32b0*/  IMAD.SHL.U32 R0, R2, 0x100000, RZ ;  /* 0x0010000002007824 */ /* 0x000fca00078e00ff */
[----:B------:R-:W-:-:S07]  /*32c0*/  LOP3.LUT R0, R3, R0, R4, 0xfe, !PT ;  /* 0x0000000003007212 */ /* 0x000fce00078efe04 */
.L_x_57:
[----:B------:R-:W-:Y:S05]  /*32d0*/  BSYNC B0 ;  /* 0x0000000000007941 */ /* 0x000fea0003800000 */
.L_x_56:
[----:B------:R-:W-:Y:S01]  /*32e0*/  F2FP.BF16.F32.PACK_AB R0, RZ, R0 ;  /* 0x00000000ff00723e */ /* 0x000fe200000010ff */
[----:B------:R-:W-:Y:S06]  /*32f0*/  BRA `(.L_x_41) ;  /* 0x0000000400187947 */ /* 0x000fec0003800000 */
.L_x_54:
        /* <DEDUP_REMOVED lines=21> */
.L_x_63:
[----:B------:R-:W-:Y:S05]  /*3450*/  BSYNC B1 ;  /* 0x0000000000017941 */ /* 0x000fea0003800000 */
.L_x_62:
[----:B------:R-:W-:Y:S01]  /*3460*/  LEA R3, R0, 0x37800000, 0x17 ;  /* 0x3780000000037811 */ /* 0x000fe200078eb8ff */
[----:B------:R-:W-:-:S05]  /*3470*/  IMAD.SHL.U32 R0, R2, 0x200000, RZ ;  /* 0x0020000002007824 */ /* 0x000fca00078e00ff */
[----:B------:R-:W-:-:S07]  /*3480*/  LOP3.LUT R0, R3, R0, R4, 0xfe, !PT ;  /* 0x0000000003007212 */ /* 0x000fce00078efe04 */
.L_x_61:
[----:B------:R-:W-:Y:S05]  /*3490*/  BSYNC B0 ;  /* 0x0000000000007941 */ /* 0x000fea0003800000 */
.L_x_60:
[----:B------:R-:W-:Y:S01]  /*34a0*/  F2FP.BF16.F32.PACK_AB R0, RZ, R0 ;  /* 0x00000000ff00723e */ /* 0x000fe200000010ff */
[----:B------:R-:W-:Y:S06]  /*34b0*/  BRA `(.L_x_41) ;  /* 0x0000000000a87947 */ /* 0x000fec0003800000 */
.L_x_53:
        /* <DEDUP_REMOVED lines=14> */
.L_x_67:
[----:B------:R-:W-:Y:S05]  /*35a0*/  BSYNC B0 ;  /* 0x0000000000007941 */ /* 0x000fea0003800000 */
.L_x_66:
[----:B------:R-:W-:Y:S01]  /*35b0*/  F2FP.BF16.F32.PACK_AB R0, RZ, R0 ;  /* 0x00000000ff00723e */ /* 0x000fe200000010ff */
[----:B------:R-:W-:Y:S06]  /*35c0*/  BRA `(.L_x_41) ;  /* 0x0000000000647947 */ /* 0x000fec0003800000 */
.L_x_40:
        /* <DEDUP_REMOVED lines=15> */
[----:B0----5:R-:W-:Y:S05]  /*36c0*/  CALL.ABS.NOINC R2 ;  /* 0x0000000002007343 */ /* 0x021fea0003c00000 */
.L_x_68:
[----:B------:R-:W-:Y:S01]  /*36d0*/  PRMT R0, RZ, 0x7610, R0 ;  /* 0x00007610ff007816 */ /* 0x000fe20000000000 */
[----:B------:R-:W-:Y:S06]  /*36e0*/  BRA `(.L_x_41) ;  /* 0x00000000001c7947 */ /* 0x000fec0003800000 */
.L_x_65:
[----:B------:R-:W2:Y:S02]  /*36f0*/  LDG.E.64 R2, desc[UR36][R2.64] ;  /* 0x0000002402027981 */ /* 0x000ea4000c1e1b00 */
[----:B--2---:R-:W0:Y:S02]  /*3700*/  I2F.U64 R0, R2 ;  /* 0x0000000200007312 */ /* 0x004e240000301000 */
[----:B0-----:R-:W-:Y:S01]  /*3710*/  F2FP.BF16.F32.PACK_AB R0, RZ, R0 ;  /* 0x00000000ff00723e */ /* 0x001fe200000010ff */
[----:B------:R-:W-:Y:S06]  /*3720*/  BRA `(.L_x_41) ;  /* 0x00000000000c7947 */ /* 0x000fec0003800000 */
.L_x_64:
[----:B------:R-:W2:Y:S02]  /*3730*/  LDG.E R2, desc[UR36][R2.64] ;  /* 0x0000002402027981 */ /* 0x000ea4000c1e1900 */
[----:B--2---:R-:W-:-:S04]  /*3740*/  I2FP.F32.U32 R0, R2 ;  /* 0x0000000200007245 */ /* 0x004fc80000201000 */
[----:B------:R-:W-:-:S07]  /*3750*/  F2FP.BF16.F32.PACK_AB R0, RZ, R0 ;  /* 0x00000000ff00723e */ /* 0x000fce00000010ff */
.L_x_41:
[----:B0-----:R-:W0:Y:S01]  /*3760*/  LDC.U8 R3, c[0x0][0x491] ;  /* 0x00012440ff037b82 */ /* 0x001e220000000000 */
[----:B-----5:R-:W-:Y:S02]  /*3770*/  IMAD.U32 R0, R0, 0x10000, RZ ;  /* 0x0001000000007824 */ /* 0x020fe400078e00ff */
[----:B------:R-:W-:-:S04]  /*3780*/  IMAD.U32 R19, R19, 0x10000, RZ ;  /* 0x0001000013137824 */ /* 0x000fc800078e00ff */
[----:B------:R-:W1:Y:S01]  /*3790*/  MUFU.RCP R0, R0 ;  /* 0x0000000000007308 */ /* 0x000e620000001000 */
[----:B0-----:R-:W-:Y:S01]  /*37a0*/  PRMT R2, R3, 0x9910, RZ ;  /* 0x0000991003027816 */ /* 0x001fe200000000ff */
[----:B-1----:R-:W-:-:S03]  /*37b0*/  FMUL.FTZ R19, R19, R0 ;  /* 0x0000000013137220 */ /* 0x002fc60000410000 */
[----:B------:R-:W-:-:S03]  /*37c0*/  ISETP.GT.AND P0, PT, R2, 0x9, PT ;  /* 0x000000090200780c */ /* 0x000fc60003f04270 */
[----:B------:R-:W0:Y:S10]  /*37d0*/  F2F.BF16.F32 R19, R19 ;  /* 0x0000001300137304 */ /* 0x000e340000202000 */
        /* <DEDUP_REMOVED lines=9> */
[----:B0-----:R-:W-:-:S04]  /*3870*/  IMAD.U32 R0, R19, 0x10000, RZ ;  /* 0x0001000013007824 */ /* 0x001fc800078e00ff */
[----:B------:R-:W0:Y:S02]  /*3880*/  F2I.FTZ.TRUNC.NTZ R3, R0 ;  /* 0x0000000000037305 */ /* 0x000e24000021f100 */
[----:B0-----:R0:W-:Y:S01]  /*3890*/  STG.E.U8 desc[UR36][R16.64], R3 ;  /* 0x0000000310007986 */ /* 0x0011e2000c101124 */
[----:B------:R-:W-:Y:S05]  /*38a0*/  BRA `(.L_x_74) ;  /* 0x0000000c00947947 */ /* 0x000fea0003800000 */
.L_x_72:
[----:B0-----:R-:W-:-:S06]  /*38b0*/  IMAD.U32 R3, R19, 0x10000, RZ ;  /* 0x0001000013037824 */ /* 0x001fcc00078e00ff */
[----:B------:R-:W0:Y:S02]  /*38c0*/  F2I.S64.TRUNC R2, R3 ;  /* 0x0000000300027311 */ /* 0x000e24000020d900 */
[----:B0-----:R1:W-:Y:S01]  /*38d0*/  STG.E.U8 desc[UR36][R16.64], R2 ;  /* 0x0000000210007986 */ /* 0x0013e2000c101124 */
[----:B------:R-:W-:Y:S05]  /*38e0*/  BRA `(.L_x_74) ;  /* 0x0000000c00847947 */ /* 0x000fea0003800000 */
.L_x_71:
[----:B------:R-:W-:-:S13]  /*38f0*/  ISETP.NE.AND P0, PT, R2, 0x2, PT ;  /* 0x000000020200780c */ /* 0x000fda0003f05270 */
[----:B------:R-:W-:Y:S05]  /*3900*/  @!P0 BRA `(.L_x_75) ;  /* 0x0000000000308947 */ /* 0x000fea0003800000 */
[----:B------:R-:W-:-:S13]  /*3910*/  ISETP.NE.AND P0, PT, R2, 0x3, PT ;  /* 0x000000030200780c */ /* 0x000fda0003f05270 */
[----:B------:R-:W-:Y:S05]  /*3920*/  @!P0 BRA `(.L_x_76) ;  /* 0x0000000000188947 */ /* 0x000fea0003800000 */
[----:B------:R-:W-:-:S13]  /*3930*/  ISETP.NE.AND P0, PT, R2, 0x4, PT ;  /* 0x000000040200780c */ /* 0x000fda0003f05270 */
[----:B------:R-:W-:Y:S05]  /*3940*/  @P0 BRA `(.L_x_73) ;  /* 0x0000000c000c0947 */ /* 0x000fea0003800000 */
[----:B0-----:R-:W-:-:S06]  /*3950*/  IMAD.U32 R2, R19, 0x10000, RZ ;  /* 0x0001000013027824 */ /* 0x001fcc00078e00ff */
[----:B------:R-:W0:Y:S02]  /*3960*/  F2I.S64.TRUNC R2, R2 ;  /* 0x0000000200027311 */ /* 0x000e24000020d900 */
[----:B0-----:R4:W-:Y:S01]  /*3970*/  STG.E.64 desc[UR36][R16.64], R2 ;  /* 0x0000000210007986 */ /* 0x0019e2000c101b24 */
[----:B------:R-:W-:Y:S05]  /*3980*/  BRA `(.L_x_74) ;  /* 0x0000000c005c7947 */ /* 0x000fea0003800000 */
.L_x_76:
[----:B0-----:R-:W-:-:S06]  /*3990*/  IMAD.U32 R19, R19, 0x10000, RZ ;  /* 0x0001000013137824 */ /* 0x001fcc00078e00ff */
[----:B------:R-:W0:Y:S02]  /*39a0*/  F2I.FTZ.TRUNC.NTZ R19, R19 ;  /* 0x0000001300137305 */ /* 0x000e24000021f100 */
[----:B0-----:R3:W-:Y:S01]  /*39b0*/  STG.E desc[UR36][R16.64], R19 ;  /* 0x0000001310007986 */ /* 0x0017e2000c101924 */
[----:B------:R-:W-:Y:S05]  /*39c0*/  BRA `(.L_x_74) ;  /* 0x0000000c004c7947 */ /* 0x000fea0003800000 */
.L_x_75:
[----:B0-----:R-:W-:-:S06]  /*39d0*/  IMAD.U32 R19, R19, 0x10000, RZ ;  /* 0x0001000013137824 */ /* 0x001fcc00078e00ff */
[----:B------:R-:W0:Y:S02]  /*39e0*/  F2I.FTZ.TRUNC.NTZ R19, R19 ;  /* 0x0000001300137305 */ /* 0x000e24000021f100 */
[----:B0-----:R2:W-:Y:S01]  /*39f0*/  STG.E.U16 desc[UR36][R16.64], R19 ;  /* 0x0000001310007986 */ /* 0x0015e2000c101524 */
[----:B------:R-:W-:Y:S05]  /*3a00*/  BRA `(.L_x_74) ;  /* 0x0000000c003c7947 */ /* 0x000fea0003800000 */
.L_x_70:
[----:B------:R-:W-:-:S13]  /*3a10*/  ISETP.GT.AND P0, PT, R2, 0x6, PT ;  /* 0x000000060200780c */ /* 0x000fda0003f04270 */
[----:B------:R-:W-:Y:S05]  /*3a20*/  @P0 BRA `(.L_x_77) ;  /* 0x00000000002c0947 */ /* 0x000fea0003800000 */
[----:B------:R-:W-:-:S13]  /*3a30*/  ISETP.NE.AND P0, PT, R2, 0x5, PT ;  /* 0x000000050200780c */ /* 0x000fda0003f05270 */
[----:B------:R-:W-:Y:S05]  /*3a40*/  @!P0 BRA `(.L_x_78) ;  /* 0x0000000000148947 */ /* 0x000fea0003800000 */
[----:B------:R-:W-:-:S13]  /*3a50*/  ISETP.NE.AND P0, PT, R2, 0x6, PT ;  /* 0x000000060200780c */ /* 0x000fda0003f05270 */
[----:B------:R-:W-:Y:S05]  /*3a60*/  @P0 BRA `(.L_x_73) ;  /* 0x0000000800c40947 */ /* 0x000fea0003800000 */
[----:B0-----:R-:W-:-:S05]  /*3a70*/  IMAD.U32 R19, R19, 0x10000, RZ ;  /* 0x0001000013137824 */ /* 0x001fca00078e00ff */
[----:B------:R0:W-:Y:S01]  /*3a80*/  STG.E desc[UR36][R16.64], R19 ;  /* 0x0000001310007986 */ /* 0x0001e2000c101924 */
[----:B------:R-:W-:Y:S05]  /*3a90*/  BRA `(.L_x_74) ;  /* 0x0000000c00187947 */ /* 0x000fea0003800000 */
.L_x_78:
[----:B0-----:R-:W-:-:S05]  /*3aa0*/  IMAD.U32 R0, R19, 0x10000, RZ ;  /* 0x0001000013007824 */ /* 0x001fca00078e00ff */
[----:B------:R-:W-:-:S05]  /*3ab0*/  F2FP.F16.F32.PACK_AB R0, RZ, R0 ;  /* 0x00000000ff00723e */ /* 0x000fca00000000ff */
[----:B------:R0:W-:Y:S01]  /*3ac0*/  STG.E.U16 desc[UR36][R16.64], R0 ;  /* 0x0000000010007986 */ /* 0x0001e2000c101524 */
[----:B------:R-:W-:Y:S05]  /*3ad0*/  BRA `(.L_x_74) ;  /* 0x0000000c00087947 */ /* 0x000fea0003800000 */
.L_x_77:
[----:B------:R-:W-:-:S13]  /*3ae0*/  ISETP.NE.AND P0, PT, R2, 0x7, PT ;  /* 0x000000070200780c */ /* 0x000fda0003f05270 */
[----:B------:R-:W-:Y:S05]  /*3af0*/  @!P0 BRA `(.L_x_79) ;  /* 0x0000000000348947 */ /* 0x000fea0003800000 */
[----:B------:R-:W-:-:S13]  /*3b00*/  ISETP.NE.AND P0, PT, R2, 0x8, PT ;  /* 0x000000080200780c */ /* 0x000fda0003f05270 */
[----:B------:R-:W-:Y:S05]  /*3b10*/  @!P0 BRA `(.L_x_80) ;  /* 0x0000000000188947 */ /* 0x000fea0003800000 */
[----:B------:R-:W-:-:S13]  /*3b20*/  ISETP.NE.AND P0, PT, R2, 0x9, PT ;  /* 0x000000090200780c */ /* 0x000fda0003f05270 */
[----:B------:R-:W-:Y:S05]  /*3b30*/  @P0 BRA `(.L_x_73) ;  /* 0x0000000800900947 */ /* 0x000fea0003800000 */
[----:B0-----:R-:W-:Y:S02]  /*3b40*/  IMAD.U32 R2, R19, 0x10000, RZ ;  /* 0x0001000013027824 */ /* 0x001fe400078e00ff */
[----:B------:R-:W-:-:S05]  /*3b50*/  IMAD.MOV.U32 R3, RZ, RZ, RZ ;  /* 0x000000ffff037224 */ /* 0x000fca00078e00ff */
[----:B------:R0:W-:Y:S01]  /*3b60*/  STG.E.64 desc[UR36][R16.64], R2 ;  /* 0x0000000210007986 */ /* 0x0001e2000c101b24 */
[----:B------:R-:W-:Y:S05]  /*3b70*/  BRA `(.L_x_74) ;  /* 0x0000000800e07947 */ /* 0x000fea0003800000 */
.L_x_80:
[----:B0-----:R-:W-:-:S05]  /*3b80*/  IMAD.U32 R19, R19, 0x10000, RZ ;  /* 0x0001000013137824 */ /* 0x001fca00078e00ff */
[----:B------:R-:W-:-:S04]  /*3b90*/  F2FP.F16.F32.PACK_AB R3, RZ, R19 ;  /* 0x00000013ff03723e */ /* 0x000fc800000000ff */
[----:B------:R-:W-:-:S05]  /*3ba0*/  PRMT R3, R3, 0x5410, RZ ;  /* 0x0000541003037816 */ /* 0x000fca00000000ff */
[----:B------:R0:W-:Y:S01]  /*3bb0*/  STG.E desc[UR36][R16.64], R3 ;  /* 0x0000000310007986 */ /* 0x0001e2000c101924 */
[----:B------:R-:W-:Y:S05]  /*3bc0*/  BRA `(.L_x_74) ;  /* 0x0000000800cc7947 */ /* 0x000fea0003800000 */
.L_x_79:
[----:B0-----:R-:W-:-:S04]  /*3bd0*/  IMAD.U32 R2, R19, 0x10000, RZ ;  /* 0x0001000013027824 */ /* 0x001fc800078e00ff */
[----:B------:R-:W-:-:S06]  /*3be0*/  FMUL.FTZ R2, R2, 1 ;  /* 0x3f80000002027820 */ /* 0x000fcc0000410000 */
[----:B------:R-:W0:Y:S02]  /*3bf0*/  F2F.F64.F32 R2, R2 ;  /* 0x0000000200027310 */ /* 0x000e240000201800 */
[----:B0-----:R0:W-:Y:S01]  /*3c00*/  STG.E.64 desc[UR36][R16.64], R2 ;  /* 0x0000000210007986 */ /* 0x0011e2000c101b24 */
[----:B------:R-:W-:Y:S05]  /*3c10*/  BRA `(.L_x_74) ;  /* 0x0000000800b87947 */ /* 0x000fea0003800000 */
.L_x_69:
        /* <DEDUP_REMOVED lines=8> */
[----:B0-----:R-:W-:-:S05]  /*3ca0*/  IMAD.U32 R19, R19, 0x10000, RZ ;  /* 0x0001000013137824 */ /* 0x001fca00078e00ff */
[----:B------:R-:W-:-:S04]  /*3cb0*/  FSETP.NEU.FTZ.AND P0, PT, R19, RZ, PT ;  /* 0x000000ff1300720b */ /* 0x000fc80003f1d000 */
[----:B------:R-:W-:-:S05]  /*3cc0*/  SEL R3, RZ, 0x1, !P0 ;  /* 0x00000001ff037807 */ /* 0x000fca0004000000 */
[----:B------:R0:W-:Y:S01]  /*3cd0*/  STG.E.U8 desc[UR36][R16.64], R3 ;  /* 0x0000000310007986 */ /* 0x0001e2000c101124 */
[----:B------:R-:W-:Y:S05]  /*3ce0*/  BRA `(.L_x_74) ;  /* 0x0000000800847947 */ /* 0x000fea0003800000 */
.L_x_83:
[----:B0-----:R-:W-:Y:S01]  /*3cf0*/  IMAD.U32 R19, R19, 0x10000, RZ ;  /* 0x0001000013137824 */ /* 0x001fe200078e00ff */
[----:B------:R-:W-:-:S03]  /*3d00*/  CS2R R6, SRZ ;  /* 0x0000000000067805 */ /* 0x000fc6000001ff00 */
[----:B------:R-:W-:-:S06]  /*3d10*/  FMUL.FTZ R4, R19, 1 ;  /* 0x3f80000013047820 */ /* 0x000fcc0000410000 */
[----:B------:R-:W0:Y:S02]  /*3d20*/  F2F.F64.F32 R4, R4 ;  /* 0x0000000400047310 */ /* 0x000e240000201800 */
[----:B0-----:R0:W-:Y:S01]  /*3d30*/  STG.E.128 desc[UR36][R16.64], R4 ;  /* 0x0000000410007986 */ /* 0x0011e2000c101d24 */
[----:B------:R-:W-:Y:S05]  /*3d40*/  BRA `(.L_x_74) ;  /* 0x00000008006c7947 */ /* 0x000fea0003800000 */
.L_x_82:
[----:B------:R-:W-:-:S13]  /*3d50*/  ISETP.NE.AND P0, PT, R2, 0xf, PT ;  /* 0x0000000f0200780c */ /* 0x000fda0003f05270 */
[----:B------:R-:W-:Y:S05]  /*3d60*/  @!P0 BRA `(.L_x_84) ;  /* 0x0000000000b48947 */ /* 0x000fea0003800000 */
[----:B------:R-:W-:-:S13]  /*3d70*/  ISETP.NE.AND P0, PT, R2, 0x17, PT ;  /* 0x000000170200780c */ /* 0x000fda0003f05270 */
[----:B------:R-:W-:Y:S05]  /*3d80*/  @!P0 BRA `(.L_x_85) ;  /* 0x0000000000548947 */ /* 0x000fea0003800000 */
[----:B------:R-:W-:-:S13]  /*3d90*/  ISETP.NE.AND P0, PT, R2, 0x18, PT ;  /* 0x000000180200780c */ /* 0x000fda0003f05270 */
[----:B------:R-:W-:Y:S05]  /*3da0*/  @P0 BRA `(.L_x_73) ;  /* 0x0000000400f40947 */ /* 0x000fea0003800000 */
[----:B0-----:R-:W-:Y:S01]  /*3db0*/  IMAD.U32 R19, R19, 0x10000, RZ ;  /* 0x0001000013137824 */ /* 0x001fe200078e00ff */
[----:B------:R-:W-:Y:S04]  /*3dc0*/  BSSY B0, `(.L_x_86) ;  /* 0x000000e000007945 */ /* 0x000fe80003800000 */
[C---:B------:R-:W-:Y:S02]  /*3dd0*/  LOP3.LUT R2, R19.reuse, 0x7fffffff, RZ, 0xc0, !PT ;  /* 0x7fffffff13027812 */ /* 0x040fe400078ec0ff */
[----:B------:R-:W-:Y:S02]  /*3de0*/  LOP3.LUT R0, R19, 0x80000000, RZ, 0xc0, !PT ;  /* 0x8000000013007812 */ /* 0x000fe400078ec0ff */
[----:B------:R-:W-:Y:S02]  /*3df0*/  ISETP.GT.U32.AND P0, PT, R2, 0x43efffff, PT ;  /* 0x43efffff0200780c */ /* 0x000fe40003f04070 */
[----:B------:R-:W-:Y:S01]  /*3e00*/  SHF.R.U32.HI R3, RZ, 0x18, R0 ;  /* 0x00000018ff037819 */ /* 0x000fe20000011600 */
[----:B------:R-:W-:-:S10]  /*3e10*/  IMAD.MOV.U32 R0, RZ, RZ, 0x7f ;  /* 0x0000007fff007424 */ /* 0x000fd400078e00ff */
[----:B------:R-:W-:Y:S05]  /*3e20*/  @P0 BRA `(.L_x_87) ;  /* 0x00000000001c0947 */ /* 0x000fea0003800000 */
[----:B------:R-:W-:-:S13]  /*3e30*/  ISETP.GE.U32.AND P0, PT, R2, 0x3c800000, PT ;  /* 0x3c8000000200780c */ /* 0x000fda0003f06070 */
[----:B------:R-:W-:Y:S01]  /*3e40*/  @P0 SHF.R.U32.HI R0, RZ, 0x14, R19 ;  /* 0x00000014ff000819 */ /* 0x000fe20000011613 */
[----:B------:R-:W-:-:S03]  /*3e50*/  @!P0 FADD.FTZ R2, R2, 16384 ;  /* 0x4680000002028421 */ /* 0x000fc60000010000 */
[----:B------:R-:W-:-:S04]  /*3e60*/  @P0 LOP3.LUT R0, R0, 0x1, RZ, 0xc0, !PT ;  /* 0x0000000100000812 */ /* 0x000fc800078ec0ff */
[----:B------:R-:W-:-:S04]  /*3e70*/  @P0 IADD3 R0, R19, 0x407ffff, R0 ;  /* 0x0407ffff13000810 */ /* 0x000fc80007ffe000 */
[----:B------:R-:W-:Y:S01]  /*3e80*/  @P0 SHF.R.U32.HI R0, RZ, 0x14, R0 ;  /* 0x00000014ff000819 */ /* 0x000fe20000011600 */
[----:B------:R-:W-:-:S07]  /*3e90*/  @!P0 VIADD R0, R2, 0xb9800000 ;  /* 0xb980000002008836 */ /* 0x000fce0000000000 */
.L_x_87:
[----:B------:R-:W-:Y:S05]  /*3ea0*/  BSYNC B0 ;  /* 0x0000000000007941 */ /* 0x000fea0003800000 */
.L_x_86:
[----:B------:R-:W-:-:S05]  /*3eb0*/  LOP3.LUT R3, R0, R3, RZ, 0xfc, !PT ;  /* 0x0000000300037212 */ /* 0x000fca00078efcff */
[----:B------:R0:W-:Y:S01]  /*3ec0*/  STG.E.U8 desc[UR36][R16.64], R3 ;  /* 0x0000000310007986 */ /* 0x0001e2000c101124 */
[----:B------:R-:W-:Y:S05]  /*3ed0*/  BRA `(.L_x_74) ;  /* 0x0000000800087947 */ /* 0x000fea0003800000 */
.L_x_85:
[----:B0-----:R-:W-:Y:S01]  /*3ee0*/  IMAD.U32 R19, R19, 0x10000, RZ ;  /* 0x0001000013137824 */ /* 0x001fe200078e00ff */
[----:B------:R-:W-:Y:S04]  /*3ef0*/  BSSY B0, `(.L_x_88) ;  /* 0x000000f000007945 */ /* 0x000fe80003800000 */
[----:B------:R-:W-:-:S04]  /*3f00*/  LOP3.LUT R2, R19, 0x7fffffff, RZ, 0xc0, !PT ;  /* 0x7fffffff13027812 */ /* 0x000fc800078ec0ff */
[----:B------:R-:W-:-:S13]  /*3f10*/  ISETP.GT.U32.AND P0, PT, R2, 0x477fffff, PT ;  /* 0x477fffff0200780c */ /* 0x000fda0003f04070 */
[----:B------:R-:W-:Y:S05]  /*3f20*/  @P0 BRA `(.L_x_89) ;  /* 0x0000000000200947 */ /* 0x000fea0003800000 */
[----:B------:R-:W-:-:S13]  /*3f30*/  ISETP.GE.U32.AND P0, PT, R2, 0x38800000, PT ;  /* 0x388000000200780c */ /* 0x000fda0003f06070 */
[----:B------:R-:W-:Y:S01]  /*3f40*/  @P0 SHF.R.U32.HI R0, RZ, 0x15, R19 ;  /* 0x00000015ff000819 */ /* 0x000fe20000011613 */
[----:B------:R-:W-:-:S03]  /*3f50*/  @!P0 FADD.FTZ R2, R2, 128 ;  /* 0x4300000002028421 */ /* 0x000fc60000010000 */
[----:B------:R-:W-:-:S04]  /*3f60*/  @P0 LOP3.LUT R0, R0, 0x1, RZ, 0xc0, !PT ;  /* 0x0000000100000812 */ /* 0x000fc800078ec0ff */
[----:B------:R-:W-:-:S04]  /*3f70*/  @P0 IADD3 R0, R19, 0x80fffff, R0 ;  /* 0x080fffff13000810 */ /* 0x000fc80007ffe000 */
[----:B------:R-:W-:Y:S01]  /*3f80*/  @P0 SHF.R.U32.HI R0, RZ, 0x15, R0 ;  /* 0x00000015ff000819 */ /* 0x000fe20000011600 */
[----:B------:R-:W-:Y:S01]  /*3f90*/  @!P0 VIADD R0, R2, 0xbd000000 ;  /* 0xbd00000002008836 */ /* 0x000fe20000000000 */
[----:B------:R-:W-:Y:S06]  /*3fa0*/  BRA `(.L_x_90) ;  /* 0x00000000000c7947 */ /* 0x000fec0003800000 */
.L_x_89:
[----:B------:R-:W-:Y:S01]  /*3fb0*/  IMAD.MOV.U32 R0, RZ, RZ, 0x7f ;  /* 0x0000007fff007424 */ /* 0x000fe200078e00ff */
[----:B------:R-:W-:-:S04]  /*3fc0*/  ISETP.GT.U32.AND P0, PT, R2, 0x7f800000, PT ;  /* 0x7f8000000200780c */ /* 0x000fc80003f04070 */
[----:B------:R-:W-:-:S09]  /*3fd0*/  SEL R0, R0, 0x7c, P0 ;  /* 0x0000007c00007807 */ /* 0x000fd20000000000 */
.L_x_90:
[----:B------:R-:W-:Y:S05]  /*3fe0*/  BSYNC B0 ;  /* 0x0000000000007941 */ /* 0x000fea0003800000 */
.L_x_88:
[----:B------:R-:W-:-:S04]  /*3ff0*/  LOP3.LUT R2, R19, 0x80000000, RZ, 0xc0, !PT ;  /* 0x8000000013027812 */ /* 0x000fc800078ec0ff */
[----:B------:R-:W-:-:S04]  /*4000*/  SHF.R.U32.HI R3, RZ, 0x18, R2 ;  /* 0x00000018ff037819 */ /* 0x000fc80000011602 */
[----:B------:R-:W-:-:S05]  /*4010*/  LOP3.LUT R3, R0, R3, RZ, 0xfc, !PT ;  /* 0x0000000300037212 */ /* 0x000fca00078efcff */
[----:B------:R0:W-:Y:S01]  /*4020*/  STG.E.U8 desc[UR36][R16.64], R3 ;  /* 0x0000000310007986 */ /* 0x0001e2000c101124 */
[----:B------:R-:W-:Y:S05]  /*4030*/  BRA `(.L_x_74) ;  /* 0x0000000400b07947 */ /* 0x000fea0003800000 */
.L_x_84:
[----:B0-----:R0:W-:Y:S01]  /*4040*/  STG.E.U16 desc[UR36][R16.64], R19 ;  /* 0x0000001310007986 */ /* 0x0011e2000c101524 */
[----:B------:R-:W-:Y:S05]  /*4050*/  BRA `(.L_x_74) ;  /* 0x0000000400a87947 */ /* 0x000fea0003800000 */
.L_x_81:
        /* <DEDUP_REMOVED lines=8> */
[----:B0-----:R-:W-:-:S06]  /*40e0*/  IMAD.U32 R3, R19, 0x10000, RZ ;  /* 0x0001000013037824 */ /* 0x001fcc00078e00ff */
[----:B------:R-:W0:Y:S02]  /*40f0*/  F2I.FTZ.U32.TRUNC.NTZ R3, R3 ;  /* 0x0000000300037305 */ /* 0x000e24000021f000 */
[----:B0-----:R0:W-:Y:S01]  /*4100*/  STG.E.U16 desc[UR36][R16.64], R3 ;  /* 0x0000000310007986 */ /* 0x0011e2000c101524 */
[----:B------:R-:W-:Y:S05]  /*4110*/  BRA `(.L_x_74) ;  /* 0x0000000400787947 */ /* 0x000fea0003800000 */
.L_x_93:
[----:B0-----:R-:W-:Y:S01]  /*4120*/  IMAD.U32 R19, R19, 0x10000, RZ ;  /* 0x0001000013137824 */ /* 0x001fe200078e00ff */
[----:B------:R-:W-:Y:S01]  /*4130*/  BSSY B0, `(.L_x_94) ;  /* 0x0000014000007945 */ /* 0x000fe20003800000 */
[----:B------:R-:W-:-:S03]  /*4140*/  IMAD.MOV.U32 R8, RZ, RZ, 0x80 ;  /* 0x00000080ff087424 */ /* 0x000fc600078e00ff */
[----:B------:R-:W-:-:S04]  /*4150*/  LOP3.LUT R2, R19, 0x7fffffff, RZ, 0xc0, !PT ;  /* 0x7fffffff13027812 */ /* 0x000fc800078ec0ff */
[----:B------:R-:W-:-:S13]  /*4160*/  ISETP.GT.U32.AND P0, PT, R2, 0x437fffff, PT ;  /* 0x437fffff0200780c */ /* 0x000fda0003f04070 */
[----:B------:R-:W-:Y:S05]  /*4170*/  @P0 BRA `(.L_x_95) ;  /* 0x00000000003c0947 */ /* 0x000fea0003800000 */
[----:B------:R-:W-:-:S13]  /*4180*/  ISETP.GE.U32.AND P0, PT, R2, 0x3c000000, PT ;  /* 0x3c0000000200780c */ /* 0x000fda0003f06070 */
[----:B------:R-:W-:-:S04]  /*4190*/  @P0 SHF.R.U32.HI R0, RZ, 0x14, R19 ;  /* 0x00000014ff000819 */ /* 0x000fc80000011613 */
[----:B------:R-:W-:-:S04]  /*41a0*/  @P0 LOP3.LUT R0, R0, 0x1, RZ, 0xc0, !PT ;  /* 0x0000000100000812 */ /* 0x000fc800078ec0ff */
[----:B------:R-:W-:-:S04]  /*41b0*/  @P0 IADD3 R0, R19, 0x487ffff, R0 ;  /* 0x0487ffff13000810 */ /* 0x000fc80007ffe000 */
[----:B------:R-:W-:-:S04]  /*41c0*/  @P0 SHF.R.U32.HI R0, RZ, 0x14, R0 ;  /* 0x00000014ff000819 */ /* 0x000fc80000011600 */
[----:B------:R-:W-:Y:S01]  /*41d0*/  @P0 LOP3.LUT R0, R0, 0xff, RZ, 0xc0, !PT ;  /* 0x000000ff00000812 */ /* 0x000fe200078ec0ff */
[----:B------:R-:W-:Y:S06]  /*41e0*/  @P0 BRA `(.L_x_96) ;  /* 0x0000000000100947 */ /* 0x000fec0003800000 */
[----:B------:R-:W-:Y:S01]  /*41f0*/  FADD.FTZ R0, R2, 8192 ;  /* 0x4600000002007421 */ /* 0x000fe20000010000 */
[----:B------:R-:W-:-:S04]  /*4200*/  PRMT R8, RZ, 0x7610, R8 ;  /* 0x00007610ff087816 */ /* 0x000fc80000000008 */
[----:B------:R-:W-:-:S13]  /*4210*/  LOP3.LUT P0, R0, R0, 0xff, RZ, 0xc0, !PT ;  /* 0x000000ff00007812 */ /* 0x000fda000780c0ff */
[----:B------:R-:W-:Y:S05]  /*4220*/  @!P0 BRA `(.L_x_95) ;  /* 0x0000000000108947 */ /* 0x000fea0003800000 */
.L_x_96:
[----:B------:R-:W-:-:S04]  /*4230*/  LOP3.LUT R2, R19, 0x80000000, RZ, 0xc0, !PT ;  /* 0x8000000013027812 */ /* 0x000fc800078ec0ff */
[----:B------:R-:W-:-:S04]  /*4240*/  SHF.R.U32.HI R3, RZ, 0x18, R2 ;  /* 0x00000018ff037819 */ /* 0x000fc80000011602 */
[----:B------:R-:W-:-:S04]  /*4250*/  LOP3.LUT R0, R0, R3, RZ, 0xfc, !PT ;  /* 0x0000000300007212 */ /* 0x000fc800078efcff */
[----:B------:R-:W-:-:S07]  /*4260*/  PRMT R8, R0, 0x7610, R8 ;  /* 0x0000761000087816 */ /* 0x000fce0000000008 */
.L_x_95:
[----:B------:R-:W-:Y:S05]  /*4270*/  BSYNC B0 ;  /* 0x0000000000007941 */ /* 0x000fea0003800000 */
.L_x_94:
[----:B------:R0:W-:Y:S01]  /*4280*/  STG.E.U8 desc[UR36][R16.64], R8 ;  /* 0x0000000810007986 */ /* 0x0001e2000c101124 */
[----:B------:R-:W-:Y:S05]  /*4290*/  BRA `(.L_x_74) ;  /* 0x0000000400187947 */ /* 0x000fea0003800000 */
.L_x_92:
        /* <DEDUP_REMOVED lines=17> */
.L_x_99:
[----:B------:R-:W-:-:S04]  /*43b0*/  LOP3.LUT R2, R19, 0x80000000, RZ, 0xc0, !PT ;  /* 0x8000000013027812 */ /* 0x000fc800078ec0ff */
[----:B------:R-:W-:-:S04]  /*43c0*/  SHF.R.U32.HI R3, RZ, 0x18, R2 ;  /* 0x00000018ff037819 */ /* 0x000fc80000011602 */
[----:B------:R-:W-:-:S04]  /*43d0*/  LOP3.LUT R0, R0, R3, RZ, 0xfc, !PT ;  /* 0x0000000300007212 */ /* 0x000fc800078efcff */
[----:B------:R-:W-:-:S07]  /*43e0*/  PRMT R8, R0, 0x7610, R8 ;  /* 0x0000761000087816 */ /* 0x000fce0000000008 */
.L_x_98:
[----:B------:R-:W-:Y:S05]  /*43f0*/  BSYNC B0 ;  /* 0x0000000000007941 */ /* 0x000fea0003800000 */
.L_x_97:
[----:B------:R0:W-:Y:S01]  /*4400*/  STG.E.U8 desc[UR36][R16.64], R8 ;  /* 0x0000000810007986 */ /* 0x0001e2000c101124 */
[----:B------:R-:W-:Y:S05]  /*4410*/  BRA `(.L_x_74) ;  /* 0x0000000000b87947 */ /* 0x000fea0003800000 */
.L_x_91:
[----:B------:R-:W-:-:S13]  /*4420*/  ISETP.NE.AND P0, PT, R2, 0x1c, PT ;  /* 0x0000001c0200780c */ /* 0x000fda0003f05270 */
[----:B------:R-:W-:Y:S05]  /*4430*/  @!P0 BRA `(.L_x_100) ;  /* 0x0000000000a48947 */ /* 0x000fea0003800000 */
[----:B------:R-:W-:-:S13]  /*4440*/  ISETP.NE.AND P0, PT, R2, 0x1d, PT ;  /* 0x0000001d0200780c */ /* 0x000fda0003f05270 */
[----:B------:R-:W-:Y:S05]  /*4450*/  @!P0 BRA `(.L_x_101) ;  /* 0x00000000008c8947 */ /* 0x000fea0003800000 */
[----:B------:R-:W-:-:S13]  /*4460*/  ISETP.NE.AND P0, PT, R2, 0x2c, PT ;  /* 0x0000002c0200780c */ /* 0x000fda0003f05270 */
[----:B------:R-:W-:Y:S05]  /*4470*/  @P0 BRA `(.L_x_73) ;  /* 0x0000000000400947 */ /* 0x000fea0003800000 */
[----:B0-----:R-:W-:Y:S02]  /*4480*/  IMAD.U32 R19, R19, 0x10000, RZ ;  /* 0x0001000013137824 */ /* 0x001fe400078e00ff */
[----:B------:R-:W-:-:S03]  /*4490*/  IMAD.MOV.U32 R3, RZ, RZ, 0xff ;  /* 0x000000ffff037424 */ /* 0x000fc600078e00ff */
[----:B------:R-:W-:-:S04]  /*44a0*/  SHF.R.U32.HI R4, RZ, 0x17, R19 ;  /* 0x00000017ff047819 */ /* 0x000fc80000011613 */
[----:B------:R-:W-:-:S04]  /*44b0*/  LOP3.LUT R2, R4, 0xff, RZ, 0xc0, !PT ;  /* 0x000000ff04027812 */ /* 0x000fc800078ec0ff */
[----:B------:R-:W-:-:S13]  /*44c0*/  ISETP.NE.AND P1, PT, R2, 0xff, PT ;  /* 0x000000ff0200780c */ /* 0x000fda0003f25270 */
[--C-:B------:R-:W-:Y:S02]  /*44d0*/  @P1 SHF.R.U32.HI R0, RZ, 0x16, R19.reuse ;  /* 0x00000016ff001819 */ /* 0x100fe40000011613 */
[----:B------:R-:W-:Y:S02]  /*44e0*/  @P1 LOP3.LUT P0, RZ, R2, 0x3fffff, R19, 0xf8, !PT ;  /* 0x003fffff02ff1812 */ /* 0x000fe4000780f813 */
[----:B------:R-:W-:-:S04]  /*44f0*/  @P1 LOP3.LUT R0, R0, 0x1, RZ, 0xc0, !PT ;  /* 0x0000000100001812 */ /* 0x000fc800078ec0ff */
[----:B------:R-:W-:Y:S01]  /*4500*/  @P1 ISETP.EQ.U32.AND P2, PT, R0, 0x1, P0 ;  /* 0x000000010000180c */ /* 0x000fe20000742070 */
[----:B------:R-:W-:Y:S01]  /*4510*/  @P1 VIADD R0, R4, 0x1 ;  /* 0x0000000104001836 */ /* 0x000fe20000000000 */
[----:B------:R-:W-:Y:S02]  /*4520*/  PLOP3.LUT P0, PT, PT, PT, PT, 0x80, 0x0 ;  /* 0x000000000000781c */ /* 0x000fe40003f0f070 */
[----:B------:R-:W-:-:S13]  /*4530*/  @P1 PLOP3.LUT P0, PT, P2, PT, PT, 0x80, 0x0 ;  /* 0x000000000000181c */ /* 0x000fda000170f070 */
[----:B------:R-:W-:-:S04]  /*4540*/  @!P0 IMAD.MOV R0, RZ, RZ, R4 ;  /* 0x000000ffff008224 */ /* 0x000fc800078e0204 */
[----:B------:R-:W-:-:S05]  /*4550*/  @P1 IMAD.MOV.U32 R3, RZ, RZ, R0 ;  /* 0x000000ffff031224 */ /* 0x000fca00078e0000 */
[----:B------:R0:W-:Y:S01]  /*4560*/  STG.E.U8 desc[UR36][R16.64], R3 ;  /* 0x0000000310007986 */ /* 0x0001e2000c101124 */
[----:B------:R-:W-:Y:S05]  /*4570*/  BRA `(.L_x_74) ;  /* 0x0000000000607947 */ /* 0x000fea0003800000 */
.L_x_73:
[----:B------:R-:W-:Y:S01]  /*4580*/  MOV R2, 0x0 ;  /* 0x0000000000027802 */ /* 0x000fe20000000f00 */
[----:B------:R-:W-:Y:S01]  /*4590*/  ULDC.64 UR4, c[0x4][0x148] ;  /* 0x0100520000047ab9 */ /* 0x000fe20000000a00 */
[----:B------:R-:W-:Y:S01]  /*45a0*/  ULDC.64 UR6, c[0x4][0x150] ;  /* 0x0100540000067ab9 */ /* 0x000fe20000000a00 */
[----:B------:R-:W-:Y:S02]  /*45b0*/  IMAD.U32 R4, RZ, RZ, UR4 ;  /* 0x00000004ff047e24 */ /* 0x000fe4000f8e00ff */
[----:B------:R-:W-:Y:S01]  /*45c0*/  IMAD.U32 R5, RZ, RZ, UR5 ;  /* 0x00000005ff057e24 */ /* 0x000fe2000f8e00ff */
[----:B------:R-:W1:Y:S01]  /*45d0*/  LDC.64 R2, c[0x4][R2] ;  /* 0x0100000002027b82 */ /* 0x000e620000000a00 */
        /* <DEDUP_REMOVED lines=9> */
[----:B01----:R-:W-:Y:S05]  /*4670*/  CALL.ABS.NOINC R2 ;  /* 0x0000000002007343 */ /* 0x003fea0003c00000 */
.L_x_102:
[----:B------:R-:W-:Y:S05]  /*4680*/  BRA `(.L_x_74) ;  /* 0x00000000001c7947 */ /* 0x000fea0003800000 */
.L_x_101:
[----:B0-----:R-:W-:-:S06]  /*4690*/  IMAD.U32 R2, R19, 0x10000, RZ ;  /* 0x0001000013027824 */ /* 0x001fcc00078e00ff */
[----:B------:R-:W0:Y:S02]  /*46a0*/  F2I.U64.TRUNC R2, R2 ;  /* 0x0000000200027311 */ /* 0x000e24000020d800 */
[----:B0-----:R0:W-:Y:S01]  /*46b0*/  STG.E.64 desc[UR36][R16.64], R2 ;  /* 0x0000000210007986 */ /* 0x0011e2000c101b24 */
[----:B------:R-:W-:Y:S05]  /*46c0*/  BRA `(.L_x_74) ;  /* 0x00000000000c7947 */ /* 0x000fea0003800000 */
.L_x_100:
[----:B0-----:R-:W-:-:S06]  /*46d0*/  IMAD.U32 R19, R19, 0x10000, RZ ;  /* 0x0001000013137824 */ /* 0x001fcc00078e00ff */
[----:B------:R-:W0:Y:S02]  /*46e0*/  F2I.FTZ.U32.TRUNC.NTZ R19, R19 ;  /* 0x0000001300137305 */ /* 0x000e24000021f000 */
[----:B0-----:R0:W-:Y:S02]  /*46f0*/  STG.E desc[UR36][R16.64], R19 ;  /* 0x0000001310007986 */ /* 0x0011e4000c101924 */
.L_x_74:
[----:B------:R-:W-:-:S04]  /*4700*/  IMAD R18, R18, 0x200, R23 ;  /* 0x0000020012127824 */ /* 0x000fc800078e0217 */
[----:B0-23--:R-:W-:-:S07]  /*4710*/  VIADD R19, R18, 0x80 ;  /* 0x0000008012137836 */ /* 0x00dfce0000000000 */
.L_x_1:
[----:B------:R-:W-:Y:S05]  /*4720*/  BSYNC B6 ;  /* 0x0000000000067941 */ /* 0x000fea0003800000 */
.L_x_0:
[----:B------:R-:W-:Y:S01]  /*4730*/  ULDC UR4, c[0x0][0x210] ;  /* 0x0000840000047ab9 */ /* 0x000fe20000000800 */
[----:B------:R-:W-:Y:S01]  /*4740*/  BSSY B6, `(.L_x_103) ;  /* 0x0000469000067945 */ /* 0x000fe20003800000 */
[----:B------:R-:W-:-:S13]  /*4750*/  ISETP.GE.AND P0, PT, R19, UR4, PT ;  /* 0x0000000413007c0c */ /* 0x000fda000bf06270 */
[----:B------:R-:W-:Y:S05]  /*4760*/  @P0 BRA `(.L_x_104) ;  /* 0x0000004400980947 */ /* 0x000fea0003800000 */
[----:B------:R-:W0:Y:S01]  /*4770*/  LDC R6, c[0x0][0x218] ;  /* 0x00008600ff067b82 */ /* 0x000e220000000800 */
[----:B------:R-:W-:Y:S02]  /*4780*/  IMAD.MOV.U32 R18, RZ, RZ, RZ ;  /* 0x000000ffff127224 */ /* 0x000fe400078e00ff */
[----:B------:R-:W-:Y:S02]  /*4790*/  IMAD.MOV.U32 R0, RZ, RZ, RZ ;  /* 0x000000ffff007224 */ /* 0x000fe400078e00ff */
[----:B-1--4-:R-:W-:Y:S01]  /*47a0*/  IMAD.MOV.U32 R16, RZ, RZ, RZ ;  /* 0x000000ffff107224 */ /* 0x012fe200078e00ff */
[----:B0-----:R-:W-:-:S13]  /*47b0*/  ISETP.NE.AND P0, PT, R6, RZ, PT ;  /* 0x000000ff0600720c */ /* 0x001fda0003f05270 */
[----:B------:R-:W-:Y:S05]  /*47c0*/  @!P0 BRA `(.L_x_105) ;  /* 0x0000001400708947 */ /* 0x000fea0003800000 */
        /* <DEDUP_REMOVED lines=348> */
.L_x_105:
        /* <DEDUP_REMOVED lines=23> */
.L_x_109:
[----:B------:R-:W2:Y:S02]  /*5f00*/  LDG.E.U8 R2, desc[UR36][R2.64] ;  /* 0x0000002402027981 */ /* 0x000ea4000c1e1100 */
[----:B--2---:R-:W-:-:S04]  /*5f10*/  I2FP.F32.U32 R0, R2 ;  /* 0x0000000200007245 */ /* 0x004fc80000201000 */
[----:B------:R-:W-:-:S04]  /*5f20*/  F2FP.BF16.F32.PACK_AB R0, RZ, R0 ;  /* 0x00000000ff00723e */ /* 0x000fc800000010ff */
[----:B------:R-:W-:Y:S01]  /*5f30*/  PRMT R22, R0, 0x7610, R22 ;  /* 0x0000761000167816 */ /* 0x000fe20000000016 */
[----:B------:R-:W-:Y:S06]  /*5f40*/  BRA `(.L_x_111) ;  /* 0x0000000c00c87947 */ /* 0x000fec0003800000 */
.L_x_108:
        /* <DEDUP_REMOVED lines=11> */
.L_x_113:
[----:B------:R-:W2:Y:S02]  /*6000*/  LDG.E R2, desc[UR36][R2.64] ;  /* 0x0000002402027981 */ /* 0x000ea4000c1e1900 */
[----:B--2---:R-:W-:-:S04]  /*6010*/  I2FP.F32.S32 R0, R2 ;  /* 0x0000000200007245 */ /* 0x004fc80000201400 */
[----:B------:R-:W-:-:S04]  /*6020*/  F2FP.BF16.F32.PACK_AB R0, RZ, R0 ;  /* 0x00000000ff00723e */ /* 0x000fc800000010ff */
[----:B------:R-:W-:Y:S01]  /*6030*/  PRMT R22, R0, 0x7610, R22 ;  /* 0x0000761000167816 */ /* 0x000fe20000000016 */
[----:B------:R-:W-:Y:S06]  /*6040*/  BRA `(.L_x_111) ;  /* 0x0000000c00887947 */ /* 0x000fec0003800000 */
.L_x_112:
[----:B------:R-:W2:Y:S02]  /*6050*/  LDG.E.U16 R2, desc[UR36][R2.64] ;  /* 0x0000002402027981 */ /* 0x000ea4000c1e1500 */
[----:B--2---:R-:W0:Y:S02]  /*6060*/  I2F.S16 R0, R2 ;  /* 0x0000000200007306 */ /* 0x004e240000101400 */
[----:B0-----:R-:W-:-:S04]  /*6070*/  F2FP.BF16.F32.PACK_AB R0, RZ, R0 ;  /* 0x00000000ff00723e */ /* 0x001fc800000010ff */
[----:B------:R-:W-:Y:S01]  /*6080*/  PRMT R22, R0, 0x7610, R22 ;  /* 0x0000761000167816 */ /* 0x000fe20000000016 */
[----:B------:R-:W-:Y:S06]  /*6090*/  BRA `(.L_x_111) ;  /* 0x0000000c00747947 */ /* 0x000fec0003800000 */
.L_x_107:
        /* <DEDUP_REMOVED lines=9> */
.L_x_115:
[----:B------:R-:W2:Y:S02]  /*6130*/  LDG.E.U16 R0, desc[UR36][R2.64] ;  /* 0x0000002402007981 */ /* 0x000ea4000c1e1500 */
[----:B--2---:R-:W-:-:S05]  /*6140*/  HADD2.F32 R0, -RZ, R0.H0_H0 ;  /* 0x20000000ff007230 */ /* 0x004fca0000004100 */
[----:B------:R-:W-:-:S04]  /*6150*/  F2FP.BF16.F32.PACK_AB R0, RZ, R0 ;  /* 0x00000000ff00723e */ /* 0x000fc800000010ff */
[----:B------:R-:W-:Y:S01]  /*6160*/  PRMT R22, R0, 0x7610, R22 ;  /* 0x0000761000167816 */ /* 0x000fe20000000016 */
[----:B------:R-:W-:Y:S06]  /*6170*/  BRA `(.L_x_111) ;  /* 0x0000000c003c7947 */ /* 0x000fec0003800000 */
.L_x_114:
        /* <DEDUP_REMOVED lines=9> */
.L_x_117:
[----:B------:R-:W2:Y:S02]  /*6210*/  LDG.E.U16 R2, desc[UR36][R2.64] ;  /* 0x0000002402027981 */ /* 0x000ea4000c1e1500 */
[----:B--2---:R-:W-:-:S05]  /*6220*/  HADD2.F32 R0, -RZ, R2.H0_H0 ;  /* 0x20000002ff007230 */ /* 0x004fca0000004100 */
[----:B------:R-:W-:-:S04]  /*6230*/  F2FP.BF16.F32.PACK_AB R0, RZ, R0 ;  /* 0x00000000ff00723e */ /* 0x000fc800000010ff */
[----:B------:R-:W-:Y:S01]  /*6240*/  PRMT R22, R0, 0x7610, R22 ;  /* 0x0000761000167816 */ /* 0x000fe20000000016 */
[----:B------:R-:W-:Y:S06]  /*6250*/  BRA `(.L_x_111) ;  /* 0x0000000c00047947 */ /* 0x000fec0003800000 */
.L_x_116:
        /* <DEDUP_REMOVED lines=9> */
.L_x_106:
        /* <DEDUP_REMOVED lines=14> */
.L_x_120:
        /* <DEDUP_REMOVED lines=9> */
.L_x_119:
        /* <DEDUP_REMOVED lines=28> */
.L_x_122:
        /* <DEDUP_REMOVED lines=15> */
.L_x_121:
[----:B------:R0:W5:Y:S01]  /*6710*/  LDG.E.U16 R22, desc[UR36][R2.64] ;  /* 0x0000002402167981 */ /* 0x000162000c1e1500 */
[----:B------:R-:W-:Y:S05]  /*6720*/  BRA `(.L_x_111) ;  /* 0x0000000400d07947 */ /* 0x000fea0003800000 */
.L_x_118:
        /* <DEDUP_REMOVED lines=13> */
.L_x_125:
        /* <DEDUP_REMOVED lines=21> */
.L_x_129:
[----:B------:R-:W-:Y:S05]  /*6950*/  BSYNC B1 ;  /* 0x0000000000017941 */ /* 0x000fea0003800000 */
.L_x_128:
[----:B------:R-:W-:Y:S01]  /*6960*/  LEA R3, R0, 0x3b800000, 0x17 ;  /* 0x3b80000000037811 */ /* 0x000fe200078eb8ff */
[----:B------:R-:W-:-:S05]  /*6970*/  IMAD.SHL.U32 R0, R2, 0x100000, RZ ;  /* 0x0010000002007824 */ /* 0x000fca00078e00ff */
[----:B------:R-:W-:-:S07]  /*6980*/  LOP3.LUT R0, R3, R0, R4, 0xfe, !PT ;  /* 0x0000000003007212 */ /* 0x000fce00078efe04 */
.L_x_127:
[----:B------:R-:W-:Y:S05]  /*6990*/  BSYNC B0 ;  /* 0x0000000000007941 */ /* 0x000fea0003800000 */
.L_x_126:
[----:B------:R-:W-:-:S04]  /*69a0*/  F2FP.BF16.F32.PACK_AB R0, RZ, R0 ;  /* 0x00000000ff00723e */ /* 0x000fc800000010ff */
[----:B------:R-:W-:Y:S01]  /*69b0*/  PRMT R22, R0, 0x7610, R22 ;  /* 0x0000761000167816 */ /* 0x000fe20000000016 */
[----:B------:R-:W-:Y:S06]  /*69c0*/  BRA `(.L_x_111) ;  /* 0x0000000400287947 */ /* 0x000fec0003800000 */
.L_x_124:
        /* <DEDUP_REMOVED lines=21> */
.L_x_133:
[----:B------:R-:W-:Y:S05]  /*6b20*/  BSYNC B1 ;  /* 0x0000000000017941 */ /* 0x000fea0003800000 */
.L_x_132:
[----:B------:R-:W-:Y:S01]  /*6b30*/  LEA R3, R0, 0x37800000, 0x17 ;  /* 0x3780000000037811 */ /* 0x000fe200078eb8ff */
[----:B------:R-:W-:-:S05]  /*6b40*/  IMAD.SHL.U32 R0, R2, 0x200000, RZ ;  /* 0x0020000002007824 */ /* 0x000fca00078e00ff */
[----:B------:R-:W-:-:S07]  /*6b50*/  LOP3.LUT R0, R3, R0, R4, 0xfe, !PT ;  /* 0x0000000003007212 */ /* 0x000fce00078efe04 */
.L_x_131:
[----:B------:R-:W-:Y:S05]  /*6b60*/  BSYNC B0 ;  /* 0x0000000000007941 */ /* 0x000fea0003800000 */
.L_x_130:
[----:B------:R-:W-:-:S04]  /*6b70*/  F2FP.BF16.F32.PACK_AB R0, RZ, R0 ;  /* 0x00000000ff00723e */ /* 0x000fc800000010ff */
[----:B------:R-:W-:Y:S01]  /*6b80*/  PRMT R22, R0, 0x7610, R22 ;  /* 0x0000761000167816 */ /* 0x000fe20000000016 */
[----:B------:R-:W-:Y:S06]  /*6b90*/  BRA `(.L_x_111) ;  /* 0x0000000000b47947 */ /* 0x000fec0003800000 */
.L_x_123:
        /* <DEDUP_REMOVED lines=14> */
.L_x_137:
[----:B------:R-:W-:Y:S05]  /*6c80*/  BSYNC B0 ;  /* 0x0000000000007941 */ /* 0x000fea0003800000 */
.L_x_136:
[----:B------:R-:W-:-:S04]  /*6c90*/  F2FP.BF16.F32.PACK_AB R0, RZ, R0 ;  /* 0x00000000ff00723e */ /* 0x000fc800000010ff */
[----:B------:R-:W-:Y:S01]  /*6ca0*/  PRMT R22, R0, 0x7610, R22 ;  /* 0x0000761000167816 */ /* 0x000fe20000000016 */
[----:B------:R-:W-:Y:S06]  /*6cb0*/  BRA `(.L_x_111) ;  /* 0x00000000006c7947 */ /* 0x000fec0003800000 */
.L_x_110:
        /* <DEDUP_REMOVED lines=16> */
.L_x_138:
[----:B------:R-:W-:Y:S01]  /*6dc0*/  PRMT R22, RZ, 0x7610, R22 ;  /* 0x00007610ff167816 */ /* 0x000fe20000000016 */
[----:B------:R-:W-:Y:S06]  /*6dd0*/  BRA `(.L_x_111) ;  /* 0x0000000000247947 */ /* 0x000fec0003800000 */
.L_x_135:
[----:B------:R-:W2:Y:S02]  /*6de0*/  LDG.E.64 R2, desc[UR36][R2.64] ;  /* 0x0000002402027981 */ /* 0x000ea4000c1e1b00 */
[----:B--2---:R-:W0:Y:S02]  /*6df0*/  I2F.U64 R0, R2 ;  /* 0x0000000200007312 */ /* 0x004e240000301000 */
[----:B0-----:R-:W-:-:S04]  /*6e00*/  F2FP.BF16.F32.PACK_AB R0, RZ, R0 ;  /* 0x00000000ff00723e */ /* 0x001fc800000010ff */
[----:B------:R-:W-:Y:S01]  /*6e10*/  PRMT R22, R0, 0x7610, R22 ;  /* 0x0000761000167816 */ /* 0x000fe20000000016 */
[----:B------:R-:W-:Y:S06]  /*6e20*/  BRA `(.L_x_111) ;  /* 0x0000000000107947 */ /* 0x000fec0003800000 */
.L_x_134:
[----:B------:R-:W2:Y:S02]  /*6e30*/  LDG.E R2, desc[UR36][R2.64] ;  /* 0x0000002402027981 */ /* 0x000ea4000c1e1900 */
[----:B--2---:R-:W-:-:S04]  /*6e40*/  I2FP.F32.U32 R0, R2 ;  /* 0x0000000200007245 */ /* 0x004fc80000201000 */
[----:B------:R-:W-:-:S04]  /*6e50*/  F2FP.BF16.F32.PACK_AB R0, RZ, R0 ;  /* 0x00000000ff00723e */ /* 0x000fc800000010ff */
[----:B------:R-:W-:-:S07]  /*6e60*/  PRMT R22, R0, 0x7610, R22 ;  /* 0x0000761000167816 */ /* 0x000fce0000000016 */
.L_x_111:
        /* <DEDUP_REMOVED lines=19> */
.L_x_142:
[----:B------:R-:W2:Y:S02]  /*6fa0*/  LDG.E.U8 R2, desc[UR36][R2.64] ;  /* 0x0000002402027981 */ /* 0x000ea4000c1e1100 */
[----:B--2---:R-:W-:-:S04]  /*6fb0*/  I2FP.F32.U32 R0, R2 ;  /* 0x0000000200007245 */ /* 0x004fc80000201000 */
[----:B------:R-:W-:Y:S01]  /*6fc0*/  F2FP.BF16.F32.PACK_AB R0, RZ, R0 ;  /* 0x00000000ff00723e */ /* 0x000fe200000010ff */
[----:B------:R-:W-:Y:S06]  /*6fd0*/  BRA `(.L_x_144) ;  /* 0x0000000c00907947 */ /* 0x000fec0003800000 */
.L_x_141:
        /* <DEDUP_REMOVED lines=10> */
.L_x_146:
[----:B------:R-:W2:Y:S02]  /*7080*/  LDG.E R2, desc[UR36][R2.64] ;  /* 0x0000002402027981 */ /* 0x000ea4000c1e1900 */
[----:B--2---:R-:W-:-:S04]  /*7090*/  I2FP.F32.S32 R0, R2 ;  /* 0x0000000200007245 */ /* 0x004fc80000201400 */
[----:B------:R-:W-:Y:S01]  /*70a0*/  F2FP.BF16.F32.PACK_AB R0, RZ, R0 ;  /* 0x00000000ff00723e */ /* 0x000fe200000010ff */
[----:B------:R-:W-:Y:S06]  /*70b0*/  BRA `(.L_x_144) ;  /* 0x0000000c00587947 */ /* 0x000fec0003800000 */
.L_x_145:
[----:B------:R-:W2:Y:S02]  /*70c0*/  LDG.E.U16 R2, desc[UR36][R2.64] ;  /* 0x0000002402027981 */ /* 0x000ea4000c1e1500 */
[----:B--2---:R-:W0:Y:S02]  /*70d0*/  I2F.S16 R0, R2 ;  /* 0x0000000200007306 */ /* 0x004e240000101400 */
[----:B0-----:R-:W-:Y:S01]  /*70e0*/  F2FP.BF16.F32.PACK_AB R0, RZ, R0 ;  /* 0x00000000ff00723e */ /* 0x001fe200000010ff */
[----:B------:R-:W-:Y:S06]  /*70f0*/  BRA `(.L_x_144) ;  /* 0x0000000c00487947 */ /* 0x000fec0003800000 */
.L_x_140:
        /* <DEDUP_REMOVED lines=9> */
.L_x_148:
[----:B------:R-:W2:Y:S02]  /*7190*/  LDG.E.U16 R0, desc[UR36][R2.64] ;  /* 0x0000002402007981 */ /* 0x000ea4000c1e1500 */
[----:B--2---:R-:W-:-:S05]  /*71a0*/  HADD2.F32 R0, -RZ, R0.H0_H0 ;  /* 0x20000000ff007230 */ /* 0x004fca0000004100 */
[----:B------:R-:W-:Y:S01]  /*71b0*/  F2FP.BF16.F32.PACK_AB R0, RZ, R0 ;  /* 0x00000000ff00723e */ /* 0x000fe200000010ff */
[----:B------:R-:W-:Y:S06]  /*71c0*/  BRA `(.L_x_144) ;  /* 0x0000000c00147947 */ /* 0x000fec0003800000 */
.L_x_147:
        /* <DEDUP_REMOVED lines=9> */
.L_x_150:
[----:B------:R-:W2:Y:S02]  /*7260*/  LDG.E.U16 R2, desc[UR36][R2.64] ;  /* 0x0000002402027981 */ /* 0x000ea4000c1e1500 */
[----:B--2---:R-:W-:-:S05]  /*7270*/  HADD2.F32 R0, -RZ, R2.H0_H0 ;  /* 0x20000002ff007230 */ /* 0x004fca0000004100 */
[----:B------:R-:W-:Y:S01]  /*7280*/  F2FP.BF16.F32.PACK_AB R0, RZ, R0 ;  /* 0x00000000ff00723e */ /* 0x000fe200000010ff */
[----:B------:R-:W-:Y:S06]  /*7290*/  BRA `(.L_x_144) ;  /* 0x0000000800e07947 */ /* 0x000fec0003800000 */
.L_x_149:
        /* <DEDUP_REMOVED lines=8> */
.L_x_139:
        /* <DEDUP_REMOVED lines=13> */
.L_x_153:
        /* <DEDUP_REMOVED lines=8> */
.L_x_152:
        /* <DEDUP_REMOVED lines=28> */
.L_x_155:
        /* <DEDUP_REMOVED lines=15> */
.L_x_154:
[----:B------:R0:W5:Y:S01]  /*7720*/  LDG.E.U16 R0, desc[UR36][R2.64] ;  /* 0x0000002402007981 */ /* 0x000162000c1e1500 */
[----:B------:R-:W-:Y:S05]  /*7730*/  BRA `(.L_x_144) ;  /* 0x0000000400b87947 */ /* 0x000fea0003800000 */
.L_x_151:
        /* <DEDUP_REMOVED lines=12> */
.L_x_158:
        /* <DEDUP_REMOVED lines=21> */
.L_x_162:
[----:B------:R-:W-:Y:S05]  /*7950*/  BSYNC B1 ;  /* 0x0000000000017941 */ /* 0x000fea0003800000 */
.L_x_161:
[----:B------:R-:W-:Y:S01]  /*7960*/  LEA R3, R0, 0x3b800000, 0x17 ;  /* 0x3b80000000037811 */ /* 0x000fe200078eb8ff */
[----:B------:R-:W-:-:S05]  /*7970*/  IMAD.SHL.U32 R0, R2, 0x100000, RZ ;  /* 0x0010000002007824 */ /* 0x000fca00078e00ff */
[----:B------:R-:W-:-:S07]  /*7980*/  LOP3.LUT R0, R3, R0, R4, 0xfe, !PT ;  /* 0x0000000003007212 */ /* 0x000fce00078efe04 */
.L_x_160:
[----:B------:R-:W-:Y:S05]  /*7990*/  BSYNC B0 ;  /* 0x0000000000007941 */ /* 0x000fea0003800000 */
.L_x_159:
[----:B------:R-:W-:Y:S01]  /*79a0*/  F2FP.BF16.F32.PACK_AB R0, RZ, R0 ;  /* 0x00000000ff00723e */ /* 0x000fe200000010ff */
[----:B------:R-:W-:Y:S06]  /*79b0*/  BRA `(.L_x_144) ;  /* 0x0000000400187947 */ /* 0x000fec0003800000 */
.L_x_157:
        /* <DEDUP_REMOVED lines=21> */
.L_x_166:
[----:B------:R-:W-:Y:S05]  /*7b10*/  BSYNC B1 ;  /* 0x0000000000017941 */ /* 0x000fea0003800000 */
.L_x_165:
[----:B------:R-:W-:Y:S01]  /*7b20*/  LEA R3, R0, 0x37800000, 0x17 ;  /* 0x3780000000037811 */ /* 0x000fe200078eb8ff */
[----:B------:R-:W-:-:S05]  /*7b30*/  IMAD.SHL.U32 R0, R2, 0x200000, RZ ;  /* 0x0020000002007824 */ /* 0x000fca00078e00ff */
[----:B------:R-:W-:-:S07]  /*7b40*/  LOP3.LUT R0, R3, R0, R4, 0xfe, !PT ;  /* 0x0000000003007212 */ /* 0x000fce00078efe04 */
.L_x_164:
[----:B------:R-:W-:Y:S05]  /*7b50*/  BSYNC B0 ;  /* 0x0000000000007941 */ /* 0x000fea0003800000 */
.L_x_163:
[----:B------:R-:W-:Y:S01]  /*7b60*/  F2FP.BF16.F32.PACK_AB R0, RZ, R0 ;  /* 0x00000000ff00723e */ /* 0x000fe200000010ff */
[----:B------:R-:W-:Y:S06]  /*7b70*/  BRA `(.L_x_144) ;  /* 0x0000000000a87947 */ /* 0x000fec0003800000 */
.L_x_156:
        /* <DEDUP_REMOVED lines=14> */
.L_x_170:
[----:B------:R-:W-:Y:S05]  /*7c60*/  BSYNC B0 ;  /* 0x0000000000007941 */ /* 0x000fea0003800000 */
.L_x_169:
[----:B------:R-:W-:Y:S01]  /*7c70*/  F2FP.BF16.F32.PACK_AB R0, RZ, R0 ;  /* 0x00000000ff00723e */ /* 0x000fe200000010ff */
[----:B------:R-:W-:Y:S06]  /*7c80*/  BRA `(.L_x_144) ;  /* 0x0000000000647947 */ /* 0x000fec0003800000 */
.L_x_143:
        /* <DEDUP_REMOVED lines=16> */
.L_x_171:
[----:B------:R-:W-:Y:S01]  /*7d90*/  PRMT R0, RZ, 0x7610, R0 ;  /* 0x00007610ff007816 */ /* 0x000fe20000000000 */
[----:B------:R-:W-:Y:S06]  /*7da0*/  BRA `(.L_x_144) ;  /* 0x00000000001c7947 */ /* 0x000fec0003800000 */
.L_x_168:
[----:B------:R-:W2:Y:S02]  /*7db0*/  LDG.E.64 R2, desc[UR36][R2.64] ;  /* 0x0000002402027981 */ /* 0x000ea4000c1e1b00 */
[----:B--2---:R-:W0:Y:S02]  /*7dc0*/  I2F.U64 R0, R2 ;  /* 0x0000000200007312 */ /* 0x004e240000301000 */
[----:B0-----:R-:W-:Y:S01]  /*7dd0*/  F2FP.BF16.F32.PACK_AB R0, RZ, R0 ;  /* 0x00000000ff00723e */ /* 0x001fe200000010ff */
[----:B------:R-:W-:Y:S06]  /*7de0*/  BRA `(.L_x_144) ;  /* 0x00000000000c7947 */ /* 0x000fec0003800000 */
.L_x_167:
[----:B------:R-:W2:Y:S02]  /*7df0*/  LDG.E R2, desc[UR36][R2.64] ;  /* 0x0000002402027981 */ /* 0x000ea4000c1e1900 */
[----:B--2---:R-:W-:-:S04]  /*7e00*/  I2FP.F32.U32 R0, R2 ;  /* 0x0000000200007245 */ /* 0x004fc80000201000 */
[----:B------:R-:W-:-:S07]  /*7e10*/  F2FP.BF16.F32.PACK_AB R0, RZ, R0 ;  /* 0x00000000ff00723e */ /* 0x000fce00000010ff */
.L_x_144:
[----:B------:R-:W1:Y:S01]  /*7e20*/  LDC.U8 R4, c[0x0][0x491] ;  /* 0x00012440ff047b82 */ /* 0x000e620000000000 */
[----:B-----5:R-:W-:Y:S02]  /*7e30*/  IMAD.U32 R0, R0, 0x10000, RZ ;  /* 0x0001000000007824 */ /* 0x020fe400078e00ff */
[----:B------:R-:W-:Y:S02]  /*7e40*/  IMAD.U32 R22, R22, 0x10000, RZ ;  /* 0x0001000016167824 */ /* 0x000fe400078e00ff */
[----:B0-----:R-:W0:Y:S02]  /*7e50*/  MUFU.RCP R3, R0 ;  /* 0x0000000000037308 */ /* 0x001e240000001000 */
[----:B0-----:R-:W-:Y:S01]  /*7e60*/  FMUL.FTZ R22, R22, R3 ;  /* 0x0000000316167220 */ /* 0x001fe20000410000 */
[----:B-1----:R-:W-:-:S05]  /*7e70*/  PRMT R2, R4, 0x9910, RZ ;  /* 0x0000991004027816 */ /* 0x002fca00000000ff */
[----:B------:R0:W1:Y:S01]  /*7e80*/  F2F.BF16.F32 R3, R22 ;  /* 0x0000001600037304 */ /* 0x0000620000202000 */
[----:B------:R-:W-:-:S13]  /*7e90*/  ISETP.GT.AND P0, PT, R2, 0x9, PT ;  /* 0x000000090200780c */ /* 0x000fda0003f04270 */
[----:B0-----:R-:W-:Y:S05]  /*7ea0*/  @P0 BRA `(.L_x_172) ;  /* 0x00000004000c0947 */ /* 0x001fea0003800000 */
        /* <DEDUP_REMOVED lines=8> */
[----:B-1----:R-:W-:-:S04]  /*7f30*/  IMAD.U32 R0, R3, 0x10000, RZ ;  /* 0x0001000003007824 */ /* 0x002fc800078e00ff */
[----:B------:R-:W0:Y:S02]  /*7f40*/  F2I.FTZ.TRUNC.NTZ R3, R0 ;  /* 0x0000000000037305 */ /* 0x000e24000021f100 */
[----:B0-----:R1:W-:Y:S01]  /*7f50*/  STG.E.U8 desc[UR36][R16.64], R3 ;  /* 0x0000000310007986 */ /* 0x0013e2000c101124 */
[----:B------:R-:W-:Y:S05]  /*7f60*/  BRA `(.L_x_177) ;  /* 0x0000000c00947947 */ /* 0x000fea0003800000 */
.L_x_175:
[----:B-1----:R-:W-:-:S06]  /*7f70*/  IMAD.U32 R3, R3, 0x10000, RZ ;  /* 0x0001000003037824 */ /* 0x002fcc00078e00ff */
[----:B------:R-:W0:Y:S02]  /*7f80*/  F2I.S64.TRUNC R2, R3 ;  /* 0x0000000300027311 */ /* 0x000e24000020d900 */
[----:B0-----:R0:W-:Y:S01]  /*7f90*/  STG.E.U8 desc[UR36][R16.64], R2 ;  /* 0x0000000210007986 */ /* 0x0011e2000c101124 */
[----:B------:R-:W-:Y:S05]  /*7fa0*/  BRA `(.L_x_177) ;  /* 0x0000000c00847947 */ /* 0x000fea0003800000 */
.L_x_174:
[----:B------:R-:W-:-:S13]  /*7fb0*/  ISETP.NE.AND P0, PT, R2, 0x2, PT ;  /* 0x000000020200780c */ /* 0x000fda0003f05270 */
[----:B------:R-:W-:Y:S05]  /*7fc0*/  @!P0 BRA `(.L_x_178) ;  /* 0x0000000000308947 */ /* 0x000fea0003800000 */
[----:B------:R-:W-:-:S13]  /*7fd0*/  ISETP.NE.AND P0, PT, R2, 0x3, PT ;  /* 0x000000030200780c */ /* 0x000fda0003f05270 */
[----:B------:R-:W-:Y:S05]  /*7fe0*/  @!P0 BRA `(.L_x_179) ;  /* 0x0000000000188947 */ /* 0x000fea0003800000 */
[----:B------:R-:W-:-:S13]  /*7ff0*/  ISETP.NE.AND P0, PT, R2, 0x4, PT ;  /* 0x000000040200780c */ /* 0x000fda0003f05270 */
[----:B------:R-:W-:Y:S05]  /*8000*/  @P0 BRA `(.L_x_176) ;  /* 0x0000000c000c0947 */ /* 0x000fea0003800000 */
[----:B-1----:R-:W-:-:S06]  /*8010*/  IMAD.U32 R3, R3, 0x10000, RZ ;  /* 0x0001000003037824 */ /* 0x002fcc00078e00ff */
[----:B------:R-:W0:Y:S02]  /*8020*/  F2I.S64.TRUNC R2, R3 ;  /* 0x0000000300027311 */ /* 0x000e24000020d900 */
[----:B0-----:R4:W-:Y:S01]  /*8030*/  STG.E.64 desc[UR36][R16.64], R2 ;  /* 0x0000000210007986 */ /* 0x0019e2000c101b24 */
[----:B------:R-:W-:Y:S05]  /*8040*/  BRA `(.L_x_177) ;  /* 0x0000000c005c7947 */ /* 0x000fea0003800000 */
.L_x_179:
[----:B-1----:R-:W-:-:S06]  /*8050*/  IMAD.U32 R3, R3, 0x10000, RZ ;  /* 0x0001000003037824 */ /* 0x002fcc00078e00ff */
[----:B------:R-:W0:Y:S02]  /*8060*/  F2I.FTZ.TRUNC.NTZ R3, R3 ;  /* 0x0000000300037305 */ /* 0x000e24000021f100 */
[----:B0-----:R3:W-:Y:S01]  /*8070*/  STG.E desc[UR36][R16.64], R3 ;  /* 0x0000000310007986 */ /* 0x0017e2000c101924 */
[----:B------:R-:W-:Y:S05]  /*8080*/  BRA `(.L_x_177) ;  /* 0x0000000c004c7947 */ /* 0x000fea0003800000 */
.L_x_178:
[----:B-1----:R-:W-:-:S06]  /*8090*/  IMAD.U32 R3, R3, 0x10000, RZ ;  /* 0x0001000003037824 */ /* 0x002fcc00078e00ff */
[----:B------:R-:W0:Y:S02]  /*80a0*/  F2I.FTZ.TRUNC.NTZ R3, R3 ;  /* 0x0000000300037305 */ /* 0x000e24000021f100 */
[----:B0-----:R2:W-:Y:S01]  /*80b0*/  STG.E.U16 desc[UR36][R16.64], R3 ;  /* 0x0000000310007986 */ /* 0x0015e2000c101524 */
[----:B------:R-:W-:Y:S05]  /*80c0*/  BRA `(.L_x_177) ;  /* 0x0000000c003c7947 */ /* 0x000fea0003800000 */
.L_x_173:
[----:B------:R-:W-:-:S13]  /*80d0*/  ISETP.GT.AND P0, PT, R2, 0x6, PT ;  /* 0x000000060200780c */ /* 0x000fda0003f04270 */
[----:B------:R-:W-:Y:S05]  /*80e0*/  @P0 BRA `(.L_x_180) ;  /* 0x00000000002c0947 */ /* 0x000fea0003800000 */
[----:B------:R-:W-:-:S13]  /*80f0*/  ISETP.NE.AND P0, PT, R2, 0x5, PT ;  /* 0x000000050200780c */ /* 0x000fda0003f05270 */
[----:B------:R-:W-:Y:S05]  /*8100*/  @!P0 BRA `(.L_x_181) ;  /* 0x0000000000148947 */ /* 0x000fea0003800000 */
[----:B------:R-:W-:-:S13]  /*8110*/  ISETP.NE.AND P0, PT, R2, 0x6, PT ;  /* 0x000000060200780c */ /* 0x000fda0003f05270 */
[----:B------:R-:W-:Y:S05]  /*8120*/  @P0 BRA `(.L_x_176) ;  /* 0x0000000800c40947 */ /* 0x000fea0003800000 */
[----:B-1----:R-:W-:-:S05]  /*8130*/  IMAD.U32 R3, R3, 0x10000, RZ ;  /* 0x0001000003037824 */ /* 0x002fca00078e00ff */
[----:B------:R0:W-:Y:S01]  /*8140*/  STG.E desc[UR36][R16.64], R3 ;  /* 0x0000000310007986 */ /* 0x0001e2000c101924 */
[----:B------:R-:W-:Y:S05]  /*8150*/  BRA `(.L_x_177) ;  /* 0x0000000c00187947 */ /* 0x000fea0003800000 */
.L_x_181:
[----:B-1----:R-:W-:-:S05]  /*8160*/  IMAD.U32 R0, R3, 0x10000, RZ ;  /* 0x0001000003007824 */ /* 0x002fca00078e00ff */
[----:B------:R-:W-:-:S05]  /*8170*/  F2FP.F16.F32.PACK_AB R0, RZ, R0 ;  /* 0x00000000ff00723e */ /* 0x000fca00000000ff */
[----:B------:R0:W-:Y:S01]  /*8180*/  STG.E.U16 desc[UR36][R16.64], R0 ;  /* 0x0000000010007986 */ /* 0x0001e2000c101524 */
[----:B------:R-:W-:Y:S05]  /*8190*/  BRA `(.L_x_177) ;  /* 0x0000000c00087947 */ /* 0x000fea0003800000 */
.L_x_180:
[----:B------:R-:W-:-:S13]  /*81a0*/  ISETP.NE.AND P0, PT, R2, 0x7, PT ;  /* 0x000000070200780c */ /* 0x000fda0003f05270 */
[----:B------:R-:W-:Y:S05]  /*81b0*/  @!P0 BRA `(.L_x_182) ;  /* 0x0000000000348947 */ /* 0x000fea0003800000 */
[----:B------:R-:W-:-:S13]  /*81c0*/  ISETP.NE.AND P0, PT, R2, 0x8, PT ;  /* 0x000000080200780c */ /* 0x000fda0003f05270 */
[----:B------:R-:W-:Y:S05]  /*81d0*/  @!P0 BRA `(.L_x_183) ;  /* 0x0000000000188947 */ /* 0x000fea0003800000 */
[----:B------:R-:W-:-:S13]  /*81e0*/  ISETP.NE.AND P0, PT, R2, 0x9, PT ;  /* 0x000000090200780c */ /* 0x000fda0003f05270 */
[----:B------:R-:W-:Y:S05]  /*81f0*/  @P0 BRA `(.L_x_176) ;  /* 0x0000000800900947 */ /* 0x000fea0003800000 */
[----:B-1----:R-:W-:Y:S02]  /*8200*/  IMAD.U32 R2, R3, 0x10000, RZ ;  /* 0x0001000003027824 */ /* 0x002fe400078e00ff */
[----:B------:R-:W-:-:S05]  /*8210*/  IMAD.MOV.U32 R3, RZ, RZ, RZ ;  /* 0x000000ffff037224 */ /* 0x000fca00078e00ff */
[----:B------:R0:W-:Y:S01]  /*8220*/  STG.E.64 desc[UR36][R16.64], R2 ;  /* 0x0000000210007986 */ /* 0x0001e2000c101b24 */
[----:B------:R-:W-:Y:S05]  /*8230*/  BRA `(.L_x_177) ;  /* 0x0000000800e07947 */ /* 0x000fea0003800000 */
.L_x_183:
[----:B-1----:R-:W-:-:S05]  /*8240*/  IMAD.U32 R3, R3, 0x10000, RZ ;  /* 0x0001000003037824 */ /* 0x002fca00078e00ff */
[----:B------:R-:W-:-:S04]  /*8250*/  F2FP.F16.F32.PACK_AB R3, RZ, R3 ;  /* 0x00000003ff03723e */ /* 0x000fc800000000ff */
[----:B------:R-:W-:-:S05]  /*8260*/  PRMT R3, R3, 0x5410, RZ ;  /* 0x0000541003037816 */ /* 0x000fca00000000ff */
[----:B------:R0:W-:Y:S01]  /*8270*/  STG.E desc[UR36][R16.64], R3 ;  /* 0x0000000310007986 */ /* 0x0001e2000c101924 */
[----:B------:R-:W-:Y:S05]  /*8280*/  BRA `(.L_x_177) ;  /* 0x0000000800cc7947 */ /* 0x000fea0003800000 */
.L_x_182:
[----:B-1----:R-:W-:-:S04]  /*8290*/  IMAD.U32 R2, R3, 0x10000, RZ ;  /* 0x0001000003027824 */ /* 0x002fc800078e00ff */
[----:B------:R-:W-:-:S06]  /*82a0*/  FMUL.FTZ R2, R2, 1 ;  /* 0x3f80000002027820 */ /* 0x000fcc0000410000 */
[----:B------:R-:W0:Y:S02]  /*82b0*/  F2F.F64.F32 R2, R2 ;  /* 0x0000000200027310 */ /* 0x000e240000201800 */
[----:B0-----:R0:W-:Y:S01]  /*82c0*/  STG.E.64 desc[UR36][R16.64], R2 ;  /* 0x0000000210007986 */ /* 0x0011e2000c101b24 */
[----:B------:R-:W-:Y:S05]  /*82d0*/  BRA `(.L_x_177) ;  /* 0x0000000800b87947 */ /* 0x000fea0003800000 */
.L_x_172:
        /* <DEDUP_REMOVED lines=8> */
[----:B-1----:R-:W-:-:S05]  /*8360*/  IMAD.U32 R3, R3, 0x10000, RZ ;  /* 0x0001000003037824 */ /* 0x002fca00078e00ff */
[----:B------:R-:W-:-:S04]  /*8370*/  FSETP.NEU.FTZ.AND P0, PT, R3, RZ, PT ;  /* 0x000000ff0300720b */ /* 0x000fc80003f1d000 */
[----:B------:R-:W-:-:S05]  /*8380*/  SEL R3, RZ, 0x1, !P0 ;  /* 0x00000001ff037807 */ /* 0x000fca0004000000 */
[----:B------:R0:W-:Y:S01]  /*8390*/  STG.E.U8 desc[UR36][R16.64], R3 ;  /* 0x0000000310007986 */ /* 0x0001e2000c101124 */
[----:B------:R-:W-:Y:S05]  /*83a0*/  BRA `(.L_x_177) ;  /* 0x0000000800847947 */ /* 0x000fea0003800000 */
.L_x_186:
[----:B-1----:R-:W-:Y:S01]  /*83b0*/  IMAD.U32 R3, R3, 0x10000, RZ ;  /* 0x0001000003037824 */ /* 0x002fe200078e00ff */
[----:B------:R-:W-:-:S03]  /*83c0*/  CS2R R6, SRZ ;  /* 0x0000000000067805 */ /* 0x000fc6000001ff00 */
[----:B------:R-:W-:-:S04]  /*83d0*/  FMUL.FTZ R3, R3, 1 ;  /* 0x3f80000003037820 */ /* 0x000fc80000410000 */
[----:B------:R-:W0:Y:S02]  /*83e0*/  F2F.F64.F32 R4, R3 ;  /* 0x0000000300047310 */ /* 0x000e240000201800 */
[----:B0-----:R0:W-:Y:S01]  /*83f0*/  STG.E.128 desc[UR36][R16.64], R4 ;  /* 0x0000000410007986 */ /* 0x0011e2000c101d24 */
[----:B------:R-:W-:Y:S05]  /*8400*/  BRA `(.L_x_177) ;  /* 0x00000008006c7947 */ /* 0x000fea0003800000 */
.L_x_185:
[----:B------:R-:W-:-:S13]  /*8410*/  ISETP.NE.AND P0, PT, R2, 0xf, PT ;  /* 0x0000000f0200780c */ /* 0x000fda0003f05270 */
[----:B------:R-:W-:Y:S05]  /*8420*/  @!P0 BRA `(.L_x_187) ;  /* 0x0000000000b48947 */ /* 0x000fea0003800000 */
[----:B------:R-:W-:-:S13]  /*8430*/  ISETP.NE.AND P0, PT, R2, 0x17, PT ;  /* 0x000000170200780c */ /* 0x000fda0003f05270 */
[----:B------:R-:W-:Y:S05]  /*8440*/  @!P0 BRA `(.L_x_188) ;  /* 0x0000000000548947 */ /* 0x000fea0003800000 */
[----:B------:R-:W-:-:S13]  /*8450*/  ISETP.NE.AND P0, PT, R2, 0x18, PT ;  /* 0x000000180200780c */ /* 0x000fda0003f05270 */
[----:B------:R-:W-:Y:S05]  /*8460*/  @P0 BRA `(.L_x_176) ;  /* 0x0000000400f40947 */ /* 0x000fea0003800000 */
[----:B-1----:R-:W-:Y:S01]  /*8470*/  IMAD.U32 R5, R3, 0x10000, RZ ;  /* 0x0001000003057824 */ /* 0x002fe200078e00ff */
        /* <DEDUP_REMOVED lines=14> */
.L_x_190:
[----:B------:R-:W-:Y:S05]  /*8560*/  BSYNC B0 ;  /* 0x0000000000007941 */ /* 0x000fea0003800000 */
.L_x_189:
[----:B------:R-:W-:-:S05]  /*8570*/  LOP3.LUT R3, R0, R3, RZ, 0xfc, !PT ;  /* 0x0000000300037212 */ /* 0x000fca00078efcff */
[----:B------:R0:W-:Y:S01]  /*8580*/  STG.E.U8 desc[UR36][R16.64], R3 ;  /* 0x0000000310007986 */ /* 0x0001e2000c101124 */
[----:B------:R-:W-:Y:S05]  /*8590*/  BRA `(.L_x_177) ;  /* 0x0000000800087947 */ /* 0x000fea0003800000 */
.L_x_188:
[----:B-1----:R-:W-:Y:S01]  /*85a0*/  IMAD.U32 R3, R3, 0x10000, RZ ;  /* 0x0001000003037824 */ /* 0x002fe200078e00ff */
        /* <DEDUP_REMOVED lines=12> */
.L_x_192:
[----:B------:R-:W-:Y:S01]  /*8670*/  IMAD.MOV.U32 R0, RZ, RZ, 0x7f ;  /* 0x0000007fff007424 */ /* 0x000fe200078e00ff */
[----:B------:R-:W-:-:S04]  /*8680*/  ISETP.GT.U32.AND P0, PT, R2, 0x7f800000, PT ;  /* 0x7f8000000200780c */ /* 0x000fc80003f04070 */
[----:B------:R-:W-:-:S09]  /*8690*/  SEL R0, R0, 0x7c, P0 ;  /* 0x0000007c00007807 */ /* 0x000fd20000000000 */
.L_x_193:
[----:B------:R-:W-:Y:S05]  /*86a0*/  BSYNC B0 ;  /* 0x0000000000007941 */ /* 0x000fea0003800000 */
.L_x_191:
[----:B------:R-:W-:-:S04]  /*86b0*/  LOP3.LUT R2, R3, 0x80000000, RZ, 0xc0, !PT ;  /* 0x8000000003027812 */ /* 0x000fc800078ec0ff */
[----:B------:R-:W-:-:S04]  /*86c0*/  SHF.R.U32.HI R3, RZ, 0x18, R2 ;  /* 0x00000018ff037819 */ /* 0x000fc80000011602 */
[----:B------:R-:W-:-:S05]  /*86d0*/  LOP3.LUT R3, R0, R3, RZ, 0xfc, !PT ;  /* 0x0000000300037212 */ /* 0x000fca00078efcff */
[----:B------:R0:W-:Y:S01]  /*86e0*/  STG.E.U8 desc[UR36][R16.64], R3 ;  /* 0x0000000310007986 */ /* 0x0001e2000c101124 */
[----:B------:R-:W-:Y:S05]  /*86f0*/  BRA `(.L_x_177) ;  /* 0x0000000400b07947 */ /* 0x000fea0003800000 */
.L_x_187:
[----:B-1----:R0:W-:Y:S01]  /*8700*/  STG.E.U16 desc[UR36][R16.64], R3 ;  /* 0x0000000310007986 */ /* 0x0021e2000c101524 */
[----:B------:R-:W-:Y:S05]  /*8710*/  BRA `(.L_x_177) ;  /* 0x0000000400a87947 */ /* 0x000fea0003800000 */
.L_x_184:
        /* <DEDUP_REMOVED lines=8> */
[----:B-1----:R-:W-:-:S06]  /*87a0*/  IMAD.U32 R3, R3, 0x10000, RZ ;  /* 0x0001000003037824 */ /* 0x002fcc00078e00ff */
[----:B------:R-:W0:Y:S02]  /*87b0*/  F2I.FTZ.U32.TRUNC.NTZ R3, R3 ;  /* 0x0000000300037305 */ /* 0x000e24000021f000 */
[----:B0-----:R0:W-:Y:S01]  /*87c0*/  STG.E.U16 desc[UR36][R16.64], R3 ;  /* 0x0000000310007986 */ /* 0x0011e2000c101524 */
[----:B------:R-:W-:Y:S05]  /*87d0*/  BRA `(.L_x_177) ;  /* 0x0000000400787947 */ /* 0x000fea0003800000 */
.L_x_196:
[----:B-1----:R-:W-:Y:S01]  /*87e0*/  IMAD.U32 R3, R3, 0x10000, RZ ;  /* 0x0001000003037824 */ /* 0x002fe200078e00ff */
        /* <DEDUP_REMOVED lines=16> */
.L_x_199:
[----:B------:R-:W-:-:S04]  /*88f0*/  LOP3.LUT R2, R3, 0x80000000, RZ, 0xc0, !PT ;  /* 0x8000000003027812 */ /* 0x000fc800078ec0ff */
[----:B------:R-:W-:-:S04]  /*8900*/  SHF.R.U32.HI R3, RZ, 0x18, R2 ;  /* 0x00000018ff037819 */ /* 0x000fc80000011602 */
[----:B------:R-:W-:-:S04]  /*8910*/  LOP3.LUT R0, R0, R3, RZ, 0xfc, !PT ;  /* 0x0000000300007212 */ /* 0x000fc800078efcff */
[----:B------:R-:W-:-:S07]  /*8920*/  PRMT R8, R0, 0x7610, R8 ;  /* 0x0000761000087816 */ /* 0x000fce0000000008 */
.L_x_198:
[----:B------:R-:W-:Y:S05]  /*8930*/  BSYNC B0 ;  /* 0x0000000000007941 */ /* 0x000fea0003800000 */
.L_x_197:
[----:B------:R0:W-:Y:S01]  /*8940*/  STG.E.U8 desc[UR36][R16.64], R8 ;  /* 0x0000000810007986 */ /* 0x0001e2000c101124 */
[----:B------:R-:W-:Y:S05]  /*8950*/  BRA `(.L_x_177) ;  /* 0x0000000400187947 */ /* 0x000fea0003800000 */
.L_x_195:
        /* <DEDUP_REMOVED lines=17> */
.L_x_202:
[----:B------:R-:W-:-:S04]  /*8a70*/  LOP3.LUT R2, R3, 0x80000000, RZ, 0xc0, !PT ;  /* 0x8000000003027812 */ /* 0x000fc800078ec0ff */
[----:B------:R-:W-:-:S04]  /*8a80*/  SHF.R.U32.HI R3, RZ, 0x18, R2 ;  /* 0x00000018ff037819 */ /* 0x000fc80000011602 */
[----:B------:R-:W-:-:S04]  /*8a90*/  LOP3.LUT R0, R0, R3, RZ, 0xfc, !PT ;  /* 0x0000000300007212 */ /* 0x000fc800078efcff */
[----:B------:R-:W-:-:S07]  /*8aa0*/  PRMT R8, R0, 0x7610, R8 ;  /* 0x0000761000087816 */ /* 0x000fce0000000008 */
.L_x_201:
[----:B------:R-:W-:Y:S05]  /*8ab0*/  BSYNC B0 ;  /* 0x0000000000007941 */ /* 0x000fea0003800000 */
.L_x_200:
[----:B------:R0:W-:Y:S01]  /*8ac0*/  STG.E.U8 desc[UR36][R16.64], R8 ;  /* 0x0000000810007986 */ /* 0x0001e2000c101124 */
[----:B------:R-:W-:Y:S05]  /*8ad0*/  BRA `(.L_x_177) ;  /* 0x0000000000b87947 */ /* 0x000fea0003800000 */
.L_x_194:
[----:B------:R-:W-:-:S13]  /*8ae0*/  ISETP.NE.AND P0, PT, R2, 0x1c, PT ;  /* 0x0000001c0200780c */ /* 0x000fda0003f05270 */
[----:B------:R-:W-:Y:S05]  /*8af0*/  @!P0 BRA `(.L_x_203) ;  /* 0x0000000000a48947 */ /* 0x000fea0003800000 */
[----:B------:R-:W-:-:S13]  /*8b00*/  ISETP.NE.AND P0, PT, R2, 0x1d, PT ;  /* 0x0000001d0200780c */ /* 0x000fda0003f05270 */
[----:B------:R-:W-:Y:S05]  /*8b10*/  @!P0 BRA `(.L_x_204) ;  /* 0x00000000008c8947 */ /* 0x000fea0003800000 */
[----:B------:R-:W-:-:S13]  /*8b20*/  ISETP.NE.AND P0, PT, R2, 0x2c, PT ;  /* 0x0000002c0200780c */ /* 0x000fda0003f05270 */
[----:B------:R-:W-:Y:S05]  /*8b30*/  @P0 BRA `(.L_x_176) ;  /* 0x0000000000400947 */ /* 0x000fea0003800000 */
[----:B-1----:R-:W-:-:S05]  /*8b40*/  IMAD.U32 R3, R3, 0x10000, RZ ;  /* 0x0001000003037824 */ /* 0x002fca00078e00ff */
[----:B------:R-:W-:-:S04]  /*8b50*/  SHF.R.U32.HI R4, RZ, 0x17, R3 ;  /* 0x00000017ff047819 */ /* 0x000fc80000011603 */
[----:B------:R-:W-:-:S04]  /*8b60*/  LOP3.LUT R2, R4, 0xff, RZ, 0xc0, !PT ;  /* 0x000000ff04027812 */ /* 0x000fc800078ec0ff */
[----:B------:R-:W-:-:S13]  /*8b70*/  ISETP.NE.AND P1, PT, R2, 0xff, PT ;  /* 0x000000ff0200780c */ /* 0x000fda0003f25270 */
[--C-:B------:R-:W-:Y:S02]  /*8b80*/  @P1 SHF.R.U32.HI R0, RZ, 0x16, R3.reuse ;  /* 0x00000016ff001819 */ /* 0x100fe40000011603 */
[----:B------:R-:W-:Y:S01]  /*8b90*/  @P1 LOP3.LUT P0, RZ, R2, 0x3fffff, R3, 0xf8, !PT ;  /* 0x003fffff02ff1812 */ /* 0x000fe2000780f803 */
[----:B------:R-:W-:Y:S01]  /*8ba0*/  IMAD.MOV.U32 R3, RZ, RZ, 0xff ;  /* 0x000000ffff037424 */ /* 0x000fe200078e00ff */
        /* <DEDUP_REMOVED lines=9> */
.L_x_176:
[----:B------:R-:W-:Y:S01]  /*8c40*/  MOV R0, 0x0 ;  /* 0x0000000000007802 */ /* 0x000fe20000000f00 */
[----:B------:R-:W-:Y:S01]  /*8c50*/  ULDC.64 UR4, c[0x4][0x148] ;  /* 0x0100520000047ab9 */ /* 0x000fe20000000a00 */
[----:B------:R-:W-:Y:S01]  /*8c60*/  ULDC.64 UR6, c[0x4][0x60] ;  /* 0x0100180000067ab9 */ /* 0x000fe20000000a00 */
[----:B------:R-:W-:Y:S01]  /*8c70*/  IMAD.U32 R4, RZ, RZ, UR4 ;  /* 0x00000004ff047e24 */ /* 0x000fe2000f8e00ff */
[----:B-1----:R0:W1:Y:S01]  /*8c80*/  LDC.64 R2, c[0x4][R0] ;  /* 0x0100000000027b82 */ /* 0x0020620000000a00 */
[----:B------:R-:W-:Y:S01]  /*8c90*/  IMAD.U32 R5, RZ, RZ, UR5 ;  /* 0x00000005ff057e24 */ /* 0x000fe2000f8e00ff */
[----:B------:R-:W-:Y:S01]  /*8ca0*/  ULDC.64 UR4, c[0x4][0x150] ;  /* 0x0100540000047ab9 */ /* 0x000fe20000000a00 */
[----:B------:R-:W-:Y:S02]  /*8cb0*/  IMAD.U32 R10, RZ, RZ, UR6 ;  /* 0x00000006ff0a7e24 */ /* 0x000fe4000f8e00ff */
[----:B------:R-:W-:Y:S02]  /*8cc0*/  IMAD.U32 R6, RZ, RZ, UR4 ;  /* 0x00000004ff067e24 */ /* 0x000fe4000f8e00ff */
[----:B------:R-:W-:-:S02]  /*8cd0*/  IMAD.U32 R7, RZ, RZ, UR5 ;  /* 0x00000005ff077e24 */ /* 0x000fc4000f8e00ff */
[----:B------:R-:W-:Y:S02]  /*8ce0*/  IMAD.U32 R11, RZ, RZ, UR7 ;  /* 0x00000007ff0b7e24 */ /* 0x000fe4000f8e00ff */
[----:B------:R-:W-:Y:S02]  /*8cf0*/  IMAD.MOV.U32 R8, RZ, RZ, 0x65 ;  /* 0x00000065ff087424 */ /* 0x000fe400078e00ff */
[----:B------:R-:W-:Y:S02]  /*8d00*/  IMAD.MOV.U32 R12, RZ, RZ, 0x1 ;  /* 0x00000001ff0c7424 */ /* 0x000fe400078e00ff */
[----:B0-----:R-:W-:-:S07]  /*8d10*/  IMAD.MOV.U32 R13, RZ, RZ, RZ ;  /* 0x000000ffff0d7224 */ /* 0x001fce00078e00ff */
[----:B------:R-:W-:-:S07]  /*8d20*/  LEPC R20, `(.L_x_205) ;  /* 0x000000001014794e */ /* 0x000fce0000000000 */
[----:B-1----:R-:W-:Y:S05]  /*8d30*/  CALL.ABS.NOINC R2 ;  /* 0x0000000002007343 */ /* 0x002fea0003c00000 */
.L_x_205:
[----:B------:R-:W-:Y:S05]  /*8d40*/  BRA `(.L_x_177) ;  /* 0x00000000001c7947 */ /* 0x000fea0003800000 */
.L_x_204:
[----:B-1----:R-:W-:-:S06]  /*8d50*/  IMAD.U32 R3, R3, 0x10000, RZ ;  /* 0x0001000003037824 */ /* 0x002fcc00078e00ff */
[----:B------:R-:W0:Y:S02]  /*8d60*/  F2I.U64.TRUNC R2, R3 ;  /* 0x0000000300027311 */ /* 0x000e24000020d800 */
[----:B0-----:R0:W-:Y:S01]  /*8d70*/  STG.E.64 desc[UR36][R16.64], R2 ;  /* 0x0000000210007986 */ /* 0x0011e2000c101b24 */
[----:B------:R-:W-:Y:S05]  /*8d80*/  BRA `(.L_x_177) ;  /* 0x00000000000c7947 */ /* 0x000fea0003800000 */
.L_x_203:
[----:B-1----:R-:W-:-:S06]  /*8d90*/  IMAD.U32 R3, R3, 0x10000, RZ ;  /* 0x0001000003037824 */ /* 0x002fcc00078e00ff */
[----:B------:R-:W0:Y:S02]  /*8da0*/  F2I.FTZ.U32.TRUNC.NTZ R3, R3 ;  /* 0x0000000300037305 */ /* 0x000e24000021f000 */
[----:B0-----:R0:W-:Y:S02]  /*8db0*/  STG.E desc[UR36][R16.64], R3 ;  /* 0x0000000310007986 */ /* 0x0011e4000c101924 */
.L_x_177:
[----:B------:R-:W-:-:S07]  /*8dc0*/  VIADD R19, R19, 0x80 ;  /* 0x0000008013137836 */ /* 0x000fce0000000000 */
.L_x_104:
[----:B------:R-:W-:Y:S05]  /*8dd0*/  BSYNC B6 ;  /* 0x0000000000067941 */ /* 0x000fea0003800000 */
.L_x_103:
[----:B------:R-:W-:Y:S01]  /*8de0*/  ULDC UR4, c[0x0][0x210] ;  /* 0x0000840000047ab9 */ /* 0x000fe20000000800 */
[----:B------:R-:W-:Y:S01]  /*8df0*/  BSSY B6, `(.L_x_206) ;  /* 0x0000469000067945 */ /* 0x000fe20003800000 */
[----:B------:R-:W-:-:S13]  /*8e00*/  ISETP.GE.AND P0, PT, R19, UR4, PT ;  /* 0x0000000413007c0c */ /* 0x000fda000bf06270 */
[----:B------:R-:W-:Y:S05]  /*8e10*/  @P0 BRA `(.L_x_207) ;  /* 0x0000004400980947 */ /* 0x000fea0003800000 */
[----:B0-----:R-:W0:Y:S01]  /*8e20*/  LDC R6, c[0x0][0x218] ;  /* 0x00008600ff067b82 */ /* 0x001e220000000800 */
[----:B------:R-:W-:Y:S02]  /*8e30*/  IMAD.MOV.U32 R18, RZ, RZ, RZ ;  /* 0x000000ffff127224 */ /* 0x000fe400078e00ff */
[----:B------:R-:W-:Y:S02]  /*8e40*/  IMAD.MOV.U32 R0, RZ, RZ, RZ ;  /* 0x000000ffff007224 */ /* 0x000fe400078e00ff */
[----:B-1234-:R-:W-:Y:S01]  /*8e50*/  IMAD.MOV.U32 R16, RZ, RZ, RZ ;  /* 0x000000ffff107224 */ /* 0x01efe200078e00ff */
        /* <DEDUP_REMOVED lines=350> */
.L_x_208:
        /* <DEDUP_REMOVED lines=23> */
.L_x_212:
[----:B------:R-:W2:Y:S02]  /*a5b0*/  LDG.E.U8 R2, desc[UR36][R2.64] ;  /* 0x0000002402027981 */ /* 0x000ea4000c1e1100 */
[----:B--2---:R-:W-:-:S04]  /*a5c0*/  I2FP.F32.U32 R0, R2 ;  /* 0x0000000200007245 */ /* 0x004fc80000201000 */
[----:B------:R-:W-:-:S04]  /*a5d0*/  F2FP.BF16.F32.PACK_AB R0, RZ, R0 ;  /* 0x00000000ff00723e */ /* 0x000fc800000010ff */
[----:B------:R-:W-:Y:S01]  /*a5e0*/  PRMT R22, R0, 0x7610, R22 ;  /* 0x0000761000167816 */ /* 0x000fe20000000016 */
[----:B------:R-:W-:Y:S06]  /*a5f0*/  BRA `(.L_x_214) ;  /* 0x0000000c00c87947 */ /* 0x000fec0003800000 */
.L_x_211:
        /* <DEDUP_REMOVED lines=11> */
.L_x_216:
[----:B------:R-:W2:Y:S02]  /*a6b0*/  LDG.E R2, desc[UR36][R2.64] ;  /* 0x0000002402027981 */ /* 0x000ea4000c1e1900 */
[----:B--2---:R-:W-:-:S04]  /*a6c0*/  I2FP.F32.S32 R0, R2 ;  /* 0x0000000200007245 */ /* 0x004fc80000201400 */
[----:B------:R-:W-:-:S04]  /*a6d0*/  F2FP.BF16.F32.PACK_AB R0, RZ, R0 ;  /* 0x00000000ff00723e */ /* 0x000fc800000010ff */
[----:B------:R-:W-:Y:S01]  /*a6e0*/  PRMT R22, R0, 0x7610, R22 ;  /* 0x0000761000167816 */ /* 0x000fe20000000016 */
[----:B------:R-:W-:Y:S06]  /*a6f0*/  BRA `(.L_x_214) ;  /* 0x0000000c00887947 */ /* 0x000fec0003800000 */
.L_x_215:
[----:B------:R-:W2:Y:S02]  /*a700*/  LDG.E.U16 R2, desc[UR36][R2.64] ;  /* 0x0000002402027981 */ /* 0x000ea4000c1e1500 */
[----:B--2---:R-:W0:Y:S02]  /*a710*/  I2F.S16 R0, R2 ;  /* 0x0000000200007306 */ /* 0x004e240000101400 */
[----:B0-----:R-:W-:-:S04]  /*a720*/  F2FP.BF16.F32.PACK_AB R0, RZ, R0 ;  /* 0x00000000ff00723e */ /* 0x001fc800000010ff */
[----:B------:R-:W-:Y:S01]  /*a730*/  PRMT R22, R0, 0x7610, R22 ;  /* 0x0000761000167816 */ /* 0x000fe20000000016 */
[----:B------:R-:W-:Y:S06]  /*a740*/  BRA `(.L_x_214) ;  /* 0x0000000c00747947 */ /* 0x000fec0003800000 */
.L_x_210:
        /* <DEDUP_REMOVED lines=9> */
.L_x_218:
[----:B------:R-:W2:Y:S02]  /*a7e0*/  LDG.E.U16 R0, desc[UR36][R2.64] ;  /* 0x0000002402007981 */ /* 0x000ea4000c1e1500 */
[----:B--2---:R-:W-:-:S05]  /*a7f0*/  HADD2.F32 R0, -RZ, R0.H0_H0 ;  /* 0x20000000ff007230 */ /* 0x004fca0000004100 */
[----:B------:R-:W-:-:S04]  /*a800*/  F2FP.BF16.F32.PACK_AB R0, RZ, R0 ;  /* 0x00000000ff00723e */ /* 0x000fc800000010ff */
[----:B------:R-:W-:Y:S01]  /*a810*/  PRMT R22, R0, 0x7610, R22 ;  /* 0x0000761000167816 */ /* 0x000fe20000000016 */
[----:B------:R-:W-:Y:S06]  /*a820*/  BRA `(.L_x_214) ;  /* 0x0000000c003c7947 */ /* 0x000fec0003800000 */
.L_x_217:
        /* <DEDUP_REMOVED lines=9> */
.L_x_220:
[----:B------:R-:W2:Y:S02]  /*a8c0*/  LDG.E.U16 R2, desc[UR36][R2.64] ;  /* 0x0000002402027981 */ /* 0x000ea4000c1e1500 */
[----:B--2---:R-:W-:-:S05]  /*a8d0*/  HADD2.F32 R0, -RZ, R2.H0_H0 ;  /* 0x20000002ff007230 */ /* 0x004fca0000004100 */
[----:B------:R-:W-:-:S04]  /*a8e0*/  F2FP.BF16.F32.PACK_AB R0, RZ, R0 ;  /* 0x00000000ff00723e */ /* 0x000fc800000010ff */
[----:B------:R-:W-:Y:S01]  /*a8f0*/  PRMT R22, R0, 0x7610, R22 ;  /* 0x0000761000167816 */ /* 0x000fe20000000016 */
[----:B------:R-:W-:Y:S06]  /*a900*/  BRA `(.L_x_214) ;  /* 0x0000000c00047947 */ /* 0x000fec0003800000 */
.L_x_219:
        /* <DEDUP_REMOVED lines=9> */
.L_x_209:
        /* <DEDUP_REMOVED lines=14> */
.L_x_223:
        /* <DEDUP_REMOVED lines=9> */
.L_x_222:
        /* <DEDUP_REMOVED lines=28> */
.L_x_225:
        /* <DEDUP_REMOVED lines=15> */
.L_x_224:
[----:B------:R0:W5:Y:S01]  /*adc0*/  LDG.E.U16 R22, desc[UR36][R2.64] ;  /* 0x0000002402167981 */ /* 0x000162000c1e1500 */
[----:B------:R-:W-:Y:S05]  /*add0*/  BRA `(.L_x_214) ;  /* 0x0000000400d07947 */ /* 0x000fea0003800000 */
.L_x_221:
        /* <DEDUP_REMOVED lines=13> */
.L_x_228:
        /* <DEDUP_REMOVED lines=21> */
.L_x_232:
[----:B------:R-:W-:Y:S05]  /*b000*/  BSYNC B1 ;  /* 0x0000000000017941 */ /* 0x000fea0003800000 */
.L_x_231:
[----:B------:R-:W-:Y:S01]  /*b010*/  LEA R3, R0, 0x3b800000, 0x17 ;  /* 0x3b80000000037811 */ /* 0x000fe200078eb8ff */
[----:B------:R-:W-:-:S05]  /*b020*/  IMAD.SHL.U32 R0, R2, 0x100000, RZ ;  /* 0x0010000002007824 */ /* 0x000fca00078e00ff */
[----:B------:R-:W-:-:S07]  /*b030*/  LOP3.LUT R0, R3, R0, R4, 0xfe, !PT ;  /* 0x0000000003007212 */ /* 0x000fce00078efe04 */
.L_x_230:
[----:B------:R-:W-:Y:S05]  /*b040*/  BSYNC B0 ;  /* 0x0000000000007941 */ /* 0x000fea0003800000 */
.L_x_229:
[----:B------:R-:W-:-:S04]  /*b050*/  F2FP.BF16.F32.PACK_AB R0, RZ, R0 ;  /* 0x00000000ff00723e */ /* 0x000fc800000010ff */
[----:B------:R-:W-:Y:S01]  /*b060*/  PRMT R22, R0, 0x7610, R22 ;  /* 0x0000761000167816 */ /* 0x000fe20000000016 */
[----:B------:R-:W-:Y:S06]  /*b070*/  BRA `(.L_x_214) ;  /* 0x0000000400287947 */ /* 0x000fec0003800000 */
.L_x_227:
        /* <DEDUP_REMOVED lines=21> */
.L_x_236:
[----:B------:R-:W-:Y:S05]  /*b1d0*/  BSYNC B1 ;  /* 0x0000000000017941 */ /* 0x000fea0003800000 */
.L_x_235:
[----:B------:R-:W-:Y:S01]  /*b1e0*/  LEA R3, R0, 0x37800000, 0x17 ;  /* 0x3780000000037811 */ /* 0x000fe200078eb8ff */
[----:B------:R-:W-:-:S05]  /*b1f0*/  IMAD.SHL.U32 R0, R2, 0x200000, RZ ;  /* 0x0020000002007824 */ /* 0x000fca00078e00ff */
[----:B------:R-:W-:-:S07]  /*b200*/  LOP3.LUT R0, R3, R0, R4, 0xfe, !PT ;  /* 0x0000000003007212 */ /* 0x000fce00078efe04 */
.L_x_234:
[----:B------:R-:W-:Y:S05]  /*b210*/  BSYNC B0 ;  /* 0x0000000000007941 */ /* 0x000fea0003800000 */
.L_x_233:
[----:B------:R-:W-:-:S04]  /*b220*/  F2FP.BF16.F32.PACK_AB R0, RZ, R0 ;  /* 0x00000000ff00723e */ /* 0x000fc800000010ff */
[----:B------:R-:W-:Y:S01]  /*b230*/  PRMT R22, R0, 0x7610, R22 ;  /* 0x0000761000167816 */ /* 0x000fe20000000016 */
[----:B------:R-:W-:Y:S06]  /*b240*/  BRA `(.L_x_214) ;  /* 0x0000000000b47947 */ /* 0x000fec0003800000 */
.L_x_226:
        /* <DEDUP_REMOVED lines=14> */
.L_x_240:
[----:B------:R-:W-:Y:S05]  /*b330*/  BSYNC B0 ;  /* 0x0000000000007941 */ /* 0x000fea0003800000 */
.L_x_239:
[----:B------:R-:W-:-:S04]  /*b340*/  F2FP.BF16.F32.PACK_AB R0, RZ, R0 ;  /* 0x00000000ff00723e */ /* 0x000fc800000010ff */
[----:B------:R-:W-:Y:S01]  /*b350*/  PRMT R22, R0, 0x7610, R22 ;  /* 0x0000761000167816 */ /* 0x000fe20000000016 */
[----:B------:R-:W-:Y:S06]  /*b360*/  BRA `(.L_x_214) ;  /* 0x00000000006c7947 */ /* 0x000fec0003800000 */
.L_x_213:
        /* <DEDUP_REMOVED lines=16> */
.L_x_241:
[----:B------:R-:W-:Y:S01]  /*b470*/  PRMT R22, RZ, 0x7610, R22 ;  /* 0x00007610ff167816 */ /* 0x000fe20000000016 */
[----:B------:R-:W-:Y:S06]  /*b480*/  BRA `(.L_x_214) ;  /* 0x0000000000247947 */ /* 0x000fec0003800000 */
.L_x_238:
[----:B------:R-:W2:Y:S02]  /*b490*/  LDG.E.64 R2, desc[UR36][R2.64] ;  /* 0x0000002402027981 */ /* 0x000ea4000c1e1b00 */
[----:B--2---:R-:W0:Y:S02]  /*b4a0*/  I2F.U64 R0, R2 ;  /* 0x0000000200007312 */ /* 0x004e240000301000 */
[----:B0-----:R-:W-:-:S04]  /*b4b0*/  F2FP.BF16.F32.PACK_AB R0, RZ, R0 ;  /* 0x00000000ff00723e */ /* 0x001fc800000010ff */
[----:B------:R-:W-:Y:S01]  /*b4c0*/  PRMT R22, R0, 0x7610, R22 ;  /* 0x0000761000167816 */ /* 0x000fe20000000016 */
[----:B------:R-:W-:Y:S06]  /*b4d0*/  BRA `(.L_x_214) ;  /* 0x0000000000107947 */ /* 0x000fec0003800000 */
.L_x_237:
[----:B------:R-:W2:Y:S02]  /*b4e0*/  LDG.E R2, desc[UR36][R2.64] ;  /* 0x0000002402027981 */ /* 0x000ea4000c1e1900 */
[----:B--2---:R-:W-:-:S04]  /*b4f0*/  I2FP.F32.U32 R0, R2 ;  /* 0x0000000200007245 */ /* 0x004fc80000201000 */
[----:B------:R-:W-:-:S04]  /*b500*/  F2FP.BF16.F32.PACK_AB R0, RZ, R0 ;  /* 0x00000000ff00723e */ /* 0x000fc800000010ff */
[----:B------:R-:W-:-:S07]  /*b510*/  PRMT R22, R0, 0x7610, R22 ;  /* 0x0000761000167816 */ /* 0x000fce0000000016 */
.L_x_214:
        /* <DEDUP_REMOVED lines=19> */
.L_x_245:
[----:B------:R-:W2:Y:S02]  /*b650*/  LDG.E.U8 R2, desc[UR36][R2.64] ;  /* 0x0000002402027981 */ /* 0x000ea4000c1e1100 */
[----:B--2---:R-:W-:-:S04]  /*b660*/  I2FP.F32.U32 R0, R2 ;  /* 0x0000000200007245 */ /* 0x004fc80000201000 */
[----:B------:R-:W-:Y:S01]  /*b670*/  F2FP.BF16.F32.PACK_AB R0, RZ, R0 ;  /* 0x00000000ff00723e */ /* 0x000fe200000010ff */
[----:B------:R-:W-:Y:S06]  /*b680*/  BRA `(.L_x_247) ;  /* 0x0000000c00907947 */ /* 0x000fec0003800000 */
.L_x_244:
        /* <DEDUP_REMOVED lines=10> */
.L_x_249:
[----:B------:R-:W2:Y:S02]  /*b730*/  LDG.E R2, desc[UR36][R2.64] ;  /* 0x0000002402027981 */ /* 0x000ea4000c1e1900 */
[----:B--2---:R-:W-:-:S04]  /*b740*/  I2FP.F32.S32 R0, R2 ;  /* 0x0000000200007245 */ /* 0x004fc80000201400 */
[----:B------:R-:W-:Y:S01]  /*b750*/  F2FP.BF16.F32.PACK_AB R0, RZ, R0 ;  /* 0x00000000ff00723e */ /* 0x000fe200000010ff */
[----:B------:R-:W-:Y:S06]  /*b760*/  BRA `(.L_x_247) ;  /* 0x0000000c00587947 */ /* 0x000fec0003800000 */
.L_x_248:
[----:B------:R-:W2:Y:S02]  /*b770*/  LDG.E.U16 R2, desc[UR36][R2.64] ;  /* 0x0000002402027981 */ /* 0x000ea4000c1e1500 */
[----:B--2---:R-:W0:Y:S02]  /*b780*/  I2F.S16 R0, R2 ;  /* 0x0000000200007306 */ /* 0x004e240000101400 */
[----:B0-----:R-:W-:Y:S01]  /*b790*/  F2FP.BF16.F32.PACK_AB R0, RZ, R0 ;  /* 0x00000000ff00723e */ /* 0x001fe200000010ff */
[----:B------:R-:W-:Y:S06]  /*b7a0*/  BRA `(.L_x_247) ;  /* 0x0000000c00487947 */ /* 0x000fec0003800000 */
.L_x_243:
        /* <DEDUP_REMOVED lines=9> */
.L_x_251:
[----:B------:R-:W2:Y:S02]  /*b840*/  LDG.E.U16 R0, desc[UR36][R2.64] ;  /* 0x0000002402007981 */ /* 0x000ea4000c1e1500 */
[----:B--2---:R-:W-:-:S05]  /*b850*/  HADD2.F32 R0, -RZ, R0.H0_H0 ;  /* 0x20000000ff007230 */ /* 0x004fca0000004100 */
[----:B------:R-:W-:Y:S01]  /*b860*/  F2FP.BF16.F32.PACK_AB R0, RZ, R0 ;  /* 0x00000000ff00723e */ /* 0x000fe200000010ff */
[----:B------:R-:W-:Y:S06]  /*b870*/  BRA `(.L_x_247) ;  /* 0x0000000c00147947 */ /* 0x000fec0003800000 */
.L_x_250:
        /* <DEDUP_REMOVED lines=9> */
.L_x_253:
[----:B------:R-:W2:Y:S02]  /*b910*/  LDG.E.U16 R2, desc[UR36][R2.64] ;  /* 0x0000002402027981 */ /* 0x000ea4000c1e1500 */
[----:B--2---:R-:W-:-:S05]  /*b920*/  HADD2.F32 R0, -RZ, R2.H0_H0 ;  /* 0x20000002ff007230 */ /* 0x004fca0000004100 */
[----:B------:R-:W-:Y:S01]  /*b930*/  F2FP.BF16.F32.PACK_AB R0, RZ, R0 ;  /* 0x00000000ff00723e */ /* 0x000fe200000010ff */
[----:B------:R-:W-:Y:S06]  /*b940*/  BRA `(.L_x_247) ;  /* 0x0000000800e07947 */ /* 0x000fec0003800000 */
.L_x_252:
        /* <DEDUP_REMOVED lines=8> */
.L_x_242:
        /* <DEDUP_REMOVED lines=13> */
.L_x_256:
        /* <DEDUP_REMOVED lines=8> */
.L_x_255:
        /* <DEDUP_REMOVED lines=28> */
.L_x_258:
        /* <DEDUP_REMOVED lines=15> */
.L_x_257:
[----:B------:R0:W5:Y:S01]  /*bdd0*/  LDG.E.U16 R0, desc[UR36][R2.64] ;  /* 0x0000002402007981 */ /* 0x000162000c1e1500 */
[----:B------:R-:W-:Y:S05]  /*bde0*/  BRA `(.L_x_247) ;  /* 0x0000000400b87947 */ /* 0x000fea0003800000 */
.L_x_254:
        /* <DEDUP_REMOVED lines=12> */
.L_x_261:
        /* <DEDUP_REMOVED lines=21> */
.L_x_265:
[----:B------:R-:W-:Y:S05]  /*c000*/  BSYNC B1 ;  /* 0x0000000000017941 */ /* 0x000fea0003800000 */
.L_x_264:
[----:B------:R-:W-:Y:S01]  /*c010*/  LEA R3, R0, 0x3b800000, 0x17 ;  /* 0x3b80000000037811 */ /* 0x000fe200078eb8ff */
[----:B------:R-:W-:-:S05]  /*c020*/  IMAD.SHL.U32 R0, R2, 0x100000, RZ ;  /* 0x0010000002007824 */ /* 0x000fca00078e00ff */
[----:B------:R-:W-:-:S07]  /*c030*/  LOP3.LUT R0, R3, R0, R4, 0xfe, !PT ;  /* 0x0000000003007212 */ /* 0x000fce00078efe04 */
.L_x_263:
[----:B------:R-:W-:Y:S05]  /*c040*/  BSYNC B0 ;  /* 0x0000000000007941 */ /* 0x000fea0003800000 */
.L_x_262:
[----:B------:R-:W-:Y:S01]  /*c050*/  F2FP.BF16.F32.PACK_AB R0, RZ, R0 ;  /* 0x00000000ff00723e */ /* 0x000fe200000010ff */
[----:B------:R-:W-:Y:S06]  /*c060*/  BRA `(.L_x_247) ;  /* 0x0000000400187947 */ /* 0x000fec0003800000 */
.L_x_260:
        /* <DEDUP_REMOVED lines=21> */
.L_x_269:
[----:B------:R-:W-:Y:S05]  /*c1c0*/  BSYNC B1 ;  /* 0x0000000000017941 */ /* 0x000fea0003800000 */
.L_x_268:
[----:B------:R-:W-:Y:S01]  /*c1d0*/  LEA R3, R0, 0x37800000, 0x17 ;  /* 0x3780000000037811 */ /* 0x000fe200078eb8ff */
[----:B------:R-:W-:-:S05]  /*c1e0*/  IMAD.SHL.U32 R0, R2, 0x200000, RZ ;  /* 0x0020000002007824 */ /* 0x000fca00078e00ff */
[----:B------:R-:W-:-:S07]  /*c1f0*/  LOP3.LUT R0, R3, R0, R4, 0xfe, !PT ;  /* 0x0000000003007212 */ /* 0x000fce00078efe04 */
.L_x_267:
[----:B------:R-:W-:Y:S05]  /*c200*/  BSYNC B0 ;  /* 0x0000000000007941 */ /* 0x000fea0003800000 */
.L_x_266:
[----:B------:R-:W-:Y:S01]  /*c210*/  F2FP.BF16.F32.PACK_AB R0, RZ, R0 ;  /* 0x00000000ff00723e */ /* 0x000fe200000010ff */
[----:B------:R-:W-:Y:S06]  /*c220*/  BRA `(.L_x_247) ;  /* 0x0000000000a87947 */ /* 0x000fec0003800000 */
.L_x_259:
        /* <DEDUP_REMOVED lines=14> */
.L_x_273:
[----:B------:R-:W-:Y:S05]  /*c310*/  BSYNC B0 ;  /* 0x0000000000007941 */ /* 0x000fea0003800000 */
.L_x_272:
[----:B------:R-:W-:Y:S01]  /*c320*/  F2FP.BF16.F32.PACK_AB R0, RZ, R0 ;  /* 0x00000000ff00723e */ /* 0x000fe200000010ff */
[----:B------:R-:W-:Y:S06]  /*c330*/  BRA `(.L_x_247) ;  /* 0x0000000000647947 */ /* 0x000fec0003800000 */
.L_x_246:
        /* <DEDUP_REMOVED lines=16> */
.L_x_274:
[----:B------:R-:W-:Y:S01]  /*c440*/  PRMT R0, RZ, 0x7610, R0 ;  /* 0x00007610ff007816 */ /* 0x000fe20000000000 */
[----:B------:R-:W-:Y:S06]  /*c450*/  BRA `(.L_x_247) ;  /* 0x00000000001c7947 */ /* 0x000fec0003800000 */
.L_x_271:
[----:B------:R-:W2:Y:S02]  /*c460*/  LDG.E.64 R2, desc[UR36][R2.64] ;  /* 0x0000002402027981 */ /* 0x000ea4000c1e1b00 */
[----:B--2---:R-:W0:Y:S02]  /*c470*/  I2F.U64 R0, R2 ;  /* 0x0000000200007312 */ /* 0x004e240000301000 */
[----:B0-----:R-:W-:Y:S01]  /*c480*/  F2FP.BF16.F32.PACK_AB R0, RZ, R0 ;  /* 0x00000000ff00723e */ /* 0x001fe200000010ff */
[----:B------:R-:W-:Y:S06]  /*c490*/  BRA `(.L_x_247) ;  /* 0x00000000000c7947 */ /* 0x000fec0003800000 */
.L_x_270:
[----:B------:R-:W2:Y:S02]  /*c4a0*/  LDG.E R2, desc[UR36][R2.64] ;  /* 0x0000002402027981 */ /* 0x000ea4000c1e1900 */
[----:B--2---:R-:W-:-:S04]  /*c4b0*/  I2FP.F32.U32 R0, R2 ;  /* 0x0000000200007245 */ /* 0x004fc80000201000 */
[----:B------:R-:W-:-:S07]  /*c4c0*/  F2FP.BF16.F32.PACK_AB R0, RZ, R0 ;  /* 0x00000000ff00723e */ /* 0x000fce00000010ff */
.L_x_247:
        /* <DEDUP_REMOVED lines=21> */
.L_x_278:
[----:B-1----:R-:W-:-:S06]  /*c620*/  IMAD.U32 R3, R3, 0x10000, RZ ;  /* 0x0001000003037824 */ /* 0x002fcc00078e00ff */
[----:B------:R-:W0:Y:S02]  /*c630*/  F2I.S64.TRUNC R2, R3 ;  /* 0x0000000300027311 */ /* 0x000e24000020d900 */
[----:B0-----:R0:W-:Y:S01]  /*c640*/  STG.E.U8 desc[UR36][R16.64], R2 ;  /* 0x0000000210007986 */ /* 0x0011e2000c101124 */
[----:B------:R-:W-:Y:S05]  /*c650*/  BRA `(.L_x_280) ;  /* 0x0000000c00847947 */ /* 0x000fea0003800000 */
.L_x_277:
        /* <DEDUP_REMOVED lines=10> */
.L_x_282:
[----:B-1----:R-:W-:-:S06]  /*c700*/  IMAD.U32 R3, R3, 0x10000, RZ ;  /* 0x0001000003037824 */ /* 0x002fcc00078e00ff */
[----:B------:R-:W0:Y:S02]  /*c710*/  F2I.FTZ.TRUNC.NTZ R3, R3 ;  /* 0x0000000300037305 */ /* 0x000e24000021f100 */
[----:B0-----:R0:W-:Y:S01]  /*c720*/  STG.E desc[UR36][R16.64], R3 ;  /* 0x0000000310007986 */ /* 0x0011e2000c101924 */
[----:B------:R-:W-:Y:S05]  /*c730*/  BRA `(.L_x_280) ;  /* 0x0000000c004c7947 */ /* 0x000fea0003800000 */
.L_x_281:
[----:B-1----:R-:W-:-:S06]  /*c740*/  IMAD.U32 R3, R3, 0x10000, RZ ;  /* 0x0001000003037824 */ /* 0x002fcc00078e00ff */
[----:B------:R-:W0:Y:S02]  /*c750*/  F2I.FTZ.TRUNC.NTZ R3, R3 ;  /* 0x0000000300037305 */ /* 0x000e24000021f100 */
[----:B0-----:R0:W-:Y:S01]  /*c760*/  STG.E.U16 desc[UR36][R16.64], R3 ;  /* 0x0000000310007986 */ /* 0x0011e2000c101524 */
[----:B------:R-:W-:Y:S05]  /*c770*/  BRA `(.L_x_280) ;  /* 0x0000000c003c7947 */ /* 0x000fea0003800000 */
.L_x_276:
        /* <DEDUP_REMOVED lines=9> */
.L_x_284:
[----:B-1----:R-:W-:-:S05]  /*c810*/  IMAD.U32 R0, R3, 0x10000, RZ ;  /* 0x0001000003007824 */ /* 0x002fca00078e00ff */
[----:B------:R-:W-:-:S05]  /*c820*/  F2FP.F16.F32.PACK_AB R0, RZ, R0 ;  /* 0x00000000ff00723e */ /* 0x000fca00000000ff */
[----:B------:R0:W-:Y:S01]  /*c830*/  STG.E.U16 desc[UR36][R16.64], R0 ;  /* 0x0000000010007986 */ /* 0x0001e2000c101524 */
[----:B------:R-:W-:Y:S05]  /*c840*/  BRA `(.L_x_280) ;  /* 0x0000000c00087947 */ /* 0x000fea0003800000 */
.L_x_283:
        /* <DEDUP_REMOVED lines=10> */
.L_x_286:
[----:B-1----:R-:W-:-:S05]  /*c8f0*/  IMAD.U32 R3, R3, 0x10000, RZ ;  /* 0x0001000003037824 */ /* 0x002fca00078e00ff */
[----:B------:R-:W-:-:S04]  /*c900*/  F2FP.F16.F32.PACK_AB R3, RZ, R3 ;  /* 0x00000003ff03723e */ /* 0x000fc800000000ff */
[----:B------:R-:W-:-:S05]  /*c910*/  PRMT R3, R3, 0x5410, RZ ;  /* 0x0000541003037816 */ /* 0x000fca00000000ff */
[----:B------:R0:W-:Y:S01]  /*c920*/  STG.E desc[UR36][R16.64], R3 ;  /* 0x0000000310007986 */ /* 0x0001e2000c101924 */
[----:B------:R-:W-:Y:S05]  /*c930*/  BRA `(.L_x_280) ;  /* 0x0000000800cc7947 */ /* 0x000fea0003800000 */
.L_x_285:
[----:B-1----:R-:W-:-:S04]  /*c940*/  IMAD.U32 R2, R3, 0x10000, RZ ;  /* 0x0001000003027824 */ /* 0x002fc800078e00ff */
[----:B------:R-:W-:-:S06]  /*c950*/  FMUL.FTZ R2, R2, 1 ;  /* 0x3f80000002027820 */ /* 0x000fcc0000410000 */
[----:B------:R-:W0:Y:S02]  /*c960*/  F2F.F64.F32 R2, R2 ;  /* 0x0000000200027310 */ /* 0x000e240000201800 */
[----:B0-----:R0:W-:Y:S01]  /*c970*/  STG.E.64 desc[UR36][R16.64], R2 ;  /* 0x0000000210007986 */ /* 0x0011e2000c101b24 */
[----:B------:R-:W-:Y:S05]  /*c980*/  BRA `(.L_x_280) ;  /* 0x0000000800b87947 */ /* 0x000fea0003800000 */
.L_x_275:
        /* <DEDUP_REMOVED lines=13> */
.L_x_289:
[----:B-1----:R-:W-:Y:S01]  /*ca60*/  IMAD.U32 R3, R3, 0x10000, RZ ;  /* 0x0001000003037824 */ /* 0x002fe200078e00ff */
[----:B------:R-:W-:-:S03]  /*ca70*/  CS2R R6, SRZ ;  /* 0x0000000000067805 */ /* 0x000fc6000001ff00 */
[----:B------:R-:W-:-:S04]  /*ca80*/  FMUL.FTZ R3, R3, 1 ;  /* 0x3f80000003037820 */ /* 0x000fc80000410000 */
[----:B------:R-:W0:Y:S02]  /*ca90*/  F2F.F64.F32 R4, R3 ;  /* 0x0000000300047310 */ /* 0x000e240000201800 */
[----:B0-----:R0:W-:Y:S01]  /*caa0*/  STG.E.128 desc[UR36][R16.64], R4 ;  /* 0x0000000410007986 */ /* 0x0011e2000c101d24 */
[----:B------:R-:W-:Y:S05]  /*cab0*/  BRA `(.L_x_280) ;  /* 0x00000008006c7947 */ /* 0x000fea0003800000 */
.L_x_288:
        /* <DEDUP_REMOVED lines=21> */
.L_x_293:
[----:B------:R-:W-:Y:S05]  /*cc10*/  BSYNC B0 ;  /* 0x0000000000007941 */ /* 0x000fea0003800000 */
.L_x_292:
[----:B------:R-:W-:-:S05]  /*cc20*/  LOP3.LUT R3, R0, R3, RZ, 0xfc, !PT ;  /* 0x0000000300037212 */ /* 0x000fca00078efcff */
[----:B------:R0:W-:Y:S01]  /*cc30*/  STG.E.U8 desc[UR36][R16.64], R3 ;  /* 0x0000000310007986 */ /* 0x0001e2000c101124 */
[----:B------:R-:W-:Y:S05]  /*cc40*/  BRA `(.L_x_280) ;  /* 0x0000000800087947 */ /* 0x000fea0003800000 */
.L_x_291:
        /* <DEDUP_REMOVED lines=13> */
.L_x_295:
[----:B------:R-:W-:Y:S01]  /*cd20*/  IMAD.MOV.U32 R0, RZ, RZ, 0x7f ;  /* 0x0000007fff007424 */ /* 0x000fe200078e00ff */
[----:B------:R-:W-:-:S04]  /*cd30*/  ISETP.GT.U32.AND P0, PT, R2, 0x7f800000, PT ;  /* 0x7f8000000200780c */ /* 0x000fc80003f04070 */
[----:B------:R-:W-:-:S09]  /*cd40*/  SEL R0, R0, 0x7c, P0 ;  /* 0x0000007c00007807 */ /* 0x000fd20000000000 */
.L_x_296:
[----:B------:R-:W-:Y:S05]  /*cd50*/  BSYNC B0 ;  /* 0x0000000000007941 */ /* 0x000fea0003800000 */
.L_x_294:
[----:B------:R-:W-:-:S04]  /*cd60*/  LOP3.LUT R2, R3, 0x80000000, RZ, 0xc0, !PT ;  /* 0x8000000003027812 */ /* 0x000fc800078ec0ff */
[----:B------:R-:W-:-:S04]  /*cd70*/  SHF.R.U32.HI R3, RZ, 0x18, R2 ;  /* 0x00000018ff037819 */ /* 0x000fc80000011602 */
[----:B------:R-:W-:-:S05]  /*cd80*/  LOP3.LUT R3, R0, R3, RZ, 0xfc, !PT ;  /* 0x0000000300037212 */ /* 0x000fca00078efcff */
[----:B------:R0:W-:Y:S01]  /*cd90*/  STG.E.U8 desc[UR36][R16.64], R3 ;  /* 0x0000000310007986 */ /* 0x0001e2000c101124 */
[----:B------:R-:W-:Y:S05]  /*cda0*/  BRA `(.L_x_280) ;  /* 0x0000000400b07947 */ /* 0x000fea0003800000 */
.L_x_290:
[----:B-1----:R0:W-:Y:S01]  /*cdb0*/  STG.E.U16 desc[UR36][R16.64], R3 ;  /* 0x0000000310007986 */ /* 0x0021e2000c101524 */
[----:B------:R-:W-:Y:S05]  /*cdc0*/  BRA `(.L_x_280) ;  /* 0x0000000400a87947 */ /* 0x000fea0003800000 */
.L_x_287:
        /* <DEDUP_REMOVED lines=12> */
.L_x_299:
        /* <DEDUP_REMOVED lines=17> */
.L_x_302:
[----:B------:R-:W-:-:S04]  /*cfa0*/  LOP3.LUT R2, R3, 0x80000000, RZ, 0xc0, !PT ;  /* 0x8000000003027812 */ /* 0x000fc800078ec0ff */
[----:B------:R-:W-:-:S04]  /*cfb0*/  SHF.R.U32.HI R3, RZ, 0x18, R2 ;  /* 0x00000018ff037819 */ /* 0x000fc80000011602 */
[----:B------:R-:W-:-:S04]  /*cfc0*/  LOP3.LUT R0, R0, R3, RZ, 0xfc, !PT ;  /* 0x0000000300007212 */ /* 0x000fc800078efcff */
[----:B------:R-:W-:-:S07]  /*cfd0*/  PRMT R8, R0, 0x7610, R8 ;  /* 0x0000761000087816 */ /* 0x000fce0000000008 */
.L_x_301:
[----:B------:R-:W-:Y:S05]  /*cfe0*/  BSYNC B0 ;  /* 0x0000000000007941 */ /* 0x000fea0003800000 */
.L_x_300:
[----:B------:R3:W-:Y:S01]  /*cff0*/  STG.E.U8 desc[UR36][R16.64], R8 ;  /* 0x0000000810007986 */ /* 0x0007e2000c101124 */
[----:B------:R-:W-:Y:S05]  /*d000*/  BRA `(.L_x_280) ;  /* 0x0000000400187947 */ /* 0x000fea0003800000 */
.L_x_298:
        /* <DEDUP_REMOVED lines=17> */
.L_x_305:
[----:B------:R-:W-:-:S04]  /*d120*/  LOP3.LUT R2, R3, 0x80000000, RZ, 0xc0, !PT ;  /* 0x8000000003027812 */ /* 0x000fc800078ec0ff */
[----:B------:R-:W-:-:S04]  /*d130*/  SHF.R.U32.HI R3, RZ, 0x18, R2 ;  /* 0x00000018ff037819 */ /* 0x000fc80000011602 */
[----:B------:R-:W-:-:S04]  /*d140*/  LOP3.LUT R0, R0, R3, RZ, 0xfc, !PT ;  /* 0x0000000300007212 */ /* 0x000fc800078efcff */
[----:B------:R-:W-:-:S07]  /*d150*/  PRMT R8, R0, 0x7610, R8 ;  /* 0x0000761000087816 */ /* 0x000fce0000000008 */
.L_x_304:
[----:B------:R-:W-:Y:S05]  /*d160*/  BSYNC B0 ;  /* 0x0000000000007941 */ /* 0x000fea0003800000 */
.L_x_303:
[----:B------:R0:W-:Y:S01]  /*d170*/  STG.E.U8 desc[UR36][R16.64], R8 ;  /* 0x0000000810007986 */ /* 0x0001e2000c101124 */
[----:B------:R-:W-:Y:S05]  /*d180*/  BRA `(.L_x_280) ;  /* 0x0000000000b87947 */ /* 0x000fea0003800000 */
.L_x_297:
        /* <DEDUP_REMOVED lines=22> */
.L_x_279:
        /* <DEDUP_REMOVED lines=16> */
.L_x_308:
[----:B------:R-:W-:Y:S05]  /*d3f0*/  BRA `(.L_x_280) ;  /* 0x00000000001c7947 */ /* 0x000fea0003800000 */
.L_x_307:
[----:B-1----:R-:W-:-:S06]  /*d400*/  IMAD.U32 R3, R3, 0x10000, RZ ;  /* 0x0001000003037824 */ /* 0x002fcc00078e00ff */
[----:B------:R-:W0:Y:S02]  /*d410*/  F2I.U64.TRUNC R2, R3 ;  /* 0x0000000300027311 */ /* 0x000e24000020d800 */
[----:B0-----:R1:W-:Y:S01]  /*d420*/  STG.E.64 desc[UR36][R16.64], R2 ;  /* 0x0000000210007986 */ /* 0x0013e2000c101b24 */
[----:B------:R-:W-:Y:S05]  /*d430*/  BRA `(.L_x_280) ;  /* 0x00000000000c7947 */ /* 0x000fea0003800000 */
.L_x_306:
[----:B-1----:R-:W-:-:S06]  /*d440*/  IMAD.U32 R3, R3, 0x10000, RZ ;  /* 0x0001000003037824 */ /* 0x002fcc00078e00ff */
[----:B------:R-:W0:Y:S02]  /*d450*/  F2I.FTZ.U32.TRUNC.NTZ R3, R3 ;  /* 0x0000000300037305 */ /* 0x000e24000021f000 */
[----:B0-----:R0:W-:Y:S02]  /*d460*/  STG.E desc[UR36][R16.64], R3 ;  /* 0x0000000310007986 */ /* 0x0011e4000c101924 */
.L_x_280:
[----:B------:R-:W-:-:S07]  /*d470*/  VIADD R19, R19, 0x80 ;  /* 0x0000008013137836 */ /* 0x000fce0000000000 */
.L_x_207:
[----:B------:R-:W-:Y:S05]  /*d480*/  BSYNC B6 ;  /* 0x0000000000067941 */ /* 0x000fea0003800000 */
.L_x_206:
[----:B------:R-:W-:Y:S02]  /*d490*/  ULDC UR4, c[0x0][0x210] ;  /* 0x0000840000047ab9 */ /* 0x000fe40000000800 */
[----:B------:R-:W-:-:S13]  /*d4a0*/  ISETP.GE.AND P0, PT, R19, UR4, PT ;  /* 0x0000000413007c0c */ /* 0x000fda000bf06270 */
[----:B------:R-:W-:Y:S05]  /*d4b0*/  @P0 EXIT ;  /* 0x000000000000094d */ /* 0x000fea0003800000 */
        /* <DEDUP_REMOVED lines=354> */
.L_x_309:
        /* <DEDUP_REMOVED lines=23> */
.L_x_313:
[----:B------:R-:W2:Y:S02]  /*ec50*/  LDG.E.U8 R2, desc[UR36][R2.64] ;  /* 0x0000002402027981 */ /* 0x000ea4000c1e1100 */
[----:B--2---:R-:W-:-:S04]  /*ec60*/  I2FP.F32.U32 R0, R2 ;  /* 0x0000000200007245 */ /* 0x004fc80000201000 */
[----:B------:R-:W-:-:S04]  /*ec70*/  F2FP.BF16.F32.PACK_AB R0, RZ, R0 ;  /* 0x00000000ff00723e */ /* 0x000fc800000010ff */
[----:B------:R-:W-:Y:S01]  /*ec80*/  PRMT R19, R0, 0x7610, R19 ;  /* 0x0000761000137816 */ /* 0x000fe20000000013 */
[----:B------:R-:W-:Y:S06]  /*ec90*/  BRA `(.L_x_315) ;  /* 0x0000000c00c87947 */ /* 0x000fec0003800000 */
.L_x_312:
        /* <DEDUP_REMOVED lines=11> */
.L_x_317:
[----:B------:R-:W2:Y:S02]  /*ed50*/  LDG.E R2, desc[UR36][R2.64] ;  /* 0x0000002402027981 */ /* 0x000ea4000c1e1900 */
[----:B--2---:R-:W-:-:S04]  /*ed60*/  I2FP.F32.S32 R0, R2 ;  /* 0x0000000200007245 */ /* 0x004fc80000201400 */
[----:B------:R-:W-:-:S04]  /*ed70*/  F2FP.BF16.F32.PACK_AB R0, RZ, R0 ;  /* 0x00000000ff00723e */ /* 0x000fc800000010ff */
[----:B------:R-:W-:Y:S01]  /*ed80*/  PRMT R19, R0, 0x7610, R19 ;  /* 0x0000761000137816 */ /* 0x000fe20000000013 */
[----:B------:R-:W-:Y:S06]  /*ed90*/  BRA `(.L_x_315) ;  /* 0x0000000c00887947 */ /* 0x000fec0003800000 */
.L_x_316:
[----:B------:R-:W2:Y:S02]  /*eda0*/  LDG.E.U16 R2, desc[UR36][R2.64] ;  /* 0x0000002402027981 */ /* 0x000ea4000c1e1500 */
[----:B--2---:R-:W0:Y:S02]  /*edb0*/  I2F.S16 R0, R2 ;  /* 0x0000000200007306 */ /* 0x004e240000101400 */
[----:B0-----:R-:W-:-:S04]  /*edc0*/  F2FP.BF16.F32.PACK_AB R0, RZ, R0 ;  /* 0x00000000ff00723e */ /* 0x001fc800000010ff */
[----:B------:R-:W-:Y:S01]  /*edd0*/  PRMT R19, R0, 0x7610, R19 ;  /* 0x0000761000137816 */ /* 0x000fe20000000013 */
[----:B------:R-:W-:Y:S06]  /*ede0*/  BRA `(.L_x_315) ;  /* 0x0000000c00747947 */ /* 0x000fec0003800000 */
.L_x_311:
        /* <DEDUP_REMOVED lines=9> */
.L_x_319:
[----:B------:R-:W2:Y:S02]  /*ee80*/  LDG.E.U16 R0, desc[UR36][R2.64] ;  /* 0x0000002402007981 */ /* 0x000ea4000c1e1500 */
[----:B--2---:R-:W-:-:S05]  /*ee90*/  HADD2.F32 R0, -RZ, R0.H0_H0 ;  /* 0x20000000ff007230 */ /* 0x004fca0000004100 */
[----:B------:R-:W-:-:S04]  /*eea0*/  F2FP.BF16.F32.PACK_AB R0, RZ, R0 ;  /* 0x00000000ff00723e */ /* 0x000fc800000010ff */
[----:B------:R-:W-:Y:S01]  /*eeb0*/  PRMT R19, R0, 0x7610, R19 ;  /* 0x0000761000137816 */ /* 0x000fe20000000013 */
[----:B------:R-:W-:Y:S06]  /*eec0*/  BRA `(.L_x_315) ;  /* 0x0000000c003c7947 */ /* 0x000fec0003800000 */
.L_x_318:
        /* <DEDUP_REMOVED lines=9> */
.L_x_321:
[----:B------:R-:W2:Y:S02]  /*ef60*/  LDG.E.U16 R2, desc[UR36][R2.64] ;  /* 0x0000002402027981 */ /* 0x000ea4000c1e1500 */
[----:B--2---:R-:W-:-:S05]  /*ef70*/  HADD2.F32 R0, -RZ, R2.H0_H0 ;  /* 0x20000002ff007230 */ /* 0x004fca0000004100 */
[----:B------:R-:W-:-:S04]  /*ef80*/  F2FP.BF16.F32.PACK_AB R0, RZ, R0 ;  /* 0x00000000ff00723e */ /* 0x000fc800000010ff */
[----:B------:R-:W-:Y:S01]  /*ef90*/  PRMT R19, R0, 0x7610, R19 ;  /* 0x0000761000137816 */ /* 0x000fe20000000013 */
[----:B------:R-:W-:Y:S06]  /*efa0*/  BRA `(.L_x_315) ;  /* 0x0000000c00047947 */ /* 0x000fec0003800000 */
.L_x_320:
        /* <DEDUP_REMOVED lines=9> */
.L_x_310:
        /* <DEDUP_REMOVED lines=14> */
.L_x_324:
        /* <DEDUP_REMOVED lines=9> */
.L_x_323:
        /* <DEDUP_REMOVED lines=28> */
.L_x_326:
        /* <DEDUP_REMOVED lines=15> */
.L_x_325:
[----:B------:R0:W5:Y:S01]  /*f460*/  LDG.E.U16 R19, desc[UR36][R2.64] ;  /* 0x0000002402137981 */ /* 0x000162000c1e1500 */
[----:B------:R-:W-:Y:S05]  /*f470*/  BRA `(.L_x_315) ;  /* 0x0000000400d07947 */ /* 0x000fea0003800000 */
.L_x_322:
        /* <DEDUP_REMOVED lines=13> */
.L_x_329:
        /* <DEDUP_REMOVED lines=21> */
.L_x_333:
[----:B------:R-:W-:Y:S05]  /*f6a0*/  BSYNC B1 ;  /* 0x0000000000017941 */ /* 0x000fea0003800000 */
.L_x_332:
[----:B------:R-:W-:Y:S01]  /*f6b0*/  LEA R3, R0, 0x3b800000, 0x17 ;  /* 0x3b80000000037811 */ /* 0x000fe200078eb8ff */
[----:B------:R-:W-:-:S05]  /*f6c0*/  IMAD.SHL.U32 R0, R2, 0x100000, RZ ;  /* 0x0010000002007824 */ /* 0x000fca00078e00ff */
[----:B------:R-:W-:-:S07]  /*f6d0*/  LOP3.LUT R0, R3, R0, R4, 0xfe, !PT ;  /* 0x0000000003007212 */ /* 0x000fce00078efe04 */
.L_x_331:
[----:B------:R-:W-:Y:S05]  /*f6e0*/  BSYNC B0 ;  /* 0x0000000000007941 */ /* 0x000fea0003800000 */
.L_x_330:
[----:B------:R-:W-:-:S04]  /*f6f0*/  F2FP.BF16.F32.PACK_AB R0, RZ, R0 ;  /* 0x00000000ff00723e */ /* 0x000fc800000010ff */
[----:B------:R-:W-:Y:S01]  /*f700*/  PRMT R19, R0, 0x7610, R19 ;  /* 0x0000761000137816 */ /* 0x000fe20000000013 */
[----:B------:R-:W-:Y:S06]  /*f710*/  BRA `(.L_x_315) ;  /* 0x0000000400287947 */ /* 0x000fec0003800000 */
.L_x_328:
        /* <DEDUP_REMOVED lines=21> */
.L_x_337:
[----:B------:R-:W-:Y:S05]  /*f870*/  BSYNC B1 ;  /* 0x0000000000017941 */ /* 0x000fea0003800000 */
.L_x_336:
[----:B------:R-:W-:Y:S01]  /*f880*/  LEA R3, R0, 0x37800000, 0x17 ;  /* 0x3780000000037811 */ /* 0x000fe200078eb8ff */
[----:B------:R-:W-:-:S05]  /*f890*/  IMAD.SHL.U32 R0, R2, 0x200000, RZ ;  /* 0x0020000002007824 */ /* 0x000fca00078e00ff */
[----:B------:R-:W-:-:S07]  /*f8a0*/  LOP3.LUT R0, R3, R0, R4, 0xfe, !PT ;  /* 0x0000000003007212 */ /* 0x000fce00078efe04 */
.L_x_335:
[----:B------:R-:W-:Y:S05]  /*f8b0*/  BSYNC B0 ;  /* 0x0000000000007941 */ /* 0x000fea0003800000 */
.L_x_334:
[----:B------:R-:W-:-:S04]  /*f8c0*/  F2FP.BF16.F32.PACK_AB R0, RZ, R0 ;  /* 0x00000000ff00723e */ /* 0x000fc800000010ff */
[----:B------:R-:W-:Y:S01]  /*f8d0*/  PRMT R19, R0, 0x7610, R19 ;  /* 0x0000761000137816 */ /* 0x000fe20000000013 */
[----:B------:R-:W-:Y:S06]  /*f8e0*/  BRA `(.L_x_315) ;  /* 0x0000000000b47947 */ /* 0x000fec0003800000 */
.L_x_327:
        /* <DEDUP_REMOVED lines=14> */
.L_x_341:
[----:B------:R-:W-:Y:S05]  /*f9d0*/  BSYNC B0 ;  /* 0x0000000000007941 */ /* 0x000fea0003800000 */
.L_x_340:
[----:B------:R-:W-:-:S04]  /*f9e0*/  F2FP.BF16.F32.PACK_AB R0, RZ, R0 ;  /* 0x00000000ff00723e */ /* 0x000fc800000010ff */
[----:B------:R-:W-:Y:S01]  /*f9f0*/  PRMT R19, R0, 0x7610, R19 ;  /* 0x0000761000137816 */ /* 0x000fe20000000013 */
[----:B------:R-:W-:Y:S06]  /*fa00*/  BRA `(.L_x_315) ;  /* 0x00000000006c7947 */ /* 0x000fec0003800000 */
.L_x_314:
        /* <DEDUP_REMOVED lines=16> */
.L_x_342:
[----:B------:R-:W-:Y:S01]  /*fb10*/  PRMT R19, RZ, 0x7610, R19 ;  /* 0x00007610ff137816 */ /* 0x000fe20000000013 */
[----:B------:R-:W-:Y:S06]  /*fb20*/  BRA `(.L_x_315) ;  /* 0x0000000000247947 */ /* 0x000fec0003800000 */
.L_x_339:
[----:B------:R-:W2:Y:S02]  /*fb30*/  LDG.E.64 R2, desc[UR36][R2.64] ;  /* 0x0000002402027981 */ /* 0x000ea4000c1e1b00 */
[----:B--2---:R-:W0:Y:S02]  /*fb40*/  I2F.U64 R0, R2 ;  /* 0x0000000200007312 */ /* 0x004e240000301000 */
[----:B0-----:R-:W-:-:S04]  /*fb50*/  F2FP.BF16.F32.PACK_AB R0, RZ, R0 ;  /* 0x00000000ff00723e */ /* 0x001fc800000010ff */
[----:B------:R-:W-:Y:S01]  /*fb60*/  PRMT R19, R0, 0x7610, R19 ;  /* 0x0000761000137816 */ /* 0x000fe20000000013 */
[----:B------:R-:W-:Y:S06]  /*fb70*/  BRA `(.L_x_315) ;  /* 0x0000000000107947 */ /* 0x000fec0003800000 */
.L_x_338:
[----:B------:R-:W2:Y:S02]  /*fb80*/  LDG.E R2, desc[UR36][R2.64] ;  /* 0x0000002402027981 */ /* 0x000ea4000c1e1900 */
[----:B--2---:R-:W-:-:S04]  /*fb90*/  I2FP.F32.U32 R0, R2 ;  /* 0x0000000200007245 */ /* 0x004fc80000201000 */
[----:B------:R-:W-:-:S04]  /*fba0*/  F2FP.BF16.F32.PACK_AB R0, RZ, R0 ;  /* 0x00000000ff00723e */ /* 0x000fc800000010ff */
[----:B------:R-:W-:-:S07]  /*fbb0*/  PRMT R19, R0, 0x7610, R19 ;  /* 0x0000761000137816 */ /* 0x000fce0000000013 */
.L_x_315:
        /* <DEDUP_REMOVED lines=19> */
.L_x_346:
[----:B------:R-:W2:Y:S02]  /*fcf0*/  LDG.E.U8 R2, desc[UR36][R2.64] ;  /* 0x0000002402027981 */ /* 0x000ea4000c1e1100 */
[----:B--2---:R-:W-:-:S04]  /*fd00*/  I2FP.F32.U32 R0, R2 ;  /* 0x0000000200007245 */ /* 0x004fc80000201000 */
[----:B------:R-:W-:Y:S01]  /*fd10*/  F2FP.BF16.F32.PACK_AB R0, RZ, R0 ;  /* 0x00000000ff00723e */ /* 0x000fe200000010ff */
[----:B------:R-:W-:Y:S06]  /*fd20*/  BRA `(.L_x_348) ;  /* 0x0000000c00907947 */ /* 0x000fec0003800000 */
.L_x_345:
        /* <DEDUP_REMOVED lines=10> */
.L_x_350:
[----:B------:R-:W2:Y:S02]  /*fdd0*/  LDG.E R2, desc[UR36][R2.64] ;  /* 0x0000002402027981 */ /* 0x000ea4000c1e1900 */
[----:B--2---:R-:W-:-:S04]  /*fde0*/  I2FP.F32.S32 R0, R2 ;  /* 0x0000000200007245 */ /* 0x004fc80000201400 */
[----:B------:R-:W-:Y:S01]  /*fdf0*/  F2FP.BF16.F32.PACK_AB R0, RZ, R0 ;  /* 0x00000000ff00723e */ /* 0x000fe200000010ff */
[----:B------:R-:W-:Y:S06]  /*fe00*/  BRA `(.L_x_348) ;  /* 0x0000000c00587947 */ /* 0x000fec0003800000 */
.L_x_349:
[----:B------:R-:W2:Y:S02]  /*fe10*/  LDG.E.U16 R2, desc[UR36][R2.64] ;  /* 0x0000002402027981 */ /* 0x000ea4000c1e1500 */
[----:B--2---:R-:W0:Y:S02]  /*fe20*/  I2F.S16 R0, R2 ;  /* 0x0000000200007306 */ /* 0x004e240000101400 */
[----:B0-----:R-:W-:Y:S01]  /*fe30*/  F2FP.BF16.F32.PACK_AB R0, RZ, R0 ;  /* 0x00000000ff00723e */ /* 0x001fe200000010ff */
[----:B------:R-:W-:Y:S06]  /*fe40*/  BRA `(.L_x_348) ;  /* 0x0000000c00487947 */ /* 0x000fec0003800000 */
.L_x_344:
        /* <DEDUP_REMOVED lines=9> */
.L_x_352:
[----:B------:R-:W2:Y:S02]  /*fee0*/  LDG.E.U16 R0, desc[UR36][R2.64] ;  /* 0x0000002402007981 */ /* 0x000ea4000c1e1500 */
[----:B--2---:R-:W-:-:S05]  /*fef0*/  HADD2.F32 R0, -RZ, R0.H0_H0 ;  /* 0x20000000ff007230 */ /* 0x004fca0000004100 */
[----:B------:R-:W-:Y:S01]  /*ff00*/  F2FP.BF16.F32.PACK_AB R0, RZ, R0 ;  /* 0x00000000ff00723e */ /* 0x000fe200000010ff */
[----:B------:R-:W-:Y:S06]  /*ff10*/  BRA `(.L_x_348) ;  /* 0x0000000c00147947 */ /* 0x000fec0003800000 */
.L_x_351:
        /* <DEDUP_REMOVED lines=9> */
.L_x_354:
[----:B------:R-:W2:Y:S02]  /*ffb0*/  LDG.E.U16 R2, desc[UR36][R2.64] ;  /* 0x0000002402027981 */ /* 0x000ea4000c1e1500 */
[----:B--2---:R-:W-:-:S05]  /*ffc0*/  HADD2.F32 R0, -RZ, R2.H0_H0 ;  /* 0x20000002ff007230 */ /* 0x004fca0000004100 */
[----:B------:R-:W-:Y:S01]  /*ffd0*/  F2FP.BF16.F32.PACK_AB R0, RZ, R0 ;  /* 0x00000000ff00723e */ /* 0x000fe200000010ff */
[----:B------:R-:W-:Y:S06]  /*ffe0*/  BRA `(.L_x_348) ;  /* 0x0000000800e07947 */ /* 0x000fec0003800000 */
.L_x_353:
        /* <DEDUP_REMOVED lines=8> */
.L_x_343:
        /* <DEDUP_REMOVED lines=13> */
.L_x_357:
        /* <DEDUP_REMOVED lines=8> */
.L_x_356:
        /* <DEDUP_REMOVED lines=28> */
.L_x_359:
        /* <DEDUP_REMOVED lines=15> */
.L_x_358:
[----:B------:R0:W5:Y:S01]  /*10470*/  LDG.E.U16 R0, desc[UR36][R2.64] ;  /* 0x0000002402007981 */ /* 0x000162000c1e1500 */
[----:B------:R-:W-:Y:S05]  /*10480*/  BRA `(.L_x_348) ;  /* 0x0000000400b87947 */ /* 0x000fea0003800000 */
.L_x_355:
        /* <DEDUP_REMOVED lines=12> */
.L_x_362:
        /* <DEDUP_REMOVED lines=21> */
.L_x_366:
[----:B------:R-:W-:Y:S05]  /*106a0*/  BSYNC B1 ;  /* 0x0000000000017941 */ /* 0x000fea0003800000 */
.L_x_365:
[----:B------:R-:W-:Y:S01]  /*106b0*/  LEA R3, R0, 0x3b800000, 0x17 ;  /* 0x3b80000000037811 */ /* 0x000fe200078eb8ff */
[----:B------:R-:W-:-:S05]  /*106c0*/  IMAD.SHL.U32 R0, R2, 0x100000, RZ ;  /* 0x0010000002007824 */ /* 0x000fca00078e00ff */
[----:B------:R-:W-:-:S07]  /*106d0*/  LOP3.LUT R0, R3, R0, R4, 0xfe, !PT ;  /* 0x0000000003007212 */ /* 0x000fce00078efe04 */
.L_x_364:
[----:B------:R-:W-:Y:S05]  /*106e0*/  BSYNC B0 ;  /* 0x0000000000007941 */ /* 0x000fea0003800000 */
.L_x_363:
[----:B------:R-:W-:Y:S01]  /*106f0*/  F2FP.BF16.F32.PACK_AB R0, RZ, R0 ;  /* 0x00000000ff00723e */ /* 0x000fe200000010ff */
[----:B------:R-:W-:Y:S06]  /*10700*/  BRA `(.L_x_348) ;  /* 0x0000000400187947 */ /* 0x000fec0003800000 */
.L_x_361:
        /* <DEDUP_REMOVED lines=21> */
.L_x_370:
[----:B------:R-:W-:Y:S05]  /*10860*/  BSYNC B1 ;  /* 0x0000000000017941 */ /* 0x000fea0003800000 */
.L_x_369:
[----:B------:R-:W-:Y:S01]  /*10870*/  LEA R3, R0, 0x37800000, 0x17 ;  /* 0x3780000000037811 */ /* 0x000fe200078eb8ff */
[----:B------:R-:W-:-:S05]  /*10880*/  IMAD.SHL.U32 R0, R2, 0x200000, RZ ;  /* 0x0020000002007824 */ /* 0x000fca00078e00ff */
[----:B------:R-:W-:-:S07]  /*10890*/  LOP3.LUT R0, R3, R0, R4, 0xfe, !PT ;  /* 0x0000000003007212 */ /* 0x000fce00078efe04 */
.L_x_368:
[----:B------:R-:W-:Y:S05]  /*108a0*/  BSYNC B0 ;  /* 0x0000000000007941 */ /* 0x000fea0003800000 */
.L_x_367:
[----:B------:R-:W-:Y:S01]  /*108b0*/  F2FP.BF16.F32.PACK_AB R0, RZ, R0 ;  /* 0x00000000ff00723e */ /* 0x000fe200000010ff */
[----:B------:R-:W-:Y:S06]  /*108c0*/  BRA `(.L_x_348) ;  /* 0x0000000000a87947 */ /* 0x000fec0003800000 */
.L_x_360:
        /* <DEDUP_REMOVED lines=14> */
.L_x_374:
[----:B------:R-:W-:Y:S05]  /*109b0*/  BSYNC B0 ;  /* 0x0000000000007941 */ /* 0x000fea0003800000 */
.L_x_373:
[----:B------:R-:W-:Y:S01]  /*109c0*/  F2FP.BF16.F32.PACK_AB R0, RZ, R0 ;  /* 0x00000000ff00723e */ /* 0x000fe200000010ff */
[----:B------:R-:W-:Y:S06]  /*109d0*/  BRA `(.L_x_348) ;  /* 0x0000000000647947 */ /* 0x000fec0003800000 */
.L_x_347:
        /* <DEDUP_REMOVED lines=16> */
.L_x_375:
[----:B------:R-:W-:Y:S01]  /*10ae0*/  PRMT R0, RZ, 0x7610, R0 ;  /* 0x00007610ff007816 */ /* 0x000fe20000000000 */
[----:B------:R-:W-:Y:S06]  /*10af0*/  BRA `(.L_x_348) ;  /* 0x00000000001c7947 */ /* 0x000fec0003800000 */
.L_x_372:
[----:B------:R-:W2:Y:S02]  /*10b00*/  LDG.E.64 R2, desc[UR36][R2.64] ;  /* 0x0000002402027981 */ /* 0x000ea4000c1e1b00 */
[----:B--2---:R-:W0:Y:S02]  /*10b10*/  I2F.U64 R0, R2 ;  /* 0x0000000200007312 */ /* 0x004e240000301000 */
[----:B0-----:R-:W-:Y:S01]  /*10b20*/  F2FP.BF16.F32.PACK_AB R0, RZ, R0 ;  /* 0x00000000ff00723e */ /* 0x001fe200000010ff */
[----:B------:R-:W-:Y:S06]  /*10b30*/  BRA `(.L_x_348) ;  /* 0x00000000000c7947 */ /* 0x000fec0003800000 */
.L_x_371:
[----:B------:R-:W2:Y:S02]  /*10b40*/  LDG.E R2, desc[UR36][R2.64] ;  /* 0x0000002402027981 */ /* 0x000ea4000c1e1900 */
[----:B--2---:R-:W-:-:S04]  /*10b50*/  I2FP.F32.U32 R0, R2 ;  /* 0x0000000200007245 */ /* 0x004fc80000201000 */
[----:B------:R-:W-:-:S07]  /*10b60*/  F2FP.BF16.F32.PACK_AB R0, RZ, R0 ;  /* 0x00000000ff00723e */ /* 0x000fce00000010ff */
.L_x_348:
        /* <DEDUP_REMOVED lines=19> */
[----:B0-----:R-:W-:Y:S01]  /*10ca0*/  STG.E.U8 desc[UR36][R16.64], R3 ;  /* 0x0000000310007986 */ /* 0x001fe2000c101124 */
[----:B------:R-:W-:Y:S05]  /*10cb0*/  EXIT ;  /* 0x000000000000794d */ /* 0x000fea0003800000 */
.L_x_379:
[----:B0-----:R-:W-:-:S06]  /*10cc0*/  IMAD.U32 R3, R19, 0x10000, RZ ;  /* 0x0001000013037824 */ /* 0x001fcc00078e00ff */
[----:B------:R-:W0:Y:S02]  /*10cd0*/  F2I.S64.TRUNC R2, R3 ;  /* 0x0000000300027311 */ /* 0x000e24000020d900 */
[----:B0-----:R-:W-:Y:S01]  /*10ce0*/  STG.E.U8 desc[UR36][R16.64], R2 ;  /* 0x0000000210007986 */ /* 0x001fe2000c101124 */
[----:B------:R-:W-:Y:S05]  /*10cf0*/  EXIT ;  /* 0x000000000000794d */ /* 0x000fea0003800000 */
.L_x_378:
        /* <DEDUP_REMOVED lines=8> */
[----:B0-----:R-:W-:Y:S01]  /*10d80*/  STG.E.64 desc[UR36][R16.64], R2 ;  /* 0x0000000210007986 */ /* 0x001fe2000c101b24 */
[----:B------:R-:W-:Y:S05]  /*10d90*/  EXIT ;  /* 0x000000000000794d */ /* 0x000fea0003800000 */
.L_x_382:
[----:B0-----:R-:W-:-:S06]  /*10da0*/  IMAD.U32 R19, R19, 0x10000, RZ ;  /* 0x0001000013137824 */ /* 0x001fcc00078e00ff */
[----:B------:R-:W0:Y:S02]  /*10db0*/  F2I.FTZ.TRUNC.NTZ R19, R19 ;  /* 0x0000001300137305 */ /* 0x000e24000021f100 */
[----:B0-----:R-:W-:Y:S01]  /*10dc0*/  STG.E desc[UR36][R16.64], R19 ;  /* 0x0000001310007986 */ /* 0x001fe2000c101924 */
[----:B------:R-:W-:Y:S05]  /*10dd0*/  EXIT ;  /* 0x000000000000794d */ /* 0x000fea0003800000 */
.L_x_381:
[----:B0-----:R-:W-:-:S06]  /*10de0*/  IMAD.U32 R19, R19, 0x10000, RZ ;  /* 0x0001000013137824 */ /* 0x001fcc00078e00ff */
[----:B------:R-:W0:Y:S02]  /*10df0*/  F2I.FTZ.TRUNC.NTZ R19, R19 ;  /* 0x0000001300137305 */ /* 0x000e24000021f100 */
[----:B0-----:R-:W-:Y:S01]  /*10e00*/  STG.E.U16 desc[UR36][R16.64], R19 ;  /* 0x0000001310007986 */ /* 0x001fe2000c101524 */
[----:B------:R-:W-:Y:S05]  /*10e10*/  EXIT ;  /* 0x000000000000794d */ /* 0x000fea0003800000 */
.L_x_377:
[----:B------:R-:W-:-:S13]  /*10e20*/  ISETP.GT.AND P0, PT, R2, 0x6, PT ;  /* 0x000000060200780c */ /* 0x000fda0003f04270 */
[----:B------:R-:W-:Y:S05]  /*10e30*/  @P0 BRA `(.L_x_383) ;  /* 0x00000000002c0947 */ /* 0x000fea0003800000 */
[----:B------:R-:W-:-:S13]  /*10e40*/  ISETP.NE.AND P0, PT, R2, 0x5, PT ;  /* 0x000000050200780c */ /* 0x000fda0003f05270 */
[----:B------:R-:W-:Y:S05]  /*10e50*/  @!P0 BRA `(.L_x_384) ;  /* 0x0000000000148947 */ /* 0x000fea0003800000 */
[----:B------:R-:W-:-:S13]  /*10e60*/  ISETP.NE.AND P0, PT, R2, 0x6, PT ;  /* 0x000000060200780c */ /* 0x000fda0003f05270 */
[----:B------:R-:W-:Y:S05]  /*10e70*/  @P0 BRA `(.L_x_380) ;  /* 0x0000000800c40947 */ /* 0x000fea0003800000 */
[----:B0-----:R-:W-:-:S05]  /*10e80*/  IMAD.U32 R19, R19, 0x10000, RZ ;  /* 0x0001000013137824 */ /* 0x001fca00078e00ff */
[----:B------:R-:W-:Y:S01]  /*10e90*/  STG.E desc[UR36][R16.64], R19 ;  /* 0x0000001310007986 */ /* 0x000fe2000c101924 */
[----:B------:R-:W-:Y:S05]  /*10ea0*/  EXIT ;  /* 0x000000000000794d */ /* 0x000fea0003800000 */
.L_x_384:
[----:B0-----:R-:W-:-:S05]  /*10eb0*/  IMAD.U32 R0, R19, 0x10000, RZ ;  /* 0x0001000013007824 */ /* 0x001fca00078e00ff */
[----:B------:R-:W-:-:S05]  /*10ec0*/  F2FP.F16.F32.PACK_AB R0, RZ, R0 ;  /* 0x00000000ff00723e */ /* 0x000fca00000000ff */
[----:B------:R-:W-:Y:S01]  /*10ed0*/  STG.E.U16 desc[UR36][R16.64], R0 ;  /* 0x0000000010007986 */ /* 0x000fe2000c101524 */
[----:B------:R-:W-:Y:S05]  /*10ee0*/  EXIT ;  /* 0x000000000000794d */ /* 0x000fea0003800000 */
.L_x_383:
        /* <DEDUP_REMOVED lines=8> */
[----:B------:R-:W-:Y:S01]  /*10f70*/  STG.E.64 desc[UR36][R16.64], R2 ;  /* 0x0000000210007986 */ /* 0x000fe2000c101b24 */
[----:B------:R-:W-:Y:S05]  /*10f80*/  EXIT ;  /* 0x000000000000794d */ /* 0x000fea0003800000 */
.L_x_386:
[----:B0-----:R-:W-:-:S05]  /*10f90*/  IMAD.U32 R19, R19, 0x10000, RZ ;  /* 0x0001000013137824 */ /* 0x001fca00078e00ff */
[----:B------:R-:W-:-:S04]  /*10fa0*/  F2FP.F16.F32.PACK_AB R3, RZ, R19 ;  /* 0x00000013ff03723e */ /* 0x000fc800000000ff */
[----:B------:R-:W-:-:S05]  /*10fb0*/  PRMT R3, R3, 0x5410, RZ ;  /* 0x0000541003037816 */ /* 0x000fca00000000ff */
[----:B------:R-:W-:Y:S01]  /*10fc0*/  STG.E desc[UR36][R16.64], R3 ;  /* 0x0000000310007986 */ /* 0x000fe2000c101924 */
[----:B------:R-:W-:Y:S05]  /*10fd0*/  EXIT ;  /* 0x000000000000794d */ /* 0x000fea0003800000 */
.L_x_385:
[----:B0-----:R-:W-:-:S04]  /*10fe0*/  IMAD.U32 R2, R19, 0x10000, RZ ;  /* 0x0001000013027824 */ /* 0x001fc800078e00ff */
[----:B------:R-:W-:-:S06]  /*10ff0*/  FMUL.FTZ R2, R2, 1 ;  /* 0x3f80000002027820 */ /* 0x000fcc0000410000 */
[----:B------:R-:W0:Y:S02]  /*11000*/  F2F.F64.F32 R2, R2 ;  /* 0x0000000200027310 */ /* 0x000e240000201800 */
[----:B0-----:R-:W-:Y:S01]  /*11010*/  STG.E.64 desc[UR36][R16.64], R2 ;  /* 0x0000000210007986 */ /* 0x001fe2000c101b24 */
[----:B------:R-:W-:Y:S05]  /*11020*/  EXIT ;  /* 0x000000000000794d */ /* 0x000fea0003800000 */
.L_x_376:
        /* <DEDUP_REMOVED lines=11> */
[----:B------:R-:W-:Y:S01]  /*110e0*/  STG.E.U8 desc[UR36][R16.64], R3 ;  /* 0x0000000310007986 */ /* 0x000fe2000c101124 */
[----:B------:R-:W-:Y:S05]  /*110f0*/  EXIT ;  /* 0x000000000000794d */ /* 0x000fea0003800000 */
.L_x_389:
[----:B0-----:R-:W-:Y:S01]  /*11100*/  IMAD.U32 R19, R19, 0x10000, RZ ;  /* 0x0001000013137824 */ /* 0x001fe200078e00ff */
[----:B------:R-:W-:-:S03]  /*11110*/  CS2R R6, SRZ ;  /* 0x0000000000067805 */ /* 0x000fc6000001ff00 */
[----:B------:R-:W-:-:S06]  /*11120*/  FMUL.FTZ R4, R19, 1 ;  /* 0x3f80000013047820 */ /* 0x000fcc0000410000 */
[----:B------:R-:W0:Y:S02]  /*11130*/  F2F.F64.F32 R4, R4 ;  /* 0x0000000400047310 */ /* 0x000e240000201800 */
[----:B0-----:R-:W-:Y:S01]  /*11140*/  STG.E.128 desc[UR36][R16.64], R4 ;  /* 0x0000000410007986 */ /* 0x001fe2000c101d24 */
[----:B------:R-:W-:Y:S05]  /*11150*/  EXIT ;  /* 0x000000000000794d */ /* 0x000fea0003800000 */
.L_x_388:
        /* <DEDUP_REMOVED lines=21> */
.L_x_393:
[----:B------:R-:W-:Y:S05]  /*112b0*/  BSYNC B0 ;  /* 0x0000000000007941 */ /* 0x000fea0003800000 */
.L_x_392:
[----:B------:R-:W-:-:S05]  /*112c0*/  LOP3.LUT R3, R0, R3, RZ, 0xfc, !PT ;  /* 0x0000000300037212 */ /* 0x000fca00078efcff */
[----:B------:R-:W-:Y:S01]  /*112d0*/  STG.E.U8 desc[UR36][R16.64], R3 ;  /* 0x0000000310007986 */ /* 0x000fe2000c101124 */
[----:B------:R-:W-:Y:S05]  /*112e0*/  EXIT ;  /* 0x000000000000794d */ /* 0x000fea0003800000 */
.L_x_391:
        /* <DEDUP_REMOVED lines=13> */
.L_x_395:
[----:B------:R-:W-:Y:S01]  /*113c0*/  IMAD.MOV.U32 R0, RZ, RZ, 0x7f ;  /* 0x0000007fff007424 */ /* 0x000fe200078e00ff */
[----:B------:R-:W-:-:S04]  /*113d0*/  ISETP.GT.U32.AND P0, PT, R2, 0x7f800000, PT ;  /* 0x7f8000000200780c */ /* 0x000fc80003f04070 */
[----:B------:R-:W-:-:S09]  /*113e0*/  SEL R0, R0, 0x7c, P0 ;  /* 0x0000007c00007807 */ /* 0x000fd20000000000 */
.L_x_396:
[----:B------:R-:W-:Y:S05]  /*113f0*/  BSYNC B0 ;  /* 0x0000000000007941 */ /* 0x000fea0003800000 */
.L_x_394:
[----:B------:R-:W-:-:S04]  /*11400*/  LOP3.LUT R2, R19, 0x80000000, RZ, 0xc0, !PT ;  /* 0x8000000013027812 */ /* 0x000fc800078ec0ff */
[----:B------:R-:W-:-:S04]  /*11410*/  SHF.R.U32.HI R3, RZ, 0x18, R2 ;  /* 0x00000018ff037819 */ /* 0x000fc80000011602 */
[----:B------:R-:W-:-:S05]  /*11420*/  LOP3.LUT R3, R0, R3, RZ, 0xfc, !PT ;  /* 0x0000000300037212 */ /* 0x000fca00078efcff */
[----:B------:R-:W-:Y:S01]  /*11430*/  STG.E.U8 desc[UR36][R16.64], R3 ;  /* 0x0000000310007986 */ /* 0x000fe2000c101124 */
[----:B------:R-:W-:Y:S05]  /*11440*/  EXIT ;  /* 0x000000000000794d */ /* 0x000fea0003800000 */
.L_x_390:
[----:B0-----:R-:W-:Y:S01]  /*11450*/  STG.E.U16 desc[UR36][R16.64], R19 ;  /* 0x0000001310007986 */ /* 0x001fe2000c101524 */
[----:B------:R-:W-:Y:S05]  /*11460*/  EXIT ;  /* 0x000000000000794d */ /* 0x000fea0003800000 */
.L_x_387:
        /* <DEDUP_REMOVED lines=10> */
[----:B0-----:R-:W-:Y:S01]  /*11510*/  STG.E.U16 desc[UR36][R16.64], R3 ;  /* 0x0000000310007986 */ /* 0x001fe2000c101524 */
[----:B------:R-:W-:Y:S05]  /*11520*/  EXIT ;  /* 0x000000000000794d */ /* 0x000fea0003800000 */
.L_x_399:
        /* <DEDUP_REMOVED lines=17> */
.L_x_402:
[----:B------:R-:W-:-:S04]  /*11640*/  LOP3.LUT R2, R19, 0x80000000, RZ, 0xc0, !PT ;  /* 0x8000000013027812 */ /* 0x000fc800078ec0ff */
[----:B------:R-:W-:-:S04]  /*11650*/  SHF.R.U32.HI R3, RZ, 0x18, R2 ;  /* 0x00000018ff037819 */ /* 0x000fc80000011602 */
[----:B------:R-:W-:-:S04]  /*11660*/  LOP3.LUT R0, R0, R3, RZ, 0xfc, !PT ;  /* 0x0000000300007212 */ /* 0x000fc800078efcff */
[----:B------:R-:W-:-:S07]  /*11670*/  PRMT R8, R0, 0x7610, R8 ;  /* 0x0000761000087816 */ /* 0x000fce0000000008 */
.L_x_401:
[----:B------:R-:W-:Y:S05]  /*11680*/  BSYNC B0 ;  /* 0x0000000000007941 */ /* 0x000fea0003800000 */
.L_x_400:
[----:B------:R-:W-:Y:S01]  /*11690*/  STG.E.U8 desc[UR36][R16.64], R8 ;  /* 0x0000000810007986 */ /* 0x000fe2000c101124 */
[----:B------:R-:W-:Y:S05]  /*116a0*/  EXIT ;  /* 0x000000000000794d */ /* 0x000fea0003800000 */
.L_x_398:
        /* <DEDUP_REMOVED lines=17> */
.L_x_405:
[----:B------:R-:W-:-:S04]  /*117c0*/  LOP3.LUT R2, R19, 0x80000000, RZ, 0xc0, !PT ;  /* 0x8000000013027812 */ /* 0x000fc800078ec0ff */
[----:B------:R-:W-:-:S04]  /*117d0*/  SHF.R.U32.HI R3, RZ, 0x18, R2 ;  /* 0x00000018ff037819 */ /* 0x000fc80000011602 */
[----:B------:R-:W-:-:S04]  /*117e0*/  LOP3.LUT R0, R0, R3, RZ, 0xfc, !PT ;  /* 0x0000000300007212 */ /* 0x000fc800078efcff */
[----:B------:R-:W-:-:S07]  /*117f0*/  PRMT R8, R0, 0x7610, R8 ;  /* 0x0000761000087816 */ /* 0x000fce0000000008 */
.L_x_404:
[----:B------:R-:W-:Y:S05]  /*11800*/  BSYNC B0 ;  /* 0x0000000000007941 */ /* 0x000fea0003800000 */
.L_x_403:
[----:B------:R-:W-:Y:S01]  /*11810*/  STG.E.U8 desc[UR36][R16.64], R8 ;  /* 0x0000000810007986 */ /* 0x000fe2000c101124 */
[----:B------:R-:W-:Y:S05]  /*11820*/  EXIT ;  /* 0x000000000000794d */ /* 0x000fea0003800000 */
.L_x_397:
        /* <DEDUP_REMOVED lines=20> */
[----:B------:R-:W-:Y:S01]  /*11970*/  STG.E.U8 desc[UR36][R16.64], R3 ;  /* 0x0000000310007986 */ /* 0x000fe2000c101124 */
[----:B------:R-:W-:Y:S05]  /*11980*/  EXIT ;  /* 0x000000000000794d */ /* 0x000fea0003800000 */
.L_x_380:
[----:B------:R-:W-:Y:S01]  /*11990*/  MOV R0, 0x0 ;  /* 0x0000000000007802 */ /* 0x000fe20000000f00 */
[----:B------:R-:W-:Y:S01]  /*119a0*/  ULDC.64 UR4, c[0x4][0x148] ;  /* 0x0100520000047ab9 */ /* 0x000fe20000000a00 */
[----:B------:R-:W-:Y:S01]  /*119b0*/  ULDC.64 UR6, c[0x4][0x60] ;  /* 0x0100180000067ab9 */ /* 0x000fe20000000a00 */
[----:B------:R-:W-:Y:S01]  /*119c0*/  IMAD.U32 R4, RZ, RZ, UR4 ;  /* 0x00000004ff047e24 */ /* 0x000fe2000f8e00ff */
[----:B------:R1:W2:Y:S01]  /*119d0*/  LDC.64 R2, c[0x4][R0] ;  /* 0x0100000000027b82 */ /* 0x0002a20000000a00 */
        /* <DEDUP_REMOVED lines=8> */
[----:B-1----:R-:W-:-:S07]  /*11a60*/  IMAD.MOV.U32 R13, RZ, RZ, RZ ;  /* 0x000000ffff0d7224 */ /* 0x002fce00078e00ff */
[----:B------:R-:W-:-:S07]  /*11a70*/  LEPC R20, `(.L_x_408) ;  /* 0x000000001014794e */ /* 0x000fce0000000000 */
[----:B0-2---:R-:W-:Y:S05]  /*11a80*/  CALL.ABS.NOINC R2 ;  /* 0x0000000002007343 */ /* 0x005fea0003c00000 */
.L_x_408:
[----:B------:R-:W-:Y:S05]  /*11a90*/  EXIT ;  /* 0x000000000000794d */ /* 0x000fea0003800000 */
.L_x_407:
[----:B0-----:R-:W-:-:S06]  /*11aa0*/  IMAD.U32 R2, R19, 0x10000, RZ ;  /* 0x0001000013027824 */ /* 0x001fcc00078e00ff */
[----:B------:R-:W0:Y:S02]  /*11ab0*/  F2I.U64.TRUNC R2, R2 ;  /* 0x0000000200027311 */ /* 0x000e24000020d800 */
[----:B0-----:R-:W-:Y:S01]  /*11ac0*/  STG.E.64 desc[UR36][R16.64], R2 ;  /* 0x0000000210007986 */ /* 0x001fe2000c101b24 */
[----:B------:R-:W-:Y:S05]  /*11ad0*/  EXIT ;  /* 0x000000000000794d */ /* 0x000fea0003800000 */
.L_x_406:
[----:B0-----:R-:W-:-:S06]  /*11ae0*/  IMAD.U32 R19, R19, 0x10000, RZ ;  /* 0x0001000013137824 */ /* 0x001fcc00078e00ff */
[----:B------:R-:W0:Y:S02]  /*11af0*/  F2I.FTZ.U32.TRUNC.NTZ R19, R19 ;  /* 0x0000001300137305 */ /* 0x000e24000021f000 */
[----:B0-----:R-:W-:Y:S01]  /*11b00*/  STG.E desc[UR36][R16.64], R19 ;  /* 0x0000001310007986 */ /* 0x001fe2000c101924 */
[----:B------:R-:W-:Y:S05]  /*11b10*/  EXIT ;  /* 0x000000000000794d */ /* 0x000fea0003800000 */
.L_x_409:
[----:B------:R-:W-:-:S00]  /*11b20*/  BRA `(.L_x_409) ;  /* 0xfffffffc00fc7947 */ /* 0x000fc0000383ffff */
[----:B------:R-:W-:-:S00]  /*11b30*/  NOP ;  /* 0x0000000000007918 */ /* 0x000fc00000000000 */
        /* <DEDUP_REMOVED lines=12> */
.L_x_19318:


//--------------------- .text._ZN2at6native27unrolled_elementwise_kernelINS0_13BinaryFunctorIN3c108BFloat16ES4_S4_NS0_15binary_internal10DivFunctorIS4_EEEESt5arrayIPcLm3EELi4E23TrivialOffsetCalculatorILi2EjESC_ILi1EjENS0_6memory12LoadWithCastILi2EEENSF_13StoreWithCastILi1EEEEEviT_T0_T2_T3_T4_T5_ --------------------------
	.section	.text._ZN2at6native27unrolled_elementwise_kernelINS0_13BinaryFunctorIN3c108BFloat16ES4_S4_NS0_15binary_internal10DivFunctorIS4_EEEESt5arrayIPcLm3EELi4E23TrivialOffsetCalculatorILi2EjESC_ILi1EjENS0_6memory12LoadWithCastILi2EEENSF_13StoreWithCastILi1EEEEEviT_T0_T2_T3_T4_T5_,"ax",@progbits
	.align	128
        .global         _ZN2at6native27unrolled_elementwise_kernelINS0_13BinaryFunctorIN3c108BFloat16ES4_S4_NS0_15binary_internal10DivFunctorIS4_EEEESt5arrayIPcLm3EELi4E23TrivialOffsetCalculatorILi2EjESC_ILi1EjENS0_6memory12LoadWithCastILi2EEENSF_13StoreWithCastILi1EEEEEviT_T0_T2_T3_T4_T5_
        .type           _ZN2at6native27unrolled_elementwise_kernelINS0_13BinaryFunctorIN3c108BFloat16ES4_S4_NS0_15binary_internal10DivFunctorIS4_EEEESt5arrayIPcLm3EELi4E23TrivialOffsetCalculatorILi2EjESC_ILi1EjENS0_6memory12LoadWithCastILi2EEENSF_13StoreWithCastILi1EEEEEviT_T0_T2_T3_T4_T5_,@function
        .size           _ZN2at6native27unrolled_elementwise_kernelINS0_13BinaryFunctorIN3c108BFloat16ES4_S4_NS0_15binary_internal10DivFunctorIS4_EEEESt5arrayIPcLm3EELi4E23TrivialOffsetCalculatorILi2EjESC_ILi1EjENS0_6memory12LoadWithCastILi2EEENSF_13StoreWithCastILi1EEEEEviT_T0_T2_T3_T4_T5_,(.L_x_19319 - _ZN2at6native27unrolled_elementwise_kernelINS0_13BinaryFunctorIN3c108BFloat16ES4_S4_NS0_15binary_internal10DivFunctorIS4_EEEESt5arrayIPcLm3EELi4E23TrivialOffsetCalculatorILi2EjESC_ILi1EjENS0_6memory12LoadWithCastILi2EEENSF_13StoreWithCastILi1EEEEEviT_T0_T2_T3_T4_T5_)
        .other          _ZN2at6native27unrolled_elementwise_kernelINS0_13BinaryFunctorIN3c108BFloat16ES4_S4_NS0_15binary_internal10DivFunctorIS4_EEEESt5arrayIPcLm3EELi4E23TrivialOffsetCalculatorILi2EjESC_ILi1EjENS0_6memory12LoadWithCastILi2EEENSF_13StoreWithCastILi1EEEEEviT_T0_T2_T3_T4_T5_,@"STO_CUDA_ENTRY STV_DEFAULT"
_ZN2at6native27unrolled_elementwise_kernelINS0_13BinaryFunctorIN3c108BFloat16ES4_S4_NS0_15binary_internal10DivFunctorIS4_EEEESt5arrayIPcLm3EELi4E23TrivialOffsetCalculatorILi2EjESC_ILi1EjENS0_6memory12LoadWithCastILi2EEENSF_13StoreWithCastILi1EEEEEviT_T0_T2_T3_T4_T5_:
.text._ZN2at6native27unrolled_elementwise_kernelINS0_13BinaryFunctorIN3c108BFloat16ES4_S4_NS0_15binary_internal10DivFunctorIS4_EEEESt5arrayIPcLm3EELi4E23TrivialOffsetCalculatorILi2EjESC_ILi1EjENS0_6memory12LoadWithCastILi2EEENSF_13StoreWithCastILi1EEEEEviT_T0_T2_T3_T4_T5_:
[----:B------:R-:W0:Y:S01]  /*0000*/  LDC R1, c[0x0][0x28] ;  /* 0x00000a00ff017b82 */ /* 0x000e220000000800 */
[----:B------:R-:W1:Y:S07]  /*0010*/  S2R R2, SR_CTAID.X ;  /* 0x0000000000027919 */ /* 0x000e6e0000002500 */
[----:B------:R-:W1:Y:S01]  /*0020*/  LDC R3, c[0x0][0x210] ;  /* 0x00008400ff037b82 */ /* 0x000e620000000800 */
[----:B------:R-:W-:Y:S01]  /*0030*/  ULDC.64 UR36, c[0x0][0x208] ;  /* 0x0000820000247ab9 */ /* 0x000fe20000000a00 */
[----:B------:R-:W-:Y:S01]  /*0040*/  BSSY B6, `(.L_x_410) ;  /* 0x0000224000067945 */ /* 0x000fe20003800000 */
[----:B------:R-:W2:Y:S01]  /*0050*/  S2R R27, SR_TID.X ;  /* 0x00000000001b7919 */ /* 0x000ea20000002100 */
[----:B------:R-:W-:-:S02]  /*0060*/  PRMT R19, RZ, 0x7610, R19 ;  /* 0x00007610ff137816 */ /* 0x000fc40000000013 */
[----:B------:R-:W-:Y:S02]  /*0070*/  PRMT R17, RZ, 0x7610, R17 ;  /* 0x00007610ff117816 */ /* 0x000fe40000000011 */
[----:B------:R-:W3:Y:S01]  /*0080*/  LDC.U8 R25, c[0x0][0x234] ;  /* 0x00008d00ff197b82 */ /* 0x000ee20000000000 */
[----:B------:R-:W-:-:S07]  /*0090*/  PRMT R23, RZ, 0x7610, R23 ;  /* 0x00007610ff177816 */ /* 0x000fce0000000017 */
[----:B------:R-:W4:Y:S01]  /*00a0*/  LDC.U8 R22, c[0x0][0x235] ;  /* 0x00008d40ff167b82 */ /* 0x000f220000000000 */
[----:B-1----:R-:W-:-:S05]  /*00b0*/  IMAD R16, R2, -0x200, R3 ;  /* 0xfffffe0002107824 */ /* 0x002fca00078e0203 */
[----:B--2---:R-:W-:-:S13]  /*00c0*/  ISETP.GE.AND P0, PT, R27, R16, PT ;  /* 0x000000101b00720c */ /* 0x004fda0003f06270 */
[----:B0--34-:R-:W-:Y:S05]  /*00d0*/  @P0 BRA `(.L_x_411) ;  /* 0x0000002000680947 */ /* 0x019fea0003800000 */
[----:B------:R-:W0:Y:S01]  /*00e0*/  LDC.64 R4, c[0x0][0x220] ;  /* 0x00008800ff047b82 */ /* 0x000e220000000a00 */
[----:B------:R-:W-:Y:S01]  /*00f0*/  PRMT R0, R25, 0x9910, RZ ;  /* 0x0000991019007816 */ /* 0x000fe200000000ff */
[----:B------:R-:W-:Y:S01]  /*0100*/  IMAD R18, R2, 0x200, R27 ;  /* 0x0000020002127824 */ /* 0x000fe200078e021b */
[----:B------:R-:W-:Y:S02]  /*0110*/  ULDC UR4, c[0x0][0x238] ;  /* 0x00008e0000047ab9 */ /* 0x000fe40000000800 */
[----:B------:R-:W-:Y:S01]  /*0120*/  ISETP.GT.AND P0, PT, R0, 0x9, PT ;  /* 0x000000090000780c */ /* 0x000fe20003f04270 */
[----:B------:R-:W-:-:S05]  /*0130*/  IMAD R3, R18, UR4, RZ ;  /* 0x0000000412037c24 */ /* 0x000fca000f8e02ff */
[----:B0-----:R-:W-:-:S05]  /*0140*/  IADD3 R4, P1, R3, R4, RZ ;  /* 0x0000000403047210 */ /* 0x001fca0007f3e0ff */
[----:B------:R-:W-:Y:S02]  /*0150*/  IMAD.X R5, RZ, RZ, R5, P1 ;  /* 0x000000ffff057224 */ /* 0x000fe400008e0605 */
[----:B------:R-:W-:Y:S06]  /*0160*/  @P0 BRA `(.L_x_412) ;  /* 0x0000000400300947 */ /* 0x000fec0003800000 */
        /* <DEDUP_REMOVED lines=13> */
.L_x_415:
[----:B------:R-:W2:Y:S02]  /*0240*/  LDG.E.U8 R4, desc[UR36][R4.64] ;  /* 0x0000002404047981 */ /* 0x000ea4000c1e1100 */
[----:B--2---:R-:W-:-:S04]  /*0250*/  I2FP.F32.U32 R0, R4 ;  /* 0x0000000400007245 */ /* 0x004fc80000201000 */
[----:B------:R-:W-:-:S04]  /*0260*/  F2FP.BF16.F32.PACK_AB R0, RZ, R0 ;  /* 0x00000000ff00723e */ /* 0x000fc800000010ff */
[----:B------:R-:W-:Y:S01]  /*0270*/  PRMT R17, R0, 0x7610, R17 ;  /* 0x0000761000117816 */ /* 0x000fe20000000011 */
[----:B------:R-:W-:Y:S06]  /*0280*/  BRA `(.L_x_417) ;  /* 0x0000000c00c87947 */ /* 0x000fec0003800000 */
.L_x_414:
        /* <DEDUP_REMOVED lines=11> */
.L_x_419:
[----:B------:R-:W2:Y:S02]  /*0340*/  LDG.E R4, desc[UR36][R4.64] ;  /* 0x0000002404047981 */ /* 0x000ea4000c1e1900 */
[----:B--2---:R-:W-:-:S04]  /*0350*/  I2FP.F32.S32 R0, R4 ;  /* 0x0000000400007245 */ /* 0x004fc80000201400 */
[----:B------:R-:W-:-:S04]  /*0360*/  F2FP.BF16.F32.PACK_AB R0, RZ, R0 ;  /* 0x00000000ff00723e */ /* 0x000fc800000010ff */
[----:B------:R-:W-:Y:S01]  /*0370*/  PRMT R17, R0, 0x7610, R17 ;  /* 0x0000761000117816 */ /* 0x000fe20000000011 */
[----:B------:R-:W-:Y:S06]  /*0380*/  BRA `(.L_x_417) ;  /* 0x0000000c00887947 */ /* 0x000fec0003800000 */
.L_x_418:
[----:B------:R-:W2:Y:S02]  /*0390*/  LDG.E.U16 R4, desc[UR36][R4.64] ;  /* 0x0000002404047981 */ /* 0x000ea4000c1e1500 */
[----:B--2---:R-:W0:Y:S02]  /*03a0*/  I2F.S16 R0, R4 ;  /* 0x0000000400007306 */ /* 0x004e240000101400 */
[----:B0-----:R-:W-:-:S04]  /*03b0*/  F2FP.BF16.F32.PACK_AB R0, RZ, R0 ;  /* 0x00000000ff00723e */ /* 0x001fc800000010ff */
[----:B------:R-:W-:Y:S01]  /*03c0*/  PRMT R17, R0, 0x7610, R17 ;  /* 0x0000761000117816 */ /* 0x000fe20000000011 */
[----:B------:R-:W-:Y:S06]  /*03d0*/  BRA `(.L_x_417) ;  /* 0x0000000c00747947 */ /* 0x000fec0003800000 */
.L_x_413:
        /* <DEDUP_REMOVED lines=9> */
.L_x_421:
[----:B------:R-:W2:Y:S02]  /*0470*/  LDG.E.U16 R0, desc[UR36][R4.64] ;  /* 0x0000002404007981 */ /* 0x000ea4000c1e1500 */
[----:B--2---:R-:W-:-:S05]  /*0480*/  HADD2.F32 R0, -RZ, R0.H0_H0 ;  /* 0x20000000ff007230 */ /* 0x004fca0000004100 */
[----:B------:R-:W-:-:S04]  /*0490*/  F2FP.BF16.F32.PACK_AB R0, RZ, R0 ;  /* 0x00000000ff00723e */ /* 0x000fc800000010ff */
[----:B------:R-:W-:Y:S01]  /*04a0*/  PRMT R17, R0, 0x7610, R17 ;  /* 0x0000761000117816 */ /* 0x000fe20000000011 */
[----:B------:R-:W-:Y:S06]  /*04b0*/  BRA `(.L_x_417) ;  /* 0x0000000c003c7947 */ /* 0x000fec0003800000 */
.L_x_420:
        /* <DEDUP_REMOVED lines=9> */
.L_x_423:
[----:B------:R-:W2:Y:S02]  /*0550*/  LDG.E.U16 R4, desc[UR36][R4.64] ;  /* 0x0000002404047981 */ /* 0x000ea4000c1e1500 */
[----:B--2---:R-:W-:-:S05]  /*0560*/  HADD2.F32 R0, -RZ, R4.H0_H0 ;  /* 0x20000004ff007230 */ /* 0x004fca0000004100 */
[----:B------:R-:W-:-:S04]  /*0570*/  F2FP.BF16.F32.PACK_AB R0, RZ, R0 ;  /* 0x00000000ff00723e */ /* 0x000fc800000010ff */
[----:B------:R-:W-:Y:S01]  /*0580*/  PRMT R17, R0, 0x7610, R17 ;  /* 0x0000761000117816 */ /* 0x000fe20000000011 */
[----:B------:R-:W-:Y:S06]  /*0590*/  BRA `(.L_x_417) ;  /* 0x0000000c00047947 */ /* 0x000fec0003800000 */
.L_x_422:
        /* <DEDUP_REMOVED lines=9> */
.L_x_412:
        /* <DEDUP_REMOVED lines=14> */
.L_x_426:
        /* <DEDUP_REMOVED lines=9> */
.L_x_425:
        /* <DEDUP_REMOVED lines=28> */
.L_x_428:
[----:B------:R-:W2:Y:S02]  /*0960*/  LDG.E.U8 R4, desc[UR36][R4.64] ;  /* 0x0000002404047981 */ /* 0x000ea4000c1e1100 */
[----:B--2---:R-:W-:-:S05]  /*0970*/  IMAD.SHL.U32 R0, R4, 0x2000000, RZ ;  /* 0x0200000004007824 */ /* 0x004fca00078e00ff */
[----:B------:R-:W-:-:S13]  /*0980*/  ISETP.GE.U32.AND P0, PT, R0, 0x8000000, PT ;  /* 0x080000000000780c */ /* 0x000fda0003f06070 */
[C---:B------:R-:W-:Y:S02]  /*0990*/  @!P0 IMAD.SHL.U32 R0, R4.reuse, 0x100, RZ ;  /* 0x0000010004008824 */ /* 0x040fe400078e00ff */
[----:B------:R-:W-:-:S03]  /*09a0*/  @P0 IMAD.SHL.U32 R3, R4, 0x200000, RZ ;  /* 0x0020000004030824 */ /* 0x000fc600078e00ff */
[----:B------:R-:W-:Y:S02]  /*09b0*/  @!P0 LOP3.LUT R0, R0, 0x7f00, RZ, 0xc0, !PT ;  /* 0x00007f0000008812 */ /* 0x000fe400078ec0ff */
[----:B------:R-:W-:Y:S02]  /*09c0*/  @P0 LOP3.LUT R3, R3, 0x70000000, RZ, 0xfc, !PT ;  /* 0x7000000003030812 */ /* 0x000fe400078efcff */
[----:B------:R-:W-:-:S03]  /*09d0*/  @!P0 LOP3.LUT R0, R0, 0x3f000000, RZ, 0xfc, !PT ;  /* 0x3f00000000008812 */ /* 0x000fc600078efcff */
[----:B------:R-:W-:Y:S02]  /*09e0*/  @P0 FMUL.FTZ R3, R3, 1.9259299443872358531e-34 ;  /* 0x0780000003030820 */ /* 0x000fe40000410000 */
[----:B------:R-:W-:Y:S01]  /*09f0*/  @!P0 FADD.FTZ R3, R0, -0.5 ;  /* 0xbf00000000038421 */ /* 0x000fe20000010000 */
[----:B------:R-:W-:-:S05]  /*0a00*/  IMAD.SHL.U32 R0, R4, 0x1000000, RZ ;  /* 0x0100000004007824 */ /* 0x000fca00078e00ff */
[----:B------:R-:W-:-:S04]  /*0a10*/  LOP3.LUT R0, R3, 0x80000000, R0, 0xf8, !PT ;  /* 0x8000000003007812 */ /* 0x000fc800078ef800 */
[----:B------:R-:W-:-:S04]  /*0a20*/  F2FP.BF16.F32.PACK_AB R0, RZ, R0 ;  /* 0x00000000ff00723e */ /* 0x000fc800000010ff */
[----:B------:R-:W-:Y:S01]  /*0a30*/  PRMT R17, R0, 0x7610, R17 ;  /* 0x0000761000117816 */ /* 0x000fe20000000011 */
[----:B------:R-:W-:Y:S06]  /*0a40*/  BRA `(.L_x_417) ;  /* 0x0000000400d87947 */ /* 0x000fec0003800000 */
.L_x_427:
[----:B------:R0:W5:Y:S01]  /*0a50*/  LDG.E.U16 R17, desc[UR36][R4.64] ;  /* 0x0000002404117981 */ /* 0x000162000c1e1500 */
[----:B------:R-:W-:Y:S05]  /*0a60*/  BRA `(.L_x_417) ;  /* 0x0000000400d07947 */ /* 0x000fea0003800000 */
.L_x_424:
        /* <DEDUP_REMOVED lines=13> */
.L_x_431:
        /* <DEDUP_REMOVED lines=21> */
.L_x_435:
[----:B------:R-:W-:Y:S05]  /*0c90*/  BSYNC B1 ;  /* 0x0000000000017941 */ /* 0x000fea0003800000 */
.L_x_434:
[----:B------:R-:W-:Y:S01]  /*0ca0*/  LEA R5, R0, 0x3b800000, 0x17 ;  /* 0x3b80000000057811 */ /* 0x000fe200078eb8ff */
[----:B------:R-:W-:-:S05]  /*0cb0*/  IMAD.SHL.U32 R0, R3, 0x100000, RZ ;  /* 0x0010000003007824 */ /* 0x000fca00078e00ff */
[----:B------:R-:W-:-:S07]  /*0cc0*/  LOP3.LUT R0, R5, R0, R6, 0xfe, !PT ;  /* 0x0000000005007212 */ /* 0x000fce00078efe06 */
.L_x_433:
[----:B------:R-:W-:Y:S05]  /*0cd0*/  BSYNC B0 ;  /* 0x0000000000007941 */ /* 0x000fea0003800000 */
.L_x_432:
[----:B------:R-:W-:-:S04]  /*0ce0*/  F2FP.BF16.F32.PACK_AB R0, RZ, R0 ;  /* 0x00000000ff00723e */ /* 0x000fc800000010ff */
[----:B------:R-:W-:Y:S01]  /*0cf0*/  PRMT R17, R0, 0x7610, R17 ;  /* 0x0000761000117816 */ /* 0x000fe20000000011 */
[----:B------:R-:W-:Y:S06]  /*0d00*/  BRA `(.L_x_417) ;  /* 0x0000000400287947 */ /* 0x000fec0003800000 */
.L_x_430:
        /* <DEDUP_REMOVED lines=21> */
.L_x_439:
[----:B------:R-:W-:Y:S05]  /*0e60*/  BSYNC B1 ;  /* 0x0000000000017941 */ /* 0x000fea0003800000 */
.L_x_438:
[----:B------:R-:W-:Y:S01]  /*0e70*/  LEA R5, R0, 0x37800000, 0x17 ;  /* 0x3780000000057811 */ /* 0x000fe200078eb8ff */
[----:B------:R-:W-:-:S05]  /*0e80*/  IMAD.SHL.U32 R0, R3, 0x200000, RZ ;  /* 0x0020000003007824 */ /* 0x000fca00078e00ff */
[----:B------:R-:W-:-:S07]  /*0e90*/  LOP3.LUT R0, R5, R0, R6, 0xfe, !PT ;  /* 0x0000000005007212 */ /* 0x000fce00078efe06 */
.L_x_437:
[----:B------:R-:W-:Y:S05]  /*0ea0*/  BSYNC B0 ;  /* 0x0000000000007941 */ /* 0x000fea0003800000 */
.L_x_436:
[----:B------:R-:W-:-:S04]  /*0eb0*/  F2FP.BF16.F32.PACK_AB R0, RZ, R0 ;  /* 0x00000000ff00723e */ /* 0x000fc800000010ff */
[----:B------:R-:W-:Y:S01]  /*0ec0*/  PRMT R17, R0, 0x7610, R17 ;  /* 0x0000761000117816 */ /* 0x000fe20000000011 */
[----:B------:R-:W-:Y:S06]  /*0ed0*/  BRA `(.L_x_417) ;  /* 0x0000000000b47947 */ /* 0x000fec0003800000 */
.L_x_429:
        /* <DEDUP_REMOVED lines=14> */
.L_x_443:
[----:B------:R-:W-:Y:S05]  /*0fc0*/  BSYNC B0 ;  /* 0x0000000000007941 */ /* 0x000fea0003800000 */
.L_x_442:
[----:B------:R-:W-:-:S04]  /*0fd0*/  F2FP.BF16.F32.PACK_AB R0, RZ, R0 ;  /* 0x00000000ff00723e */ /* 0x000fc800000010ff */
[----:B------:R-:W-:Y:S01]  /*0fe0*/  PRMT R17, R0, 0x7610, R17 ;  /* 0x0000761000117816 */ /* 0x000fe20000000011 */
[----:B------:R-:W-:Y:S06]  /*0ff0*/  BRA `(.L_x_417) ;  /* 0x00000000006c7947 */ /* 0x000fec0003800000 */
.L_x_416:
        /* <DEDUP_REMOVED lines=16> */
.L_x_444:
[----:B------:R-:W-:Y:S01]  /*1100*/  PRMT R17, RZ, 0x7610, R17 ;  /* 0x00007610ff117816 */ /* 0x000fe20000000011 */
[----:B------:R-:W-:Y:S06]  /*1110*/  BRA `(.L_x_417) ;  /* 0x0000000000247947 */ /* 0x000fec0003800000 */
.L_x_441:
[----:B------:R-:W2:Y:S02]  /*1120*/  LDG.E.64 R4, desc[UR36][R4.64] ;  /* 0x0000002404047981 */ /* 0x000ea4000c1e1b00 */
[----:B--2---:R-:W0:Y:S02]  /*1130*/  I2F.U64 R0, R4 ;  /* 0x0000000400007312 */ /* 0x004e240000301000 */
[----:B0-----:R-:W-:-:S04]  /*1140*/  F2FP.BF16.F32.PACK_AB R0, RZ, R0 ;  /* 0x00000000ff00723e */ /* 0x001fc800000010ff */
[----:B------:R-:W-:Y:S01]  /*1150*/  PRMT R17, R0, 0x7610, R17 ;  /* 0x0000761000117816 */ /* 0x000fe20000000011 */
[----:B------:R-:W-:Y:S06]  /*1160*/  BRA `(.L_x_417) ;  /* 0x0000000000107947 */ /* 0x000fec0003800000 */
.L_x_440:
[----:B------:R-:W2:Y:S02]  /*1170*/  LDG.E R4, desc[UR36][R4.64] ;  /* 0x0000002404047981 */ /* 0x000ea4000c1e1900 */
[----:B--2---:R-:W-:-:S04]  /*1180*/  I2FP.F32.U32 R0, R4 ;  /* 0x0000000400007245 */ /* 0x004fc80000201000 */
[----:B------:R-:W-:-:S04]  /*1190*/  F2FP.BF16.F32.PACK_AB R0, RZ, R0 ;  /* 0x00000000ff00723e */ /* 0x000fc800000010ff */
[----:B------:R-:W-:-:S07]  /*11a0*/  PRMT R17, R0, 0x7610, R17 ;  /* 0x0000761000117816 */ /* 0x000fce0000000011 */
.L_x_417:
[----:B0-----:R-:W0:Y:S01]  /*11b0*/  LDC.64 R4, c[0x0][0x228] ;  /* 0x00008a00ff047b82 */ /* 0x001e220000000a00 */
[----:B------:R-:W-:Y:S01]  /*11c0*/  PRMT R0, R22, 0x9910, RZ ;  /* 0x0000991016007816 */ /* 0x000fe200000000ff */
[----:B------:R-:W-:Y:S02]  /*11d0*/  ULDC UR4, c[0x0][0x23c] ;  /* 0x00008f0000047ab9 */ /* 0x000fe40000000800 */
[----:B------:R-:W-:Y:S01]  /*11e0*/  IMAD R3, R18, UR4, RZ ;  /* 0x0000000412037c24 */ /* 0x000fe2000f8e02ff */
[----:B------:R-:W-:-:S04]  /*11f0*/  ISETP.GT.AND P0, PT, R0, 0x9, PT ;  /* 0x000000090000780c */ /* 0x000fc80003f04270 */
[----:B0-----:R-:W-:-:S05]  /*1200*/  IADD3 R4, P1, R3, R4, RZ ;  /* 0x0000000403047210 */ /* 0x001fca0007f3e0ff */
[----:B------:R-:W-:-:S04]  /*1210*/  IMAD.X R5, RZ, RZ, R5, P1 ;  /* 0x000000ffff057224 */ /* 0x000fc800008e0605 */
        /* <DEDUP_REMOVED lines=14> */
.L_x_448:
[----:B------:R-:W2:Y:S02]  /*1300*/  LDG.E.U8 R4, desc[UR36][R4.64] ;  /* 0x0000002404047981 */ /* 0x000ea4000c1e1100 */
[----:B--2---:R-:W-:-:S04]  /*1310*/  I2FP.F32.U32 R0, R4 ;  /* 0x0000000400007245 */ /* 0x004fc80000201000 */
[----:B------:R-:W-:-:S04]  /*1320*/  F2FP.BF16.F32.PACK_AB R0, RZ, R0 ;  /* 0x00000000ff00723e */ /* 0x000fc800000010ff */
[----:B------:R-:W-:Y:S01]  /*1330*/  PRMT R23, R0, 0x7610, R23 ;  /* 0x0000761000177816 */ /* 0x000fe20000000017 */
[----:B------:R-:W-:Y:S06]  /*1340*/  BRA `(.L_x_450) ;  /* 0x0000000c00c87947 */ /* 0x000fec0003800000 */
.L_x_447:
        /* <DEDUP_REMOVED lines=11> */
.L_x_452:
[----:B------:R-:W2:Y:S02]  /*1400*/  LDG.E R4, desc[UR36][R4.64] ;  /* 0x0000002404047981 */ /* 0x000ea4000c1e1900 */
[----:B--2---:R-:W-:-:S04]  /*1410*/  I2FP.F32.S32 R0, R4 ;  /* 0x0000000400007245 */ /* 0x004fc80000201400 */
[----:B------:R-:W-:-:S04]  /*1420*/  F2FP.BF16.F32.PACK_AB R0, RZ, R0 ;  /* 0x00000000ff00723e */ /* 0x000fc800000010ff */
[----:B------:R-:W-:Y:S01]  /*1430*/  PRMT R23, R0, 0x7610, R23 ;  /* 0x0000761000177816 */ /* 0x000fe20000000017 */
[----:B------:R-:W-:Y:S06]  /*1440*/  BRA `(.L_x_450) ;  /* 0x0000000c00887947 */ /* 0x000fec0003800000 */
.L_x_451:
[----:B------:R-:W2:Y:S02]  /*1450*/  LDG.E.U16 R4, desc[UR36][R4.64] ;  /* 0x0000002404047981 */ /* 0x000ea4000c1e1500 */
[----:B--2---:R-:W0:Y:S02]  /*1460*/  I2F.S16 R0, R4 ;  /* 0x0000000400007306 */ /* 0x004e240000101400 */
[----:B0-----:R-:W-:-:S04]  /*1470*/  F2FP.BF16.F32.PACK_AB R0, RZ, R0 ;  /* 0x00000000ff00723e */ /* 0x001fc800000010ff */
[----:B------:R-:W-:Y:S01]  /*1480*/  PRMT R23, R0, 0x7610, R23 ;  /* 0x0000761000177816 */ /* 0x000fe20000000017 */
[----:B------:R-:W-:Y:S06]  /*1490*/  BRA `(.L_x_450) ;  /* 0x0000000c00747947 */ /* 0x000fec0003800000 */
.L_x_446:
        /* <DEDUP_REMOVED lines=9> */
.L_x_454:
[----:B------:R-:W2:Y:S02]  /*1530*/  LDG.E.U16 R0, desc[UR36][R4.64] ;  /* 0x0000002404007981 */ /* 0x000ea4000c1e1500 */
[----:B--2---:R-:W-:-:S05]  /*1540*/  HADD2.F32 R0, -RZ, R0.H0_H0 ;  /* 0x20000000ff007230 */ /* 0x004fca0000004100 */
[----:B------:R-:W-:-:S04]  /*1550*/  F2FP.BF16.F32.PACK_AB R0, RZ, R0 ;  /* 0x00000000ff00723e */ /* 0x000fc800000010ff */
[----:B------:R-:W-:Y:S01]  /*1560*/  PRMT R23, R0, 0x7610, R23 ;  /* 0x0000761000177816 */ /* 0x000fe20000000017 */
[----:B------:R-:W-:Y:S06]  /*1570*/  BRA `(.L_x_450) ;  /* 0x0000000c003c7947 */ /* 0x000fec0003800000 */
.L_x_453:
        /* <DEDUP_REMOVED lines=9> */
.L_x_456:
[----:B------:R-:W2:Y:S02]  /*1610*/  LDG.E.U16 R4, desc[UR36][R4.64] ;  /* 0x0000002404047981 */ /* 0x000ea4000c1e1500 */
[----:B--2---:R-:W-:-:S05]  /*1620*/  HADD2.F32 R0, -RZ, R4.H0_H0 ;  /* 0x20000004ff007230 */ /* 0x004fca0000004100 */
[----:B------:R-:W-:-:S04]  /*1630*/  F2FP.BF16.F32.PACK_AB R0, RZ, R0 ;  /* 0x00000000ff00723e */ /* 0x000fc800000010ff */
[----:B------:R-:W-:Y:S01]  /*1640*/  PRMT R23, R0, 0x7610, R23 ;  /* 0x0000761000177816 */ /* 0x000fe20000000017 */
[----:B------:R-:W-:Y:S06]  /*1650*/  BRA `(.L_x_450) ;  /* 0x0000000c00047947 */ /* 0x000fec0003800000 */
.L_x_455:
        /* <DEDUP_REMOVED lines=9> */
.L_x_445:
        /* <DEDUP_REMOVED lines=14> */
.L_x_459:
        /* <DEDUP_REMOVED lines=9> */
.L_x_458:
        /* <DEDUP_REMOVED lines=28> */
.L_x_461:
        /* <DEDUP_REMOVED lines=15> */
.L_x_460:
[----:B------:R0:W5:Y:S01]  /*1b10*/  LDG.E.U16 R23, desc[UR36][R4.64] ;  /* 0x0000002404177981 */ /* 0x000162000c1e1500 */
[----:B------:R-:W-:Y:S05]  /*1b20*/  BRA `(.L_x_450) ;  /* 0x0000000400d07947 */ /* 0x000fea0003800000 */
.L_x_457:
        /* <DEDUP_REMOVED lines=13> */
.L_x_464:
        /* <DEDUP_REMOVED lines=21> */
.L_x_468:
[----:B------:R-:W-:Y:S05]  /*1d50*/  BSYNC B1 ;  /* 0x0000000000017941 */ /* 0x000fea0003800000 */
.L_x_467:
[----:B------:R-:W-:Y:S01]  /*1d60*/  LEA R5, R0, 0x3b800000, 0x17 ;  /* 0x3b80000000057811 */ /* 0x000fe200078eb8ff */
[----:B------:R-:W-:-:S05]  /*1d70*/  IMAD.SHL.U32 R0, R3, 0x100000, RZ ;  /* 0x0010000003007824 */ /* 0x000fca00078e00ff */
[----:B------:R-:W-:-:S07]  /*1d80*/  LOP3.LUT R0, R5, R0, R6, 0xfe, !PT ;  /* 0x0000000005007212 */ /* 0x000fce00078efe06 */
.L_x_466:
[----:B------:R-:W-:Y:S05]  /*1d90*/  BSYNC B0 ;  /* 0x0000000000007941 */ /* 0x000fea0003800000 */
.L_x_465:
[----:B------:R-:W-:-:S04]  /*1da0*/  F2FP.BF16.F32.PACK_AB R0, RZ, R0 ;  /* 0x00000000ff00723e */ /* 0x000fc800000010ff */
[----:B------:R-:W-:Y:S01]  /*1db0*/  PRMT R23, R0, 0x7610, R23 ;  /* 0x0000761000177816 */ /* 0x000fe20000000017 */
[----:B------:R-:W-:Y:S06]  /*1dc0*/  BRA `(.L_x_450) ;  /* 0x0000000400287947 */ /* 0x000fec0003800000 */
.L_x_463:
        /* <DEDUP_REMOVED lines=21> */
.L_x_472:
[----:B------:R-:W-:Y:S05]  /*1f20*/  BSYNC B1 ;  /* 0x0000000000017941 */ /* 0x000fea0003800000 */
.L_x_471:
[----:B------:R-:W-:Y:S01]  /*1f30*/  LEA R5, R0, 0x37800000, 0x17 ;  /* 0x3780000000057811 */ /* 0x000fe200078eb8ff */
[----:B------:R-:W-:-:S05]  /*1f40*/  IMAD.SHL.U32 R0, R3, 0x200000, RZ ;  /* 0x0020000003007824 */ /* 0x000fca00078e00ff */
[----:B------:R-:W-:-:S07]  /*1f50*/  LOP3.LUT R0, R5, R0, R6, 0xfe, !PT ;  /* 0x0000000005007212 */ /* 0x000fce00078efe06 */
.L_x_470:
[----:B------:R-:W-:Y:S05]  /*1f60*/  BSYNC B0 ;  /* 0x0000000000007941 */ /* 0x000fea0003800000 */
.L_x_469:
[----:B------:R-:W-:-:S04]  /*1f70*/  F2FP.BF16.F32.PACK_AB R0, RZ, R0 ;  /* 0x00000000ff00723e */ /* 0x000fc800000010ff */
[----:B------:R-:W-:Y:S01]  /*1f80*/  PRMT R23, R0, 0x7610, R23 ;  /* 0x0000761000177816 */ /* 0x000fe20000000017 */
[----:B------:R-:W-:Y:S06]  /*1f90*/  BRA `(.L_x_450) ;  /* 0x0000000000b47947 */ /* 0x000fec0003800000 */
.L_x_462:
        /* <DEDUP_REMOVED lines=14> */
.L_x_476:
[----:B------:R-:W-:Y:S05]  /*2080*/  BSYNC B0 ;  /* 0x0000000000007941 */ /* 0x000fea0003800000 */
.L_x_475:
[----:B------:R-:W-:-:S04]  /*2090*/  F2FP.BF16.F32.PACK_AB R0, RZ, R0 ;  /* 0x00000000ff00723e */ /* 0x000fc800000010ff */
[----:B------:R-:W-:Y:S01]  /*20a0*/  PRMT R23, R0, 0x7610, R23 ;  /* 0x0000761000177816 */ /* 0x000fe20000000017 */
[----:B------:R-:W-:Y:S06]  /*20b0*/  BRA `(.L_x_450) ;  /* 0x00000000006c7947 */ /* 0x000fec0003800000 */
.L_x_449:
        /* <DEDUP_REMOVED lines=16> */
.L_x_477:
[----:B------:R-:W-:Y:S01]  /*21c0*/  PRMT R23, RZ, 0x7610, R23 ;  /* 0x00007610ff177816 */ /* 0x000fe20000000017 */
[----:B------:R-:W-:Y:S06]  /*21d0*/  BRA `(.L_x_450) ;  /* 0x0000000000247947 */ /* 0x000fec0003800000 */
.L_x_474:
[----:B------:R-:W2:Y:S02]  /*21e0*/  LDG.E.64 R4, desc[UR36][R4.64] ;  /* 0x0000002404047981 */ /* 0x000ea4000c1e1b00 */
[----:B--2---:R-:W0:Y:S02]  /*21f0*/  I2F.U64 R0, R4 ;  /* 0x0000000400007312 */ /* 0x004e240000301000 */
[----:B0-----:R-:W-:-:S04]  /*2200*/  F2FP.BF16.F32.PACK_AB R0, RZ, R0 ;  /* 0x00000000ff00723e */ /* 0x001fc800000010ff */
[----:B------:R-:W-:Y:S01]  /*2210*/  PRMT R23, R0, 0x7610, R23 ;  /* 0x0000761000177816 */ /* 0x000fe20000000017 */
[----:B------:R-:W-:Y:S06]  /*2220*/  BRA `(.L_x_450) ;  /* 0x0000000000107947 */ /* 0x000fec0003800000 */
.L_x_473:
[----:B------:R-:W2:Y:S02]  /*2230*/  LDG.E R4, desc[UR36][R4.64] ;  /* 0x0000002404047981 */ /* 0x000ea4000c1e1900 */
[----:B--2---:R-:W-:-:S04]  /*2240*/  I2FP.F32.U32 R0, R4 ;  /* 0x0000000400007245 */ /* 0x004fc80000201000 */
[----:B------:R-:W-:-:S04]  /*2250*/  F2FP.BF16.F32.PACK_AB R0, RZ, R0 ;  /* 0x00000000ff00723e */ /* 0x000fc800000010ff */
[----:B------:R-:W-:-:S07]  /*2260*/  PRMT R23, R0, 0x7610, R23 ;  /* 0x0000761000177816 */ /* 0x000fce0000000017 */
.L_x_450:
[----:B------:R-:W-:-:S07]  /*2270*/  VIADD R27, R27, 0x80 ;  /* 0x000000801b1b7836 */ /* 0x000fce0000000000 */
.L_x_411:
[----:B------:R-:W-:Y:S05]  /*2280*/  BSYNC B6 ;  /* 0x0000000000067941 */ /* 0x000fea0003800000 */
.L_x_410:
[----:B------:R-:W-:Y:S01]  /*2290*/  ISETP.GE.AND P0, PT, R27, R16, PT ;  /* 0x000000101b00720c */ /* 0x000fe20003f06270 */
[----:B------:R-:W-:Y:S01]  /*22a0*/  BSSY B6, `(.L_x_478) ;  /* 0x000021e000067945 */ /* 0x000fe20003800000 */
[----:B------:R-:W-:-:S11]  /*22b0*/  PRMT R18, RZ, 0x7610, R18 ;  /* 0x00007610ff127816 */ /* 0x000fd60000000012 */
[----:B------:R-:W-:Y:S05]  /*22c0*/  @P0 BRA `(.L_x_479) ;  /* 0x00000020006c0947 */ /* 0x000fea0003800000 */
[----:B0-----:R-:W0:Y:S01]  /*22d0*/  LDC.64 R4, c[0x0][0x220] ;  /* 0x00008800ff047b82 */ /* 0x001e220000000a00 */
        /* <DEDUP_REMOVED lines=21> */
.L_x_483:
[----:B------:R-:W2:Y:S02]  /*2430*/  LDG.E.U8 R4, desc[UR36][R4.64] ;  /* 0x0000002404047981 */ /* 0x000ea4000c1e1100 */
[----:B--2---:R-:W-:-:S04]  /*2440*/  I2FP.F32.U32 R0, R4 ;  /* 0x0000000400007245 */ /* 0x004fc80000201000 */
[----:B------:R-:W-:-:S04]  /*2450*/  F2FP.BF16.F32.PACK_AB R0, RZ, R0 ;  /* 0x00000000ff00723e */ /* 0x000fc800000010ff */
[----:B------:R-:W-:Y:S01]  /*2460*/  PRMT R19, R0, 0x7610, R19 ;  /* 0x0000761000137816 */ /* 0x000fe20000000013 */
[----:B------:R-:W-:Y:S06]  /*2470*/  BRA `(.L_x_485) ;  /* 0x0000000c00cc7947 */ /* 0x000fec0003800000 */
.L_x_482:
        /* <DEDUP_REMOVED lines=11> */
.L_x_487:
[----:B------:R-:W2:Y:S02]  /*2530*/  LDG.E R4, desc[UR36][R4.64] ;  /* 0x0000002404047981 */ /* 0x000ea4000c1e1900 */
[----:B--2---:R-:W-:-:S04]  /*2540*/  I2FP.F32.S32 R0, R4 ;  /* 0x0000000400007245 */ /* 0x004fc80000201400 */
[----:B------:R-:W-:-:S04]  /*2550*/  F2FP.BF16.F32.PACK_AB R0, RZ, R0 ;  /* 0x00000000ff00723e */ /* 0x000fc800000010ff */
[----:B------:R-:W-:Y:S01]  /*2560*/  PRMT R19, R0, 0x7610, R19 ;  /* 0x0000761000137816 */ /* 0x000fe20000000013 */
[----:B------:R-:W-:Y:S06]  /*2570*/  BRA `(.L_x_485) ;  /* 0x0000000c008c7947 */ /* 0x000fec0003800000 */
.L_x_486:
[----:B------:R-:W2:Y:S02]  /*2580*/  LDG.E.U16 R4, desc[UR36][R4.64] ;  /* 0x0000002404047981 */ /* 0x000ea4000c1e1500 */
[----:B--2---:R-:W0:Y:S02]  /*2590*/  I2F.S16 R0, R4 ;  /* 0x0000000400007306 */ /* 0x004e240000101400 */
[----:B0-----:R-:W-:-:S04]  /*25a0*/  F2FP.BF16.F32.PACK_AB R0, RZ, R0 ;  /* 0x00000000ff00723e */ /* 0x001fc800000010ff */
[----:B------:R-:W-:Y:S01]  /*25b0*/  PRMT R19, R0, 0x7610, R19 ;  /* 0x0000761000137816 */ /* 0x000fe20000000013 */
[----:B------:R-:W-:Y:S06]  /*25c0*/  BRA `(.L_x_485) ;  /* 0x0000000c00787947 */ /* 0x000fec0003800000 */
.L_x_481:
        /* <DEDUP_REMOVED lines=9> */
.L_x_489:
[----:B------:R-:W2:Y:S02]  /*2660*/  LDG.E.U16 R0, desc[UR36][R4.64] ;  /* 0x0000002404007981 */ /* 0x000ea4000c1e1500 */
[----:B--2---:R-:W-:-:S05]  /*2670*/  HADD2.F32 R0, -RZ, R0.H0_H0 ;  /* 0x20000000ff007230 */ /* 0x004fca0000004100 */
[----:B------:R-:W-:-:S04]  /*2680*/  F2FP.BF16.F32.PACK_AB R0, RZ, R0 ;  /* 0x00000000ff00723e */ /* 0x000fc800000010ff */
[----:B------:R-:W-:Y:S01]  /*2690*/  PRMT R19, R0, 0x7610, R19 ;  /* 0x0000761000137816 */ /* 0x000fe20000000013 */
[----:B------:R-:W-:Y:S06]  /*26a0*/  BRA `(.L_x_485) ;  /* 0x0000000c00407947 */ /* 0x000fec0003800000 */
.L_x_488:
        /* <DEDUP_REMOVED lines=9> */
.L_x_491:
[----:B------:R-:W2:Y:S02]  /*2740*/  LDG.E.U16 R4, desc[UR36][R4.64] ;  /* 0x0000002404047981 */ /* 0x000ea4000c1e1500 */
[----:B--2---:R-:W-:-:S05]  /*2750*/  HADD2.F32 R0, -RZ, R4.H0_H0 ;  /* 0x20000004ff007230 */ /* 0x004fca0000004100 */
[----:B------:R-:W-:-:S04]  /*2760*/  F2FP.BF16.F32.PACK_AB R0, RZ, R0 ;  /* 0x00000000ff00723e */ /* 0x000fc800000010ff */
[----:B------:R-:W-:Y:S01]  /*2770*/  PRMT R19, R0, 0x7610, R19 ;  /* 0x0000761000137816 */ /* 0x000fe20000000013 */
[----:B------:R-:W-:Y:S06]  /*2780*/  BRA `(.L_x_485) ;  /* 0x0000000c00087947 */ /* 0x000fec0003800000 */
.L_x_490:
        /* <DEDUP_REMOVED lines=9> */
.L_x_480:
        /* <DEDUP_REMOVED lines=14> */
.L_x_494:
        /* <DEDUP_REMOVED lines=9> */
.L_x_493:
        /* <DEDUP_REMOVED lines=28> */
.L_x_496:
[----:B------:R-:W2:Y:S02]  /*2b50*/  LDG.E.U8 R4, desc[UR36][R4.64] ;  /* 0x0000002404047981 */ /* 0x000ea4000c1e1100 */
[----:B--2---:R-:W-:-:S05]  /*2b60*/  IMAD.SHL.U32 R0, R4, 0x2000000, RZ ;  /* 0x0200000004007824 */ /* 0x004fca00078e00ff */
[----:B------:R-:W-:-:S13]  /*2b70*/  ISETP.GE.U32.AND P0, PT, R0, 0x8000000, PT ;  /* 0x080000000000780c */ /* 0x000fda0003f06070 */
[C---:B------:R-:W-:Y:S02]  /*2b80*/  @P0 IMAD.SHL.U32 R3, R4.reuse, 0x200000, RZ ;  /* 0x0020000004030824 */ /* 0x040fe400078e00ff */
[----:B------:R-:W-:-:S03]  /*2b90*/  @!P0 IMAD.SHL.U32 R0, R4, 0x100, RZ ;  /* 0x0000010004008824 */ /* 0x000fc600078e00ff */
[----:B------:R-:W-:Y:S02]  /*2ba0*/  @P0 LOP3.LUT R3, R3, 0xfe00000, RZ, 0xc0, !PT ;  /* 0x0fe0000003030812 */ /* 0x000fe400078ec0ff */
        /* <DEDUP_REMOVED lines=10> */
.L_x_495:
[----:B------:R0:W5:Y:S01]  /*2c50*/  LDG.E.U16 R19, desc[UR36][R4.64] ;  /* 0x0000002404137981 */ /* 0x000162000c1e1500 */
[----:B------:R-:W-:Y:S05]  /*2c60*/  BRA `(.L_x_485) ;  /* 0x0000000400d07947 */ /* 0x000fea0003800000 */
.L_x_492:
        /* <DEDUP_REMOVED lines=13> */
.L_x_499:
        /* <DEDUP_REMOVED lines=21> */
.L_x_503:
[----:B------:R-:W-:Y:S05]  /*2e90*/  BSYNC B1 ;  /* 0x0000000000017941 */ /* 0x000fea0003800000 */
.L_x_502:
[----:B------:R-:W-:Y:S01]  /*2ea0*/  LEA R5, R0, 0x3b800000, 0x17 ;  /* 0x3b80000000057811 */ /* 0x000fe200078eb8ff */
[----:B------:R-:W-:-:S05]  /*2eb0*/  IMAD.SHL.U32 R0, R3, 0x100000, RZ ;  /* 0x0010000003007824 */ /* 0x000fca00078e00ff */
[----:B------:R-:W-:-:S07]  /*2ec0*/  LOP3.LUT R0, R5, R0, R6, 0xfe, !PT ;  /* 0x0000000005007212 */ /* 0x000fce00078efe06 */
.L_x_501:
[----:B------:R-:W-:Y:S05]  /*2ed0*/  BSYNC B0 ;  /* 0x0000000000007941 */ /* 0x000fea0003800000 */
.L_x_500:
[----:B------:R-:W-:-:S04]  /*2ee0*/  F2FP.BF16.F32.PACK_AB R0, RZ, R0 ;  /* 0x00000000ff00723e */ /* 0x000fc800000010ff */
[----:B------:R-:W-:Y:S01]  /*2ef0*/  PRMT R19, R0, 0x7610, R19 ;  /* 0x0000761000137816 */ /* 0x000fe20000000013 */
[----:B------:R-:W-:Y:S06]  /*2f00*/  BRA `(.L_x_485) ;  /* 0x0000000400287947 */ /* 0x000fec0003800000 */
.L_x_498:
        /* <DEDUP_REMOVED lines=21> */
.L_x_507:
[----:B------:R-:W-:Y:S05]  /*3060*/  BSYNC B1 ;  /* 0x0000000000017941 */ /* 0x000fea0003800000 */
.L_x_506:
[----:B------:R-:W-:Y:S01]  /*3070*/  LEA R5, R0, 0x37800000, 0x17 ;  /* 0x3780000000057811 */ /* 0x000fe200078eb8ff */
[----:B------:R-:W-:-:S05]  /*3080*/  IMAD.SHL.U32 R0, R3, 0x200000, RZ ;  /* 0x0020000003007824 */ /* 0x000fca00078e00ff */
[----:B------:R-:W-:-:S07]  /*3090*/  LOP3.LUT R0, R5, R0, R6, 0xfe, !PT ;  /* 0x0000000005007212 */ /* 0x000fce00078efe06 */
.L_x_505:
[----:B------:R-:W-:Y:S05]  /*30a0*/  BSYNC B0 ;  /* 0x0000000000007941 */ /* 0x000fea0003800000 */
.L_x_504:
[----:B------:R-:W-:-:S04]  /*30b0*/  F2FP.BF16.F32.PACK_AB R0, RZ, R0 ;  /* 0x00000000ff00723e */ /* 0x000fc800000010ff */
[----:B------:R-:W-:Y:S01]  /*30c0*/  PRMT R19, R0, 0x7610, R19 ;  /* 0x0000761000137816 */ /* 0x000fe20000000013 */
[----:B------:R-:W-:Y:S06]  /*30d0*/  BRA `(.L_x_485) ;  /* 0x0000000000b47947 */ /* 0x000fec0003800000 */
.L_x_497:
        /* <DEDUP_REMOVED lines=14> */
.L_x_511:
[----:B------:R-:W-:Y:S05]  /*31c0*/  BSYNC B0 ;  /* 0x0000000000007941 */ /* 0x000fea0003800000 */
.L_x_510:
[----:B------:R-:W-:-:S04]  /*31d0*/  F2FP.BF16.F32.PACK_AB R0, RZ, R0 ;  /* 0x00000000ff00723e */ /* 0x000fc800000010ff */
[----:B------:R-:W-:Y:S01]  /*31e0*/  PRMT R19, R0, 0x7610, R19 ;  /* 0x0000761000137816 */ /* 0x000fe20000000013 */
[----:B------:R-:W-:Y:S06]  /*31f0*/  BRA `(.L_x_485) ;  /* 0x00000000006c7947 */ /* 0x000fec0003800000 */
.L_x_484:
        /* <DEDUP_REMOVED lines=16> */
.L_x_512:
[----:B------:R-:W-:Y:S01]  /*3300*/  PRMT R19, RZ, 0x7610, R19 ;  /* 0x00007610ff137816 */ /* 0x000fe20000000013 */
[----:B------:R-:W-:Y:S06]  /*3310*/  BRA `(.L_x_485) ;  /* 0x0000000000247947 */ /* 0x000fec0003800000 */
.L_x_509:
[----:B------:R-:W2:Y:S02]  /*3320*/  LDG.E.64 R4, desc[UR36][R4.64] ;  /* 0x0000002404047981 */ /* 0x000ea4000c1e1b00 */
[----:B--2---:R-:W0:Y:S02]  /*3330*/  I2F.U64 R0, R4 ;  /* 0x0000000400007312 */ /* 0x004e240000301000 */
[----:B0-----:R-:W-:-:S04]  /*3340*/  F2FP.BF16.F32.PACK_AB R0, RZ, R0 ;  /* 0x00000000ff00723e */ /* 0x001fc800000010ff */
[----:B------:R-:W-:Y:S01]  /*3350*/  PRMT R19, R0, 0x7610, R19 ;  /* 0x0000761000137816 */ /* 0x000fe20000000013 */
[----:B------:R-:W-:Y:S06]  /*3360*/  BRA `(.L_x_485) ;  /* 0x0000000000107947 */ /* 0x000fec0003800000 */
.L_x_508:
[----:B------:R-:W2:Y:S02]  /*3370*/  LDG.E R4, desc[UR36][R4.64] ;  /* 0x0000002404047981 */ /* 0x000ea4000c1e1900 */
[----:B--2---:R-:W-:-:S04]  /*3380*/  I2FP.F32.U32 R0, R4 ;  /* 0x0000000400007245 */ /* 0x004fc80000201000 */
[----:B------:R-:W-:-:S04]  /*3390*/  F2FP.BF16.F32.PACK_AB R0, RZ, R0 ;  /* 0x00000000ff00723e */ /* 0x000fc800000010ff */
[----:B------:R-:W-:-:S07]  /*33a0*/  PRMT R19, R0, 0x7610, R19 ;  /* 0x0000761000137816 */ /* 0x000fce0000000013 */
.L_x_485:
        /* <DEDUP_REMOVED lines=21> */
.L_x_516:
[----:B------:R-:W2:Y:S02]  /*3500*/  LDG.E.U8 R4, desc[UR36][R4.64] ;  /* 0x0000002404047981 */ /* 0x000ea4000c1e1100 */
[----:B--2---:R-:W-:-:S04]  /*3510*/  I2FP.F32.U32 R0, R4 ;  /* 0x0000000400007245 */ /* 0x004fc80000201000 */
[----:B------:R-:W-:-:S04]  /*3520*/  F2FP.BF16.F32.PACK_AB R0, RZ, R0 ;  /* 0x00000000ff00723e */ /* 0x000fc800000010ff */
[----:B------:R-:W-:Y:S01]  /*3530*/  PRMT R18, R0, 0x7610, R18 ;  /* 0x0000761000127816 */ /* 0x000fe20000000012 */
[----:B------:R-:W-:Y:S06]  /*3540*/  BRA `(.L_x_518) ;  /* 0x0000000c00c87947 */ /* 0x000fec0003800000 */
.L_x_515:
        /* <DEDUP_REMOVED lines=11> */
.L_x_520:
[----:B------:R-:W2:Y:S02]  /*3600*/  LDG.E R4, desc[UR36][R4.64] ;  /* 0x0000002404047981 */ /* 0x000ea4000c1e1900 */
[----:B--2---:R-:W-:-:S04]  /*3610*/  I2FP.F32.S32 R0, R4 ;  /* 0x0000000400007245 */ /* 0x004fc80000201400 */
[----:B------:R-:W-:-:S04]  /*3620*/  F2FP.BF16.F32.PACK_AB R0, RZ, R0 ;  /* 0x00000000ff00723e */ /* 0x000fc800000010ff */
[----:B------:R-:W-:Y:S01]  /*3630*/  PRMT R18, R0, 0x7610, R18 ;  /* 0x0000761000127816 */ /* 0x000fe20000000012 */
[----:B------:R-:W-:Y:S06]  /*3640*/  BRA `(.L_x_518) ;  /* 0x0000000c00887947 */ /* 0x000fec0003800000 */
.L_x_519:
[----:B------:R-:W2:Y:S02]  /*3650*/  LDG.E.U16 R4, desc[UR36][R4.64] ;  /* 0x0000002404047981 */ /* 0x000ea4000c1e1500 */
[----:B--2---:R-:W0:Y:S02]  /*3660*/  I2F.S16 R0, R4 ;  /* 0x0000000400007306 */ /* 0x004e240000101400 */
[----:B0-----:R-:W-:-:S04]  /*3670*/  F2FP.BF16.F32.PACK_AB R0, RZ, R0 ;  /* 0x00000000ff00723e */ /* 0x001fc800000010ff */
[----:B------:R-:W-:Y:S01]  /*3680*/  PRMT R18, R0, 0x7610, R18 ;  /* 0x0000761000127816 */ /* 0x000fe20000000012 */
[----:B------:R-:W-:Y:S06]  /*3690*/  BRA `(.L_x_518) ;  /* 0x0000000c00747947 */ /* 0x000fec0003800000 */
.L_x_514:
        /* <DEDUP_REMOVED lines=9> */
.L_x_522:
[----:B------:R-:W2:Y:S02]  /*3730*/  LDG.E.U16 R0, desc[UR36][R4.64] ;  /* 0x0000002404007981 */ /* 0x000ea4000c1e1500 */
[----:B--2---:R-:W-:-:S05]  /*3740*/  HADD2.F32 R0, -RZ, R0.H0_H0 ;  /* 0x20000000ff007230 */ /* 0x004fca0000004100 */
[----:B------:R-:W-:-:S04]  /*3750*/  F2FP.BF16.F32.PACK_AB R0, RZ, R0 ;  /* 0x00000000ff00723e */ /* 0x000fc800000010ff */
[----:B------:R-:W-:Y:S01]  /*3760*/  PRMT R18, R0, 0x7610, R18 ;  /* 0x0000761000127816 */ /* 0x000fe20000000012 */
[----:B------:R-:W-:Y:S06]  /*3770*/  BRA `(.L_x_518) ;  /* 0x0000000c003c7947 */ /* 0x000fec0003800000 */
.L_x_521:
        /* <DEDUP_REMOVED lines=9> */
.L_x_524:
[----:B------:R-:W2:Y:S02]  /*3810*/  LDG.E.U16 R4, desc[UR36][R4.64] ;  /* 0x0000002404047981 */ /* 0x000ea4000c1e1500 */
[----:B--2---:R-:W-:-:S05]  /*3820*/  HADD2.F32 R0, -RZ, R4.H0_H0 ;  /* 0x20000004ff007230 */ /* 0x004fca0000004100 */
[----:B------:R-:W-:-:S04]  /*3830*/  F2FP.BF16.F32.PACK_AB R0, RZ, R0 ;  /* 0x00000000ff00723e */ /* 0x000fc800000010ff */
[----:B------:R-:W-:Y:S01]  /*3840*/  PRMT R18, R0, 0x7610, R18 ;  /* 0x0000761000127816 */ /* 0x000fe20000000012 */
[----:B------:R-:W-:Y:S06]  /*3850*/  BRA `(.L_x_518) ;  /* 0x0000000c00047947 */ /* 0x000fec0003800000 */
.L_x_523:
        /* <DEDUP_REMOVED lines=9> */
.L_x_513:
        /* <DEDUP_REMOVED lines=14> */
.L_x_527:
        /* <DEDUP_REMOVED lines=9> */
.L_x_526:
        /* <DEDUP_REMOVED lines=28> */
.L_x_529:
        /* <DEDUP_REMOVED lines=15> */
.L_x_528:
[----:B------:R0:W5:Y:S01]  /*3d10*/  LDG.E.U16 R18, desc[UR36][R4.64] ;  /* 0x0000002404127981 */ /* 0x000162000c1e1500 */
[----:B------:R-:W-:Y:S05]  /*3d20*/  BRA `(.L_x_518) ;  /* 0x0000000400d07947 */ /* 0x000fea0003800000 */
.L_x_525:
        /* <DEDUP_REMOVED lines=13> */
.L_x_532:
        /* <DEDUP_REMOVED lines=21> */
.L_x_536:
[----:B------:R-:W-:Y:S05]  /*3f50*/  BSYNC B1 ;  /* 0x0000000000017941 */ /* 0x000fea0003800000 */
.L_x_535:
[----:B------:R-:W-:Y:S01]  /*3f60*/  LEA R5, R0, 0x3b800000, 0x17 ;  /* 0x3b80000000057811 */ /* 0x000fe200078eb8ff */
[----:B------:R-:W-:-:S05]  /*3f70*/  IMAD.SHL.U32 R0, R3, 0x100000, RZ ;  /* 0x0010000003007824 */ /* 0x000fca00078e00ff */
[----:B------:R-:W-:-:S07]  /*3f80*/  LOP3.LUT R0, R5, R0, R6, 0xfe, !PT ;  /* 0x0000000005007212 */ /* 0x000fce00078efe06 */
.L_x_534:
[----:B------:R-:W-:Y:S05]  /*3f90*/  BSYNC B0 ;  /* 0x0000000000007941 */ /* 0x000fea0003800000 */
.L_x_533:
[----:B------:R-:W-:-:S04]  /*3fa0*/  F2FP.BF16.F32.PACK_AB R0, RZ, R0 ;  /* 0x00000000ff00723e */ /* 0x000fc800000010ff */
[----:B------:R-:W-:Y:S01]  /*3fb0*/  PRMT R18, R0, 0x7610, R18 ;  /* 0x0000761000127816 */ /* 0x000fe20000000012 */
[----:B------:R-:W-:Y:S06]  /*3fc0*/  BRA `(.L_x_518) ;  /* 0x0000000400287947 */ /* 0x000fec0003800000 */
.L_x_531:
        /* <DEDUP_REMOVED lines=21> */
.L_x_540:
[----:B------:R-:W-:Y:S05]  /*4120*/  BSYNC B1 ;  /* 0x0000000000017941 */ /* 0x000fea0003800000 */
.L_x_539:
[----:B------:R-:W-:Y:S01]  /*4130*/  LEA R5, R0, 0x37800000, 0x17 ;  /* 0x3780000000057811 */ /* 0x000fe200078eb8ff */
[----:B------:R-:W-:-:S05]  /*4140*/  IMAD.SHL.U32 R0, R3, 0x200000, RZ ;  /* 0x0020000003007824 */ /* 0x000fca00078e00ff */
[----:B------:R-:W-:-:S07]  /*4150*/  LOP3.LUT R0, R5, R0, R6, 0xfe, !PT ;  /* 0x0000000005007212 */ /* 0x000fce00078efe06 */
.L_x_538:
[----:B------:R-:W-:Y:S05]  /*4160*/  BSYNC B0 ;  /* 0x0000000000007941 */ /* 0x000fea0003800000 */
.L_x_537:
[----:B------:R-:W-:-:S04]  /*4170*/  F2FP.BF16.F32.PACK_AB R0, RZ, R0 ;  /* 0x00000000ff00723e */ /* 0x000fc800000010ff */
[----:B------:R-:W-:Y:S01]  /*4180*/  PRMT R18, R0, 0x7610, R18 ;  /* 0x0000761000127816 */ /* 0x000fe20000000012 */
[----:B------:R-:W-:Y:S06]  /*4190*/  BRA `(.L_x_518) ;  /* 0x0000000000b47947 */ /* 0x000fec0003800000 */
.L_x_530:
        /* <DEDUP_REMOVED lines=14> */
.L_x_544:
[----:B------:R-:W-:Y:S05]  /*4280*/  BSYNC B0 ;  /* 0x0000000000007941 */ /* 0x000fea0003800000 */
.L_x_543:
[----:B------:R-:W-:-:S04]  /*4290*/  F2FP.BF16.F32.PACK_AB R0, RZ, R0 ;  /* 0x00000000ff00723e */ /* 0x000fc800000010ff */
[----:B------:R-:W-:Y:S01]  /*42a0*/  PRMT R18, R0, 0x7610, R18 ;  /* 0x0000761000127816 */ /* 0x000fe20000000012 */
[----:B------:R-:W-:Y:S06]  /*42b0*/  BRA `(.L_x_518) ;  /* 0x00000000006c7947 */ /* 0x000fec0003800000 */
.L_x_517:
        /* <DEDUP_REMOVED lines=16> */
.L_x_545:
[----:B------:R-:W-:Y:S01]  /*43c0*/  PRMT R18, RZ, 0x7610, R18 ;  /* 0x00007610ff127816 */ /* 0x000fe20000000012 */
[----:B------:R-:W-:Y:S06]  /*43d0*/  BRA `(.L_x_518) ;  /* 0x0000000000247947 */ /* 0x000fec0003800000 */
.L_x_542:
[----:B------:R-:W2:Y:S02]  /*43e0*/  LDG.E.64 R4, desc[UR36][R4.64] ;  /* 0x0000002404047981 */ /* 0x000ea4000c1e1b00 */
[----:B--2---:R-:W0:Y:S02]  /*43f0*/  I2F.U64 R0, R4 ;  /* 0x0000000400007312 */ /* 0x004e240000301000 */
[----:B0-----:R-:W-:-:S04]  /*4400*/  F2FP.BF16.F32.PACK_AB R0, RZ, R0 ;  /* 0x00000000ff00723e */ /* 0x001fc800000010ff */
[----:B------:R-:W-:Y:S01]  /*4410*/  PRMT R18, R0, 0x7610, R18 ;  /* 0x0000761000127816 */ /* 0x000fe20000000012 */
[----:B------:R-:W-:Y:S06]  /*4420*/  BRA `(.L_x_518) ;  /* 0x0000000000107947 */ /* 0x000fec0003800000 */
.L_x_541:
[----:B------:R-:W2:Y:S02]  /*4430*/  LDG.E R4, desc[UR36][R4.64] ;  /* 0x0000002404047981 */ /* 0x000ea4000c1e1900 */
[----:B--2---:R-:W-:-:S04]  /*4440*/  I2FP.F32.U32 R0, R4 ;  /* 0x0000000400007245 */ /* 0x004fc80000201000 */
[----:B------:R-:W-:-:S04]  /*4450*/  F2FP.BF16.F32.PACK_AB R0, RZ, R0 ;  /* 0x00000000ff00723e */ /* 0x000fc800000010ff */
[----:B------:R-:W-:-:S07]  /*4460*/  PRMT R18, R0, 0x7610, R18 ;  /* 0x0000761000127816 */ /* 0x000fce0000000012 */
.L_x_518:
[----:B------:R-:W-:-:S07]  /*4470*/  VIADD R27, R27, 0x80 ;  /* 0x000000801b1b7836 */ /* 0x000fce0000000000 */
.L_x_479:
[----:B------:R-:W-:Y:S05]  /*4480*/  BSYNC B6 ;  /* 0x0000000000067941 */ /* 0x000fea0003800000 */
.L_x_478:
[----:B------:R-:W-:Y:S01]  /*4490*/  ISETP.GE.AND P0, PT, R27, R16, PT ;  /* 0x000000101b00720c */ /* 0x000fe20003f06270 */
[----:B------:R-:W-:Y:S01]  /*44a0*/  BSSY B6, `(.L_x_546) ;  /* 0x0000220000067945 */ /* 0x000fe20003800000 */
[----:B------:R-:W-:Y:S02]  /*44b0*/  PRMT R22, RZ, 0x7610, R22 ;  /* 0x00007610ff167816 */ /* 0x000fe40000000016 */
[----:B------:R-:W-:Y:S02]  /*44c0*/  PRMT R24, RZ, 0x7610, R24 ;  /* 0x00007610ff187816 */ /* 0x000fe40000000018 */
[----:B------:R-:W-:-:S07]  /*44d0*/  PRMT R26, RZ, 0x7610, R26 ;  /* 0x00007610ff1a7816 */ /* 0x000fce000000001a */
        /* <DEDUP_REMOVED lines=23> */
.L_x_551:
[----:B------:R-:W2:Y:S02]  /*4650*/  LDG.E.U8 R4, desc[UR36][R4.64] ;  /* 0x0000002404047981 */ /* 0x000ea4000c1e1100 */
[----:B--2---:R-:W-:-:S04]  /*4660*/  I2FP.F32.U32 R0, R4 ;  /* 0x0000000400007245 */ /* 0x004fc80000201000 */
[----:B------:R-:W-:-:S04]  /*4670*/  F2FP.BF16.F32.PACK_AB R0, RZ, R0 ;  /* 0x00000000ff00723e */ /* 0x000fc800000010ff */
[----:B------:R-:W-:Y:S01]  /*4680*/  PRMT R24, R0, 0x7610, R24 ;  /* 0x0000761000187816 */ /* 0x000fe20000000018 */
[----:B------:R-:W-:Y:S06]  /*4690*/  BRA `(.L_x_553) ;  /* 0x0000000c00c87947 */ /* 0x000fec0003800000 */
.L_x_550:
        /* <DEDUP_REMOVED lines=11> */
.L_x_555:
[----:B------:R-:W2:Y:S02]  /*4750*/  LDG.E R4, desc[UR36][R4.64] ;  /* 0x0000002404047981 */ /* 0x000ea4000c1e1900 */
[----:B--2---:R-:W-:-:S04]  /*4760*/  I2FP.F32.S32 R0, R4 ;  /* 0x0000000400007245 */ /* 0x004fc80000201400 */
[----:B------:R-:W-:-:S04]  /*4770*/  F2FP.BF16.F32.PACK_AB R0, RZ, R0 ;  /* 0x00000000ff00723e */ /* 0x000fc800000010ff */
[----:B------:R-:W-:Y:S01]  /*4780*/  PRMT R24, R0, 0x7610, R24 ;  /* 0x0000761000187816 */ /* 0x000fe20000000018 */
[----:B------:R-:W-:Y:S06]  /*4790*/  BRA `(.L_x_553) ;  /* 0x0000000c00887947 */ /* 0x000fec0003800000 */
.L_x_554:
[----:B------:R-:W2:Y:S02]  /*47a0*/  LDG.E.U16 R4, desc[UR36][R4.64] ;  /* 0x0000002404047981 */ /* 0x000ea4000c1e1500 */
[----:B--2---:R-:W0:Y:S02]  /*47b0*/  I2F.S16 R0, R4 ;  /* 0x0000000400007306 */ /* 0x004e240000101400 */
[----:B0-----:R-:W-:-:S04]  /*47c0*/  F2FP.BF16.F32.PACK_AB R0, RZ, R0 ;  /* 0x00000000ff00723e */ /* 0x001fc800000010ff */
[----:B------:R-:W-:Y:S01]  /*47d0*/  PRMT R24, R0, 0x7610, R24 ;  /* 0x0000761000187816 */ /* 0x000fe20000000018 */
[----:B------:R-:W-:Y:S06]  /*47e0*/  BRA `(.L_x_553) ;  /* 0x0000000c00747947 */ /* 0x000fec0003800000 */
.L_x_549:
        /* <DEDUP_REMOVED lines=9> */
.L_x_557:
[----:B------:R-:W2:Y:S02]  /*4880*/  LDG.E.U16 R0, desc[UR36][R4.64] ;  /* 0x0000002404007981 */ /* 0x000ea4000c1e1500 */
[----:B--2---:R-:W-:-:S05]  /*4890*/  HADD2.F32 R0, -RZ, R0.H0_H0 ;  /* 0x20000000ff007230 */ /* 0x004fca0000004100 */
[----:B------:R-:W-:-:S04]  /*48a0*/  F2FP.BF16.F32.PACK_AB R0, RZ, R0 ;  /* 0x00000000ff00723e */ /* 0x000fc800000010ff */
[----:B------:R-:W-:Y:S01]  /*48b0*/  PRMT R24, R0, 0x7610, R24 ;  /* 0x0000761000187816 */ /* 0x000fe20000000018 */
[----:B------:R-:W-:Y:S06]  /*48c0*/  BRA `(.L_x_553) ;  /* 0x0000000c003c7947 */ /* 0x000fec0003800000 */
.L_x_556:
        /* <DEDUP_REMOVED lines=9> */
.L_x_559:
[----:B------:R-:W2:Y:S02]  /*4960*/  LDG.E.U16 R4, desc[UR36][R4.64] ;  /* 0x0000002404047981 */ /* 0x000ea4000c1e1500 */
[----:B--2---:R-:W-:-:S05]  /*4970*/  HADD2.F32 R0, -RZ, R4.H0_H0 ;  /* 0x20000004ff007230 */ /* 0x004fca0000004100 */
[----:B------:R-:W-:-:S04]  /*4980*/  F2FP.BF16.F32.PACK_AB R0, RZ, R0 ;  /* 0x00000000ff00723e */ /* 0x000fc800000010ff */
[----:B------:R-:W-:Y:S01]  /*4990*/  PRMT R24, R0, 0x7610, R24 ;  /* 0x0000761000187816 */ /* 0x000fe20000000018 */
[----:B------:R-:W-:Y:S06]  /*49a0*/  BRA `(.L_x_553) ;  /* 0x0000000c00047947 */ /* 0x000fec0003800000 */
.L_x_558:
        /* <DEDUP_REMOVED lines=9> */
.L_x_548:
        /* <DEDUP_REMOVED lines=14> */
.L_x_562:
        /* <DEDUP_REMOVED lines=9> */
.L_x_561:
        /* <DEDUP_REMOVED lines=28> */
.L_x_564:
        /* <DEDUP_REMOVED lines=15> */
.L_x_563:
[----:B------:R0:W5:Y:S01]  /*4e60*/  LDG.E.U16 R24, desc[UR36][R4.64] ;  /* 0x0000002404187981 */ /* 0x000162000c1e1500 */
[----:B------:R-:W-:Y:S05]  /*4e70*/  BRA `(.L_x_553) ;  /* 0x0000000400d07947 */ /* 0x000fea0003800000 */
.L_x_560:
        /* <DEDUP_REMOVED lines=13> */
.L_x_567:
        /* <DEDUP_REMOVED lines=21> */
.L_x_571:
[----:B------:R-:W-:Y:S05]  /*50a0*/  BSYNC B1 ;  /* 0x0000000000017941 */ /* 0x000fea0003800000 */
.L_x_570:
[----:B------:R-:W-:Y:S01]  /*50b0*/  LEA R5, R0, 0x3b800000, 0x17 ;  /* 0x3b80000000057811 */ /* 0x000fe200078eb8ff */
[----:B------:R-:W-:-:S05]  /*50c0*/  IMAD.SHL.U32 R0, R3, 0x100000, RZ ;  /* 0x0010000003007824 */ /* 0x000fca00078e00ff */
[----:B------:R-:W-:-:S07]  /*50d0*/  LOP3.LUT R0, R5, R0, R6, 0xfe, !PT ;  /* 0x0000000005007212 */ /* 0x000fce00078efe06 */
.L_x_569:
[----:B------:R-:W-:Y:S05]  /*50e0*/  BSYNC B0 ;  /* 0x0000000000007941 */ /* 0x000fea0003800000 */
.L_x_568:
[----:B------:R-:W-:-:S04]  /*50f0*/  F2FP.BF16.F32.PACK_AB R0, RZ, R0 ;  /* 0x00000000ff00723e */ /* 0x000fc800000010ff */
[----:B------:R-:W-:Y:S01]  /*5100*/  PRMT R24, R0, 0x7610, R24 ;  /* 0x0000761000187816 */ /* 0x000fe20000000018 */
[----:B------:R-:W-:Y:S06]  /*5110*/  BRA `(.L_x_553) ;  /* 0x0000000400287947 */ /* 0x000fec0003800000 */
.L_x_566:
        /* <DEDUP_REMOVED lines=21> */
.L_x_575:
[----:B------:R-:W-:Y:S05]  /*5270*/  BSYNC B1 ;  /* 0x0000000000017941 */ /* 0x000fea0003800000 */
.L_x_574:
[----:B------:R-:W-:Y:S01]  /*5280*/  LEA R5, R0, 0x37800000, 0x17 ;  /* 0x3780000000057811 */ /* 0x000fe200078eb8ff */
[----:B------:R-:W-:-:S05]  /*5290*/  IMAD.SHL.U32 R0, R3, 0x200000, RZ ;  /* 0x0020000003007824 */ /* 0x000fca00078e00ff */
[----:B------:R-:W-:-:S07]  /*52a0*/  LOP3.LUT R0, R5, R0, R6, 0xfe, !PT ;  /* 0x0000000005007212 */ /* 0x000fce00078efe06 */
.L_x_573:
[----:B------:R-:W-:Y:S05]  /*52b0*/  BSYNC B0 ;  /* 0x0000000000007941 */ /* 0x000fea0003800000 */
.L_x_572:
[----:B------:R-:W-:-:S04]  /*52c0*/  F2FP.BF16.F32.PACK_AB R0, RZ, R0 ;  /* 0x00000000ff00723e */ /* 0x000fc800000010ff */
[----:B------:R-:W-:Y:S01]  /*52d0*/  PRMT R24, R0, 0x7610, R24 ;  /* 0x0000761000187816 */ /* 0x000fe20000000018 */
[----:B------:R-:W-:Y:S06]  /*52e0*/  BRA `(.L_x_553) ;  /* 0x0000000000b47947 */ /* 0x000fec0003800000 */
.L_x_565:
        /* <DEDUP_REMOVED lines=14> */
.L_x_579:
[----:B------:R-:W-:Y:S05]  /*53d0*/  BSYNC B0 ;  /* 0x0000000000007941 */ /* 0x000fea0003800000 */
.L_x_578:
[----:B------:R-:W-:-:S04]  /*53e0*/  F2FP.BF16.F32.PACK_AB R0, RZ, R0 ;  /* 0x00000000ff00723e */ /* 0x000fc800000010ff */
[----:B------:R-:W-:Y:S01]  /*53f0*/  PRMT R24, R0, 0x7610, R24 ;  /* 0x0000761000187816 */ /* 0x000fe20000000018 */
[----:B------:R-:W-:Y:S06]  /*5400*/  BRA `(.L_x_553) ;  /* 0x00000000006c7947 */ /* 0x000fec0003800000 */
.L_x_552:
        /* <DEDUP_REMOVED lines=16> */
.L_x_580:
[----:B------:R-:W-:Y:S01]  /*5510*/  PRMT R24, RZ, 0x7610, R24 ;  /* 0x00007610ff187816 */ /* 0x000fe20000000018 */
[----:B------:R-:W-:Y:S06]  /*5520*/  BRA `(.L_x_553) ;  /* 0x0000000000247947 */ /* 0x000fec0003800000 */
.L_x_577:
[----:B------:R-:W2:Y:S02]  /*5530*/  LDG.E.64 R4, desc[UR36][R4.64] ;  /* 0x0000002404047981 */ /* 0x000ea4000c1e1b00 */
[----:B--2---:R-:W0:Y:S02]  /*5540*/  I2F.U64 R0, R4 ;  /* 0x0000000400007312 */ /* 0x004e240000301000 */
[----:B0-----:R-:W-:-:S04]  /*5550*/  F2FP.BF16.F32.PACK_AB R0, RZ, R0 ;  /* 0x00000000ff00723e */ /* 0x001fc800000010ff */
[----:B------:R-:W-:Y:S01]  /*5560*/  PRMT R24, R0, 0x7610, R24 ;  /* 0x0000761000187816 */ /* 0x000fe20000000018 */
[----:B------:R-:W-:Y:S06]  /*5570*/  BRA `(.L_x_553) ;  /* 0x0000000000107947 */ /* 0x000fec0003800000 */
.L_x_576:
[----:B------:R-:W2:Y:S02]  /*5580*/  LDG.E R4, desc[UR36][R4.64] ;  /* 0x0000002404047981 */ /* 0x000ea4000c1e1900 */
[----:B--2---:R-:W-:-:S04]  /*5590*/  I2FP.F32.U32 R0, R4 ;  /* 0x0000000400007245 */ /* 0x004fc80000201000 */
[----:B------:R-:W-:-:S04]  /*55a0*/  F2FP.BF16.F32.PACK_AB R0, RZ, R0 ;  /* 0x00000000ff00723e */ /* 0x000fc800000010ff */
[----:B------:R-:W-:-:S07]  /*55b0*/  PRMT R24, R0, 0x7610, R24 ;  /* 0x0000761000187816 */ /* 0x000fce0000000018 */
.L_x_553:
[----:B------:R-:W1:Y:S01]  /*55c0*/  LDC.U8 R6, c[0x0][0x235] ;  /* 0x00008d40ff067b82 */ /* 0x000e620000000000 */
[----:B------:R-:W-:Y:S02]  /*55d0*/  ULDC UR4, c[0x0][0x23c] ;  /* 0x00008f0000047ab9 */ /* 0x000fe40000000800 */
[----:B------:R-:W-:-:S05]  /*55e0*/  IMAD R3, R26, UR4, RZ ;  /* 0x000000041a037c24 */ /* 0x000fca000f8e02ff */
[----:B0-----:R-:W0:Y:S01]  /*55f0*/  LDC.64 R4, c[0x0][0x228] ;  /* 0x00008a00ff047b82 */ /* 0x001e220000000a00 */
[----:B-1----:R-:W-:-:S04]  /*5600*/  PRMT R0, R6, 0x9910, RZ ;  /* 0x0000991006007816 */ /* 0x002fc800000000ff */
[----:B------:R-:W-:Y:S02]  /*5610*/  ISETP.GT.AND P1, PT, R0, 0x9, PT ;  /* 0x000000090000780c */ /* 0x000fe40003f24270 */
[----:B0-----:R-:W-:-:S05]  /*5620*/  IADD3 R4, P0, R3, R4, RZ ;  /* 0x0000000403047210 */ /* 0x001fca0007f1e0ff */
[----:B------:R-:W-:-:S06]  /*5630*/  IMAD.X R5, RZ, RZ, R5, P0 ;  /* 0x000000ffff057224 */ /* 0x000fcc00000e0605 */
        /* <DEDUP_REMOVED lines=14> */
.L_x_584:
[----:B------:R-:W2:Y:S02]  /*5720*/  LDG.E.U8 R4, desc[UR36][R4.64] ;  /* 0x0000002404047981 */ /* 0x000ea4000c1e1100 */
[----:B--2---:R-:W-:-:S04]  /*5730*/  I2FP.F32.U32 R0, R4 ;  /* 0x0000000400007245 */ /* 0x004fc80000201000 */
[----:B------:R-:W-:-:S04]  /*5740*/  F2FP.BF16.F32.PACK_AB R0, RZ, R0 ;  /* 0x00000000ff00723e */ /* 0x000fc800000010ff */
[----:B------:R-:W-:Y:S01]  /*5750*/  PRMT R26, R0, 0x7610, R26 ;  /* 0x00007610001a7816 */ /* 0x000fe2000000001a */
[----:B------:R-:W-:Y:S06]  /*5760*/  BRA `(.L_x_586) ;  /* 0x0000000c00c87947 */ /* 0x000fec0003800000 */
.L_x_583:
        /* <DEDUP_REMOVED lines=11> */
.L_x_588:
[----:B------:R-:W2:Y:S02]  /*5820*/  LDG.E R4, desc[UR36][R4.64] ;  /* 0x0000002404047981 */ /* 0x000ea4000c1e1900 */
[----:B--2---:R-:W-:-:S04]  /*5830*/  I2FP.F32.S32 R0, R4 ;  /* 0x0000000400007245 */ /* 0x004fc80000201400 */
[----:B------:R-:W-:-:S04]  /*5840*/  F2FP.BF16.F32.PACK_AB R0, RZ, R0 ;  /* 0x00000000ff00723e */ /* 0x000fc800000010ff */
[----:B------:R-:W-:Y:S01]  /*5850*/  PRMT R26, R0, 0x7610, R26 ;  /* 0x00007610001a7816 */ /* 0x000fe2000000001a */
[----:B------:R-:W-:Y:S06]  /*5860*/  BRA `(.L_x_586) ;  /* 0x0000000c00887947 */ /* 0x000fec0003800000 */
.L_x_587:
[----:B------:R-:W2:Y:S02]  /*5870*/  LDG.E.U16 R4, desc[UR36][R4.64] ;  /* 0x0000002404047981 */ /* 0x000ea4000c1e1500 */
[----:B--2---:R-:W0:Y:S02]  /*5880*/  I2F.S16 R0, R4 ;  /* 0x0000000400007306 */ /* 0x004e240000101400 */
[----:B0-----:R-:W-:-:S04]  /*5890*/  F2FP.BF16.F32.PACK_AB R0, RZ, R0 ;  /* 0x00000000ff00723e */ /* 0x001fc800000010ff */
[----:B------:R-:W-:Y:S01]  /*58a0*/  PRMT R26, R0, 0x7610, R26 ;  /* 0x00007610001a7816 */ /* 0x000fe2000000001a */
[----:B------:R-:W-:Y:S06]  /*58b0*/  BRA `(.L_x_586) ;  /* 0x0000000c00747947 */ /* 0x000fec0003800000 */
.L_x_582:
        /* <DEDUP_REMOVED lines=9> */
.L_x_590:
[----:B------:R-:W2:Y:S02]  /*5950*/  LDG.E.U16 R0, desc[UR36][R4.64] ;  /* 0x0000002404007981 */ /* 0x000ea4000c1e1500 */
[----:B--2---:R-:W-:-:S05]  /*5960*/  HADD2.F32 R0, -RZ, R0.H0_H0 ;  /* 0x20000000ff007230 */ /* 0x004fca0000004100 */
[----:B------:R-:W-:-:S04]  /*5970*/  F2FP.BF16.F32.PACK_AB R0, RZ, R0 ;  /* 0x00000000ff00723e */ /* 0x000fc800000010ff */
[----:B------:R-:W-:Y:S01]  /*5980*/  PRMT R26, R0, 0x7610, R26 ;  /* 0x00007610001a7816 */ /* 0x000fe2000000001a */
[----:B------:R-:W-:Y:S06]  /*5990*/  BRA `(.L_x_586) ;  /* 0x0000000c003c7947 */ /* 0x000fec0003800000 */
.L_x_589:
        /* <DEDUP_REMOVED lines=9> */
.L_x_592:
[----:B------:R-:W2:Y:S02]  /*5a30*/  LDG.E.U16 R4, desc[UR36][R4.64] ;  /* 0x0000002404047981 */ /* 0x000ea4000c1e1500 */
[----:B--2---:R-:W-:-:S05]  /*5a40*/  HADD2.F32 R0, -RZ, R4.H0_H0 ;  /* 0x20000004ff007230 */ /* 0x004fca0000004100 */
[----:B------:R-:W-:-:S04]  /*5a50*/  F2FP.BF16.F32.PACK_AB R0, RZ, R0 ;  /* 0x00000000ff00723e */ /* 0x000fc800000010ff */
[----:B------:R-:W-:Y:S01]  /*5a60*/  PRMT R26, R0, 0x7610, R26 ;  /* 0x00007610001a7816 */ /* 0x000fe2000000001a */
[----:B------:R-:W-:Y:S06]  /*5a70*/  BRA `(.L_x_586) ;  /* 0x0000000c00047947 */ /* 0x000fec0003800000 */
.L_x_591:
        /* <DEDUP_REMOVED lines=9> */
.L_x_581:
        /* <DEDUP_REMOVED lines=14> */
.L_x_595:
        /* <DEDUP_REMOVED lines=9> */
.L_x_594:
        /* <DEDUP_REMOVED lines=28> */
.L_x_597:
        /* <DEDUP_REMOVED lines=15> */
.L_x_596:
[----:B------:R0:W5:Y:S01]  /*5f30*/  LDG.E.U16 R26, desc[UR36][R4.64] ;  /* 0x00000024041a7981 */ /* 0x000162000c1e1500 */
[----:B------:R-:W-:Y:S05]  /*5f40*/  BRA `(.L_x_586) ;  /* 0x0000000400d07947 */ /* 0x000fea0003800000 */
.L_x_593:
        /* <DEDUP_REMOVED lines=13> */
.L_x_600:
        /* <DEDUP_REMOVED lines=21> */
.L_x_604:
[----:B------:R-:W-:Y:S05]  /*6170*/  BSYNC B1 ;  /* 0x0000000000017941 */ /* 0x000fea0003800000 */
.L_x_603:
[----:B------:R-:W-:Y:S01]  /*6180*/  LEA R5, R0, 0x3b800000, 0x17 ;  /* 0x3b80000000057811 */ /* 0x000fe200078eb8ff */
[----:B------:R-:W-:-:S05]  /*6190*/  IMAD.SHL.U32 R0, R3, 0x100000, RZ ;  /* 0x0010000003007824 */ /* 0x000fca00078e00ff */
[----:B------:R-:W-:-:S07]  /*61a0*/  LOP3.LUT R0, R5, R0, R6, 0xfe, !PT ;  /* 0x0000000005007212 */ /* 0x000fce00078efe06 */
.L_x_602:
[----:B------:R-:W-:Y:S05]  /*61b0*/  BSYNC B0 ;  /* 0x0000000000007941 */ /* 0x000fea0003800000 */
.L_x_601:
[----:B------:R-:W-:-:S04]  /*61c0*/  F2FP.BF16.F32.PACK_AB R0, RZ, R0 ;  /* 0x00000000ff00723e */ /* 0x000fc800000010ff */
[----:B------:R-:W-:Y:S01]  /*61d0*/  PRMT R26, R0, 0x7610, R26 ;  /* 0x00007610001a7816 */ /* 0x000fe2000000001a */
[----:B------:R-:W-:Y:S06]  /*61e0*/  BRA `(.L_x_586) ;  /* 0x0000000400287947 */ /* 0x000fec0003800000 */
.L_x_599:
        /* <DEDUP_REMOVED lines=21> */
.L_x_608:
[----:B------:R-:W-:Y:S05]  /*6340*/  BSYNC B1 ;  /* 0x0000000000017941 */ /* 0x000fea0003800000 */
.L_x_607:
[----:B------:R-:W-:Y:S01]  /*6350*/  LEA R5, R0, 0x37800000, 0x17 ;  /* 0x3780000000057811 */ /* 0x000fe200078eb8ff */
[----:B------:R-:W-:-:S05]  /*6360*/  IMAD.SHL.U32 R0, R3, 0x200000, RZ ;  /* 0x0020000003007824 */ /* 0x000fca00078e00ff */
[----:B------:R-:W-:-:S07]  /*6370*/  LOP3.LUT R0, R5, R0, R6, 0xfe, !PT ;  /* 0x0000000005007212 */ /* 0x000fce00078efe06 */
.L_x_606:
[----:B------:R-:W-:Y:S05]  /*6380*/  BSYNC B0 ;  /* 0x0000000000007941 */ /* 0x000fea0003800000 */
.L_x_605:
[----:B------:R-:W-:-:S04]  /*6390*/  F2FP.BF16.F32.PACK_AB R0, RZ, R0 ;  /* 0x00000000ff00723e */ /* 0x000fc800000010ff */
[----:B------:R-:W-:Y:S01]  /*63a0*/  PRMT R26, R0, 0x7610, R26 ;  /* 0x00007610001a7816 */ /* 0x000fe2000000001a */
[----:B------:R-:W-:Y:S06]  /*63b0*/  BRA `(.L_x_586) ;  /* 0x0000000000b47947 */ /* 0x000fec0003800000 */
.L_x_598:
        /* <DEDUP_REMOVED lines=14> */
.L_x_612:
[----:B------:R-:W-:Y:S05]  /*64a0*/  BSYNC B0 ;  /* 0x0000000000007941 */ /* 0x000fea0003800000 */
.L_x_611:
[----:B------:R-:W-:-:S04]  /*64b0*/  F2FP.BF16.F32.PACK_AB R0, RZ, R0 ;  /* 0x00000000ff00723e */ /* 0x000fc800000010ff */
[----:B------:R-:W-:Y:S01]  /*64c0*/  PRMT R26, R0, 0x7610, R26 ;  /* 0x00007610001a7816 */ /* 0x000fe2000000001a */
[----:B------:R-:W-:Y:S06]  /*64d0*/  BRA `(.L_x_586) ;  /* 0x00000000006c7947 */ /* 0x000fec0003800000 */
.L_x_585:
        /* <DEDUP_REMOVED lines=16> */
.L_x_613:
[----:B------:R-:W-:Y:S01]  /*65e0*/  PRMT R26, RZ, 0x7610, R26 ;  /* 0x00007610ff1a7816 */ /* 0x000fe2000000001a */
[----:B------:R-:W-:Y:S06]  /*65f0*/  BRA `(.L_x_586) ;  /* 0x0000000000247947 */ /* 0x000fec0003800000 */
.L_x_610:
[----:B------:R-:W2:Y:S02]  /*6600*/  LDG.E.64 R4, desc[UR36][R4.64] ;  /* 0x0000002404047981 */ /* 0x000ea4000c1e1b00 */
[----:B--2---:R-:W0:Y:S02]  /*6610*/  I2F.U64 R0, R4 ;  /* 0x0000000400007312 */ /* 0x004e240000301000 */
[----:B0-----:R-:W-:-:S04]  /*6620*/  F2FP.BF16.F32.PACK_AB R0, RZ, R0 ;  /* 0x00000000ff00723e */ /* 0x001fc800000010ff */
[----:B------:R-:W-:Y:S01]  /*6630*/  PRMT R26, R0, 0x7610, R26 ;  /* 0x00007610001a7816 */ /* 0x000fe2000000001a */
[----:B------:R-:W-:Y:S06]  /*6640*/  BRA `(.L_x_586) ;  /* 0x0000000000107947 */ /* 0x000fec0003800000 */
.L_x_609:
[----:B------:R-:W2:Y:S02]  /*6650*/  LDG.E R4, desc[UR36][R4.64] ;  /* 0x0000002404047981 */ /* 0x000ea4000c1e1900 */
[----:B--2---:R-:W-:-:S04]  /*6660*/  I2FP.F32.U32 R0, R4 ;  /* 0x0000000400007245 */ /* 0x004fc80000201000 */
[----:B------:R-:W-:-:S04]  /*6670*/  F2FP.BF16.F32.PACK_AB R0, RZ, R0 ;  /* 0x00000000ff00723e */ /* 0x000fc800000010ff */
[----:B------:R-:W-:-:S07]  /*6680*/  PRMT R26, R0, 0x7610, R26 ;  /* 0x00007610001a7816 */ /* 0x000fce000000001a */
.L_x_586:
[----:B------:R-:W-:-:S07]  /*6690*/  VIADD R27, R27, 0x80 ;  /* 0x000000801b1b7836 */ /* 0x000fce0000000000 */
.L_x_547:
[----:B------:R-:W-:Y:S05]  /*66a0*/  BSYNC B6 ;  /* 0x0000000000067941 */ /* 0x000fea0003800000 */
.L_x_546:
        /* <DEDUP_REMOVED lines=26> */
.L_x_619:
[----:B------:R-:W2:Y:S02]  /*6850*/  LDG.E.U8 R4, desc[UR36][R4.64] ;  /* 0x0000002404047981 */ /* 0x000ea4000c1e1100 */
[----:B--2---:R-:W-:-:S04]  /*6860*/  I2FP.F32.U32 R0, R4 ;  /* 0x0000000400007245 */ /* 0x004fc80000201000 */
[----:B------:R-:W-:-:S04]  /*6870*/  F2FP.BF16.F32.PACK_AB R0, RZ, R0 ;  /* 0x00000000ff00723e */ /* 0x000fc800000010ff */
[----:B------:R-:W-:Y:S01]  /*6880*/  PRMT R22, R0, 0x7610, R22 ;  /* 0x0000761000167816 */ /* 0x000fe20000000016 */
[----:B------:R-:W-:Y:S06]  /*6890*/  BRA `(.L_x_621) ;  /* 0x0000000c00c87947 */ /* 0x000fec0003800000 */
.L_x_618:
        /* <DEDUP_REMOVED lines=11> */
.L_x_623:
[----:B------:R-:W2:Y:S02]  /*6950*/  LDG.E R4, desc[UR36][R4.64] ;  /* 0x0000002404047981 */ /* 0x000ea4000c1e1900 */
[----:B--2---:R-:W-:-:S04]  /*6960*/  I2FP.F32.S32 R0, R4 ;  /* 0x0000000400007245 */ /* 0x004fc80000201400 */
[----:B------:R-:W-:-:S04]  /*6970*/  F2FP.BF16.F32.PACK_AB R0, RZ, R0 ;  /* 0x00000000ff00723e */ /* 0x000fc800000010ff */
[----:B------:R-:W-:Y:S01]  /*6980*/  PRMT R22, R0, 0x7610, R22 ;  /* 0x0000761000167816 */ /* 0x000fe20000000016 */
[----:B------:R-:W-:Y:S06]  /*6990*/  BRA `(.L_x_621) ;  /* 0x0000000c00887947 */ /* 0x000fec0003800000 */
.L_x_622:
[----:B------:R-:W2:Y:S02]  /*69a0*/  LDG.E.U16 R4, desc[UR36][R4.64] ;  /* 0x0000002404047981 */ /* 0x000ea4000c1e1500 */
[----:B--2---:R-:W0:Y:S02]  /*69b0*/  I2F.S16 R0, R4 ;  /* 0x0000000400007306 */ /* 0x004e240000101400 */
[----:B0-----:R-:W-:-:S04]  /*69c0*/  F2FP.BF16.F32.PACK_AB R0, RZ, R0 ;  /* 0x00000000ff00723e */ /* 0x001fc800000010ff */
[----:B------:R-:W-:Y:S01]  /*69d0*/  PRMT R22, R0, 0x7610, R22 ;  /* 0x0000761000167816 */ /* 0x000fe20000000016 */
[----:B------:R-:W-:Y:S06]  /*69e0*/  BRA `(.L_x_621) ;  /* 0x0000000c00747947 */ /* 0x000fec0003800000 */
.L_x_617:
        /* <DEDUP_REMOVED lines=9> */
.L_x_625:
[----:B------:R-:W2:Y:S02]  /*6a80*/  LDG.E.U16 R0, desc[UR36][R4.64] ;  /* 0x0000002404007981 */ /* 0x000ea4000c1e1500 */
[----:B--2---:R-:W-:-:S05]  /*6a90*/  HADD2.F32 R0, -RZ, R0.H0_H0 ;  /* 0x20000000ff007230 */ /* 0x004fca0000004100 */
[----:B------:R-:W-:-:S04]  /*6aa0*/  F2FP.BF16.F32.PACK_AB R0, RZ, R0 ;  /* 0x00000000ff00723e */ /* 0x000fc800000010ff */
[----:B------:R-:W-:Y:S01]  /*6ab0*/  PRMT R22, R0, 0x7610, R22 ;  /* 0x0000761000167816 */ /* 0x000fe20000000016 */
[----:B------:R-:W-:Y:S06]  /*6ac0*/  BRA `(.L_x_621) ;  /* 0x0000000c003c7947 */ /* 0x000fec0003800000 */
.L_x_624:
        /* <DEDUP_REMOVED lines=9> */
.L_x_627:
[----:B------:R-:W2:Y:S02]  /*6b60*/  LDG.E.U16 R4, desc[UR36][R4.64] ;  /* 0x0000002404047981 */ /* 0x000ea4000c1e1500 */
[----:B--2---:R-:W-:-:S05]  /*6b70*/  HADD2.F32 R0, -RZ, R4.H0_H0 ;  /* 0x20000004ff007230 */ /* 0x004fca0000004100 */
[----:B------:R-:W-:-:S04]  /*6b80*/  F2FP.BF16.F32.PACK_AB R0, RZ, R0 ;  /* 0x00000000ff00723e */ /* 0x000fc800000010ff */
[----:B------:R-:W-:Y:S01]  /*6b90*/  PRMT R22, R0, 0x7610, R22 ;  /* 0x0000761000167816 */ /* 0x000fe20000000016 */
[----:B------:R-:W-:Y:S06]  /*6ba0*/  BRA `(.L_x_621) ;  /* 0x0000000c00047947 */ /* 0x000fec0003800000 */
.L_x_626:
        /* <DEDUP_REMOVED lines=9> */
.L_x_616:
        /* <DEDUP_REMOVED lines=14> */
.L_x_630:
        /* <DEDUP_REMOVED lines=9> */
.L_x_629:
        /* <DEDUP_REMOVED lines=28> */
.L_x_632:
        /* <DEDUP_REMOVED lines=15> */
.L_x_631:
[----:B------:R0:W5:Y:S01]  /*7060*/  LDG.E.U16 R22, desc[UR36][R4.64] ;  /* 0x0000002404167981 */ /* 0x000162000c1e1500 */
[----:B------:R-:W-:Y:S05]  /*7070*/  BRA `(.L_x_621) ;  /* 0x0000000400d07947 */ /* 0x000fea0003800000 */
.L_x_628:
        /* <DEDUP_REMOVED lines=13> */
.L_x_635:
        /* <DEDUP_REMOVED lines=21> */
.L_x_639:
[----:B------:R-:W-:Y:S05]  /*72a0*/  BSYNC B1 ;  /* 0x0000000000017941 */ /* 0x000fea0003800000 */
.L_x_638:
[----:B------:R-:W-:Y:S01]  /*72b0*/  LEA R5, R0, 0x3b800000, 0x17 ;  /* 0x3b80000000057811 */ /* 0x000fe200078eb8ff */
[----:B------:R-:W-:-:S05]  /*72c0*/  IMAD.SHL.U32 R0, R3, 0x100000, RZ ;  /* 0x0010000003007824 */ /* 0x000fca00078e00ff */
[----:B------:R-:W-:-:S07]  /*72d0*/  LOP3.LUT R0, R5, R0, R6, 0xfe, !PT ;  /* 0x0000000005007212 */ /* 0x000fce00078efe06 */
.L_x_637:
[----:B------:R-:W-:Y:S05]  /*72e0*/  BSYNC B0 ;  /* 0x0000000000007941 */ /* 0x000fea0003800000 */
.L_x_636:
[----:B------:R-:W-:-:S04]  /*72f0*/  F2FP.BF16.F32.PACK_AB R0, RZ, R0 ;  /* 0x00000000ff00723e */ /* 0x000fc800000010ff */
[----:B------:R-:W-:Y:S01]  /*7300*/  PRMT R22, R0, 0x7610, R22 ;  /* 0x0000761000167816 */ /* 0x000fe20000000016 */
[----:B------:R-:W-:Y:S06]  /*7310*/  BRA `(.L_x_621) ;  /* 0x0000000400287947 */ /* 0x000fec0003800000 */
.L_x_634:
        /* <DEDUP_REMOVED lines=21> */
.L_x_643:
[----:B------:R-:W-:Y:S05]  /*7470*/  BSYNC B1 ;  /* 0x0000000000017941 */ /* 0x000fea0003800000 */
.L_x_642:
[----:B------:R-:W-:Y:S01]  /*7480*/  LEA R5, R0, 0x37800000, 0x17 ;  /* 0x3780000000057811 */ /* 0x000fe200078eb8ff */
[----:B------:R-:W-:-:S05]  /*7490*/  IMAD.SHL.U32 R0, R3, 0x200000, RZ ;  /* 0x0020000003007824 */ /* 0x000fca00078e00ff */
[----:B------:R-:W-:-:S07]  /*74a0*/  LOP3.LUT R0, R5, R0, R6, 0xfe, !PT ;  /* 0x0000000005007212 */ /* 0x000fce00078efe06 */
.L_x_641:
[----:B------:R-:W-:Y:S05]  /*74b0*/  BSYNC B0 ;  /* 0x0000000000007941 */ /* 0x000fea0003800000 */
.L_x_640:
[----:B------:R-:W-:-:S04]  /*74c0*/  F2FP.BF16.F32.PACK_AB R0, RZ, R0 ;  /* 0x00000000ff00723e */ /* 0x000fc800000010ff */
[----:B------:R-:W-:Y:S01]  /*74d0*/  PRMT R22, R0, 0x7610, R22 ;  /* 0x0000761000167816 */ /* 0x000fe20000000016 */
[----:B------:R-:W-:Y:S06]  /*74e0*/  BRA `(.L_x_621) ;  /* 0x0000000000b47947 */ /* 0x000fec0003800000 */
.L_x_633:
        /* <DEDUP_REMOVED lines=14> */
.L_x_647:
[----:B------:R-:W-:Y:S05]  /*75d0*/  BSYNC B0 ;  /* 0x0000000000007941 */ /* 0x000fea0003800000 */
.L_x_646:
[----:B------:R-:W-:-:S04]  /*75e0*/  F2FP.BF16.F32.PACK_AB R0, RZ, R0 ;  /* 0x00000000ff00723e */ /* 0x000fc800000010ff */
[----:B------:R-:W-:Y:S01]  /*75f0*/  PRMT R22, R0, 0x7610, R22 ;  /* 0x0000761000167816 */ /* 0x000fe20000000016 */
[----:B------:R-:W-:Y:S06]  /*7600*/  BRA `(.L_x_621) ;  /* 0x00000000006c7947 */ /* 0x000fec0003800000 */
.L_x_620:
        /* <DEDUP_REMOVED lines=16> */
.L_x_648:
[----:B------:R-:W-:Y:S01]  /*7710*/  PRMT R22, RZ, 0x7610, R22 ;  /* 0x00007610ff167816 */ /* 0x000fe20000000016 */
[----:B------:R-:W-:Y:S06]  /*7720*/  BRA `(.L_x_621) ;  /* 0x0000000000247947 */ /* 0x000fec0003800000 */
.L_x_645:
[----:B------:R-:W2:Y:S02]  /*7730*/  LDG.E.64 R4, desc[UR36][R4.64] ;  /* 0x0000002404047981 */ /* 0x000ea4000c1e1b00 */
[----:B--2---:R-:W0:Y:S02]  /*7740*/  I2F.U64 R0, R4 ;  /* 0x0000000400007312 */ /* 0x004e240000301000 */
[----:B0-----:R-:W-:-:S04]  /*7750*/  F2FP.BF16.F32.PACK_AB R0, RZ, R0 ;  /* 0x00000000ff00723e */ /* 0x001fc800000010ff */
[----:B------:R-:W-:Y:S01]  /*7760*/  PRMT R22, R0, 0x7610, R22 ;  /* 0x0000761000167816 */ /* 0x000fe20000000016 */
[----:B------:R-:W-:Y:S06]  /*7770*/  BRA `(.L_x_621) ;  /* 0x0000000000107947 */ /* 0x000fec0003800000 */
.L_x_644:
[----:B------:R-:W2:Y:S02]  /*7780*/  LDG.E R4, desc[UR36][R4.64] ;  /* 0x0000002404047981 */ /* 0x000ea4000c1e1900 */
[----:B--2---:R-:W-:-:S04]  /*7790*/  I2FP.F32.U32 R0, R4 ;  /* 0x0000000400007245 */ /* 0x004fc80000201000 */
[----:B------:R-:W-:-:S04]  /*77a0*/  F2FP.BF16.F32.PACK_AB R0, RZ, R0 ;  /* 0x00000000ff00723e */ /* 0x000fc800000010ff */
[----:B------:R-:W-:-:S07]  /*77b0*/  PRMT R22, R0, 0x7610, R22 ;  /* 0x0000761000167816 */ /* 0x000fce0000000016 */
.L_x_621:
        /* <DEDUP_REMOVED lines=21> */
.L_x_652:
[----:B------:R-:W2:Y:S02]  /*7910*/  LDG.E.U8 R4, desc[UR36][R4.64] ;  /* 0x0000002404047981 */ /* 0x000ea4000c1e1100 */
[----:B--2---:R-:W-:-:S04]  /*7920*/  I2FP.F32.U32 R0, R4 ;  /* 0x0000000400007245 */ /* 0x004fc80000201000 */
[----:B------:R-:W-:Y:S01]  /*7930*/  F2FP.BF16.F32.PACK_AB R0, RZ, R0 ;  /* 0x00000000ff00723e */ /* 0x000fe200000010ff */
[----:B------:R-:W-:Y:S06]  /*7940*/  BRA `(.L_x_615) ;  /* 0x0000000c008c7947 */ /* 0x000fec0003800000 */
.L_x_651:
        /* <DEDUP_REMOVED lines=10> */
.L_x_655:
[----:B------:R-:W2:Y:S02]  /*79f0*/  LDG.E R4, desc[UR36][R4.64] ;  /* 0x0000002404047981 */ /* 0x000ea4000c1e1900 */
[----:B--2---:R-:W-:-:S04]  /*7a00*/  I2FP.F32.S32 R0, R4 ;  /* 0x0000000400007245 */ /* 0x004fc80000201400 */
[----:B------:R-:W-:Y:S01]  /*7a10*/  F2FP.BF16.F32.PACK_AB R0, RZ, R0 ;  /* 0x00000000ff00723e */ /* 0x000fe200000010ff */
[----:B------:R-:W-:Y:S06]  /*7a20*/  BRA `(.L_x_615) ;  /* 0x0000000c00547947 */ /* 0x000fec0003800000 */
.L_x_654:
[----:B------:R-:W2:Y:S02]  /*7a30*/  LDG.E.U16 R4, desc[UR36][R4.64] ;  /* 0x0000002404047981 */ /* 0x000ea4000c1e1500 */
[----:B--2---:R-:W0:Y:S02]  /*7a40*/  I2F.S16 R0, R4 ;  /* 0x0000000400007306 */ /* 0x004e240000101400 */
[----:B0-----:R-:W-:Y:S01]  /*7a50*/  F2FP.BF16.F32.PACK_AB R0, RZ, R0 ;  /* 0x00000000ff00723e */ /* 0x001fe200000010ff */
[----:B------:R-:W-:Y:S06]  /*7a60*/  BRA `(.L_x_615) ;  /* 0x0000000c00447947 */ /* 0x000fec0003800000 */
.L_x_650:
        /* <DEDUP_REMOVED lines=9> */
.L_x_657:
[----:B------:R-:W2:Y:S02]  /*7b00*/  LDG.E.U16 R0, desc[UR36][R4.64] ;  /* 0x0000002404007981 */ /* 0x000ea4000c1e1500 */
[----:B--2---:R-:W-:-:S05]  /*7b10*/  HADD2.F32 R0, -RZ, R0.H0_H0 ;  /* 0x20000000ff007230 */ /* 0x004fca0000004100 */
[----:B------:R-:W-:Y:S01]  /*7b20*/  F2FP.BF16.F32.PACK_AB R0, RZ, R0 ;  /* 0x00000000ff00723e */ /* 0x000fe200000010ff */
[----:B------:R-:W-:Y:S06]  /*7b30*/  BRA `(.L_x_615) ;  /* 0x0000000c00107947 */ /* 0x000fec0003800000 */
.L_x_656:
        /* <DEDUP_REMOVED lines=9> */
.L_x_659:
[----:B------:R-:W2:Y:S02]  /*7bd0*/  LDG.E.U16 R4, desc[UR36][R4.64] ;  /* 0x0000002404047981 */ /* 0x000ea4000c1e1500 */
[----:B--2---:R-:W-:-:S05]  /*7be0*/  HADD2.F32 R0, -RZ, R4.H0_H0 ;  /* 0x20000004ff007230 */ /* 0x004fca0000004100 */
[----:B------:R-:W-:Y:S01]  /*7bf0*/  F2FP.BF16.F32.PACK_AB R0, RZ, R0 ;  /* 0x00000000ff00723e */ /* 0x000fe200000010ff */
[----:B------:R-:W-:Y:S06]  /*7c00*/  BRA `(.L_x_615) ;  /* 0x0000000800dc7947 */ /* 0x000fec0003800000 */
.L_x_658:
        /* <DEDUP_REMOVED lines=8> */
.L_x_649:
        /* <DEDUP_REMOVED lines=13> */
.L_x_662:
        /* <DEDUP_REMOVED lines=8> */
.L_x_661:
        /* <DEDUP_REMOVED lines=28> */
.L_x_664:
        /* <DEDUP_REMOVED lines=12> */
[----:B------:R-:W-:Y:S01]  /*8060*/  F2FP.BF16.F32.PACK_AB R0, RZ, R0 ;  /* 0x00000000ff00723e */ /* 0x000fe200000010ff */
[----:B------:R-:W-:Y:S06]  /*8070*/  BRA `(.L_x_615) ;  /* 0x0000000400c07947 */ /* 0x000fec0003800000 */
.L_x_663:
[----:B------:R1:W5:Y:S01]  /*8080*/  LDG.E.U16 R0, desc[UR36][R4.64] ;  /* 0x0000002404007981 */ /* 0x000362000c1e1500 */
[----:B------:R-:W-:Y:S05]  /*8090*/  BRA `(.L_x_615) ;  /* 0x0000000400b87947 */ /* 0x000fea0003800000 */
.L_x_660:
        /* <DEDUP_REMOVED lines=12> */
.L_x_667:
        /* <DEDUP_REMOVED lines=21> */
.L_x_671:
[----:B------:R-:W-:Y:S05]  /*82b0*/  BSYNC B1 ;  /* 0x0000000000017941 */ /* 0x000fea0003800000 */
.L_x_670:
[----:B------:R-:W-:Y:S01]  /*82c0*/  LEA R5, R0, 0x3b800000, 0x17 ;  /* 0x3b80000000057811 */ /* 0x000fe200078eb8ff */
[----:B------:R-:W-:-:S05]  /*82d0*/  IMAD.SHL.U32 R0, R3, 0x100000, RZ ;  /* 0x0010000003007824 */ /* 0x000fca00078e00ff */
[----:B------:R-:W-:-:S07]  /*82e0*/  LOP3.LUT R0, R5, R0, R6, 0xfe, !PT ;  /* 0x0000000005007212 */ /* 0x000fce00078efe06 */
.L_x_669:
[----:B------:R-:W-:Y:S05]  /*82f0*/  BSYNC B0 ;  /* 0x0000000000007941 */ /* 0x000fea0003800000 */
.L_x_668:
[----:B------:R-:W-:Y:S01]  /*8300*/  F2FP.BF16.F32.PACK_AB R0, RZ, R0 ;  /* 0x00000000ff00723e */ /* 0x000fe200000010ff */
[----:B------:R-:W-:Y:S06]  /*8310*/  BRA `(.L_x_615) ;  /* 0x0000000400187947 */ /* 0x000fec0003800000 */
.L_x_666:
        /* <DEDUP_REMOVED lines=21> */
.L_x_675:
[----:B------:R-:W-:Y:S05]  /*8470*/  BSYNC B1 ;  /* 0x0000000000017941 */ /* 0x000fea0003800000 */
.L_x_674:
[----:B------:R-:W-:Y:S01]  /*8480*/  LEA R5, R0, 0x37800000, 0x17 ;  /* 0x3780000000057811 */ /* 0x000fe200078eb8ff */
[----:B------:R-:W-:-:S05]  /*8490*/  IMAD.SHL.U32 R0, R3, 0x200000, RZ ;  /* 0x0020000003007824 */ /* 0x000fca00078e00ff */
[----:B------:R-:W-:-:S07]  /*84a0*/  LOP3.LUT R0, R5, R0, R6, 0xfe, !PT ;  /* 0x0000000005007212 */ /* 0x000fce00078efe06 */
.L_x_673:
[----:B------:R-:W-:Y:S05]  /*84b0*/  BSYNC B0 ;  /* 0x0000000000007941 */ /* 0x000fea0003800000 */
.L_x_672:
[----:B------:R-:W-:Y:S01]  /*84c0*/  F2FP.BF16.F32.PACK_AB R0, RZ, R0 ;  /* 0x00000000ff00723e */ /* 0x000fe200000010ff */
[----:B------:R-:W-:Y:S06]  /*84d0*/  BRA `(.L_x_615) ;  /* 0x0000000000a87947 */ /* 0x000fec0003800000 */
.L_x_665:
        /* <DEDUP_REMOVED lines=14> */
.L_x_679:
[----:B------:R-:W-:Y:S05]  /*85c0*/  BSYNC B0 ;  /* 0x0000000000007941 */ /* 0x000fea0003800000 */
.L_x_678:
[----:B------:R-:W-:Y:S01]  /*85d0*/  F2FP.BF16.F32.PACK_AB R0, RZ, R0 ;  /* 0x00000000ff00723e */ /* 0x000fe200000010ff */
[----:B------:R-:W-:Y:S06]  /*85e0*/  BRA `(.L_x_615) ;  /* 0x0000000000647947 */ /* 0x000fec0003800000 */
.L_x_653:
        /* <DEDUP_REMOVED lines=16> */
.L_x_680:
[----:B------:R-:W-:Y:S01]  /*86f0*/  PRMT R0, RZ, 0x7610, R0 ;  /* 0x00007610ff007816 */ /* 0x000fe20000000000 */
[----:B------:R-:W-:Y:S06]  /*8700*/  BRA `(.L_x_615) ;  /* 0x00000000001c7947 */ /* 0x000fec0003800000 */
.L_x_677:
[----:B------:R-:W2:Y:S02]  /*8710*/  LDG.E.64 R4, desc[UR36][R4.64] ;  /* 0x0000002404047981 */ /* 0x000ea4000c1e1b00 */
[----:B--2---:R-:W0:Y:S02]  /*8720*/  I2F.U64 R0, R4 ;  /* 0x0000000400007312 */ /* 0x004e240000301000 */
[----:B0-----:R-:W-:Y:S01]  /*8730*/  F2FP.BF16.F32.PACK_AB R0, RZ, R0 ;  /* 0x00000000ff00723e */ /* 0x001fe200000010ff */
[----:B------:R-:W-:Y:S06]  /*8740*/  BRA `(.L_x_615) ;  /* 0x00000000000c7947 */ /* 0x000fec0003800000 */
.L_x_676:
[----:B------:R-:W2:Y:S02]  /*8750*/  LDG.E R4, desc[UR36][R4.64] ;  /* 0x0000002404047981 */ /* 0x000ea4000c1e1900 */
[----:B--2---:R-:W-:-:S04]  /*8760*/  I2FP.F32.U32 R0, R4 ;  /* 0x0000000400007245 */ /* 0x004fc80000201000 */
[----:B------:R-:W-:-:S07]  /*8770*/  F2FP.BF16.F32.PACK_AB R0, RZ, R0 ;  /* 0x00000000ff00723e */ /* 0x000fce00000010ff */
.L_x_615:
[----:B------:R-:W-:Y:S05]  /*8780*/  BSYNC B6 ;  /* 0x0000000000067941 */ /* 0x000fea0003800000 */
.L_x_614:
[----:B------:R-:W2:Y:S01]  /*8790*/  S2R R25, SR_TID.X ;  /* 0x0000000000197919 */ /* 0x000ea20000002100 */
[----:B------:R-:W-:Y:S01]  /*87a0*/  BSSY B6, `(.L_x_681) ;  /* 0x000012e000067945 */ /* 0x000fe20003800000 */
[C---:B--2---:R-:W-:Y:S01]  /*87b0*/  ISETP.GE.AND P3, PT, R25.reuse, R16, PT ;  /* 0x000000101900720c */ /* 0x044fe20003f66270 */
[----:B01----:R-:W-:-:S05]  /*87c0*/  VIADD R5, R25, 0x100 ;  /* 0x0000010019057836 */ /* 0x003fca0000000000 */
[----:B------:R-:W-:Y:S01]  /*87d0*/  ISETP.GE.AND P1, PT, R5, R16, PT ;  /* 0x000000100500720c */ /* 0x000fe20003f26270 */
[----:B------:R-:W-:-:S05]  /*87e0*/  VIADD R5, R25, 0x180 ;  /* 0x0000018019057836 */ /* 0x000fca0000000000 */
[-C--:B------:R-:W-:Y:S01]  /*87f0*/  ISETP.GE.AND P2, PT, R5, R16.reuse, PT ;  /* 0x000000100500720c */ /* 0x080fe20003f46270 */
[----:B-----5:R-:W-:Y:S02]  /*8800*/  @!P3 IMAD.U32 R4, R23, 0x10000, RZ ;  /* 0x000100001704b824 */ /* 0x020fe400078e00ff */
[----:B------:R-:W-:Y:S02]  /*8810*/  VIADD R23, R25, 0x80 ;  /* 0x0000008019177836 */ /* 0x000fe40000000000 */
[----:B------:R0:W1:Y:S02]  /*8820*/  @!P3 MUFU.RCP R7, R4 ;  /* 0x000000040007b308 */ /* 0x0000640000001000 */
[----:B------:R-:W-:Y:S01]  /*8830*/  @!P1 IMAD.U32 R26, R26, 0x10000, RZ ;  /* 0x000100001a1a9824 */ /* 0x000fe200078e00ff */
[----:B------:R-:W-:Y:S01]  /*8840*/  ISETP.GE.AND P0, PT, R23, R16, PT ;  /* 0x000000101700720c */ /* 0x000fe20003f06270 */
[----:B------:R-:W-:-:S04]  /*8850*/  @!P1 IMAD.U32 R24, R24, 0x10000, RZ ;  /* 0x0001000018189824 */ /* 0x000fc800078e00ff */
[----:B------:R-:W-:Y:S01]  /*8860*/  @!P2 IMAD.U32 R6, R0, 0x10000, RZ ;  /* 0x000100000006a824 */ /* 0x000fe200078e00ff */
[----:B------:R-:W2:Y:S01]  /*8870*/  @!P1 MUFU.RCP R9, R26 ;  /* 0x0000001a00099308 */ /* 0x000ea20000001000 */
[----:B------:R-:W-:Y:S02]  /*8880*/  @!P3 IMAD.U32 R0, R17, 0x10000, RZ ;  /* 0x000100001100b824 */ /* 0x000fe400078e00ff */
[----:B0-----:R-:W-:-:S04]  /*8890*/  @!P2 IMAD.U32 R4, R22, 0x10000, RZ ;  /* 0x000100001604a824 */ /* 0x001fc800078e00ff */
[----:B------:R-:W-:Y:S01]  /*88a0*/  @!P0 IMAD.U32 R5, R18, 0x10000, RZ ;  /* 0x0001000012058824 */ /* 0x000fe200078e00ff */
[----:B------:R-:W0:Y:S01]  /*88b0*/  @!P2 MUFU.RCP R11, R6 ;  /* 0x00000006000ba308 */ /* 0x000e220000001000 */
[----:B-1----:R-:W-:Y:S01]  /*88c0*/  @!P3 FMUL.FTZ R0, R0, R7 ;  /* 0x000000070000b220 */ /* 0x002fe20000410000 */
[----:B------:R-:W1:Y:S06]  /*88d0*/  LDC.U8 R18, c[0x0][0x240] ;  /* 0x00009000ff127b82 */ /* 0x000e6c0000000000 */
[----:B------:R-:W3:Y:S01]  /*88e0*/  @!P0 MUFU.RCP R5, R5 ;  /* 0x0000000500058308 */ /* 0x000ee20000001000 */
[----:B--2---:R-:W-:-:S07]  /*88f0*/  @!P1 FMUL.FTZ R24, R24, R9 ;  /* 0x0000000918189220 */ /* 0x004fce0000410000 */
[----:B------:R2:W4:Y:S01]  /*8900*/  @!P3 F2F.BF16.F32 R3, R0 ;  /* 0x000000000003b304 */ /* 0x0005220000202000 */
[----:B0-----:R-:W-:Y:S01]  /*8910*/  @!P2 FMUL.FTZ R7, R4, R11 ;  /* 0x0000000b0407a220 */ /* 0x001fe20000410000 */
[----:B------:R-:W-:-:S06]  /*8920*/  @!P0 IMAD.U32 R4, R19, 0x10000, RZ ;  /* 0x0001000013048824 */ /* 0x000fcc00078e00ff */
[----:B------:R2:W0:Y:S01]  /*8930*/  @!P1 F2F.BF16.F32 R17, R24 ;  /* 0x0000001800119304 */ /* 0x0004220000202000 */
[----:B---3--:R-:W-:-:S07]  /*8940*/  @!P0 FMUL.FTZ R4, R4, R5 ;  /* 0x0000000504048220 */ /* 0x008fce0000410000 */
[----:B------:R2:W3:Y:S08]  /*8950*/  @!P2 F2F.BF16.F32 R19, R7 ;  /* 0x000000070013a304 */ /* 0x0004f00000202000 */
[----:B------:R2:W0:Y:S01]  /*8960*/  @!P0 F2F.BF16.F32 R22, R4 ;  /* 0x0000000400168304 */ /* 0x0004220000202000 */
[----:B----4-:R-:W-:Y:S05]  /*8970*/  @P3 BRA `(.L_x_682) ;  /* 0x0000001000403947 */ /* 0x010fea0003800000 */
[----:B------:R-:W4:Y:S01]  /*8980*/  LDC.64 R8, c[0x0][0x218] ;  /* 0x00008600ff087b82 */ /* 0x000f220000000a00 */
[----:B-12---:R-:W-:Y:S01]  /*8990*/  PRMT R0, R18, 0x9910, RZ ;  /* 0x0000991012007816 */ /* 0x006fe200000000ff */
[----:B------:R-:W-:Y:S01]  /*89a0*/  IMAD R25, R2, 0x200, R25 ;  /* 0x0000020002197824 */ /* 0x000fe200078e0219 */
[----:B------:R-:W-:Y:S02]  /*89b0*/  ULDC UR4, c[0x0][0x244] ;  /* 0x0000910000047ab9 */ /* 0x000fe40000000800 */
[----:B------:R-:W-:Y:S01]  /*89c0*/  ISETP.GT.AND P0, PT, R0, 0x9, PT ;  /* 0x000000090000780c */ /* 0x000fe20003f04270 */
[----:B------:R-:W-:-:S05]  /*89d0*/  IMAD R25, R25, UR4, RZ ;  /* 0x0000000419197c24 */ /* 0x000fca000f8e02ff */
[----:B----4-:R-:W-:-:S05]  /*89e0*/  IADD3 R8, P1, R25, R8, RZ ;  /* 0x0000000819087210 */ /* 0x010fca0007f3e0ff */
        /* <DEDUP_REMOVED lines=10> */
[----:B------:R-:W-:Y:S02]  /*8a90*/  IMAD.U32 R3, R3, 0x10000, RZ ;  /* 0x0001000003037824 */ /* 0x000fe400078e00ff */
[----:B------:R-:W-:-:S04]  /*8aa0*/  IMAD.MOV.U32 R25, RZ, RZ, R23 ;  /* 0x000000ffff197224 */ /* 0x000fc800078e0017 */
[----:B------:R-:W1:Y:S02]  /*8ab0*/  F2I.FTZ.TRUNC.NTZ R3, R3 ;  /* 0x0000000300037305 */ /* 0x000e64000021f100 */
[----:B-1----:R1:W-:Y:S01]  /*8ac0*/  STG.E.U8 desc[UR36][R8.64], R3 ;  /* 0x0000000308007986 */ /* 0x0023e2000c101124 */
[----:B------:R-:W-:Y:S05]  /*8ad0*/  BRA `(.L_x_682) ;  /* 0x0000000c00e87947 */ /* 0x000fea0003800000 */
.L_x_686:
[----:B------:R-:W-:Y:S02]  /*8ae0*/  IMAD.U32 R5, R3, 0x10000, RZ ;  /* 0x0001000003057824 */ /* 0x000fe400078e00ff */
[----:B------:R-:W-:-:S04]  /*8af0*/  IMAD.MOV.U32 R25, RZ, RZ, R23 ;  /* 0x000000ffff197224 */ /* 0x000fc800078e0017 */
[----:B------:R-:W1:Y:S02]  /*8b00*/  F2I.S64.TRUNC R4, R5 ;  /* 0x0000000500047311 */ /* 0x000e64000020d900 */
[----:B-1----:R1:W-:Y:S01]  /*8b10*/  STG.E.U8 desc[UR36][R8.64], R4 ;  /* 0x0000000408007986 */ /* 0x0023e2000c101124 */
[----:B------:R-:W-:Y:S05]  /*8b20*/  BRA `(.L_x_682) ;  /* 0x0000000c00d47947 */ /* 0x000fea0003800000 */
.L_x_685:
[----:B------:R-:W-:-:S13]  /*8b30*/  ISETP.NE.AND P0, PT, R0, 0x2, PT ;  /* 0x000000020000780c */ /* 0x000fda0003f05270 */
[----:B------:R-:W-:Y:S05]  /*8b40*/  @!P0 BRA `(.L_x_688) ;  /* 0x0000000000388947 */ /* 0x000fea0003800000 */
[----:B------:R-:W-:-:S13]  /*8b50*/  ISETP.NE.AND P0, PT, R0, 0x3, PT ;  /* 0x000000030000780c */ /* 0x000fda0003f05270 */
[----:B------:R-:W-:Y:S05]  /*8b60*/  @!P0 BRA `(.L_x_689) ;  /* 0x00000000001c8947 */ /* 0x000fea0003800000 */
[----:B------:R-:W-:-:S13]  /*8b70*/  ISETP.NE.AND P0, PT, R0, 0x4, PT ;  /* 0x000000040000780c */ /* 0x000fda0003f05270 */
[----:B------:R-:W-:Y:S05]  /*8b80*/  @P0 BRA `(.L_x_687) ;  /* 0x0000000c00500947 */ /* 0x000fea0003800000 */
[----:B------:R-:W-:Y:S02]  /*8b90*/  IMAD.U32 R4, R3, 0x10000, RZ ;  /* 0x0001000003047824 */ /* 0x000fe400078e00ff */
[----:B------:R-:W-:-:S04]  /*8ba0*/  IMAD.MOV.U32 R25, RZ, RZ, R23 ;  /* 0x000000ffff197224 */ /* 0x000fc800078e0017 */
[----:B------:R-:W1:Y:S02]  /*8bb0*/  F2I.S64.TRUNC R4, R4 ;  /* 0x0000000400047311 */ /* 0x000e64000020d900 */
[----:B-1----:R1:W-:Y:S01]  /*8bc0*/  STG.E.64 desc[UR36][R8.64], R4 ;  /* 0x0000000408007986 */ /* 0x0023e2000c101b24 */
[----:B------:R-:W-:Y:S05]  /*8bd0*/  BRA `(.L_x_682) ;  /* 0x0000000c00a87947 */ /* 0x000fea0003800000 */
.L_x_689:
[----:B------:R-:W-:Y:S02]  /*8be0*/  IMAD.U32 R3, R3, 0x10000, RZ ;  /* 0x0001000003037824 */ /* 0x000fe400078e00ff */
[----:B------:R-:W-:-:S04]  /*8bf0*/  IMAD.MOV.U32 R25, RZ, RZ, R23 ;  /* 0x000000ffff197224 */ /* 0x000fc800078e0017 */
[----:B------:R-:W1:Y:S02]  /*8c00*/  F2I.FTZ.TRUNC.NTZ R3, R3 ;  /* 0x0000000300037305 */ /* 0x000e64000021f100 */
[----:B-1----:R1:W-:Y:S01]  /*8c10*/  STG.E desc[UR36][R8.64], R3 ;  /* 0x0000000308007986 */ /* 0x0023e2000c101924 */
[----:B------:R-:W-:Y:S05]  /*8c20*/  BRA `(.L_x_682) ;  /* 0x0000000c00947947 */ /* 0x000fea0003800000 */
.L_x_688:
[----:B------:R-:W-:Y:S02]  /*8c30*/  IMAD.U32 R3, R3, 0x10000, RZ ;  /* 0x0001000003037824 */ /* 0x000fe400078e00ff */
[----:B------:R-:W-:-:S04]  /*8c40*/  IMAD.MOV.U32 R25, RZ, RZ, R23 ;  /* 0x000000ffff197224 */ /* 0x000fc800078e0017 */
[----:B------:R-:W1:Y:S02]  /*8c50*/  F2I.FTZ.TRUNC.NTZ R3, R3 ;  /* 0x0000000300037305 */ /* 0x000e64000021f100 */
[----:B-1----:R1:W-:Y:S01]  /*8c60*/  STG.E.U16 desc[UR36][R8.64], R3 ;  /* 0x0000000308007986 */ /* 0x0023e2000c101524 */
[----:B------:R-:W-:Y:S05]  /*8c70*/  BRA `(.L_x_682) ;  /* 0x0000000c00807947 */ /* 0x000fea0003800000 */
.L_x_684:
[----:B------:R-:W-:-:S13]  /*8c80*/  ISETP.GT.AND P0, PT, R0, 0x6, PT ;  /* 0x000000060000780c */ /* 0x000fda0003f04270 */
[----:B------:R-:W-:Y:S05]  /*8c90*/  @P0 BRA `(.L_x_690) ;  /* 0x0000000000340947 */ /* 0x000fea0003800000 */
[----:B------:R-:W-:-:S13]  /*8ca0*/  ISETP.NE.AND P0, PT, R0, 0x5, PT ;  /* 0x000000050000780c */ /* 0x000fda0003f05270 */
[----:B------:R-:W-:Y:S05]  /*8cb0*/  @!P0 BRA `(.L_x_691) ;  /* 0x0000000000188947 */ /* 0x000fea0003800000 */
[----:B------:R-:W-:-:S13]  /*8cc0*/  ISETP.NE.AND P0, PT, R0, 0x6, PT ;  /* 0x000000060000780c */ /* 0x000fda0003f05270 */
[----:B------:R-:W-:Y:S05]  /*8cd0*/  @P0 BRA `(.L_x_687) ;  /* 0x0000000800fc0947 */ /* 0x000fea0003800000 */
[----:B------:R-:W-:Y:S02]  /*8ce0*/  IMAD.U32 R3, R3, 0x10000, RZ ;  /* 0x0001000003037824 */ /* 0x000fe400078e00ff */
[----:B------:R-:W-:-:S03]  /*8cf0*/  IMAD.MOV.U32 R25, RZ, RZ, R23 ;  /* 0x000000ffff197224 */ /* 0x000fc600078e0017 */
[----:B------:R1:W-:Y:S01]  /*8d00*/  STG.E desc[UR36][R8.64], R3 ;  /* 0x0000000308007986 */ /* 0x0003e2000c101924 */
[----:B------:R-:W-:Y:S05]  /*8d10*/  BRA `(.L_x_682) ;  /* 0x0000000c00587947 */ /* 0x000fea0003800000 */
.L_x_691:
[----:B------:R-:W-:Y:S02]  /*8d20*/  IMAD.U32 R0, R3, 0x10000, RZ ;  /* 0x0001000003007824 */ /* 0x000fe400078e00ff */
[----:B------:R-:W-:-:S03]  /*8d30*/  IMAD.MOV.U32 R25, RZ, RZ, R23 ;  /* 0x000000ffff197224 */ /* 0x000fc600078e0017 */
[----:B------:R-:W-:-:S05]  /*8d40*/  F2FP.F16.F32.PACK_AB R0, RZ, R0 ;  /* 0x00000000ff00723e */ /* 0x000fca00000000ff */
[----:B------:R4:W-:Y:S01]  /*8d50*/  STG.E.U16 desc[UR36][R8.64], R0 ;  /* 0x0000000008007986 */ /* 0x0009e2000c101524 */
[----:B------:R-:W-:Y:S05]  /*8d60*/  BRA `(.L_x_682) ;  /* 0x0000000c00447947 */ /* 0x000fea0003800000 */
.L_x_690:
[----:B------:R-:W-:-:S13]  /*8d70*/  ISETP.NE.AND P0, PT, R0, 0x7, PT ;  /* 0x000000070000780c */ /* 0x000fda0003f05270 */
[----:B------:R-:W-:Y:S05]  /*8d80*/  @!P0 BRA `(.L_x_692) ;  /* 0x00000000003c8947 */ /* 0x000fea0003800000 */
[----:B------:R-:W-:-:S13]  /*8d90*/  ISETP.NE.AND P0, PT, R0, 0x8, PT ;  /* 0x000000080000780c */ /* 0x000fda0003f05270 */
[----:B------:R-:W-:Y:S05]  /*8da0*/  @!P0 BRA `(.L_x_693) ;  /* 0x00000000001c8947 */ /* 0x000fea0003800000 */
[----:B------:R-:W-:-:S13]  /*8db0*/  ISETP.NE.AND P0, PT, R0, 0x9, PT ;  /* 0x000000090000780c */ /* 0x000fda0003f05270 */
[----:B------:R-:W-:Y:S05]  /*8dc0*/  @P0 BRA `(.L_x_687) ;  /* 0x0000000800c00947 */ /* 0x000fea0003800000 */
[----:B------:R-:W-:Y:S02]  /*8dd0*/  IMAD.U32 R4, R3, 0x10000, RZ ;  /* 0x0001000003047824 */ /* 0x000fe400078e00ff */
[----:B------:R-:W-:Y:S02]  /*8de0*/  IMAD.MOV.U32 R5, RZ, RZ, RZ ;  /* 0x000000ffff057224 */ /* 0x000fe400078e00ff */
[----:B------:R-:W-:-:S03]  /*8df0*/  IMAD.MOV.U32 R25, RZ, RZ, R23 ;  /* 0x000000ffff197224 */ /* 0x000fc600078e0017 */
[----:B------:R1:W-:Y:S01]  /*8e00*/  STG.E.64 desc[UR36][R8.64], R4 ;  /* 0x0000000408007986 */ /* 0x0003e2000c101b24 */
[----:B------:R-:W-:Y:S05]  /*8e10*/  BRA `(.L_x_682) ;  /* 0x0000000c00187947 */ /* 0x000fea0003800000 */
.L_x_693:
[----:B------:R-:W-:Y:S02]  /*8e20*/  IMAD.U32 R3, R3, 0x10000, RZ ;  /* 0x0001000003037824 */ /* 0x000fe400078e00ff */
[----:B------:R-:W-:-:S03]  /*8e30*/  IMAD.MOV.U32 R25, RZ, RZ, R23 ;  /* 0x000000ffff197224 */ /* 0x000fc600078e0017 */
[----:B------:R-:W-:-:S04]  /*8e40*/  F2FP.F16.F32.PACK_AB R3, RZ, R3 ;  /* 0x00000003ff03723e */ /* 0x000fc800000000ff */
[----:B------:R-:W-:-:S05]  /*8e50*/  PRMT R3, R3, 0x5410, RZ ;  /* 0x0000541003037816 */ /* 0x000fca00000000ff */
[----:B------:R1:W-:Y:S01]  /*8e60*/  STG.E desc[UR36][R8.64], R3 ;  /* 0x0000000308007986 */ /* 0x0003e2000c101924 */
[----:B------:R-:W-:Y:S05]  /*8e70*/  BRA `(.L_x_682) ;  /* 0x0000000c00007947 */ /* 0x000fea0003800000 */
.L_x_692:
[----:B------:R-:W-:Y:S02]  /*8e80*/  IMAD.U32 R4, R3, 0x10000, RZ ;  /* 0x0001000003047824 */ /* 0x000fe400078e00ff */
[----:B------:R-:W-:Y:S02]  /*8e90*/  IMAD.MOV.U32 R25, RZ, RZ, R23 ;  /* 0x000000ffff197224 */ /* 0x000fe400078e0017 */
[----:B------:R-:W-:-:S06]  /*8ea0*/  FMUL.FTZ R4, R4, 1 ;  /* 0x3f80000004047820 */ /* 0x000fcc0000410000 */
[----:B------:R-:W1:Y:S02]  /*8eb0*/  F2F.F64.F32 R4, R4 ;  /* 0x0000000400047310 */ /* 0x000e640000201800 */
[----:B-1----:R1:W-:Y:S01]  /*8ec0*/  STG.E.64 desc[UR36][R8.64], R4 ;  /* 0x0000000408007986 */ /* 0x0023e2000c101b24 */
[----:B------:R-:W-:Y:S05]  /*8ed0*/  BRA `(.L_x_682) ;  /* 0x0000000800e87947 */ /* 0x000fea0003800000 */
.L_x_683:
        /* <DEDUP_REMOVED lines=10> */
[----:B------:R-:W-:-:S04]  /*8f80*/  FSETP.NEU.FTZ.AND P0, PT, R3, RZ, PT ;  /* 0x000000ff0300720b */ /* 0x000fc80003f1d000 */
[----:B------:R-:W-:-:S05]  /*8f90*/  SEL R3, RZ, 0x1, !P0 ;  /* 0x00000001ff037807 */ /* 0x000fca0004000000 */
[----:B------:R1:W-:Y:S01]  /*8fa0*/  STG.E.U8 desc[UR36][R8.64], R3 ;  /* 0x0000000308007986 */ /* 0x0003e2000c101124 */
[----:B------:R-:W-:Y:S05]  /*8fb0*/  BRA `(.L_x_682) ;  /* 0x0000000800b07947 */ /* 0x000fea0003800000 */
.L_x_696:
[----:B------:R-:W-:Y:S01]  /*8fc0*/  IMAD.U32 R3, R3, 0x10000, RZ ;  /* 0x0001000003037824 */ /* 0x000fe200078e00ff */
[----:B------:R-:W-:Y:S01]  /*8fd0*/  CS2R R6, SRZ ;  /* 0x0000000000067805 */ /* 0x000fe2000001ff00 */
[----:B------:R-:W-:Y:S02]  /*8fe0*/  IMAD.MOV.U32 R25, RZ, RZ, R23 ;  /* 0x000000ffff197224 */ /* 0x000fe400078e0017 */
[----:B------:R-:W-:-:S04]  /*8ff0*/  FMUL.FTZ R3, R3, 1 ;  /* 0x3f80000003037820 */ /* 0x000fc80000410000 */
[----:B------:R-:W1:Y:S02]  /*9000*/  F2F.F64.F32 R4, R3 ;  /* 0x0000000300047310 */ /* 0x000e640000201800 */
[----:B-1----:R1:W-:Y:S01]  /*9010*/  STG.E.128 desc[UR36][R8.64], R4 ;  /* 0x0000000408007986 */ /* 0x0023e2000c101d24 */
[----:B------:R-:W-:Y:S05]  /*9020*/  BRA `(.L_x_682) ;  /* 0x0000000800947947 */ /* 0x000fea0003800000 */
.L_x_695:
[----:B------:R-:W-:-:S13]  /*9030*/  ISETP.NE.AND P0, PT, R0, 0xf, PT ;  /* 0x0000000f0000780c */ /* 0x000fda0003f05270 */
[----:B------:R-:W-:Y:S05]  /*9040*/  @!P0 BRA `(.L_x_697) ;  /* 0x0000000000bc8947 */ /* 0x000fea0003800000 */
[----:B------:R-:W-:-:S13]  /*9050*/  ISETP.NE.AND P0, PT, R0, 0x17, PT ;  /* 0x000000170000780c */ /* 0x000fda0003f05270 */
[----:B------:R-:W-:Y:S05]  /*9060*/  @!P0 BRA `(.L_x_698) ;  /* 0x0000000000588947 */ /* 0x000fea0003800000 */
[----:B------:R-:W-:-:S13]  /*9070*/  ISETP.NE.AND P0, PT, R0, 0x18, PT ;  /* 0x000000180000780c */ /* 0x000fda0003f05270 */
[----:B------:R-:W-:Y:S05]  /*9080*/  @P0 BRA `(.L_x_687) ;  /* 0x0000000800100947 */ /* 0x000fea0003800000 */
[----:B------:R-:W-:Y:S01]  /*9090*/  IMAD.U32 R7, R3, 0x10000, RZ ;  /* 0x0001000003077824 */ /* 0x000fe200078e00ff */
        /* <DEDUP_REMOVED lines=14> */
.L_x_700:
[----:B------:R-:W-:Y:S05]  /*9180*/  BSYNC B0 ;  /* 0x0000000000007941 */ /* 0x000fea0003800000 */
.L_x_699:
[----:B------:R-:W-:Y:S01]  /*9190*/  LOP3.LUT R5, R0, R5, RZ, 0xfc, !PT ;  /* 0x0000000500057212 */ /* 0x000fe200078efcff */
[----:B------:R-:W-:-:S04]  /*91a0*/  IMAD.MOV.U32 R25, RZ, RZ, R23 ;  /* 0x000000ffff197224 */ /* 0x000fc800078e0017 */
[----:B------:R1:W-:Y:S01]  /*91b0*/  STG.E.U8 desc[UR36][R8.64], R5 ;  /* 0x0000000508007986 */ /* 0x0003e2000c101124 */
[----:B------:R-:W-:Y:S05]  /*91c0*/  BRA `(.L_x_682) ;  /* 0x00000008002c7947 */ /* 0x000fea0003800000 */
.L_x_698:
[----:B------:R-:W-:Y:S01]  /*91d0*/  IMAD.U32 R5, R3, 0x10000, RZ ;  /* 0x0001000003057824 */ /* 0x000fe200078e00ff */
        /* <DEDUP_REMOVED lines=12> */
.L_x_702:
[----:B------:R-:W-:Y:S01]  /*92a0*/  IMAD.MOV.U32 R0, RZ, RZ, 0x7f ;  /* 0x0000007fff007424 */ /* 0x000fe200078e00ff */
[----:B------:R-:W-:-:S04]  /*92b0*/  ISETP.GT.U32.AND P0, PT, R3, 0x7f800000, PT ;  /* 0x7f8000000300780c */ /* 0x000fc80003f04070 */
[----:B------:R-:W-:-:S09]  /*92c0*/  SEL R0, R0, 0x7c, P0 ;  /* 0x0000007c00007807 */ /* 0x000fd20000000000 */
.L_x_703:
[----:B------:R-:W-:Y:S05]  /*92d0*/  BSYNC B0 ;  /* 0x0000000000007941 */ /* 0x000fea0003800000 */
.L_x_701:
[----:B------:R-:W-:Y:S01]  /*92e0*/  LOP3.LUT R3, R5, 0x80000000, RZ, 0xc0, !PT ;  /* 0x8000000005037812 */ /* 0x000fe200078ec0ff */
[----:B------:R-:W-:-:S03]  /*92f0*/  IMAD.MOV.U32 R25, RZ, RZ, R23 ;  /* 0x000000ffff197224 */ /* 0x000fc600078e0017 */
[----:B------:R-:W-:-:S04]  /*9300*/  SHF.R.U32.HI R3, RZ, 0x18, R3 ;  /* 0x00000018ff037819 */ /* 0x000fc80000011603 */
[----:B------:R-:W-:-:S05]  /*9310*/  LOP3.LUT R3, R0, R3, RZ, 0xfc, !PT ;  /* 0x0000000300037212 */ /* 0x000fca00078efcff */
[----:B------:R1:W-:Y:S01]  /*9320*/  STG.E.U8 desc[UR36][R8.64], R3 ;  /* 0x0000000308007986 */ /* 0x0003e2000c101124 */
[----:B------:R-:W-:Y:S05]  /*9330*/  BRA `(.L_x_682) ;  /* 0x0000000400d07947 */ /* 0x000fea0003800000 */
.L_x_697:
[----:B------:R1:W-:Y:S01]  /*9340*/  STG.E.U16 desc[UR36][R8.64], R3 ;  /* 0x0000000308007986 */ /* 0x0003e2000c101524 */
[----:B------:R-:W-:Y:S01]  /*9350*/  IMAD.MOV.U32 R25, RZ, RZ, R23 ;  /* 0x000000ffff197224 */ /* 0x000fe200078e0017 */
[----:B------:R-:W-:Y:S06]  /*9360*/  BRA `(.L_x_682) ;  /* 0x0000000400c47947 */ /* 0x000fec0003800000 */
.L_x_694:
        /* <DEDUP_REMOVED lines=10> */
[----:B------:R-:W1:Y:S02]  /*9410*/  F2I.FTZ.U32.TRUNC.NTZ R3, R3 ;  /* 0x0000000300037305 */ /* 0x000e64000021f000 */
[----:B-1----:R1:W-:Y:S01]  /*9420*/  STG.E.U16 desc[UR36][R8.64], R3 ;  /* 0x0000000308007986 */ /* 0x0023e2000c101524 */
[----:B------:R-:W-:Y:S05]  /*9430*/  BRA `(.L_x_682) ;  /* 0x0000000400907947 */ /* 0x000fea0003800000 */
.L_x_706:
[----:B------:R-:W-:Y:S01]  /*9440*/  IMAD.U32 R5, R3, 0x10000, RZ ;  /* 0x0001000003057824 */ /* 0x000fe200078e00ff */
        /* <DEDUP_REMOVED lines=16> */
.L_x_709:
[----:B------:R-:W-:-:S04]  /*9550*/  LOP3.LUT R3, R5, 0x80000000, RZ, 0xc0, !PT ;  /* 0x8000000005037812 */ /* 0x000fc800078ec0ff */
[----:B------:R-:W-:-:S04]  /*9560*/  SHF.R.U32.HI R3, RZ, 0x18, R3 ;  /* 0x00000018ff037819 */ /* 0x000fc80000011603 */
[----:B------:R-:W-:-:S04]  /*9570*/  LOP3.LUT R0, R0, R3, RZ, 0xfc, !PT ;  /* 0x0000000300007212 */ /* 0x000fc800078efcff */
[----:B------:R-:W-:-:S07]  /*9580*/  PRMT R4, R0, 0x7610, R4 ;  /* 0x0000761000047816 */ /* 0x000fce0000000004 */
.L_x_708:
[----:B------:R-:W-:Y:S05]  /*9590*/  BSYNC B0 ;  /* 0x0000000000007941 */ /* 0x000fea0003800000 */
.L_x_707:
[----:B------:R1:W-:Y:S01]  /*95a0*/  STG.E.U8 desc[UR36][R8.64], R4 ;  /* 0x0000000408007986 */ /* 0x0003e2000c101124 */
[----:B------:R-:W-:Y:S01]  /*95b0*/  IMAD.MOV.U32 R25, RZ, RZ, R23 ;  /* 0x000000ffff197224 */ /* 0x000fe200078e0017 */
[----:B------:R-:W-:Y:S06]  /*95c0*/  BRA `(.L_x_682) ;  /* 0x00000004002c7947 */ /* 0x000fec0003800000 */
.L_x_705:
        /* <DEDUP_REMOVED lines=17> */
.L_x_712:
[----:B------:R-:W-:-:S04]  /*96e0*/  LOP3.LUT R3, R5, 0x80000000, RZ, 0xc0, !PT ;  /* 0x8000000005037812 */ /* 0x000fc800078ec0ff */
[----:B------:R-:W-:-:S04]  /*96f0*/  SHF.R.U32.HI R3, RZ, 0x18, R3 ;  /* 0x00000018ff037819 */ /* 0x000fc80000011603 */
[----:B------:R-:W-:-:S04]  /*9700*/  LOP3.LUT R0, R0, R3, RZ, 0xfc, !PT ;  /* 0x0000000300007212 */ /* 0x000fc800078efcff */
[----:B------:R-:W-:-:S07]  /*9710*/  PRMT R4, R0, 0x7610, R4 ;  /* 0x0000761000047816 */ /* 0x000fce0000000004 */
.L_x_711:
[----:B------:R-:W-:Y:S05]  /*9720*/  BSYNC B0 ;  /* 0x0000000000007941 */ /* 0x000fea0003800000 */
.L_x_710:
[----:B------:R1:W-:Y:S01]  /*9730*/  STG.E.U8 desc[UR36][R8.64], R4 ;  /* 0x0000000408007986 */ /* 0x0003e2000c101124 */
[----:B------:R-:W-:Y:S01]  /*9740*/  IMAD.MOV.U32 R25, RZ, RZ, R23 ;  /* 0x000000ffff197224 */ /* 0x000fe200078e0017 */
[----:B------:R-:W-:Y:S06]  /*9750*/  BRA `(.L_x_682) ;  /* 0x0000000000c87947 */ /* 0x000fec0003800000 */
.L_x_704:
[----:B------:R-:W-:-:S13]  /*9760*/  ISETP.NE.AND P0, PT, R0, 0x1c, PT ;  /* 0x0000001c0000780c */ /* 0x000fda0003f05270 */
[----:B------:R-:W-:Y:S05]  /*9770*/  @!P0 BRA `(.L_x_713) ;  /* 0x0000000000b08947 */ /* 0x000fea0003800000 */
[----:B------:R-:W-:-:S13]  /*9780*/  ISETP.NE.AND P0, PT, R0, 0x1d, PT ;  /* 0x0000001d0000780c */ /* 0x000fda0003f05270 */
[----:B------:R-:W-:Y:S05]  /*9790*/  @!P0 BRA `(.L_x_714) ;  /* 0x0000000000948947 */ /* 0x000fea0003800000 */
[----:B------:R-:W-:-:S13]  /*97a0*/  ISETP.NE.AND P0, PT, R0, 0x2c, PT ;  /* 0x0000002c0000780c */ /* 0x000fda0003f05270 */
[----:B------:R-:W-:Y:S05]  /*97b0*/  @P0 BRA `(.L_x_687) ;  /* 0x0000000000440947 */ /* 0x000fea0003800000 */
[----:B------:R-:W-:Y:S02]  /*97c0*/  IMAD.U32 R4, R3, 0x10000, RZ ;  /* 0x0001000003047824 */ /* 0x000fe400078e00ff */
[----:B------:R-:W-:-:S03]  /*97d0*/  IMAD.MOV.U32 R25, RZ, RZ, R23 ;  /* 0x000000ffff197224 */ /* 0x000fc600078e0017 */
        /* <DEDUP_REMOVED lines=15> */
.L_x_687:
        /* <DEDUP_REMOVED lines=15> */
[----:B01-3--:R-:W-:Y:S05]  /*99c0*/  CALL.ABS.NOINC R14 ;  /* 0x000000000e007343 */ /* 0x00bfea0003c00000 */
.L_x_715:
[----:B------:R-:W-:Y:S01]  /*99d0*/  IMAD.MOV.U32 R25, RZ, RZ, R23 ;  /* 0x000000ffff197224 */ /* 0x000fe200078e0017 */
[----:B------:R-:W-:Y:S06]  /*99e0*/  BRA `(.L_x_682) ;  /* 0x0000000000247947 */ /* 0x000fec0003800000 */
.L_x_714:
[----:B------:R-:W-:Y:S02]  /*99f0*/  IMAD.U32 R4, R3, 0x10000, RZ ;  /* 0x0001000003047824 */ /* 0x000fe400078e00ff */
[----:B------:R-:W-:-:S04]  /*9a00*/  IMAD.MOV.U32 R25, RZ, RZ, R23 ;  /* 0x000000ffff197224 */ /* 0x000fc800078e0017 */
[----:B------:R-:W1:Y:S02]  /*9a10*/  F2I.U64.TRUNC R4, R4 ;  /* 0x0000000400047311 */ /* 0x000e64000020d800 */
[----:B-1----:R1:W-:Y:S01]  /*9a20*/  STG.E.64 desc[UR36][R8.64], R4 ;  /* 0x0000000408007986 */ /* 0x0023e2000c101b24 */
[----:B------:R-:W-:Y:S05]  /*9a30*/  BRA `(.L_x_682) ;  /* 0x0000000000107947 */ /* 0x000fea0003800000 */
.L_x_713:
[----:B------:R-:W-:Y:S02]  /*9a40*/  IMAD.U32 R3, R3, 0x10000, RZ ;  /* 0x0001000003037824 */ /* 0x000fe400078e00ff */
[----:B------:R-:W-:-:S04]  /*9a50*/  IMAD.MOV.U32 R25, RZ, RZ, R23 ;  /* 0x000000ffff197224 */ /* 0x000fc800078e0017 */
[----:B------:R-:W1:Y:S02]  /*9a60*/  F2I.FTZ.U32.TRUNC.NTZ R3, R3 ;  /* 0x0000000300037305 */ /* 0x000e64000021f000 */
[----:B-1----:R1:W-:Y:S02]  /*9a70*/  STG.E desc[UR36][R8.64], R3 ;  /* 0x0000000308007986 */ /* 0x0023e4000c101924 */
.L_x_682:
[----:B------:R-:W-:Y:S05]  /*9a80*/  BSYNC B6 ;  /* 0x0000000000067941 */ /* 0x000fea0003800000 */
.L_x_681:
[----:B------:R-:W-:Y:S01]  /*9a90*/  ISETP.GE.AND P0, PT, R25, R16, PT ;  /* 0x000000101900720c */ /* 0x000fe20003f06270 */
[----:B------:R-:W-:-:S12]  /*9aa0*/  BSSY B6, `(.L_x_716) ;  /* 0x00001fc000067945 */ /* 0x000fd80003800000 */
[----:B------:R-:W-:Y:S05]  /*9ab0*/  @P0 BRA `(.L_x_717) ;  /* 0x0000001c00e80947 */ /* 0x000fea0003800000 */
[----:B-1--4-:R-:W1:Y:S01]  /*9ac0*/  LDC.64 R8, c[0x0][0x218] ;  /* 0x00008600ff087b82 */ /* 0x012e620000000a00 */
[----:B--2---:R-:W-:Y:S01]  /*9ad0*/  IMAD R0, R2, 0x200, R25 ;  /* 0x0000020002007824 */ /* 0x004fe200078e0219 */
[----:B------:R-:W-:Y:S01]  /*9ae0*/  PRMT R4, R18, 0x9910, RZ ;  /* 0x0000991012047816 */ /* 0x000fe200000000ff */
[----:B------:R-:W-:Y:S02]  /*9af0*/  ULDC UR4, c[0x0][0x244] ;  /* 0x0000910000047ab9 */ /* 0x000fe40000000800 */
[----:B------:R-:W-:Y:S02]  /*9b00*/  IMAD R3, R0, UR4, RZ ;  /* 0x0000000400037c24 */ /* 0x000fe4000f8e02ff */
[----:B------:R-:W-:-:S05]  /*9b10*/  IMAD.MOV.U32 R0, RZ, RZ, R4 ;  /* 0x000000ffff007224 */ /* 0x000fca00078e0004 */
[----:B------:R-:W-:Y:S02]  /*9b20*/  ISETP.GT.AND P1, PT, R0, 0x9, PT ;  /* 0x000000090000780c */ /* 0x000fe40003f24270 */
[----:B-1----:R-:W-:-:S05]  /*9b30*/  IADD3 R8, P0, R3, R8, RZ ;  /* 0x0000000803087210 */ /* 0x002fca0007f1e0ff */
        /* <DEDUP_REMOVED lines=14> */
.L_x_721:
[----:B0-----:R-:W-:-:S06]  /*9c20*/  IMAD.U32 R5, R22, 0x10000, RZ ;  /* 0x0001000016057824 */ /* 0x001fcc00078e00ff */
[----:B------:R-:W0:Y:S02]  /*9c30*/  F2I.S64.TRUNC R4, R5 ;  /* 0x0000000500047311 */ /* 0x000e24000020d900 */
[----:B0-----:R0:W-:Y:S01]  /*9c40*/  STG.E.U8 desc[UR36][R8.64], R4 ;  /* 0x0000000408007986 */ /* 0x0011e2000c101124 */
[----:B------:R-:W-:Y:S05]  /*9c50*/  BRA `(.L_x_723) ;  /* 0x0000000c00847947 */ /* 0x000fea0003800000 */
.L_x_720:
        /* <DEDUP_REMOVED lines=10> */
.L_x_725:
[----:B0-----:R-:W-:-:S04]  /*9d00*/  IMAD.U32 R22, R22, 0x10000, RZ ;  /* 0x0001000016167824 */ /* 0x001fc800078e00ff */
[----:B------:R-:W0:Y:S02]  /*9d10*/  F2I.FTZ.TRUNC.NTZ R3, R22 ;  /* 0x0000001600037305 */ /* 0x000e24000021f100 */
[----:B0-----:R0:W-:Y:S01]  /*9d20*/  STG.E desc[UR36][R8.64], R3 ;  /* 0x0000000308007986 */ /* 0x0011e2000c101924 */
[----:B------:R-:W-:Y:S05]  /*9d30*/  BRA `(.L_x_723) ;  /* 0x0000000c004c7947 */ /* 0x000fea0003800000 */
.L_x_724:
[----:B0-----:R-:W-:-:S04]  /*9d40*/  IMAD.U32 R22, R22, 0x10000, RZ ;  /* 0x0001000016167824 */ /* 0x001fc800078e00ff */
[----:B------:R-:W0:Y:S02]  /*9d50*/  F2I.FTZ.TRUNC.NTZ R3, R22 ;  /* 0x0000001600037305 */ /* 0x000e24000021f100 */
[----:B0-----:R0:W-:Y:S01]  /*9d60*/  STG.E.U16 desc[UR36][R8.64], R3 ;  /* 0x0000000308007986 */ /* 0x0011e2000c101524 */
[----:B------:R-:W-:Y:S05]  /*9d70*/  BRA `(.L_x_723) ;  /* 0x0000000c003c7947 */ /* 0x000fea0003800000 */
.L_x_719:
        /* <DEDUP_REMOVED lines=9> */
.L_x_727:
[----:B0-----:R-:W-:-:S05]  /*9e10*/  IMAD.U32 R0, R22, 0x10000, RZ ;  /* 0x0001000016007824 */ /* 0x001fca00078e00ff */
[----:B------:R-:W-:-:S05]  /*9e20*/  F2FP.F16.F32.PACK_AB R0, RZ, R0 ;  /* 0x00000000ff00723e */ /* 0x000fca00000000ff */
[----:B------:R0:W-:Y:S01]  /*9e30*/  STG.E.U16 desc[UR36][R8.64], R0 ;  /* 0x0000000008007986 */ /* 0x0001e2000c101524 */
[----:B------:R-:W-:Y:S05]  /*9e40*/  BRA `(.L_x_723) ;  /* 0x0000000c00087947 */ /* 0x000fea0003800000 */
.L_x_726:
        /* <DEDUP_REMOVED lines=10> */
.L_x_729:
[----:B0-----:R-:W-:-:S05]  /*9ef0*/  IMAD.U32 R22, R22, 0x10000, RZ ;  /* 0x0001000016167824 */ /* 0x001fca00078e00ff */
[----:B------:R-:W-:-:S04]  /*9f00*/  F2FP.F16.F32.PACK_AB R3, RZ, R22 ;  /* 0x00000016ff03723e */ /* 0x000fc800000000ff */
[----:B------:R-:W-:-:S05]  /*9f10*/  PRMT R3, R3, 0x5410, RZ ;  /* 0x0000541003037816 */ /* 0x000fca00000000ff */
[----:B------:R4:W-:Y:S01]  /*9f20*/  STG.E desc[UR36][R8.64], R3 ;  /* 0x0000000308007986 */ /* 0x0009e2000c101924 */
[----:B------:R-:W-:Y:S05]  /*9f30*/  BRA `(.L_x_723) ;  /* 0x0000000800cc7947 */ /* 0x000fea0003800000 */
.L_x_728:
[----:B0-----:R-:W-:-:S04]  /*9f40*/  IMAD.U32 R4, R22, 0x10000, RZ ;  /* 0x0001000016047824 */ /* 0x001fc800078e00ff */
[----:B------:R-:W-:-:S06]  /*9f50*/  FMUL.FTZ R4, R4, 1 ;  /* 0x3f80000004047820 */ /* 0x000fcc0000410000 */
[----:B------:R-:W0:Y:S02]  /*9f60*/  F2F.F64.F32 R4, R4 ;  /* 0x0000000400047310 */ /* 0x000e240000201800 */
[----:B0-----:R0:W-:Y:S01]  /*9f70*/  STG.E.64 desc[UR36][R8.64], R4 ;  /* 0x0000000408007986 */ /* 0x0011e2000c101b24 */
[----:B------:R-:W-:Y:S05]  /*9f80*/  BRA `(.L_x_723) ;  /* 0x0000000800b87947 */ /* 0x000fea0003800000 */
.L_x_718:
        /* <DEDUP_REMOVED lines=13> */
.L_x_732:
[----:B0-----:R-:W-:Y:S01]  /*a060*/  IMAD.U32 R22, R22, 0x10000, RZ ;  /* 0x0001000016167824 */ /* 0x001fe200078e00ff */
[----:B------:R-:W-:-:S03]  /*a070*/  CS2R R6, SRZ ;  /* 0x0000000000067805 */ /* 0x000fc6000001ff00 */
[----:B------:R-:W-:-:S06]  /*a080*/  FMUL.FTZ R4, R22, 1 ;  /* 0x3f80000016047820 */ /* 0x000fcc0000410000 */
[----:B------:R-:W0:Y:S02]  /*a090*/  F2F.F64.F32 R4, R4 ;  /* 0x0000000400047310 */ /* 0x000e240000201800 */
[----:B0-----:R0:W-:Y:S01]  /*a0a0*/  STG.E.128 desc[UR36][R8.64], R4 ;  /* 0x0000000408007986 */ /* 0x0011e2000c101d24 */
[----:B------:R-:W-:Y:S05]  /*a0b0*/  BRA `(.L_x_723) ;  /* 0x00000008006c7947 */ /* 0x000fea0003800000 */
.L_x_731:
        /* <DEDUP_REMOVED lines=21> */
.L_x_736:
[----:B------:R-:W-:Y:S05]  /*a210*/  BSYNC B0 ;  /* 0x0000000000007941 */ /* 0x000fea0003800000 */
.L_x_735:
[----:B------:R-:W-:-:S05]  /*a220*/  LOP3.LUT R5, R0, R5, RZ, 0xfc, !PT ;  /* 0x0000000500057212 */ /* 0x000fca00078efcff */
[----:B------:R0:W-:Y:S01]  /*a230*/  STG.E.U8 desc[UR36][R8.64], R5 ;  /* 0x0000000508007986 */ /* 0x0001e2000c101124 */
[----:B------:R-:W-:Y:S05]  /*a240*/  BRA `(.L_x_723) ;  /* 0x0000000800087947 */ /* 0x000fea0003800000 */
.L_x_734:
        /* <DEDUP_REMOVED lines=13> */
.L_x_738:
[----:B------:R-:W-:Y:S01]  /*a320*/  IMAD.MOV.U32 R0, RZ, RZ, 0x7f ;  /* 0x0000007fff007424 */ /* 0x000fe200078e00ff */
[----:B------:R-:W-:-:S04]  /*a330*/  ISETP.GT.U32.AND P0, PT, R3, 0x7f800000, PT ;  /* 0x7f8000000300780c */ /* 0x000fc80003f04070 */
[----:B------:R-:W-:-:S09]  /*a340*/  SEL R0, R0, 0x7c, P0 ;  /* 0x0000007c00007807 */ /* 0x000fd20000000000 */
.L_x_739:
[----:B------:R-:W-:Y:S05]  /*a350*/  BSYNC B0 ;  /* 0x0000000000007941 */ /* 0x000fea0003800000 */
.L_x_737:
[----:B------:R-:W-:-:S04]  /*a360*/  LOP3.LUT R3, R5, 0x80000000, RZ, 0xc0, !PT ;  /* 0x8000000005037812 */ /* 0x000fc800078ec0ff */
[----:B------:R-:W-:-:S04]  /*a370*/  SHF.R.U32.HI R3, RZ, 0x18, R3 ;  /* 0x00000018ff037819 */ /* 0x000fc80000011603 */
[----:B------:R-:W-:-:S05]  /*a380*/  LOP3.LUT R3, R0, R3, RZ, 0xfc, !PT ;  /* 0x0000000300037212 */ /* 0x000fca00078efcff */
[----:B------:R0:W-:Y:S01]  /*a390*/  STG.E.U8 desc[UR36][R8.64], R3 ;  /* 0x0000000308007986 */ /* 0x0001e2000c101124 */
[----:B------:R-:W-:Y:S05]  /*a3a0*/  BRA `(.L_x_723) ;  /* 0x0000000400b07947 */ /* 0x000fea0003800000 */
.L_x_733:
[----:B0-----:R0:W-:Y:S01]  /*a3b0*/  STG.E.U16 desc[UR36][R8.64], R22 ;  /* 0x0000001608007986 */ /* 0x0011e2000c101524 */
[----:B------:R-:W-:Y:S05]  /*a3c0*/  BRA `(.L_x_723) ;  /* 0x0000000400a87947 */ /* 0x000fea0003800000 */
.L_x_730:
        /* <DEDUP_REMOVED lines=12> */
.L_x_742:
        /* <DEDUP_REMOVED lines=17> */
.L_x_745:
[----:B------:R-:W-:-:S04]  /*a5a0*/  LOP3.LUT R3, R5, 0x80000000, RZ, 0xc0, !PT ;  /* 0x8000000005037812 */ /* 0x000fc800078ec0ff */
[----:B------:R-:W-:-:S04]  /*a5b0*/  SHF.R.U32.HI R3, RZ, 0x18, R3 ;  /* 0x00000018ff037819 */ /* 0x000fc80000011603 */
[----:B------:R-:W-:-:S04]  /*a5c0*/  LOP3.LUT R0, R0, R3, RZ, 0xfc, !PT ;  /* 0x0000000300007212 */ /* 0x000fc800078efcff */
[----:B------:R-:W-:-:S07]  /*a5d0*/  PRMT R4, R0, 0x7610, R4 ;  /* 0x0000761000047816 */ /* 0x000fce0000000004 */
.L_x_744:
[----:B------:R-:W-:Y:S05]  /*a5e0*/  BSYNC B0 ;  /* 0x0000000000007941 */ /* 0x000fea0003800000 */
.L_x_743:
[----:B------:R0:W-:Y:S01]  /*a5f0*/  STG.E.U8 desc[UR36][R8.64], R4 ;  /* 0x0000000408007986 */ /* 0x0001e2000c101124 */
[----:B------:R-:W-:Y:S05]  /*a600*/  BRA `(.L_x_723) ;  /* 0x0000000400187947 */ /* 0x000fea0003800000 */
.L_x_741:
        /* <DEDUP_REMOVED lines=17> */
.L_x_748:
[----:B------:R-:W-:-:S04]  /*a720*/  LOP3.LUT R3, R5, 0x80000000, RZ, 0xc0, !PT ;  /* 0x8000000005037812 */ /* 0x000fc800078ec0ff */
[----:B------:R-:W-:-:S04]  /*a730*/  SHF.R.U32.HI R3, RZ, 0x18, R3 ;  /* 0x00000018ff037819 */ /* 0x000fc80000011603 */
[----:B------:R-:W-:-:S04]  /*a740*/  LOP3.LUT R0, R0, R3, RZ, 0xfc, !PT ;  /* 0x0000000300007212 */ /* 0x000fc800078efcff */
[----:B------:R-:W-:-:S07]  /*a750*/  PRMT R4, R0, 0x7610, R4 ;  /* 0x0000761000047816 */ /* 0x000fce0000000004 */
.L_x_747:
[----:B------:R-:W-:Y:S05]  /*a760*/  BSYNC B0 ;  /* 0x0000000000007941 */ /* 0x000fea0003800000 */
.L_x_746:
[----:B------:R0:W-:Y:S01]  /*a770*/  STG.E.U8 desc[UR36][R8.64], R4 ;  /* 0x0000000408007986 */ /* 0x0001e2000c101124 */
[----:B------:R-:W-:Y:S05]  /*a780*/  BRA `(.L_x_723) ;  /* 0x0000000000b87947 */ /* 0x000fea0003800000 */
.L_x_740:
[----:B------:R-:W-:-:S13]  /*a790*/  ISETP.NE.AND P0, PT, R0, 0x1c, PT ;  /* 0x0000001c0000780c */ /* 0x000fda0003f05270 */
[----:B------:R-:W-:Y:S05]  /*a7a0*/  @!P0 BRA `(.L_x_749) ;  /* 0x0000000000a48947 */ /* 0x000fea0003800000 */
[----:B------:R-:W-:-:S13]  /*a7b0*/  ISETP.NE.AND P0, PT, R0, 0x1d, PT ;  /* 0x0000001d0000780c */ /* 0x000fda0003f05270 */
[----:B------:R-:W-:Y:S05]  /*a7c0*/  @!P0 BRA `(.L_x_750) ;  /* 0x00000000008c8947 */ /* 0x000fea0003800000 */
[----:B------:R-:W-:-:S13]  /*a7d0*/  ISETP.NE.AND P0, PT, R0, 0x2c, PT ;  /* 0x0000002c0000780c */ /* 0x000fda0003f05270 */
[----:B------:R-:W-:Y:S05]  /*a7e0*/  @P0 BRA `(.L_x_722) ;  /* 0x0000000000400947 */ /* 0x000fea0003800000 */
[----:B0-----:R-:W-:-:S05]  /*a7f0*/  IMAD.U32 R22, R22, 0x10000, RZ ;  /* 0x0001000016167824 */ /* 0x001fca00078e00ff */
        /* <DEDUP_REMOVED lines=15> */
.L_x_722:
        /* <DEDUP_REMOVED lines=16> */
.L_x_751:
[----:B------:R-:W-:Y:S05]  /*a9f0*/  BRA `(.L_x_723) ;  /* 0x00000000001c7947 */ /* 0x000fea0003800000 */
.L_x_750:
[----:B0-----:R-:W-:-:S06]  /*aa00*/  IMAD.U32 R4, R22, 0x10000, RZ ;  /* 0x0001000016047824 */ /* 0x001fcc00078e00ff */
[----:B------:R-:W0:Y:S02]  /*aa10*/  F2I.U64.TRUNC R4, R4 ;  /* 0x0000000400047311 */ /* 0x000e24000020d800 */
[----:B0-----:R0:W-:Y:S01]  /*aa20*/  STG.E.64 desc[UR36][R8.64], R4 ;  /* 0x0000000408007986 */ /* 0x0011e2000c101b24 */
[----:B------:R-:W-:Y:S05]  /*aa30*/  BRA `(.L_x_723) ;  /* 0x00000000000c7947 */ /* 0x000fea0003800000 */
.L_x_749:
[----:B0-----:R-:W-:-:S04]  /*aa40*/  IMAD.U32 R22, R22, 0x10000, RZ ;  /* 0x0001000016167824 */ /* 0x001fc800078e00ff */
[----:B------:R-:W0:Y:S02]  /*aa50*/  F2I.FTZ.U32.TRUNC.NTZ R3, R22 ;  /* 0x0000001600037305 */ /* 0x000e24000021f000 */
[----:B0-----:R0:W-:Y:S02]  /*aa60*/  STG.E desc[UR36][R8.64], R3 ;  /* 0x0000000308007986 */ /* 0x0011e4000c101924 */
.L_x_723:
[----:B------:R-:W-:-:S05]  /*aa70*/  VIADD R25, R25, 0x80 ;  /* 0x0000008019197836 */ /* 0x000fca0000000000 */
[----:B------:R-:W-:-:S13]  /*aa80*/  ISETP.GE.AND P0, PT, R25, R16, PT ;  /* 0x000000101900720c */ /* 0x000fda0003f06270 */
[----:B------:R-:W-:Y:S05]  /*aa90*/  @P0 BRA `(.L_x_717) ;  /* 0x0000000c00f00947 */ /* 0x000fea0003800000 */
[----:B012-4-:R-:W0:Y:S01]  /*aaa0*/  LDC.64 R8, c[0x0][0x218] ;  /* 0x00008600ff087b82 */ /* 0x017e220000000a00 */
[----:B------:R-:W-:Y:S01]  /*aab0*/  IMAD R0, R2, 0x200, R25 ;  /* 0x0000020002007824 */ /* 0x000fe200078e0219 */
[----:B------:R-:W-:Y:S01]  /*aac0*/  PRMT R4, R18, 0x9910, RZ ;  /* 0x0000991012047816 */ /* 0x000fe200000000ff */
[----:B------:R-:W-:Y:S02]  /*aad0*/  ULDC UR4, c[0x0][0x244] ;  /* 0x0000910000047ab9 */ /* 0x000fe40000000800 */
[----:B------:R-:W-:Y:S02]  /*aae0*/  IMAD R3, R0, UR4, RZ ;  /* 0x0000000400037c24 */ /* 0x000fe4000f8e02ff */
[----:B------:R-:W-:-:S05]  /*aaf0*/  IMAD.MOV.U32 R0, RZ, RZ, R4 ;  /* 0x000000ffff007224 */ /* 0x000fca00078e0004 */
        /* <DEDUP_REMOVED lines=12> */
[----:B------:R-:W-:-:S06]  /*abc0*/  IMAD.U32 R17, R17, 0x10000, RZ ;  /* 0x0001000011117824 */ /* 0x000fcc00078e00ff */
[----:B------:R-:W0:Y:S02]  /*abd0*/  F2I.FTZ.TRUNC.NTZ R17, R17 ;  /* 0x0000001100117305 */ /* 0x000e24000021f100 */
[----:B0-----:R0:W-:Y:S01]  /*abe0*/  STG.E.U8 desc[UR36][R8.64], R17 ;  /* 0x0000001108007986 */ /* 0x0011e2000c101124 */
[----:B------:R-:W-:Y:S05]  /*abf0*/  BRA `(.L_x_757) ;  /* 0x0000000c00947947 */ /* 0x000fea0003800000 */
.L_x_755:
[----:B------:R-:W-:-:S06]  /*ac00*/  IMAD.U32 R5, R17, 0x10000, RZ ;  /* 0x0001000011057824 */ /* 0x000fcc00078e00ff */
[----:B------:R-:W0:Y:S02]  /*ac10*/  F2I.S64.TRUNC R4, R5 ;  /* 0x0000000500047311 */ /* 0x000e24000020d900 */
[----:B0-----:R0:W-:Y:S01]  /*ac20*/  STG.E.U8 desc[UR36][R8.64], R4 ;  /* 0x0000000408007986 */ /* 0x0011e2000c101124 */
[----:B------:R-:W-:Y:S05]  /*ac30*/  BRA `(.L_x_757) ;  /* 0x0000000c00847947 */ /* 0x000fea0003800000 */
.L_x_754:
[----:B------:R-:W-:-:S13]  /*ac40*/  ISETP.NE.AND P0, PT, R0, 0x2, PT ;  /* 0x000000020000780c */ /* 0x000fda0003f05270 */
[----:B------:R-:W-:Y:S05]  /*ac50*/  @!P0 BRA `(.L_x_758) ;  /* 0x0000000000308947 */ /* 0x000fea0003800000 */
[----:B------:R-:W-:-:S13]  /*ac60*/  ISETP.NE.AND P0, PT, R0, 0x3, PT ;  /* 0x000000030000780c */ /* 0x000fda0003f05270 */
[----:B------:R-:W-:Y:S05]  /*ac70*/  @!P0 BRA `(.L_x_759) ;  /* 0x0000000000188947 */ /* 0x000fea0003800000 */
[----:B------:R-:W-:-:S13]  /*ac80*/  ISETP.NE.AND P0, PT, R0, 0x4, PT ;  /* 0x000000040000780c */ /* 0x000fda0003f05270 */
[----:B------:R-:W-:Y:S05]  /*ac90*/  @P0 BRA `(.L_x_756) ;  /* 0x0000000c000c0947 */ /* 0x000fea0003800000 */
[----:B------:R-:W-:-:S06]  /*aca0*/  IMAD.U32 R4, R17, 0x10000, RZ ;  /* 0x0001000011047824 */ /* 0x000fcc00078e00ff */
[----:B------:R-:W0:Y:S02]  /*acb0*/  F2I.S64.TRUNC R4, R4 ;  /* 0x0000000400047311 */ /* 0x000e24000020d900 */
[----:B0-----:R0:W-:Y:S01]  /*acc0*/  STG.E.64 desc[UR36][R8.64], R4 ;  /* 0x0000000408007986 */ /* 0x0011e2000c101b24 */
[----:B------:R-:W-:Y:S05]  /*acd0*/  BRA `(.L_x_757) ;  /* 0x0000000c005c7947 */ /* 0x000fea0003800000 */
.L_x_759:
[----:B------:R-:W-:-:S06]  /*ace0*/  IMAD.U32 R17, R17, 0x10000, RZ ;  /* 0x0001000011117824 */ /* 0x000fcc00078e00ff */
[----:B------:R-:W0:Y:S02]  /*acf0*/  F2I.FTZ.TRUNC.NTZ R17, R17 ;  /* 0x0000001100117305 */ /* 0x000e24000021f100 */
[----:B0-----:R0:W-:Y:S01]  /*ad00*/  STG.E desc[UR36][R8.64], R17 ;  /* 0x0000001108007986 */ /* 0x0011e2000c101924 */
[----:B------:R-:W-:Y:S05]  /*ad10*/  BRA `(.L_x_757) ;  /* 0x0000000c004c7947 */ /* 0x000fea0003800000 */
.L_x_758:
[----:B------:R-:W-:-:S06]  /*ad20*/  IMAD.U32 R17, R17, 0x10000, RZ ;  /* 0x0001000011117824 */ /* 0x000fcc00078e00ff */
[----:B------:R-:W0:Y:S02]  /*ad30*/  F2I.FTZ.TRUNC.NTZ R17, R17 ;  /* 0x0000001100117305 */ /* 0x000e24000021f100 */
[----:B0-----:R0:W-:Y:S01]  /*ad40*/  STG.E.U16 desc[UR36][R8.64], R17 ;  /* 0x0000001108007986 */ /* 0x0011e2000c101524 */
[----:B------:R-:W-:Y:S05]  /*ad50*/  BRA `(.L_x_757) ;  /* 0x0000000c003c7947 */ /* 0x000fea0003800000 */
.L_x_753:
[----:B------:R-:W-:-:S13]  /*ad60*/  ISETP.GT.AND P0, PT, R0, 0x6, PT ;  /* 0x000000060000780c */ /* 0x000fda0003f04270 */
[----:B------:R-:W-:Y:S05]  /*ad70*/  @P0 BRA `(.L_x_760) ;  /* 0x00000000002c0947 */ /* 0x000fea0003800000 */
[----:B------:R-:W-:-:S13]  /*ad80*/  ISETP.NE.AND P0, PT, R0, 0x5, PT ;  /* 0x000000050000780c */ /* 0x000fda0003f05270 */
[----:B------:R-:W-:Y:S05]  /*ad90*/  @!P0 BRA `(.L_x_761) ;  /* 0x0000000000148947 */ /* 0x000fea0003800000 */
[----:B------:R-:W-:-:S13]  /*ada0*/  ISETP.NE.AND P0, PT, R0, 0x6, PT ;  /* 0x000000060000780c */ /* 0x000fda0003f05270 */
[----:B------:R-:W-:Y:S05]  /*adb0*/  @P0 BRA `(.L_x_756) ;  /* 0x0000000800c40947 */ /* 0x000fea0003800000 */
[----:B------:R-:W-:-:S05]  /*adc0*/  IMAD.U32 R17, R17, 0x10000, RZ ;  /* 0x0001000011117824 */ /* 0x000fca00078e00ff */
[----:B------:R4:W-:Y:S01]  /*add0*/  STG.E desc[UR36][R8.64], R17 ;  /* 0x0000001108007986 */ /* 0x0009e2000c101924 */
[----:B------:R-:W-:Y:S05]  /*ade0*/  BRA `(.L_x_757) ;  /* 0x0000000c00187947 */ /* 0x000fea0003800000 */
.L_x_761:
[----:B------:R-:W-:-:S05]  /*adf0*/  IMAD.U32 R0, R17, 0x10000, RZ ;  /* 0x0001000011007824 */ /* 0x000fca00078e00ff */
[----:B------:R-:W-:-:S05]  /*ae00*/  F2FP.F16.F32.PACK_AB R0, RZ, R0 ;  /* 0x00000000ff00723e */ /* 0x000fca00000000ff */
[----:B------:R0:W-:Y:S01]  /*ae10*/  STG.E.U16 desc[UR36][R8.64], R0 ;  /* 0x0000000008007986 */ /* 0x0001e2000c101524 */
[----:B------:R-:W-:Y:S05]  /*ae20*/  BRA `(.L_x_757) ;  /* 0x0000000c00087947 */ /* 0x000fea0003800000 */
.L_x_760:
[----:B------:R-:W-:-:S13]  /*ae30*/  ISETP.NE.AND P0, PT, R0, 0x7, PT ;  /* 0x000000070000780c */ /* 0x000fda0003f05270 */
[----:B------:R-:W-:Y:S05]  /*ae40*/  @!P0 BRA `(.L_x_762) ;  /* 0x0000000000348947 */ /* 0x000fea0003800000 */
[----:B------:R-:W-:-:S13]  /*ae50*/  ISETP.NE.AND P0, PT, R0, 0x8, PT ;  /* 0x000000080000780c */ /* 0x000fda0003f05270 */
[----:B------:R-:W-:Y:S05]  /*ae60*/  @!P0 BRA `(.L_x_763) ;  /* 0x0000000000188947 */ /* 0x000fea0003800000 */
[----:B------:R-:W-:-:S13]  /*ae70*/  ISETP.NE.AND P0, PT, R0, 0x9, PT ;  /* 0x000000090000780c */ /* 0x000fda0003f05270 */
[----:B------:R-:W-:Y:S05]  /*ae80*/  @P0 BRA `(.L_x_756) ;  /* 0x0000000800900947 */ /* 0x000fea0003800000 */
[----:B------:R-:W-:Y:S02]  /*ae90*/  IMAD.U32 R4, R17, 0x10000, RZ ;  /* 0x0001000011047824 */ /* 0x000fe400078e00ff */
[----:B------:R-:W-:-:S05]  /*aea0*/  IMAD.MOV.U32 R5, RZ, RZ, RZ ;  /* 0x000000ffff057224 */ /* 0x000fca00078e00ff */
[----:B------:R1:W-:Y:S01]  /*aeb0*/  STG.E.64 desc[UR36][R8.64], R4 ;  /* 0x0000000408007986 */ /* 0x0003e2000c101b24 */
[----:B------:R-:W-:Y:S05]  /*aec0*/  BRA `(.L_x_757) ;  /* 0x0000000800e07947 */ /* 0x000fea0003800000 */
.L_x_763:
[----:B------:R-:W-:-:S05]  /*aed0*/  IMAD.U32 R17, R17, 0x10000, RZ ;  /* 0x0001000011117824 */ /* 0x000fca00078e00ff */
[----:B------:R-:W-:-:S04]  /*aee0*/  F2FP.F16.F32.PACK_AB R3, RZ, R17 ;  /* 0x00000011ff03723e */ /* 0x000fc800000000ff */
[----:B------:R-:W-:-:S05]  /*aef0*/  PRMT R3, R3, 0x5410, RZ ;  /* 0x0000541003037816 */ /* 0x000fca00000000ff */
[----:B------:R2:W-:Y:S01]  /*af00*/  STG.E desc[UR36][R8.64], R3 ;  /* 0x0000000308007986 */ /* 0x0005e2000c101924 */
[----:B------:R-:W-:Y:S05]  /*af10*/  BRA `(.L_x_757) ;  /* 0x0000000800cc7947 */ /* 0x000fea0003800000 */
.L_x_762:
[----:B------:R-:W-:-:S04]  /*af20*/  IMAD.U32 R4, R17, 0x10000, RZ ;  /* 0x0001000011047824 */ /* 0x000fc800078e00ff */
[----:B------:R-:W-:-:S06]  /*af30*/  FMUL.FTZ R4, R4, 1 ;  /* 0x3f80000004047820 */ /* 0x000fcc0000410000 */
[----:B------:R-:W0:Y:S02]  /*af40*/  F2F.F64.F32 R4, R4 ;  /* 0x0000000400047310 */ /* 0x000e240000201800 */
[----:B0-----:R0:W-:Y:S01]  /*af50*/  STG.E.64 desc[UR36][R8.64], R4 ;  /* 0x0000000408007986 */ /* 0x0011e2000c101b24 */
[----:B------:R-:W-:Y:S05]  /*af60*/  BRA `(.L_x_757) ;  /* 0x0000000800b87947 */ /* 0x000fea0003800000 */
.L_x_752:
        /* <DEDUP_REMOVED lines=8> */
[----:B------:R-:W-:-:S05]  /*aff0*/  IMAD.U32 R17, R17, 0x10000, RZ ;  /* 0x0001000011117824 */ /* 0x000fca00078e00ff */
[----:B------:R-:W-:-:S04]  /*b000*/  FSETP.NEU.FTZ.AND P0, PT, R17, RZ, PT ;  /* 0x000000ff1100720b */ /* 0x000fc80003f1d000 */
[----:B------:R-:W-:-:S05]  /*b010*/  SEL R3, RZ, 0x1, !P0 ;  /* 0x00000001ff037807 */ /* 0x000fca0004000000 */
[----:B------:R0:W-:Y:S01]  /*b020*/  STG.E.U8 desc[UR36][R8.64], R3 ;  /* 0x0000000308007986 */ /* 0x0001e2000c101124 */
[----:B------:R-:W-:Y:S05]  /*b030*/  BRA `(.L_x_757) ;  /* 0x0000000800847947 */ /* 0x000fea0003800000 */
.L_x_766:
[----:B------:R-:W-:Y:S01]  /*b040*/  IMAD.U32 R17, R17, 0x10000, RZ ;  /* 0x0001000011117824 */ /* 0x000fe200078e00ff */
[----:B------:R-:W-:-:S03]  /*b050*/  CS2R R6, SRZ ;  /* 0x0000000000067805 */ /* 0x000fc6000001ff00 */
[----:B------:R-:W-:-:S06]  /*b060*/  FMUL.FTZ R4, R17, 1 ;  /* 0x3f80000011047820 */ /* 0x000fcc0000410000 */
[----:B------:R-:W0:Y:S02]  /*b070*/  F2F.F64.F32 R4, R4 ;  /* 0x0000000400047310 */ /* 0x000e240000201800 */
[----:B0-----:R0:W-:Y:S01]  /*b080*/  STG.E.128 desc[UR36][R8.64], R4 ;  /* 0x0000000408007986 */ /* 0x0011e2000c101d24 */
[----:B------:R-:W-:Y:S05]  /*b090*/  BRA `(.L_x_757) ;  /* 0x00000008006c7947 */ /* 0x000fea0003800000 */
.L_x_765:
        /* <DEDUP_REMOVED lines=21> */
.L_x_770:
[----:B------:R-:W-:Y:S05]  /*b1f0*/  BSYNC B0 ;  /* 0x0000000000007941 */ /* 0x000fea0003800000 */
.L_x_769:
[----:B------:R-:W-:-:S05]  /*b200*/  LOP3.LUT R5, R0, R5, RZ, 0xfc, !PT ;  /* 0x0000000500057212 */ /* 0x000fca00078efcff */
[----:B------:R0:W-:Y:S01]  /*b210*/  STG.E.U8 desc[UR36][R8.64], R5 ;  /* 0x0000000508007986 */ /* 0x0001e2000c101124 */
[----:B------:R-:W-:Y:S05]  /*b220*/  BRA `(.L_x_757) ;  /* 0x0000000800087947 */ /* 0x000fea0003800000 */
.L_x_768:
        /* <DEDUP_REMOVED lines=13> */
.L_x_772:
[----:B------:R-:W-:Y:S01]  /*b300*/  IMAD.MOV.U32 R0, RZ, RZ, 0x7f ;  /* 0x0000007fff007424 */ /* 0x000fe200078e00ff */
[----:B------:R-:W-:-:S04]  /*b310*/  ISETP.GT.U32.AND P0, PT, R3, 0x7f800000, PT ;  /* 0x7f8000000300780c */ /* 0x000fc80003f04070 */
[----:B------:R-:W-:-:S09]  /*b320*/  SEL R0, R0, 0x7c, P0 ;  /* 0x0000007c00007807 */ /* 0x000fd20000000000 */
.L_x_773:
[----:B------:R-:W-:Y:S05]  /*b330*/  BSYNC B0 ;  /* 0x0000000000007941 */ /* 0x000fea0003800000 */
.L_x_771:
[----:B------:R-:W-:-:S04]  /*b340*/  LOP3.LUT R3, R17, 0x80000000, RZ, 0xc0, !PT ;  /* 0x8000000011037812 */ /* 0x000fc800078ec0ff */
[----:B------:R-:W-:-:S04]  /*b350*/  SHF.R.U32.HI R3, RZ, 0x18, R3 ;  /* 0x00000018ff037819 */ /* 0x000fc80000011603 */
[----:B------:R-:W-:-:S05]  /*b360*/  LOP3.LUT R3, R0, R3, RZ, 0xfc, !PT ;  /* 0x0000000300037212 */ /* 0x000fca00078efcff */
[----:B------:R0:W-:Y:S01]  /*b370*/  STG.E.U8 desc[UR36][R8.64], R3 ;  /* 0x0000000308007986 */ /* 0x0001e2000c101124 */
[----:B------:R-:W-:Y:S05]  /*b380*/  BRA `(.L_x_757) ;  /* 0x0000000400b07947 */ /* 0x000fea0003800000 */
.L_x_767:
[----:B------:R0:W-:Y:S01]  /*b390*/  STG.E.U16 desc[UR36][R8.64], R17 ;  /* 0x0000001108007986 */ /* 0x0001e2000c101524 */
[----:B------:R-:W-:Y:S05]  /*b3a0*/  BRA `(.L_x_757) ;  /* 0x0000000400a87947 */ /* 0x000fea0003800000 */
.L_x_764:
        /* <DEDUP_REMOVED lines=8> */
[----:B------:R-:W-:-:S06]  /*b430*/  IMAD.U32 R3, R17, 0x10000, RZ ;  /* 0x0001000011037824 */ /* 0x000fcc00078e00ff */
[----:B------:R-:W0:Y:S02]  /*b440*/  F2I.FTZ.U32.TRUNC.NTZ R3, R3 ;  /* 0x0000000300037305 */ /* 0x000e24000021f000 */
[----:B0-----:R0:W-:Y:S01]  /*b450*/  STG.E.U16 desc[UR36][R8.64], R3 ;  /* 0x0000000308007986 */ /* 0x0011e2000c101524 */
[----:B------:R-:W-:Y:S05]  /*b460*/  BRA `(.L_x_757) ;  /* 0x0000000400787947 */ /* 0x000fea0003800000 */
.L_x_776:
        /* <DEDUP_REMOVED lines=17> */
.L_x_779:
[----:B------:R-:W-:-:S04]  /*b580*/  LOP3.LUT R3, R17, 0x80000000, RZ, 0xc0, !PT ;  /* 0x8000000011037812 */ /* 0x000fc800078ec0ff */
[----:B------:R-:W-:-:S04]  /*b590*/  SHF.R.U32.HI R3, RZ, 0x18, R3 ;  /* 0x00000018ff037819 */ /* 0x000fc80000011603 */
[----:B------:R-:W-:-:S04]  /*b5a0*/  LOP3.LUT R0, R0, R3, RZ, 0xfc, !PT ;  /* 0x0000000300007212 */ /* 0x000fc800078efcff */
[----:B------:R-:W-:-:S07]  /*b5b0*/  PRMT R4, R0, 0x7610, R4 ;  /* 0x0000761000047816 */ /* 0x000fce0000000004 */
.L_x_778:
[----:B------:R-:W-:Y:S05]  /*b5c0*/  BSYNC B0 ;  /* 0x0000000000007941 */ /* 0x000fea0003800000 */
.L_x_777:
[----:B------:R0:W-:Y:S01]  /*b5d0*/  STG.E.U8 desc[UR36][R8.64], R4 ;  /* 0x0000000408007986 */ /* 0x0001e2000c101124 */
[----:B------:R-:W-:Y:S05]  /*b5e0*/  BRA `(.L_x_757) ;  /* 0x0000000400187947 */ /* 0x000fea0003800000 */
.L_x_775:
        /* <DEDUP_REMOVED lines=17> */
.L_x_782:
[----:B------:R-:W-:-:S04]  /*b700*/  LOP3.LUT R3, R17, 0x80000000, RZ, 0xc0, !PT ;  /* 0x8000000011037812 */ /* 0x000fc800078ec0ff */
[----:B------:R-:W-:-:S04]  /*b710*/  SHF.R.U32.HI R3, RZ, 0x18, R3 ;  /* 0x00000018ff037819 */ /* 0x000fc80000011603 */
[----:B------:R-:W-:-:S04]  /*b720*/  LOP3.LUT R0, R0, R3, RZ, 0xfc, !PT ;  /* 0x0000000300007212 */ /* 0x000fc800078efcff */
[----:B------:R-:W-:-:S07]  /*b730*/  PRMT R4, R0, 0x7610, R4 ;  /* 0x0000761000047816 */ /* 0x000fce0000000004 */
.L_x_781:
[----:B------:R-:W-:Y:S05]  /*b740*/  BSYNC B0 ;  /* 0x0000000000007941 */ /* 0x000fea0003800000 */
.L_x_780:
[----:B------:R0:W-:Y:S01]  /*b750*/  STG.E.U8 desc[UR36][R8.64], R4 ;  /* 0x0000000408007986 */ /* 0x0001e2000c101124 */
[----:B------:R-:W-:Y:S05]  /*b760*/  BRA `(.L_x_757) ;  /* 0x0000000000b87947 */ /* 0x000fea0003800000 */
.L_x_774:
[----:B------:R-:W-:-:S13]  /*b770*/  ISETP.NE.AND P0, PT, R0, 0x1c, PT ;  /* 0x0000001c0000780c */ /* 0x000fda0003f05270 */
[----:B------:R-:W-:Y:S05]  /*b780*/  @!P0 BRA `(.L_x_783) ;  /* 0x0000000000a48947 */ /* 0x000fea0003800000 */
[----:B------:R-:W-:-:S13]  /*b790*/  ISETP.NE.AND P0, PT, R0, 0x1d, PT ;  /* 0x0000001d0000780c */ /* 0x000fda0003f05270 */
[----:B------:R-:W-:Y:S05]  /*b7a0*/  @!P0 BRA `(.L_x_784) ;  /* 0x00000000008c8947 */ /* 0x000fea0003800000 */
[----:B------:R-:W-:-:S13]  /*b7b0*/  ISETP.NE.AND P0, PT, R0, 0x2c, PT ;  /* 0x0000002c0000780c */ /* 0x000fda0003f05270 */
[----:B------:R-:W-:Y:S05]  /*b7c0*/  @P0 BRA `(.L_x_756) ;  /* 0x0000000000400947 */ /* 0x000fea0003800000 */
[----:B------:R-:W-:-:S05]  /*b7d0*/  IMAD.U32 R4, R17, 0x10000, RZ ;  /* 0x0001000011047824 */ /* 0x000fca00078e00ff */
        /* <DEDUP_REMOVED lines=15> */
.L_x_756:
        /* <DEDUP_REMOVED lines=15> */
[----:B0--3--:R-:W-:Y:S05]  /*b9c0*/  CALL.ABS.NOINC R14 ;  /* 0x000000000e007343 */ /* 0x009fea0003c00000 */
.L_x_785:
[----:B------:R-:W-:Y:S05]  /*b9d0*/  BRA `(.L_x_757) ;  /* 0x00000000001c7947 */ /* 0x000fea0003800000 */
.L_x_784:
[----:B------:R-:W-:-:S06]  /*b9e0*/  IMAD.U32 R4, R17, 0x10000, RZ ;  /* 0x0001000011047824 */ /* 0x000fcc00078e00ff */
[----:B------:R-:W0:Y:S02]  /*b9f0*/  F2I.U64.TRUNC R4, R4 ;  /* 0x0000000400047311 */ /* 0x000e24000020d800 */
[----:B0-----:R0:W-:Y:S01]  /*ba00*/  STG.E.64 desc[UR36][R8.64], R4 ;  /* 0x0000000408007986 */ /* 0x0011e2000c101b24 */
[----:B------:R-:W-:Y:S05]  /*ba10*/  BRA `(.L_x_757) ;  /* 0x00000000000c7947 */ /* 0x000fea0003800000 */
.L_x_783:
[----:B------:R-:W-:-:S06]  /*ba20*/  IMAD.U32 R17, R17, 0x10000, RZ ;  /* 0x0001000011117824 */ /* 0x000fcc00078e00ff */
[----:B------:R-:W0:Y:S02]  /*ba30*/  F2I.FTZ.U32.TRUNC.NTZ R17, R17 ;  /* 0x0000001100117305 */ /* 0x000e24000021f000 */
[----:B0-----:R0:W-:Y:S02]  /*ba40*/  STG.E desc[UR36][R8.64], R17 ;  /* 0x0000001108007986 */ /* 0x0011e4000c101924 */
.L_x_757:
[----:B------:R-:W-:-:S07]  /*ba50*/  VIADD R25, R25, 0x80 ;  /* 0x0000008019197836 */ /* 0x000fce0000000000 */
.L_x_717:
[----:B------:R-:W-:Y:S05]  /*ba60*/  BSYNC B6 ;  /* 0x0000000000067941 */ /* 0x000fea0003800000 */
.L_x_716:
[----:B------:R-:W-:-:S13]  /*ba70*/  ISETP.GE.AND P0, PT, R25, R16, PT ;  /* 0x000000101900720c */ /* 0x000fda0003f06270 */
[----:B------:R-:W-:Y:S05]  /*ba80*/  @P0 EXIT ;  /* 0x000000000000094d */ /* 0x000fea0003800000 */
[----:B012---:R-:W0:Y:S01]  /*ba90*/  LDC.64 R4, c[0x0][0x218] ;  /* 0x00008600ff047b82 */ /* 0x007e220000000a00 */
[----:B----4-:R-:W-:Y:S01]  /*baa0*/  PRMT R0, R18, 0x9910, RZ ;  /* 0x0000991012007816 */ /* 0x010fe200000000ff */
        /* <DEDUP_REMOVED lines=15> */
[----:B---3--:R-:W-:-:S06]  /*bba0*/  IMAD.U32 R19, R19, 0x10000, RZ ;  /* 0x0001000013137824 */ /* 0x008fcc00078e00ff */
[----:B------:R-:W0:Y:S02]  /*bbb0*/  F2I.FTZ.TRUNC.NTZ R19, R19 ;  /* 0x0000001300137305 */ /* 0x000e24000021f100 */
[----:B0-----:R-:W-:Y:S01]  /*bbc0*/  STG.E.U8 desc[UR36][R2.64], R19 ;  /* 0x0000001302007986 */ /* 0x001fe2000c101124 */
[----:B------:R-:W-:Y:S05]  /*bbd0*/  EXIT ;  /* 0x000000000000794d */ /* 0x000fea0003800000 */
.L_x_789:
[----:B---3--:R-:W-:-:S06]  /*bbe0*/  IMAD.U32 R5, R19, 0x10000, RZ ;  /* 0x0001000013057824 */ /* 0x008fcc00078e00ff */
[----:B------:R-:W0:Y:S02]  /*bbf0*/  F2I.S64.TRUNC R4, R5 ;  /* 0x0000000500047311 */ /* 0x000e24000020d900 */
[----:B0-----:R-:W-:Y:S01]  /*bc00*/  STG.E.U8 desc[UR36][R2.64], R4 ;  /* 0x0000000402007986 */ /* 0x001fe2000c101124 */
[----:B------:R-:W-:Y:S05]  /*bc10*/  EXIT ;  /* 0x000000000000794d */ /* 0x000fea0003800000 */
.L_x_788:
[----:B------:R-:W-:-:S13]  /*bc20*/  ISETP.NE.AND P0, PT, R0, 0x2, PT ;  /* 0x000000020000780c */ /* 0x000fda0003f05270 */
[----:B------:R-:W-:Y:S05]  /*bc30*/  @!P0 BRA `(.L_x_791) ;  /* 0x0000000000308947 */ /* 0x000fea0003800000 */
[----:B------:R-:W-:-:S13]  /*bc40*/  ISETP.NE.AND P0, PT, R0, 0x3, PT ;  /* 0x000000030000780c */ /* 0x000fda0003f05270 */
[----:B------:R-:W-:Y:S05]  /*bc50*/  @!P0 BRA `(.L_x_792) ;  /* 0x0000000000188947 */ /* 0x000fea0003800000 */
[----:B------:R-:W-:-:S13]  /*bc60*/  ISETP.NE.AND P0, PT, R0, 0x4, PT ;  /* 0x000000040000780c */ /* 0x000fda0003f05270 */
[----:B------:R-:W-:Y:S05]  /*bc70*/  @P0 BRA `(.L_x_790) ;  /* 0x0000000c000c0947 */ /* 0x000fea0003800000 */
[----:B---3--:R-:W-:-:S06]  /*bc80*/  IMAD.U32 R4, R19, 0x10000, RZ ;  /* 0x0001000013047824 */ /* 0x008fcc00078e00ff */
[----:B------:R-:W0:Y:S02]  /*bc90*/  F2I.S64.TRUNC R4, R4 ;  /* 0x0000000400047311 */ /* 0x000e24000020d900 */
[----:B0-----:R-:W-:Y:S01]  /*bca0*/  STG.E.64 desc[UR36][R2.64], R4 ;  /* 0x0000000402007986 */ /* 0x001fe2000c101b24 */
[----:B------:R-:W-:Y:S05]  /*bcb0*/  EXIT ;  /* 0x000000000000794d */ /* 0x000fea0003800000 */
.L_x_792:
[----:B---3--:R-:W-:-:S06]  /*bcc0*/  IMAD.U32 R19, R19, 0x10000, RZ ;  /* 0x0001000013137824 */ /* 0x008fcc00078e00ff */
[----:B------:R-:W0:Y:S02]  /*bcd0*/  F2I.FTZ.TRUNC.NTZ R19, R19 ;  /* 0x0000001300137305 */ /* 0x000e24000021f100 */
[----:B0-----:R-:W-:Y:S01]  /*bce0*/  STG.E desc[UR36][R2.64], R19 ;  /* 0x0000001302007986 */ /* 0x001fe2000c101924 */
[----:B------:R-:W-:Y:S05]  /*bcf0*/  EXIT ;  /* 0x000000000000794d */ /* 0x000fea0003800000 */
.L_x_791:
[----:B---3--:R-:W-:-:S06]  /*bd00*/  IMAD.U32 R19, R19, 0x10000, RZ ;  /* 0x0001000013137824 */ /* 0x008fcc00078e00ff */
[----:B------:R-:W0:Y:S02]  /*bd10*/  F2I.FTZ.TRUNC.NTZ R19, R19 ;  /* 0x0000001300137305 */ /* 0x000e24000021f100 */
[----:B0-----:R-:W-:Y:S01]  /*bd20*/  STG.E.U16 desc[UR36][R2.64], R19 ;  /* 0x0000001302007986 */ /* 0x001fe2000c101524 */
[----:B------:R-:W-:Y:S05]  /*bd30*/  EXIT ;  /* 0x000000000000794d */ /* 0x000fea0003800000 */
.L_x_787:
[----:B------:R-:W-:-:S13]  /*bd40*/  ISETP.GT.AND P0, PT, R0, 0x6, PT ;  /* 0x000000060000780c */ /* 0x000fda0003f04270 */
[----:B------:R-:W-:Y:S05]  /*bd50*/  @P0 BRA `(.L_x_793) ;  /* 0x00000000002c0947 */ /* 0x000fea0003800000 */
[----:B------:R-:W-:-:S13]  /*bd60*/  ISETP.NE.AND P0, PT, R0, 0x5, PT ;  /* 0x000000050000780c */ /* 0x000fda0003f05270 */
[----:B------:R-:W-:Y:S05]  /*bd70*/  @!P0 BRA `(.L_x_794) ;  /* 0x0000000000148947 */ /* 0x000fea0003800000 */
[----:B------:R-:W-:-:S13]  /*bd80*/  ISETP.NE.AND P0, PT, R0, 0x6, PT ;  /* 0x000000060000780c */ /* 0x000fda0003f05270 */
[----:B------:R-:W-:Y:S05]  /*bd90*/  @P0 BRA `(.L_x_790) ;  /* 0x0000000800c40947 */ /* 0x000fea0003800000 */
[----:B---3--:R-:W-:-:S05]  /*bda0*/  IMAD.U32 R19, R19, 0x10000, RZ ;  /* 0x0001000013137824 */ /* 0x008fca00078e00ff */
[----:B------:R-:W-:Y:S01]  /*bdb0*/  STG.E desc[UR36][R2.64], R19 ;  /* 0x0000001302007986 */ /* 0x000fe2000c101924 */
[----:B------:R-:W-:Y:S05]  /*bdc0*/  EXIT ;  /* 0x000000000000794d */ /* 0x000fea0003800000 */
.L_x_794:
[----:B---3--:R-:W-:-:S05]  /*bdd0*/  IMAD.U32 R0, R19, 0x10000, RZ ;  /* 0x0001000013007824 */ /* 0x008fca00078e00ff */
[----:B------:R-:W-:-:S05]  /*bde0*/  F2FP.F16.F32.PACK_AB R0, RZ, R0 ;  /* 0x00000000ff00723e */ /* 0x000fca00000000ff */
[----:B------:R-:W-:Y:S01]  /*bdf0*/  STG.E.U16 desc[UR36][R2.64], R0 ;  /* 0x0000000002007986 */ /* 0x000fe2000c101524 */
[----:B------:R-:W-:Y:S05]  /*be00*/  EXIT ;  /* 0x000000000000794d */ /* 0x000fea0003800000 */
.L_x_793:
[----:B------:R-:W-:-:S13]  /*be10*/  ISETP.NE.AND P0, PT, R0, 0x7, PT ;  /* 0x000000070000780c */ /* 0x000fda0003f05270 */
[----:B------:R-:W-:Y:S05]  /*be20*/  @!P0 BRA `(.L_x_795) ;  /* 0x0000000000348947 */ /* 0x000fea0003800000 */
[----:B------:R-:W-:-:S13]  /*be30*/  ISETP.NE.AND P0, PT, R0, 0x8, PT ;  /* 0x000000080000780c */ /* 0x000fda0003f05270 */
[----:B------:R-:W-:Y:S05]  /*be40*/  @!P0 BRA `(.L_x_796) ;  /* 0x0000000000188947 */ /* 0x000fea0003800000 */
[----:B------:R-:W-:-:S13]  /*be50*/  ISETP.NE.AND P0, PT, R0, 0x9, PT ;  /* 0x000000090000780c */ /* 0x000fda0003f05270 */
[----:B------:R-:W-:Y:S05]  /*be60*/  @P0 BRA `(.L_x_790) ;  /* 0x0000000800900947 */ /* 0x000fea0003800000 */
[----:B---3--:R-:W-:Y:S02]  /*be70*/  IMAD.U32 R4, R19, 0x10000, RZ ;  /* 0x0001000013047824 */ /* 0x008fe400078e00ff */
[----:B------:R-:W-:-:S05]  /*be80*/  IMAD.MOV.U32 R5, RZ, RZ, RZ ;  /* 0x000000ffff057224 */ /* 0x000fca00078e00ff */
[----:B------:R-:W-:Y:S01]  /*be90*/  STG.E.64 desc[UR36][R2.64], R4 ;  /* 0x0000000402007986 */ /* 0x000fe2000c101b24 */
[----:B------:R-:W-:Y:S05]  /*bea0*/  EXIT ;  /* 0x000000000000794d */ /* 0x000fea0003800000 */
.L_x_796:
[----:B---3--:R-:W-:-:S05]  /*beb0*/  IMAD.U32 R19, R19, 0x10000, RZ ;  /* 0x0001000013137824 */ /* 0x008fca00078e00ff */
[----:B------:R-:W-:-:S04]  /*bec0*/  F2FP.F16.F32.PACK_AB R5, RZ, R19 ;  /* 0x00000013ff05723e */ /* 0x000fc800000000ff */
[----:B------:R-:W-:-:S05]  /*bed0*/  PRMT R5, R5, 0x5410, RZ ;  /* 0x0000541005057816 */ /* 0x000fca00000000ff */
[----:B------:R-:W-:Y:S01]  /*bee0*/  STG.E desc[UR36][R2.64], R5 ;  /* 0x0000000502007986 */ /* 0x000fe2000c101924 */
[----:B------:R-:W-:Y:S05]  /*bef0*/  EXIT ;  /* 0x000000000000794d */ /* 0x000fea0003800000 */
.L_x_795:
[----:B---3--:R-:W-:-:S04]  /*bf00*/  IMAD.U32 R4, R19, 0x10000, RZ ;  /* 0x0001000013047824 */ /* 0x008fc800078e00ff */
[----:B------:R-:W-:-:S06]  /*bf10*/  FMUL.FTZ R4, R4, 1 ;  /* 0x3f80000004047820 */ /* 0x000fcc0000410000 */
[----:B------:R-:W0:Y:S02]  /*bf20*/  F2F.F64.F32 R4, R4 ;  /* 0x0000000400047310 */ /* 0x000e240000201800 */
[----:B0-----:R-:W-:Y:S01]  /*bf30*/  STG.E.64 desc[UR36][R2.64], R4 ;  /* 0x0000000402007986 */ /* 0x001fe2000c101b24 */
[----:B------:R-:W-:Y:S05]  /*bf40*/  EXIT ;  /* 0x000000000000794d */ /* 0x000fea0003800000 */
.L_x_786:
        /* <DEDUP_REMOVED lines=8> */
[----:B---3--:R-:W-:-:S05]  /*bfd0*/  IMAD.U32 R19, R19, 0x10000, RZ ;  /* 0x0001000013137824 */ /* 0x008fca00078e00ff */
[----:B------:R-:W-:-:S04]  /*bfe0*/  FSETP.NEU.FTZ.AND P0, PT, R19, RZ, PT ;  /* 0x000000ff1300720b */ /* 0x000fc80003f1d000 */
[----:B------:R-:W-:-:S05]  /*bff0*/  SEL R5, RZ, 0x1, !P0 ;  /* 0x00000001ff057807 */ /* 0x000fca0004000000 */
[----:B------:R-:W-:Y:S01]  /*c000*/  STG.E.U8 desc[UR36][R2.64], R5 ;  /* 0x0000000502007986 */ /* 0x000fe2000c101124 */
[----:B------:R-:W-:Y:S05]  /*c010*/  EXIT ;  /* 0x000000000000794d */ /* 0x000fea0003800000 */
.L_x_799:
[----:B---3--:R-:W-:Y:S01]  /*c020*/  IMAD.U32 R19, R19, 0x10000, RZ ;  /* 0x0001000013137824 */ /* 0x008fe200078e00ff */
[----:B------:R-:W-:-:S03]  /*c030*/  CS2R R6, SRZ ;  /* 0x0000000000067805 */ /* 0x000fc6000001ff00 */
[----:B------:R-:W-:-:S06]  /*c040*/  FMUL.FTZ R4, R19, 1 ;  /* 0x3f80000013047820 */ /* 0x000fcc0000410000 */
[----:B------:R-:W0:Y:S02]  /*c050*/  F2F.F64.F32 R4, R4 ;  /* 0x0000000400047310 */ /* 0x000e240000201800 */
[----:B0-----:R-:W-:Y:S01]  /*c060*/  STG.E.128 desc[UR36][R2.64], R4 ;  /* 0x0000000402007986 */ /* 0x001fe2000c101d24 */
[----:B------:R-:W-:Y:S05]  /*c070*/  EXIT ;  /* 0x000000000000794d */ /* 0x000fea0003800000 */
.L_x_798:
[----:B------:R-:W-:-:S13]  /*c080*/  ISETP.NE.AND P0, PT, R0, 0xf, PT ;  /* 0x0000000f0000780c */ /* 0x000fda0003f05270 */
[----:B------:R-:W-:Y:S05]  /*c090*/  @!P0 BRA `(.L_x_800) ;  /* 0x0000000000b48947 */ /* 0x000fea0003800000 */
[----:B------:R-:W-:-:S13]  /*c0a0*/  ISETP.NE.AND P0, PT, R0, 0x17, PT ;  /* 0x000000170000780c */ /* 0x000fda0003f05270 */
[----:B------:R-:W-:Y:S05]  /*c0b0*/  @!P0 BRA `(.L_x_801) ;  /* 0x0000000000548947 */ /* 0x000fea0003800000 */
[----:B------:R-:W-:-:S13]  /*c0c0*/  ISETP.NE.AND P0, PT, R0, 0x18, PT ;  /* 0x000000180000780c */ /* 0x000fda0003f05270 */
[----:B------:R-:W-:Y:S05]  /*c0d0*/  @P0 BRA `(.L_x_790) ;  /* 0x0000000400f40947 */ /* 0x000fea0003800000 */
[----:B---3--:R-:W-:Y:S01]  /*c0e0*/  IMAD.U32 R19, R19, 0x10000, RZ ;  /* 0x0001000013137824 */ /* 0x008fe200078e00ff */
        /* <DEDUP_REMOVED lines=14> */
.L_x_803:
[----:B------:R-:W-:Y:S05]  /*c1d0*/  BSYNC B0 ;  /* 0x0000000000007941 */ /* 0x000fea0003800000 */
.L_x_802:
[----:B------:R-:W-:-:S05]  /*c1e0*/  LOP3.LUT R5, R0, R5, RZ, 0xfc, !PT ;  /* 0x0000000500057212 */ /* 0x000fca00078efcff */
[----:B------:R-:W-:Y:S01]  /*c1f0*/  STG.E.U8 desc[UR36][R2.64], R5 ;  /* 0x0000000502007986 */ /* 0x000fe2000c101124 */
[----:B------:R-:W-:Y:S05]  /*c200*/  EXIT ;  /* 0x000000000000794d */ /* 0x000fea0003800000 */
.L_x_801:
[----:B---3--:R-:W-:Y:S01]  /*c210*/  IMAD.U32 R19, R19, 0x10000, RZ ;  /* 0x0001000013137824 */ /* 0x008fe200078e00ff */
        /* <DEDUP_REMOVED lines=12> */
.L_x_805:
[----:B------:R-:W-:Y:S01]  /*c2e0*/  IMAD.MOV.U32 R0, RZ, RZ, 0x7f ;  /* 0x0000007fff007424 */ /* 0x000fe200078e00ff */
[----:B------:R-:W-:-:S04]  /*c2f0*/  ISETP.GT.U32.AND P0, PT, R4, 0x7f800000, PT ;  /* 0x7f8000000400780c */ /* 0x000fc80003f04070 */
[----:B------:R-:W-:-:S09]  /*c300*/  SEL R0, R0, 0x7c, P0 ;  /* 0x0000007c00007807 */ /* 0x000fd20000000000 */
.L_x_806:
[----:B------:R-:W-:Y:S05]  /*c310*/  BSYNC B0 ;  /* 0x0000000000007941 */ /* 0x000fea0003800000 */
.L_x_804:
[----:B------:R-:W-:-:S04]  /*c320*/  LOP3.LUT R4, R19, 0x80000000, RZ, 0xc0, !PT ;  /* 0x8000000013047812 */ /* 0x000fc800078ec0ff */
[----:B------:R-:W-:-:S04]  /*c330*/  SHF.R.U32.HI R5, RZ, 0x18, R4 ;  /* 0x00000018ff057819 */ /* 0x000fc80000011604 */
[----:B------:R-:W-:-:S05]  /*c340*/  LOP3.LUT R5, R0, R5, RZ, 0xfc, !PT ;  /* 0x0000000500057212 */ /* 0x000fca00078efcff */
[----:B------:R-:W-:Y:S01]  /*c350*/  STG.E.U8 desc[UR36][R2.64], R5 ;  /* 0x0000000502007986 */ /* 0x000fe2000c101124 */
[----:B------:R-:W-:Y:S05]  /*c360*/  EXIT ;  /* 0x000000000000794d */ /* 0x000fea0003800000 */
.L_x_800:
[----:B---3--:R-:W-:Y:S01]  /*c370*/  STG.E.U16 desc[UR36][R2.64], R19 ;  /* 0x0000001302007986 */ /* 0x008fe2000c101524 */
[----:B------:R-:W-:Y:S05]  /*c380*/  EXIT ;  /* 0x000000000000794d */ /* 0x000fea0003800000 */
.L_x_797:
        /* <DEDUP_REMOVED lines=8> */
[----:B---3--:R-:W-:-:S06]  /*c410*/  IMAD.U32 R5, R19, 0x10000, RZ ;  /* 0x0001000013057824 */ /* 0x008fcc00078e00ff */
[----:B------:R-:W0:Y:S02]  /*c420*/  F2I.FTZ.U32.TRUNC.NTZ R5, R5 ;  /* 0x0000000500057305 */ /* 0x000e24000021f000 */
[----:B0-----:R-:W-:Y:S01]  /*c430*/  STG.E.U16 desc[UR36][R2.64], R5 ;  /* 0x0000000502007986 */ /* 0x001fe2000c101524 */
[----:B------:R-:W-:Y:S05]  /*c440*/  EXIT ;  /* 0x000000000000794d */ /* 0x000fea0003800000 */
.L_x_809:
[----:B---3--:R-:W-:Y:S01]  /*c450*/  IMAD.U32 R19, R19, 0x10000, RZ ;  /* 0x0001000013137824 */ /* 0x008fe200078e00ff */
        /* <DEDUP_REMOVED lines=12> */
[----:B------:R-:W-:-:S05]  /*c520*/  FADD.FTZ R0, R5, 8192 ;  /* 0x4600000005007421 */ /* 0x000fca0000010000 */
[----:B------:R-:W-:Y:S02]  /*c530*/  LOP3.LUT P0, R4, R0, 0xff, RZ, 0xc0, !PT ;  /* 0x000000ff00047812 */ /* 0x000fe4000780c0ff */
[----:B------:R-:W-:-:S11]  /*c540*/  PRMT R0, RZ, 0x7610, R0 ;  /* 0x00007610ff007816 */ /* 0x000fd60000000000 */
[----:B------:R-:W-:Y:S05]  /*c550*/  @!P0 BRA `(.L_x_811) ;  /* 0x0000000000108947 */ /* 0x000fea0003800000 */
.L_x_812:
[----:B------:R-:W-:-:S04]  /*c560*/  LOP3.LUT R0, R19, 0x80000000, RZ, 0xc0, !PT ;  /* 0x8000000013007812 */ /* 0x000fc800078ec0ff */
[----:B------:R-:W-:-:S04]  /*c570*/  SHF.R.U32.HI R5, RZ, 0x18, R0 ;  /* 0x00000018ff057819 */ /* 0x000fc80000011600 */
[----:B------:R-:W-:-:S04]  /*c580*/  LOP3.LUT R4, R4, R5, RZ, 0xfc, !PT ;  /* 0x0000000504047212 */ /* 0x000fc800078efcff */
[----:B------:R-:W-:-:S07]  /*c590*/  PRMT R0, R4, 0x7610, R0 ;  /* 0x0000761004007816 */ /* 0x000fce0000000000 */
.L_x_811:
[----:B------:R-:W-:Y:S05]  /*c5a0*/  BSYNC B0 ;  /* 0x0000000000007941 */ /* 0x000fea0003800000 */
.L_x_810:
[----:B------:R-:W-:Y:S01]  /*c5b0*/  STG.E.U8 desc[UR36][R2.64], R0 ;  /* 0x0000000002007986 */ /* 0x000fe2000c101124 */
[----:B------:R-:W-:Y:S05]  /*c5c0*/  EXIT ;  /* 0x000000000000794d */ /* 0x000fea0003800000 */
.L_x_808:
        /* <DEDUP_REMOVED lines=17> */
.L_x_815:
[----:B------:R-:W-:-:S04]  /*c6e0*/  LOP3.LUT R0, R19, 0x80000000, RZ, 0xc0, !PT ;  /* 0x8000000013007812 */ /* 0x000fc800078ec0ff */
[----:B------:R-:W-:-:S04]  /*c6f0*/  SHF.R.U32.HI R5, RZ, 0x18, R0 ;  /* 0x00000018ff057819 */ /* 0x000fc80000011600 */
[----:B------:R-:W-:-:S04]  /*c700*/  LOP3.LUT R4, R4, R5, RZ, 0xfc, !PT ;  /* 0x0000000504047212 */ /* 0x000fc800078efcff */
[----:B------:R-:W-:-:S07]  /*c710*/  PRMT R0, R4, 0x7610, R0 ;  /* 0x0000761004007816 */ /* 0x000fce0000000000 */
.L_x_814:
[----:B------:R-:W-:Y:S05]  /*c720*/  BSYNC B0 ;  /* 0x0000000000007941 */ /* 0x000fea0003800000 */
.L_x_813:
[----:B------:R-:W-:Y:S01]  /*c730*/  STG.E.U8 desc[UR36][R2.64], R0 ;  /* 0x0000000002007986 */ /* 0x000fe2000c101124 */
[----:B------:R-:W-:Y:S05]  /*c740*/  EXIT ;  /* 0x000000000000794d */ /* 0x000fea0003800000 */
.L_x_807:
[----:B------:R-:W-:-:S13]  /*c750*/  ISETP.NE.AND P0, PT, R0, 0x1c, PT ;  /* 0x0000001c0000780c */ /* 0x000fda0003f05270 */
[----:B------:R-:W-:Y:S05]  /*c760*/  @!P0 BRA `(.L_x_816) ;  /* 0x0000000000a48947 */ /* 0x000fea0003800000 */
[----:B------:R-:W-:-:S13]  /*c770*/  ISETP.NE.AND P0, PT, R0, 0x1d, PT ;  /* 0x0000001d0000780c */ /* 0x000fda0003f05270 */
[----:B------:R-:W-:Y:S05]  /*c780*/  @!P0 BRA `(.L_x_817) ;  /* 0x00000000008c8947 */ /* 0x000fea0003800000 */
[----:B------:R-:W-:-:S13]  /*c790*/  ISETP.NE.AND P0, PT, R0, 0x2c, PT ;  /* 0x0000002c0000780c */ /* 0x000fda0003f05270 */
[----:B------:R-:W-:Y:S05]  /*c7a0*/  @P0 BRA `(.L_x_790) ;  /* 0x0000000000400947 */ /* 0x000fea0003800000 */
[----:B---3--:R-:W-:Y:S02]  /*c7b0*/  IMAD.U32 R19, R19, 0x10000, RZ ;  /* 0x0001000013137824 */ /* 0x008fe400078e00ff */
        /* <DEDUP_REMOVED lines=15> */
.L_x_790:
[----:B------:R-:W-:Y:S01]  /*c8b0*/  MOV R0, 0x0 ;  /* 0x0000000000007802 */ /* 0x000fe20000000f00 */
[----:B------:R-:W-:Y:S01]  /*c8c0*/  ULDC.64 UR4, c[0x4][0x148] ;  /* 0x0100520000047ab9 */ /* 0x000fe20000000a00 */
[----:B------:R-:W-:Y:S01]  /*c8d0*/  ULDC.64 UR6, c[0x4][0x60] ;  /* 0x0100180000067ab9 */ /* 0x000fe20000000a00 */
[----:B------:R-:W-:Y:S01]  /*c8e0*/  IMAD.U32 R4, RZ, RZ, UR4 ;  /* 0x00000004ff047e24 */ /* 0x000fe2000f8e00ff */
[----:B------:R0:W1:Y:S01]  /*c8f0*/  LDC.64 R2, c[0x4][R0] ;  /* 0x0100000000027b82 */ /* 0x0000620000000a00 */
        /* <DEDUP_REMOVED lines=10> */
[----:B-1-3--:R-:W-:Y:S05]  /*c9a0*/  CALL.ABS.NOINC R2 ;  /* 0x0000000002007343 */ /* 0x00afea0003c00000 */
.L_x_818:
[----:B------:R-:W-:Y:S05]  /*c9b0*/  EXIT ;  /* 0x000000000000794d */ /* 0x000fea0003800000 */
.L_x_817:
[----:B---3--:R-:W-:-:S06]  /*c9c0*/  IMAD.U32 R4, R19, 0x10000, RZ ;  /* 0x0001000013047824 */ /* 0x008fcc00078e00ff */
[----:B------:R-:W0:Y:S02]  /*c9d0*/  F2I.U64.TRUNC R4, R4 ;  /* 0x0000000400047311 */ /* 0x000e24000020d800 */
[----:B0-----:R-:W-:Y:S01]  /*c9e0*/  STG.E.64 desc[UR36][R2.64], R4 ;  /* 0x0000000402007986 */ /* 0x001fe2000c101b24 */
[----:B------:R-:W-:Y:S05]  /*c9f0*/  EXIT ;  /* 0x000000000000794d */ /* 0x000fea0003800000 */
.L_x_816:
[----:B---3--:R-:W-:-:S06]  /*ca00*/  IMAD.U32 R19, R19, 0x10000, RZ ;  /* 0x0001000013137824 */ /* 0x008fcc00078e00ff */
[----:B------:R-:W0:Y:S02]  /*ca10*/  F2I.FTZ.U32.TRUNC.NTZ R19, R19 ;  /* 0x0000001300137305 */ /* 0x000e24000021f000 */
[----:B0-----:R-:W-:Y:S01]  /*ca20*/  STG.E desc[UR36][R2.64], R19 ;  /* 0x0000001302007986 */ /* 0x001fe2000c101924 */
[----:B------:R-:W-:Y:S05]  /*ca30*/  EXIT ;  /* 0x000000000000794d */ /* 0x000fea0003800000 */
.L_x_819:
        /* <DEDUP_REMOVED lines=12> */
.L_x_19319:


//--------------------- .text._ZN2at6native18elementwise_kernelILi128ELi4EZNS0_22gpu_kernel_impl_nocastINS0_13BinaryFunctorIN3c108BFloat16ES5_S5_NS0_15binary_internal10DivFunctorIS5_EEEEEEvRNS_18TensorIteratorBaseERKT_EUliE_EEviT1_ --------------------------
	.section	.text._ZN2at6native18elementwise_kernelILi128ELi4EZNS0_22gpu_kernel_impl_nocastINS0_13BinaryFunctorIN3c108BFloat16ES5_S5_NS0_15binary_internal10DivFunctorIS5_EEEEEEvRNS_18TensorIteratorBaseERKT_EUliE_EEviT1_,"ax",@progbits
	.align	128
        .global         _ZN2at6native18elementwise_kernelILi128ELi4EZNS0_22gpu_kernel_impl_nocastINS0_13BinaryFunctorIN3c108BFloat16ES5_S5_NS0_15binary_internal10DivFunctorIS5_EEEEEEvRNS_18TensorIteratorBaseERKT_EUliE_EEviT1_
        .type           _ZN2at6native18elementwise_kernelILi128ELi4EZNS0_22gpu_kernel_impl_nocastINS0_13BinaryFunctorIN3c108BFloat16ES5_S5_NS0_15binary_internal10DivFunctorIS5_EEEEEEvRNS_18TensorIteratorBaseERKT_EUliE_EEviT1_,@function
        .size           _ZN2at6native18elementwise_kernelILi128ELi4EZNS0_22gpu_kernel_impl_nocastINS0_13BinaryFunctorIN3c108BFloat16ES5_S5_NS0_15binary_internal10DivFunctorIS5_EEEEEEvRNS_18TensorIteratorBaseERKT_EUliE_EEviT1_,(.L_x_19320 - _ZN2at6native18elementwise_kernelILi128ELi4EZNS0_22gpu_kernel_impl_nocastINS0_13BinaryFunctorIN3c108BFloat16ES5_S5_NS0_15binary_internal10DivFunctorIS5_EEEEEEvRNS_18TensorIteratorBaseERKT_EUliE_EEviT1_)
        .other          _ZN2at6native18elementwise_kernelILi128ELi4EZNS0_22gpu_kernel_impl_nocastINS0_13BinaryFunctorIN3c108BFloat16ES5_S5_NS0_15binary_internal10DivFunctorIS5_EEEEEEvRNS_18TensorIteratorBaseERKT_EUliE_EEviT1_,@"STO_CUDA_ENTRY STV_DEFAULT"
_ZN2at6native18elementwise_kernelILi128ELi4EZNS0_22gpu_kernel_impl_nocastINS0_13BinaryFunctorIN3c108BFloat16ES5_S5_NS0_15binary_internal10DivFunctorIS5_EEEEEEvRNS_18TensorIteratorBaseERKT_EUliE_EEviT1_:
.text._ZN2at6native18elementwise_kernelILi128ELi4EZNS0_22gpu_kernel_impl_nocastINS0_13BinaryFunctorIN3c108BFloat16ES5_S5_NS0_15binary_internal10DivFunctorIS5_EEEEEEvRNS_18TensorIteratorBaseERKT_EUliE_EEviT1_:
[----:B------:R-:W-:Y:S01]  /*0000*/  LDC R1, c[0x0][0x28] ;  /* 0x00000a00ff017b82 */ /* 0x000fe20000000800 */
[----:B------:R-:W0:Y:S01]  /*0010*/  S2R R3, SR_CTAID.X ;  /* 0x0000000000037919 */ /* 0x000e220000002500 */
[----:B------:R-:W-:Y:S01]  /*0020*/  ULDC UR6, c[0x0][0x210] ;  /* 0x0000840000067ab9 */ /* 0x000fe20000000800 */
[----:B------:R-:W-:Y:S01]  /*0030*/  ULDC.64 UR4, c[0x0][0x208] ;  /* 0x0000820000047ab9 */ /* 0x000fe20000000a00 */
[----:B------:R-:W-:Y:S01]  /*0040*/  BSSY B0, `(.L_x_820) ;  /* 0x0000179000007945 */ /* 0x000fe20003800000 */
[----:B------:R-:W0:Y:S02]  /*0050*/  S2R R0, SR_TID.X ;  /* 0x0000000000007919 */ /* 0x000e240000002100 */
[----:B0-----:R-:W-:-:S04]  /*0060*/  LEA R3, R3, R0, 0x9 ;  /* 0x0000000003037211 */ /* 0x001fc800078e48ff */
[----:B------:R-:W-:-:S13]  /*0070*/  ISETP.GE.AND P0, PT, R3, UR6, PT ;  /* 0x0000000603007c0c */ /* 0x000fda000bf06270 */
[----:B------:R-:W-:Y:S05]  /*0080*/  @P0 BRA `(.L_x_821) ;  /* 0x0000001400d00947 */ /* 0x000fea0003800000 */
[----:B------:R-:W0:Y:S01]  /*0090*/  LDC R10, c[0x0][0x218] ;  /* 0x00008600ff0a7b82 */ /* 0x000e220000000800 */
[----:B------:R-:W-:Y:S01]  /*00a0*/  HFMA2.MMA R2, -RZ, RZ, 0, 0 ;  /* 0x00000000ff027435 */ /* 0x000fe200000001ff */
[----:B------:R-:W-:Y:S01]  /*00b0*/  MOV R0, RZ ;  /* 0x000000ff00007202 */ /* 0x000fe20000000f00 */
[----:B------:R-:W-:Y:S01]  /*00c0*/  HFMA2.MMA R5, -RZ, RZ, 0, 0 ;  /* 0x00000000ff057435 */ /* 0x000fe200000001ff */
[----:B0-----:R-:W-:-:S13]  /*00d0*/  ISETP.NE.AND P0, PT, R10, RZ, PT ;  /* 0x000000ff0a00720c */ /* 0x001fda0003f05270 */
[----:B------:R-:W-:Y:S05]  /*00e0*/  @!P0 BRA `(.L_x_822) ;  /* 0x0000001400708947 */ /* 0x000fea0003800000 */
[----:B------:R-:W-:Y:S01]  /*00f0*/  MOV R4, RZ ;  /* 0x000000ff00047202 */ /* 0x000fe20000000f00 */
[----:B------:R-:W-:Y:S01]  /*0100*/  ULDC.64 UR8, c[0x0][0x220] ;  /* 0x0000880000087ab9 */ /* 0x000fe20000000a00 */
[----:B------:R-:W-:Y:S01]  /*0110*/  MOV R5, R3 ;  /* 0x0000000300057202 */ /* 0x000fe20000000f00 */
[----:B------:R-:W-:Y:S01]  /*0120*/  ULDC UR7, c[0x0][0x21c] ;  /* 0x0000870000077ab9 */ /* 0x000fe20000000800 */
[----:B------:R-:W-:Y:S01]  /*0130*/  ISETP.NE.AND P0, PT, R10, 0x1, PT ;  /* 0x000000010a00780c */ /* 0x000fe20003f05270 */
[----:B------:R-:W-:-:S05]  /*0140*/  IMAD.HI.U32 R6, R3, UR8, R4 ;  /* 0x0000000803067c27 */ /* 0x000fca000f8e0004 */
[----:B------:R-:W-:Y:S01]  /*0150*/  SHF.R.U32.HI R7, RZ, UR9, R6 ;  /* 0x00000009ff077c19 */ /* 0x000fe20008011606 */
[----:B------:R-:W-:-:S03]  /*0160*/  ULDC.64 UR8, c[0x0][0x348] ;  /* 0x0000d20000087ab9 */ /* 0x000fc60000000a00 */
[----:B------:R-:W-:-:S05]  /*0170*/  IADD3 R2, -R7, RZ, RZ ;  /* 0x000000ff07027210 */ /* 0x000fca0007ffe1ff */
[----:B------:R-:W-:Y:S01]  /*0180*/  IMAD R2, R2, UR7, R3 ;  /* 0x0000000702027c24 */ /* 0x000fe2000f8e0203 */
[----:B------:R-:W-:-:S03]  /*0190*/  ULDC UR7, c[0x0][0x350] ;  /* 0x0000d40000077ab9 */ /* 0x000fc60000000800 */
[C---:B------:R-:W-:Y:S02]  /*01a0*/  IMAD R5, R2.reuse, UR8, RZ ;  /* 0x0000000802057c24 */ /* 0x040fe4000f8e02ff */
[C---:B------:R-:W-:Y:S02]  /*01b0*/  IMAD R0, R2.reuse, UR9, RZ ;  /* 0x0000000902007c24 */ /* 0x040fe4000f8e02ff */
[----:B------:R-:W-:Y:S01]  /*01c0*/  IMAD R2, R2, UR7, RZ ;  /* 0x0000000702027c24 */ /* 0x000fe2000f8e02ff */
[----:B------:R-:W-:Y:S06]  /*01d0*/  @!P0 BRA `(.L_x_822) ;  /* 0x0000001400348947 */ /* 0x000fec0003800000 */
[----:B------:R-:W-:Y:S01]  /*01e0*/  MOV R6, RZ ;  /* 0x000000ff00067202 */ /* 0x000fe20000000f00 */
[----:B------:R-:W-:Y:S01]  /*01f0*/  ULDC.64 UR8, c[0x0][0x228] ;  /* 0x00008a0000087ab9 */ /* 0x000fe20000000a00 */
[----:B------:R-:W-:Y:S01]  /*0200*/  ULDC UR7, c[0x0][0x230] ;  /* 0x00008c0000077ab9 */ /* 0x000fe20000000800 */
[----:B------:R-:W-:Y:S02]  /*0210*/  ISETP.NE.AND P0, PT, R10, 0x2, PT ;  /* 0x000000020a00780c */ /* 0x000fe40003f05270 */
[----:B------:R-:W-:-:S05]  /*0220*/  IMAD.HI.U32 R8, R7, UR9, R6 ;  /* 0x0000000907087c27 */ /* 0x000fca000f8e0006 */
[----:B------:R-:W-:Y:S01]  /*0230*/  SHF.R.U32.HI R9, RZ, UR7, R8 ;  /* 0x00000007ff097c19 */ /* 0x000fe20008011608 */
[----:B------:R-:W-:-:S03]  /*0240*/  ULDC UR7, c[0x0][0x354] ;  /* 0x0000d50000077ab9 */ /* 0x000fc60000000800 */
[----:B------:R-:W-:-:S05]  /*0250*/  IADD3 R6, -R9, RZ, RZ ;  /* 0x000000ff09067210 */ /* 0x000fca0007ffe1ff */
[----:B------:R-:W-:Y:S01]  /*0260*/  IMAD R7, R6, UR8, R7 ;  /* 0x0000000806077c24 */ /* 0x000fe2000f8e0207 */
[----:B------:R-:W-:-:S03]  /*0270*/  ULDC.64 UR8, c[0x0][0x358] ;  /* 0x0000d60000087ab9 */ /* 0x000fc60000000a00 */
[C---:B------:R-:W-:Y:S02]  /*0280*/  IMAD R5, R7.reuse, UR7, R5 ;  /* 0x0000000707057c24 */ /* 0x040fe4000f8e0205 */
[C---:B------:R-:W-:Y:S02]  /*0290*/  IMAD R0, R7.reuse, UR8, R0 ;  /* 0x0000000807007c24 */ /* 0x040fe4000f8e0200 */
[----:B------:R-:W-:Y:S01]  /*02a0*/  IMAD R2, R7, UR9, R2 ;  /* 0x0000000907027c24 */ /* 0x000fe2000f8e0202 */
[----:B------:R-:W-:Y:S06]  /*02b0*/  @!P0 BRA `(.L_x_822) ;  /* 0x0000001000fc8947 */ /* 0x000fec0003800000 */
[----:B------:R-:W-:Y:S01]  /*02c0*/  HFMA2.MMA R8, -RZ, RZ, 0, 0 ;  /* 0x00000000ff087435 */ /* 0x000fe200000001ff */
[----:B------:R-:W-:Y:S01]  /*02d0*/  ULDC.64 UR8, c[0x0][0x238] ;  /* 0x00008e0000087ab9 */ /* 0x000fe20000000a00 */
[----:B------:R-:W-:Y:S01]  /*02e0*/  ISETP.NE.AND P0, PT, R10, 0x3, PT ;  /* 0x000000030a00780c */ /* 0x000fe20003f05270 */
[----:B------:R-:W-:-:S07]  /*02f0*/  ULDC UR7, c[0x0][0x234] ;  /* 0x00008d0000077ab9 */ /* 0x000fce0000000800 */
[----:B------:R-:W-:-:S05]  /*0300*/  IMAD.HI.U32 R6, R9, UR8, R8 ;  /* 0x0000000809067c27 */ /* 0x000fca000f8e0008 */
[----:B------:R-:W-:Y:S01]  /*0310*/  SHF.R.U32.HI R7, RZ, UR9, R6 ;  /* 0x00000009ff077c19 */ /* 0x000fe20008011606 */
[----:B------:R-:W-:-:S03]  /*0320*/  ULDC.64 UR8, c[0x0][0x360] ;  /* 0x0000d80000087ab9 */ /* 0x000fc60000000a00 */
[----:B------:R-:W-:-:S05]  /*0330*/  IADD3 R8, -R7, RZ, RZ ;  /* 0x000000ff07087210 */ /* 0x000fca0007ffe1ff */
[----:B------:R-:W-:Y:S01]  /*0340*/  IMAD R9, R8, UR7, R9 ;  /* 0x0000000708097c24 */ /* 0x000fe2000f8e0209 */
[----:B------:R-:W-:-:S03]  /*0350*/  ULDC UR7, c[0x0][0x368] ;  /* 0x0000da0000077ab9 */ /* 0x000fc60000000800 */
[C---:B------:R-:W-:Y:S02]  /*0360*/  IMAD R5, R9.reuse, UR8, R5 ;  /* 0x0000000809057c24 */ /* 0x040fe4000f8e0205 */
[C---:B------:R-:W-:Y:S02]  /*0370*/  IMAD R0, R9.reuse, UR9, R0 ;  /* 0x0000000909007c24 */ /* 0x040fe4000f8e0200 */
[----:B------:R-:W-:Y:S01]  /*0380*/  IMAD R2, R9, UR7, R2 ;  /* 0x0000000709027c24 */ /* 0x000fe2000f8e0202 */
        /* <DEDUP_REMOVED lines=15> */
[----:B------:R-:W-:Y:S01]  /*0480*/  MOV R8, RZ ;  /* 0x000000ff00087202 */ /* 0x000fe20000000f00 */
[----:B------:R-:W-:Y:S01]  /*0490*/  ULDC.64 UR8, c[0x0][0x250] ;  /* 0x0000940000087ab9 */ /* 0x000fe20000000a00 */
[----:B------:R-:W-:Y:S01]  /*04a0*/  ISETP.NE.AND P0, PT, R10, 0x5, PT ;  /* 0x000000050a00780c */ /* 0x000fe20003f05270 */
[----:B------:R-:W-:Y:S02]  /*04b0*/  ULDC UR7, c[0x0][0x24c] ;  /* 0x0000930000077ab9 */ /* 0x000fe40000000800 */
        /* <DEDUP_REMOVED lines=10> */
[----:B------:R-:W-:Y:S01]  /*0560*/  HFMA2.MMA R6, -RZ, RZ, 0, 0 ;  /* 0x00000000ff067435 */ /* 0x000fe200000001ff */
[----:B------:R-:W-:Y:S01]  /*0570*/  ULDC.64 UR8, c[0x0][0x258] ;  /* 0x0000960000087ab9 */ /* 0x000fe20000000a00 */
[----:B------:R-:W-:Y:S01]  /*0580*/  ULDC UR7, c[0x0][0x260] ;  /* 0x0000980000077ab9 */ /* 0x000fe20000000800 */
[----:B------:R-:W-:-:S07]  /*0590*/  ISETP.NE.AND P0, PT, R10, 0x6, PT ;  /* 0x000000060a00780c */ /* 0x000fce0003f05270 */
        /* <DEDUP_REMOVED lines=248> */
[----:B------:R-:W-:Y:S01]  /*1520*/  ISETP.NE.AND P0, PT, R10, 0x18, PT ;  /* 0x000000180a00780c */ /* 0x000fe20003f05270 */
[----:B------:R-:W-:Y:S01]  /*1530*/  HFMA2.MMA R6, -RZ, RZ, 0, 0 ;  /* 0x00000000ff067435 */ /* 0x000fe200000001ff */
[----:B------:R-:W-:Y:S01]  /*1540*/  ULDC.64 UR8, c[0x0][0x330] ;  /* 0x0000cc0000087ab9 */ /* 0x000fe20000000a00 */
[----:B------:R-:W-:-:S08]  /*1550*/  ULDC UR7, c[0x0][0x338] ;  /* 0x0000ce0000077ab9 */ /* 0x000fd00000000800 */
[----:B------:R-:W-:Y:S02]  /*1560*/  IMAD.HI.U32 R10, R7, UR9, R6 ;  /* 0x00000009070a7c27 */ /* 0x000fe4000f8e0006 */
[----:B------:R-:W0:Y:S03]  /*1570*/  @P0 LDC.64 R12, c[0x0][0x340] ;  /* 0x0000d000ff0c0b82 */ /* 0x000e260000000a00 */
[----:B------:R-:W-:Y:S01]  /*1580*/  SHF.R.U32.HI R11, RZ, UR7, R10 ;  /* 0x00000007ff0b7c19 */ /* 0x000fe2000801160a */
[----:B------:R-:W-:Y:S01]  /*1590*/  ULDC UR7, c[0x0][0x45c] ;  /* 0x0001170000077ab9 */ /* 0x000fe20000000800 */
[----:B------:R-:W-:Y:S02]  /*15a0*/  @P0 MOV R10, RZ ;  /* 0x000000ff000a0202 */ /* 0x000fe40000000f00 */
[----:B------:R-:W-:Y:S01]  /*15b0*/  IADD3 R6, -R11, RZ, RZ ;  /* 0x000000ff0b067210 */ /* 0x000fe20007ffe1ff */
[----:B------:R-:W1:Y:S04]  /*15c0*/  @P0 LDC R15, c[0x0][0x33c] ;  /* 0x0000cf00ff0f0b82 */ /* 0x000e680000000800 */
[----:B------:R-:W-:Y:S01]  /*15d0*/  IMAD R7, R6, UR8, R7 ;  /* 0x0000000806077c24 */ /* 0x000fe2000f8e0207 */
[----:B------:R-:W-:-:S03]  /*15e0*/  ULDC.64 UR8, c[0x0][0x460] ;  /* 0x0001180000087ab9 */ /* 0x000fc60000000a00 */
[----:B------:R-:W2:Y:S01]  /*15f0*/  @P0 LDC.64 R8, c[0x0][0x468] ;  /* 0x00011a00ff080b82 */ /* 0x000ea20000000a00 */
[C---:B------:R-:W-:Y:S02]  /*1600*/  IMAD R5, R7.reuse, UR7, R5 ;  /* 0x0000000707057c24 */ /* 0x040fe4000f8e0205 */
[C---:B------:R-:W-:Y:S02]  /*1610*/  IMAD R0, R7.reuse, UR8, R0 ;  /* 0x0000000807007c24 */ /* 0x040fe4000f8e0200 */
[----:B------:R-:W-:-:S03]  /*1620*/  IMAD R2, R7, UR9, R2 ;  /* 0x0000000907027c24 */ /* 0x000fc6000f8e0202 */
[----:B------:R-:W3:Y:S01]  /*1630*/  @P0 LDC R14, c[0x0][0x470] ;  /* 0x00011c00ff0e0b82 */ /* 0x000ee20000000800 */
[----:B0-----:R-:W-:-:S05]  /*1640*/  @P0 IMAD.HI.U32 R4, R11, R12, R10 ;  /* 0x0000000c0b040227 */ /* 0x001fca00078e000a */
[----:B------:R-:W-:-:S04]  /*1650*/  @P0 SHF.R.U32.HI R4, RZ, R13, R4 ;  /* 0x0000000dff040219 */ /* 0x000fc80000011604 */
[----:B------:R-:W-:-:S05]  /*1660*/  @P0 IADD3 R10, -R4, RZ, RZ ;  /* 0x000000ff040a0210 */ /* 0x000fca0007ffe1ff */
[----:B-1----:R-:W-:-:S04]  /*1670*/  @P0 IMAD R11, R10, R15, R11 ;  /* 0x0000000f0a0b0224 */ /* 0x002fc800078e020b */
[C---:B--2---:R-:W-:Y:S02]  /*1680*/  @P0 IMAD R5, R11.reuse, R8, R5 ;  /* 0x000000080b050224 */ /* 0x044fe400078e0205 */
[C---:B------:R-:W-:Y:S02]  /*1690*/  @P0 IMAD R0, R11.reuse, R9, R0 ;  /* 0x000000090b000224 */ /* 0x040fe400078e0200 */
[----:B---3--:R-:W-:-:S07]  /*16a0*/  @P0 IMAD R2, R11, R14, R2 ;  /* 0x0000000e0b020224 */ /* 0x008fce00078e0202 */
.L_x_822:
[----:B------:R-:W-:Y:S02]  /*16b0*/  ULDC.64 UR8, c[0x0][0x488] ;  /* 0x0001220000087ab9 */ /* 0x000fe40000000a00 */
[----:B------:R-:W-:-:S04]  /*16c0*/  IADD3 R8, P0, R2, UR8, RZ ;  /* 0x0000000802087c10 */ /* 0x000fc8000ff1e0ff */
[----:B------:R-:W-:Y:S01]  /*16d0*/  IADD3.X R9, RZ, UR9, RZ, P0, !PT ;  /* 0x00000009ff097c10 */ /* 0x000fe200087fe4ff */
[----:B------:R-:W-:-:S04]  /*16e0*/  ULDC.64 UR8, c[0x0][0x480] ;  /* 0x0001200000087ab9 */ /* 0x000fc80000000a00 */
[----:B------:R-:W2:Y:S01]  /*16f0*/  LDG.E.U16 R8, desc[UR4][R8.64] ;  /* 0x0000000408087981 */ /* 0x000ea2000c1e1500 */
[----:B------:R-:W-:-:S04]  /*1700*/  IADD3 R6, P0, R0, UR8, RZ ;  /* 0x0000000800067c10 */ /* 0x000fc8000ff1e0ff */
[----:B------:R-:W-:Y:S01]  /*1710*/  IADD3.X R7, RZ, UR9, RZ, P0, !PT ;  /* 0x00000009ff077c10 */ /* 0x000fe200087fe4ff */
[----:B------:R-:W-:-:S04]  /*1720*/  ULDC.64 UR8, c[0x0][0x478] ;  /* 0x00011e0000087ab9 */ /* 0x000fc80000000a00 */
[----:B------:R-:W3:Y:S01]  /*1730*/  LDG.E.U16 R6, desc[UR4][R6.64] ;  /* 0x0000000406067981 */ /* 0x000ee2000c1e1500 */
[----:B------:R-:W-:Y:S02]  /*1740*/  IADD3 R4, P0, R5, UR8, RZ ;  /* 0x0000000805047c10 */ /* 0x000fe4000ff1e0ff */
[----:B------:R-:W-:Y:S02]  /*1750*/  IADD3 R3, R3, 0x80, RZ ;  /* 0x0000008003037810 */ /* 0x000fe40007ffe0ff */
[----:B------:R-:W-:Y:S02]  /*1760*/  IADD3.X R5, RZ, UR9, RZ, P0, !PT ;  /* 0x00000009ff057c10 */ /* 0x000fe400087fe4ff */
[----:B--2---:R-:W-:-:S04]  /*1770*/  SHF.L.U32 R2, R8, 0x10, RZ ;  /* 0x0000001008027819 */ /* 0x004fc800000006ff */
[----:B------:R-:W0:Y:S01]  /*1780*/  MUFU.RCP R11, R2 ;  /* 0x00000002000b7308 */ /* 0x000e220000001000 */
[----:B---3--:R-:W-:-:S05]  /*1790*/  SHF.L.U32 R0, R6, 0x10, RZ ;  /* 0x0000001006007819 */ /* 0x008fca00000006ff */
[----:B0-----:R-:W-:-:S05]  /*17a0*/  FMUL.FTZ R0, R0, R11 ;  /* 0x0000000b00007220 */ /* 0x001fca0000410000 */
[----:B------:R-:W-:-:S05]  /*17b0*/  F2FP.BF16.F32.PACK_AB R0, RZ, R0 ;  /* 0x00000000ff00723e */ /* 0x000fca00000010ff */
[----:B------:R0:W-:Y:S02]  /*17c0*/  STG.E.U16 desc[UR4][R4.64], R0 ;  /* 0x0000000004007986 */ /* 0x0001e4000c101504 */
.L_x_821:
[----:B------:R-:W-:Y:S05]  /*17d0*/  BSYNC B0 ;  /* 0x0000000000007941 */ /* 0x000fea0003800000 */
.L_x_820:
[----:B------:R-:W-:Y:S01]  /*17e0*/  ISETP.GE.AND P0, PT, R3, UR6, PT ;  /* 0x0000000603007c0c */ /* 0x000fe2000bf06270 */
[----:B------:R-:W-:-:S12]  /*17f0*/  BSSY B0, `(.L_x_823) ;  /* 0x00002ea000007945 */ /* 0x000fd80003800000 */
[----:B------:R-:W-:Y:S05]  /*1800*/  @P0 BRA `(.L_x_824) ;  /* 0x0000002c00a00947 */ /* 0x000fea0003800000 */
[----:B0-----:R-:W0:Y:S01]  /*1810*/  LDC R4, c[0x0][0x218] ;  /* 0x00008600ff047b82 */ /* 0x001e220000000800 */
[----:B------:R-:W-:Y:S01]  /*1820*/  HFMA2.MMA R2, -RZ, RZ, 0, 0 ;  /* 0x00000000ff027435 */ /* 0x000fe200000001ff */
[----:B------:R-:W-:Y:S01]  /*1830*/  MOV R0, RZ ;  /* 0x000000ff00007202 */ /* 0x000fe20000000f00 */
[----:B------:R-:W-:Y:S01]  /*1840*/  HFMA2.MMA R5, -RZ, RZ, 0, 0 ;  /* 0x00000000ff057435 */ /* 0x000fe200000001ff */
[----:B0-----:R-:W-:-:S13]  /*1850*/  ISETP.NE.AND P0, PT, R4, RZ, PT ;  /* 0x000000ff0400720c */ /* 0x001fda0003f05270 */
[----:B------:R-:W-:Y:S05]  /*1860*/  @!P0 BRA `(.L_x_825) ;  /* 0x00000014006c8947 */ /* 0x000fea0003800000 */
        /* <DEDUP_REMOVED lines=347> */
.L_x_825:
        /* <DEDUP_REMOVED lines=12> */
[----:B------:R-:W-:Y:S02]  /*2ee0*/  ISETP.GE.AND P0, PT, R3, UR6, PT ;  /* 0x0000000603007c0c */ /* 0x000fe4000bf06270 */
[----:B--2---:R-:W-:-:S04]  /*2ef0*/  SHF.L.U32 R2, R8, 0x10, RZ ;  /* 0x0000001008027819 */ /* 0x004fc800000006ff */
[----:B------:R-:W0:Y:S01]  /*2f00*/  MUFU.RCP R11, R2 ;  /* 0x00000002000b7308 */ /* 0x000e220000001000 */
[----:B---3--:R-:W-:-:S05]  /*2f10*/  SHF.L.U32 R0, R6, 0x10, RZ ;  /* 0x0000001006007819 */ /* 0x008fca00000006ff */
[----:B0-----:R-:W-:-:S05]  /*2f20*/  FMUL.FTZ R0, R0, R11 ;  /* 0x0000000b00007220 */ /* 0x001fca0000410000 */
[----:B------:R-:W-:-:S05]  /*2f30*/  F2FP.BF16.F32.PACK_AB R0, RZ, R0 ;  /* 0x00000000ff00723e */ /* 0x000fca00000010ff */
[----:B------:R1:W-:Y:S01]  /*2f40*/  STG.E.U16 desc[UR4][R4.64], R0 ;  /* 0x0000000004007986 */ /* 0x0003e2000c101504 */
[----:B------:R-:W-:Y:S05]  /*2f50*/  @P0 BRA `(.L_x_824) ;  /* 0x0000001400cc0947 */ /* 0x000fea0003800000 */
[----:B-1----:R-:W0:Y:S01]  /*2f60*/  LDC R4, c[0x0][0x218] ;  /* 0x00008600ff047b82 */ /* 0x002e220000000800 */
        /* <DEDUP_REMOVED lines=352> */
.L_x_826:
        /* <DEDUP_REMOVED lines=18> */
.L_x_824:
[----:B------:R-:W-:Y:S05]  /*4690*/  BSYNC B0 ;  /* 0x0000000000007941 */ /* 0x000fea0003800000 */
.L_x_823:
[----:B------:R-:W-:-:S13]  /*46a0*/  ISETP.GE.AND P0, PT, R3, UR6, PT ;  /* 0x0000000603007c0c */ /* 0x000fda000bf06270 */
[----:B------:R-:W-:Y:S05]  /*46b0*/  @P0 EXIT ;  /* 0x000000000000094d */ /* 0x000fea0003800000 */
[----:B012---:R-:W0:Y:S01]  /*46c0*/  LDC R4, c[0x0][0x218] ;  /* 0x00008600ff047b82 */ /* 0x007e220000000800 */
        /* <DEDUP_REMOVED lines=9> */
[----:B------:R-:W-:Y:S01]  /*4760*/  IMAD.HI.U32 R6, R3, UR6, R2 ;  /* 0x0000000603067c27 */ /* 0x000fe2000f8e0002 */
[----:B------:R-:W-:-:S04]  /*4770*/  ULDC UR6, c[0x0][0x21c] ;  /* 0x0000870000067ab9 */ /* 0x000fc80000000800 */
[----:B------:R-:W-:-:S04]  /*4780*/  SHF.R.U32.HI R7, RZ, UR7, R6 ;  /* 0x00000007ff077c19 */ /* 0x000fc80008011606 */
[----:B------:R-:W-:-:S05]  /*4790*/  IADD3 R2, -R7, RZ, RZ ;  /* 0x000000ff07027210 */ /* 0x000fca0007ffe1ff */
[----:B------:R-:W-:Y:S01]  /*47a0*/  IMAD R2, R2, UR6, R3 ;  /* 0x0000000602027c24 */ /* 0x000fe2000f8e0203 */
[----:B------:R-:W-:-:S03]  /*47b0*/  ULDC.64 UR6, c[0x0][0x348] ;  /* 0x0000d20000067ab9 */ /* 0x000fc60000000a00 */
        /* <DEDUP_REMOVED lines=22> */
[----:B------:R-:W-:Y:S01]  /*4920*/  IMAD.HI.U32 R6, R9, UR6, R8 ;  /* 0x0000000609067c27 */ /* 0x000fe2000f8e0008 */
[----:B------:R-:W-:-:S04]  /*4930*/  ULDC UR6, c[0x0][0x234] ;  /* 0x00008d0000067ab9 */ /* 0x000fc80000000800 */
[----:B------:R-:W-:-:S04]  /*4940*/  SHF.R.U32.HI R7, RZ, UR7, R6 ;  /* 0x00000007ff077c19 */ /* 0x000fc80008011606 */
        /* <DEDUP_REMOVED lines=312> */
.L_x_827:
        /* <DEDUP_REMOVED lines=9> */
[----:B------:R-:W-:-:S04]  /*5d60*/  IADD3 R4, P0, R5, UR6, RZ ;  /* 0x0000000605047c10 */ /* 0x000fc8000ff1e0ff */
[----:B------:R-:W-:Y:S02]  /*5d70*/  IADD3.X R5, RZ, UR7, RZ, P0, !PT ;  /* 0x00000007ff057c10 */ /* 0x000fe400087fe4ff */
[----:B--2---:R-:W-:-:S04]  /*5d80*/  SHF.L.U32 R8, R6, 0x10, RZ ;  /* 0x0000001006087819 */ /* 0x004fc800000006ff */
[----:B------:R-:W0:Y:S01]  /*5d90*/  MUFU.RCP R9, R8 ;  /* 0x0000000800097308 */ /* 0x000e220000001000 */
[----:B---3--:R-:W-:-:S05]  /*5da0*/  SHF.L.U32 R0, R2, 0x10, RZ ;  /* 0x0000001002007819 */ /* 0x008fca00000006ff */
[----:B0-----:R-:W-:-:S05]  /*5db0*/  FMUL.FTZ R0, R0, R9 ;  /* 0x0000000900007220 */ /* 0x001fca0000410000 */
[----:B------:R-:W-:-:S05]  /*5dc0*/  F2FP.BF16.F32.PACK_AB R0, RZ, R0 ;  /* 0x00000000ff00723e */ /* 0x000fca00000010ff */
[----:B------:R-:W-:Y:S01]  /*5dd0*/  STG.E.U16 desc[UR4][R4.64], R0 ;  /* 0x0000000004007986 */ /* 0x000fe2000c101504 */
[----:B------:R-:W-:Y:S05]  /*5de0*/  EXIT ;  /* 0x000000000000794d */ /* 0x000fea0003800000 */
.L_x_828:
        /* <DEDUP_REMOVED lines=9> */
.L_x_19320:


//--------------------- .text._ZN2at6native27unrolled_elementwise_kernelINS0_13BinaryFunctorIN3c108BFloat16ES4_S4_NS0_15binary_internal10DivFunctorIS4_EEEESt5arrayIPcLm3EELi4E23TrivialOffsetCalculatorILi2EjESC_ILi1EjENS0_6memory15LoadWithoutCastENSF_16StoreWithoutCastEEEviT_T0_T2_T3_T4_T5_ --------------------------
	.section	.text._ZN2at6native27unrolled_elementwise_kernelINS0_13BinaryFunctorIN3c108BFloat16ES4_S4_NS0_15binary_internal10DivFunctorIS4_EEEESt5arrayIPcLm3EELi4E23TrivialOffsetCalculatorILi2EjESC_ILi1EjENS0_6memory15LoadWithoutCastENSF_16StoreWithoutCastEEEviT_T0_T2_T3_T4_T5_,"ax",@progbits
	.align	128
        .global         _ZN2at6native27unrolled_elementwise_kernelINS0_13BinaryFunctorIN3c108BFloat16ES4_S4_NS0_15binary_internal10DivFunctorIS4_EEEESt5arrayIPcLm3EELi4E23TrivialOffsetCalculatorILi2EjESC_ILi1EjENS0_6memory15LoadWithoutCastENSF_16StoreWithoutCastEEEviT_T0_T2_T3_T4_T5_
        .type           _ZN2at6native27unrolled_elementwise_kernelINS0_13BinaryFunctorIN3c108BFloat16ES4_S4_NS0_15binary_internal10DivFunctorIS4_EEEESt5arrayIPcLm3EELi4E23TrivialOffsetCalculatorILi2EjESC_ILi1EjENS0_6memory15LoadWithoutCastENSF_16StoreWithoutCastEEEviT_T0_T2_T3_T4_T5_,@function
        .size           _ZN2at6native27unrolled_elementwise_kernelINS0_13BinaryFunctorIN3c108BFloat16ES4_S4_NS0_15binary_internal10DivFunctorIS4_EEEESt5arrayIPcLm3EELi4E23TrivialOffsetCalculatorILi2EjESC_ILi1EjENS0_6memory15LoadWithoutCastENSF_16StoreWithoutCastEEEviT_T0_T2_T3_T4_T5_,(.L_x_19321 - _ZN2at6native27unrolled_elementwise_kernelINS0_13BinaryFunctorIN3c108BFloat16ES4_S4_NS0_15binary_internal10DivFunctorIS4_EEEESt5arrayIPcLm3EELi4E23TrivialOffsetCalculatorILi2EjESC_ILi1EjENS0_6memory15LoadWithoutCastENSF_16StoreWithoutCastEEEviT_T0_T2_T3_T4_T5_)
        .other          _ZN2at6native27unrolled_elementwise_kernelINS0_13BinaryFunctorIN3c108BFloat16ES4_S4_NS0_15binary_internal10DivFunctorIS4_EEEESt5arrayIPcLm3EELi4E23TrivialOffsetCalculatorILi2EjESC_ILi1EjENS0_6memory15LoadWithoutCastENSF_16StoreWithoutCastEEEviT_T0_T2_T3_T4_T5_,@"STO_CUDA_ENTRY STV_DEFAULT"
_ZN2at6native27unrolled_elementwise_kernelINS0_13BinaryFunctorIN3c108BFloat16ES4_S4_NS0_15binary_internal10DivFunctorIS4_EEEESt5arrayIPcLm3EELi4E23TrivialOffsetCalculatorILi2EjESC_ILi1EjENS0_6memory15LoadWithoutCastENSF_16StoreWithoutCastEEEviT_T0_T2_T3_T4_T5_:
.text._ZN2at6native27unrolled_elementwise_kernelINS0_13BinaryFunctorIN3c108BFloat16ES4_S4_NS0_15binary_internal10DivFunctorIS4_EEEESt5arrayIPcLm3EELi4E23TrivialOffsetCalculatorILi2EjESC_ILi1EjENS0_6memory15LoadWithoutCastENSF_16StoreWithoutCastEEEviT_T0_T2_T3_T4_T5_:
[----:B------:R-:W-:Y:S01]  /*0000*/  LDC R1, c[0x0][0x28] ;  /* 0x00000a00ff017b82 */ /* 0x000fe20000000800 */
[----:B------:R-:W0:Y:S07]  /*0010*/  S2R R0, SR_CTAID.X ;  /* 0x0000000000007919 */ /* 0x000e2e0000002500 */
[----:B------:R-:W0:Y:S01]  /*0020*/  LDC R3, c[0x0][0x210] ;  /* 0x00008400ff037b82 */ /* 0x000e220000000800 */
[----:B------:R-:W-:Y:S01]  /*0030*/  PRMT R21, RZ, 0x7610, R21 ;  /* 0x00007610ff157816 */ /* 0x000fe20000000015 */
[----:B------:R-:W-:Y:S01]  /*0040*/  ULDC.64 UR4, c[0x0][0x208] ;  /* 0x0000820000047ab9 */ /* 0x000fe20000000a00 */
[----:B------:R-:W1:Y:S01]  /*0050*/  S2R R17, SR_TID.X ;  /* 0x0000000000117919 */ /* 0x000e620000002100 */
[----:B------:R-:W-:Y:S01]  /*0060*/  PRMT R20, RZ, 0x7610, R20 ;  /* 0x00007610ff147816 */ /* 0x000fe20000000014 */
[----:B0-----:R-:W-:-:S02]  /*0070*/  IMAD R14, R0, -0x200, R3 ;  /* 0xfffffe00000e7824 */ /* 0x001fc400078e0203 */
[----:B-1----:R-:W-:-:S03]  /*0080*/  IMAD.MOV.U32 R15, RZ, RZ, R17 ;  /* 0x000000ffff0f7224 */ /* 0x002fc600078e0011 */
[----:B------:R-:W-:-:S13]  /*0090*/  ISETP.GE.AND P0, PT, R17, R14, PT ;  /* 0x0000000e1100720c */ /* 0x000fda0003f06270 */
[----:B------:R-:W-:Y:S01]  /*00a0*/  @!P0 IMAD R27, R0, 0x200, R15 ;  /* 0x00000200001b8824 */ /* 0x000fe200078e020f */
[----:B------:R-:W-:Y:S01]  /*00b0*/  @!P0 IADD3 R15, R15, 0x80, RZ ;  /* 0x000000800f0f8810 */ /* 0x000fe20007ffe0ff */
[----:B------:R-:W0:Y:S03]  /*00c0*/  @!P0 LDC.64 R10, c[0x0][0x228] ;  /* 0x00008a00ff0a8b82 */ /* 0x000e260000000a00 */
[----:B------:R-:W-:-:S05]  /*00d0*/  ISETP.GE.AND P1, PT, R15, R14, PT ;  /* 0x0000000e0f00720c */ /* 0x000fca0003f26270 */
[----:B------:R-:W1:Y:S08]  /*00e0*/  @!P0 LDC.64 R2, c[0x0][0x220] ;  /* 0x00008800ff028b82 */ /* 0x000e700000000a00 */
[----:B------:R-:W-:Y:S01]  /*00f0*/  @!P1 IMAD R23, R0, 0x200, R15 ;  /* 0x0000020000179824 */ /* 0x000fe200078e020f */
[----:B------:R-:W2:Y:S01]  /*0100*/  @!P1 LDC.64 R12, c[0x0][0x228] ;  /* 0x00008a00ff0c9b82 */ /* 0x000ea20000000a00 */
[----:B------:R-:W-:-:S05]  /*0110*/  @!P1 VIADD R15, R15, 0x80 ;  /* 0x000000800f0f9836 */ /* 0x000fca0000000000 */
[----:B------:R-:W-:Y:S01]  /*0120*/  ISETP.GE.AND P3, PT, R15, R14, PT ;  /* 0x0000000e0f00720c */ /* 0x000fe20003f66270 */
[C---:B0-----:R-:W-:Y:S01]  /*0130*/  @!P0 IMAD.WIDE.U32 R10, R27.reuse, 0x2, R10 ;  /* 0x000000021b0a8825 */ /* 0x041fe200078e000a */
[----:B------:R-:W0:Y:S04]  /*0140*/  @!P1 LDC.64 R4, c[0x0][0x220] ;  /* 0x00008800ff049b82 */ /* 0x000e280000000a00 */
[----:B------:R3:W4:Y:S07]  /*0150*/  @!P0 LDG.E.U16 R21, desc[UR4][R10.64] ;  /* 0x000000040a158981 */ /* 0x00072e000c1e1500 */
[----:B------:R-:W3:Y:S01]  /*0160*/  @!P3 LDC.64 R8, c[0x0][0x228] ;  /* 0x00008a00ff08bb82 */ /* 0x000ee20000000a00 */
[----:B------:R-:W-:Y:S01]  /*0170*/  PRMT R24, RZ, 0x7610, R24 ;  /* 0x00007610ff187816 */ /* 0x000fe20000000018 */
[----:B-1----:R-:W-:Y:S01]  /*0180*/  @!P0 IMAD.WIDE.U32 R2, R27, 0x2, R2 ;  /* 0x000000021b028825 */ /* 0x002fe200078e0002 */
[----:B------:R-:W-:-:S02]  /*0190*/  @!P3 LEA R25, R0, R15, 0x9 ;  /* 0x0000000f0019b211 */ /* 0x000fc400078e48ff */
[----:B------:R-:W-:Y:S01]  /*01a0*/  PRMT R22, RZ, 0x7610, R22 ;  /* 0x00007610ff167816 */ /* 0x000fe20000000016 */
[----:B--2---:R-:W-:Y:S01]  /*01b0*/  @!P1 IMAD.WIDE.U32 R12, R23, 0x2, R12 ;  /* 0x00000002170c9825 */ /* 0x004fe200078e000c */
[----:B------:R-:W2:Y:S01]  /*01c0*/  @!P0 LDG.E.U16 R24, desc[UR4][R2.64] ;  /* 0x0000000402188981 */ /* 0x000ea2000c1e1500 */
[----:B------:R-:W1:Y:S03]  /*01d0*/  @!P3 LDC.64 R6, c[0x0][0x220] ;  /* 0x00008800ff06bb82 */ /* 0x000e660000000a00 */
[----:B------:R1:W2:Y:S01]  /*01e0*/  @!P1 LDG.E.U16 R20, desc[UR4][R12.64] ;  /* 0x000000040c149981 */ /* 0x0002a2000c1e1500 */
[----:B---3--:R-:W-:-:S05]  /*01f0*/  @!P3 IMAD.WIDE.U32 R8, R25, 0x2, R8 ;  /* 0x000000021908b825 */ /* 0x008fca00078e0008 */
[----:B------:R3:W2:Y:S01]  /*0200*/  @!P3 LDG.E.U16 R22, desc[UR4][R8.64] ;  /* 0x000000040816b981 */ /* 0x0006a2000c1e1500 */
[----:B0-----:R-:W-:Y:S01]  /*0210*/  @!P1 IMAD.WIDE.U32 R4, R23, 0x2, R4 ;  /* 0x0000000217049825 */ /* 0x001fe200078e0004 */
[----:B------:R-:W-:-:S03]  /*0220*/  PRMT R23, RZ, 0x7610, R23 ;  /* 0x00007610ff177816 */ /* 0x000fc60000000017 */
[----:B-1----:R-:W-:Y:S01]  /*0230*/  @!P3 IMAD.WIDE.U32 R6, R25, 0x2, R6 ;  /* 0x000000021906b825 */ /* 0x002fe200078e0006 */
[----:B------:R-:W-:Y:S02]  /*0240*/  PRMT R25, RZ, 0x7610, R25 ;  /* 0x00007610ff197816 */ /* 0x000fe40000000019 */
[----:B------:R0:W2:Y:S04]  /*0250*/  @!P1 LDG.E.U16 R23, desc[UR4][R4.64] ;  /* 0x0000000404179981 */ /* 0x0000a8000c1e1500 */
[----:B------:R-:W2:Y:S01]  /*0260*/  @!P3 LDG.E.U16 R25, desc[UR4][R6.64] ;  /* 0x000000040619b981 */ /* 0x000ea2000c1e1500 */
[----:B------:R-:W-:-:S05]  /*0270*/  @!P3 VIADD R15, R15, 0x80 ;  /* 0x000000800f0fb836 */ /* 0x000fca0000000000 */
[----:B------:R-:W-:-:S13]  /*0280*/  ISETP.GE.AND P2, PT, R15, R14, PT ;  /* 0x0000000e0f00720c */ /* 0x000fda0003f46270 */
[----:B------:R-:W1:Y:S08]  /*0290*/  @!P2 LDC.64 R10, c[0x0][0x228] ;  /* 0x00008a00ff0aab82 */ /* 0x000e700000000a00 */
[----:B------:R-:W0:Y:S01]  /*02a0*/  @!P2 LDC.64 R12, c[0x0][0x220] ;  /* 0x00008800ff0cab82 */ /* 0x000e220000000a00 */
[----:B------:R-:W-:Y:S02]  /*02b0*/  IADD3 R3, R17, 0x100, RZ ;  /* 0x0000010011037810 */ /* 0x000fe40007ffe0ff */
[----:B------:R-:W-:-:S02]  /*02c0*/  @!P2 LEA R15, R0, R15, 0x9 ;  /* 0x0000000f000fa211 */ /* 0x000fc400078e48ff */
[----:B------:R-:W-:Y:S02]  /*02d0*/  ISETP.GE.AND P3, PT, R3, R14, PT ;  /* 0x0000000e0300720c */ /* 0x000fe40003f66270 */
[----:B---3--:R-:W-:Y:S01]  /*02e0*/  PRMT R8, RZ, 0x7610, R8 ;  /* 0x00007610ff087816 */ /* 0x008fe20000000008 */
[----:B------:R-:W3:Y:S01]  /*02f0*/  @!P0 LDC.64 R2, c[0x0][0x218] ;  /* 0x00008600ff028b82 */ /* 0x000ee20000000a00 */
[----:B------:R-:W-:Y:S01]  /*0300*/  PRMT R9, RZ, 0x7610, R9 ;  /* 0x00007610ff097816 */ /* 0x000fe20000000009 */
[----:B-1----:R-:W-:-:S05]  /*0310*/  @!P2 IMAD.WIDE.U32 R10, R15, 0x2, R10 ;  /* 0x000000020f0aa825 */ /* 0x002fca00078e000a */
[----:B------:R1:W5:Y:S01]  /*0320*/  @!P2 LDG.E.U16 R8, desc[UR4][R10.64] ;  /* 0x000000040a08a981 */ /* 0x000362000c1e1500 */
[----:B0-----:R-:W-:-:S04]  /*0330*/  @!P2 IMAD.WIDE.U32 R12, R15, 0x2, R12 ;  /* 0x000000020f0ca825 */ /* 0x001fc800078e000c */
[----:B------:R-:W-:Y:S01]  /*0340*/  VIADD R15, R17, 0x80 ;  /* 0x00000080110f7836 */ /* 0x000fe20000000000 */
[----:B------:R1:W5:Y:S04]  /*0350*/  @!P2 LDG.E.U16 R9, desc[UR4][R12.64] ;  /* 0x000000040c09a981 */ /* 0x000368000c1e1500 */
[----:B------:R-:W-:Y:S01]  /*0360*/  ISETP.GE.AND P2, PT, R15, R14, PT ;  /* 0x0000000e0f00720c */ /* 0x000fe20003f46270 */
[----:B------:R-:W-:-:S05]  /*0370*/  VIADD R5, R17, 0x180 ;  /* 0x0000018011057836 */ /* 0x000fca0000000000 */
[----:B------:R-:W-:Y:S02]  /*0380*/  ISETP.GE.AND P1, PT, R5, R14, PT ;  /* 0x0000000e0500720c */ /* 0x000fe40003f26270 */
[----:B------:R-:W-:-:S05]  /*0390*/  @!P0 LEA R5, R0, R17, 0x9 ;  /* 0x0000001100058211 */ /* 0x000fca00078e48ff */
[----:B---3--:R-:W-:-:S04]  /*03a0*/  @!P0 IMAD.WIDE.U32 R2, R5, 0x2, R2 ;  /* 0x0000000205028825 */ /* 0x008fc800078e0002 */
[----:B------:R-:W-:-:S05]  /*03b0*/  @!P0 IMAD.MOV.U32 R17, RZ, RZ, R15 ;  /* 0x000000ffff118224 */ /* 0x000fca00078e000f */
[----:B------:R-:W-:Y:S01]  /*03c0*/  ISETP.GE.AND P4, PT, R17, R14, PT ;  /* 0x0000000e1100720c */ /* 0x000fe20003f86270 */
[----:B------:R-:W-:Y:S01]  /*03d0*/  BSSY B0, `(.L_x_829) ;  /* 0x000001c000007945 */ /* 0x000fe20003800000 */
[----:B----4-:R-:W-:-:S06]  /*03e0*/  @!P0 IMAD.U32 R21, R21, 0x10000, RZ ;  /* 0x0001000015158824 */ /* 0x010fcc00078e00ff */
[----:B------:R-:W0:Y:S01]  /*03f0*/  @!P0 MUFU.RCP R21, R21 ;  /* 0x0000001500158308 */ /* 0x000e220000001000 */
[----:B--2---:R-:W-:Y:S02]  /*0400*/  @!P0 SHF.L.U32 R24, R24, 0x10, RZ ;  /* 0x0000001018188819 */ /* 0x004fe400000006ff */
[----:B------:R-:W-:-:S03]  /*0410*/  @!P2 SHF.L.U32 R20, R20, 0x10, RZ ;  /* 0x000000101414a819 */ /* 0x000fc600000006ff */
[----:B0-----:R-:W-:-:S03]  /*0420*/  @!P0 FMUL.FTZ R24, R24, R21 ;  /* 0x0000001518188220 */ /* 0x001fc60000410000 */
[----:B------:R-:W0:Y:S02]  /*0430*/  @!P2 MUFU.RCP R20, R20 ;  /* 0x000000140014a308 */ /* 0x000e240000001000 */
[----:B------:R-:W-:Y:S01]  /*0440*/  @!P0 F2FP.BF16.F32.PACK_AB R19, RZ, R24 ;  /* 0x00000018ff13823e */ /* 0x000fe200000010ff */
[----:B------:R-:W-:-:S04]  /*0450*/  @!P3 IMAD.U32 R22, R22, 0x10000, RZ ;  /* 0x000100001616b824 */ /* 0x000fc800078e00ff */
[----:B------:R1:W-:Y:S02]  /*0460*/  @!P0 STG.E.U16 desc[UR4][R2.64], R19 ;  /* 0x0000001302008986 */ /* 0x0003e4000c101504 */
[----:B------:R-:W2:Y:S01]  /*0470*/  @!P3 MUFU.RCP R22, R22 ;  /* 0x000000160016b308 */ /* 0x000ea20000001000 */
[----:B------:R-:W-:Y:S01]  /*0480*/  @!P2 SHF.L.U32 R23, R23, 0x10, RZ ;  /* 0x000000101717a819 */ /* 0x000fe200000006ff */
[----:B------:R-:W-:-:S04]  /*0490*/  @!P3 IMAD.U32 R25, R25, 0x10000, RZ ;  /* 0x000100001919b824 */ /* 0x000fc800078e00ff */
[----:B0-----:R-:W-:-:S05]  /*04a0*/  @!P2 FMUL.FTZ R23, R23, R20 ;  /* 0x000000141717a220 */ /* 0x001fca0000410000 */
[----:B------:R-:W-:Y:S01]  /*04b0*/  @!P2 F2FP.BF16.F32.PACK_AB R16, RZ, R23 ;  /* 0x00000017ff10a23e */ /* 0x000fe200000010ff */
[----:B--2---:R-:W-:-:S05]  /*04c0*/  @!P3 FMUL.FTZ R25, R25, R22 ;  /* 0x000000161919b220 */ /* 0x004fca0000410000 */
[----:B------:R-:W-:Y:S01]  /*04d0*/  @!P3 F2FP.BF16.F32.PACK_AB R18, RZ, R25 ;  /* 0x00000019ff12b23e */ /* 0x000fe200000010ff */
[----:B-1----:R-:W-:Y:S06]  /*04e0*/  @P4 BRA `(.L_x_830) ;  /* 0x0000000000284947 */ /* 0x002fec0003800000 */
[----:B------:R-:W0:Y:S01]  /*04f0*/  LDC.64 R4, c[0x0][0x218] ;  /* 0x00008600ff047b82 */ /* 0x000e220000000a00 */
[----:B------:R-:W-:Y:S01]  /*0500*/  LEA R3, R0, R17, 0x9 ;  /* 0x0000001100037211 */ /* 0x000fe200078e48ff */
[----:B------:R-:W-:-:S05]  /*0510*/  VIADD R17, R17, 0x80 ;  /* 0x0000008011117836 */ /* 0x000fca0000000000 */
[----:B------:R-:W-:-:S13]  /*0520*/  ISETP.GE.AND P0, PT, R17, R14, PT ;  /* 0x0000000e1100720c */ /* 0x000fda0003f06270 */
[----:B------:R-:W-:Y:S01]  /*0530*/  @!P0 LEA R7, R0, R17, 0x9 ;  /* 0x0000001100078211 */ /* 0x000fe200078e48ff */
[----:B------:R-:W-:Y:S02]  /*0540*/  @!P0 VIADD R17, R17, 0x80 ;  /* 0x0000008011118836 */ /* 0x000fe40000000000 */
[----:B0-----:R-:W-:-:S04]  /*0550*/  IMAD.WIDE.U32 R2, R3, 0x2, R4 ;  /* 0x0000000203027825 */ /* 0x001fc800078e0004 */
[----:B------:R-:W-:Y:S01]  /*0560*/  @!P0 IMAD.WIDE.U32 R4, R7, 0x2, R4 ;  /* 0x0000000207048825 */ /* 0x000fe200078e0004 */
[----:B------:R0:W-:Y:S04]  /*0570*/  STG.E.U16 desc[UR4][R2.64], R16 ;  /* 0x0000001002007986 */ /* 0x0001e8000c101504 */
[----:B------:R0:W-:Y:S02]  /*0580*/  @!P0 STG.E.U16 desc[UR4][R4.64], R18 ;  /* 0x0000001204008986 */ /* 0x0001e4000c101504 */
.L_x_830:
[----:B------:R-:W-:Y:S05]  /*0590*/  BSYNC B0 ;  /* 0x0000000000007941 */ /* 0x000fea0003800000 */
.L_x_829:
[----:B-----5:R-:W-:Y:S02]  /*05a0*/  @!P1 SHF.L.U32 R8, R8, 0x10, RZ ;  /* 0x0000001008089819 */ /* 0x020fe400000006ff */
[----:B------:R-:W-:-:S04]  /*05b0*/  ISETP.GE.AND P0, PT, R17, R14, PT ;  /* 0x0000000e1100720c */ /* 0x000fc80003f06270 */
[----:B------:R-:W1:Y:S09]  /*05c0*/  @!P1 MUFU.RCP R8, R8 ;  /* 0x0000000800089308 */ /* 0x000e720000001000 */
[----:B------:R-:W-:Y:S05]  /*05d0*/  @P0 EXIT ;  /* 0x000000000000094d */ /* 0x000fea0003800000 */
[----:B0-----:R-:W0:Y:S01]  /*05e0*/  LDC.64 R2, c[0x0][0x218] ;  /* 0x00008600ff027b82 */ /* 0x001e220000000a00 */
[----:B------:R-:W-:Y:S01]  /*05f0*/  @!P1 IMAD.U32 R9, R9, 0x10000, RZ ;  /* 0x0001000009099824 */ /* 0x000fe200078e00ff */
[----:B------:R-:W-:-:S03]  /*0600*/  LEA R17, R0, R17, 0x9 ;  /* 0x0000001100117211 */ /* 0x000fc600078e48ff */
[----:B-1----:R-:W-:-:S05]  /*0610*/  @!P1 FMUL.FTZ R9, R9, R8 ;  /* 0x0000000809099220 */ /* 0x002fca0000410000 */
[----:B------:R-:W-:Y:S01]  /*0620*/  @!P1 F2FP.BF16.F32.PACK_AB R4, RZ, R9 ;  /* 0x00000009ff04923e */ /* 0x000fe200000010ff */
[----:B0-----:R-:W-:-:S05]  /*0630*/  IMAD.WIDE.U32 R2, R17, 0x2, R2 ;  /* 0x0000000211027825 */ /* 0x001fca00078e0002 */
[----:B------:R-:W-:Y:S01]  /*0640*/  STG.E.U16 desc[UR4][R2.64], R4 ;  /* 0x0000000402007986 */ /* 0x000fe2000c101504 */
[----:B------:R-:W-:Y:S05]  /*0650*/  EXIT ;  /* 0x000000000000794d */ /* 0x000fea0003800000 */
.L_x_831:
        /* <DEDUP_REMOVED lines=10> */
.L_x_19321:


//--------------------- .text._ZN2at6native29vectorized_elementwise_kernelILi2ENS0_13BinaryFunctorIN3c108BFloat16ES4_S4_NS0_15binary_internal10DivFunctorIS4_EEEESt5arrayIPcLm3EEEEviT0_T1_ --------------------------
	.section	.text._ZN2at6native29vectorized_elementwise_kernelILi2ENS0_13BinaryFunctorIN3c108BFloat16ES4_S4_NS0_15binary_internal10DivFunctorIS4_EEEESt5arrayIPcLm3EEEEviT0_T1_,"ax",@progbits
	.align	128
        .global         _ZN2at6native29vectorized_elementwise_kernelILi2ENS0_13BinaryFunctorIN3c108BFloat16ES4_S4_NS0_15binary_internal10DivFunctorIS4_EEEESt5arrayIPcLm3EEEEviT0_T1_
        .type           _ZN2at6native29vectorized_elementwise_kernelILi2ENS0_13BinaryFunctorIN3c108BFloat16ES4_S4_NS0_15binary_internal10DivFunctorIS4_EEEESt5arrayIPcLm3EEEEviT0_T1_,@function
        .size           _ZN2at6native29vectorized_elementwise_kernelILi2ENS0_13BinaryFunctorIN3c108BFloat16ES4_S4_NS0_15binary_internal10DivFunctorIS4_EEEESt5arrayIPcLm3EEEEviT0_T1_,(.L_x_19322 - _ZN2at6native29vectorized_elementwise_kernelILi2ENS0_13BinaryFunctorIN3c108BFloat16ES4_S4_NS0_15binary_internal10DivFunctorIS4_EEEESt5arrayIPcLm3EEEEviT0_T1_)
        .other          _ZN2at6native29vectorized_elementwise_kernelILi2ENS0_13BinaryFunctorIN3c108BFloat16ES4_S4_NS0_15binary_internal10DivFunctorIS4_EEEESt5arrayIPcLm3EEEEviT0_T1_,@"STO_CUDA_ENTRY STV_DEFAULT"
_ZN2at6native29vectorized_elementwise_kernelILi2ENS0_13BinaryFunctorIN3c108BFloat16ES4_S4_NS0_15binary_internal10DivFunctorIS4_EEEESt5arrayIPcLm3EEEEviT0_T1_:
.text._ZN2at6native29vectorized_elementwise_kernelILi2ENS0_13BinaryFunctorIN3c108BFloat16ES4_S4_NS0_15binary_internal10DivFunctorIS4_EEEESt5arrayIPcLm3EEEEviT0_T1_:
[----:B------:R-:W-:Y:S01]  /*0000*/  LDC R1, c[0x0][0x28] ;  /* 0x00000a00ff017b82 */ /* 0x000fe20000000800 */
[----:B------:R-:W0:Y:S01]  /*0010*/  S2R R0, SR_CTAID.X ;  /* 0x0000000000007919 */ /* 0x000e220000002500 */
[----:B------:R-:W-:Y:S01]  /*0020*/  ULDC UR4, c[0x0][0x210] ;  /* 0x0000840000047ab9 */ /* 0x000fe20000000800 */
[----:B0-----:R-:W-:-:S05]  /*0030*/  IMAD.SHL.U32 R0, R0, 0x400, RZ ;  /* 0x0000040000007824 */ /* 0x001fca00078e00ff */
[----:B------:R-:W-:Y:S01]  /*0040*/  IADD3 R2, -R0, UR4, RZ ;  /* 0x0000000400027c10 */ /* 0x000fe2000fffe1ff */
[----:B------:R-:W-:-:S03]  /*0050*/  ULDC.64 UR4, c[0x0][0x208] ;  /* 0x0000820000047ab9 */ /* 0x000fc60000000a00 */
[----:B------:R-:W-:-:S13]  /*0060*/  ISETP.GE.U32.AND P0, PT, R2, 0x400, PT ;  /* 0x000004000200780c */ /* 0x000fda0003f06070 */
[----:B------:R-:W-:Y:S05]  /*0070*/  @!P0 BRA `(.L_x_832) ;  /* 0x00000004000c8947 */ /* 0x000fea0003800000 */
[----:B------:R-:W0:Y:S01]  /*0080*/  S2R R4, SR_TID.X ;  /* 0x0000000000047919 */ /* 0x000e220000002100 */
[----:B------:R-:W1:Y:S02]  /*0090*/  LDC.64 R2, c[0x0][0x228] ;  /* 0x00008a00ff027b82 */ /* 0x000e640000000a00 */
[----:B-1----:R-:W-:-:S04]  /*00a0*/  IMAD.WIDE R2, R0, 0x2, R2 ;  /* 0x0000000200027825 */ /* 0x002fc800078e0202 */
[----:B0-----:R-:W-:Y:S02]  /*00b0*/  IMAD.WIDE.U32 R16, R4, 0x4, R2 ;  /* 0x0000000404107825 */ /* 0x001fe400078e0002 */
[----:B------:R-:W0:Y:S03]  /*00c0*/  LDC.64 R2, c[0x0][0x220] ;  /* 0x00008800ff027b82 */ /* 0x000e260000000a00 */
[----:B------:R-:W2:Y:S04]  /*00d0*/  LDG.E R18, desc[UR4][R16.64+0x200] ;  /* 0x0002000410127981 */ /* 0x000ea8000c1e1900 */
[----:B------:R-:W3:Y:S04]  /*00e0*/  LDG.E R10, desc[UR4][R16.64+0x600] ;  /* 0x00060004100a7981 */ /* 0x000ee8000c1e1900 */
[----:B------:R-:W4:Y:S04]  /*00f0*/  LDG.E R13, desc[UR4][R16.64] ;  /* 0x00000004100d7981 */ /* 0x000f28000c1e1900 */
[----:B------:R-:W5:Y:S01]  /*0100*/  LDG.E R19, desc[UR4][R16.64+0x400] ;  /* 0x0004000410137981 */ /* 0x000f62000c1e1900 */
[----:B0-----:R-:W-:-:S04]  /*0110*/  IMAD.WIDE R2, R0, 0x2, R2 ;  /* 0x0000000200027825 */ /* 0x001fc800078e0202 */
[----:B------:R-:W-:-:S05]  /*0120*/  IMAD.WIDE.U32 R2, R4, 0x4, R2 ;  /* 0x0000000404027825 */ /* 0x000fca00078e0002 */
[----:B------:R-:W5:Y:S04]  /*0130*/  LDG.E R14, desc[UR4][R2.64] ;  /* 0x00000004020e7981 */ /* 0x000f68000c1e1900 */
[----:B------:R-:W5:Y:S04]  /*0140*/  LDG.E R12, desc[UR4][R2.64+0x200] ;  /* 0x00020004020c7981 */ /* 0x000f68000c1e1900 */
[----:B------:R-:W5:Y:S04]  /*0150*/  LDG.E R7, desc[UR4][R2.64+0x400] ;  /* 0x0004000402077981 */ /* 0x000f68000c1e1900 */
[----:B------:R2:W5:Y:S02]  /*0160*/  LDG.E R8, desc[UR4][R2.64+0x600] ;  /* 0x0006000402087981 */ /* 0x000564000c1e1900 */
[----:B--2---:R-:W-:Y:S01]  /*0170*/  PRMT R2, R18, 0x7632, R2 ;  /* 0x0000763212027816 */ /* 0x004fe20000000002 */
[----:B---3--:R-:W-:Y:S01]  /*0180*/  IMAD.U32 R6, R10, 0x10000, RZ ;  /* 0x000100000a067824 */ /* 0x008fe200078e00ff */
[C---:B----4-:R-:W-:Y:S01]  /*0190*/  PRMT R10, R13.reuse, 0x7632, R10 ;  /* 0x000076320d0a7816 */ /* 0x050fe2000000000a */
[----:B------:R-:W-:-:S02]  /*01a0*/  IMAD.U32 R11, R13, 0x10000, RZ ;  /* 0x000100000d0b7824 */ /* 0x000fc400078e00ff */
[----:B------:R-:W-:Y:S01]  /*01b0*/  IMAD.U32 R13, R2, 0x10000, RZ ;  /* 0x00010000020d7824 */ /* 0x000fe200078e00ff */
[----:B------:R-:W-:Y:S01]  /*01c0*/  SHF.L.U32 R15, R10, 0x10, RZ ;  /* 0x000000100a0f7819 */ /* 0x000fe200000006ff */
[----:B------:R-:W0:Y:S01]  /*01d0*/  LDC.64 R2, c[0x0][0x218] ;  /* 0x00008600ff027b82 */ /* 0x000e220000000a00 */
[----:B-----5:R-:W-:-:S03]  /*01e0*/  PRMT R10, R19, 0x7632, R10 ;  /* 0x00007632130a7816 */ /* 0x020fc6000000000a */
[----:B------:R-:W-:Y:S01]  /*01f0*/  MUFU.RCP R13, R13 ;  /* 0x0000000d000d7308 */ /* 0x000fe20000001000 */
[----:B------:R-:W-:Y:S01]  /*0200*/  PRMT R17, R10, 0x7632, R17 ;  /* 0x000076320a117816 */ /* 0x000fe20000000011 */
[----:B------:R-:W-:Y:S01]  /*0210*/  IMAD.U32 R5, R19, 0x10000, RZ ;  /* 0x0001000013057824 */ /* 0x000fe200078e00ff */
[----:B------:R-:W-:-:S05]  /*0220*/  SHF.L.U32 R9, R18, 0x10, RZ ;  /* 0x0000001012097819 */ /* 0x000fca00000006ff */
[----:B------:R-:W1:Y:S01]  /*0230*/  MUFU.RCP R15, R15 ;  /* 0x0000000f000f7308 */ /* 0x000e620000001000 */
[----:B------:R-:W-:Y:S02]  /*0240*/  IMAD.U32 R19, R10, 0x10000, RZ ;  /* 0x000100000a137824 */ /* 0x000fe400078e00ff */
[----:B------:R-:W-:Y:S01]  /*0250*/  IMAD.U32 R17, R17, 0x10000, RZ ;  /* 0x0001000011117824 */ /* 0x000fe200078e00ff */
[C---:B------:R-:W-:Y:S02]  /*0260*/  PRMT R16, R14.reuse, 0x7632, R16 ;  /* 0x000076320e107816 */ /* 0x040fe40000000010 */
[----:B------:R-:W-:Y:S02]  /*0270*/  SHF.L.U32 R18, R14, 0x10, RZ ;  /* 0x000000100e127819 */ /* 0x000fe400000006ff */
[C---:B------:R-:W-:Y:S01]  /*0280*/  PRMT R14, R12.reuse, 0x7632, R14 ;  /* 0x000076320c0e7816 */ /* 0x040fe2000000000e */
[----:B------:R-:W-:Y:S01]  /*0290*/  IMAD.U32 R20, R12, 0x10000, RZ ;  /* 0x000100000c147824 */ /* 0x000fe200078e00ff */
[----:B------:R-:W2:Y:S01]  /*02a0*/  MUFU.RCP R11, R11 ;  /* 0x0000000b000b7308 */ /* 0x000ea20000001000 */
[----:B------:R-:W-:-:S02]  /*02b0*/  SHF.L.U32 R16, R16, 0x10, RZ ;  /* 0x0000001010107819 */ /* 0x000fc400000006ff */
[----:B------:R-:W-:-:S05]  /*02c0*/  IMAD.U32 R22, R14, 0x10000, RZ ;  /* 0x000100000e167824 */ /* 0x000fca00078e00ff */
[----:B------:R-:W3:Y:S01]  /*02d0*/  MUFU.RCP R9, R9 ;  /* 0x0000000900097308 */ /* 0x000ee20000001000 */
[----:B-1----:R-:W-:-:S07]  /*02e0*/  FMUL.FTZ R14, R16, R15 ;  /* 0x0000000f100e7220 */ /* 0x002fce0000410000 */
[----:B------:R-:W1:Y:S01]  /*02f0*/  MUFU.RCP R5, R5 ;  /* 0x0000000500057308 */ /* 0x000e620000001000 */
[----:B------:R-:W-:-:S07]  /*0300*/  FMUL.FTZ R22, R22, R13 ;  /* 0x0000000d16167220 */ /* 0x000fce0000410000 */
[----:B------:R-:W-:Y:S08]  /*0310*/  MUFU.RCP R6, R6 ;  /* 0x0000000600067308 */ /* 0x000ff00000001000 */
[----:B------:R-:W4:Y:S08]  /*0320*/  MUFU.RCP R10, R19 ;  /* 0x00000013000a7308 */ /* 0x000f300000001000 */
[----:B------:R-:W5:Y:S01]  /*0330*/  MUFU.RCP R12, R17 ;  /* 0x00000011000c7308 */ /* 0x000f620000001000 */
[----:B------:R-:W-:-:S02]  /*0340*/  PRMT R15, R7, 0x7632, R15 ;  /* 0x00007632070f7816 */ /* 0x000fc4000000000f */
[C---:B------:R-:W-:Y:S01]  /*0350*/  PRMT R13, R8.reuse, 0x7632, R13 ;  /* 0x00007632080d7816 */ /* 0x040fe2000000000d */
[----:B------:R-:W-:Y:S01]  /*0360*/  IMAD.U32 R16, R7, 0x10000, RZ ;  /* 0x0001000007107824 */ /* 0x000fe200078e00ff */
[----:B------:R-:W-:Y:S01]  /*0370*/  SHF.L.U32 R15, R15, 0x10, RZ ;  /* 0x000000100f0f7819 */ /* 0x000fe200000006ff */
[----:B------:R-:W-:Y:S02]  /*0380*/  IMAD.U32 R7, R8, 0x10000, RZ ;  /* 0x0001000008077824 */ /* 0x000fe400078e00ff */
[----:B------:R-:W-:Y:S02]  /*0390*/  IMAD.U32 R13, R13, 0x10000, RZ ;  /* 0x000100000d0d7824 */ /* 0x000fe400078e00ff */
[----:B--2---:R-:W-:Y:S01]  /*03a0*/  FMUL.FTZ R11, R18, R11 ;  /* 0x0000000b120b7220 */ /* 0x004fe20000410000 */
[----:B0-----:R-:W-:-:S04]  /*03b0*/  IMAD.WIDE.U32 R2, R0, 0x2, R2 ;  /* 0x0000000200027825 */ /* 0x001fc800078e0002 */
[----:B---3--:R-:W-:Y:S01]  /*03c0*/  FMUL.FTZ R9, R20, R9 ;  /* 0x0000000914097220 */ /* 0x008fe20000410000 */
[----:B-1----:R-:W-:Y:S01]  /*03d0*/  FMUL.FTZ R5, R16, R5 ;  /* 0x0000000510057220 */ /* 0x002fe20000410000 */
[----:B----4-:R-:W-:Y:S01]  /*03e0*/  FMUL.FTZ R10, R15, R10 ;  /* 0x0000000a0f0a7220 */ /* 0x010fe20000410000 */
[----:B------:R-:W-:Y:S01]  /*03f0*/  FMUL.FTZ R6, R7, R6 ;  /* 0x0000000607067220 */ /* 0x000fe20000410000 */
[----:B-----5:R-:W-:Y:S01]  /*0400*/  FMUL.FTZ R13, R13, R12 ;  /* 0x0000000c0d0d7220 */ /* 0x020fe20000410000 */
[----:B------:R-:W-:Y:S01]  /*0410*/  F2FP.BF16.F32.PACK_AB R11, R14, R11 ;  /* 0x0000000b0e0b723e */ /* 0x000fe200000010ff */
[----:B------:R-:W-:Y:S01]  /*0420*/  IMAD.WIDE R2, R4, 0x4, R2 ;  /* 0x0000000404027825 */ /* 0x000fe200078e0202 */
[----:B------:R-:W-:Y:S02]  /*0430*/  F2FP.BF16.F32.PACK_AB R9, R22, R9 ;  /* 0x000000091609723e */ /* 0x000fe400000010ff */
[----:B------:R-:W-:Y:S02]  /*0440*/  F2FP.BF16.F32.PACK_AB R5, R10, R5 ;  /* 0x000000050a05723e */ /* 0x000fe400000010ff */
[----:B------:R-:W-:Y:S01]  /*0450*/  F2FP.BF16.F32.PACK_AB R13, R13, R6 ;  /* 0x000000060d0d723e */ /* 0x000fe200000010ff */
[----:B------:R-:W-:Y:S04]  /*0460*/  STG.E desc[UR4][R2.64], R11 ;  /* 0x0000000b02007986 */ /* 0x000fe8000c101904 */
[----:B------:R-:W-:Y:S04]  /*0470*/  STG.E desc[UR4][R2.64+0x200], R9 ;  /* 0x0002000902007986 */ /* 0x000fe8000c101904 */
[----:B------:R-:W-:Y:S04]  /*0480*/  STG.E desc[UR4][R2.64+0x400], R5 ;  /* 0x0004000502007986 */ /* 0x000fe8000c101904 */
[----:B------:R-:W-:Y:S01]  /*0490*/  STG.E desc[UR4][R2.64+0x600], R13 ;  /* 0x0006000d02007986 */ /* 0x000fe2000c101904 */
[----:B------:R-:W-:Y:S05]  /*04a0*/  EXIT ;  /* 0x000000000000794d */ /* 0x000fea0003800000 */
.L_x_832:
[----:B------:R-:W0:Y:S01]  /*04b0*/  S2R R27, SR_TID.X ;  /* 0x00000000001b7919 */ /* 0x000e220000002100 */
[----:B------:R-:W-:Y:S02]  /*04c0*/  PRMT R22, RZ, 0x7610, R22 ;  /* 0x00007610ff167816 */ /* 0x000fe40000000016 */
[----:B0-----:R-:W-:-:S13]  /*04d0*/  ISETP.GE.AND P0, PT, R27, R2, PT ;  /* 0x000000021b00720c */ /* 0x001fda0003f06270 */
[----:B------:R-:W-:Y:S01]  /*04e0*/  @!P0 IADD3 R13, R0, R27, RZ ;  /* 0x0000001b000d8210 */ /* 0x000fe20007ffe0ff */
[----:B------:R-:W-:Y:S01]  /*04f0*/  @!P0 VIADD R27, R27, 0x80 ;  /* 0x000000801b1b8836 */ /* 0x000fe20000000000 */
[----:B------:R-:W-:Y:S01]  /*0500*/  PRMT R11, RZ, 0x7610, R11 ;  /* 0x00007610ff0b7816 */ /* 0x000fe2000000000b */
[----:B------:R-:W0:Y:S03]  /*0510*/  @!P0 LDC.64 R36, c[0x0][0x220] ;  /* 0x00008800ff248b82 */ /* 0x000e260000000a00 */
[----:B------:R-:W-:-:S05]  /*0520*/  ISETP.GE.AND P1, PT, R27, R2, PT ;  /* 0x000000021b00720c */ /* 0x000fca0003f26270 */
[----:B------:R-:W1:Y:S08]  /*0530*/  @!P0 LDC.64 R20, c[0x0][0x228] ;  /* 0x00008a00ff148b82 */ /* 0x000e700000000a00 */
[----:B------:R-:W2:Y:S01]  /*0540*/  @!P1 LDC.64 R18, c[0x0][0x228] ;  /* 0x00008a00ff129b82 */ /* 0x000ea20000000a00 */
[----:B------:R-:W-:-:S07]  /*0550*/  @!P1 IMAD.IADD R25, R0, 0x1, R27 ;  /* 0x0000000100199824 */ /* 0x000fce00078e021b */
[----:B------:R-:W3:Y:S01]  /*0560*/  @!P1 LDC.64 R14, c[0x0][0x220] ;  /* 0x00008800ff0e9b82 */ /* 0x000ee20000000a00 */
[----:B--2---:R-:W-:-:S05]  /*0570*/  @!P1 IMAD.WIDE.U32 R18, R25, 0x2, R18 ;  /* 0x0000000219129825 */ /* 0x004fca00078e0012 */
[----:B------:R-:W2:Y:S01]  /*0580*/  @!P1 LDG.E.U16 R22, desc[UR4][R18.64] ;  /* 0x0000000412169981 */ /* 0x000ea2000c1e1500 */
[----:B---3--:R-:W-:-:S05]  /*0590*/  @!P1 IMAD.WIDE.U32 R24, R25, 0x2, R14 ;  /* 0x0000000219189825 */ /* 0x008fca00078e000e */
[----:B------:R3:W4:Y:S01]  /*05a0*/  @!P1 LDG.E.U16 R11, desc[UR4][R24.64] ;  /* 0x00000004180b9981 */ /* 0x000722000c1e1500 */
[----:B------:R-:W-:Y:S01]  /*05b0*/  @!P1 IADD3 R27, R27, 0x80, RZ ;  /* 0x000000801b1b9810 */ /* 0x000fe20007ffe0ff */
[----:B0-----:R-:W-:Y:S01]  /*05c0*/  @!P0 IMAD.WIDE.U32 R36, R13, 0x2, R36 ;  /* 0x000000020d248825 */ /* 0x001fe200078e0024 */
[----:B------:R-:W-:Y:S02]  /*05d0*/  PRMT R26, RZ, 0x7610, R26 ;  /* 0x00007610ff1a7816 */ /* 0x000fe4000000001a */
[----:B------:R-:W-:Y:S01]  /*05e0*/  ISETP.GE.AND P1, PT, R27, R2, PT ;  /* 0x000000021b00720c */ /* 0x000fe20003f26270 */
[----:B-1----:R-:W-:Y:S01]  /*05f0*/  @!P0 IMAD.WIDE.U32 R20, R13, 0x2, R20 ;  /* 0x000000020d148825 */ /* 0x002fe200078e0014 */
[----:B------:R-:W-:Y:S02]  /*0600*/  PRMT R16, RZ, 0x7610, R16 ;  /* 0x00007610ff107816 */ /* 0x000fe40000000010 */
[----:B------:R0:W5:Y:S09]  /*0610*/  @!P0 LDG.E.U16 R26, desc[UR4][R36.64] ;  /* 0x00000004241a8981 */ /* 0x000172000c1e1500 */
[----:B------:R-:W-:Y:S01]  /*0620*/  @!P1 IMAD.IADD R17, R0, 0x1, R27 ;  /* 0x0000000100119824 */ /* 0x000fe200078e021b */
[----:B------:R-:W1:Y:S01]  /*0630*/  @!P1 LDC.64 R32, c[0x0][0x220] ;  /* 0x00008800ff209b82 */ /* 0x000e620000000a00 */
[----:B------:R-:W-:-:S05]  /*0640*/  @!P1 VIADD R27, R27, 0x80 ;  /* 0x000000801b1b9836 */ /* 0x000fca0000000000 */
[CC--:B------:R-:W-:Y:S02]  /*0650*/  ISETP.GE.AND P2, PT, R27.reuse, R2.reuse, PT ;  /* 0x000000021b00720c */ /* 0x0c0fe40003f46270 */
[----:B------:R-:W0:Y:S11]  /*0660*/  @!P1 LDC.64 R30, c[0x0][0x228] ;  /* 0x00008a00ff1e9b82 */ /* 0x000e360000000a00 */
[----:B------:R-:W-:Y:S01]  /*0670*/  @!P2 IADD3 R15, R0, R27, RZ ;  /* 0x0000001b000fa210 */ /* 0x000fe20007ffe0ff */
[----:B------:R-:W-:Y:S01]  /*0680*/  @!P2 VIADD R27, R27, 0x80 ;  /* 0x000000801b1ba836 */ /* 0x000fe20000000000 */
[----:B---3--:R-:W3:Y:S04]  /*0690*/  @!P2 LDC.64 R24, c[0x0][0x220] ;  /* 0x00008800ff18ab82 */ /* 0x008ee80000000a00 */
[----:B------:R-:W-:-:S04]  /*06a0*/  ISETP.GE.AND P3, PT, R27, R2, PT ;  /* 0x000000021b00720c */ /* 0x000fc80003f66270 */
[----:B------:R-:W3:Y:S09]  /*06b0*/  @!P2 LDC.64 R34, c[0x0][0x228] ;  /* 0x00008a00ff22ab82 */ /* 0x000ef20000000a00 */
[----:B------:R-:W-:Y:S01]  /*06c0*/  @!P3 IMAD.IADD R23, R0, 0x1, R27 ;  /* 0x000000010017b824 */ /* 0x000fe200078e021b */
[----:B------:R-:W-:Y:S01]  /*06d0*/  @!P3 IADD3 R27, R27, 0x80, RZ ;  /* 0x000000801b1bb810 */ /* 0x000fe20007ffe0ff */
[----:B-1----:R-:W-:Y:S01]  /*06e0*/  @!P1 IMAD.WIDE.U32 R32, R17, 0x2, R32 ;  /* 0x0000000211209825 */ /* 0x002fe200078e0020 */
[----:B------:R-:W-:Y:S01]  /*06f0*/  PRMT R13, RZ, 0x7610, R13 ;  /* 0x00007610ff0d7816 */ /* 0x000fe2000000000d */
[----:B------:R-:W1:Y:S01]  /*0700*/  @!P3 LDC.64 R18, c[0x0][0x220] ;  /* 0x00008800ff12bb82 */ /* 0x000e620000000a00 */
[----:B------:R-:W-:Y:S01]  /*0710*/  ISETP.GE.AND P4, PT, R27, R2, PT ;  /* 0x000000021b00720c */ /* 0x000fe20003f86270 */
[----:B0-----:R-:W-:Y:S01]  /*0720*/  @!P1 IMAD.WIDE.U32 R30, R17, 0x2, R30 ;  /* 0x00000002111e9825 */ /* 0x001fe200078e001e */
[----:B------:R-:W-:Y:S01]  /*0730*/  PRMT R17, RZ, 0x7610, R17 ;  /* 0x00007610ff117816 */ /* 0x000fe20000000011 */
[----:B------:R0:W5:Y:S02]  /*0740*/  @!P1 LDG.E.U16 R16, desc[UR4][R32.64] ;  /* 0x0000000420109981 */ /* 0x000164000c1e1500 */
[----:B---3--:R-:W-:-:S02]  /*0750*/  @!P2 IMAD.WIDE.U32 R24, R15, 0x2, R24 ;  /* 0x000000020f18a825 */ /* 0x008fc400078e0018 */
[----:B------:R3:W5:Y:S01]  /*0760*/  @!P0 LDG.E.U16 R13, desc[UR4][R20.64] ;  /* 0x00000004140d8981 */ /* 0x000762000c1e1500 */
[----:B------:R-:W1:Y:S03]  /*0770*/  @!P3 LDC.64 R36, c[0x0][0x228] ;  /* 0x00008a00ff24bb82 */ /* 0x000e660000000a00 */
[----:B------:R3:W5:Y:S01]  /*0780*/  @!P1 LDG.E.U16 R17, desc[UR4][R30.64] ;  /* 0x000000041e119981 */ /* 0x000762000c1e1500 */
[----:B------:R-:W-:Y:S01]  /*0790*/  @!P2 IMAD.WIDE.U32 R34, R15, 0x2, R34 ;  /* 0x000000020f22a825 */ /* 0x000fe200078e0022 */
[----:B------:R-:W-:Y:S02]  /*07a0*/  PRMT R14, RZ, 0x7610, R14 ;  /* 0x00007610ff0e7816 */ /* 0x000fe4000000000e */
[----:B------:R-:W-:Y:S01]  /*07b0*/  PRMT R10, RZ, 0x7610, R10 ;  /* 0x00007610ff0a7816 */ /* 0x000fe2000000000a */
[----:B0-----:R-:W0:Y:S01]  /*07c0*/  @!P4 LDC.64 R32, c[0x0][0x228] ;  /* 0x00008a00ff20cb82 */ /* 0x001e220000000a00 */
[----:B---3--:R-:W-:-:S07]  /*07d0*/  PRMT R21, RZ, 0x7610, R21 ;  /* 0x00007610ff157816 */ /* 0x008fce0000000015 */
[----:B------:R-:W3:Y:S01]  /*07e0*/  @!P4 LDC.64 R30, c[0x0][0x220] ;  /* 0x00008800ff1ecb82 */ /* 0x000ee20000000a00 */
[----:B------:R1:W5:Y:S01]  /*07f0*/  @!P2 LDG.E.U16 R21, desc[UR4][R24.64] ;  /* 0x000000041815a981 */ /* 0x000362000c1e1500 */
[----:B------:R-:W-:Y:S02]  /*0800*/  @!P4 IMAD.IADD R15, R0, 0x1, R27 ;  /* 0x00000001000fc824 */ /* 0x000fe400078e021b */
[----:B------:R-:W-:Y:S01]  /*0810*/  @!P4 VIADD R27, R27, 0x80 ;  /* 0x000000801b1bc836 */ /* 0x000fe20000000000 */
[----:B------:R3:W5:Y:S01]  /*0820*/  @!P2 LDG.E.U16 R14, desc[UR4][R34.64] ;  /* 0x00000004220ea981 */ /* 0x000762000c1e1500 */
[----:B-1----:R-:W1:Y:S03]  /*0830*/  S2R R25, SR_TID.X ;  /* 0x0000000000197919 */ /* 0x002e660000002100 */
[----:B------:R-:W-:Y:S01]  /*0840*/  ISETP.GE.AND P1, PT, R27, R2, PT ;  /* 0x000000021b00720c */ /* 0x000fe20003f26270 */
[----:B---3--:R-:W-:-:S12]  /*0850*/  @!P4 IMAD.WIDE.U32 R30, R15, 0x2, R30 ;  /* 0x000000020f1ec825 */ /* 0x008fd800078e001e */
[----:B------:R-:W3:Y:S01]  /*0860*/  @!P1 LDC.64 R34, c[0x0][0x220] ;  /* 0x00008800ff229b82 */ /* 0x000ee20000000a00 */
[----:B------:R0:W5:Y:S01]  /*0870*/  @!P4 LDG.E.U16 R10, desc[UR4][R30.64] ;  /* 0x000000041e0ac981 */ /* 0x000162000c1e1500 */
[----:B------:R-:W-:Y:S01]  /*0880*/  @!P3 IMAD.WIDE.U32 R18, R23, 0x2, R18 ;  /* 0x000000021712b825 */ /* 0x000fe200078e0012 */
[----:B------:R-:W-:-:S05]  /*0890*/  @!P1 IADD3 R12, R0, R27, RZ ;  /* 0x0000001b000c9210 */ /* 0x000fca0007ffe0ff */
[----:B0-----:R-:W0:Y:S01]  /*08a0*/  @!P1 LDC.64 R30, c[0x0][0x228] ;  /* 0x00008a00ff1e9b82 */ /* 0x001e220000000a00 */
[----:B------:R-:W-:Y:S01]  /*08b0*/  @!P3 IMAD.WIDE.U32 R36, R23, 0x2, R36 ;  /* 0x000000021724b825 */ /* 0x000fe200078e0024 */
[----:B------:R-:W-:-:S03]  /*08c0*/  @!P1 IADD3 R27, R27, 0x80, RZ ;  /* 0x000000801b1b9810 */ /* 0x000fc60007ffe0ff */
[----:B-1----:R-:W-:Y:S01]  /*08d0*/  VIADD R23, R25, 0x80 ;  /* 0x0000008019177836 */ /* 0x002fe20000000000 */
[----:B------:R-:W-:-:S04]  /*08e0*/  ISETP.GE.AND P6, PT, R27, R2, PT ;  /* 0x000000021b00720c */ /* 0x000fc80003fc6270 */
[----:B------:R-:W-:Y:S01]  /*08f0*/  ISETP.GE.AND P5, PT, R23, R2, PT ;  /* 0x000000021700720c */ /* 0x000fe20003fa6270 */
[----:B------:R-:W-:Y:S01]  /*0900*/  @!P4 IMAD.WIDE.U32 R32, R15, 0x2, R32 ;  /* 0x000000020f20c825 */ /* 0x000fe200078e0020 */
[----:B------:R-:W-:Y:S02]  /*0910*/  PRMT R24, RZ, 0x7610, R24 ;  /* 0x00007610ff187816 */ /* 0x000fe40000000018 */
[----:B------:R-:W-:Y:S01]  /*0920*/  PRMT R20, RZ, 0x7610, R20 ;  /* 0x00007610ff147816 */ /* 0x000fe20000000014 */
[----:B---3--:R-:W-:-:S03]  /*0930*/  @!P1 IMAD.WIDE.U32 R34, R12, 0x2, R34 ;  /* 0x000000020c229825 */ /* 0x008fc600078e0022 */
[----:B------:R0:W3:Y:S04]  /*0940*/  @!P4 LDG.E.U16 R24, desc[UR4][R32.64] ;  /* 0x000000042018c981 */ /* 0x0000e8000c1e1500 */
[----:B------:R1:W3:Y:S01]  /*0950*/  @!P3 LDG.E.U16 R20, desc[UR4][R18.64] ;  /* 0x000000041214b981 */ /* 0x0002e2000c1e1500 */
[----:B0-----:R-:W-:Y:S02]  /*0960*/  @!P1 IMAD.WIDE.U32 R32, R12, 0x2, R30 ;  /* 0x000000020c209825 */ /* 0x001fe400078e001e */
[----:B------:R-:W0:Y:S01]  /*0970*/  @!P6 LDC.64 R30, c[0x0][0x220] ;  /* 0x00008800ff1eeb82 */ /* 0x000e220000000a00 */
[----:B-1----:R-:W-:Y:S01]  /*0980*/  PRMT R18, RZ, 0x7610, R18 ;  /* 0x00007610ff127816 */ /* 0x002fe20000000012 */
[----:B------:R-:W-:-:S05]  /*0990*/  VIADD R19, R25, 0x100 ;  /* 0x0000010019137836 */ /* 0x000fca0000000000 */
[----:B------:R-:W3:Y:S01]  /*09a0*/  @!P1 LDG.E.U16 R18, desc[UR4][R34.64] ;  /* 0x0000000422129981 */ /* 0x000ee2000c1e1500 */
[----:B------:R-:W-:-:S06]  /*09b0*/  PRMT R29, RZ, 0x7610, R29 ;  /* 0x00007610ff1d7816 */ /* 0x000fcc000000001d */
[----:B------:R-:W3:Y:S01]  /*09c0*/  @!P3 LDG.E.U16 R29, desc[UR4][R36.64] ;  /* 0x00000004241db981 */ /* 0x000ee2000c1e1500 */
[----:B----4-:R-:W-:Y:S01]  /*09d0*/  @!P5 IMAD.U32 R12, R11, 0x10000, RZ ;  /* 0x000100000b0cd824 */ /* 0x010fe200078e00ff */
[----:B------:R-:W-:-:S06]  /*09e0*/  PRMT R11, RZ, 0x7610, R11 ;  /* 0x00007610ff0b7816 */ /* 0x000fcc000000000b */
[----:B------:R0:W4:Y:S01]  /*09f0*/  @!P1 LDG.E.U16 R11, desc[UR4][R32.64] ;  /* 0x00000004200b9981 */ /* 0x000122000c1e1500 */
[----:B------:R-:W-:Y:S02]  /*0a00*/  ISETP.GE.AND P1, PT, R19, R2, PT ;  /* 0x000000021300720c */ /* 0x000fe40003f26270 */
[----:B------:R-:W-:-:S04]  /*0a10*/  IADD3 R19, R25, 0x180, RZ ;  /* 0x0000018019137810 */ /* 0x000fc80007ffe0ff */
[----:B------:R-:W-:Y:S01]  /*0a20*/  ISETP.GE.AND P2, PT, R19, R2, PT ;  /* 0x000000021300720c */ /* 0x000fe20003f46270 */
[----:B------:R-:W-:-:S05]  /*0a30*/  VIADD R19, R25, 0x200 ;  /* 0x0000020019137836 */ /* 0x000fca0000000000 */
[----:B------:R-:W-:Y:S02]  /*0a40*/  ISETP.GE.AND P3, PT, R19, R2, PT ;  /* 0x000000021300720c */ /* 0x000fe40003f66270 */
[----:B------:R-:W-:-:S05]  /*0a50*/  @!P6 IADD3 R19, R0, R27, RZ ;  /* 0x0000001b0013e210 */ /* 0x000fca0007ffe0ff */
[----:B0-----:R-:W-:Y:S02]  /*0a60*/  @!P6 IMAD.WIDE.U32 R32, R19, 0x2, R30 ;  /* 0x000000021320e825 */ /* 0x001fe400078e001e */
[----:B------:R-:W0:Y:S02]  /*0a70*/  @!P6 LDC.64 R30, c[0x0][0x228] ;  /* 0x00008a00ff1eeb82 */ /* 0x000e240000000a00 */
[----:B--2---:R-:W-:-:S04]  /*0a80*/  @!P5 IMAD.U32 R22, R22, 0x10000, RZ ;  /* 0x000100001616d824 */ /* 0x004fc800078e00ff */
[----:B------:R1:W2:Y:S02]  /*0a90*/  @!P5 MUFU.RCP R15, R22 ;  /* 0x00000016000fd308 */ /* 0x0002a40000001000 */
[----:B-1----:R-:W-:Y:S01]  /*0aa0*/  PRMT R22, RZ, 0x7610, R22 ;  /* 0x00007610ff167816 */ /* 0x002fe20000000016 */
[----:B0-----:R-:W-:-:S05]  /*0ab0*/  @!P6 IMAD.WIDE.U32 R30, R19, 0x2, R30 ;  /* 0x00000002131ee825 */ /* 0x001fca00078e001e */
[----:B------:R-:W4:Y:S01]  /*0ac0*/  @!P6 LDG.E.U16 R22, desc[UR4][R30.64] ;  /* 0x000000041e16e981 */ /* 0x000f22000c1e1500 */
[----:B--2---:R-:W-:Y:S01]  /*0ad0*/  @!P5 FMUL.FTZ R15, R12, R15 ;  /* 0x0000000f0c0fd220 */ /* 0x004fe20000410000 */
[----:B------:R-:W-:-:S06]  /*0ae0*/  PRMT R12, RZ, 0x7610, R12 ;  /* 0x00007610ff0c7816 */ /* 0x000fcc000000000c */
[----:B------:R-:W2:Y:S01]  /*0af0*/  @!P6 LDG.E.U16 R12, desc[UR4][R32.64] ;  /* 0x00000004200ce981 */ /* 0x000ea2000c1e1500 */
[----:B-----5:R-:W-:Y:S01]  /*0b00*/  @!P0 SHF.L.U32 R13, R13, 0x10, RZ ;  /* 0x000000100d0d8819 */ /* 0x020fe200000006ff */
[C---:B------:R-:W-:Y:S01]  /*0b10*/  VIADD R27, R25.reuse, 0x280 ;  /* 0x00000280191b7836 */ /* 0x040fe20000000000 */
[----:B------:R-:W-:Y:S02]  /*0b20*/  @!P5 F2FP.BF16.F32.PACK_AB R3, RZ, R15 ;  /* 0x0000000fff03d23e */ /* 0x000fe400000010ff */
[----:B------:R-:W-:Y:S02]  /*0b30*/  IADD3 R15, R25, 0x300, RZ ;  /* 0x00000300190f7810 */ /* 0x000fe40007ffe0ff */
[----:B------:R-:W0:Y:S01]  /*0b40*/  @!P0 MUFU.RCP R13, R13 ;  /* 0x0000000d000d8308 */ /* 0x000e220000001000 */
[-C--:B------:R-:W-:Y:S01]  /*0b50*/  ISETP.GE.AND P4, PT, R27, R2.reuse, PT ;  /* 0x000000021b00720c */ /* 0x080fe20003f86270 */
[----:B------:R-:W-:Y:S01]  /*0b60*/  @!P1 IMAD.U32 R19, R17, 0x10000, RZ ;  /* 0x0001000011139824 */ /* 0x000fe200078e00ff */
[----:B------:R-:W-:Y:S01]  /*0b70*/  ISETP.GE.AND P6, PT, R15, R2, PT ;  /* 0x000000020f00720c */ /* 0x000fe20003fc6270 */
[----:B------:R-:W-:Y:S01]  /*0b80*/  VIADD R27, R25, 0x380 ;  /* 0x00000380191b7836 */ /* 0x000fe20000000000 */
[----:B------:R-:W-:-:S04]  /*0b90*/  @!P0 SHF.L.U32 R26, R26, 0x10, RZ ;  /* 0x000000101a1a8819 */ /* 0x000fc800000006ff */
[----:B------:R-:W-:Y:S01]  /*0ba0*/  ISETP.GE.AND P5, PT, R27, R2, PT ;  /* 0x000000021b00720c */ /* 0x000fe20003fa6270 */
[----:B------:R-:W-:Y:S02]  /*0bb0*/  @!P2 IMAD.U32 R17, R14, 0x10000, RZ ;  /* 0x000100000e11a824 */ /* 0x000fe400078e00ff */
[----:B------:R-:W1:Y:S01]  /*0bc0*/  @!P0 LDC.64 R14, c[0x0][0x218] ;  /* 0x00008600ff0e8b82 */ /* 0x000e620000000a00 */
[----:B0-----:R-:W-:Y:S01]  /*0bd0*/  @!P0 FMUL.FTZ R13, R26, R13 ;  /* 0x0000000d1a0d8220 */ /* 0x001fe20000410000 */
[----:B------:R-:W0:Y:S04]  /*0be0*/  @!P1 MUFU.RCP R19, R19 ;  /* 0x0000001300139308 */ /* 0x000e280000001000 */
[----:B------:R-:W-:Y:S01]  /*0bf0*/  @!P0 F2FP.BF16.F32.PACK_AB R28, RZ, R13 ;  /* 0x0000000dff1c823e */ /* 0x000fe200000010ff */
[----:B------:R-:W-:-:S03]  /*0c00*/  @!P0 IMAD.IADD R27, R0, 0x1, R25 ;  /* 0x00000001001b8824 */ /* 0x000fc600078e0219 */
[----:B------:R-:W-:Y:S01]  /*0c10*/  @!P2 MUFU.RCP R17, R17 ;  /* 0x000000110011a308 */ /* 0x000fe20000001000 */
[----:B------:R-:W-:Y:S01]  /*0c20*/  @!P0 MOV R25, R23 ;  /* 0x0000001700198202 */ /* 0x000fe20000000f00 */
[----:B------:R-:W-:Y:S02]  /*0c30*/  @!P1 IMAD.U32 R16, R16, 0x10000, RZ ;  /* 0x0001000010109824 */ /* 0x000fe400078e00ff */
[----:B-1----:R-:W-:-:S05]  /*0c40*/  @!P0 IMAD.WIDE.U32 R14, R27, 0x2, R14 ;  /* 0x000000021b0e8825 */ /* 0x002fca00078e000e */
[----:B------:R1:W-:Y:S01]  /*0c50*/  @!P0 STG.E.U16 desc[UR4][R14.64], R28 ;  /* 0x0000001c0e008986 */ /* 0x0003e2000c101504 */
[----:B------:R-:W-:Y:S01]  /*0c60*/  ISETP.GE.AND P0, PT, R25, R2, PT ;  /* 0x000000021900720c */ /* 0x000fe20003f06270 */
[----:B0-----:R-:W-:Y:S01]  /*0c70*/  @!P1 FMUL.FTZ R16, R16, R19 ;  /* 0x0000001310109220 */ /* 0x001fe20000410000 */
[----:B---3--:R-:W-:-:S06]  /*0c80*/  @!P4 IMAD.U32 R24, R24, 0x10000, RZ ;  /* 0x000100001818c824 */ /* 0x008fcc00078e00ff */
[----:B------:R-:W0:Y:S01]  /*0c90*/  @!P4 MUFU.RCP R24, R24 ;  /* 0x000000180018c308 */ /* 0x000e220000001000 */
[----:B------:R-:W-:Y:S01]  /*0ca0*/  @!P3 SHF.L.U32 R20, R20, 0x10, RZ ;  /* 0x000000101414b819 */ /* 0x000fe200000006ff */
[----:B------:R-:W-:Y:S01]  /*0cb0*/  @!P4 IMAD.U32 R19, R10, 0x10000, RZ ;  /* 0x000100000a13c824 */ /* 0x000fe200078e00ff */
[----:B------:R-:W-:-:S06]  /*0cc0*/  @!P3 SHF.L.U32 R29, R29, 0x10, RZ ;  /* 0x000000101d1db819 */ /* 0x000fcc00000006ff */
[----:B------:R-:W3:Y:S01]  /*0cd0*/  @!P3 MUFU.RCP R29, R29 ;  /* 0x0000001d001db308 */ /* 0x000ee20000001000 */
[----:B------:R-:W-:Y:S01]  /*0ce0*/  @!P6 SHF.L.U32 R18, R18, 0x10, RZ ;  /* 0x000000101212e819 */ /* 0x000fe200000006ff */
[----:B0-----:R-:W-:Y:S01]  /*0cf0*/  @!P4 FMUL.FTZ R19, R19, R24 ;  /* 0x000000181313c220 */ /* 0x001fe20000410000 */
[----:B------:R-:W-:Y:S04]  /*0d00*/  BSSY B0, `(.L_x_833) ;  /* 0x000003c000007945 */ /* 0x000fe80003800000 */
[----:B------:R-:W-:Y:S01]  /*0d10*/  BSSY B1, `(.L_x_834) ;  /* 0x0000034000017945 */ /* 0x000fe20003800000 */
[----:B------:R-:W-:Y:S02]  /*0d20*/  @!P1 F2FP.BF16.F32.PACK_AB R4, RZ, R16 ;  /* 0x00000010ff04923e */ /* 0x000fe400000010ff */
[----:B------:R-:W-:Y:S01]  /*0d30*/  @!P4 F2FP.BF16.F32.PACK_AB R7, RZ, R19 ;  /* 0x00000013ff07c23e */ /* 0x000fe200000010ff */
[----:B---3--:R-:W-:-:S05]  /*0d40*/  @!P3 FMUL.FTZ R20, R20, R29 ;  /* 0x0000001d1414b220 */ /* 0x008fca0000410000 */
[----:B------:R-:W-:Y:S02]  /*0d50*/  @!P3 F2FP.BF16.F32.PACK_AB R6, RZ, R20 ;  /* 0x00000014ff06b23e */ /* 0x000fe400000010ff */
[----:B----4-:R-:W-:-:S06]  /*0d60*/  @!P6 SHF.L.U32 R11, R11, 0x10, RZ ;  /* 0x000000100b0be819 */ /* 0x010fcc00000006ff */
[----:B------:R-:W0:Y:S02]  /*0d70*/  @!P6 MUFU.RCP R11, R11 ;  /* 0x0000000b000be308 */ /* 0x000e240000001000 */
[----:B0-----:R-:W-:Y:S01]  /*0d80*/  @!P6 FMUL.FTZ R11, R18, R11 ;  /* 0x0000000b120be220 */ /* 0x001fe20000410000 */
[----:B------:R-:W-:-:S06]  /*0d90*/  @!P5 SHF.L.U32 R13, R22, 0x10, RZ ;  /* 0x00000010160dd819 */ /* 0x000fcc00000006ff */
[----:B------:R-:W0:Y:S01]  /*0da0*/  @!P5 MUFU.RCP R13, R13 ;  /* 0x0000000d000dd308 */ /* 0x000e220000001000 */
[----:B------:R-:W-:Y:S02]  /*0db0*/  @!P2 IMAD.U32 R22, R21, 0x10000, RZ ;  /* 0x000100001516a824 */ /* 0x000fe400078e00ff */
[----:B--2---:R-:W-:Y:S02]  /*0dc0*/  @!P5 IMAD.U32 R12, R12, 0x10000, RZ ;  /* 0x000100000c0cd824 */ /* 0x004fe400078e00ff */
[----:B------:R-:W-:Y:S01]  /*0dd0*/  @!P2 FMUL.FTZ R17, R22, R17 ;  /* 0x000000111611a220 */ /* 0x000fe20000410000 */
[----:B------:R-:W-:-:S04]  /*0de0*/  @!P6 F2FP.BF16.F32.PACK_AB R8, RZ, R11 ;  /* 0x0000000bff08e23e */ /* 0x000fc800000010ff */
[----:B------:R-:W-:Y:S01]  /*0df0*/  @!P2 F2FP.BF16.F32.PACK_AB R5, RZ, R17 ;  /* 0x00000011ff05a23e */ /* 0x000fe200000010ff */
[----:B0-----:R-:W-:-:S05]  /*0e00*/  @!P5 FMUL.FTZ R12, R12, R13 ;  /* 0x0000000d0c0cd220 */ /* 0x001fca0000410000 */
[----:B------:R-:W-:Y:S01]  /*0e10*/  @!P5 F2FP.BF16.F32.PACK_AB R9, RZ, R12 ;  /* 0x0000000cff09d23e */ /* 0x000fe200000010ff */
[----:B-1----:R-:W-:Y:S06]  /*0e20*/  @P0 BRA `(.L_x_835) ;  /* 0x0000000000300947 */ /* 0x002fec0003800000 */
[----:B------:R-:W0:Y:S01]  /*0e30*/  LDC.64 R10, c[0x0][0x218] ;  /* 0x00008600ff0a7b82 */ /* 0x000e220000000a00 */
[----:B------:R-:W-:Y:S01]  /*0e40*/  IADD3 R13, R0, R25, RZ ;  /* 0x00000019000d7210 */ /* 0x000fe20007ffe0ff */
[----:B------:R-:W-:-:S05]  /*0e50*/  VIADD R25, R25, 0x80 ;  /* 0x0000008019197836 */ /* 0x000fca0000000000 */
[----:B------:R-:W-:Y:S01]  /*0e60*/  ISETP.GE.AND P0, PT, R25, R2, PT ;  /* 0x000000021900720c */ /* 0x000fe20003f06270 */
[----:B0-----:R-:W-:-:S05]  /*0e70*/  IMAD.WIDE.U32 R10, R13, 0x2, R10 ;  /* 0x000000020d0a7825 */ /* 0x001fca00078e000a */
[----:B------:R0:W-:Y:S07]  /*0e80*/  STG.E.U16 desc[UR4][R10.64], R3 ;  /* 0x000000030a007986 */ /* 0x0001ee000c101504 */
[----:B------:R-:W-:Y:S05]  /*0e90*/  @P0 BRA `(.L_x_836) ;  /* 0x0000000000300947 */ /* 0x000fea0003800000 */
[----:B0-----:R-:W0:Y:S01]  /*0ea0*/  LDC.64 R10, c[0x0][0x218] ;  /* 0x00008600ff0a7b82 */ /* 0x001e220000000a00 */
[----:B------:R-:W-:Y:S01]  /*0eb0*/  IADD3 R3, R0, R25, RZ ;  /* 0x0000001900037210 */ /* 0x000fe20007ffe0ff */
[----:B------:R-:W-:-:S04]  /*0ec0*/  VIADD R25, R25, 0x80 ;  /* 0x0000008019197836 */ /* 0x000fc80000000000 */
[----:B0-----:R-:W-:-:S05]  /*0ed0*/  IMAD.WIDE.U32 R10, R3, 0x2, R10 ;  /* 0x00000002030a7825 */ /* 0x001fca00078e000a */
[----:B------:R0:W-:Y:S02]  /*0ee0*/  STG.E.U16 desc[UR4][R10.64], R4 ;  /* 0x000000040a007986 */ /* 0x0001e4000c101504 */
.L_x_835:
[----:B------:R-:W-:-:S13]  /*0ef0*/  ISETP.GE.AND P0, PT, R25, R2, PT ;  /* 0x000000021900720c */ /* 0x000fda0003f06270 */
[----:B------:R-:W-:Y:S05]  /*0f00*/  @P0 BRA `(.L_x_837) ;  /* 0x0000000000300947 */ /* 0x000fea0003800000 */
[----:B0-----:R-:W0:Y:S01]  /*0f10*/  LDC.64 R10, c[0x0][0x218] ;  /* 0x00008600ff0a7b82 */ /* 0x001e220000000a00 */
[----:B------:R-:W-:Y:S01]  /*0f20*/  IADD3 R3, R0, R25, RZ ;  /* 0x0000001900037210 */ /* 0x000fe20007ffe0ff */
[----:B------:R-:W-:-:S04]  /*0f30*/  VIADD R25, R25, 0x80 ;  /* 0x0000008019197836 */ /* 0x000fc80000000000 */
[----:B0-----:R-:W-:-:S05]  /*0f40*/  IMAD.WIDE.U32 R10, R3, 0x2, R10 ;  /* 0x00000002030a7825 */ /* 0x001fca00078e000a */
[----:B------:R1:W-:Y:S02]  /*0f50*/  STG.E.U16 desc[UR4][R10.64], R5 ;  /* 0x000000050a007986 */ /* 0x0003e4000c101504 */
.L_x_836:
[----:B------:R-:W-:-:S13]  /*0f60*/  ISETP.GE.AND P0, PT, R25, R2, PT ;  /* 0x000000021900720c */ /* 0x000fda0003f06270 */
[----:B------:R-:W-:Y:S05]  /*0f70*/  @P0 BRA `(.L_x_838) ;  /* 0x0000000000340947 */ /* 0x000fea0003800000 */
[----:B-1----:R-:W1:Y:S01]  /*0f80*/  LDC.64 R4, c[0x0][0x218] ;  /* 0x00008600ff047b82 */ /* 0x002e620000000a00 */
[----:B0-----:R-:W-:Y:S01]  /*0f90*/  IADD3 R3, R0, R25, RZ ;  /* 0x0000001900037210 */ /* 0x001fe20007ffe0ff */
[----:B------:R-:W-:-:S04]  /*0fa0*/  VIADD R25, R25, 0x80 ;  /* 0x0000008019197836 */ /* 0x000fc80000000000 */
[----:B-1----:R-:W-:-:S05]  /*0fb0*/  IMAD.WIDE.U32 R4, R3, 0x2, R4 ;  /* 0x0000000203047825 */ /* 0x002fca00078e0004 */
[----:B------:R1:W-:Y:S02]  /*0fc0*/  STG.E.U16 desc[UR4][R4.64], R6 ;  /* 0x0000000604007986 */ /* 0x0003e4000c101504 */
.L_x_837:
[----:B------:R-:W-:-:S13]  /*0fd0*/  ISETP.GE.AND P0, PT, R25, R2, PT ;  /* 0x000000021900720c */ /* 0x000fda0003f06270 */
[----:B------:R-:W-:Y:S05]  /*0fe0*/  @P0 BREAK B1 ;  /* 0x0000000000010942 */ /* 0x000fea0003800000 */
[----:B------:R-:W-:Y:S05]  /*0ff0*/  @P0 BRA `(.L_x_839) ;  /* 0x0000000000300947 */ /* 0x000fea0003800000 */
[----:B01----:R-:W0:Y:S01]  /*1000*/  LDC.64 R4, c[0x0][0x218] ;  /* 0x00008600ff047b82 */ /* 0x003e220000000a00 */
[----:B------:R-:W-:Y:S01]  /*1010*/  IADD3 R3, R0, R25, RZ ;  /* 0x0000001900037210 */ /* 0x000fe20007ffe0ff */
[----:B------:R-:W-:-:S04]  /*1020*/  VIADD R25, R25, 0x80 ;  /* 0x0000008019197836 */ /* 0x000fc80000000000 */
[----:B0-----:R-:W-:-:S05]  /*1030*/  IMAD.WIDE.U32 R4, R3, 0x2, R4 ;  /* 0x0000000203047825 */ /* 0x001fca00078e0004 */
[----:B------:R2:W-:Y:S02]  /*1040*/  STG.E.U16 desc[UR4][R4.64], R7 ;  /* 0x0000000704007986 */ /* 0x0005e4000c101504 */
.L_x_838:
[----:B------:R-:W-:Y:S05]  /*1050*/  BSYNC B1 ;  /* 0x0000000000017941 */ /* 0x000fea0003800000 */
.L_x_834:
[----:B------:R-:W-:-:S13]  /*1060*/  ISETP.GE.AND P0, PT, R25, R2, PT ;  /* 0x000000021900720c */ /* 0x000fda0003f06270 */
[----:B-12---:R-:W1:Y:S01]  /*1070*/  @!P0 LDC.64 R4, c[0x0][0x218] ;  /* 0x00008600ff048b82 */ /* 0x006e620000000a00 */
[----:B0-----:R-:W-:Y:S01]  /*1080*/  @!P0 IADD3 R3, R0, R25, RZ ;  /* 0x0000001900038210 */ /* 0x001fe20007ffe0ff */
[----:B------:R-:W-:-:S04]  /*1090*/  @!P0 VIADD R25, R25, 0x80 ;  /* 0x0000008019198836 */ /* 0x000fc80000000000 */
[----:B-1----:R-:W-:-:S05]  /*10a0*/  @!P0 IMAD.WIDE.U32 R4, R3, 0x2, R4 ;  /* 0x0000000203048825 */ /* 0x002fca00078e0004 */
[----:B------:R2:W-:Y:S02]  /*10b0*/  @!P0 STG.E.U16 desc[UR4][R4.64], R8 ;  /* 0x0000000804008986 */ /* 0x0005e4000c101504 */
.L_x_839:
[----:B------:R-:W-:Y:S05]  /*10c0*/  BSYNC B0 ;  /* 0x0000000000007941 */ /* 0x000fea0003800000 */
.L_x_833:
[----:B------:R-:W-:Y:S05]  /*10d0*/  WARPSYNC.ALL ;  /* 0x0000000000007948 */ /* 0x000fea0003800000 */
[----:B------:R-:W-:-:S13]  /*10e0*/  ISETP.GE.AND P0, PT, R25, R2, PT ;  /* 0x000000021900720c */ /* 0x000fda0003f06270 */
[----:B------:R-:W-:Y:S05]  /*10f0*/  @P0 EXIT ;  /* 0x000000000000094d */ /* 0x000fea0003800000 */
[----:B------:R-:W3:Y:S01]  /*1100*/  LDC.64 R2, c[0x0][0x218] ;  /* 0x00008600ff027b82 */ /* 0x000ee20000000a00 */
[----:B------:R-:W-:-:S05]  /*1110*/  IADD3 R25, R0, R25, RZ ;  /* 0x0000001900197210 */ /* 0x000fca0007ffe0ff */
[----:B---3--:R-:W-:-:S05]  /*1120*/  IMAD.WIDE.U32 R2, R25, 0x2, R2 ;  /* 0x0000000219027825 */ /* 0x008fca00078e0002 */
[----:B------:R-:W-:Y:S01]  /*1130*/  STG.E.U16 desc[UR4][R2.64], R9 ;  /* 0x0000000902007986 */ /* 0x000fe2000c101504 */
[----:B------:R-:W-:Y:S05]  /*1140*/  EXIT ;  /* 0x000000000000794d */ /* 0x000fea0003800000 */
.L_x_840:
        /* <DEDUP_REMOVED lines=11> */
.L_x_19322:


//--------------------- .text._ZN2at6native29vectorized_elementwise_kernelILi4ENS0_13BinaryFunctorIN3c108BFloat16ES4_S4_NS0_15binary_internal10DivFunctorIS4_EEEESt5arrayIPcLm3EEEEviT0_T1_ --------------------------
	.section	.text._ZN2at6native29vectorized_elementwise_kernelILi4ENS0_13BinaryFunctorIN3c108BFloat16ES4_S4_NS0_15binary_internal10DivFunctorIS4_EEEESt5arrayIPcLm3EEEEviT0_T1_,"ax",@progbits
	.align	128
        .global         _ZN2at6native29vectorized_elementwise_kernelILi4ENS0_13BinaryFunctorIN3c108BFloat16ES4_S4_NS0_15binary_internal10DivFunctorIS4_EEEESt5arrayIPcLm3EEEEviT0_T1_
        .type           _ZN2at6native29vectorized_elementwise_kernelILi4ENS0_13BinaryFunctorIN3c108BFloat16ES4_S4_NS0_15binary_internal10DivFunctorIS4_EEEESt5arrayIPcLm3EEEEviT0_T1_,@function
        .size           _ZN2at6native29vectorized_elementwise_kernelILi4ENS0_13BinaryFunctorIN3c108BFloat16ES4_S4_NS0_15binary_internal10DivFunctorIS4_EEEESt5arrayIPcLm3EEEEviT0_T1_,(.L_x_19323 - _ZN2at6native29vectorized_elementwise_kernelILi4ENS0_13BinaryFunctorIN3c108BFloat16ES4_S4_NS0_15binary_internal10DivFunctorIS4_EEEESt5arrayIPcLm3EEEEviT0_T1_)
        .other          _ZN2at6native29vectorized_elementwise_kernelILi4ENS0_13BinaryFunctorIN3c108BFloat16ES4_S4_NS0_15binary_internal10DivFunctorIS4_EEEESt5arrayIPcLm3EEEEviT0_T1_,@"STO_CUDA_ENTRY STV_DEFAULT"
_ZN2at6native29vectorized_elementwise_kernelILi4ENS0_13BinaryFunctorIN3c108BFloat16ES4_S4_NS0_15binary_internal10DivFunctorIS4_EEEESt5arrayIPcLm3EEEEviT0_T1_:
.text._ZN2at6native29vectorized_elementwise_kernelILi4ENS0_13BinaryFunctorIN3c108BFloat16ES4_S4_NS0_15binary_internal10DivFunctorIS4_EEEESt5arrayIPcLm3EEEEviT0_T1_:
        /* <DEDUP_REMOVED lines=13> */
[----:B------:R-:W2:Y:S04]  /*00d0*/  LDG.E.64 R6, desc[UR4][R18.64] ;  /* 0x0000000412067981 */ /* 0x000ea8000c1e1b00 */
[----:B------:R-:W3:Y:S01]  /*00e0*/  LDG.E.64 R8, desc[UR4][R18.64+0x400] ;  /* 0x0004000412087981 */ /* 0x000ee2000c1e1b00 */
[----:B0-----:R-:W-:-:S04]  /*00f0*/  IMAD.WIDE R2, R0, 0x2, R2 ;  /* 0x0000000200027825 */ /* 0x001fc800078e0202 */
[----:B------:R-:W-:-:S05]  /*0100*/  IMAD.WIDE.U32 R16, R10, 0x8, R2 ;  /* 0x000000080a107825 */ /* 0x000fca00078e0002 */
[----:B------:R-:W4:Y:S04]  /*0110*/  LDG.E.64 R4, desc[UR4][R16.64] ;  /* 0x0000000410047981 */ /* 0x000f28000c1e1b00 */
[----:B------:R0:W5:Y:S01]  /*0120*/  LDG.E.64 R2, desc[UR4][R16.64+0x400] ;  /* 0x0004000410027981 */ /* 0x000162000c1e1b00 */
[C---:B--2---:R-:W-:Y:S01]  /*0130*/  IMAD.U32 R14, R6.reuse, 0x10000, RZ ;  /* 0x00010000060e7824 */ /* 0x044fe200078e00ff */
[----:B------:R-:W-:Y:S02]  /*0140*/  PRMT R6, R6, 0x7632, R6 ;  /* 0x0000763206067816 */ /* 0x000fe40000000006 */
[C---:B------:R-:W-:Y:S01]  /*0150*/  SHF.L.U32 R13, R7.reuse, 0x10, RZ ;  /* 0x00000010070d7819 */ /* 0x040fe200000006ff */
[----:B---3--:R-:W-:Y:S01]  /*0160*/  IMAD.U32 R11, R8, 0x10000, RZ ;  /* 0x00010000080b7824 */ /* 0x008fe200078e00ff */
[----:B------:R-:W-:Y:S01]  /*0170*/  PRMT R8, R7, 0x7632, R8 ;  /* 0x0000763207087816 */ /* 0x000fe20000000008 */
[----:B------:R-:W-:Y:S01]  /*0180*/  IMAD.U32 R12, R9, 0x10000, RZ ;  /* 0x00010000090c7824 */ /* 0x000fe200078e00ff */
[----:B------:R-:W-:Y:S01]  /*0190*/  SHF.L.U32 R15, R6, 0x10, RZ ;  /* 0x00000010060f7819 */ /* 0x000fe200000006ff */
[----:B------:R-:W-:Y:S01]  /*01a0*/  MUFU.RCP R14, R14 ;  /* 0x0000000e000e7308 */ /* 0x000fe20000001000 */
[----:B------:R-:W1:Y:S01]  /*01b0*/  LDC.64 R6, c[0x0][0x218] ;  /* 0x00008600ff067b82 */ /* 0x000e620000000a00 */
[C---:B------:R-:W-:Y:S01]  /*01c0*/  PRMT R9, R8.reuse, 0x7632, R9 ;  /* 0x0000763208097816 */ /* 0x040fe20000000009 */
[----:B------:R-:W-:-:S03]  /*01d0*/  IMAD.U32 R20, R8, 0x10000, RZ ;  /* 0x0001000008147824 */ /* 0x000fc600078e00ff */
[C---:B0-----:R-:W-:Y:S01]  /*01e0*/  PRMT R17, R9.reuse, 0x7632, R17 ;  /* 0x0000763209117816 */ /* 0x041fe20000000011 */
[----:B------:R-:W-:Y:S01]  /*01f0*/  IMAD.U32 R21, R9, 0x10000, RZ ;  /* 0x0001000009157824 */ /* 0x000fe200078e00ff */
[----:B------:R-:W0:Y:S08]  /*0200*/  MUFU.RCP R15, R15 ;  /* 0x0000000f000f7308 */ /* 0x000e300000001000 */
[----:B------:R-:W2:Y:S01]  /*0210*/  MUFU.RCP R13, R13 ;  /* 0x0000000d000d7308 */ /* 0x000ea20000001000 */
[----:B----4-:R-:W-:-:S07]  /*0220*/  PRMT R16, R4, 0x7632, R16 ;  /* 0x0000763204107816 */ /* 0x010fce0000000010 */
[----:B------:R-:W3:Y:S01]  /*0230*/  MUFU.RCP R11, R11 ;  /* 0x0000000b000b7308 */ /* 0x000ee20000001000 */
[----:B------:R-:W-:Y:S01]  /*0240*/  SHF.L.U32 R19, R4, 0x10, RZ ;  /* 0x0000001004137819 */ /* 0x000fe200000006ff */
[----:B------:R-:W-:Y:S01]  /*0250*/  IMAD.U32 R4, R17, 0x10000, RZ ;  /* 0x0001000011047824 */ /* 0x000fe200078e00ff */
[----:B------:R-:W-:Y:S01]  /*0260*/  SHF.L.U32 R16, R16, 0x10, RZ ;  /* 0x0000001010107819 */ /* 0x000fe200000006ff */
[C---:B------:R-:W-:Y:S01]  /*0270*/  IMAD.U32 R18, R5.reuse, 0x10000, RZ ;  /* 0x0001000005127824 */ /* 0x040fe200078e00ff */
[----:B------:R-:W-:Y:S01]  /*0280*/  PRMT R5, R5, 0x7632, R5 ;  /* 0x0000763205057816 */ /* 0x000fe20000000005 */
[----:B-1----:R-:W-:Y:S01]  /*0290*/  IMAD.WIDE.U32 R6, R0, 0x2, R6 ;  /* 0x0000000200067825 */ /* 0x002fe200078e0006 */
[----:B-----5:R-:W-:Y:S01]  /*02a0*/  PRMT R0, R2, 0x7632, R0 ;  /* 0x0000763202007816 */ /* 0x020fe20000000000 */
[----:B------:R-:W1:Y:S02]  /*02b0*/  MUFU.RCP R12, R12 ;  /* 0x0000000c000c7308 */ /* 0x000e640000001000 */
[----:B0-----:R-:W-:Y:S01]  /*02c0*/  FMUL.FTZ R15, R16, R15 ;  /* 0x0000000f100f7220 */ /* 0x001fe20000410000 */
[----:B------:R-:W-:Y:S01]  /*02d0*/  PRMT R16, R3, 0x7632, R16 ;  /* 0x0000763203107816 */ /* 0x000fe20000000010 */
[----:B------:R-:W-:Y:S01]  /*02e0*/  IMAD.U32 R5, R5, 0x10000, RZ ;  /* 0x0001000005057824 */ /* 0x000fe200078e00ff */
[----:B------:R-:W-:Y:S01]  /*02f0*/  SHF.L.U32 R3, R3, 0x10, RZ ;  /* 0x0000001003037819 */ /* 0x000fe200000006ff */
[----:B------:R-:W-:-:S02]  /*0300*/  IMAD.U32 R2, R2, 0x10000, RZ ;  /* 0x0001000002027824 */ /* 0x000fc400078e00ff */
[----:B------:R-:W-:Y:S01]  /*0310*/  FMUL.FTZ R14, R19, R14 ;  /* 0x0000000e130e7220 */ /* 0x000fe20000410000 */
[----:B------:R-:W-:Y:S01]  /*0320*/  IMAD.U32 R0, R0, 0x10000, RZ ;  /* 0x0001000000007824 */ /* 0x000fe200078e00ff */
[----:B------:R-:W0:Y:S01]  /*0330*/  MUFU.RCP R8, R20 ;  /* 0x0000001400087308 */ /* 0x000e220000001000 */
[----:B------:R-:W-:Y:S02]  /*0340*/  IMAD.U32 R17, R16, 0x10000, RZ ;  /* 0x0001000010117824 */ /* 0x000fe400078e00ff */
[----:B--2---:R-:W-:Y:S01]  /*0350*/  FMUL.FTZ R13, R18, R13 ;  /* 0x0000000d120d7220 */ /* 0x004fe20000410000 */
[----:B---3--:R-:W-:Y:S01]  /*0360*/  FMUL.FTZ R2, R2, R11 ;  /* 0x0000000b02027220 */ /* 0x008fe20000410000 */
[----:B------:R-:W-:-:S03]  /*0370*/  IMAD.WIDE R6, R10, 0x8, R6 ;  /* 0x000000080a067825 */ /* 0x000fc600078e0206 */
[----:B------:R-:W2:Y:S01]  /*0380*/  MUFU.RCP R9, R21 ;  /* 0x0000001500097308 */ /* 0x000ea20000001000 */
[----:B-1----:R-:W-:Y:S01]  /*0390*/  FMUL.FTZ R3, R3, R12 ;  /* 0x0000000c03037220 */ /* 0x002fe20000410000 */
[----:B------:R-:W-:-:S06]  /*03a0*/  F2FP.BF16.F32.PACK_AB R12, R15, R14 ;  /* 0x0000000e0f0c723e */ /* 0x000fcc00000010ff */
[----:B------:R-:W1:Y:S01]  /*03b0*/  MUFU.RCP R4, R4 ;  /* 0x0000000400047308 */ /* 0x000e620000001000 */
[----:B0-----:R-:W-:-:S05]  /*03c0*/  FMUL.FTZ R8, R5, R8 ;  /* 0x0000000805087220 */ /* 0x001fca0000410000 */
[----:B------:R-:W-:Y:S01]  /*03d0*/  F2FP.BF16.F32.PACK_AB R13, R8, R13 ;  /* 0x0000000d080d723e */ /* 0x000fe200000010ff */
[----:B--2---:R-:W-:-:S04]  /*03e0*/  FMUL.FTZ R9, R0, R9 ;  /* 0x0000000900097220 */ /* 0x004fc80000410000 */
[----:B------:R-:W-:Y:S01]  /*03f0*/  STG.E.64 desc[UR4][R6.64], R12 ;  /* 0x0000000c06007986 */ /* 0x000fe2000c101b04 */
[----:B------:R-:W-:Y:S01]  /*0400*/  F2FP.BF16.F32.PACK_AB R2, R9, R2 ;  /* 0x000000020902723e */ /* 0x000fe200000010ff */
[----:B-1----:R-:W-:-:S05]  /*0410*/  FMUL.FTZ R4, R17, R4 ;  /* 0x0000000411047220 */ /* 0x002fca0000410000 */
[----:B------:R-:W-:-:S05]  /*0420*/  F2FP.BF16.F32.PACK_AB R3, R4, R3 ;  /* 0x000000030403723e */ /* 0x000fca00000010ff */
[----:B------:R-:W-:Y:S01]  /*0430*/  STG.E.64 desc[UR4][R6.64+0x400], R2 ;  /* 0x0004000206007986 */ /* 0x000fe2000c101b04 */
[----:B------:R-:W-:Y:S05]  /*0440*/  EXIT ;  /* 0x000000000000794d */ /* 0x000fea0003800000 */
.L_x_841:
        /* <DEDUP_REMOVED lines=164> */
.L_x_844:
[----:B------:R-:W-:-:S13]  /*0e90*/  ISETP.GE.AND P0, PT, R25, R2, PT ;  /* 0x000000021900720c */ /* 0x000fda0003f06270 */
[----:B------:R-:W-:Y:S05]  /*0ea0*/  @P0 BRA `(.L_x_846) ;  /* 0x0000000000300947 */ /* 0x000fea0003800000 */
[----:B0-----:R-:W0:Y:S01]  /*0eb0*/  LDC.64 R10, c[0x0][0x218] ;  /* 0x00008600ff0a7b82 */ /* 0x001e220000000a00 */
[----:B------:R-:W-:Y:S01]  /*0ec0*/  IADD3 R3, R0, R25, RZ ;  /* 0x0000001900037210 */ /* 0x000fe20007ffe0ff */
[----:B------:R-:W-:-:S04]  /*0ed0*/  VIADD R25, R25, 0x80 ;  /* 0x0000008019197836 */ /* 0x000fc80000000000 */
[----:B0-----:R-:W-:-:S05]  /*0ee0*/  IMAD.WIDE.U32 R10, R3, 0x2, R10 ;  /* 0x00000002030a7825 */ /* 0x001fca00078e000a */
[----:B------:R1:W-:Y:S02]  /*0ef0*/  STG.E.U16 desc[UR4][R10.64], R5 ;  /* 0x000000050a007986 */ /* 0x0003e4000c101504 */
.L_x_845:
[----:B------:R-:W-:-:S13]  /*0f00*/  ISETP.GE.AND P0, PT, R25, R2, PT ;  /* 0x000000021900720c */ /* 0x000fda0003f06270 */
[----:B------:R-:W-:Y:S05]  /*0f10*/  @P0 BRA `(.L_x_847) ;  /* 0x0000000000340947 */ /* 0x000fea0003800000 */
[----:B-1----:R-:W1:Y:S01]  /*0f20*/  LDC.64 R4, c[0x0][0x218] ;  /* 0x00008600ff047b82 */ /* 0x002e620000000a00 */
[----:B0-----:R-:W-:Y:S01]  /*0f30*/  IADD3 R3, R0, R25, RZ ;  /* 0x0000001900037210 */ /* 0x001fe20007ffe0ff */
[----:B------:R-:W-:-:S04]  /*0f40*/  VIADD R25, R25, 0x80 ;  /* 0x0000008019197836 */ /* 0x000fc80000000000 */
[----:B-1----:R-:W-:-:S05]  /*0f50*/  IMAD.WIDE.U32 R4, R3, 0x2, R4 ;  /* 0x0000000203047825 */ /* 0x002fca00078e0004 */
[----:B------:R1:W-:Y:S02]  /*0f60*/  STG.E.U16 desc[UR4][R4.64], R6 ;  /* 0x0000000604007986 */ /* 0x0003e4000c101504 */
.L_x_846:
        /* <DEDUP_REMOVED lines=8> */
.L_x_847:
[----:B------:R-:W-:Y:S05]  /*0ff0*/  BSYNC B1 ;  /* 0x0000000000017941 */ /* 0x000fea0003800000 */
.L_x_843:
[----:B------:R-:W-:-:S13]  /*1000*/  ISETP.GE.AND P0, PT, R25, R2, PT ;  /* 0x000000021900720c */ /* 0x000fda0003f06270 */
[----:B-12---:R-:W1:Y:S01]  /*1010*/  @!P0 LDC.64 R4, c[0x0][0x218] ;  /* 0x00008600ff048b82 */ /* 0x006e620000000a00 */
[----:B0-----:R-:W-:Y:S01]  /*1020*/  @!P0 IADD3 R3, R0, R25, RZ ;  /* 0x0000001900038210 */ /* 0x001fe20007ffe0ff */
[----:B------:R-:W-:-:S04]  /*1030*/  @!P0 VIADD R25, R25, 0x80 ;  /* 0x0000008019198836 */ /* 0x000fc80000000000 */
[----:B-1----:R-:W-:-:S05]  /*1040*/  @!P0 IMAD.WIDE.U32 R4, R3, 0x2, R4 ;  /* 0x0000000203048825 */ /* 0x002fca00078e0004 */
[----:B------:R2:W-:Y:S02]  /*1050*/  @!P0 STG.E.U16 desc[UR4][R4.64], R8 ;  /* 0x0000000804008986 */ /* 0x0005e4000c101504 */
.L_x_848:
[----:B------:R-:W-:Y:S05]  /*1060*/  BSYNC B0 ;  /* 0x0000000000007941 */ /* 0x000fea0003800000 */
.L_x_842:
        /* <DEDUP_REMOVED lines=8> */
.L_x_849:
        /* <DEDUP_REMOVED lines=9> */
.L_x_19323:


//--------------------- .text._ZN2at6native29vectorized_elementwise_kernelILi8ENS0_13BinaryFunctorIN3c108BFloat16ES4_S4_NS0_15binary_internal10DivFunctorIS4_EEEESt5arrayIPcLm3EEEEviT0_T1_ --------------------------
	.section	.text._ZN2at6native29vectorized_elementwise_kernelILi8ENS0_13BinaryFunctorIN3c108BFloat16ES4_S4_NS0_15binary_internal10DivFunctorIS4_EEEESt5arrayIPcLm3EEEEviT0_T1_,"ax",@progbits
	.align	128
        .global         _ZN2at6native29vectorized_elementwise_kernelILi8ENS0_13BinaryFunctorIN3c108BFloat16ES4_S4_NS0_15binary_internal10DivFunctorIS4_EEEESt5arrayIPcLm3EEEEviT0_T1_
        .type           _ZN2at6native29vectorized_elementwise_kernelILi8ENS0_13BinaryFunctorIN3c108BFloat16ES4_S4_NS0_15binary_internal10DivFunctorIS4_EEEESt5arrayIPcLm3EEEEviT0_T1_,@function
        .size           _ZN2at6native29vectorized_elementwise_kernelILi8ENS0_13BinaryFunctorIN3c108BFloat16ES4_S4_NS0_15binary_internal10DivFunctorIS4_EEEESt5arrayIPcLm3EEEEviT0_T1_,(.L_x_19324 - _ZN2at6native29vectorized_elementwise_kernelILi8ENS0_13BinaryFunctorIN3c108BFloat16ES4_S4_NS0_15binary_internal10DivFunctorIS4_EEEESt5arrayIPcLm3EEEEviT0_T1_)
        .other          _ZN2at6native29vectorized_elementwise_kernelILi8ENS0_13BinaryFunctorIN3c108BFloat16ES4_S4_NS0_15binary_internal10DivFunctorIS4_EEEESt5arrayIPcLm3EEEEviT0_T1_,@"STO_CUDA_ENTRY STV_DEFAULT"
_ZN2at6native29vectorized_elementwise_kernelILi8ENS0_13BinaryFunctorIN3c108BFloat16ES4_S4_NS0_15binary_internal10DivFunctorIS4_EEEESt5arrayIPcLm3EEEEviT0_T1_:
.text._ZN2at6native29vectorized_elementwise_kernelILi8ENS0_13BinaryFunctorIN3c108BFloat16ES4_S4_NS0_15binary_internal10DivFunctorIS4_EEEESt5arrayIPcLm3EEEEviT0_T1_:
        /* <DEDUP_REMOVED lines=12> */
[----:B------:R-:W0:Y:S04]  /*00c0*/  LDC.64 R2, c[0x0][0x220] ;  /* 0x00008800ff027b82 */ /* 0x000e280000000a00 */
[----:B------:R-:W2:Y:S01]  /*00d0*/  LDG.E.128 R4, desc[UR4][R4.64] ;  /* 0x0000000404047981 */ /* 0x000ea2000c1e1d00 */
[----:B0-----:R-:W-:-:S04]  /*00e0*/  IMAD.WIDE R2, R0, 0x2, R2 ;  /* 0x0000000200027825 */ /* 0x001fc800078e0202 */
[----:B------:R-:W-:-:S05]  /*00f0*/  IMAD.WIDE.U32 R2, R12, 0x10, R2 ;  /* 0x000000100c027825 */ /* 0x000fca00078e0002 */
[----:B------:R0:W3:Y:S02]  /*0100*/  LDG.E.128 R8, desc[UR4][R2.64] ;  /* 0x0000000402087981 */ /* 0x0000e4000c1e1d00 */
[----:B0-----:R-:W0:Y:S02]  /*0110*/  LDC.64 R2, c[0x0][0x218] ;  /* 0x00008600ff027b82 */ /* 0x001e240000000a00 */
[----:B0-----:R-:W-:-:S04]  /*0120*/  IMAD.WIDE.U32 R2, R0, 0x2, R2 ;  /* 0x0000000200027825 */ /* 0x001fc800078e0002 */
[----:B------:R-:W-:Y:S01]  /*0130*/  IMAD.WIDE R2, R12, 0x10, R2 ;  /* 0x000000100c027825 */ /* 0x000fe200078e0202 */
[----:B--2---:R-:W-:-:S03]  /*0140*/  SHF.L.U32 R14, R5, 0x10, RZ ;  /* 0x00000010050e7819 */ /* 0x004fc600000006ff */
[----:B------:R-:W-:Y:S01]  /*0150*/  IMAD.U32 R13, R6, 0x10000, RZ ;  /* 0x00010000060d7824 */ /* 0x000fe200078e00ff */
[C---:B------:R-:W-:Y:S01]  /*0160*/  PRMT R5, R4.reuse, 0x7632, R5 ;  /* 0x0000763204057816 */ /* 0x040fe20000000005 */
[----:B------:R-:W-:Y:S02]  /*0170*/  IMAD.U32 R16, R7, 0x10000, RZ ;  /* 0x0001000007107824 */ /* 0x000fe400078e00ff */
[----:B------:R-:W-:Y:S01]  /*0180*/  IMAD.U32 R15, R4, 0x10000, RZ ;  /* 0x00010000040f7824 */ /* 0x000fe200078e00ff */
[C---:B------:R-:W-:Y:S01]  /*0190*/  PRMT R6, R5.reuse, 0x7632, R6 ;  /* 0x0000763205067816 */ /* 0x040fe20000000006 */
[----:B------:R3:W-:Y:S01]  /*01a0*/  MUFU.RCP R4, R16 ;  /* 0x0000001000047308 */ /* 0x0007e20000001000 */
[----:B------:R-:W-:Y:S02]  /*01b0*/  SHF.L.U32 R19, R5, 0x10, RZ ;  /* 0x0000001005137819 */ /* 0x000fe400000006ff */
[C---:B------:R-:W-:Y:S01]  /*01c0*/  PRMT R7, R6.reuse, 0x7632, R7 ;  /* 0x0000763206077816 */ /* 0x040fe20000000007 */
[----:B------:R-:W-:-:S03]  /*01d0*/  IMAD.U32 R20, R6, 0x10000, RZ ;  /* 0x0001000006147824 */ /* 0x000fc600078e00ff */
[C---:B------:R-:W-:Y:S01]  /*01e0*/  PRMT R17, R7.reuse, 0x7632, R17 ;  /* 0x0000763207117816 */ /* 0x040fe20000000011 */
[----:B------:R-:W-:Y:S01]  /*01f0*/  IMAD.U32 R21, R7, 0x10000, RZ ;  /* 0x0001000007157824 */ /* 0x000fe200078e00ff */
[----:B------:R0:W-:Y:S02]  /*0200*/  MUFU.RCP R5, R19 ;  /* 0x0000001300057308 */ /* 0x0001e40000001000 */
[----:B------:R-:W-:-:S06]  /*0210*/  SHF.L.U32 R22, R17, 0x10, RZ ;  /* 0x0000001011167819 */ /* 0x000fcc00000006ff */
[----:B------:R-:W1:Y:S01]  /*0220*/  MUFU.RCP R15, R15 ;  /* 0x0000000f000f7308 */ /* 0x000e620000001000 */
[C---:B---3--:R-:W-:Y:S01]  /*0230*/  PRMT R16, R8.reuse, 0x7632, R16 ;  /* 0x0000763208107816 */ /* 0x048fe20000000010 */
[----:B------:R-:W-:-:S06]  /*0240*/  IMAD.U32 R18, R8, 0x10000, RZ ;  /* 0x0001000008127824 */ /* 0x000fcc00078e00ff */
[----:B------:R-:W2:Y:S01]  /*0250*/  MUFU.RCP R14, R14 ;  /* 0x0000000e000e7308 */ /* 0x000ea20000001000 */
[C---:B------:R-:W-:Y:S01]  /*0260*/  PRMT R17, R9.reuse, 0x7632, R17 ;  /* 0x0000763209117816 */ /* 0x040fe20000000011 */
[----:B0-----:R-:W-:Y:S01]  /*0270*/  IMAD.U32 R19, R9, 0x10000, RZ ;  /* 0x0001000009137824 */ /* 0x001fe200078e00ff */
[----:B------:R-:W-:Y:S01]  /*0280*/  PRMT R9, R10, 0x7632, R9 ;  /* 0x000076320a097816 */ /* 0x000fe20000000009 */
[----:B------:R-:W-:Y:S01]  /*0290*/  IMAD.U32 R16, R16, 0x10000, RZ ;  /* 0x0001000010107824 */ /* 0x000fe200078e00ff */
[----:B------:R-:W-:-:S03]  /*02a0*/  SHF.L.U32 R17, R17, 0x10, RZ ;  /* 0x0000001011117819 */ /* 0x000fc600000006ff */
[----:B------:R-:W0:Y:S01]  /*02b0*/  MUFU.RCP R13, R13 ;  /* 0x0000000d000d7308 */ /* 0x000e220000001000 */
[----:B------:R-:W-:Y:S02]  /*02c0*/  IMAD.U32 R0, R9, 0x10000, RZ ;  /* 0x0001000009007824 */ /* 0x000fe400078e00ff */
[----:B-1----:R-:W-:-:S05]  /*02d0*/  FMUL.FTZ R15, R18, R15 ;  /* 0x0000000f120f7220 */ /* 0x002fca0000410000 */
[----:B------:R1:W3:Y:S01]  /*02e0*/  MUFU.RCP R6, R20 ;  /* 0x0000001400067308 */ /* 0x0002e20000001000 */
[----:B--2---:R-:W-:-:S07]  /*02f0*/  FMUL.FTZ R14, R19, R14 ;  /* 0x0000000e130e7220 */ /* 0x004fce0000410000 */
[----:B------:R-:W2:Y:S01]  /*0300*/  MUFU.RCP R7, R21 ;  /* 0x0000001500077308 */ /* 0x000ea20000001000 */
[----:B-1----:R-:W-:Y:S02]  /*0310*/  SHF.L.U32 R20, R10, 0x10, RZ ;  /* 0x000000100a147819 */ /* 0x002fe400000006ff */
[C---:B------:R-:W-:Y:S01]  /*0320*/  PRMT R10, R11.reuse, 0x7632, R10 ;  /* 0x000076320b0a7816 */ /* 0x040fe2000000000a */
[----:B------:R-:W-:Y:S02]  /*0330*/  IMAD.U32 R11, R11, 0x10000, RZ ;  /* 0x000100000b0b7824 */ /* 0x000fe400078e00ff */
[----:B0-----:R-:W-:Y:S02]  /*0340*/  FMUL.FTZ R13, R20, R13 ;  /* 0x0000000d140d7220 */ /* 0x001fe40000410000 */
[----:B------:R-:W0:Y:S01]  /*0350*/  MUFU.RCP R8, R22 ;  /* 0x0000001600087308 */ /* 0x000e220000001000 */
[----:B------:R-:W-:Y:S02]  /*0360*/  IMAD.U32 R9, R10, 0x10000, RZ ;  /* 0x000100000a097824 */ /* 0x000fe400078e00ff */
[----:B------:R-:W-:Y:S01]  /*0370*/  FMUL.FTZ R11, R11, R4 ;  /* 0x000000040b0b7220 */ /* 0x000fe20000410000 */
[----:B------:R-:W-:Y:S01]  /*0380*/  FMUL.FTZ R4, R16, R5 ;  /* 0x0000000510047220 */ /* 0x000fe20000410000 */
[----:B---3--:R-:W-:-:S04]  /*0390*/  FMUL.FTZ R5, R17, R6 ;  /* 0x0000000611057220 */ /* 0x008fc80000410000 */
[----:B------:R-:W-:Y:S01]  /*03a0*/  F2FP.BF16.F32.PACK_AB R4, R4, R15 ;  /* 0x0000000f0404723e */ /* 0x000fe200000010ff */
[----:B--2---:R-:W-:Y:S01]  /*03b0*/  FMUL.FTZ R0, R0, R7 ;  /* 0x0000000700007220 */ /* 0x004fe20000410000 */
[----:B------:R-:W-:-:S04]  /*03c0*/  F2FP.BF16.F32.PACK_AB R5, R5, R14 ;  /* 0x0000000e0505723e */ /* 0x000fc800000010ff */
[----:B------:R-:W-:Y:S01]  /*03d0*/  F2FP.BF16.F32.PACK_AB R6, R0, R13 ;  /* 0x0000000d0006723e */ /* 0x000fe200000010ff */
[----:B0-----:R-:W-:-:S05]  /*03e0*/  FMUL.FTZ R8, R9, R8 ;  /* 0x0000000809087220 */ /* 0x001fca0000410000 */
[----:B------:R-:W-:-:S05]  /*03f0*/  F2FP.BF16.F32.PACK_AB R7, R8, R11 ;  /* 0x0000000b0807723e */ /* 0x000fca00000010ff */
[----:B------:R-:W-:Y:S01]  /*0400*/  STG.E.128 desc[UR4][R2.64], R4 ;  /* 0x0000000402007986 */ /* 0x000fe2000c101d04 */
[----:B------:R-:W-:Y:S05]  /*0410*/  EXIT ;  /* 0x000000000000794d */ /* 0x000fea0003800000 */
.L_x_850:
        /* <DEDUP_REMOVED lines=164> */
.L_x_853:
[----:B------:R-:W-:-:S13]  /*0e60*/  ISETP.GE.AND P0, PT, R25, R2, PT ;  /* 0x000000021900720c */ /* 0x000fda0003f06270 */
[----:B------:R-:W-:Y:S05]  /*0e70*/  @P0 BRA `(.L_x_855) ;  /* 0x0000000000300947 */ /* 0x000fea0003800000 */
[----:B0-----:R-:W0:Y:S01]  /*0e80*/  LDC.64 R10, c[0x0][0x218] ;  /* 0x00008600ff0a7b82 */ /* 0x001e220000000a00 */
[----:B------:R-:W-:Y:S01]  /*0e90*/  IADD3 R3, R0, R25, RZ ;  /* 0x0000001900037210 */ /* 0x000fe20007ffe0ff */
[----:B------:R-:W-:-:S04]  /*0ea0*/  VIADD R25, R25, 0x80 ;  /* 0x0000008019197836 */ /* 0x000fc80000000000 */
[----:B0-----:R-:W-:-:S05]  /*0eb0*/  IMAD.WIDE.U32 R10, R3, 0x2, R10 ;  /* 0x00000002030a7825 */ /* 0x001fca00078e000a */
[----:B------:R1:W-:Y:S02]  /*0ec0*/  STG.E.U16 desc[UR4][R10.64], R5 ;  /* 0x000000050a007986 */ /* 0x0003e4000c101504 */
.L_x_854:
[----:B------:R-:W-:-:S13]  /*0ed0*/  ISETP.GE.AND P0, PT, R25, R2, PT ;  /* 0x000000021900720c */ /* 0x000fda0003f06270 */
[----:B------:R-:W-:Y:S05]  /*0ee0*/  @P0 BRA `(.L_x_856) ;  /* 0x0000000000340947 */ /* 0x000fea0003800000 */
[----:B-1----:R-:W1:Y:S01]  /*0ef0*/  LDC.64 R4, c[0x0][0x218] ;  /* 0x00008600ff047b82 */ /* 0x002e620000000a00 */
[----:B0-----:R-:W-:Y:S01]  /*0f00*/  IADD3 R3, R0, R25, RZ ;  /* 0x0000001900037210 */ /* 0x001fe20007ffe0ff */
[----:B------:R-:W-:-:S04]  /*0f10*/  VIADD R25, R25, 0x80 ;  /* 0x0000008019197836 */ /* 0x000fc80000000000 */
[----:B-1----:R-:W-:-:S05]  /*0f20*/  IMAD.WIDE.U32 R4, R3, 0x2, R4 ;  /* 0x0000000203047825 */ /* 0x002fca00078e0004 */
[----:B------:R1:W-:Y:S02]  /*0f30*/  STG.E.U16 desc[UR4][R4.64], R6 ;  /* 0x0000000604007986 */ /* 0x0003e4000c101504 */
.L_x_855:
        /* <DEDUP_REMOVED lines=8> */
.L_x_856:
[----:B------:R-:W-:Y:S05]  /*0fc0*/  BSYNC B1 ;  /* 0x0000000000017941 */ /* 0x000fea0003800000 */
.L_x_852:
[----:B------:R-:W-:-:S13]  /*0fd0*/  ISETP.GE.AND P0, PT, R25, R2, PT ;  /* 0x000000021900720c */ /* 0x000fda0003f06270 */
[----:B-12---:R-:W1:Y:S01]  /*0fe0*/  @!P0 LDC.64 R4, c[0x0][0x218] ;  /* 0x00008600ff048b82 */ /* 0x006e620000000a00 */
[----:B0-----:R-:W-:Y:S01]  /*0ff0*/  @!P0 IADD3 R3, R0, R25, RZ ;  /* 0x0000001900038210 */ /* 0x001fe20007ffe0ff */
[----:B------:R-:W-:-:S04]  /*1000*/  @!P0 VIADD R25, R25, 0x80 ;  /* 0x0000008019198836 */ /* 0x000fc80000000000 */
[----:B-1----:R-:W-:-:S05]  /*1010*/  @!P0 IMAD.WIDE.U32 R4, R3, 0x2, R4 ;  /* 0x0000000203048825 */ /* 0x002fca00078e0004 */
[----:B------:R2:W-:Y:S02]  /*1020*/  @!P0 STG.E.U16 desc[UR4][R4.64], R8 ;  /* 0x0000000804008986 */ /* 0x0005e4000c101504 */
.L_x_857:
[----:B------:R-:W-:Y:S05]  /*1030*/  BSYNC B0 ;  /* 0x0000000000007941 */ /* 0x000fea0003800000 */
.L_x_851:
        /* <DEDUP_REMOVED lines=8> */
.L_x_858:
        /* <DEDUP_REMOVED lines=12> */
.L_x_19324:


//--------------------- .text._ZN2at6native18elementwise_kernelILi128ELi4EZNS0_15gpu_kernel_implINS0_13BUnaryFunctorIN3c108BFloat16ES5_S5_NS0_15binary_internal10DivFunctorIS5_EEEEEEvRNS_18TensorIteratorBaseERKT_EUliE_EEviT1_ --------------------------
	.section	.text._ZN2at6native18elementwise_kernelILi128ELi4EZNS0_15gpu_kernel_implINS0_13BUnaryFunctorIN3c108BFloat16ES5_S5_NS0_15binary_internal10DivFunctorIS5_EEEEEEvRNS_18TensorIteratorBaseERKT_EUliE_EEviT1_,"ax",@progbits
	.align	128
        .global         _ZN2at6native18elementwise_kernelILi128ELi4EZNS0_15gpu_kernel_implINS0_13BUnaryFunctorIN3c108BFloat16ES5_S5_NS0_15binary_internal10DivFunctorIS5_EEEEEEvRNS_18TensorIteratorBaseERKT_EUliE_EEviT1_
        .type           _ZN2at6native18elementwise_kernelILi128ELi4EZNS0_15gpu_kernel_implINS0_13BUnaryFunctorIN3c108BFloat16ES5_S5_NS0_15binary_internal10DivFunctorIS5_EEEEEEvRNS_18TensorIteratorBaseERKT_EUliE_EEviT1_,@function
        .size           _ZN2at6native18elementwise_kernelILi128ELi4EZNS0_15gpu_kernel_implINS0_13BUnaryFunctorIN3c108BFloat16ES5_S5_NS0_15binary_internal10DivFunctorIS5_EEEEEEvRNS_18TensorIteratorBaseERKT_EUliE_EEviT1_,(.L_x_19325 - _ZN2at6native18elementwise_kernelILi128ELi4EZNS0_15gpu_kernel_implINS0_13BUnaryFunctorIN3c108BFloat16ES5_S5_NS0_15binary_internal10DivFunctorIS5_EEEEEEvRNS_18TensorIteratorBaseERKT_EUliE_EEviT1_)
        .other          _ZN2at6native18elementwise_kernelILi128ELi4EZNS0_15gpu_kernel_implINS0_13BUnaryFunctorIN3c108BFloat16ES5_S5_NS0_15binary_internal10DivFunctorIS5_EEEEEEvRNS_18TensorIteratorBaseERKT_EUliE_EEviT1_,@"STO_CUDA_ENTRY STV_DEFAULT"
_ZN2at6native18elementwise_kernelILi128ELi4EZNS0_15gpu_kernel_implINS0_13BUnaryFunctorIN3c108BFloat16ES5_S5_NS0_15binary_internal10DivFunctorIS5_EEEEEEvRNS_18TensorIteratorBaseERKT_EUliE_EEviT1_:
.text._ZN2at6native18elementwise_kernelILi128ELi4EZNS0_15gpu_kernel_implINS0_13BUnaryFunctorIN3c108BFloat16ES5_S5_NS0_15binary_internal10DivFunctorIS5_EEEEEEvRNS_18TensorIteratorBaseERKT_EUliE_EEviT1_:
        /* <DEDUP_REMOVED lines=18> */
[----:B------:R-:W-:Y:S01]  /*0120*/  IMAD.HI.U32 R2, R19, UR4, R2 ;  /* 0x0000000413027c27 */ /* 0x000fe2000f8e0002 */
[----:B------:R-:W-:-:S04]  /*0130*/  ULDC UR4, c[0x0][0x21c] ;  /* 0x0000870000047ab9 */ /* 0x000fc80000000800 */
[----:B------:R-:W-:-:S05]  /*0140*/  SHF.R.U32.HI R3, RZ, UR5, R2 ;  /* 0x00000005ff037c19 */ /* 0x000fca0008011602 */
[----:B------:R-:W-:-:S04]  /*0150*/  IMAD.MOV R0, RZ, RZ, -R3 ;  /* 0x000000ffff007224 */ /* 0x000fc800078e0a03 */
[----:B------:R-:W-:Y:S01]  /*0160*/  IMAD R19, R0, UR4, R19 ;  /* 0x0000000400137c24 */ /* 0x000fe2000f8e0213 */
[----:B------:R-:W-:-:S03]  /*0170*/  ULDC.64 UR4, c[0x0][0x348] ;  /* 0x0000d20000047ab9 */ /* 0x000fc60000000a00 */
        /* <DEDUP_REMOVED lines=8> */
[----:B------:R-:W-:-:S05]  /*0200*/  SHF.R.U32.HI R5, RZ, UR5, R4 ;  /* 0x00000005ff057c19 */ /* 0x000fca0008011604 */
[----:B------:R-:W-:-:S04]  /*0210*/  IMAD.MOV R2, RZ, RZ, -R5 ;  /* 0x000000ffff027224 */ /* 0x000fc800078e0a05 */
[----:B------:R-:W-:Y:S01]  /*0220*/  IMAD R3, R2, UR6, R3 ;  /* 0x0000000602037c24 */ /* 0x000fe2000f8e0203 */
[----:B------:R-:W-:-:S03]  /*0230*/  ULDC.64 UR6, c[0x0][0x350] ;  /* 0x0000d40000067ab9 */ /* 0x000fc60000000a00 */
[C---:B------:R-:W-:Y:S02]  /*0240*/  IMAD R16, R3.reuse, UR6, RZ ;  /* 0x0000000603107c24 */ /* 0x040fe4000f8e02ff */
[----:B------:R-:W-:Y:S02]  /*0250*/  IMAD R0, R3, UR7, R0 ;  /* 0x0000000703007c24 */ /* 0x000fe4000f8e0200 */
[----:B------:R-:W-:Y:S01]  /*0260*/  IMAD R16, R19, UR4, R16 ;  /* 0x0000000413107c24 */ /* 0x000fe2000f8e0210 */
[----:B------:R-:W-:Y:S06]  /*0270*/  @!P0 BRA `(.L_x_861) ;  /* 0x0000001000488947 */ /* 0x000fec0003800000 */
[----:B------:R-:W-:Y:S01]  /*0280*/  IMAD.MOV.U32 R4, RZ, RZ, RZ ;  /* 0x000000ffff047224 */ /* 0x000fe200078e00ff */
[----:B------:R-:W-:Y:S01]  /*0290*/  ULDC.64 UR4, c[0x0][0x238] ;  /* 0x00008e0000047ab9 */ /* 0x000fe20000000a00 */
[----:B------:R-:W-:Y:S02]  /*02a0*/  ISETP.NE.AND P0, PT, R6, 0x3, PT ;  /* 0x000000030600780c */ /* 0x000fe40003f05270 */
[----:B------:R-:W-:Y:S01]  /*02b0*/  IMAD.HI.U32 R2, R5, UR4, R4 ;  /* 0x0000000405027c27 */ /* 0x000fe2000f8e0004 */
[----:B------:R-:W-:-:S04]  /*02c0*/  ULDC UR4, c[0x0][0x234] ;  /* 0x00008d0000047ab9 */ /* 0x000fc80000000800 */
[----:B------:R-:W-:-:S05]  /*02d0*/  SHF.R.U32.HI R3, RZ, UR5, R2 ;  /* 0x00000005ff037c19 */ /* 0x000fca0008011602 */
[----:B------:R-:W-:-:S04]  /*02e0*/  IMAD.MOV R4, RZ, RZ, -R3 ;  /* 0x000000ffff047224 */ /* 0x000fc800078e0a03 */
[----:B------:R-:W-:Y:S01]  /*02f0*/  IMAD R5, R4, UR4, R5 ;  /* 0x0000000404057c24 */ /* 0x000fe2000f8e0205 */
[----:B------:R-:W-:-:S03]  /*0300*/  ULDC.64 UR4, c[0x0][0x358] ;  /* 0x0000d60000047ab9 */ /* 0x000fc60000000a00 */
        /* <DEDUP_REMOVED lines=9> */
[----:B------:R-:W-:-:S04]  /*03a0*/  ULDC.64 UR4, c[0x0][0x360] ;  /* 0x0000d80000047ab9 */ /* 0x000fc80000000a00 */
[----:B------:R-:W-:-:S04]  /*03b0*/  IMAD.MOV R2, RZ, RZ, -R5 ;  /* 0x000000ffff027224 */ /* 0x000fc800078e0a05 */
[----:B------:R-:W-:-:S04]  /*03c0*/  IMAD R3, R2, UR6, R3 ;  /* 0x0000000602037c24 */ /* 0x000fc8000f8e0203 */
[C---:B------:R-:W-:Y:S02]  /*03d0*/  IMAD R16, R3.reuse, UR4, R16 ;  /* 0x0000000403107c24 */ /* 0x040fe4000f8e0210 */
        /* <DEDUP_REMOVED lines=243> */
[----:B------:R-:W-:-:S03]  /*1310*/  ULDC.64 UR4, c[0x0][0x340] ;  /* 0x0000d00000047ab9 */ /* 0x000fc60000000a00 */
[----:B------:R-:W-:Y:S01]  /*1320*/  IMAD.HI.U32 R2, R5, UR4, R4 ;  /* 0x0000000405027c27 */ /* 0x000fe2000f8e0004 */
[----:B------:R-:W-:-:S04]  /*1330*/  ULDC UR4, c[0x0][0x33c] ;  /* 0x0000cf0000047ab9 */ /* 0x000fc80000000800 */
[----:B------:R-:W-:-:S05]  /*1340*/  SHF.R.U32.HI R2, RZ, UR5, R2 ;  /* 0x00000005ff027c19 */ /* 0x000fca0008011602 */
[----:B------:R-:W-:-:S04]  /*1350*/  IMAD.MOV R3, RZ, RZ, -R2 ;  /* 0x000000ffff037224 */ /* 0x000fc800078e0a02 */
[----:B------:R-:W-:Y:S01]  /*1360*/  IMAD R5, R3, UR4, R5 ;  /* 0x0000000403057c24 */ /* 0x000fe2000f8e0205 */
[----:B------:R-:W-:-:S03]  /*1370*/  ULDC.64 UR4, c[0x0][0x408] ;  /* 0x0001020000047ab9 */ /* 0x000fc60000000a00 */
[C---:B------:R-:W-:Y:S02]  /*1380*/  IMAD R16, R5.reuse, UR4, R16 ;  /* 0x0000000405107c24 */ /* 0x040fe4000f8e0210 */
[----:B------:R-:W-:-:S07]  /*1390*/  IMAD R0, R5, UR5, R0 ;  /* 0x0000000505007c24 */ /* 0x000fce000f8e0200 */
.L_x_861:
        /* <DEDUP_REMOVED lines=22> */
.L_x_865:
[----:B------:R-:W2:Y:S02]  /*1500*/  LDG.E.U8 R2, desc[UR36][R2.64] ;  /* 0x0000002402027981 */ /* 0x000ea4000c1e1100 */
[----:B--2---:R-:W-:-:S04]  /*1510*/  I2FP.F32.U32 R0, R2 ;  /* 0x0000000200007245 */ /* 0x004fc80000201000 */
[----:B------:R-:W-:Y:S01]  /*1520*/  F2FP.BF16.F32.PACK_AB R0, RZ, R0 ;  /* 0x00000000ff00723e */ /* 0x000fe200000010ff */
[----:B------:R-:W-:Y:S06]  /*1530*/  BRA `(.L_x_867) ;  /* 0x0000000c00907947 */ /* 0x000fec0003800000 */
.L_x_864:
        /* <DEDUP_REMOVED lines=10> */
.L_x_869:
[----:B------:R-:W2:Y:S02]  /*15e0*/  LDG.E R2, desc[UR36][R2.64] ;  /* 0x0000002402027981 */ /* 0x000ea4000c1e1900 */
[----:B--2---:R-:W-:-:S04]  /*15f0*/  I2FP.F32.S32 R0, R2 ;  /* 0x0000000200007245 */ /* 0x004fc80000201400 */
[----:B------:R-:W-:Y:S01]  /*1600*/  F2FP.BF16.F32.PACK_AB R0, RZ, R0 ;  /* 0x00000000ff00723e */ /* 0x000fe200000010ff */
[----:B------:R-:W-:Y:S06]  /*1610*/  BRA `(.L_x_867) ;  /* 0x0000000c00587947 */ /* 0x000fec0003800000 */
.L_x_868:
[----:B------:R-:W2:Y:S02]  /*1620*/  LDG.E.U16 R2, desc[UR36][R2.64] ;  /* 0x0000002402027981 */ /* 0x000ea4000c1e1500 */
[----:B--2---:R-:W0:Y:S02]  /*1630*/  I2F.S16 R0, R2 ;  /* 0x0000000200007306 */ /* 0x004e240000101400 */
[----:B0-----:R-:W-:Y:S01]  /*1640*/  F2FP.BF16.F32.PACK_AB R0, RZ, R0 ;  /* 0x00000000ff00723e */ /* 0x001fe200000010ff */
[----:B------:R-:W-:Y:S06]  /*1650*/  BRA `(.L_x_867) ;  /* 0x0000000c00487947 */ /* 0x000fec0003800000 */
.L_x_863:
        /* <DEDUP_REMOVED lines=9> */
.L_x_871:
[----:B------:R-:W2:Y:S02]  /*16f0*/  LDG.E.U16 R0, desc[UR36][R2.64] ;  /* 0x0000002402007981 */ /* 0x000ea4000c1e1500 */
[----:B--2---:R-:W-:-:S05]  /*1700*/  HADD2.F32 R0, -RZ, R0.H0_H0 ;  /* 0x20000000ff007230 */ /* 0x004fca0000004100 */
[----:B------:R-:W-:Y:S01]  /*1710*/  F2FP.BF16.F32.PACK_AB R0, RZ, R0 ;  /* 0x00000000ff00723e */ /* 0x000fe200000010ff */
[----:B------:R-:W-:Y:S06]  /*1720*/  BRA `(.L_x_867) ;  /* 0x0000000c00147947 */ /* 0x000fec0003800000 */
.L_x_870:
        /* <DEDUP_REMOVED lines=9> */
.L_x_873:
[----:B------:R-:W2:Y:S02]  /*17c0*/  LDG.E.U16 R2, desc[UR36][R2.64] ;  /* 0x0000002402027981 */ /* 0x000ea4000c1e1500 */
[----:B--2---:R-:W-:-:S05]  /*17d0*/  HADD2.F32 R0, -RZ, R2.H0_H0 ;  /* 0x20000002ff007230 */ /* 0x004fca0000004100 */
[----:B------:R-:W-:Y:S01]  /*17e0*/  F2FP.BF16.F32.PACK_AB R0, RZ, R0 ;  /* 0x00000000ff00723e */ /* 0x000fe200000010ff */
[----:B------:R-:W-:Y:S06]  /*17f0*/  BRA `(.L_x_867) ;  /* 0x0000000800e07947 */ /* 0x000fec0003800000 */
.L_x_872:
        /* <DEDUP_REMOVED lines=8> */
.L_x_862:
        /* <DEDUP_REMOVED lines=13> */
.L_x_876:
        /* <DEDUP_REMOVED lines=8> */
.L_x_875:
        /* <DEDUP_REMOVED lines=28> */
.L_x_878:
        /* <DEDUP_REMOVED lines=15> */
.L_x_877:
[----:B------:R0:W5:Y:S01]  /*1c80*/  LDG.E.U16 R0, desc[UR36][R2.64] ;  /* 0x0000002402007981 */ /* 0x000162000c1e1500 */
[----:B------:R-:W-:Y:S05]  /*1c90*/  BRA `(.L_x_867) ;  /* 0x0000000400b87947 */ /* 0x000fea0003800000 */
.L_x_874:
        /* <DEDUP_REMOVED lines=12> */
.L_x_881:
        /* <DEDUP_REMOVED lines=21> */
.L_x_885:
[----:B------:R-:W-:Y:S05]  /*1eb0*/  BSYNC B1 ;  /* 0x0000000000017941 */ /* 0x000fea0003800000 */
.L_x_884:
[----:B------:R-:W-:Y:S01]  /*1ec0*/  LEA R3, R0, 0x3b800000, 0x17 ;  /* 0x3b80000000037811 */ /* 0x000fe200078eb8ff */
[----:B------:R-:W-:-:S05]  /*1ed0*/  IMAD.SHL.U32 R0, R2, 0x100000, RZ ;  /* 0x0010000002007824 */ /* 0x000fca00078e00ff */
[----:B------:R-:W-:-:S07]  /*1ee0*/  LOP3.LUT R0, R3, R0, R4, 0xfe, !PT ;  /* 0x0000000003007212 */ /* 0x000fce00078efe04 */
.L_x_883:
[----:B------:R-:W-:Y:S05]  /*1ef0*/  BSYNC B0 ;  /* 0x0000000000007941 */ /* 0x000fea0003800000 */
.L_x_882:
[----:B------:R-:W-:Y:S01]  /*1f00*/  F2FP.BF16.F32.PACK_AB R0, RZ, R0 ;  /* 0x00000000ff00723e */ /* 0x000fe200000010ff */
[----:B------:R-:W-:Y:S06]  /*1f10*/  BRA `(.L_x_867) ;  /* 0x0000000400187947 */ /* 0x000fec0003800000 */
.L_x_880:
        /* <DEDUP_REMOVED lines=21> */
.L_x_889:
[----:B------:R-:W-:Y:S05]  /*2070*/  BSYNC B1 ;  /* 0x0000000000017941 */ /* 0x000fea0003800000 */
.L_x_888:
[----:B------:R-:W-:Y:S01]  /*2080*/  LEA R3, R0, 0x37800000, 0x17 ;  /* 0x3780000000037811 */ /* 0x000fe200078eb8ff */
[----:B------:R-:W-:-:S05]  /*2090*/  IMAD.SHL.U32 R0, R2, 0x200000, RZ ;  /* 0x0020000002007824 */ /* 0x000fca00078e00ff */
[----:B------:R-:W-:-:S07]  /*20a0*/  LOP3.LUT R0, R3, R0, R4, 0xfe, !PT ;  /* 0x0000000003007212 */ /* 0x000fce00078efe04 */
.L_x_887:
[----:B------:R-:W-:Y:S05]  /*20b0*/  BSYNC B0 ;  /* 0x0000000000007941 */ /* 0x000fea0003800000 */
.L_x_886:
[----:B------:R-:W-:Y:S01]  /*20c0*/  F2FP.BF16.F32.PACK_AB R0, RZ, R0 ;  /* 0x00000000ff00723e */ /* 0x000fe200000010ff */
[----:B------:R-:W-:Y:S06]  /*20d0*/  BRA `(.L_x_867) ;  /* 0x0000000000a87947 */ /* 0x000fec0003800000 */
.L_x_879:
        /* <DEDUP_REMOVED lines=14> */
.L_x_893:
[----:B------:R-:W-:Y:S05]  /*21c0*/  BSYNC B0 ;  /* 0x0000000000007941 */ /* 0x000fea0003800000 */
.L_x_892:
[----:B------:R-:W-:Y:S01]  /*21d0*/  F2FP.BF16.F32.PACK_AB R0, RZ, R0 ;  /* 0x00000000ff00723e */ /* 0x000fe200000010ff */
[----:B------:R-:W-:Y:S06]  /*21e0*/  BRA `(.L_x_867) ;  /* 0x0000000000647947 */ /* 0x000fec0003800000 */
.L_x_866:
        /* <DEDUP_REMOVED lines=16> */
.L_x_894:
[----:B------:R-:W-:Y:S01]  /*22f0*/  PRMT R0, RZ, 0x7610, R0 ;  /* 0x00007610ff007816 */ /* 0x000fe20000000000 */
[----:B------:R-:W-:Y:S06]  /*2300*/  BRA `(.L_x_867) ;  /* 0x00000000001c7947 */ /* 0x000fec0003800000 */
.L_x_891:
[----:B------:R-:W2:Y:S02]  /*2310*/  LDG.E.64 R2, desc[UR36][R2.64] ;  /* 0x0000002402027981 */ /* 0x000ea4000c1e1b00 */
[----:B--2---:R-:W0:Y:S02]  /*2320*/  I2F.U64 R0, R2 ;  /* 0x0000000200007312 */ /* 0x004e240000301000 */
[----:B0-----:R-:W-:Y:S01]  /*2330*/  F2FP.BF16.F32.PACK_AB R0, RZ, R0 ;  /* 0x00000000ff00723e */ /* 0x001fe200000010ff */
[----:B------:R-:W-:Y:S06]  /*2340*/  BRA `(.L_x_867) ;  /* 0x00000000000c7947 */ /* 0x000fec0003800000 */
.L_x_890:
[----:B------:R-:W2:Y:S02]  /*2350*/  LDG.E R2, desc[UR36][R2.64] ;  /* 0x0000002402027981 */ /* 0x000ea4000c1e1900 */
[----:B--2---:R-:W-:-:S04]  /*2360*/  I2FP.F32.U32 R0, R2 ;  /* 0x0000000200007245 */ /* 0x004fc80000201000 */
[----:B------:R-:W-:-:S07]  /*2370*/  F2FP.BF16.F32.PACK_AB R0, RZ, R0 ;  /* 0x00000000ff00723e */ /* 0x000fce00000010ff */
.L_x_867:
[----:B------:R-:W-:Y:S01]  /*2380*/  ULDC.U16 UR4, c[0x0][0x422] ;  /* 0x0001088000047ab9 */ /* 0x000fe20000000400 */
[----:B------:R-:W1:Y:S01]  /*2390*/  LDC.U8 R4, c[0x0][0x424] ;  /* 0x00010900ff047b82 */ /* 0x000e620000000000 */
[----:B------:R-:W-:Y:S01]  /*23a0*/  USHF.L.U32 UR4, UR4, 0x10, URZ ;  /* 0x0000001004047899 */ /* 0x000fe2000800063f */
[----:B-----5:R-:W-:-:S08]  /*23b0*/  IMAD.U32 R0, R0, 0x10000, RZ ;  /* 0x0001000000007824 */ /* 0x020fd000078e00ff */
[----:B0-----:R-:W0:Y:S01]  /*23c0*/  MUFU.RCP R3, UR4 ;  /* 0x0000000400037d08 */ /* 0x001e220008001000 */
[----:B-1----:R-:W-:Y:S01]  /*23d0*/  PRMT R2, R4, 0x9910, RZ ;  /* 0x0000991004027816 */ /* 0x002fe200000000ff */
[----:B0-----:R-:W-:-:S03]  /*23e0*/  FMUL.FTZ R0, R0, R3 ;  /* 0x0000000300007220 */ /* 0x001fc60000410000 */
[----:B------:R-:W-:-:S03]  /*23f0*/  ISETP.GT.AND P0, PT, R2, 0x9, PT ;  /* 0x000000090200780c */ /* 0x000fc60003f04270 */
[----:B------:R0:W1:Y:S10]  /*2400*/  F2F.BF16.F32 R3, R0 ;  /* 0x0000000000037304 */ /* 0x0000740000202000 */
        /* <DEDUP_REMOVED lines=13> */
.L_x_898:
[----:B-1----:R-:W-:-:S06]  /*24e0*/  IMAD.U32 R3, R3, 0x10000, RZ ;  /* 0x0001000003037824 */ /* 0x002fcc00078e00ff */
[----:B------:R-:W0:Y:S02]  /*24f0*/  F2I.S64.TRUNC R2, R3 ;  /* 0x0000000300027311 */ /* 0x000e24000020d900 */
[----:B0-----:R3:W-:Y:S01]  /*2500*/  STG.E.U8 desc[UR36][R16.64], R2 ;  /* 0x0000000210007986 */ /* 0x0017e2000c101124 */
[----:B------:R-:W-:Y:S05]  /*2510*/  BRA `(.L_x_900) ;  /* 0x0000000c00847947 */ /* 0x000fea0003800000 */
.L_x_897:
        /* <DEDUP_REMOVED lines=10> */
.L_x_902:
[----:B-1----:R-:W-:-:S06]  /*25c0*/  IMAD.U32 R3, R3, 0x10000, RZ ;  /* 0x0001000003037824 */ /* 0x002fcc00078e00ff */
[----:B------:R-:W0:Y:S02]  /*25d0*/  F2I.FTZ.TRUNC.NTZ R3, R3 ;  /* 0x0000000300037305 */ /* 0x000e24000021f100 */
[----:B0-----:R1:W-:Y:S01]  /*25e0*/  STG.E desc[UR36][R16.64], R3 ;  /* 0x0000000310007986 */ /* 0x0013e2000c101924 */
[----:B------:R-:W-:Y:S05]  /*25f0*/  BRA `(.L_x_900) ;  /* 0x0000000c004c7947 */ /* 0x000fea0003800000 */
.L_x_901:
[----:B-1----:R-:W-:-:S06]  /*2600*/  IMAD.U32 R3, R3, 0x10000, RZ ;  /* 0x0001000003037824 */ /* 0x002fcc00078e00ff */
[----:B------:R-:W0:Y:S02]  /*2610*/  F2I.FTZ.TRUNC.NTZ R3, R3 ;  /* 0x0000000300037305 */ /* 0x000e24000021f100 */
[----:B0-----:R2:W-:Y:S01]  /*2620*/  STG.E.U16 desc[UR36][R16.64], R3 ;  /* 0x0000000310007986 */ /* 0x0015e2000c101524 */
[----:B------:R-:W-:Y:S05]  /*2630*/  BRA `(.L_x_900) ;  /* 0x0000000c003c7947 */ /* 0x000fea0003800000 */
.L_x_896:
        /* <DEDUP_REMOVED lines=9> */
.L_x_904:
[----:B-1----:R-:W-:-:S05]  /*26d0*/  IMAD.U32 R0, R3, 0x10000, RZ ;  /* 0x0001000003007824 */ /* 0x002fca00078e00ff */
[----:B------:R-:W-:-:S05]  /*26e0*/  F2FP.F16.F32.PACK_AB R0, RZ, R0 ;  /* 0x00000000ff00723e */ /* 0x000fca00000000ff */
[----:B------:R0:W-:Y:S01]  /*26f0*/  STG.E.U16 desc[UR36][R16.64], R0 ;  /* 0x0000000010007986 */ /* 0x0001e2000c101524 */
[----:B------:R-:W-:Y:S05]  /*2700*/  BRA `(.L_x_900) ;  /* 0x0000000c00087947 */ /* 0x000fea0003800000 */
.L_x_903:
        /* <DEDUP_REMOVED lines=10> */
.L_x_906:
[----:B-1----:R-:W-:-:S05]  /*27b0*/  IMAD.U32 R3, R3, 0x10000, RZ ;  /* 0x0001000003037824 */ /* 0x002fca00078e00ff */
[----:B------:R-:W-:-:S04]  /*27c0*/  F2FP.F16.F32.PACK_AB R3, RZ, R3 ;  /* 0x00000003ff03723e */ /* 0x000fc800000000ff */
[----:B------:R-:W-:-:S05]  /*27d0*/  PRMT R3, R3, 0x5410, RZ ;  /* 0x0000541003037816 */ /* 0x000fca00000000ff */
[----:B------:R0:W-:Y:S01]  /*27e0*/  STG.E desc[UR36][R16.64], R3 ;  /* 0x0000000310007986 */ /* 0x0001e2000c101924 */
[----:B------:R-:W-:Y:S05]  /*27f0*/  BRA `(.L_x_900) ;  /* 0x0000000800cc7947 */ /* 0x000fea0003800000 */
.L_x_905:
[----:B-1----:R-:W-:-:S04]  /*2800*/  IMAD.U32 R2, R3, 0x10000, RZ ;  /* 0x0001000003027824 */ /* 0x002fc800078e00ff */
[----:B------:R-:W-:-:S06]  /*2810*/  FMUL.FTZ R2, R2, 1 ;  /* 0x3f80000002027820 */ /* 0x000fcc0000410000 */
[----:B------:R-:W0:Y:S02]  /*2820*/  F2F.F64.F32 R2, R2 ;  /* 0x0000000200027310 */ /* 0x000e240000201800 */
[----:B0-----:R0:W-:Y:S01]  /*2830*/  STG.E.64 desc[UR36][R16.64], R2 ;  /* 0x0000000210007986 */ /* 0x0011e2000c101b24 */
[----:B------:R-:W-:Y:S05]  /*2840*/  BRA `(.L_x_900) ;  /* 0x0000000800b87947 */ /* 0x000fea0003800000 */
.L_x_895:
        /* <DEDUP_REMOVED lines=13> */
.L_x_909:
[----:B-1----:R-:W-:Y:S01]  /*2920*/  IMAD.U32 R3, R3, 0x10000, RZ ;  /* 0x0001000003037824 */ /* 0x002fe200078e00ff */
[----:B------:R-:W-:-:S03]  /*2930*/  CS2R R6, SRZ ;  /* 0x0000000000067805 */ /* 0x000fc6000001ff00 */
[----:B------:R-:W-:-:S04]  /*2940*/  FMUL.FTZ R3, R3, 1 ;  /* 0x3f80000003037820 */ /* 0x000fc80000410000 */
[----:B------:R-:W0:Y:S02]  /*2950*/  F2F.F64.F32 R4, R3 ;  /* 0x0000000300047310 */ /* 0x000e240000201800 */
[----:B0-----:R0:W-:Y:S01]  /*2960*/  STG.E.128 desc[UR36][R16.64], R4 ;  /* 0x0000000410007986 */ /* 0x0011e2000c101d24 */
[----:B------:R-:W-:Y:S05]  /*2970*/  BRA `(.L_x_900) ;  /* 0x00000008006c7947 */ /* 0x000fea0003800000 */
.L_x_908:
        /* <DEDUP_REMOVED lines=21> */
.L_x_913:
[----:B------:R-:W-:Y:S05]  /*2ad0*/  BSYNC B0 ;  /* 0x0000000000007941 */ /* 0x000fea0003800000 */
.L_x_912:
[----:B------:R-:W-:-:S05]  /*2ae0*/  LOP3.LUT R3, R0, R3, RZ, 0xfc, !PT ;  /* 0x0000000300037212 */ /* 0x000fca00078efcff */
[----:B------:R0:W-:Y:S01]  /*2af0*/  STG.E.U8 desc[UR36][R16.64], R3 ;  /* 0x0000000310007986 */ /* 0x0001e2000c101124 */
[----:B------:R-:W-:Y:S05]  /*2b00*/  BRA `(.L_x_900) ;  /* 0x0000000800087947 */ /* 0x000fea0003800000 */
.L_x_911:
        /* <DEDUP_REMOVED lines=13> */
.L_x_915:
[----:B------:R-:W-:Y:S01]  /*2be0*/  IMAD.MOV.U32 R0, RZ, RZ, 0x7f ;  /* 0x0000007fff007424 */ /* 0x000fe200078e00ff */
[----:B------:R-:W-:-:S04]  /*2bf0*/  ISETP.GT.U32.AND P0, PT, R2, 0x7f800000, PT ;  /* 0x7f8000000200780c */ /* 0x000fc80003f04070 */
[----:B------:R-:W-:-:S09]  /*2c00*/  SEL R0, R0, 0x7c, P0 ;  /* 0x0000007c00007807 */ /* 0x000fd20000000000 */
.L_x_916:
[----:B------:R-:W-:Y:S05]  /*2c10*/  BSYNC B0 ;  /* 0x0000000000007941 */ /* 0x000fea0003800000 */
.L_x_914:
[----:B------:R-:W-:-:S04]  /*2c20*/  LOP3.LUT R2, R3, 0x80000000, RZ, 0xc0, !PT ;  /* 0x8000000003027812 */ /* 0x000fc800078ec0ff */
[----:B------:R-:W-:-:S04]  /*2c30*/  SHF.R.U32.HI R3, RZ, 0x18, R2 ;  /* 0x00000018ff037819 */ /* 0x000fc80000011602 */
[----:B------:R-:W-:-:S05]  /*2c40*/  LOP3.LUT R3, R0, R3, RZ, 0xfc, !PT ;  /* 0x0000000300037212 */ /* 0x000fca00078efcff */
[----:B------:R0:W-:Y:S01]  /*2c50*/  STG.E.U8 desc[UR36][R16.64], R3 ;  /* 0x0000000310007986 */ /* 0x0001e2000c101124 */
[----:B------:R-:W-:Y:S05]  /*2c60*/  BRA `(.L_x_900) ;  /* 0x0000000400b07947 */ /* 0x000fea0003800000 */
.L_x_910:
[----:B-1----:R0:W-:Y:S01]  /*2c70*/  STG.E.U16 desc[UR36][R16.64], R3 ;  /* 0x0000000310007986 */ /* 0x0021e2000c101524 */
[----:B------:R-:W-:Y:S05]  /*2c80*/  BRA `(.L_x_900) ;  /* 0x0000000400a87947 */ /* 0x000fea0003800000 */
.L_x_907:
        /* <DEDUP_REMOVED lines=12> */
.L_x_919:
        /* <DEDUP_REMOVED lines=17> */
.L_x_922:
[----:B------:R-:W-:-:S04]  /*2e60*/  LOP3.LUT R2, R3, 0x80000000, RZ, 0xc0, !PT ;  /* 0x8000000003027812 */ /* 0x000fc800078ec0ff */
[----:B------:R-:W-:-:S04]  /*2e70*/  SHF.R.U32.HI R3, RZ, 0x18, R2 ;  /* 0x00000018ff037819 */ /* 0x000fc80000011602 */
[----:B------:R-:W-:-:S04]  /*2e80*/  LOP3.LUT R0, R0, R3, RZ, 0xfc, !PT ;  /* 0x0000000300007212 */ /* 0x000fc800078efcff */
[----:B------:R-:W-:-:S07]  /*2e90*/  PRMT R8, R0, 0x7610, R8 ;  /* 0x0000761000087816 */ /* 0x000fce0000000008 */
.L_x_921:
[----:B------:R-:W-:Y:S05]  /*2ea0*/  BSYNC B0 ;  /* 0x0000000000007941 */ /* 0x000fea0003800000 */
.L_x_920:
[----:B------:R0:W-:Y:S01]  /*2eb0*/  STG.E.U8 desc[UR36][R16.64], R8 ;  /* 0x0000000810007986 */ /* 0x0001e2000c101124 */
[----:B------:R-:W-:Y:S05]  /*2ec0*/  BRA `(.L_x_900) ;  /* 0x0000000400187947 */ /* 0x000fea0003800000 */
.L_x_918:
        /* <DEDUP_REMOVED lines=17> */
.L_x_925:
[----:B------:R-:W-:-:S04]  /*2fe0*/  LOP3.LUT R2, R3, 0x80000000, RZ, 0xc0, !PT ;  /* 0x8000000003027812 */ /* 0x000fc800078ec0ff */
[----:B------:R-:W-:-:S04]  /*2ff0*/  SHF.R.U32.HI R3, RZ, 0x18, R2 ;  /* 0x00000018ff037819 */ /* 0x000fc80000011602 */
[----:B------:R-:W-:-:S04]  /*3000*/  LOP3.LUT R0, R0, R3, RZ, 0xfc, !PT ;  /* 0x0000000300007212 */ /* 0x000fc800078efcff */
[----:B------:R-:W-:-:S07]  /*3010*/  PRMT R8, R0, 0x7610, R8 ;  /* 0x0000761000087816 */ /* 0x000fce0000000008 */
.L_x_924:
[----:B------:R-:W-:Y:S05]  /*3020*/  BSYNC B0 ;  /* 0x0000000000007941 */ /* 0x000fea0003800000 */
.L_x_923:
[----:B------:R0:W-:Y:S01]  /*3030*/  STG.E.U8 desc[UR36][R16.64], R8 ;  /* 0x0000000810007986 */ /* 0x0001e2000c101124 */
[----:B------:R-:W-:Y:S05]  /*3040*/  BRA `(.L_x_900) ;  /* 0x0000000000b87947 */ /* 0x000fea0003800000 */
.L_x_917:
        /* <DEDUP_REMOVED lines=22> */
.L_x_899:
[----:B------:R-:W-:Y:S01]  /*31b0*/  MOV R2, 0x0 ;  /* 0x0000000000027802 */ /* 0x000fe20000000f00 */
[----:B------:R-:W-:Y:S01]  /*31c0*/  ULDC.64 UR4, c[0x4][0x148] ;  /* 0x0100520000047ab9 */ /* 0x000fe20000000a00 */
[----:B------:R-:W-:Y:S01]  /*31d0*/  ULDC.64 UR6, c[0x4][0x150] ;  /* 0x0100540000067ab9 */ /* 0x000fe20000000a00 */
[----:B------:R-:W-:Y:S02]  /*31e0*/  IMAD.U32 R4, RZ, RZ, UR4 ;  /* 0x00000004ff047e24 */ /* 0x000fe4000f8e00ff */
[----:B------:R-:W-:Y:S01]  /*31f0*/  IMAD.U32 R5, RZ, RZ, UR5 ;  /* 0x00000005ff057e24 */ /* 0x000fe2000f8e00ff */
[----:B-1----:R-:W0:Y:S01]  /*3200*/  LDC.64 R2, c[0x4][R2] ;  /* 0x0100000002027b82 */ /* 0x002e220000000a00 */
        /* <DEDUP_REMOVED lines=10> */
.L_x_928:
[----:B------:R-:W-:Y:S05]  /*32b0*/  BRA `(.L_x_900) ;  /* 0x00000000001c7947 */ /* 0x000fea0003800000 */
.L_x_927:
[----:B-1----:R-:W-:-:S06]  /*32c0*/  IMAD.U32 R3, R3, 0x10000, RZ ;  /* 0x0001000003037824 */ /* 0x002fcc00078e00ff */
[----:B------:R-:W0:Y:S02]  /*32d0*/  F2I.U64.TRUNC R2, R3 ;  /* 0x0000000300027311 */ /* 0x000e24000020d800 */
[----:B0-----:R0:W-:Y:S01]  /*32e0*/  STG.E.64 desc[UR36][R16.64], R2 ;  /* 0x0000000210007986 */ /* 0x0011e2000c101b24 */
[----:B------:R-:W-:Y:S05]  /*32f0*/  BRA `(.L_x_900) ;  /* 0x00000000000c7947 */ /* 0x000fea0003800000 */
.L_x_926:
[----:B-1----:R-:W-:-:S06]  /*3300*/  IMAD.U32 R3, R3, 0x10000, RZ ;  /* 0x0001000003037824 */ /* 0x002fcc00078e00ff */
[----:B------:R-:W0:Y:S02]  /*3310*/  F2I.FTZ.U32.TRUNC.NTZ R3, R3 ;  /* 0x0000000300037305 */ /* 0x000e24000021f000 */
[----:B0-----:R0:W-:Y:S02]  /*3320*/  STG.E desc[UR36][R16.64], R3 ;  /* 0x0000000310007986 */ /* 0x0011e4000c101924 */
.L_x_900:
[----:B------:R-:W-:-:S04]  /*3330*/  IMAD R18, R23, 0x200, R18 ;  /* 0x0000020017127824 */ /* 0x000fc800078e0212 */
[----:B------:R-:W-:-:S07]  /*3340*/  VIADD R19, R18, 0x80 ;  /* 0x0000008012137836 */ /* 0x000fce0000000000 */
.L_x_860:
[----:B------:R-:W-:Y:S05]  /*3350*/  BSYNC B6 ;  /* 0x0000000000067941 */ /* 0x000fea0003800000 */
.L_x_859:
[----:B------:R-:W-:Y:S01]  /*3360*/  ULDC UR4, c[0x0][0x210] ;  /* 0x0000840000047ab9 */ /* 0x000fe20000000800 */
[----:B------:R-:W-:Y:S01]  /*3370*/  BSSY B6, `(.L_x_929) ;  /* 0x000032c000067945 */ /* 0x000fe20003800000 */
[----:B------:R-:W-:-:S13]  /*3380*/  ISETP.GE.AND P0, PT, R19, UR4, PT ;  /* 0x0000000413007c0c */ /* 0x000fda000bf06270 */
[----:B------:R-:W-:Y:S05]  /*3390*/  @P0 BRA `(.L_x_930) ;  /* 0x0000003000a40947 */ /* 0x000fea0003800000 */
[----:B0-----:R-:W0:Y:S01]  /*33a0*/  LDC R6, c[0x0][0x218] ;  /* 0x00008600ff067b82 */ /* 0x001e220000000800 */
[----:B------:R-:W-:Y:S02]  /*33b0*/  IMAD.MOV.U32 R0, RZ, RZ, RZ ;  /* 0x000000ffff007224 */ /* 0x000fe400078e00ff */
[----:B-1234-:R-:W-:Y:S01]  /*33c0*/  IMAD.MOV.U32 R16, RZ, RZ, RZ ;  /* 0x000000ffff107224 */ /* 0x01efe200078e00ff */
[----:B0-----:R-:W-:-:S13]  /*33d0*/  ISETP.NE.AND P0, PT, R6, RZ, PT ;  /* 0x000000ff0600720c */ /* 0x001fda0003f05270 */
[----:B------:R-:W-:Y:S05]  /*33e0*/  @!P0 BRA `(.L_x_931) ;  /* 0x0000001000a88947 */ /* 0x000fea0003800000 */
        /* <DEDUP_REMOVED lines=298> */
.L_x_931:
        /* <DEDUP_REMOVED lines=22> */
.L_x_935:
[----:B------:R-:W2:Y:S02]  /*47f0*/  LDG.E.U8 R2, desc[UR36][R2.64] ;  /* 0x0000002402027981 */ /* 0x000ea4000c1e1100 */
[----:B--2---:R-:W-:-:S04]  /*4800*/  I2FP.F32.U32 R0, R2 ;  /* 0x0000000200007245 */ /* 0x004fc80000201000 */
[----:B------:R-:W-:Y:S01]  /*4810*/  F2FP.BF16.F32.PACK_AB R0, RZ, R0 ;  /* 0x00000000ff00723e */ /* 0x000fe200000010ff */
[----:B------:R-:W-:Y:S06]  /*4820*/  BRA `(.L_x_937) ;  /* 0x0000000c00907947 */ /* 0x000fec0003800000 */
.L_x_934:
        /* <DEDUP_REMOVED lines=10> */
.L_x_939:
[----:B------:R-:W2:Y:S02]  /*48d0*/  LDG.E R2, desc[UR36][R2.64] ;  /* 0x0000002402027981 */ /* 0x000ea4000c1e1900 */
[----:B--2---:R-:W-:-:S04]  /*48e0*/  I2FP.F32.S32 R0, R2 ;  /* 0x0000000200007245 */ /* 0x004fc80000201400 */
[----:B------:R-:W-:Y:S01]  /*48f0*/  F2FP.BF16.F32.PACK_AB R0, RZ, R0 ;  /* 0x00000000ff00723e */ /* 0x000fe200000010ff */
[----:B------:R-:W-:Y:S06]  /*4900*/  BRA `(.L_x_937) ;  /* 0x0000000c00587947 */ /* 0x000fec0003800000 */
.L_x_938:
[----:B------:R-:W2:Y:S02]  /*4910*/  LDG.E.U16 R2, desc[UR36][R2.64] ;  /* 0x0000002402027981 */ /* 0x000ea4000c1e1500 */
[----:B--2---:R-:W0:Y:S02]  /*4920*/  I2F.S16 R0, R2 ;  /* 0x0000000200007306 */ /* 0x004e240000101400 */
[----:B0-----:R-:W-:Y:S01]  /*4930*/  F2FP.BF16.F32.PACK_AB R0, RZ, R0 ;  /* 0x00000000ff00723e */ /* 0x001fe200000010ff */
[----:B------:R-:W-:Y:S06]  /*4940*/  BRA `(.L_x_937) ;  /* 0x0000000c00487947 */ /* 0x000fec0003800000 */
.L_x_933:
        /* <DEDUP_REMOVED lines=9> */
.L_x_941:
[----:B------:R-:W2:Y:S02]  /*49e0*/  LDG.E.U16 R0, desc[UR36][R2.64] ;  /* 0x0000002402007981 */ /* 0x000ea4000c1e1500 */
[----:B--2---:R-:W-:-:S05]  /*49f0*/  HADD2.F32 R0, -RZ, R0.H0_H0 ;  /* 0x20000000ff007230 */ /* 0x004fca0000004100 */
[----:B------:R-:W-:Y:S01]  /*4a00*/  F2FP.BF16.F32.PACK_AB R0, RZ, R0 ;  /* 0x00000000ff00723e */ /* 0x000fe200000010ff */
[----:B------:R-:W-:Y:S06]  /*4a10*/  BRA `(.L_x_937) ;  /* 0x0000000c00147947 */ /* 0x000fec0003800000 */
.L_x_940:
        /* <DEDUP_REMOVED lines=9> */
.L_x_943:
[----:B------:R-:W2:Y:S02]  /*4ab0*/  LDG.E.U16 R2, desc[UR36][R2.64] ;  /* 0x0000002402027981 */ /* 0x000ea4000c1e1500 */
[----:B--2---:R-:W-:-:S05]  /*4ac0*/  HADD2.F32 R0, -RZ, R2.H0_H0 ;  /* 0x20000002ff007230 */ /* 0x004fca0000004100 */
[----:B------:R-:W-:Y:S01]  /*4ad0*/  F2FP.BF16.F32.PACK_AB R0, RZ, R0 ;  /* 0x00000000ff00723e */ /* 0x000fe200000010ff */
[----:B------:R-:W-:Y:S06]  /*4ae0*/  BRA `(.L_x_937) ;  /* 0x0000000800e07947 */ /* 0x000fec0003800000 */
.L_x_942:
        /* <DEDUP_REMOVED lines=8> */
.L_x_932:
        /* <DEDUP_REMOVED lines=13> */
.L_x_946:
        /* <DEDUP_REMOVED lines=8> */
.L_x_945:
        /* <DEDUP_REMOVED lines=28> */
.L_x_948:
        /* <DEDUP_REMOVED lines=15> */
.L_x_947:
[----:B------:R0:W5:Y:S01]  /*4f70*/  LDG.E.U16 R0, desc[UR36][R2.64] ;  /* 0x0000002402007981 */ /* 0x000162000c1e1500 */
[----:B------:R-:W-:Y:S05]  /*4f80*/  BRA `(.L_x_937) ;  /* 0x0000000400b87947 */ /* 0x000fea0003800000 */
.L_x_944:
        /* <DEDUP_REMOVED lines=12> */
.L_x_951:
        /* <DEDUP_REMOVED lines=21> */
.L_x_955:
[----:B------:R-:W-:Y:S05]  /*51a0*/  BSYNC B1 ;  /* 0x0000000000017941 */ /* 0x000fea0003800000 */
.L_x_954:
[----:B------:R-:W-:Y:S01]  /*51b0*/  LEA R3, R0, 0x3b800000, 0x17 ;  /* 0x3b80000000037811 */ /* 0x000fe200078eb8ff */
[----:B------:R-:W-:-:S05]  /*51c0*/  IMAD.SHL.U32 R0, R2, 0x100000, RZ ;  /* 0x0010000002007824 */ /* 0x000fca00078e00ff */
[----:B------:R-:W-:-:S07]  /*51d0*/  LOP3.LUT R0, R3, R0, R4, 0xfe, !PT ;  /* 0x0000000003007212 */ /* 0x000fce00078efe04 */
.L_x_953:
[----:B------:R-:W-:Y:S05]  /*51e0*/  BSYNC B0 ;  /* 0x0000000000007941 */ /* 0x000fea0003800000 */
.L_x_952:
[----:B------:R-:W-:Y:S01]  /*51f0*/  F2FP.BF16.F32.PACK_AB R0, RZ, R0 ;  /* 0x00000000ff00723e */ /* 0x000fe200000010ff */
[----:B------:R-:W-:Y:S06]  /*5200*/  BRA `(.L_x_937) ;  /* 0x0000000400187947 */ /* 0x000fec0003800000 */
.L_x_950:
        /* <DEDUP_REMOVED lines=21> */
.L_x_959:
[----:B------:R-:W-:Y:S05]  /*5360*/  BSYNC B1 ;  /* 0x0000000000017941 */ /* 0x000fea0003800000 */
.L_x_958:
[----:B------:R-:W-:Y:S01]  /*5370*/  LEA R3, R0, 0x37800000, 0x17 ;  /* 0x3780000000037811 */ /* 0x000fe200078eb8ff */
[----:B------:R-:W-:-:S05]  /*5380*/  IMAD.SHL.U32 R0, R2, 0x200000, RZ ;  /* 0x0020000002007824 */ /* 0x000fca00078e00ff */
[----:B------:R-:W-:-:S07]  /*5390*/  LOP3.LUT R0, R3, R0, R4, 0xfe, !PT ;  /* 0x0000000003007212 */ /* 0x000fce00078efe04 */
.L_x_957:
[----:B------:R-:W-:Y:S05]  /*53a0*/  BSYNC B0 ;  /* 0x0000000000007941 */ /* 0x000fea0003800000 */
.L_x_956:
[----:B------:R-:W-:Y:S01]  /*53b0*/  F2FP.BF16.F32.PACK_AB R0, RZ, R0 ;  /* 0x00000000ff00723e */ /* 0x000fe200000010ff */
[----:B------:R-:W-:Y:S06]  /*53c0*/  BRA `(.L_x_937) ;  /* 0x0000000000a87947 */ /* 0x000fec0003800000 */
.L_x_949:
        /* <DEDUP_REMOVED lines=14> */
.L_x_963:
[----:B------:R-:W-:Y:S05]  /*54b0*/  BSYNC B0 ;  /* 0x0000000000007941 */ /* 0x000fea0003800000 */
.L_x_962:
[----:B------:R-:W-:Y:S01]  /*54c0*/  F2FP.BF16.F32.PACK_AB R0, RZ, R0 ;  /* 0x00000000ff00723e */ /* 0x000fe200000010ff */
[----:B------:R-:W-:Y:S06]  /*54d0*/  BRA `(.L_x_937) ;  /* 0x0000000000647947 */ /* 0x000fec0003800000 */
.L_x_936:
        /* <DEDUP_REMOVED lines=16> */
.L_x_964:
[----:B------:R-:W-:Y:S01]  /*55e0*/  PRMT R0, RZ, 0x7610, R0 ;  /* 0x00007610ff007816 */ /* 0x000fe20000000000 */
[----:B------:R-:W-:Y:S06]  /*55f0*/  BRA `(.L_x_937) ;  /* 0x00000000001c7947 */ /* 0x000fec0003800000 */
.L_x_961:
[----:B------:R-:W2:Y:S02]  /*5600*/  LDG.E.64 R2, desc[UR36][R2.64] ;  /* 0x0000002402027981 */ /* 0x000ea4000c1e1b00 */
[----:B--2---:R-:W0:Y:S02]  /*5610*/  I2F.U64 R0, R2 ;  /* 0x0000000200007312 */ /* 0x004e240000301000 */
[----:B0-----:R-:W-:Y:S01]  /*5620*/  F2FP.BF16.F32.PACK_AB R0, RZ, R0 ;  /* 0x00000000ff00723e */ /* 0x001fe200000010ff */
[----:B------:R-:W-:Y:S06]  /*5630*/  BRA `(.L_x_937) ;  /* 0x00000000000c7947 */ /* 0x000fec0003800000 */
.L_x_960:
[----:B------:R-:W2:Y:S02]  /*5640*/  LDG.E R2, desc[UR36][R2.64] ;  /* 0x0000002402027981 */ /* 0x000ea4000c1e1900 */
[----:B--2---:R-:W-:-:S04]  /*5650*/  I2FP.F32.U32 R0, R2 ;  /* 0x0000000200007245 */ /* 0x004fc80000201000 */
[----:B------:R-:W-:-:S07]  /*5660*/  F2FP.BF16.F32.PACK_AB R0, RZ, R0 ;  /* 0x00000000ff00723e */ /* 0x000fce00000010ff */
.L_x_937:
        /* <DEDUP_REMOVED lines=22> */
.L_x_968:
[----:B-1----:R-:W-:-:S06]  /*57d0*/  IMAD.U32 R3, R3, 0x10000, RZ ;  /* 0x0001000003037824 */ /* 0x002fcc00078e00ff */
[----:B------:R-:W0:Y:S02]  /*57e0*/  F2I.S64.TRUNC R2, R3 ;  /* 0x0000000300027311 */ /* 0x000e24000020d900 */
[----:B0-----:R0:W-:Y:S01]  /*57f0*/  STG.E.U8 desc[UR36][R16.64], R2 ;  /* 0x0000000210007986 */ /* 0x0011e2000c101124 */
[----:B------:R-:W-:Y:S05]  /*5800*/  BRA `(.L_x_970) ;  /* 0x0000000c00847947 */ /* 0x000fea0003800000 */
.L_x_967:
        /* <DEDUP_REMOVED lines=10> */
.L_x_972:
[----:B-1----:R-:W-:-:S06]  /*58b0*/  IMAD.U32 R3, R3, 0x10000, RZ ;  /* 0x0001000003037824 */ /* 0x002fcc00078e00ff */
[----:B------:R-:W0:Y:S02]  /*58c0*/  F2I.FTZ.TRUNC.NTZ R3, R3 ;  /* 0x0000000300037305 */ /* 0x000e24000021f100 */
[----:B0-----:R0:W-:Y:S01]  /*58d0*/  STG.E desc[UR36][R16.64], R3 ;  /* 0x0000000310007986 */ /* 0x0011e2000c101924 */
[----:B------:R-:W-:Y:S05]  /*58e0*/  BRA `(.L_x_970) ;  /* 0x0000000c004c7947 */ /* 0x000fea0003800000 */
.L_x_971:
[----:B-1----:R-:W-:-:S06]  /*58f0*/  IMAD.U32 R3, R3, 0x10000, RZ ;  /* 0x0001000003037824 */ /* 0x002fcc00078e00ff */
[----:B------:R-:W0:Y:S02]  /*5900*/  F2I.FTZ.TRUNC.NTZ R3, R3 ;  /* 0x0000000300037305 */ /* 0x000e24000021f100 */
[----:B0-----:R0:W-:Y:S01]  /*5910*/  STG.E.U16 desc[UR36][R16.64], R3 ;  /* 0x0000000310007986 */ /* 0x0011e2000c101524 */
[----:B------:R-:W-:Y:S05]  /*5920*/  BRA `(.L_x_970) ;  /* 0x0000000c003c7947 */ /* 0x000fea0003800000 */
.L_x_966:
        /* <DEDUP_REMOVED lines=9> */
.L_x_974:
[----:B-1----:R-:W-:-:S05]  /*59c0*/  IMAD.U32 R0, R3, 0x10000, RZ ;  /* 0x0001000003007824 */ /* 0x002fca00078e00ff */
[----:B------:R-:W-:-:S05]  /*59d0*/  F2FP.F16.F32.PACK_AB R0, RZ, R0 ;  /* 0x00000000ff00723e */ /* 0x000fca00000000ff */
[----:B------:R0:W-:Y:S01]  /*59e0*/  STG.E.U16 desc[UR36][R16.64], R0 ;  /* 0x0000000010007986 */ /* 0x0001e2000c101524 */
[----:B------:R-:W-:Y:S05]  /*59f0*/  BRA `(.L_x_970) ;  /* 0x0000000c00087947 */ /* 0x000fea0003800000 */
.L_x_973:
        /* <DEDUP_REMOVED lines=10> */
.L_x_976:
[----:B-1----:R-:W-:-:S05]  /*5aa0*/  IMAD.U32 R3, R3, 0x10000, RZ ;  /* 0x0001000003037824 */ /* 0x002fca00078e00ff */
[----:B------:R-:W-:-:S04]  /*5ab0*/  F2FP.F16.F32.PACK_AB R3, RZ, R3 ;  /* 0x00000003ff03723e */ /* 0x000fc800000000ff */
[----:B------:R-:W-:-:S05]  /*5ac0*/  PRMT R3, R3, 0x5410, RZ ;  /* 0x0000541003037816 */ /* 0x000fca00000000ff */
[----:B------:R0:W-:Y:S01]  /*5ad0*/  STG.E desc[UR36][R16.64], R3 ;  /* 0x0000000310007986 */ /* 0x0001e2000c101924 */
[----:B------:R-:W-:Y:S05]  /*5ae0*/  BRA `(.L_x_970) ;  /* 0x0000000800cc7947 */ /* 0x000fea0003800000 */
.L_x_975:
[----:B-1----:R-:W-:-:S04]  /*5af0*/  IMAD.U32 R2, R3, 0x10000, RZ ;  /* 0x0001000003027824 */ /* 0x002fc800078e00ff */
[----:B------:R-:W-:-:S06]  /*5b00*/  FMUL.FTZ R2, R2, 1 ;  /* 0x3f80000002027820 */ /* 0x000fcc0000410000 */
[----:B------:R-:W0:Y:S02]  /*5b10*/  F2F.F64.F32 R2, R2 ;  /* 0x0000000200027310 */ /* 0x000e240000201800 */
[----:B0-----:R0:W-:Y:S01]  /*5b20*/  STG.E.64 desc[UR36][R16.64], R2 ;  /* 0x0000000210007986 */ /* 0x0011e2000c101b24 */
[----:B------:R-:W-:Y:S05]  /*5b30*/  BRA `(.L_x_970) ;  /* 0x0000000800b87947 */ /* 0x000fea0003800000 */
.L_x_965:
        /* <DEDUP_REMOVED lines=13> */
.L_x_979:
[----:B-1----:R-:W-:Y:S01]  /*5c10*/  IMAD.U32 R3, R3, 0x10000, RZ ;  /* 0x0001000003037824 */ /* 0x002fe200078e00ff */
[----:B------:R-:W-:-:S03]  /*5c20*/  CS2R R6, SRZ ;  /* 0x0000000000067805 */ /* 0x000fc6000001ff00 */
[----:B------:R-:W-:-:S04]  /*5c30*/  FMUL.FTZ R3, R3, 1 ;  /* 0x3f80000003037820 */ /* 0x000fc80000410000 */
[----:B------:R-:W0:Y:S02]  /*5c40*/  F2F.F64.F32 R4, R3 ;  /* 0x0000000300047310 */ /* 0x000e240000201800 */
[----:B0-----:R0:W-:Y:S01]  /*5c50*/  STG.E.128 desc[UR36][R16.64], R4 ;  /* 0x0000000410007986 */ /* 0x0011e2000c101d24 */
[----:B------:R-:W-:Y:S05]  /*5c60*/  BRA `(.L_x_970) ;  /* 0x00000008006c7947 */ /* 0x000fea0003800000 */
.L_x_978:
        /* <DEDUP_REMOVED lines=21> */
.L_x_983:
[----:B------:R-:W-:Y:S05]  /*5dc0*/  BSYNC B0 ;  /* 0x0000000000007941 */ /* 0x000fea0003800000 */
.L_x_982:
[----:B------:R-:W-:-:S05]  /*5dd0*/  LOP3.LUT R3, R0, R3, RZ, 0xfc, !PT ;  /* 0x0000000300037212 */ /* 0x000fca00078efcff */
[----:B------:R0:W-:Y:S01]  /*5de0*/  STG.E.U8 desc[UR36][R16.64], R3 ;  /* 0x0000000310007986 */ /* 0x0001e2000c101124 */
[----:B------:R-:W-:Y:S05]  /*5df0*/  BRA `(.L_x_970) ;  /* 0x0000000800087947 */ /* 0x000fea0003800000 */
.L_x_981:
        /* <DEDUP_REMOVED lines=13> */
.L_x_985:
[----:B------:R-:W-:Y:S01]  /*5ed0*/  IMAD.MOV.U32 R0, RZ, RZ, 0x7f ;  /* 0x0000007fff007424 */ /* 0x000fe200078e00ff */
[----:B------:R-:W-:-:S04]  /*5ee0*/  ISETP.GT.U32.AND P0, PT, R2, 0x7f800000, PT ;  /* 0x7f8000000200780c */ /* 0x000fc80003f04070 */
[----:B------:R-:W-:-:S09]  /*5ef0*/  SEL R0, R0, 0x7c, P0 ;  /* 0x0000007c00007807 */ /* 0x000fd20000000000 */
.L_x_986:
[----:B------:R-:W-:Y:S05]  /*5f00*/  BSYNC B0 ;  /* 0x0000000000007941 */ /* 0x000fea0003800000 */
.L_x_984:
[----:B------:R-:W-:-:S04]  /*5f10*/  LOP3.LUT R2, R3, 0x80000000, RZ, 0xc0, !PT ;  /* 0x8000000003027812 */ /* 0x000fc800078ec0ff */
[----:B------:R-:W-:-:S04]  /*5f20*/  SHF.R.U32.HI R3, RZ, 0x18, R2 ;  /* 0x00000018ff037819 */ /* 0x000fc80000011602 */
[----:B------:R-:W-:-:S05]  /*5f30*/  LOP3.LUT R3, R0, R3, RZ, 0xfc, !PT ;  /* 0x0000000300037212 */ /* 0x000fca00078efcff */
[----:B------:R0:W-:Y:S01]  /*5f40*/  STG.E.U8 desc[UR36][R16.64], R3 ;  /* 0x0000000310007986 */ /* 0x0001e2000c101124 */
[----:B------:R-:W-:Y:S05]  /*5f50*/  BRA `(.L_x_970) ;  /* 0x0000000400b07947 */ /* 0x000fea0003800000 */
.L_x_980:
[----:B-1----:R0:W-:Y:S01]  /*5f60*/  STG.E.U16 desc[UR36][R16.64], R3 ;  /* 0x0000000310007986 */ /* 0x0021e2000c101524 */
[----:B------:R-:W-:Y:S05]  /*5f70*/  BRA `(.L_x_970) ;  /* 0x0000000400a87947 */ /* 0x000fea0003800000 */
.L_x_977:
        /* <DEDUP_REMOVED lines=12> */
.L_x_989:
        /* <DEDUP_REMOVED lines=17> */
.L_x_992:
[----:B------:R-:W-:-:S04]  /*6150*/  LOP3.LUT R2, R3, 0x80000000, RZ, 0xc0, !PT ;  /* 0x8000000003027812 */ /* 0x000fc800078ec0ff */
[----:B------:R-:W-:-:S04]  /*6160*/  SHF.R.U32.HI R3, RZ, 0x18, R2 ;  /* 0x00000018ff037819 */ /* 0x000fc80000011602 */
[----:B------:R-:W-:-:S04]  /*6170*/  LOP3.LUT R0, R0, R3, RZ, 0xfc, !PT ;  /* 0x0000000300007212 */ /* 0x000fc800078efcff */
[----:B------:R-:W-:-:S07]  /*6180*/  PRMT R8, R0, 0x7610, R8 ;  /* 0x0000761000087816 */ /* 0x000fce0000000008 */
.L_x_991:
[----:B------:R-:W-:Y:S05]  /*6190*/  BSYNC B0 ;  /* 0x0000000000007941 */ /* 0x000fea0003800000 */
.L_x_990:
[----:B------:R3:W-:Y:S01]  /*61a0*/  STG.E.U8 desc[UR36][R16.64], R8 ;  /* 0x0000000810007986 */ /* 0x0007e2000c101124 */
[----:B------:R-:W-:Y:S05]  /*61b0*/  BRA `(.L_x_970) ;  /* 0x0000000400187947 */ /* 0x000fea0003800000 */
.L_x_988:
        /* <DEDUP_REMOVED lines=17> */
.L_x_995:
[----:B------:R-:W-:-:S04]  /*62d0*/  LOP3.LUT R2, R3, 0x80000000, RZ, 0xc0, !PT ;  /* 0x8000000003027812 */ /* 0x000fc800078ec0ff */
[----:B------:R-:W-:-:S04]  /*62e0*/  SHF.R.U32.HI R3, RZ, 0x18, R2 ;  /* 0x00000018ff037819 */ /* 0x000fc80000011602 */
[----:B------:R-:W-:-:S04]  /*62f0*/  LOP3.LUT R0, R0, R3, RZ, 0xfc, !PT ;  /* 0x0000000300007212 */ /* 0x000fc800078efcff */
[----:B------:R-:W-:-:S07]  /*6300*/  PRMT R8, R0, 0x7610, R8 ;  /* 0x0000761000087816 */ /* 0x000fce0000000008 */
.L_x_994:
[----:B------:R-:W-:Y:S05]  /*6310*/  BSYNC B0 ;  /* 0x0000000000007941 */ /* 0x000fea0003800000 */
.L_x_993:
[----:B------:R0:W-:Y:S01]  /*6320*/  STG.E.U8 desc[UR36][R16.64], R8 ;  /* 0x0000000810007986 */ /* 0x0001e2000c101124 */
[----:B------:R-:W-:Y:S05]  /*6330*/  BRA `(.L_x_970) ;  /* 0x0000000000b87947 */ /* 0x000fea0003800000 */
.L_x_987:
        /* <DEDUP_REMOVED lines=22> */
.L_x_969:
        /* <DEDUP_REMOVED lines=16> */
.L_x_998:
[----:B------:R-:W-:Y:S05]  /*65a0*/  BRA `(.L_x_970) ;  /* 0x00000000001c7947 */ /* 0x000fea0003800000 */
.L_x_997:
[----:B-1----:R-:W-:-:S06]  /*65b0*/  IMAD.U32 R3, R3, 0x10000, RZ ;  /* 0x0001000003037824 */ /* 0x002fcc00078e00ff */
[----:B------:R-:W0:Y:S02]  /*65c0*/  F2I.U64.TRUNC R2, R3 ;  /* 0x0000000300027311 */ /* 0x000e24000020d800 */
[----:B0-----:R2:W-:Y:S01]  /*65d0*/  STG.E.64 desc[UR36][R16.64], R2 ;  /* 0x0000000210007986 */ /* 0x0015e2000c101b24 */
[----:B------:R-:W-:Y:S05]  /*65e0*/  BRA `(.L_x_970) ;  /* 0x00000000000c7947 */ /* 0x000fea0003800000 */
.L_x_996:
[----:B-1----:R-:W-:-:S06]  /*65f0*/  IMAD.U32 R3, R3, 0x10000, RZ ;  /* 0x0001000003037824 */ /* 0x002fcc00078e00ff */
[----:B------:R-:W0:Y:S02]  /*6600*/  F2I.FTZ.U32.TRUNC.NTZ R3, R3 ;  /* 0x0000000300037305 */ /* 0x000e24000021f000 */
[----:B0-----:R0:W-:Y:S02]  /*6610*/  STG.E desc[UR36][R16.64], R3 ;  /* 0x0000000310007986 */ /* 0x0011e4000c101924 */
.L_x_970:
[----:B------:R-:W-:-:S07]  /*6620*/  VIADD R19, R19, 0x80 ;  /* 0x0000008013137836 */ /* 0x000fce0000000000 */
.L_x_930:
[----:B------:R-:W-:Y:S05]  /*6630*/  BSYNC B6 ;  /* 0x0000000000067941 */ /* 0x000fea0003800000 */
.L_x_929:
        /* <DEDUP_REMOVED lines=307> */
.L_x_1001:
        /* <DEDUP_REMOVED lines=22> */
.L_x_1005:
[----:B------:R-:W2:Y:S02]  /*7ad0*/  LDG.E.U8 R2, desc[UR36][R2.64] ;  /* 0x0000002402027981 */ /* 0x000ea4000c1e1100 */
[----:B--2---:R-:W-:-:S04]  /*7ae0*/  I2FP.F32.U32 R0, R2 ;  /* 0x0000000200007245 */ /* 0x004fc80000201000 */
[----:B------:R-:W-:Y:S01]  /*7af0*/  F2FP.BF16.F32.PACK_AB R0, RZ, R0 ;  /* 0x00000000ff00723e */ /* 0x000fe200000010ff */
[----:B------:R-:W-:Y:S06]  /*7b00*/  BRA `(.L_x_1007) ;  /* 0x0000000c00907947 */ /* 0x000fec0003800000 */
.L_x_1004:
        /* <DEDUP_REMOVED lines=10> */
.L_x_1009:
[----:B------:R-:W2:Y:S02]  /*7bb0*/  LDG.E R2, desc[UR36][R2.64] ;  /* 0x0000002402027981 */ /* 0x000ea4000c1e1900 */
[----:B--2---:R-:W-:-:S04]  /*7bc0*/  I2FP.F32.S32 R0, R2 ;  /* 0x0000000200007245 */ /* 0x004fc80000201400 */
[----:B------:R-:W-:Y:S01]  /*7bd0*/  F2FP.BF16.F32.PACK_AB R0, RZ, R0 ;  /* 0x00000000ff00723e */ /* 0x000fe200000010ff */
[----:B------:R-:W-:Y:S06]  /*7be0*/  BRA `(.L_x_1007) ;  /* 0x0000000c00587947 */ /* 0x000fec0003800000 */
.L_x_1008:
[----:B------:R-:W2:Y:S02]  /*7bf0*/  LDG.E.U16 R2, desc[UR36][R2.64] ;  /* 0x0000002402027981 */ /* 0x000ea4000c1e1500 */
[----:B--2---:R-:W0:Y:S02]  /*7c00*/  I2F.S16 R0, R2 ;  /* 0x0000000200007306 */ /* 0x004e240000101400 */
[----:B0-----:R-:W-:Y:S01]  /*7c10*/  F2FP.BF16.F32.PACK_AB R0, RZ, R0 ;  /* 0x00000000ff00723e */ /* 0x001fe200000010ff */
[----:B------:R-:W-:Y:S06]  /*7c20*/  BRA `(.L_x_1007) ;  /* 0x0000000c00487947 */ /* 0x000fec0003800000 */
.L_x_1003:
        /* <DEDUP_REMOVED lines=9> */
.L_x_1011:
[----:B------:R-:W2:Y:S02]  /*7cc0*/  LDG.E.U16 R0, desc[UR36][R2.64] ;  /* 0x0000002402007981 */ /* 0x000ea4000c1e1500 */
[----:B--2---:R-:W-:-:S05]  /*7cd0*/  HADD2.F32 R0, -RZ, R0.H0_H0 ;  /* 0x20000000ff007230 */ /* 0x004fca0000004100 */
[----:B------:R-:W-:Y:S01]  /*7ce0*/  F2FP.BF16.F32.PACK_AB R0, RZ, R0 ;  /* 0x00000000ff00723e */ /* 0x000fe200000010ff */
[----:B------:R-:W-:Y:S06]  /*7cf0*/  BRA `(.L_x_1007) ;  /* 0x0000000c00147947 */ /* 0x000fec0003800000 */
.L_x_1010:
        /* <DEDUP_REMOVED lines=9> */
.L_x_1013:
[----:B------:R-:W2:Y:S02]  /*7d90*/  LDG.E.U16 R2, desc[UR36][R2.64] ;  /* 0x0000002402027981 */ /* 0x000ea4000c1e1500 */
[----:B--2---:R-:W-:-:S05]  /*7da0*/  HADD2.F32 R0, -RZ, R2.H0_H0 ;  /* 0x20000002ff007230 */ /* 0x004fca0000004100 */
[----:B------:R-:W-:Y:S01]  /*7db0*/  F2FP.BF16.F32.PACK_AB R0, RZ, R0 ;  /* 0x00000000ff00723e */ /* 0x000fe200000010ff */
[----:B------:R-:W-:Y:S06]  /*7dc0*/  BRA `(.L_x_1007) ;  /* 0x0000000800e07947 */ /* 0x000fec0003800000 */
.L_x_1012:
        /* <DEDUP_REMOVED lines=8> */
.L_x_1002:
        /* <DEDUP_REMOVED lines=13> */
.L_x_1016:
        /* <DEDUP_REMOVED lines=8> */
.L_x_1015:
        /* <DEDUP_REMOVED lines=28> */
.L_x_1018:
        /* <DEDUP_REMOVED lines=15> */
.L_x_1017:
[----:B------:R0:W5:Y:S01]  /*8250*/  LDG.E.U16 R0, desc[UR36][R2.64] ;  /* 0x0000002402007981 */ /* 0x000162000c1e1500 */
[----:B------:R-:W-:Y:S05]  /*8260*/  BRA `(.L_x_1007) ;  /* 0x0000000400b87947 */ /* 0x000fea0003800000 */
.L_x_1014:
        /* <DEDUP_REMOVED lines=12> */
.L_x_1021:
        /* <DEDUP_REMOVED lines=21> */
.L_x_1025:
[----:B------:R-:W-:Y:S05]  /*8480*/  BSYNC B1 ;  /* 0x0000000000017941 */ /* 0x000fea0003800000 */
.L_x_1024:
[----:B------:R-:W-:Y:S01]  /*8490*/  LEA R3, R0, 0x3b800000, 0x17 ;  /* 0x3b80000000037811 */ /* 0x000fe200078eb8ff */
[----:B------:R-:W-:-:S05]  /*84a0*/  IMAD.SHL.U32 R0, R2, 0x100000, RZ ;  /* 0x0010000002007824 */ /* 0x000fca00078e00ff */
[----:B------:R-:W-:-:S07]  /*84b0*/  LOP3.LUT R0, R3, R0, R4, 0xfe, !PT ;  /* 0x0000000003007212 */ /* 0x000fce00078efe04 */
.L_x_1023:
[----:B------:R-:W-:Y:S05]  /*84c0*/  BSYNC B0 ;  /* 0x0000000000007941 */ /* 0x000fea0003800000 */
.L_x_1022:
[----:B------:R-:W-:Y:S01]  /*84d0*/  F2FP.BF16.F32.PACK_AB R0, RZ, R0 ;  /* 0x00000000ff00723e */ /* 0x000fe200000010ff */
[----:B------:R-:W-:Y:S06]  /*84e0*/  BRA `(.L_x_1007) ;  /* 0x0000000400187947 */ /* 0x000fec0003800000 */
.L_x_1020:
        /* <DEDUP_REMOVED lines=21> */
.L_x_1029:
[----:B------:R-:W-:Y:S05]  /*8640*/  BSYNC B1 ;  /* 0x0000000000017941 */ /* 0x000fea0003800000 */
.L_x_1028:
[----:B------:R-:W-:Y:S01]  /*8650*/  LEA R3, R0, 0x37800000, 0x17 ;  /* 0x3780000000037811 */ /* 0x000fe200078eb8ff */
[----:B------:R-:W-:-:S05]  /*8660*/  IMAD.SHL.U32 R0, R2, 0x200000, RZ ;  /* 0x0020000002007824 */ /* 0x000fca00078e00ff */
[----:B------:R-:W-:-:S07]  /*8670*/  LOP3.LUT R0, R3, R0, R4, 0xfe, !PT ;  /* 0x0000000003007212 */ /* 0x000fce00078efe04 */
.L_x_1027:
[----:B------:R-:W-:Y:S05]  /*8680*/  BSYNC B0 ;  /* 0x0000000000007941 */ /* 0x000fea0003800000 */
.L_x_1026:
[----:B------:R-:W-:Y:S01]  /*8690*/  F2FP.BF16.F32.PACK_AB R0, RZ, R0 ;  /* 0x00000000ff00723e */ /* 0x000fe200000010ff */
[----:B------:R-:W-:Y:S06]  /*86a0*/  BRA `(.L_x_1007) ;  /* 0x0000000000a87947 */ /* 0x000fec0003800000 */
.L_x_1019:
        /* <DEDUP_REMOVED lines=14> */
.L_x_1033:
[----:B------:R-:W-:Y:S05]  /*8790*/  BSYNC B0 ;  /* 0x0000000000007941 */ /* 0x000fea0003800000 */
.L_x_1032:
[----:B------:R-:W-:Y:S01]  /*87a0*/  F2FP.BF16.F32.PACK_AB R0, RZ, R0 ;  /* 0x00000000ff00723e */ /* 0x000fe200000010ff */
[----:B------:R-:W-:Y:S06]  /*87b0*/  BRA `(.L_x_1007) ;  /* 0x0000000000647947 */ /* 0x000fec0003800000 */
.L_x_1006:
        /* <DEDUP_REMOVED lines=16> */
.L_x_1034:
[----:B------:R-:W-:Y:S01]  /*88c0*/  PRMT R0, RZ, 0x7610, R0 ;  /* 0x00007610ff007816 */ /* 0x000fe20000000000 */
[----:B------:R-:W-:Y:S06]  /*88d0*/  BRA `(.L_x_1007) ;  /* 0x00000000001c7947 */ /* 0x000fec0003800000 */
.L_x_1031:
[----:B------:R-:W2:Y:S02]  /*88e0*/  LDG.E.64 R2, desc[UR36][R2.64] ;  /* 0x0000002402027981 */ /* 0x000ea4000c1e1b00 */
[----:B--2---:R-:W0:Y:S02]  /*88f0*/  I2F.U64 R0, R2 ;  /* 0x0000000200007312 */ /* 0x004e240000301000 */
[----:B0-----:R-:W-:Y:S01]  /*8900*/  F2FP.BF16.F32.PACK_AB R0, RZ, R0 ;  /* 0x00000000ff00723e */ /* 0x001fe200000010ff */
[----:B------:R-:W-:Y:S06]  /*8910*/  BRA `(.L_x_1007) ;  /* 0x00000000000c7947 */ /* 0x000fec0003800000 */
.L_x_1030:
[----:B------:R-:W2:Y:S02]  /*8920*/  LDG.E R2, desc[UR36][R2.64] ;  /* 0x0000002402027981 */ /* 0x000ea4000c1e1900 */
[----:B--2---:R-:W-:-:S04]  /*8930*/  I2FP.F32.U32 R0, R2 ;  /* 0x0000000200007245 */ /* 0x004fc80000201000 */
[----:B------:R-:W-:-:S07]  /*8940*/  F2FP.BF16.F32.PACK_AB R0, RZ, R0 ;  /* 0x00000000ff00723e */ /* 0x000fce00000010ff */
.L_x_1007:
        /* <DEDUP_REMOVED lines=22> */
.L_x_1038:
[----:B-1----:R-:W-:-:S06]  /*8ab0*/  IMAD.U32 R3, R3, 0x10000, RZ ;  /* 0x0001000003037824 */ /* 0x002fcc00078e00ff */
[----:B------:R-:W0:Y:S02]  /*8ac0*/  F2I.S64.TRUNC R2, R3 ;  /* 0x0000000300027311 */ /* 0x000e24000020d900 */
[----:B0-----:R3:W-:Y:S01]  /*8ad0*/  STG.E.U8 desc[UR36][R16.64], R2 ;  /* 0x0000000210007986 */ /* 0x0017e2000c101124 */
[----:B------:R-:W-:Y:S05]  /*8ae0*/  BRA `(.L_x_1040) ;  /* 0x0000000c00847947 */ /* 0x000fea0003800000 */
.L_x_1037:
        /* <DEDUP_REMOVED lines=10> */
.L_x_1042:
[----:B-1----:R-:W-:-:S06]  /*8b90*/  IMAD.U32 R3, R3, 0x10000, RZ ;  /* 0x0001000003037824 */ /* 0x002fcc00078e00ff */
[----:B------:R-:W0:Y:S02]  /*8ba0*/  F2I.FTZ.TRUNC.NTZ R3, R3 ;  /* 0x0000000300037305 */ /* 0x000e24000021f100 */
[----:B0-----:R2:W-:Y:S01]  /*8bb0*/  STG.E desc[UR36][R16.64], R3 ;  /* 0x0000000310007986 */ /* 0x0015e2000c101924 */
[----:B------:R-:W-:Y:S05]  /*8bc0*/  BRA `(.L_x_1040) ;  /* 0x0000000c004c7947 */ /* 0x000fea0003800000 */
.L_x_1041:
[----:B-1----:R-:W-:-:S06]  /*8bd0*/  IMAD.U32 R3, R3, 0x10000, RZ ;  /* 0x0001000003037824 */ /* 0x002fcc00078e00ff */
[----:B------:R-:W0:Y:S02]  /*8be0*/  F2I.FTZ.TRUNC.NTZ R3, R3 ;  /* 0x0000000300037305 */ /* 0x000e24000021f100 */
[----:B0-----:R0:W-:Y:S01]  /*8bf0*/  STG.E.U16 desc[UR36][R16.64], R3 ;  /* 0x0000000310007986 */ /* 0x0011e2000c101524 */
[----:B------:R-:W-:Y:S05]  /*8c00*/  BRA `(.L_x_1040) ;  /* 0x0000000c003c7947 */ /* 0x000fea0003800000 */
.L_x_1036:
        /* <DEDUP_REMOVED lines=9> */
.L_x_1044:
[----:B-1----:R-:W-:-:S05]  /*8ca0*/  IMAD.U32 R0, R3, 0x10000, RZ ;  /* 0x0001000003007824 */ /* 0x002fca00078e00ff */
[----:B------:R-:W-:-:S05]  /*8cb0*/  F2FP.F16.F32.PACK_AB R0, RZ, R0 ;  /* 0x00000000ff00723e */ /* 0x000fca00000000ff */
[----:B------:R0:W-:Y:S01]  /*8cc0*/  STG.E.U16 desc[UR36][R16.64], R0 ;  /* 0x0000000010007986 */ /* 0x0001e2000c101524 */
[----:B------:R-:W-:Y:S05]  /*8cd0*/  BRA `(.L_x_1040) ;  /* 0x0000000c00087947 */ /* 0x000fea0003800000 */
.L_x_1043:
        /* <DEDUP_REMOVED lines=10> */
.L_x_1046:
[----:B-1----:R-:W-:-:S05]  /*8d80*/  IMAD.U32 R3, R3, 0x10000, RZ ;  /* 0x0001000003037824 */ /* 0x002fca00078e00ff */
[----:B------:R-:W-:-:S04]  /*8d90*/  F2FP.F16.F32.PACK_AB R3, RZ, R3 ;  /* 0x00000003ff03723e */ /* 0x000fc800000000ff */
[----:B------:R-:W-:-:S05]  /*8da0*/  PRMT R3, R3, 0x5410, RZ ;  /* 0x0000541003037816 */ /* 0x000fca00000000ff */
[----:B------:R0:W-:Y:S01]  /*8db0*/  STG.E desc[UR36][R16.64], R3 ;  /* 0x0000000310007986 */ /* 0x0001e2000c101924 */
[----:B------:R-:W-:Y:S05]  /*8dc0*/  BRA `(.L_x_1040) ;  /* 0x0000000800cc7947 */ /* 0x000fea0003800000 */
.L_x_1045:
[----:B-1----:R-:W-:-:S04]  /*8dd0*/  IMAD.U32 R2, R3, 0x10000, RZ ;  /* 0x0001000003027824 */ /* 0x002fc800078e00ff */
[----:B------:R-:W-:-:S06]  /*8de0*/  FMUL.FTZ R2, R2, 1 ;  /* 0x3f80000002027820 */ /* 0x000fcc0000410000 */
[----:B------:R-:W0:Y:S02]  /*8df0*/  F2F.F64.F32 R2, R2 ;  /* 0x0000000200027310 */ /* 0x000e240000201800 */
[----:B0-----:R0:W-:Y:S01]  /*8e00*/  STG.E.64 desc[UR36][R16.64], R2 ;  /* 0x0000000210007986 */ /* 0x0011e2000c101b24 */
[----:B------:R-:W-:Y:S05]  /*8e10*/  BRA `(.L_x_1040) ;  /* 0x0000000800b87947 */ /* 0x000fea0003800000 */
.L_x_1035:
        /* <DEDUP_REMOVED lines=13> */
.L_x_1049:
[----:B-1----:R-:W-:Y:S01]  /*8ef0*/  IMAD.U32 R3, R3, 0x10000, RZ ;  /* 0x0001000003037824 */ /* 0x002fe200078e00ff */
[----:B------:R-:W-:-:S03]  /*8f00*/  CS2R R6, SRZ ;  /* 0x0000000000067805 */ /* 0x000fc6000001ff00 */
[----:B------:R-:W-:-:S04]  /*8f10*/  FMUL.FTZ R3, R3, 1 ;  /* 0x3f80000003037820 */ /* 0x000fc80000410000 */
[----:B------:R-:W0:Y:S02]  /*8f20*/  F2F.F64.F32 R4, R3 ;  /* 0x0000000300047310 */ /* 0x000e240000201800 */
[----:B0-----:R0:W-:Y:S01]  /*8f30*/  STG.E.128 desc[UR36][R16.64], R4 ;  /* 0x0000000410007986 */ /* 0x0011e2000c101d24 */
[----:B------:R-:W-:Y:S05]  /*8f40*/  BRA `(.L_x_1040) ;  /* 0x00000008006c7947 */ /* 0x000fea0003800000 */
.L_x_1048:
        /* <DEDUP_REMOVED lines=21> */
.L_x_1053:
[----:B------:R-:W-:Y:S05]  /*90a0*/  BSYNC B0 ;  /* 0x0000000000007941 */ /* 0x000fea0003800000 */
.L_x_1052:
[----:B------:R-:W-:-:S05]  /*90b0*/  LOP3.LUT R3, R0, R3, RZ, 0xfc, !PT ;  /* 0x0000000300037212 */ /* 0x000fca00078efcff */
[----:B------:R0:W-:Y:S01]  /*90c0*/  STG.E.U8 desc[UR36][R16.64], R3 ;  /* 0x0000000310007986 */ /* 0x0001e2000c101124 */
[----:B------:R-:W-:Y:S05]  /*90d0*/  BRA `(.L_x_1040) ;  /* 0x0000000800087947 */ /* 0x000fea0003800000 */
.L_x_1051:
        /* <DEDUP_REMOVED lines=13> */
.L_x_1055:
[----:B------:R-:W-:Y:S01]  /*91b0*/  IMAD.MOV.U32 R0, RZ, RZ, 0x7f ;  /* 0x0000007fff007424 */ /* 0x000fe200078e00ff */
[----:B------:R-:W-:-:S04]  /*91c0*/  ISETP.GT.U32.AND P0, PT, R2, 0x7f800000, PT ;  /* 0x7f8000000200780c */ /* 0x000fc80003f04070 */
[----:B------:R-:W-:-:S09]  /*91d0*/  SEL R0, R0, 0x7c, P0 ;  /* 0x0000007c00007807 */ /* 0x000fd20000000000 */
.L_x_1056:
[----:B------:R-:W-:Y:S05]  /*91e0*/  BSYNC B0 ;  /* 0x0000000000007941 */ /* 0x000fea0003800000 */
.L_x_1054:
[----:B------:R-:W-:-:S04]  /*91f0*/  LOP3.LUT R2, R3, 0x80000000, RZ, 0xc0, !PT ;  /* 0x8000000003027812 */ /* 0x000fc800078ec0ff */
[----:B------:R-:W-:-:S04]  /*9200*/  SHF.R.U32.HI R3, RZ, 0x18, R2 ;  /* 0x00000018ff037819 */ /* 0x000fc80000011602 */
[----:B------:R-:W-:-:S05]  /*9210*/  LOP3.LUT R3, R0, R3, RZ, 0xfc, !PT ;  /* 0x0000000300037212 */ /* 0x000fca00078efcff */
[----:B------:R0:W-:Y:S01]  /*9220*/  STG.E.U8 desc[UR36][R16.64], R3 ;  /* 0x0000000310007986 */ /* 0x0001e2000c101124 */
[----:B------:R-:W-:Y:S05]  /*9230*/  BRA `(.L_x_1040) ;  /* 0x0000000400b07947 */ /* 0x000fea0003800000 */
.L_x_1050:
[----:B-1----:R0:W-:Y:S01]  /*9240*/  STG.E.U16 desc[UR36][R16.64], R3 ;  /* 0x0000000310007986 */ /* 0x0021e2000c101524 */
[----:B------:R-:W-:Y:S05]  /*9250*/  BRA `(.L_x_1040) ;  /* 0x0000000400a87947 */ /* 0x000fea0003800000 */
.L_x_1047:
        /* <DEDUP_REMOVED lines=12> */
.L_x_1059:
        /* <DEDUP_REMOVED lines=17> */
.L_x_1062:
[----:B------:R-:W-:-:S04]  /*9430*/  LOP3.LUT R2, R3, 0x80000000, RZ, 0xc0, !PT ;  /* 0x8000000003027812 */ /* 0x000fc800078ec0ff */
[----:B------:R-:W-:-:S04]  /*9440*/  SHF.R.U32.HI R3, RZ, 0x18, R2 ;  /* 0x00000018ff037819 */ /* 0x000fc80000011602 */
[----:B------:R-:W-:-:S04]  /*9450*/  LOP3.LUT R0, R0, R3, RZ, 0xfc, !PT ;  /* 0x0000000300007212 */ /* 0x000fc800078efcff */
[----:B------:R-:W-:-:S07]  /*9460*/  PRMT R8, R0, 0x7610, R8 ;  /* 0x0000761000087816 */ /* 0x000fce0000000008 */
.L_x_1061:
[----:B------:R-:W-:Y:S05]  /*9470*/  BSYNC B0 ;  /* 0x0000000000007941 */ /* 0x000fea0003800000 */
.L_x_1060:
[----:B------:R0:W-:Y:S01]  /*9480*/  STG.E.U8 desc[UR36][R16.64], R8 ;  /* 0x0000000810007986 */ /* 0x0001e2000c101124 */
[----:B------:R-:W-:Y:S05]  /*9490*/  BRA `(.L_x_1040) ;  /* 0x0000000400187947 */ /* 0x000fea0003800000 */
.L_x_1058:
        /* <DEDUP_REMOVED lines=17> */
.L_x_1065:
[----:B------:R-:W-:-:S04]  /*95b0*/  LOP3.LUT R2, R3, 0x80000000, RZ, 0xc0, !PT ;  /* 0x8000000003027812 */ /* 0x000fc800078ec0ff */
[----:B------:R-:W-:-:S04]  /*95c0*/  SHF.R.U32.HI R3, RZ, 0x18, R2 ;  /* 0x00000018ff037819 */ /* 0x000fc80000011602 */
[----:B------:R-:W-:-:S04]  /*95d0*/  LOP3.LUT R0, R0, R3, RZ, 0xfc, !PT ;  /* 0x0000000300007212 */ /* 0x000fc800078efcff */
[----:B------:R-:W-:-:S07]  /*95e0*/  PRMT R8, R0, 0x7610, R8 ;  /* 0x0000761000087816 */ /* 0x000fce0000000008 */
.L_x_1064:
[----:B------:R-:W-:Y:S05]  /*95f0*/  BSYNC B0 ;  /* 0x0000000000007941 */ /* 0x000fea0003800000 */
.L_x_1063:
[----:B------:R0:W-:Y:S01]  /*9600*/  STG.E.U8 desc[UR36][R16.64], R8 ;  /* 0x0000000810007986 */ /* 0x0001e2000c101124 */
[----:B------:R-:W-:Y:S05]  /*9610*/  BRA `(.L_x_1040) ;  /* 0x0000000000b87947 */ /* 0x000fea0003800000 */
.L_x_1057:
        /* <DEDUP_REMOVED lines=22> */
.L_x_1039:
        /* <DEDUP_REMOVED lines=16> */
.L_x_1068:
[----:B------:R-:W-:Y:S05]  /*9880*/  BRA `(.L_x_1040) ;  /* 0x00000000001c7947 */ /* 0x000fea0003800000 */
.L_x_1067:
[----:B-1----:R-:W-:-:S06]  /*9890*/  IMAD.U32 R3, R3, 0x10000, RZ ;  /* 0x0001000003037824 */ /* 0x002fcc00078e00ff */
[----:B------:R-:W0:Y:S02]  /*98a0*/  F2I.U64.TRUNC R2, R3 ;  /* 0x0000000300027311 */ /* 0x000e24000020d800 */
[----:B0-----:R0:W-:Y:S01]  /*98b0*/  STG.E.64 desc[UR36][R16.64], R2 ;  /* 0x0000000210007986 */ /* 0x0011e2000c101b24 */
[----:B------:R-:W-:Y:S05]  /*98c0*/  BRA `(.L_x_1040) ;  /* 0x00000000000c7947 */ /* 0x000fea0003800000 */
.L_x_1066:
[----:B-1----:R-:W-:-:S06]  /*98d0*/  IMAD.U32 R3, R3, 0x10000, RZ ;  /* 0x0001000003037824 */ /* 0x002fcc00078e00ff */
[----:B------:R-:W0:Y:S02]  /*98e0*/  F2I.FTZ.U32.TRUNC.NTZ R3, R3 ;  /* 0x0000000300037305 */ /* 0x000e24000021f000 */
[----:B0-----:R0:W-:Y:S02]  /*98f0*/  STG.E desc[UR36][R16.64], R3 ;  /* 0x0000000310007986 */ /* 0x0011e4000c101924 */
.L_x_1040:
[----:B------:R-:W-:-:S07]  /*9900*/  VIADD R19, R19, 0x80 ;  /* 0x0000008013137836 */ /* 0x000fce0000000000 */
.L_x_1000:
[----:B------:R-:W-:Y:S05]  /*9910*/  BSYNC B6 ;  /* 0x0000000000067941 */ /* 0x000fea0003800000 */
.L_x_999:
[----:B------:R-:W-:Y:S02]  /*9920*/  ULDC UR4, c[0x0][0x210] ;  /* 0x0000840000047ab9 */ /* 0x000fe40000000800 */
[----:B------:R-:W-:-:S13]  /*9930*/  ISETP.GE.AND P0, PT, R19, UR4, PT ;  /* 0x0000000413007c0c */ /* 0x000fda000bf06270 */
[----:B------:R-:W-:Y:S05]  /*9940*/  @P0 EXIT ;  /* 0x000000000000094d */ /* 0x000fea0003800000 */
        /* <DEDUP_REMOVED lines=303> */
.L_x_1069:
        /* <DEDUP_REMOVED lines=22> */
.L_x_1073:
[----:B------:R-:W2:Y:S02]  /*ada0*/  LDG.E.U8 R2, desc[UR36][R2.64] ;  /* 0x0000002402027981 */ /* 0x000ea4000c1e1100 */
[----:B--2---:R-:W-:-:S04]  /*adb0*/  I2FP.F32.U32 R0, R2 ;  /* 0x0000000200007245 */ /* 0x004fc80000201000 */
[----:B------:R-:W-:Y:S01]  /*adc0*/  F2FP.BF16.F32.PACK_AB R0, RZ, R0 ;  /* 0x00000000ff00723e */ /* 0x000fe200000010ff */
[----:B------:R-:W-:Y:S06]  /*add0*/  BRA `(.L_x_1075) ;  /* 0x0000000c00907947 */ /* 0x000fec0003800000 */
.L_x_1072:
        /* <DEDUP_REMOVED lines=10> */
.L_x_1077:
[----:B------:R-:W2:Y:S02]  /*ae80*/  LDG.E R2, desc[UR36][R2.64] ;  /* 0x0000002402027981 */ /* 0x000ea4000c1e1900 */
[----:B--2---:R-:W-:-:S04]  /*ae90*/  I2FP.F32.S32 R0, R2 ;  /* 0x0000000200007245 */ /* 0x004fc80000201400 */
[----:B------:R-:W-:Y:S01]  /*aea0*/  F2FP.BF16.F32.PACK_AB R0, RZ, R0 ;  /* 0x00000000ff00723e */ /* 0x000fe200000010ff */
[----:B------:R-:W-:Y:S06]  /*aeb0*/  BRA `(.L_x_1075) ;  /* 0x0000000c00587947 */ /* 0x000fec0003800000 */
.L_x_1076:
[----:B------:R-:W2:Y:S02]  /*aec0*/  LDG.E.U16 R2, desc[UR36][R2.64] ;  /* 0x0000002402027981 */ /* 0x000ea4000c1e1500 */
[----:B--2---:R-:W0:Y:S02]  /*aed0*/  I2F.S16 R0, R2 ;  /* 0x0000000200007306 */ /* 0x004e240000101400 */
[----:B0-----:R-:W-:Y:S01]  /*aee0*/  F2FP.BF16.F32.PACK_AB R0, RZ, R0 ;  /* 0x00000000ff00723e */ /* 0x001fe200000010ff */
[----:B------:R-:W-:Y:S06]  /*aef0*/  BRA `(.L_x_1075) ;  /* 0x0000000c00487947 */ /* 0x000fec0003800000 */
.L_x_1071:
        /* <DEDUP_REMOVED lines=9> */
.L_x_1079:
[----:B------:R-:W2:Y:S02]  /*af90*/  LDG.E.U16 R0, desc[UR36][R2.64] ;  /* 0x0000002402007981 */ /* 0x000ea4000c1e1500 */
[----:B--2---:R-:W-:-:S05]  /*afa0*/  HADD2.F32 R0, -RZ, R0.H0_H0 ;  /* 0x20000000ff007230 */ /* 0x004fca0000004100 */
[----:B------:R-:W-:Y:S01]  /*afb0*/  F2FP.BF16.F32.PACK_AB R0, RZ, R0 ;  /* 0x00000000ff00723e */ /* 0x000fe200000010ff */
[----:B------:R-:W-:Y:S06]  /*afc0*/  BRA `(.L_x_1075) ;  /* 0x0000000c00147947 */ /* 0x000fec0003800000 */
.L_x_1078:
        /* <DEDUP_REMOVED lines=9> */
.L_x_1081:
[----:B------:R-:W2:Y:S02]  /*b060*/  LDG.E.U16 R2, desc[UR36][R2.64] ;  /* 0x0000002402027981 */ /* 0x000ea4000c1e1500 */
[----:B--2---:R-:W-:-:S05]  /*b070*/  HADD2.F32 R0, -RZ, R2.H0_H0 ;  /* 0x20000002ff007230 */ /* 0x004fca0000004100 */
[----:B------:R-:W-:Y:S01]  /*b080*/  F2FP.BF16.F32.PACK_AB R0, RZ, R0 ;  /* 0x00000000ff00723e */ /* 0x000fe200000010ff */
[----:B------:R-:W-:Y:S06]  /*b090*/  BRA `(.L_x_1075) ;  /* 0x0000000800e07947 */ /* 0x000fec0003800000 */
.L_x_1080:
        /* <DEDUP_REMOVED lines=8> */
.L_x_1070:
        /* <DEDUP_REMOVED lines=13> */
.L_x_1084:
        /* <DEDUP_REMOVED lines=8> */
.L_x_1083:
        /* <DEDUP_REMOVED lines=28> */
.L_x_1086:
        /* <DEDUP_REMOVED lines=15> */
.L_x_1085:
[----:B------:R0:W5:Y:S01]  /*b520*/  LDG.E.U16 R0, desc[UR36][R2.64] ;  /* 0x0000002402007981 */ /* 0x000162000c1e1500 */
[----:B------:R-:W-:Y:S05]  /*b530*/  BRA `(.L_x_1075) ;  /* 0x0000000400b87947 */ /* 0x000fea0003800000 */
.L_x_1082:
        /* <DEDUP_REMOVED lines=12> */
.L_x_1089:
        /* <DEDUP_REMOVED lines=21> */
.L_x_1093:
[----:B------:R-:W-:Y:S05]  /*b750*/  BSYNC B1 ;  /* 0x0000000000017941 */ /* 0x000fea0003800000 */
.L_x_1092:
[----:B------:R-:W-:Y:S01]  /*b760*/  LEA R3, R0, 0x3b800000, 0x17 ;  /* 0x3b80000000037811 */ /* 0x000fe200078eb8ff */
[----:B------:R-:W-:-:S05]  /*b770*/  IMAD.SHL.U32 R0, R2, 0x100000, RZ ;  /* 0x0010000002007824 */ /* 0x000fca00078e00ff */
[----:B------:R-:W-:-:S07]  /*b780*/  LOP3.LUT R0, R3, R0, R4, 0xfe, !PT ;  /* 0x0000000003007212 */ /* 0x000fce00078efe04 */
.L_x_1091:
[----:B------:R-:W-:Y:S05]  /*b790*/  BSYNC B0 ;  /* 0x0000000000007941 */ /* 0x000fea0003800000 */
.L_x_1090:
[----:B------:R-:W-:Y:S01]  /*b7a0*/  F2FP.BF16.F32.PACK_AB R0, RZ, R0 ;  /* 0x00000000ff00723e */ /* 0x000fe200000010ff */
[----:B------:R-:W-:Y:S06]  /*b7b0*/  BRA `(.L_x_1075) ;  /* 0x0000000400187947 */ /* 0x000fec0003800000 */
.L_x_1088:
        /* <DEDUP_REMOVED lines=21> */
.L_x_1097:
[----:B------:R-:W-:Y:S05]  /*b910*/  BSYNC B1 ;  /* 0x0000000000017941 */ /* 0x000fea0003800000 */
.L_x_1096:
[----:B------:R-:W-:Y:S01]  /*b920*/  LEA R3, R0, 0x37800000, 0x17 ;  /* 0x3780000000037811 */ /* 0x000fe200078eb8ff */
[----:B------:R-:W-:-:S05]  /*b930*/  IMAD.SHL.U32 R0, R2, 0x200000, RZ ;  /* 0x0020000002007824 */ /* 0x000fca00078e00ff */
[----:B------:R-:W-:-:S07]  /*b940*/  LOP3.LUT R0, R3, R0, R4, 0xfe, !PT ;  /* 0x0000000003007212 */ /* 0x000fce00078efe04 */
.L_x_1095:
[----:B------:R-:W-:Y:S05]  /*b950*/  BSYNC B0 ;  /* 0x0000000000007941 */ /* 0x000fea0003800000 */
.L_x_1094:
[----:B------:R-:W-:Y:S01]  /*b960*/  F2FP.BF16.F32.PACK_AB R0, RZ, R0 ;  /* 0x00000000ff00723e */ /* 0x000fe200000010ff */
[----:B------:R-:W-:Y:S06]  /*b970*/  BRA `(.L_x_1075) ;  /* 0x0000000000a87947 */ /* 0x000fec0003800000 */
.L_x_1087:
        /* <DEDUP_REMOVED lines=14> */
.L_x_1101:
[----:B------:R-:W-:Y:S05]  /*ba60*/  BSYNC B0 ;  /* 0x0000000000007941 */ /* 0x000fea0003800000 */
.L_x_1100:
[----:B------:R-:W-:Y:S01]  /*ba70*/  F2FP.BF16.F32.PACK_AB R0, RZ, R0 ;  /* 0x00000000ff00723e */ /* 0x000fe200000010ff */
[----:B------:R-:W-:Y:S06]  /*ba80*/  BRA `(.L_x_1075) ;  /* 0x0000000000647947 */ /* 0x000fec0003800000 */
.L_x_1074:
        /* <DEDUP_REMOVED lines=16> */
.L_x_1102:
[----:B------:R-:W-:Y:S01]  /*bb90*/  PRMT R0, RZ, 0x7610, R0 ;  /* 0x00007610ff007816 */ /* 0x000fe20000000000 */
[----:B------:R-:W-:Y:S06]  /*bba0*/  BRA `(.L_x_1075) ;  /* 0x00000000001c7947 */ /* 0x000fec0003800000 */
.L_x_1099:
[----:B------:R-:W2:Y:S02]  /*bbb0*/  LDG.E.64 R2, desc[UR36][R2.64] ;  /* 0x0000002402027981 */ /* 0x000ea4000c1e1b00 */
[----:B--2---:R-:W0:Y:S02]  /*bbc0*/  I2F.U64 R0, R2 ;  /* 0x0000000200007312 */ /* 0x004e240000301000 */
[----:B0-----:R-:W-:Y:S01]  /*bbd0*/  F2FP.BF16.F32.PACK_AB R0, RZ, R0 ;  /* 0x00000000ff00723e */ /* 0x001fe200000010ff */
[----:B------:R-:W-:Y:S06]  /*bbe0*/  BRA `(.L_x_1075) ;  /* 0x00000000000c7947 */ /* 0x000fec0003800000 */
.L_x_1098:
[----:B------:R-:W2:Y:S02]  /*bbf0*/  LDG.E R2, desc[UR36][R2.64] ;  /* 0x0000002402027981 */ /* 0x000ea4000c1e1900 */
[----:B--2---:R-:W-:-:S04]  /*bc00*/  I2FP.F32.U32 R0, R2 ;  /* 0x0000000200007245 */ /* 0x004fc80000201000 */
[----:B------:R-:W-:-:S07]  /*bc10*/  F2FP.BF16.F32.PACK_AB R0, RZ, R0 ;  /* 0x00000000ff00723e */ /* 0x000fce00000010ff */
.L_x_1075:
        /* <DEDUP_REMOVED lines=20> */
[----:B0-----:R-:W-:Y:S01]  /*bd60*/  STG.E.U8 desc[UR36][R16.64], R3 ;  /* 0x0000000310007986 */ /* 0x001fe2000c101124 */
[----:B------:R-:W-:Y:S05]  /*bd70*/  EXIT ;  /* 0x000000000000794d */ /* 0x000fea0003800000 */
.L_x_1106:
[----:B-1----:R-:W-:-:S06]  /*bd80*/  IMAD.U32 R3, R3, 0x10000, RZ ;  /* 0x0001000003037824 */ /* 0x002fcc00078e00ff */
[----:B------:R-:W0:Y:S02]  /*bd90*/  F2I.S64.TRUNC R2, R3 ;  /* 0x0000000300027311 */ /* 0x000e24000020d900 */
[----:B0-----:R-:W-:Y:S01]  /*bda0*/  STG.E.U8 desc[UR36][R16.64], R2 ;  /* 0x0000000210007986 */ /* 0x001fe2000c101124 */
[----:B------:R-:W-:Y:S05]  /*bdb0*/  EXIT ;  /* 0x000000000000794d */ /* 0x000fea0003800000 */
.L_x_1105:
        /* <DEDUP_REMOVED lines=8> */
[----:B0-----:R-:W-:Y:S01]  /*be40*/  STG.E.64 desc[UR36][R16.64], R2 ;  /* 0x0000000210007986 */ /* 0x001fe2000c101b24 */
[----:B------:R-:W-:Y:S05]  /*be50*/  EXIT ;  /* 0x000000000000794d */ /* 0x000fea0003800000 */
.L_x_1109:
[----:B-1----:R-:W-:-:S06]  /*be60*/  IMAD.U32 R3, R3, 0x10000, RZ ;  /* 0x0001000003037824 */ /* 0x002fcc00078e00ff */
[----:B------:R-:W0:Y:S02]  /*be70*/  F2I.FTZ.TRUNC.NTZ R3, R3 ;  /* 0x0000000300037305 */ /* 0x000e24000021f100 */
[----:B0-----:R-:W-:Y:S01]  /*be80*/  STG.E desc[UR36][R16.64], R3 ;  /* 0x0000000310007986 */ /* 0x001fe2000c101924 */
[----:B------:R-:W-:Y:S05]  /*be90*/  EXIT ;  /* 0x000000000000794d */ /* 0x000fea0003800000 */
.L_x_1108:
[----:B-1----:R-:W-:-:S06]  /*bea0*/  IMAD.U32 R3, R3, 0x10000, RZ ;  /* 0x0001000003037824 */ /* 0x002fcc00078e00ff */
[----:B------:R-:W0:Y:S02]  /*beb0*/  F2I.FTZ.TRUNC.NTZ R3, R3 ;  /* 0x0000000300037305 */ /* 0x000e24000021f100 */
[----:B0-----:R-:W-:Y:S01]  /*bec0*/  STG.E.U16 desc[UR36][R16.64], R3 ;  /* 0x0000000310007986 */ /* 0x001fe2000c101524 */
[----:B------:R-:W-:Y:S05]  /*bed0*/  EXIT ;  /* 0x000000000000794d */ /* 0x000fea0003800000 */
.L_x_1104:
[----:B------:R-:W-:-:S13]  /*bee0*/  ISETP.GT.AND P0, PT, R2, 0x6, PT ;  /* 0x000000060200780c */ /* 0x000fda0003f04270 */
[----:B------:R-:W-:Y:S05]  /*bef0*/  @P0 BRA `(.L_x_1110) ;  /* 0x00000000002c0947 */ /* 0x000fea0003800000 */
[----:B------:R-:W-:-:S13]  /*bf00*/  ISETP.NE.AND P0, PT, R2, 0x5, PT ;  /* 0x000000050200780c */ /* 0x000fda0003f05270 */
[----:B------:R-:W-:Y:S05]  /*bf10*/  @!P0 BRA `(.L_x_1111) ;  /* 0x0000000000148947 */ /* 0x000fea0003800000 */
[----:B------:R-:W-:-:S13]  /*bf20*/  ISETP.NE.AND P0, PT, R2, 0x6, PT ;  /* 0x000000060200780c */ /* 0x000fda0003f05270 */
[----:B------:R-:W-:Y:S05]  /*bf30*/  @P0 BRA `(.L_x_1107) ;  /* 0x0000000800c40947 */ /* 0x000fea0003800000 */
[----:B-1----:R-:W-:-:S05]  /*bf40*/  IMAD.U32 R3, R3, 0x10000, RZ ;  /* 0x0001000003037824 */ /* 0x002fca00078e00ff */
[----:B------:R-:W-:Y:S01]  /*bf50*/  STG.E desc[UR36][R16.64], R3 ;  /* 0x0000000310007986 */ /* 0x000fe2000c101924 */
[----:B------:R-:W-:Y:S05]  /*bf60*/  EXIT ;  /* 0x000000000000794d */ /* 0x000fea0003800000 */
.L_x_1111:
[----:B-1----:R-:W-:-:S05]  /*bf70*/  IMAD.U32 R0, R3, 0x10000, RZ ;  /* 0x0001000003007824 */ /* 0x002fca00078e00ff */
[----:B------:R-:W-:-:S05]  /*bf80*/  F2FP.F16.F32.PACK_AB R0, RZ, R0 ;  /* 0x00000000ff00723e */ /* 0x000fca00000000ff */
[----:B------:R-:W-:Y:S01]  /*bf90*/  STG.E.U16 desc[UR36][R16.64], R0 ;  /* 0x0000000010007986 */ /* 0x000fe2000c101524 */
[----:B------:R-:W-:Y:S05]  /*bfa0*/  EXIT ;  /* 0x000000000000794d */ /* 0x000fea0003800000 */
.L_x_1110:
        /* <DEDUP_REMOVED lines=8> */
[----:B------:R-:W-:Y:S01]  /*c030*/  STG.E.64 desc[UR36][R16.64], R2 ;  /* 0x0000000210007986 */ /* 0x000fe2000c101b24 */
[----:B------:R-:W-:Y:S05]  /*c040*/  EXIT ;  /* 0x000000000000794d */ /* 0x000fea0003800000 */
.L_x_1113:
[----:B-1----:R-:W-:-:S05]  /*c050*/  IMAD.U32 R3, R3, 0x10000, RZ ;  /* 0x0001000003037824 */ /* 0x002fca00078e00ff */
[----:B------:R-:W-:-:S04]  /*c060*/  F2FP.F16.F32.PACK_AB R3, RZ, R3 ;  /* 0x00000003ff03723e */ /* 0x000fc800000000ff */
[----:B------:R-:W-:-:S05]  /*c070*/  PRMT R3, R3, 0x5410, RZ ;  /* 0x0000541003037816 */ /* 0x000fca00000000ff */
[----:B------:R-:W-:Y:S01]  /*c080*/  STG.E desc[UR36][R16.64], R3 ;  /* 0x0000000310007986 */ /* 0x000fe2000c101924 */
[----:B------:R-:W-:Y:S05]  /*c090*/  EXIT ;  /* 0x000000000000794d */ /* 0x000fea0003800000 */
.L_x_1112:
[----:B-1----:R-:W-:-:S04]  /*c0a0*/  IMAD.U32 R2, R3, 0x10000, RZ ;  /* 0x0001000003027824 */ /* 0x002fc800078e00ff */
[----:B------:R-:W-:-:S06]  /*c0b0*/  FMUL.FTZ R2, R2, 1 ;  /* 0x3f80000002027820 */ /* 0x000fcc0000410000 */
[----:B------:R-:W0:Y:S02]  /*c0c0*/  F2F.F64.F32 R2, R2 ;  /* 0x0000000200027310 */ /* 0x000e240000201800 */
[----:B0-----:R-:W-:Y:S01]  /*c0d0*/  STG.E.64 desc[UR36][R16.64], R2 ;  /* 0x0000000210007986 */ /* 0x001fe2000c101b24 */
[----:B------:R-:W-:Y:S05]  /*c0e0*/  EXIT ;  /* 0x000000000000794d */ /* 0x000fea0003800000 */
.L_x_1103:
        /* <DEDUP_REMOVED lines=11> */
[----:B------:R-:W-:Y:S01]  /*c1a0*/  STG.E.U8 desc[UR36][R16.64], R3 ;  /* 0x0000000310007986 */ /* 0x000fe2000c101124 */
[----:B------:R-:W-:Y:S05]  /*c1b0*/  EXIT ;  /* 0x000000000000794d */ /* 0x000fea0003800000 */
.L_x_1116:
[----:B-1----:R-:W-:Y:S01]  /*c1c0*/  IMAD.U32 R3, R3, 0x10000, RZ ;  /* 0x0001000003037824 */ /* 0x002fe200078e00ff */
[----:B------:R-:W-:-:S03]  /*c1d0*/  CS2R R6, SRZ ;  /* 0x0000000000067805 */ /* 0x000fc6000001ff00 */
[----:B------:R-:W-:-:S04]  /*c1e0*/  FMUL.FTZ R3, R3, 1 ;  /* 0x3f80000003037820 */ /* 0x000fc80000410000 */
[----:B------:R-:W0:Y:S02]  /*c1f0*/  F2F.F64.F32 R4, R3 ;  /* 0x0000000300047310 */ /* 0x000e240000201800 */
[----:B0-----:R-:W-:Y:S01]  /*c200*/  STG.E.128 desc[UR36][R16.64], R4 ;  /* 0x0000000410007986 */ /* 0x001fe2000c101d24 */
[----:B------:R-:W-:Y:S05]  /*c210*/  EXIT ;  /* 0x000000000000794d */ /* 0x000fea0003800000 */
.L_x_1115:
        /* <DEDUP_REMOVED lines=21> */
.L_x_1120:
[----:B------:R-:W-:Y:S05]  /*c370*/  BSYNC B0 ;  /* 0x0000000000007941 */ /* 0x000fea0003800000 */
.L_x_1119:
[----:B------:R-:W-:-:S05]  /*c380*/  LOP3.LUT R3, R0, R3, RZ, 0xfc, !PT ;  /* 0x0000000300037212 */ /* 0x000fca00078efcff */
[----:B------:R-:W-:Y:S01]  /*c390*/  STG.E.U8 desc[UR36][R16.64], R3 ;  /* 0x0000000310007986 */ /* 0x000fe2000c101124 */
[----:B------:R-:W-:Y:S05]  /*c3a0*/  EXIT ;  /* 0x000000000000794d */ /* 0x000fea0003800000 */
.L_x_1118:
        /* <DEDUP_REMOVED lines=13> */
.L_x_1122:
[----:B------:R-:W-:Y:S01]  /*c480*/  IMAD.MOV.U32 R0, RZ, RZ, 0x7f ;  /* 0x0000007fff007424 */ /* 0x000fe200078e00ff */
[----:B------:R-:W-:-:S04]  /*c490*/  ISETP.GT.U32.AND P0, PT, R2, 0x7f800000, PT ;  /* 0x7f8000000200780c */ /* 0x000fc80003f04070 */
[----:B------:R-:W-:-:S09]  /*c4a0*/  SEL R0, R0, 0x7c, P0 ;  /* 0x0000007c00007807 */ /* 0x000fd20000000000 */
.L_x_1123:
[----:B------:R-:W-:Y:S05]  /*c4b0*/  BSYNC B0 ;  /* 0x0000000000007941 */ /* 0x000fea0003800000 */
.L_x_1121:
[----:B------:R-:W-:-:S04]  /*c4c0*/  LOP3.LUT R2, R3, 0x80000000, RZ, 0xc0, !PT ;  /* 0x8000000003027812 */ /* 0x000fc800078ec0ff */
[----:B------:R-:W-:-:S04]  /*c4d0*/  SHF.R.U32.HI R3, RZ, 0x18, R2 ;  /* 0x00000018ff037819 */ /* 0x000fc80000011602 */
[----:B------:R-:W-:-:S05]  /*c4e0*/  LOP3.LUT R3, R0, R3, RZ, 0xfc, !PT ;  /* 0x0000000300037212 */ /* 0x000fca00078efcff */
[----:B------:R-:W-:Y:S01]  /*c4f0*/  STG.E.U8 desc[UR36][R16.64], R3 ;  /* 0x0000000310007986 */ /* 0x000fe2000c101124 */
[----:B------:R-:W-:Y:S05]  /*c500*/  EXIT ;  /* 0x000000000000794d */ /* 0x000fea0003800000 */
.L_x_1117:
[----:B-1----:R-:W-:Y:S01]  /*c510*/  STG.E.U16 desc[UR36][R16.64], R3 ;  /* 0x0000000310007986 */ /* 0x002fe2000c101524 */
[----:B------:R-:W-:Y:S05]  /*c520*/  EXIT ;  /* 0x000000000000794d */ /* 0x000fea0003800000 */
.L_x_1114:
        /* <DEDUP_REMOVED lines=10> */
[----:B0-----:R-:W-:Y:S01]  /*c5d0*/  STG.E.U16 desc[UR36][R16.64], R3 ;  /* 0x0000000310007986 */ /* 0x001fe2000c101524 */
[----:B------:R-:W-:Y:S05]  /*c5e0*/  EXIT ;  /* 0x000000000000794d */ /* 0x000fea0003800000 */
.L_x_1126:
        /* <DEDUP_REMOVED lines=17> */
.L_x_1129:
[----:B------:R-:W-:-:S04]  /*c700*/  LOP3.LUT R2, R3, 0x80000000, RZ, 0xc0, !PT ;  /* 0x8000000003027812 */ /* 0x000fc800078ec0ff */
[----:B------:R-:W-:-:S04]  /*c710*/  SHF.R.U32.HI R3, RZ, 0x18, R2 ;  /* 0x00000018ff037819 */ /* 0x000fc80000011602 */
[----:B------:R-:W-:-:S04]  /*c720*/  LOP3.LUT R0, R0, R3, RZ, 0xfc, !PT ;  /* 0x0000000300007212 */ /* 0x000fc800078efcff */
[----:B------:R-:W-:-:S07]  /*c730*/  PRMT R8, R0, 0x7610, R8 ;  /* 0x0000761000087816 */ /* 0x000fce0000000008 */
.L_x_1128:
[----:B------:R-:W-:Y:S05]  /*c740*/  BSYNC B0 ;  /* 0x0000000000007941 */ /* 0x000fea0003800000 */
.L_x_1127:
[----:B------:R-:W-:Y:S01]  /*c750*/  STG.E.U8 desc[UR36][R16.64], R8 ;  /* 0x0000000810007986 */ /* 0x000fe2000c101124 */
[----:B------:R-:W-:Y:S05]  /*c760*/  EXIT ;  /* 0x000000000000794d */ /* 0x000fea0003800000 */
.L_x_1125:
        /* <DEDUP_REMOVED lines=17> */
.L_x_1132:
[----:B------:R-:W-:-:S04]  /*c880*/  LOP3.LUT R2, R3, 0x80000000, RZ, 0xc0, !PT ;  /* 0x8000000003027812 */ /* 0x000fc800078ec0ff */
[----:B------:R-:W-:-:S04]  /*c890*/  SHF.R.U32.HI R3, RZ, 0x18, R2 ;  /* 0x00000018ff037819 */ /* 0x000fc80000011602 */
[----:B------:R-:W-:-:S04]  /*c8a0*/  LOP3.LUT R0, R0, R3, RZ, 0xfc, !PT ;  /* 0x0000000300007212 */ /* 0x000fc800078efcff */
[----:B------:R-:W-:-:S07]  /*c8b0*/  PRMT R8, R0, 0x7610, R8 ;  /* 0x0000761000087816 */ /* 0x000fce0000000008 */
.L_x_1131:
[----:B------:R-:W-:Y:S05]  /*c8c0*/  BSYNC B0 ;  /* 0x0000000000007941 */ /* 0x000fea0003800000 */
.L_x_1130:
[----:B------:R-:W-:Y:S01]  /*c8d0*/  STG.E.U8 desc[UR36][R16.64], R8 ;  /* 0x0000000810007986 */ /* 0x000fe2000c101124 */
[----:B------:R-:W-:Y:S05]  /*c8e0*/  EXIT ;  /* 0x000000000000794d */ /* 0x000fea0003800000 */
.L_x_1124:
        /* <DEDUP_REMOVED lines=22> */
.L_x_1107:
        /* <DEDUP_REMOVED lines=16> */
.L_x_1135:
[----:B------:R-:W-:Y:S05]  /*cb50*/  EXIT ;  /* 0x000000000000794d */ /* 0x000fea0003800000 */
.L_x_1134:
[----:B-1----:R-:W-:-:S06]  /*cb60*/  IMAD.U32 R3, R3, 0x10000, RZ ;  /* 0x0001000003037824 */ /* 0x002fcc00078e00ff */
[----:B------:R-:W0:Y:S02]  /*cb70*/  F2I.U64.TRUNC R2, R3 ;  /* 0x0000000300027311 */ /* 0x000e24000020d800 */
[----:B0-----:R-:W-:Y:S01]  /*cb80*/  STG.E.64 desc[UR36][R16.64], R2 ;  /* 0x0000000210007986 */ /* 0x001fe2000c101b24 */
[----:B------:R-:W-:Y:S05]  /*cb90*/  EXIT ;  /* 0x000000000000794d */ /* 0x000fea0003800000 */
.L_x_1133:
[----:B-1----:R-:W-:-:S06]  /*cba0*/  IMAD.U32 R3, R3, 0x10000, RZ ;  /* 0x0001000003037824 */ /* 0x002fcc00078e00ff */
[----:B------:R-:W0:Y:S02]  /*cbb0*/  F2I.FTZ.U32.TRUNC.NTZ R3, R3 ;  /* 0x0000000300037305 */ /* 0x000e24000021f000 */
[----:B0-----:R-:W-:Y:S01]  /*cbc0*/  STG.E desc[UR36][R16.64], R3 ;  /* 0x0000000310007986 */ /* 0x001fe2000c101924 */
[----:B------:R-:W-:Y:S05]  /*cbd0*/  EXIT ;  /* 0x000000000000794d */ /* 0x000fea0003800000 */
.L_x_1136:
        /* <DEDUP_REMOVED lines=10> */
.L_x_19325:


//--------------------- .text._ZN2at6native27unrolled_elementwise_kernelINS0_13BUnaryFunctorIN3c108BFloat16ES4_S4_NS0_15binary_internal10DivFunctorIS4_EEEESt5arrayIPcLm2EELi4E23TrivialOffsetCalculatorILi1EjESD_NS0_6memory12LoadWithCastILi1EEENSE_13StoreWithCastILi1EEEEEviT_T0_T2_T3_T4_T5_ --------------------------
	.section	.text._ZN2at6native27unrolled_elementwise_kernelINS0_13BUnaryFunctorIN3c108BFloat16ES4_S4_NS0_15binary_internal10DivFunctorIS4_EEEESt5arrayIPcLm2EELi4E23TrivialOffsetCalculatorILi1EjESD_NS0_6memory12LoadWithCastILi1EEENSE_13StoreWithCastILi1EEEEEviT_T0_T2_T3_T4_T5_,"ax",@progbits
	.align	128
        .global         _ZN2at6native27unrolled_elementwise_kernelINS0_13BUnaryFunctorIN3c108BFloat16ES4_S4_NS0_15binary_internal10DivFunctorIS4_EEEESt5arrayIPcLm2EELi4E23TrivialOffsetCalculatorILi1EjESD_NS0_6memory12LoadWithCastILi1EEENSE_13StoreWithCastILi1EEEEEviT_T0_T2_T3_T4_T5_
        .type           _ZN2at6native27unrolled_elementwise_kernelINS0_13BUnaryFunctorIN3c108BFloat16ES4_S4_NS0_15binary_internal10DivFunctorIS4_EEEESt5arrayIPcLm2EELi4E23TrivialOffsetCalculatorILi1EjESD_NS0_6memory12LoadWithCastILi1EEENSE_13StoreWithCastILi1EEEEEviT_T0_T2_T3_T4_T5_,@function
        .size           _ZN2at6native27unrolled_elementwise_kernelINS0_13BUnaryFunctorIN3c108BFloat16ES4_S4_NS0_15binary_internal10DivFunctorIS4_EEEESt5arrayIPcLm2EELi4E23TrivialOffsetCalculatorILi1EjESD_NS0_6memory12LoadWithCastILi1EEENSE_13StoreWithCastILi1EEEEEviT_T0_T2_T3_T4_T5_,(.L_x_19326 - _ZN2at6native27unrolled_elementwise_kernelINS0_13BUnaryFunctorIN3c108BFloat16ES4_S4_NS0_15binary_internal10DivFunctorIS4_EEEESt5arrayIPcLm2EELi4E23TrivialOffsetCalculatorILi1EjESD_NS0_6memory12LoadWithCastILi1EEENSE_13StoreWithCastILi1EEEEEviT_T0_T2_T3_T4_T5_)
        .other          _ZN2at6native27unrolled_elementwise_kernelINS0_13BUnaryFunctorIN3c108BFloat16ES4_S4_NS0_15binary_internal10DivFunctorIS4_EEEESt5arrayIPcLm2EELi4E23TrivialOffsetCalculatorILi1EjESD_NS0_6memory12LoadWithCastILi1EEENSE_13StoreWithCastILi1EEEEEviT_T0_T2_T3_T4_T5_,@"STO_CUDA_ENTRY STV_DEFAULT"
_ZN2at6native27unrolled_elementwise_kernelINS0_13BUnaryFunctorIN3c108BFloat16ES4_S4_NS0_15binary_internal10DivFunctorIS4_EEEESt5arrayIPcLm2EELi4E23TrivialOffsetCalculatorILi1EjESD_NS0_6memory12LoadWithCastILi1EEENSE_13StoreWithCastILi1EEEEEviT_T0_T2_T3_T4_T5_:
.text._ZN2at6native27unrolled_elementwise_kernelINS0_13BUnaryFunctorIN3c108BFloat16ES4_S4_NS0_15binary_internal10DivFunctorIS4_EEEESt5arrayIPcLm2EELi4E23TrivialOffsetCalculatorILi1EjESD_NS0_6memory12LoadWithCastILi1EEENSE_13StoreWithCastILi1EEEEEviT_T0_T2_T3_T4_T5_:
        /* <DEDUP_REMOVED lines=9> */
[----:B-1----:R-:W-:-:S05]  /*0090*/  IMAD R16, R2, -0x200, R3 ;  /* 0xfffffe0002107824 */ /* 0x002fca00078e0203 */
[----:B--2---:R-:W-:-:S13]  /*00a0*/  ISETP.GE.AND P0, PT, R23, R16, PT ;  /* 0x000000101700720c */ /* 0x004fda0003f06270 */
[----:B0--3--:R-:W-:Y:S05]  /*00b0*/  @P0 BRA `(.L_x_1138) ;  /* 0x0000001000400947 */ /* 0x009fea0003800000 */
        /* <DEDUP_REMOVED lines=22> */
.L_x_1142:
[----:B------:R-:W2:Y:S02]  /*0220*/  LDG.E.U8 R4, desc[UR36][R4.64] ;  /* 0x0000002404047981 */ /* 0x000ea4000c1e1100 */
[----:B--2---:R-:W-:-:S04]  /*0230*/  I2FP.F32.U32 R0, R4 ;  /* 0x0000000400007245 */ /* 0x004fc80000201000 */
[----:B------:R-:W-:-:S04]  /*0240*/  F2FP.BF16.F32.PACK_AB R0, RZ, R0 ;  /* 0x00000000ff00723e */ /* 0x000fc800000010ff */
[----:B------:R-:W-:Y:S01]  /*0250*/  PRMT R18, R0, 0x7610, R18 ;  /* 0x0000761000127816 */ /* 0x000fe20000000012 */
[----:B------:R-:W-:Y:S06]  /*0260*/  BRA `(.L_x_1144) ;  /* 0x0000000c00cc7947 */ /* 0x000fec0003800000 */
.L_x_1141:
        /* <DEDUP_REMOVED lines=11> */
.L_x_1146:
[----:B------:R-:W2:Y:S02]  /*0320*/  LDG.E R4, desc[UR36][R4.64] ;  /* 0x0000002404047981 */ /* 0x000ea4000c1e1900 */
[----:B--2---:R-:W-:-:S04]  /*0330*/  I2FP.F32.S32 R0, R4 ;  /* 0x0000000400007245 */ /* 0x004fc80000201400 */
[----:B------:R-:W-:-:S04]  /*0340*/  F2FP.BF16.F32.PACK_AB R0, RZ, R0 ;  /* 0x00000000ff00723e */ /* 0x000fc800000010ff */
[----:B------:R-:W-:Y:S01]  /*0350*/  PRMT R18, R0, 0x7610, R18 ;  /* 0x0000761000127816 */ /* 0x000fe20000000012 */
[----:B------:R-:W-:Y:S06]  /*0360*/  BRA `(.L_x_1144) ;  /* 0x0000000c008c7947 */ /* 0x000fec0003800000 */
.L_x_1145:
[----:B------:R-:W2:Y:S02]  /*0370*/  LDG.E.U16 R4, desc[UR36][R4.64] ;  /* 0x0000002404047981 */ /* 0x000ea4000c1e1500 */
[----:B--2---:R-:W0:Y:S02]  /*0380*/  I2F.S16 R0, R4 ;  /* 0x0000000400007306 */ /* 0x004e240000101400 */
[----:B0-----:R-:W-:-:S04]  /*0390*/  F2FP.BF16.F32.PACK_AB R0, RZ, R0 ;  /* 0x00000000ff00723e */ /* 0x001fc800000010ff */
[----:B------:R-:W-:Y:S01]  /*03a0*/  PRMT R18, R0, 0x7610, R18 ;  /* 0x0000761000127816 */ /* 0x000fe20000000012 */
[----:B------:R-:W-:Y:S06]  /*03b0*/  BRA `(.L_x_1144) ;  /* 0x0000000c00787947 */ /* 0x000fec0003800000 */
.L_x_1140:
        /* <DEDUP_REMOVED lines=9> */
.L_x_1148:
[----:B------:R-:W2:Y:S02]  /*0450*/  LDG.E.U16 R0, desc[UR36][R4.64] ;  /* 0x0000002404007981 */ /* 0x000ea4000c1e1500 */
[----:B--2---:R-:W-:-:S05]  /*0460*/  HADD2.F32 R0, -RZ, R0.H0_H0 ;  /* 0x20000000ff007230 */ /* 0x004fca0000004100 */
[----:B------:R-:W-:-:S04]  /*0470*/  F2FP.BF16.F32.PACK_AB R0, RZ, R0 ;  /* 0x00000000ff00723e */ /* 0x000fc800000010ff */
[----:B------:R-:W-:Y:S01]  /*0480*/  PRMT R18, R0, 0x7610, R18 ;  /* 0x0000761000127816 */ /* 0x000fe20000000012 */
[----:B------:R-:W-:Y:S06]  /*0490*/  BRA `(.L_x_1144) ;  /* 0x0000000c00407947 */ /* 0x000fec0003800000 */
.L_x_1147:
        /* <DEDUP_REMOVED lines=9> */
.L_x_1150:
[----:B------:R-:W2:Y:S02]  /*0530*/  LDG.E.U16 R4, desc[UR36][R4.64] ;  /* 0x0000002404047981 */ /* 0x000ea4000c1e1500 */
[----:B--2---:R-:W-:-:S05]  /*0540*/  HADD2.F32 R0, -RZ, R4.H0_H0 ;  /* 0x20000004ff007230 */ /* 0x004fca0000004100 */
[----:B------:R-:W-:-:S04]  /*0550*/  F2FP.BF16.F32.PACK_AB R0, RZ, R0 ;  /* 0x00000000ff00723e */ /* 0x000fc800000010ff */
[----:B------:R-:W-:Y:S01]  /*0560*/  PRMT R18, R0, 0x7610, R18 ;  /* 0x0000761000127816 */ /* 0x000fe20000000012 */
[----:B------:R-:W-:Y:S06]  /*0570*/  BRA `(.L_x_1144) ;  /* 0x0000000c00087947 */ /* 0x000fec0003800000 */
.L_x_1149:
        /* <DEDUP_REMOVED lines=9> */
.L_x_1139:
        /* <DEDUP_REMOVED lines=14> */
.L_x_1153:
        /* <DEDUP_REMOVED lines=9> */
.L_x_1152:
        /* <DEDUP_REMOVED lines=28> */
.L_x_1155:
        /* <DEDUP_REMOVED lines=16> */
.L_x_1154:
[----:B------:R0:W5:Y:S01]  /*0a40*/  LDG.E.U16 R18, desc[UR36][R4.64] ;  /* 0x0000002404127981 */ /* 0x000162000c1e1500 */
[----:B------:R-:W-:Y:S05]  /*0a50*/  BRA `(.L_x_1144) ;  /* 0x0000000400d07947 */ /* 0x000fea0003800000 */
.L_x_1151:
        /* <DEDUP_REMOVED lines=13> */
.L_x_1158:
        /* <DEDUP_REMOVED lines=21> */
.L_x_1162:
[----:B------:R-:W-:Y:S05]  /*0c80*/  BSYNC B1 ;  /* 0x0000000000017941 */ /* 0x000fea0003800000 */
.L_x_1161:
[----:B------:R-:W-:Y:S01]  /*0c90*/  LEA R5, R0, 0x3b800000, 0x17 ;  /* 0x3b80000000057811 */ /* 0x000fe200078eb8ff */
[----:B------:R-:W-:-:S05]  /*0ca0*/  IMAD.SHL.U32 R0, R3, 0x100000, RZ ;  /* 0x0010000003007824 */ /* 0x000fca00078e00ff */
[----:B------:R-:W-:-:S07]  /*0cb0*/  LOP3.LUT R0, R5, R0, R6, 0xfe, !PT ;  /* 0x0000000005007212 */ /* 0x000fce00078efe06 */
.L_x_1160:
[----:B------:R-:W-:Y:S05]  /*0cc0*/  BSYNC B0 ;  /* 0x0000000000007941 */ /* 0x000fea0003800000 */
.L_x_1159:
[----:B------:R-:W-:-:S04]  /*0cd0*/  F2FP.BF16.F32.PACK_AB R0, RZ, R0 ;  /* 0x00000000ff00723e */ /* 0x000fc800000010ff */
[----:B------:R-:W-:Y:S01]  /*0ce0*/  PRMT R18, R0, 0x7610, R18 ;  /* 0x0000761000127816 */ /* 0x000fe20000000012 */
[----:B------:R-:W-:Y:S06]  /*0cf0*/  BRA `(.L_x_1144) ;  /* 0x0000000400287947 */ /* 0x000fec0003800000 */
.L_x_1157:
        /* <DEDUP_REMOVED lines=21> */
.L_x_1166:
[----:B------:R-:W-:Y:S05]  /*0e50*/  BSYNC B1 ;  /* 0x0000000000017941 */ /* 0x000fea0003800000 */
.L_x_1165:
[----:B------:R-:W-:Y:S01]  /*0e60*/  LEA R5, R0, 0x37800000, 0x17 ;  /* 0x3780000000057811 */ /* 0x000fe200078eb8ff */
[----:B------:R-:W-:-:S05]  /*0e70*/  IMAD.SHL.U32 R0, R3, 0x200000, RZ ;  /* 0x0020000003007824 */ /* 0x000fca00078e00ff */
[----:B------:R-:W-:-:S07]  /*0e80*/  LOP3.LUT R0, R5, R0, R6, 0xfe, !PT ;  /* 0x0000000005007212 */ /* 0x000fce00078efe06 */
.L_x_1164:
[----:B------:R-:W-:Y:S05]  /*0e90*/  BSYNC B0 ;  /* 0x0000000000007941 */ /* 0x000fea0003800000 */
.L_x_1163:
[----:B------:R-:W-:-:S04]  /*0ea0*/  F2FP.BF16.F32.PACK_AB R0, RZ, R0 ;  /* 0x00000000ff00723e */ /* 0x000fc800000010ff */
[----:B------:R-:W-:Y:S01]  /*0eb0*/  PRMT R18, R0, 0x7610, R18 ;  /* 0x0000761000127816 */ /* 0x000fe20000000012 */
[----:B------:R-:W-:Y:S06]  /*0ec0*/  BRA `(.L_x_1144) ;  /* 0x0000000000b47947 */ /* 0x000fec0003800000 */
.L_x_1156:
        /* <DEDUP_REMOVED lines=14> */
.L_x_1170:
[----:B------:R-:W-:Y:S05]  /*0fb0*/  BSYNC B0 ;  /* 0x0000000000007941 */ /* 0x000fea0003800000 */
.L_x_1169:
[----:B------:R-:W-:-:S04]  /*0fc0*/  F2FP.BF16.F32.PACK_AB R0, RZ, R0 ;  /* 0x00000000ff00723e */ /* 0x000fc800000010ff */
[----:B------:R-:W-:Y:S01]  /*0fd0*/  PRMT R18, R0, 0x7610, R18 ;  /* 0x0000761000127816 */ /* 0x000fe20000000012 */
[----:B------:R-:W-:Y:S06]  /*0fe0*/  BRA `(.L_x_1144) ;  /* 0x00000000006c7947 */ /* 0x000fec0003800000 */
.L_x_1143:
        /* <DEDUP_REMOVED lines=16> */
.L_x_1171:
[----:B------:R-:W-:Y:S01]  /*10f0*/  PRMT R18, RZ, 0x7610, R18 ;  /* 0x00007610ff127816 */ /* 0x000fe20000000012 */
[----:B------:R-:W-:Y:S06]  /*1100*/  BRA `(.L_x_1144) ;  /* 0x0000000000247947 */ /* 0x000fec0003800000 */
.L_x_1168:
[----:B------:R-:W2:Y:S02]  /*1110*/  LDG.E.64 R4, desc[UR36][R4.64] ;  /* 0x0000002404047981 */ /* 0x000ea4000c1e1b00 */
[----:B--2---:R-:W0:Y:S02]  /*1120*/  I2F.U64 R0, R4 ;  /* 0x0000000400007312 */ /* 0x004e240000301000 */
[----:B0-----:R-:W-:-:S04]  /*1130*/  F2FP.BF16.F32.PACK_AB R0, RZ, R0 ;  /* 0x00000000ff00723e */ /* 0x001fc800000010ff */
[----:B------:R-:W-:Y:S01]  /*1140*/  PRMT R18, R0, 0x7610, R18 ;  /* 0x0000761000127816 */ /* 0x000fe20000000012 */
[----:B------:R-:W-:Y:S06]  /*1150*/  BRA `(.L_x_1144) ;  /* 0x0000000000107947 */ /* 0x000fec0003800000 */
.L_x_1167:
[----:B------:R-:W2:Y:S02]  /*1160*/  LDG.E R4, desc[UR36][R4.64] ;  /* 0x0000002404047981 */ /* 0x000ea4000c1e1900 */
[----:B--2---:R-:W-:-:S04]  /*1170*/  I2FP.F32.U32 R0, R4 ;  /* 0x0000000400007245 */ /* 0x004fc80000201000 */
[----:B------:R-:W-:-:S04]  /*1180*/  F2FP.BF16.F32.PACK_AB R0, RZ, R0 ;  /* 0x00000000ff00723e */ /* 0x000fc800000010ff */
[----:B------:R-:W-:-:S07]  /*1190*/  PRMT R18, R0, 0x7610, R18 ;  /* 0x0000761000127816 */ /* 0x000fce0000000012 */
.L_x_1144:
[----:B------:R-:W1:Y:S02]  /*11a0*/  S2R R23, SR_TID.X ;  /* 0x0000000000177919 */ /* 0x000e640000002100 */
[----:B-1----:R-:W-:-:S07]  /*11b0*/  VIADD R23, R23, 0x80 ;  /* 0x0000008017177836 */ /* 0x002fce0000000000 */
.L_x_1138:
[----:B------:R-:W-:Y:S05]  /*11c0*/  BSYNC B6 ;  /* 0x0000000000067941 */ /* 0x000fea0003800000 */
.L_x_1137:
[----:B------:R-:W-:Y:S01]  /*11d0*/  ISETP.GE.AND P0, PT, R23, R16, PT ;  /* 0x000000101700720c */ /* 0x000fe20003f06270 */
[----:B------:R-:W-:-:S12]  /*11e0*/  BSSY B6, `(.L_x_1172) ;  /* 0x0000111000067945 */ /* 0x000fd80003800000 */
[----:B------:R-:W-:Y:S05]  /*11f0*/  @P0 BRA `(.L_x_1173) ;  /* 0x00000010003c0947 */ /* 0x000fea0003800000 */
[----:B0-----:R-:W0:Y:S01]  /*1200*/  LDC.64 R4, c[0x0][0x220] ;  /* 0x00008800ff047b82 */ /* 0x001e220000000a00 */
        /* <DEDUP_REMOVED lines=22> */
.L_x_1177:
[----:B------:R-:W2:Y:S02]  /*1370*/  LDG.E.U8 R4, desc[UR36][R4.64] ;  /* 0x0000002404047981 */ /* 0x000ea4000c1e1100 */
[----:B--2---:R-:W-:-:S04]  /*1380*/  I2FP.F32.U32 R0, R4 ;  /* 0x0000000400007245 */ /* 0x004fc80000201000 */
[----:B------:R-:W-:-:S04]  /*1390*/  F2FP.BF16.F32.PACK_AB R0, RZ, R0 ;  /* 0x00000000ff00723e */ /* 0x000fc800000010ff */
[----:B------:R-:W-:Y:S01]  /*13a0*/  PRMT R17, R0, 0x7610, R17 ;  /* 0x0000761000117816 */ /* 0x000fe20000000011 */
[----:B------:R-:W-:Y:S06]  /*13b0*/  BRA `(.L_x_1179) ;  /* 0x0000000c00c87947 */ /* 0x000fec0003800000 */
.L_x_1176:
        /* <DEDUP_REMOVED lines=11> */
.L_x_1181:
[----:B------:R-:W2:Y:S02]  /*1470*/  LDG.E R4, desc[UR36][R4.64] ;  /* 0x0000002404047981 */ /* 0x000ea4000c1e1900 */
[----:B--2---:R-:W-:-:S04]  /*1480*/  I2FP.F32.S32 R0, R4 ;  /* 0x0000000400007245 */ /* 0x004fc80000201400 */
[----:B------:R-:W-:-:S04]  /*1490*/  F2FP.BF16.F32.PACK_AB R0, RZ, R0 ;  /* 0x00000000ff00723e */ /* 0x000fc800000010ff */
[----:B------:R-:W-:Y:S01]  /*14a0*/  PRMT R17, R0, 0x7610, R17 ;  /* 0x0000761000117816 */ /* 0x000fe20000000011 */
[----:B------:R-:W-:Y:S06]  /*14b0*/  BRA `(.L_x_1179) ;  /* 0x0000000c00887947 */ /* 0x000fec0003800000 */
.L_x_1180:
[----:B------:R-:W2:Y:S02]  /*14c0*/  LDG.E.U16 R4, desc[UR36][R4.64] ;  /* 0x0000002404047981 */ /* 0x000ea4000c1e1500 */
[----:B--2---:R-:W0:Y:S02]  /*14d0*/  I2F.S16 R0, R4 ;  /* 0x0000000400007306 */ /* 0x004e240000101400 */
[----:B0-----:R-:W-:-:S04]  /*14e0*/  F2FP.BF16.F32.PACK_AB R0, RZ, R0 ;  /* 0x00000000ff00723e */ /* 0x001fc800000010ff */
[----:B------:R-:W-:Y:S01]  /*14f0*/  PRMT R17, R0, 0x7610, R17 ;  /* 0x0000761000117816 */ /* 0x000fe20000000011 */
[----:B------:R-:W-:Y:S06]  /*1500*/  BRA `(.L_x_1179) ;  /* 0x0000000c00747947 */ /* 0x000fec0003800000 */
.L_x_1175:
        /* <DEDUP_REMOVED lines=9> */
.L_x_1183:
[----:B------:R-:W2:Y:S02]  /*15a0*/  LDG.E.U16 R0, desc[UR36][R4.64] ;  /* 0x0000002404007981 */ /* 0x000ea4000c1e1500 */
[----:B--2---:R-:W-:-:S05]  /*15b0*/  HADD2.F32 R0, -RZ, R0.H0_H0 ;  /* 0x20000000ff007230 */ /* 0x004fca0000004100 */
[----:B------:R-:W-:-:S04]  /*15c0*/  F2FP.BF16.F32.PACK_AB R0, RZ, R0 ;  /* 0x00000000ff00723e */ /* 0x000fc800000010ff */
[----:B------:R-:W-:Y:S01]  /*15d0*/  PRMT R17, R0, 0x7610, R17 ;  /* 0x0000761000117816 */ /* 0x000fe20000000011 */
[----:B------:R-:W-:Y:S06]  /*15e0*/  BRA `(.L_x_1179) ;  /* 0x0000000c003c7947 */ /* 0x000fec0003800000 */
.L_x_1182:
        /* <DEDUP_REMOVED lines=9> */
.L_x_1185:
[----:B------:R-:W2:Y:S02]  /*1680*/  LDG.E.U16 R4, desc[UR36][R4.64] ;  /* 0x0000002404047981 */ /* 0x000ea4000c1e1500 */
[----:B--2---:R-:W-:-:S05]  /*1690*/  HADD2.F32 R0, -RZ, R4.H0_H0 ;  /* 0x20000004ff007230 */ /* 0x004fca0000004100 */
[----:B------:R-:W-:-:S04]  /*16a0*/  F2FP.BF16.F32.PACK_AB R0, RZ, R0 ;  /* 0x00000000ff00723e */ /* 0x000fc800000010ff */
[----:B------:R-:W-:Y:S01]  /*16b0*/  PRMT R17, R0, 0x7610, R17 ;  /* 0x0000761000117816 */ /* 0x000fe20000000011 */
[----:B------:R-:W-:Y:S06]  /*16c0*/  BRA `(.L_x_1179) ;  /* 0x0000000c00047947 */ /* 0x000fec0003800000 */
.L_x_1184:
        /* <DEDUP_REMOVED lines=9> */
.L_x_1174:
        /* <DEDUP_REMOVED lines=14> */
.L_x_1188:
        /* <DEDUP_REMOVED lines=9> */
.L_x_1187:
        /* <DEDUP_REMOVED lines=28> */
.L_x_1190:
        /* <DEDUP_REMOVED lines=15> */
.L_x_1189:
[----:B------:R0:W5:Y:S01]  /*1b80*/  LDG.E.U16 R17, desc[UR36][R4.64] ;  /* 0x0000002404117981 */ /* 0x000162000c1e1500 */
[----:B------:R-:W-:Y:S05]  /*1b90*/  BRA `(.L_x_1179) ;  /* 0x0000000400d07947 */ /* 0x000fea0003800000 */
.L_x_1186:
        /* <DEDUP_REMOVED lines=13> */
.L_x_1193:
        /* <DEDUP_REMOVED lines=21> */
.L_x_1197:
[----:B------:R-:W-:Y:S05]  /*1dc0*/  BSYNC B1 ;  /* 0x0000000000017941 */ /* 0x000fea0003800000 */
.L_x_1196:
[----:B------:R-:W-:Y:S01]  /*1dd0*/  LEA R5, R0, 0x3b800000, 0x17 ;  /* 0x3b80000000057811 */ /* 0x000fe200078eb8ff */
[----:B------:R-:W-:-:S05]  /*1de0*/  IMAD.SHL.U32 R0, R3, 0x100000, RZ ;  /* 0x0010000003007824 */ /* 0x000fca00078e00ff */
[----:B------:R-:W-:-:S07]  /*1df0*/  LOP3.LUT R0, R5, R0, R6, 0xfe, !PT ;  /* 0x0000000005007212 */ /* 0x000fce00078efe06 */
.L_x_1195:
[----:B------:R-:W-:Y:S05]  /*1e00*/  BSYNC B0 ;  /* 0x0000000000007941 */ /* 0x000fea0003800000 */
.L_x_1194:
[----:B------:R-:W-:-:S04]  /*1e10*/  F2FP.BF16.F32.PACK_AB R0, RZ, R0 ;  /* 0x00000000ff00723e */ /* 0x000fc800000010ff */
[----:B------:R-:W-:Y:S01]  /*1e20*/  PRMT R17, R0, 0x7610, R17 ;  /* 0x0000761000117816 */ /* 0x000fe20000000011 */
[----:B------:R-:W-:Y:S06]  /*1e30*/  BRA `(.L_x_1179) ;  /* 0x0000000400287947 */ /* 0x000fec0003800000 */
.L_x_1192:
        /* <DEDUP_REMOVED lines=21> */
.L_x_1201:
[----:B------:R-:W-:Y:S05]  /*1f90*/  BSYNC B1 ;  /* 0x0000000000017941 */ /* 0x000fea0003800000 */
.L_x_1200:
[----:B------:R-:W-:Y:S01]  /*1fa0*/  LEA R5, R0, 0x37800000, 0x17 ;  /* 0x3780000000057811 */ /* 0x000fe200078eb8ff */
[----:B------:R-:W-:-:S05]  /*1fb0*/  IMAD.SHL.U32 R0, R3, 0x200000, RZ ;  /* 0x0020000003007824 */ /* 0x000fca00078e00ff */
[----:B------:R-:W-:-:S07]  /*1fc0*/  LOP3.LUT R0, R5, R0, R6, 0xfe, !PT ;  /* 0x0000000005007212 */ /* 0x000fce00078efe06 */
.L_x_1199:
[----:B------:R-:W-:Y:S05]  /*1fd0*/  BSYNC B0 ;  /* 0x0000000000007941 */ /* 0x000fea0003800000 */
.L_x_1198:
[----:B------:R-:W-:-:S04]  /*1fe0*/  F2FP.BF16.F32.PACK_AB R0, RZ, R0 ;  /* 0x00000000ff00723e */ /* 0x000fc800000010ff */
[----:B------:R-:W-:Y:S01]  /*1ff0*/  PRMT R17, R0, 0x7610, R17 ;  /* 0x0000761000117816 */ /* 0x000fe20000000011 */
[----:B------:R-:W-:Y:S06]  /*2000*/  BRA `(.L_x_1179) ;  /* 0x0000000000b47947 */ /* 0x000fec0003800000 */
.L_x_1191:
        /* <DEDUP_REMOVED lines=14> */
.L_x_1205:
[----:B------:R-:W-:Y:S05]  /*20f0*/  BSYNC B0 ;  /* 0x0000000000007941 */ /* 0x000fea0003800000 */
.L_x_1204:
[----:B------:R-:W-:-:S04]  /*2100*/  F2FP.BF16.F32.PACK_AB R0, RZ, R0 ;  /* 0x00000000ff00723e */ /* 0x000fc800000010ff */
[----:B------:R-:W-:Y:S01]  /*2110*/  PRMT R17, R0, 0x7610, R17 ;  /* 0x0000761000117816 */ /* 0x000fe20000000011 */
[----:B------:R-:W-:Y:S06]  /*2120*/  BRA `(.L_x_1179) ;  /* 0x00000000006c7947 */ /* 0x000fec0003800000 */
.L_x_1178:
        /* <DEDUP_REMOVED lines=16> */
.L_x_1206:
[----:B------:R-:W-:Y:S01]  /*2230*/  PRMT R17, RZ, 0x7610, R17 ;  /* 0x00007610ff117816 */ /* 0x000fe20000000011 */
[----:B------:R-:W-:Y:S06]  /*2240*/  BRA `(.L_x_1179) ;  /* 0x0000000000247947 */ /* 0x000fec0003800000 */
.L_x_1203:
[----:B------:R-:W2:Y:S02]  /*2250*/  LDG.E.64 R4, desc[UR36][R4.64] ;  /* 0x0000002404047981 */ /* 0x000ea4000c1e1b00 */
[----:B--2---:R-:W0:Y:S02]  /*2260*/  I2F.U64 R0, R4 ;  /* 0x0000000400007312 */ /* 0x004e240000301000 */
[----:B0-----:R-:W-:-:S04]  /*2270*/  F2FP.BF16.F32.PACK_AB R0, RZ, R0 ;  /* 0x00000000ff00723e */ /* 0x001fc800000010ff */
[----:B------:R-:W-:Y:S01]  /*2280*/  PRMT R17, R0, 0x7610, R17 ;  /* 0x0000761000117816 */ /* 0x000fe20000000011 */
[----:B------:R-:W-:Y:S06]  /*2290*/  BRA `(.L_x_1179) ;  /* 0x0000000000107947 */ /* 0x000fec0003800000 */
.L_x_1202:
[----:B------:R-:W2:Y:S02]  /*22a0*/  LDG.E R4, desc[UR36][R4.64] ;  /* 0x0000002404047981 */ /* 0x000ea4000c1e1900 */
[----:B--2---:R-:W-:-:S04]  /*22b0*/  I2FP.F32.U32 R0, R4 ;  /* 0x0000000400007245 */ /* 0x004fc80000201000 */
[----:B------:R-:W-:-:S04]  /*22c0*/  F2FP.BF16.F32.PACK_AB R0, RZ, R0 ;  /* 0x00000000ff00723e */ /* 0x000fc800000010ff */
[----:B------:R-:W-:-:S07]  /*22d0*/  PRMT R17, R0, 0x7610, R17 ;  /* 0x0000761000117816 */ /* 0x000fce0000000011 */
.L_x_1179:
[----:B------:R-:W-:-:S07]  /*22e0*/  VIADD R23, R23, 0x80 ;  /* 0x0000008017177836 */ /* 0x000fce0000000000 */
.L_x_1173:
[----:B------:R-:W-:Y:S05]  /*22f0*/  BSYNC B6 ;  /* 0x0000000000067941 */ /* 0x000fea0003800000 */
.L_x_1172:
[----:B------:R-:W-:Y:S01]  /*2300*/  ISETP.GE.AND P0, PT, R23, R16, PT ;  /* 0x000000101700720c */ /* 0x000fe20003f06270 */
[----:B------:R-:W-:Y:S01]  /*2310*/  BSSY B6, `(.L_x_1207) ;  /* 0x0000113000067945 */ /* 0x000fe20003800000 */
[----:B------:R-:W-:Y:S02]  /*2320*/  PRMT R19, RZ, 0x7610, R19 ;  /* 0x00007610ff137816 */ /* 0x000fe40000000013 */
[----:B------:R-:W-:-:S09]  /*2330*/  PRMT R24, RZ, 0x7610, R24 ;  /* 0x00007610ff187816 */ /* 0x000fd20000000018 */
        /* <DEDUP_REMOVED lines=24> */
.L_x_1212:
[----:B------:R-:W2:Y:S02]  /*24c0*/  LDG.E.U8 R4, desc[UR36][R4.64] ;  /* 0x0000002404047981 */ /* 0x000ea4000c1e1100 */
[----:B--2---:R-:W-:-:S04]  /*24d0*/  I2FP.F32.U32 R0, R4 ;  /* 0x0000000400007245 */ /* 0x004fc80000201000 */
[----:B------:R-:W-:-:S04]  /*24e0*/  F2FP.BF16.F32.PACK_AB R0, RZ, R0 ;  /* 0x00000000ff00723e */ /* 0x000fc800000010ff */
[----:B------:R-:W-:Y:S01]  /*24f0*/  PRMT R24, R0, 0x7610, R24 ;  /* 0x0000761000187816 */ /* 0x000fe20000000018 */
[----:B------:R-:W-:Y:S06]  /*2500*/  BRA `(.L_x_1214) ;  /* 0x0000000c00c87947 */ /* 0x000fec0003800000 */
.L_x_1211:
        /* <DEDUP_REMOVED lines=11> */
.L_x_1216:
[----:B------:R-:W2:Y:S02]  /*25c0*/  LDG.E R4, desc[UR36][R4.64] ;  /* 0x0000002404047981 */ /* 0x000ea4000c1e1900 */
[----:B--2---:R-:W-:-:S04]  /*25d0*/  I2FP.F32.S32 R0, R4 ;  /* 0x0000000400007245 */ /* 0x004fc80000201400 */
[----:B------:R-:W-:-:S04]  /*25e0*/  F2FP.BF16.F32.PACK_AB R0, RZ, R0 ;  /* 0x00000000ff00723e */ /* 0x000fc800000010ff */
[----:B------:R-:W-:Y:S01]  /*25f0*/  PRMT R24, R0, 0x7610, R24 ;  /* 0x0000761000187816 */ /* 0x000fe20000000018 */
[----:B------:R-:W-:Y:S06]  /*2600*/  BRA `(.L_x_1214) ;  /* 0x0000000c00887947 */ /* 0x000fec0003800000 */
.L_x_1215:
[----:B------:R-:W2:Y:S02]  /*2610*/  LDG.E.U16 R4, desc[UR36][R4.64] ;  /* 0x0000002404047981 */ /* 0x000ea4000c1e1500 */
[----:B--2---:R-:W0:Y:S02]  /*2620*/  I2F.S16 R0, R4 ;  /* 0x0000000400007306 */ /* 0x004e240000101400 */
[----:B0-----:R-:W-:-:S04]  /*2630*/  F2FP.BF16.F32.PACK_AB R0, RZ, R0 ;  /* 0x00000000ff00723e */ /* 0x001fc800000010ff */
[----:B------:R-:W-:Y:S01]  /*2640*/  PRMT R24, R0, 0x7610, R24 ;  /* 0x0000761000187816 */ /* 0x000fe20000000018 */
[----:B------:R-:W-:Y:S06]  /*2650*/  BRA `(.L_x_1214) ;  /* 0x0000000c00747947 */ /* 0x000fec0003800000 */
.L_x_1210:
        /* <DEDUP_REMOVED lines=9> */
.L_x_1218:
[----:B------:R-:W2:Y:S02]  /*26f0*/  LDG.E.U16 R0, desc[UR36][R4.64] ;  /* 0x0000002404007981 */ /* 0x000ea4000c1e1500 */
[----:B--2---:R-:W-:-:S05]  /*2700*/  HADD2.F32 R0, -RZ, R0.H0_H0 ;  /* 0x20000000ff007230 */ /* 0x004fca0000004100 */
[----:B------:R-:W-:-:S04]  /*2710*/  F2FP.BF16.F32.PACK_AB R0, RZ, R0 ;  /* 0x00000000ff00723e */ /* 0x000fc800000010ff */
[----:B------:R-:W-:Y:S01]  /*2720*/  PRMT R24, R0, 0x7610, R24 ;  /* 0x0000761000187816 */ /* 0x000fe20000000018 */
[----:B------:R-:W-:Y:S06]  /*2730*/  BRA `(.L_x_1214) ;  /* 0x0000000c003c7947 */ /* 0x000fec0003800000 */
.L_x_1217:
        /* <DEDUP_REMOVED lines=9> */
.L_x_1220:
[----:B------:R-:W2:Y:S02]  /*27d0*/  LDG.E.U16 R4, desc[UR36][R4.64] ;  /* 0x0000002404047981 */ /* 0x000ea4000c1e1500 */
[----:B--2---:R-:W-:-:S05]  /*27e0*/  HADD2.F32 R0, -RZ, R4.H0_H0 ;  /* 0x20000004ff007230 */ /* 0x004fca0000004100 */
[----:B------:R-:W-:-:S04]  /*27f0*/  F2FP.BF16.F32.PACK_AB R0, RZ, R0 ;  /* 0x00000000ff00723e */ /* 0x000fc800000010ff */
[----:B------:R-:W-:Y:S01]  /*2800*/  PRMT R24, R0, 0x7610, R24 ;  /* 0x0000761000187816 */ /* 0x000fe20000000018 */
[----:B------:R-:W-:Y:S06]  /*2810*/  BRA `(.L_x_1214) ;  /* 0x0000000c00047947 */ /* 0x000fec0003800000 */
.L_x_1219:
        /* <DEDUP_REMOVED lines=9> */
.L_x_1209:
        /* <DEDUP_REMOVED lines=14> */
.L_x_1223:
        /* <DEDUP_REMOVED lines=9> */
.L_x_1222:
        /* <DEDUP_REMOVED lines=28> */
.L_x_1225:
        /* <DEDUP_REMOVED lines=15> */
.L_x_1224:
[----:B------:R0:W5:Y:S01]  /*2cd0*/  LDG.E.U16 R24, desc[UR36][R4.64] ;  /* 0x0000002404187981 */ /* 0x000162000c1e1500 */
[----:B------:R-:W-:Y:S05]  /*2ce0*/  BRA `(.L_x_1214) ;  /* 0x0000000400d07947 */ /* 0x000fea0003800000 */
.L_x_1221:
        /* <DEDUP_REMOVED lines=13> */
.L_x_1228:
        /* <DEDUP_REMOVED lines=21> */
.L_x_1232:
[----:B------:R-:W-:Y:S05]  /*2f10*/  BSYNC B1 ;  /* 0x0000000000017941 */ /* 0x000fea0003800000 */
.L_x_1231:
[----:B------:R-:W-:Y:S01]  /*2f20*/  LEA R5, R0, 0x3b800000, 0x17 ;  /* 0x3b80000000057811 */ /* 0x000fe200078eb8ff */
[----:B------:R-:W-:-:S05]  /*2f30*/  IMAD.SHL.U32 R0, R3, 0x100000, RZ ;  /* 0x0010000003007824 */ /* 0x000fca00078e00ff */
[----:B------:R-:W-:-:S07]  /*2f40*/  LOP3.LUT R0, R5, R0, R6, 0xfe, !PT ;  /* 0x0000000005007212 */ /* 0x000fce00078efe06 */
.L_x_1230:
[----:B------:R-:W-:Y:S05]  /*2f50*/  BSYNC B0 ;  /* 0x0000000000007941 */ /* 0x000fea0003800000 */
.L_x_1229:
[----:B------:R-:W-:-:S04]  /*2f60*/  F2FP.BF16.F32.PACK_AB R0, RZ, R0 ;  /* 0x00000000ff00723e */ /* 0x000fc800000010ff */
[----:B------:R-:W-:Y:S01]  /*2f70*/  PRMT R24, R0, 0x7610, R24 ;  /* 0x0000761000187816 */ /* 0x000fe20000000018 */
[----:B------:R-:W-:Y:S06]  /*2f80*/  BRA `(.L_x_1214) ;  /* 0x0000000400287947 */ /* 0x000fec0003800000 */
.L_x_1227:
        /* <DEDUP_REMOVED lines=21> */
.L_x_1236:
[----:B------:R-:W-:Y:S05]  /*30e0*/  BSYNC B1 ;  /* 0x0000000000017941 */ /* 0x000fea0003800000 */
.L_x_1235:
[----:B------:R-:W-:Y:S01]  /*30f0*/  LEA R5, R0, 0x37800000, 0x17 ;  /* 0x3780000000057811 */ /* 0x000fe200078eb8ff */
[----:B------:R-:W-:-:S05]  /*3100*/  IMAD.SHL.U32 R0, R3, 0x200000, RZ ;  /* 0x0020000003007824 */ /* 0x000fca00078e00ff */
[----:B------:R-:W-:-:S07]  /*3110*/  LOP3.LUT R0, R5, R0, R6, 0xfe, !PT ;  /* 0x0000000005007212 */ /* 0x000fce00078efe06 */
.L_x_1234:
[----:B------:R-:W-:Y:S05]  /*3120*/  BSYNC B0 ;  /* 0x0000000000007941 */ /* 0x000fea0003800000 */
.L_x_1233:
[----:B------:R-:W-:-:S04]  /*3130*/  F2FP.BF16.F32.PACK_AB R0, RZ, R0 ;  /* 0x00000000ff00723e */ /* 0x000fc800000010ff */
[----:B------:R-:W-:Y:S01]  /*3140*/  PRMT R24, R0, 0x7610, R24 ;  /* 0x0000761000187816 */ /* 0x000fe20000000018 */
[----:B------:R-:W-:Y:S06]  /*3150*/  BRA `(.L_x_1214) ;  /* 0x0000000000b47947 */ /* 0x000fec0003800000 */
.L_x_1226:
        /* <DEDUP_REMOVED lines=14> */
.L_x_1240:
[----:B------:R-:W-:Y:S05]  /*3240*/  BSYNC B0 ;  /* 0x0000000000007941 */ /* 0x000fea0003800000 */
.L_x_1239:
[----:B------:R-:W-:-:S04]  /*3250*/  F2FP.BF16.F32.PACK_AB R0, RZ, R0 ;  /* 0x00000000ff00723e */ /* 0x000fc800000010ff */
[----:B------:R-:W-:Y:S01]  /*3260*/  PRMT R24, R0, 0x7610, R24 ;  /* 0x0000761000187816 */ /* 0x000fe20000000018 */
[----:B------:R-:W-:Y:S06]  /*3270*/  BRA `(.L_x_1214) ;  /* 0x00000000006c7947 */ /* 0x000fec0003800000 */
.L_x_1213:
        /* <DEDUP_REMOVED lines=16> */
.L_x_1241:
[----:B------:R-:W-:Y:S01]  /*3380*/  PRMT R24, RZ, 0x7610, R24 ;  /* 0x00007610ff187816 */ /* 0x000fe20000000018 */
[----:B------:R-:W-:Y:S06]  /*3390*/  BRA `(.L_x_1214) ;  /* 0x0000000000247947 */ /* 0x000fec0003800000 */
.L_x_1238:
[----:B------:R-:W2:Y:S02]  /*33a0*/  LDG.E.64 R4, desc[UR36][R4.64] ;  /* 0x0000002404047981 */ /* 0x000ea4000c1e1b00 */
[----:B--2---:R-:W0:Y:S02]  /*33b0*/  I2F.U64 R0, R4 ;  /* 0x0000000400007312 */ /* 0x004e240000301000 */
[----:B0-----:R-:W-:-:S04]  /*33c0*/  F2FP.BF16.F32.PACK_AB R0, RZ, R0 ;  /* 0x00000000ff00723e */ /* 0x001fc800000010ff */
[----:B------:R-:W-:Y:S01]  /*33d0*/  PRMT R24, R0, 0x7610, R24 ;  /* 0x0000761000187816 */ /* 0x000fe20000000018 */
[----:B------:R-:W-:Y:S06]  /*33e0*/  BRA `(.L_x_1214) ;  /* 0x0000000000107947 */ /* 0x000fec0003800000 */
.L_x_1237:
[----:B------:R-:W2:Y:S02]  /*33f0*/  LDG.E R4, desc[UR36][R4.64] ;  /* 0x0000002404047981 */ /* 0x000ea4000c1e1900 */
[----:B--2---:R-:W-:-:S04]  /*3400*/  I2FP.F32.U32 R0, R4 ;  /* 0x0000000400007245 */ /* 0x004fc80000201000 */
[----:B------:R-:W-:-:S04]  /*3410*/  F2FP.BF16.F32.PACK_AB R0, RZ, R0 ;  /* 0x00000000ff00723e */ /* 0x000fc800000010ff */
[----:B------:R-:W-:-:S07]  /*3420*/  PRMT R24, R0, 0x7610, R24 ;  /* 0x0000761000187816 */ /* 0x000fce0000000018 */
.L_x_1214:
[----:B------:R-:W-:-:S07]  /*3430*/  VIADD R23, R23, 0x80 ;  /* 0x0000008017177836 */ /* 0x000fce0000000000 */
.L_x_1208:
[----:B------:R-:W-:Y:S05]  /*3440*/  BSYNC B6 ;  /* 0x0000000000067941 */ /* 0x000fea0003800000 */
.L_x_1207:
[----:B------:R-:W-:Y:S01]  /*3450*/  ISETP.GE.AND P0, PT, R23, R16, PT ;  /* 0x000000101700720c */ /* 0x000fe20003f06270 */
[----:B------:R-:W-:-:S12]  /*3460*/  BSSY B6, `(.L_x_1242) ;  /* 0x000010f000067945 */ /* 0x000fd80003800000 */
        /* <DEDUP_REMOVED lines=23> */
.L_x_1247:
[----:B------:R-:W2:Y:S02]  /*35e0*/  LDG.E.U8 R4, desc[UR36][R4.64] ;  /* 0x0000002404047981 */ /* 0x000ea4000c1e1100 */
[----:B--2---:R-:W-:-:S04]  /*35f0*/  I2FP.F32.U32 R0, R4 ;  /* 0x0000000400007245 */ /* 0x004fc80000201000 */
[----:B------:R-:W-:-:S04]  /*3600*/  F2FP.BF16.F32.PACK_AB R0, RZ, R0 ;  /* 0x00000000ff00723e */ /* 0x000fc800000010ff */
[----:B------:R-:W-:Y:S01]  /*3610*/  PRMT R19, R0, 0x7610, R19 ;  /* 0x0000761000137816 */ /* 0x000fe20000000013 */
[----:B------:R-:W-:Y:S06]  /*3620*/  BRA `(.L_x_1243) ;  /* 0x0000000c00c87947 */ /* 0x000fec0003800000 */
.L_x_1246:
        /* <DEDUP_REMOVED lines=11> */
.L_x_1250:
[----:B------:R-:W2:Y:S02]  /*36e0*/  LDG.E R4, desc[UR36][R4.64] ;  /* 0x0000002404047981 */ /* 0x000ea4000c1e1900 */
[----:B--2---:R-:W-:-:S04]  /*36f0*/  I2FP.F32.S32 R0, R4 ;  /* 0x0000000400007245 */ /* 0x004fc80000201400 */
[----:B------:R-:W-:-:S04]  /*3700*/  F2FP.BF16.F32.PACK_AB R0, RZ, R0 ;  /* 0x00000000ff00723e */ /* 0x000fc800000010ff */
[----:B------:R-:W-:Y:S01]  /*3710*/  PRMT R19, R0, 0x7610, R19 ;  /* 0x0000761000137816 */ /* 0x000fe20000000013 */
[----:B------:R-:W-:Y:S06]  /*3720*/  BRA `(.L_x_1243) ;  /* 0x0000000c00887947 */ /* 0x000fec0003800000 */
.L_x_1249:
[----:B------:R-:W2:Y:S02]  /*3730*/  LDG.E.U16 R4, desc[UR36][R4.64] ;  /* 0x0000002404047981 */ /* 0x000ea4000c1e1500 */
[----:B--2---:R-:W0:Y:S02]  /*3740*/  I2F.S16 R0, R4 ;  /* 0x0000000400007306 */ /* 0x004e240000101400 */
[----:B0-----:R-:W-:-:S04]  /*3750*/  F2FP.BF16.F32.PACK_AB R0, RZ, R0 ;  /* 0x00000000ff00723e */ /* 0x001fc800000010ff */
[----:B------:R-:W-:Y:S01]  /*3760*/  PRMT R19, R0, 0x7610, R19 ;  /* 0x0000761000137816 */ /* 0x000fe20000000013 */
[----:B------:R-:W-:Y:S06]  /*3770*/  BRA `(.L_x_1243) ;  /* 0x0000000c00747947 */ /* 0x000fec0003800000 */
.L_x_1245:
        /* <DEDUP_REMOVED lines=9> */
.L_x_1252:
[----:B------:R-:W2:Y:S02]  /*3810*/  LDG.E.U16 R0, desc[UR36][R4.64] ;  /* 0x0000002404007981 */ /* 0x000ea4000c1e1500 */
[----:B--2---:R-:W-:-:S05]  /*3820*/  HADD2.F32 R0, -RZ, R0.H0_H0 ;  /* 0x20000000ff007230 */ /* 0x004fca0000004100 */
[----:B------:R-:W-:-:S04]  /*3830*/  F2FP.BF16.F32.PACK_AB R0, RZ, R0 ;  /* 0x00000000ff00723e */ /* 0x000fc800000010ff */
[----:B------:R-:W-:Y:S01]  /*3840*/  PRMT R19, R0, 0x7610, R19 ;  /* 0x0000761000137816 */ /* 0x000fe20000000013 */
[----:B------:R-:W-:Y:S06]  /*3850*/  BRA `(.L_x_1243) ;  /* 0x0000000c003c7947 */ /* 0x000fec0003800000 */
.L_x_1251:
        /* <DEDUP_REMOVED lines=9> */
.L_x_1254:
[----:B------:R-:W2:Y:S02]  /*38f0*/  LDG.E.U16 R4, desc[UR36][R4.64] ;  /* 0x0000002404047981 */ /* 0x000ea4000c1e1500 */
[----:B--2---:R-:W-:-:S05]  /*3900*/  HADD2.F32 R0, -RZ, R4.H0_H0 ;  /* 0x20000004ff007230 */ /* 0x004fca0000004100 */
[----:B------:R-:W-:-:S04]  /*3910*/  F2FP.BF16.F32.PACK_AB R0, RZ, R0 ;  /* 0x00000000ff00723e */ /* 0x000fc800000010ff */
[----:B------:R-:W-:Y:S01]  /*3920*/  PRMT R19, R0, 0x7610, R19 ;  /* 0x0000761000137816 */ /* 0x000fe20000000013 */
[----:B------:R-:W-:Y:S06]  /*3930*/  BRA `(.L_x_1243) ;  /* 0x0000000c00047947 */ /* 0x000fec0003800000 */
.L_x_1253:
        /* <DEDUP_REMOVED lines=9> */
.L_x_1244:
        /* <DEDUP_REMOVED lines=14> */
.L_x_1257:
        /* <DEDUP_REMOVED lines=9> */
.L_x_1256:
        /* <DEDUP_REMOVED lines=28> */
.L_x_1259:
        /* <DEDUP_REMOVED lines=15> */
.L_x_1258:
[----:B------:R1:W5:Y:S01]  /*3df0*/  LDG.E.U16 R19, desc[UR36][R4.64] ;  /* 0x0000002404137981 */ /* 0x000362000c1e1500 */
[----:B------:R-:W-:Y:S05]  /*3e00*/  BRA `(.L_x_1243) ;  /* 0x0000000400d07947 */ /* 0x000fea0003800000 */
.L_x_1255:
        /* <DEDUP_REMOVED lines=13> */
.L_x_1262:
        /* <DEDUP_REMOVED lines=21> */
.L_x_1266:
[----:B------:R-:W-:Y:S05]  /*4030*/  BSYNC B1 ;  /* 0x0000000000017941 */ /* 0x000fea0003800000 */
.L_x_1265:
[----:B------:R-:W-:Y:S01]  /*4040*/  LEA R5, R0, 0x3b800000, 0x17 ;  /* 0x3b80000000057811 */ /* 0x000fe200078eb8ff */
[----:B------:R-:W-:-:S05]  /*4050*/  IMAD.SHL.U32 R0, R3, 0x100000, RZ ;  /* 0x0010000003007824 */ /* 0x000fca00078e00ff */
[----:B------:R-:W-:-:S07]  /*4060*/  LOP3.LUT R0, R5, R0, R6, 0xfe, !PT ;  /* 0x0000000005007212 */ /* 0x000fce00078efe06 */
.L_x_1264:
[----:B------:R-:W-:Y:S05]  /*4070*/  BSYNC B0 ;  /* 0x0000000000007941 */ /* 0x000fea0003800000 */
.L_x_1263:
[----:B------:R-:W-:-:S04]  /*4080*/  F2FP.BF16.F32.PACK_AB R0, RZ, R0 ;  /* 0x00000000ff00723e */ /* 0x000fc800000010ff */
[----:B------:R-:W-:Y:S01]  /*4090*/  PRMT R19, R0, 0x7610, R19 ;  /* 0x0000761000137816 */ /* 0x000fe20000000013 */
[----:B------:R-:W-:Y:S06]  /*40a0*/  BRA `(.L_x_1243) ;  /* 0x0000000400287947 */ /* 0x000fec0003800000 */
.L_x_1261:
        /* <DEDUP_REMOVED lines=21> */
.L_x_1270:
[----:B------:R-:W-:Y:S05]  /*4200*/  BSYNC B1 ;  /* 0x0000000000017941 */ /* 0x000fea0003800000 */
.L_x_1269:
[----:B------:R-:W-:Y:S01]  /*4210*/  LEA R5, R0, 0x37800000, 0x17 ;  /* 0x3780000000057811 */ /* 0x000fe200078eb8ff */
[----:B------:R-:W-:-:S05]  /*4220*/  IMAD.SHL.U32 R0, R3, 0x200000, RZ ;  /* 0x0020000003007824 */ /* 0x000fca00078e00ff */
[----:B------:R-:W-:-:S07]  /*4230*/  LOP3.LUT R0, R5, R0, R6, 0xfe, !PT ;  /* 0x0000000005007212 */ /* 0x000fce00078efe06 */
.L_x_1268:
[----:B------:R-:W-:Y:S05]  /*4240*/  BSYNC B0 ;  /* 0x0000000000007941 */ /* 0x000fea0003800000 */
.L_x_1267:
[----:B------:R-:W-:-:S04]  /*4250*/  F2FP.BF16.F32.PACK_AB R0, RZ, R0 ;  /* 0x00000000ff00723e */ /* 0x000fc800000010ff */
[----:B------:R-:W-:Y:S01]  /*4260*/  PRMT R19, R0, 0x7610, R19 ;  /* 0x0000761000137816 */ /* 0x000fe20000000013 */
[----:B------:R-:W-:Y:S06]  /*4270*/  BRA `(.L_x_1243) ;  /* 0x0000000000b47947 */ /* 0x000fec0003800000 */
.L_x_1260:
        /* <DEDUP_REMOVED lines=14> */
.L_x_1274:
[----:B------:R-:W-:Y:S05]  /*4360*/  BSYNC B0 ;  /* 0x0000000000007941 */ /* 0x000fea0003800000 */
.L_x_1273:
[----:B------:R-:W-:-:S04]  /*4370*/  F2FP.BF16.F32.PACK_AB R0, RZ, R0 ;  /* 0x00000000ff00723e */ /* 0x000fc800000010ff */
[----:B------:R-:W-:Y:S01]  /*4380*/  PRMT R19, R0, 0x7610, R19 ;  /* 0x0000761000137816 */ /* 0x000fe20000000013 */
[----:B------:R-:W-:Y:S06]  /*4390*/  BRA `(.L_x_1243) ;  /* 0x00000000006c7947 */ /* 0x000fec0003800000 */
.L_x_1248:
        /* <DEDUP_REMOVED lines=16> */
.L_x_1275:
[----:B------:R-:W-:Y:S01]  /*44a0*/  PRMT R19, RZ, 0x7610, R19 ;  /* 0x00007610ff137816 */ /* 0x000fe20000000013 */
[----:B------:R-:W-:Y:S06]  /*44b0*/  BRA `(.L_x_1243) ;  /* 0x0000000000247947 */ /* 0x000fec0003800000 */
.L_x_1272:
[----:B------:R-:W2:Y:S02]  /*44c0*/  LDG.E.64 R4, desc[UR36][R4.64] ;  /* 0x0000002404047981 */ /* 0x000ea4000c1e1b00 */
[----:B--2---:R-:W0:Y:S02]  /*44d0*/  I2F.U64 R0, R4 ;  /* 0x0000000400007312 */ /* 0x004e240000301000 */
[----:B0-----:R-:W-:-:S04]  /*44e0*/  F2FP.BF16.F32.PACK_AB R0, RZ, R0 ;  /* 0x00000000ff00723e */ /* 0x001fc800000010ff */
[----:B------:R-:W-:Y:S01]  /*44f0*/  PRMT R19, R0, 0x7610, R19 ;  /* 0x0000761000137816 */ /* 0x000fe20000000013 */
[----:B------:R-:W-:Y:S06]  /*4500*/  BRA `(.L_x_1243) ;  /* 0x0000000000107947 */ /* 0x000fec0003800000 */
.L_x_1271:
[----:B------:R-:W2:Y:S02]  /*4510*/  LDG.E R4, desc[UR36][R4.64] ;  /* 0x0000002404047981 */ /* 0x000ea4000c1e1900 */
[----:B--2---:R-:W-:-:S04]  /*4520*/  I2FP.F32.U32 R0, R4 ;  /* 0x0000000400007245 */ /* 0x004fc80000201000 */
[----:B------:R-:W-:-:S04]  /*4530*/  F2FP.BF16.F32.PACK_AB R0, RZ, R0 ;  /* 0x00000000ff00723e */ /* 0x000fc800000010ff */
[----:B------:R-:W-:-:S07]  /*4540*/  PRMT R19, R0, 0x7610, R19 ;  /* 0x0000761000137816 */ /* 0x000fce0000000013 */
.L_x_1243:
[----:B------:R-:W-:Y:S05]  /*4550*/  BSYNC B6 ;  /* 0x0000000000067941 */ /* 0x000fea0003800000 */
.L_x_1242:
[----:B------:R-:W2:Y:S01]  /*4560*/  S2R R25, SR_TID.X ;  /* 0x0000000000197919 */ /* 0x000ea20000002100 */
[----:B01----:R-:W0:Y:S01]  /*4570*/  LDC.U16 R4, c[0x0][0x216] ;  /* 0x00008580ff047b82 */ /* 0x003e220000000400 */
[----:B------:R-:W-:Y:S01]  /*4580*/  BSSY B6, `(.L_x_1276) ;  /* 0x000012e000067945 */ /* 0x000fe20003800000 */
[C---:B--2---:R-:W-:Y:S01]  /*4590*/  VIADD R5, R25.reuse, 0x100 ;  /* 0x0000010019057836 */ /* 0x044fe20000000000 */
[C---:B------:R-:W-:Y:S01]  /*45a0*/  ISETP.GE.AND P3, PT, R25.reuse, R16, PT ;  /* 0x000000101900720c */ /* 0x040fe20003f66270 */
[----:B------:R-:W-:-:S03]  /*45b0*/  VIADD R23, R25, 0x80 ;  /* 0x0000008019177836 */ /* 0x000fc60000000000 */
[-C--:B------:R-:W-:Y:S01]  /*45c0*/  ISETP.GE.AND P1, PT, R5, R16.reuse, PT ;  /* 0x000000100500720c */ /* 0x080fe20003f26270 */
[----:B------:R-:W-:Y:S01]  /*45d0*/  VIADD R5, R25, 0x180 ;  /* 0x0000018019057836 */ /* 0x000fe20000000000 */
[----:B------:R-:W-:-:S04]  /*45e0*/  ISETP.GE.AND P0, PT, R23, R16, PT ;  /* 0x000000101700720c */ /* 0x000fc80003f06270 */
[----:B------:R-:W-:-:S03]  /*45f0*/  ISETP.GE.AND P2, PT, R5, R16, PT ;  /* 0x000000100500720c */ /* 0x000fc60003f46270 */
[----:B0-----:R-:W-:Y:S02]  /*4600*/  @!P3 IMAD.U32 R0, R4, 0x10000, RZ ;  /* 0x000100000400b824 */ /* 0x001fe400078e00ff */
[----:B-----5:R-:W-:Y:S02]  /*4610*/  @!P3 IMAD.U32 R18, R18, 0x10000, RZ ;  /* 0x000100001212b824 */ /* 0x020fe400078e00ff */
[----:B------:R0:W1:Y:S01]  /*4620*/  @!P3 MUFU.RCP R7, R0 ;  /* 0x000000000007b308 */ /* 0x0000620000001000 */
[C---:B------:R-:W-:Y:S02]  /*4630*/  @!P1 IMAD.U32 R6, R4.reuse, 0x10000, RZ ;  /* 0x0001000004069824 */ /* 0x040fe400078e00ff */
[----:B------:R-:W-:Y:S02]  /*4640*/  @!P0 IMAD.U32 R5, R4, 0x10000, RZ ;  /* 0x0001000004058824 */ /* 0x000fe400078e00ff */
[----:B------:R-:W-:Y:S02]  /*4650*/  @!P1 IMAD.U32 R24, R24, 0x10000, RZ ;  /* 0x0001000018189824 */ /* 0x000fe400078e00ff */
[----:B------:R-:W-:Y:S01]  /*4660*/  @!P2 IMAD.U32 R8, R4, 0x10000, RZ ;  /* 0x000100000408a824 */ /* 0x000fe200078e00ff */
[----:B------:R-:W2:Y:S01]  /*4670*/  @!P1 MUFU.RCP R9, R6 ;  /* 0x0000000600099308 */ /* 0x000ea20000001000 */
[----:B0-----:R-:W-:-:S07]  /*4680*/  @!P0 IMAD.U32 R0, R17, 0x10000, RZ ;  /* 0x0001000011008824 */ /* 0x001fce00078e00ff */
[----:B------:R-:W0:Y:S01]  /*4690*/  @!P0 MUFU.RCP R5, R5 ;  /* 0x0000000500058308 */ /* 0x000e220000001000 */
[----:B-1----:R-:W-:Y:S02]  /*46a0*/  @!P3 FMUL.FTZ R4, R18, R7 ;  /* 0x000000071204b220 */ /* 0x002fe40000410000 */
[----:B------:R-:W1:Y:S05]  /*46b0*/  LDC.U8 R18, c[0x0][0x234] ;  /* 0x00008d00ff127b82 */ /* 0x000e6a0000000000 */
        /* <DEDUP_REMOVED lines=32> */
.L_x_1281:
[----:B------:R-:W-:Y:S02]  /*48c0*/  IMAD.U32 R5, R3, 0x10000, RZ ;  /* 0x0001000003057824 */ /* 0x000fe400078e00ff */
[----:B------:R-:W-:-:S04]  /*48d0*/  IMAD.MOV.U32 R25, RZ, RZ, R23 ;  /* 0x000000ffff197224 */ /* 0x000fc800078e0017 */
[----:B------:R-:W1:Y:S02]  /*48e0*/  F2I.S64.TRUNC R4, R5 ;  /* 0x0000000500047311 */ /* 0x000e64000020d900 */
[----:B-1----:R1:W-:Y:S01]  /*48f0*/  STG.E.U8 desc[UR36][R8.64], R4 ;  /* 0x0000000408007986 */ /* 0x0023e2000c101124 */
[----:B------:R-:W-:Y:S05]  /*4900*/  BRA `(.L_x_1277) ;  /* 0x0000000c00d47947 */ /* 0x000fea0003800000 */
.L_x_1280:
        /* <DEDUP_REMOVED lines=11> */
.L_x_1284:
[----:B------:R-:W-:Y:S02]  /*49c0*/  IMAD.U32 R3, R3, 0x10000, RZ ;  /* 0x0001000003037824 */ /* 0x000fe400078e00ff */
[----:B------:R-:W-:-:S04]  /*49d0*/  IMAD.MOV.U32 R25, RZ, RZ, R23 ;  /* 0x000000ffff197224 */ /* 0x000fc800078e0017 */
[----:B------:R-:W1:Y:S02]  /*49e0*/  F2I.FTZ.TRUNC.NTZ R3, R3 ;  /* 0x0000000300037305 */ /* 0x000e64000021f100 */
[----:B-1----:R1:W-:Y:S01]  /*49f0*/  STG.E desc[UR36][R8.64], R3 ;  /* 0x0000000308007986 */ /* 0x0023e2000c101924 */
[----:B------:R-:W-:Y:S05]  /*4a00*/  BRA `(.L_x_1277) ;  /* 0x0000000c00947947 */ /* 0x000fea0003800000 */
.L_x_1283:
[----:B------:R-:W-:Y:S02]  /*4a10*/  IMAD.U32 R3, R3, 0x10000, RZ ;  /* 0x0001000003037824 */ /* 0x000fe400078e00ff */
[----:B------:R-:W-:-:S04]  /*4a20*/  IMAD.MOV.U32 R25, RZ, RZ, R23 ;  /* 0x000000ffff197224 */ /* 0x000fc800078e0017 */
[----:B------:R-:W1:Y:S02]  /*4a30*/  F2I.FTZ.TRUNC.NTZ R3, R3 ;  /* 0x0000000300037305 */ /* 0x000e64000021f100 */
[----:B-1----:R1:W-:Y:S01]  /*4a40*/  STG.E.U16 desc[UR36][R8.64], R3 ;  /* 0x0000000308007986 */ /* 0x0023e2000c101524 */
[----:B------:R-:W-:Y:S05]  /*4a50*/  BRA `(.L_x_1277) ;  /* 0x0000000c00807947 */ /* 0x000fea0003800000 */
.L_x_1279:
        /* <DEDUP_REMOVED lines=10> */
.L_x_1286:
[----:B------:R-:W-:Y:S02]  /*4b00*/  IMAD.U32 R0, R3, 0x10000, RZ ;  /* 0x0001000003007824 */ /* 0x000fe400078e00ff */
[----:B------:R-:W-:-:S03]  /*4b10*/  IMAD.MOV.U32 R25, RZ, RZ, R23 ;  /* 0x000000ffff197224 */ /* 0x000fc600078e0017 */
[----:B------:R-:W-:-:S05]  /*4b20*/  F2FP.F16.F32.PACK_AB R0, RZ, R0 ;  /* 0x00000000ff00723e */ /* 0x000fca00000000ff */
[----:B------:R1:W-:Y:S01]  /*4b30*/  STG.E.U16 desc[UR36][R8.64], R0 ;  /* 0x0000000008007986 */ /* 0x0003e2000c101524 */
[----:B------:R-:W-:Y:S05]  /*4b40*/  BRA `(.L_x_1277) ;  /* 0x0000000c00447947 */ /* 0x000fea0003800000 */
.L_x_1285:
        /* <DEDUP_REMOVED lines=11> */
.L_x_1288:
[----:B------:R-:W-:Y:S02]  /*4c00*/  IMAD.U32 R3, R3, 0x10000, RZ ;  /* 0x0001000003037824 */ /* 0x000fe400078e00ff */
[----:B------:R-:W-:-:S03]  /*4c10*/  IMAD.MOV.U32 R25, RZ, RZ, R23 ;  /* 0x000000ffff197224 */ /* 0x000fc600078e0017 */
[----:B------:R-:W-:-:S04]  /*4c20*/  F2FP.F16.F32.PACK_AB R3, RZ, R3 ;  /* 0x00000003ff03723e */ /* 0x000fc800000000ff */
[----:B------:R-:W-:-:S05]  /*4c30*/  PRMT R3, R3, 0x5410, RZ ;  /* 0x0000541003037816 */ /* 0x000fca00000000ff */
[----:B------:R1:W-:Y:S01]  /*4c40*/  STG.E desc[UR36][R8.64], R3 ;  /* 0x0000000308007986 */ /* 0x0003e2000c101924 */
[----:B------:R-:W-:Y:S05]  /*4c50*/  BRA `(.L_x_1277) ;  /* 0x0000000c00007947 */ /* 0x000fea0003800000 */
.L_x_1287:
[----:B------:R-:W-:Y:S02]  /*4c60*/  IMAD.U32 R4, R3, 0x10000, RZ ;  /* 0x0001000003047824 */ /* 0x000fe400078e00ff */
[----:B------:R-:W-:Y:S02]  /*4c70*/  IMAD.MOV.U32 R25, RZ, RZ, R23 ;  /* 0x000000ffff197224 */ /* 0x000fe400078e0017 */
[----:B------:R-:W-:-:S06]  /*4c80*/  FMUL.FTZ R4, R4, 1 ;  /* 0x3f80000004047820 */ /* 0x000fcc0000410000 */
[----:B------:R-:W1:Y:S02]  /*4c90*/  F2F.F64.F32 R4, R4 ;  /* 0x0000000400047310 */ /* 0x000e640000201800 */
[----:B-1----:R1:W-:Y:S01]  /*4ca0*/  STG.E.64 desc[UR36][R8.64], R4 ;  /* 0x0000000408007986 */ /* 0x0023e2000c101b24 */
[----:B------:R-:W-:Y:S05]  /*4cb0*/  BRA `(.L_x_1277) ;  /* 0x0000000800e87947 */ /* 0x000fea0003800000 */
.L_x_1278:
        /* <DEDUP_REMOVED lines=14> */
.L_x_1291:
[----:B------:R-:W-:Y:S01]  /*4da0*/  IMAD.U32 R3, R3, 0x10000, RZ ;  /* 0x0001000003037824 */ /* 0x000fe200078e00ff */
[----:B------:R-:W-:Y:S01]  /*4db0*/  CS2R R6, SRZ ;  /* 0x0000000000067805 */ /* 0x000fe2000001ff00 */
[----:B------:R-:W-:Y:S02]  /*4dc0*/  IMAD.MOV.U32 R25, RZ, RZ, R23 ;  /* 0x000000ffff197224 */ /* 0x000fe400078e0017 */
[----:B------:R-:W-:-:S04]  /*4dd0*/  FMUL.FTZ R3, R3, 1 ;  /* 0x3f80000003037820 */ /* 0x000fc80000410000 */
[----:B------:R-:W1:Y:S02]  /*4de0*/  F2F.F64.F32 R4, R3 ;  /* 0x0000000300047310 */ /* 0x000e640000201800 */
[----:B-1----:R1:W-:Y:S01]  /*4df0*/  STG.E.128 desc[UR36][R8.64], R4 ;  /* 0x0000000408007986 */ /* 0x0023e2000c101d24 */
[----:B------:R-:W-:Y:S05]  /*4e00*/  BRA `(.L_x_1277) ;  /* 0x0000000800947947 */ /* 0x000fea0003800000 */
.L_x_1290:
        /* <DEDUP_REMOVED lines=21> */
.L_x_1295:
[----:B------:R-:W-:Y:S05]  /*4f60*/  BSYNC B0 ;  /* 0x0000000000007941 */ /* 0x000fea0003800000 */
.L_x_1294:
[----:B------:R-:W-:Y:S01]  /*4f70*/  LOP3.LUT R5, R0, R5, RZ, 0xfc, !PT ;  /* 0x0000000500057212 */ /* 0x000fe200078efcff */
[----:B------:R-:W-:-:S04]  /*4f80*/  IMAD.MOV.U32 R25, RZ, RZ, R23 ;  /* 0x000000ffff197224 */ /* 0x000fc800078e0017 */
[----:B------:R1:W-:Y:S01]  /*4f90*/  STG.E.U8 desc[UR36][R8.64], R5 ;  /* 0x0000000508007986 */ /* 0x0003e2000c101124 */
[----:B------:R-:W-:Y:S05]  /*4fa0*/  BRA `(.L_x_1277) ;  /* 0x00000008002c7947 */ /* 0x000fea0003800000 */
.L_x_1293:
        /* <DEDUP_REMOVED lines=13> */
.L_x_1297:
[----:B------:R-:W-:Y:S01]  /*5080*/  IMAD.MOV.U32 R0, RZ, RZ, 0x7f ;  /* 0x0000007fff007424 */ /* 0x000fe200078e00ff */
[----:B------:R-:W-:-:S04]  /*5090*/  ISETP.GT.U32.AND P0, PT, R3, 0x7f800000, PT ;  /* 0x7f8000000300780c */ /* 0x000fc80003f04070 */
[----:B------:R-:W-:-:S09]  /*50a0*/  SEL R0, R0, 0x7c, P0 ;  /* 0x0000007c00007807 */ /* 0x000fd20000000000 */
.L_x_1298:
[----:B------:R-:W-:Y:S05]  /*50b0*/  BSYNC B0 ;  /* 0x0000000000007941 */ /* 0x000fea0003800000 */
.L_x_1296:
[----:B------:R-:W-:Y:S01]  /*50c0*/  LOP3.LUT R3, R5, 0x80000000, RZ, 0xc0, !PT ;  /* 0x8000000005037812 */ /* 0x000fe200078ec0ff */
[----:B------:R-:W-:-:S03]  /*50d0*/  IMAD.MOV.U32 R25, RZ, RZ, R23 ;  /* 0x000000ffff197224 */ /* 0x000fc600078e0017 */
[----:B------:R-:W-:-:S04]  /*50e0*/  SHF.R.U32.HI R3, RZ, 0x18, R3 ;  /* 0x00000018ff037819 */ /* 0x000fc80000011603 */
[----:B------:R-:W-:-:S05]  /*50f0*/  LOP3.LUT R3, R0, R3, RZ, 0xfc, !PT ;  /* 0x0000000300037212 */ /* 0x000fca00078efcff */
[----:B------:R1:W-:Y:S01]  /*5100*/  STG.E.U8 desc[UR36][R8.64], R3 ;  /* 0x0000000308007986 */ /* 0x0003e2000c101124 */
[----:B------:R-:W-:Y:S05]  /*5110*/  BRA `(.L_x_1277) ;  /* 0x0000000400d07947 */ /* 0x000fea0003800000 */
.L_x_1292:
[----:B------:R1:W-:Y:S01]  /*5120*/  STG.E.U16 desc[UR36][R8.64], R3 ;  /* 0x0000000308007986 */ /* 0x0003e2000c101524 */
[----:B------:R-:W-:Y:S01]  /*5130*/  IMAD.MOV.U32 R25, RZ, RZ, R23 ;  /* 0x000000ffff197224 */ /* 0x000fe200078e0017 */
[----:B------:R-:W-:Y:S06]  /*5140*/  BRA `(.L_x_1277) ;  /* 0x0000000400c47947 */ /* 0x000fec0003800000 */
.L_x_1289:
        /* <DEDUP_REMOVED lines=13> */
.L_x_1301:
        /* <DEDUP_REMOVED lines=17> */
.L_x_1304:
[----:B------:R-:W-:-:S04]  /*5330*/  LOP3.LUT R3, R5, 0x80000000, RZ, 0xc0, !PT ;  /* 0x8000000005037812 */ /* 0x000fc800078ec0ff */
[----:B------:R-:W-:-:S04]  /*5340*/  SHF.R.U32.HI R3, RZ, 0x18, R3 ;  /* 0x00000018ff037819 */ /* 0x000fc80000011603 */
[----:B------:R-:W-:-:S04]  /*5350*/  LOP3.LUT R0, R0, R3, RZ, 0xfc, !PT ;  /* 0x0000000300007212 */ /* 0x000fc800078efcff */
[----:B------:R-:W-:-:S07]  /*5360*/  PRMT R4, R0, 0x7610, R4 ;  /* 0x0000761000047816 */ /* 0x000fce0000000004 */
.L_x_1303:
[----:B------:R-:W-:Y:S05]  /*5370*/  BSYNC B0 ;  /* 0x0000000000007941 */ /* 0x000fea0003800000 */
.L_x_1302:
[----:B------:R1:W-:Y:S01]  /*5380*/  STG.E.U8 desc[UR36][R8.64], R4 ;  /* 0x0000000408007986 */ /* 0x0003e2000c101124 */
[----:B------:R-:W-:Y:S01]  /*5390*/  IMAD.MOV.U32 R25, RZ, RZ, R23 ;  /* 0x000000ffff197224 */ /* 0x000fe200078e0017 */
[----:B------:R-:W-:Y:S06]  /*53a0*/  BRA `(.L_x_1277) ;  /* 0x00000004002c7947 */ /* 0x000fec0003800000 */
.L_x_1300:
        /* <DEDUP_REMOVED lines=17> */
.L_x_1307:
[----:B------:R-:W-:-:S04]  /*54c0*/  LOP3.LUT R3, R5, 0x80000000, RZ, 0xc0, !PT ;  /* 0x8000000005037812 */ /* 0x000fc800078ec0ff */
[----:B------:R-:W-:-:S04]  /*54d0*/  SHF.R.U32.HI R3, RZ, 0x18, R3 ;  /* 0x00000018ff037819 */ /* 0x000fc80000011603 */
[----:B------:R-:W-:-:S04]  /*54e0*/  LOP3.LUT R0, R0, R3, RZ, 0xfc, !PT ;  /* 0x0000000300007212 */ /* 0x000fc800078efcff */
[----:B------:R-:W-:-:S07]  /*54f0*/  PRMT R4, R0, 0x7610, R4 ;  /* 0x0000761000047816 */ /* 0x000fce0000000004 */
.L_x_1306:
[----:B------:R-:W-:Y:S05]  /*5500*/  BSYNC B0 ;  /* 0x0000000000007941 */ /* 0x000fea0003800000 */
.L_x_1305:
[----:B------:R1:W-:Y:S01]  /*5510*/  STG.E.U8 desc[UR36][R8.64], R4 ;  /* 0x0000000408007986 */ /* 0x0003e2000c101124 */
[----:B------:R-:W-:Y:S01]  /*5520*/  IMAD.MOV.U32 R25, RZ, RZ, R23 ;  /* 0x000000ffff197224 */ /* 0x000fe200078e0017 */
[----:B------:R-:W-:Y:S06]  /*5530*/  BRA `(.L_x_1277) ;  /* 0x0000000000c87947 */ /* 0x000fec0003800000 */
.L_x_1299:
        /* <DEDUP_REMOVED lines=23> */
.L_x_1282:
        /* <DEDUP_REMOVED lines=16> */
.L_x_1310:
[----:B------:R-:W-:Y:S01]  /*57b0*/  IMAD.MOV.U32 R25, RZ, RZ, R23 ;  /* 0x000000ffff197224 */ /* 0x000fe200078e0017 */
[----:B------:R-:W-:Y:S06]  /*57c0*/  BRA `(.L_x_1277) ;  /* 0x0000000000247947 */ /* 0x000fec0003800000 */
.L_x_1309:
[----:B------:R-:W-:Y:S02]  /*57d0*/  IMAD.U32 R4, R3, 0x10000, RZ ;  /* 0x0001000003047824 */ /* 0x000fe400078e00ff */
[----:B------:R-:W-:-:S04]  /*57e0*/  IMAD.MOV.U32 R25, RZ, RZ, R23 ;  /* 0x000000ffff197224 */ /* 0x000fc800078e0017 */
[----:B------:R-:W1:Y:S02]  /*57f0*/  F2I.U64.TRUNC R4, R4 ;  /* 0x0000000400047311 */ /* 0x000e64000020d800 */
[----:B-1----:R1:W-:Y:S01]  /*5800*/  STG.E.64 desc[UR36][R8.64], R4 ;  /* 0x0000000408007986 */ /* 0x0023e2000c101b24 */
[----:B------:R-:W-:Y:S05]  /*5810*/  BRA `(.L_x_1277) ;  /* 0x0000000000107947 */ /* 0x000fea0003800000 */
.L_x_1308:
[----:B------:R-:W-:Y:S02]  /*5820*/  IMAD.U32 R3, R3, 0x10000, RZ ;  /* 0x0001000003037824 */ /* 0x000fe400078e00ff */
[----:B------:R-:W-:-:S04]  /*5830*/  IMAD.MOV.U32 R25, RZ, RZ, R23 ;  /* 0x000000ffff197224 */ /* 0x000fc800078e0017 */
[----:B------:R-:W1:Y:S02]  /*5840*/  F2I.FTZ.U32.TRUNC.NTZ R3, R3 ;  /* 0x0000000300037305 */ /* 0x000e64000021f000 */
[----:B-1----:R4:W-:Y:S02]  /*5850*/  STG.E desc[UR36][R8.64], R3 ;  /* 0x0000000308007986 */ /* 0x0029e4000c101924 */
.L_x_1277:
[----:B------:R-:W-:Y:S05]  /*5860*/  BSYNC B6 ;  /* 0x0000000000067941 */ /* 0x000fea0003800000 */
.L_x_1276:
        /* <DEDUP_REMOVED lines=21> */
[----:B---3--:R-:W-:-:S04]  /*59c0*/  IMAD.U32 R22, R22, 0x10000, RZ ;  /* 0x0001000016167824 */ /* 0x008fc800078e00ff */
[----:B------:R-:W1:Y:S02]  /*59d0*/  F2I.FTZ.TRUNC.NTZ R3, R22 ;  /* 0x0000001600037305 */ /* 0x000e64000021f100 */
[----:B-1----:R1:W-:Y:S01]  /*59e0*/  STG.E.U8 desc[UR36][R8.64], R3 ;  /* 0x0000000308007986 */ /* 0x0023e2000c101124 */
[----:B------:R-:W-:Y:S05]  /*59f0*/  BRA `(.L_x_1318) ;  /* 0x0000000c00947947 */ /* 0x000fea0003800000 */
.L_x_1316:
[----:B---3--:R-:W-:-:S06]  /*5a00*/  IMAD.U32 R5, R22, 0x10000, RZ ;  /* 0x0001000016057824 */ /* 0x008fcc00078e00ff */
[----:B------:R-:W1:Y:S02]  /*5a10*/  F2I.S64.TRUNC R4, R5 ;  /* 0x0000000500047311 */ /* 0x000e64000020d900 */
[----:B-1----:R1:W-:Y:S01]  /*5a20*/  STG.E.U8 desc[UR36][R8.64], R4 ;  /* 0x0000000408007986 */ /* 0x0023e2000c101124 */
[----:B------:R-:W-:Y:S05]  /*5a30*/  BRA `(.L_x_1318) ;  /* 0x0000000c00847947 */ /* 0x000fea0003800000 */
.L_x_1315:
[----:B------:R-:W-:-:S13]  /*5a40*/  ISETP.NE.AND P0, PT, R0, 0x2, PT ;  /* 0x000000020000780c */ /* 0x000fda0003f05270 */
[----:B------:R-:W-:Y:S05]  /*5a50*/  @!P0 BRA `(.L_x_1319) ;  /* 0x0000000000308947 */ /* 0x000fea0003800000 */
[----:B------:R-:W-:-:S13]  /*5a60*/  ISETP.NE.AND P0, PT, R0, 0x3, PT ;  /* 0x000000030000780c */ /* 0x000fda0003f05270 */
[----:B------:R-:W-:Y:S05]  /*5a70*/  @!P0 BRA `(.L_x_1320) ;  /* 0x0000000000188947 */ /* 0x000fea0003800000 */
[----:B------:R-:W-:-:S13]  /*5a80*/  ISETP.NE.AND P0, PT, R0, 0x4, PT ;  /* 0x000000040000780c */ /* 0x000fda0003f05270 */
[----:B------:R-:W-:Y:S05]  /*5a90*/  @P0 BRA `(.L_x_1317) ;  /* 0x0000000c000c0947 */ /* 0x000fea0003800000 */
[----:B---3--:R-:W-:-:S06]  /*5aa0*/  IMAD.U32 R4, R22, 0x10000, RZ ;  /* 0x0001000016047824 */ /* 0x008fcc00078e00ff */
[----:B------:R-:W1:Y:S02]  /*5ab0*/  F2I.S64.TRUNC R4, R4 ;  /* 0x0000000400047311 */ /* 0x000e64000020d900 */
[----:B-1----:R1:W-:Y:S01]  /*5ac0*/  STG.E.64 desc[UR36][R8.64], R4 ;  /* 0x0000000408007986 */ /* 0x0023e2000c101b24 */
[----:B------:R-:W-:Y:S05]  /*5ad0*/  BRA `(.L_x_1318) ;  /* 0x0000000c005c7947 */ /* 0x000fea0003800000 */
.L_x_1320:
[----:B---3--:R-:W-:-:S04]  /*5ae0*/  IMAD.U32 R22, R22, 0x10000, RZ ;  /* 0x0001000016167824 */ /* 0x008fc800078e00ff */
[----:B------:R-:W1:Y:S02]  /*5af0*/  F2I.FTZ.TRUNC.NTZ R3, R22 ;  /* 0x0000001600037305 */ /* 0x000e64000021f100 */
[----:B-1----:R1:W-:Y:S01]  /*5b00*/  STG.E desc[UR36][R8.64], R3 ;  /* 0x0000000308007986 */ /* 0x0023e2000c101924 */
[----:B------:R-:W-:Y:S05]  /*5b10*/  BRA `(.L_x_1318) ;  /* 0x0000000c004c7947 */ /* 0x000fea0003800000 */
.L_x_1319:
[----:B---3--:R-:W-:-:S04]  /*5b20*/  IMAD.U32 R22, R22, 0x10000, RZ ;  /* 0x0001000016167824 */ /* 0x008fc800078e00ff */
[----:B------:R-:W1:Y:S02]  /*5b30*/  F2I.FTZ.TRUNC.NTZ R3, R22 ;  /* 0x0000001600037305 */ /* 0x000e64000021f100 */
[----:B-1----:R1:W-:Y:S01]  /*5b40*/  STG.E.U16 desc[UR36][R8.64], R3 ;  /* 0x0000000308007986 */ /* 0x0023e2000c101524 */
[----:B------:R-:W-:Y:S05]  /*5b50*/  BRA `(.L_x_1318) ;  /* 0x0000000c003c7947 */ /* 0x000fea0003800000 */
.L_x_1314:
[----:B------:R-:W-:-:S13]  /*5b60*/  ISETP.GT.AND P0, PT, R0, 0x6, PT ;  /* 0x000000060000780c */ /* 0x000fda0003f04270 */
[----:B------:R-:W-:Y:S05]  /*5b70*/  @P0 BRA `(.L_x_1321) ;  /* 0x00000000002c0947 */ /* 0x000fea0003800000 */
[----:B------:R-:W-:-:S13]  /*5b80*/  ISETP.NE.AND P0, PT, R0, 0x5, PT ;  /* 0x000000050000780c */ /* 0x000fda0003f05270 */
[----:B------:R-:W-:Y:S05]  /*5b90*/  @!P0 BRA `(.L_x_1322) ;  /* 0x0000000000148947 */ /* 0x000fea0003800000 */
[----:B------:R-:W-:-:S13]  /*5ba0*/  ISETP.NE.AND P0, PT, R0, 0x6, PT ;  /* 0x000000060000780c */ /* 0x000fda0003f05270 */
[----:B------:R-:W-:Y:S05]  /*5bb0*/  @P0 BRA `(.L_x_1317) ;  /* 0x0000000800c40947 */ /* 0x000fea0003800000 */
[----:B---3--:R-:W-:-:S05]  /*5bc0*/  IMAD.U32 R3, R22, 0x10000, RZ ;  /* 0x0001000016037824 */ /* 0x008fca00078e00ff */
[----:B------:R1:W-:Y:S01]  /*5bd0*/  STG.E desc[UR36][R8.64], R3 ;  /* 0x0000000308007986 */ /* 0x0003e2000c101924 */
[----:B------:R-:W-:Y:S05]  /*5be0*/  BRA `(.L_x_1318) ;  /* 0x0000000c00187947 */ /* 0x000fea0003800000 */
.L_x_1322:
[----:B---3--:R-:W-:-:S05]  /*5bf0*/  IMAD.U32 R0, R22, 0x10000, RZ ;  /* 0x0001000016007824 */ /* 0x008fca00078e00ff */
[----:B------:R-:W-:-:S05]  /*5c00*/  F2FP.F16.F32.PACK_AB R0, RZ, R0 ;  /* 0x00000000ff00723e */ /* 0x000fca00000000ff */
[----:B------:R1:W-:Y:S01]  /*5c10*/  STG.E.U16 desc[UR36][R8.64], R0 ;  /* 0x0000000008007986 */ /* 0x0003e2000c101524 */
[----:B------:R-:W-:Y:S05]  /*5c20*/  BRA `(.L_x_1318) ;  /* 0x0000000c00087947 */ /* 0x000fea0003800000 */
.L_x_1321:
        /* <DEDUP_REMOVED lines=8> */
[----:B------:R1:W-:Y:S01]  /*5cb0*/  STG.E.64 desc[UR36][R8.64], R22 ;  /* 0x0000001608007986 */ /* 0x0003e2000c101b24 */
[----:B------:R-:W-:Y:S05]  /*5cc0*/  BRA `(.L_x_1318) ;  /* 0x0000000800e07947 */ /* 0x000fea0003800000 */
.L_x_1324:
[----:B---3--:R-:W-:-:S05]  /*5cd0*/  IMAD.U32 R22, R22, 0x10000, RZ ;  /* 0x0001000016167824 */ /* 0x008fca00078e00ff */
[----:B------:R-:W-:-:S04]  /*5ce0*/  F2FP.F16.F32.PACK_AB R3, RZ, R22 ;  /* 0x00000016ff03723e */ /* 0x000fc800000000ff */
[----:B------:R-:W-:-:S05]  /*5cf0*/  PRMT R3, R3, 0x5410, RZ ;  /* 0x0000541003037816 */ /* 0x000fca00000000ff */
[----:B------:R1:W-:Y:S01]  /*5d00*/  STG.E desc[UR36][R8.64], R3 ;  /* 0x0000000308007986 */ /* 0x0003e2000c101924 */
[----:B------:R-:W-:Y:S05]  /*5d10*/  BRA `(.L_x_1318) ;  /* 0x0000000800cc7947 */ /* 0x000fea0003800000 */
.L_x_1323:
[----:B---3--:R-:W-:-:S04]  /*5d20*/  IMAD.U32 R4, R22, 0x10000, RZ ;  /* 0x0001000016047824 */ /* 0x008fc800078e00ff */
[----:B------:R-:W-:-:S06]  /*5d30*/  FMUL.FTZ R4, R4, 1 ;  /* 0x3f80000004047820 */ /* 0x000fcc0000410000 */
[----:B------:R-:W1:Y:S02]  /*5d40*/  F2F.F64.F32 R4, R4 ;  /* 0x0000000400047310 */ /* 0x000e640000201800 */
[----:B-1----:R1:W-:Y:S01]  /*5d50*/  STG.E.64 desc[UR36][R8.64], R4 ;  /* 0x0000000408007986 */ /* 0x0023e2000c101b24 */
[----:B------:R-:W-:Y:S05]  /*5d60*/  BRA `(.L_x_1318) ;  /* 0x0000000800b87947 */ /* 0x000fea0003800000 */
.L_x_1313:
        /* <DEDUP_REMOVED lines=11> */
[----:B------:R1:W-:Y:S01]  /*5e20*/  STG.E.U8 desc[UR36][R8.64], R3 ;  /* 0x0000000308007986 */ /* 0x0003e2000c101124 */
[----:B------:R-:W-:Y:S05]  /*5e30*/  BRA `(.L_x_1318) ;  /* 0x0000000800847947 */ /* 0x000fea0003800000 */
.L_x_1327:
[----:B---3--:R-:W-:Y:S01]  /*5e40*/  IMAD.U32 R22, R22, 0x10000, RZ ;  /* 0x0001000016167824 */ /* 0x008fe200078e00ff */
[----:B------:R-:W-:-:S03]  /*5e50*/  CS2R R6, SRZ ;  /* 0x0000000000067805 */ /* 0x000fc6000001ff00 */
[----:B------:R-:W-:-:S06]  /*5e60*/  FMUL.FTZ R4, R22, 1 ;  /* 0x3f80000016047820 */ /* 0x000fcc0000410000 */
[----:B------:R-:W1:Y:S02]  /*5e70*/  F2F.F64.F32 R4, R4 ;  /* 0x0000000400047310 */ /* 0x000e640000201800 */
[----:B-1----:R1:W-:Y:S01]  /*5e80*/  STG.E.128 desc[UR36][R8.64], R4 ;  /* 0x0000000408007986 */ /* 0x0023e2000c101d24 */
[----:B------:R-:W-:Y:S05]  /*5e90*/  BRA `(.L_x_1318) ;  /* 0x00000008006c7947 */ /* 0x000fea0003800000 */
.L_x_1326:
        /* <DEDUP_REMOVED lines=21> */
.L_x_1331:
[----:B------:R-:W-:Y:S05]  /*5ff0*/  BSYNC B0 ;  /* 0x0000000000007941 */ /* 0x000fea0003800000 */
.L_x_1330:
[----:B------:R-:W-:-:S05]  /*6000*/  LOP3.LUT R5, R0, R5, RZ, 0xfc, !PT ;  /* 0x0000000500057212 */ /* 0x000fca00078efcff */
[----:B------:R1:W-:Y:S01]  /*6010*/  STG.E.U8 desc[UR36][R8.64], R5 ;  /* 0x0000000508007986 */ /* 0x0003e2000c101124 */
[----:B------:R-:W-:Y:S05]  /*6020*/  BRA `(.L_x_1318) ;  /* 0x0000000800087947 */ /* 0x000fea0003800000 */
.L_x_1329:
        /* <DEDUP_REMOVED lines=13> */
.L_x_1333:
[----:B------:R-:W-:Y:S01]  /*6100*/  IMAD.MOV.U32 R0, RZ, RZ, 0x7f ;  /* 0x0000007fff007424 */ /* 0x000fe200078e00ff */
[----:B------:R-:W-:-:S04]  /*6110*/  ISETP.GT.U32.AND P0, PT, R3, 0x7f800000, PT ;  /* 0x7f8000000300780c */ /* 0x000fc80003f04070 */
[----:B------:R-:W-:-:S09]  /*6120*/  SEL R0, R0, 0x7c, P0 ;  /* 0x0000007c00007807 */ /* 0x000fd20000000000 */
.L_x_1334:
[----:B------:R-:W-:Y:S05]  /*6130*/  BSYNC B0 ;  /* 0x0000000000007941 */ /* 0x000fea0003800000 */
.L_x_1332:
[----:B------:R-:W-:-:S04]  /*6140*/  LOP3.LUT R3, R5, 0x80000000, RZ, 0xc0, !PT ;  /* 0x8000000005037812 */ /* 0x000fc800078ec0ff */
[----:B------:R-:W-:-:S04]  /*6150*/  SHF.R.U32.HI R3, RZ, 0x18, R3 ;  /* 0x00000018ff037819 */ /* 0x000fc80000011603 */
[----:B------:R-:W-:-:S05]  /*6160*/  LOP3.LUT R3, R0, R3, RZ, 0xfc, !PT ;  /* 0x0000000300037212 */ /* 0x000fca00078efcff */
[----:B------:R1:W-:Y:S01]  /*6170*/  STG.E.U8 desc[UR36][R8.64], R3 ;  /* 0x0000000308007986 */ /* 0x0003e2000c101124 */
[----:B------:R-:W-:Y:S05]  /*6180*/  BRA `(.L_x_1318) ;  /* 0x0000000400b07947 */ /* 0x000fea0003800000 */
.L_x_1328:
[----:B---3--:R1:W-:Y:S01]  /*6190*/  STG.E.U16 desc[UR36][R8.64], R22 ;  /* 0x0000001608007986 */ /* 0x0083e2000c101524 */
[----:B------:R-:W-:Y:S05]  /*61a0*/  BRA `(.L_x_1318) ;  /* 0x0000000400a87947 */ /* 0x000fea0003800000 */
.L_x_1325:
        /* <DEDUP_REMOVED lines=9> */
[----:B------:R-:W1:Y:S02]  /*6240*/  F2I.FTZ.U32.TRUNC.NTZ R3, R3 ;  /* 0x0000000300037305 */ /* 0x000e64000021f000 */
[----:B-1----:R1:W-:Y:S01]  /*6250*/  STG.E.U16 desc[UR36][R8.64], R3 ;  /* 0x0000000308007986 */ /* 0x0023e2000c101524 */
[----:B------:R-:W-:Y:S05]  /*6260*/  BRA `(.L_x_1318) ;  /* 0x0000000400787947 */ /* 0x000fea0003800000 */
.L_x_1337:
        /* <DEDUP_REMOVED lines=17> */
.L_x_1340:
[----:B------:R-:W-:-:S04]  /*6380*/  LOP3.LUT R3, R5, 0x80000000, RZ, 0xc0, !PT ;  /* 0x8000000005037812 */ /* 0x000fc800078ec0ff */
[----:B------:R-:W-:-:S04]  /*6390*/  SHF.R.U32.HI R3, RZ, 0x18, R3 ;  /* 0x00000018ff037819 */ /* 0x000fc80000011603 */
[----:B------:R-:W-:-:S04]  /*63a0*/  LOP3.LUT R0, R0, R3, RZ, 0xfc, !PT ;  /* 0x0000000300007212 */ /* 0x000fc800078efcff */
[----:B------:R-:W-:-:S07]  /*63b0*/  PRMT R4, R0, 0x7610, R4 ;  /* 0x0000761000047816 */ /* 0x000fce0000000004 */
.L_x_1339:
[----:B------:R-:W-:Y:S05]  /*63c0*/  BSYNC B0 ;  /* 0x0000000000007941 */ /* 0x000fea0003800000 */
.L_x_1338:
[----:B------:R4:W-:Y:S01]  /*63d0*/  STG.E.U8 desc[UR36][R8.64], R4 ;  /* 0x0000000408007986 */ /* 0x0009e2000c101124 */
[----:B------:R-:W-:Y:S05]  /*63e0*/  BRA `(.L_x_1318) ;  /* 0x0000000400187947 */ /* 0x000fea0003800000 */
.L_x_1336:
        /* <DEDUP_REMOVED lines=17> */
.L_x_1343:
[----:B------:R-:W-:-:S04]  /*6500*/  LOP3.LUT R3, R5, 0x80000000, RZ, 0xc0, !PT ;  /* 0x8000000005037812 */ /* 0x000fc800078ec0ff */
[----:B------:R-:W-:-:S04]  /*6510*/  SHF.R.U32.HI R3, RZ, 0x18, R3 ;  /* 0x00000018ff037819 */ /* 0x000fc80000011603 */
[----:B------:R-:W-:-:S04]  /*6520*/  LOP3.LUT R0, R0, R3, RZ, 0xfc, !PT ;  /* 0x0000000300007212 */ /* 0x000fc800078efcff */
[----:B------:R-:W-:-:S07]  /*6530*/  PRMT R4, R0, 0x7610, R4 ;  /* 0x0000761000047816 */ /* 0x000fce0000000004 */
.L_x_1342:
[----:B------:R-:W-:Y:S05]  /*6540*/  BSYNC B0 ;  /* 0x0000000000007941 */ /* 0x000fea0003800000 */
.L_x_1341:
[----:B------:R1:W-:Y:S01]  /*6550*/  STG.E.U8 desc[UR36][R8.64], R4 ;  /* 0x0000000408007986 */ /* 0x0003e2000c101124 */
[----:B------:R-:W-:Y:S05]  /*6560*/  BRA `(.L_x_1318) ;  /* 0x0000000000b87947 */ /* 0x000fea0003800000 */
.L_x_1335:
[----:B------:R-:W-:-:S13]  /*6570*/  ISETP.NE.AND P0, PT, R0, 0x1c, PT ;  /* 0x0000001c0000780c */ /* 0x000fda0003f05270 */
[----:B------:R-:W-:Y:S05]  /*6580*/  @!P0 BRA `(.L_x_1344) ;  /* 0x0000000000a48947 */ /* 0x000fea0003800000 */
[----:B------:R-:W-:-:S13]  /*6590*/  ISETP.NE.AND P0, PT, R0, 0x1d, PT ;  /* 0x0000001d0000780c */ /* 0x000fda0003f05270 */
[----:B------:R-:W-:Y:S05]  /*65a0*/  @!P0 BRA `(.L_x_1345) ;  /* 0x00000000008c8947 */ /* 0x000fea0003800000 */
[----:B------:R-:W-:-:S13]  /*65b0*/  ISETP.NE.AND P0, PT, R0, 0x2c, PT ;  /* 0x0000002c0000780c */ /* 0x000fda0003f05270 */
[----:B------:R-:W-:Y:S05]  /*65c0*/  @P0 BRA `(.L_x_1317) ;  /* 0x0000000000400947 */ /* 0x000fea0003800000 */
[----:B---3--:R-:W-:-:S05]  /*65d0*/  IMAD.U32 R22, R22, 0x10000, RZ ;  /* 0x0001000016167824 */ /* 0x008fca00078e00ff */
        /* <DEDUP_REMOVED lines=15> */
.L_x_1317:
        /* <DEDUP_REMOVED lines=16> */
.L_x_1346:
[----:B------:R-:W-:Y:S05]  /*67d0*/  BRA `(.L_x_1318) ;  /* 0x00000000001c7947 */ /* 0x000fea0003800000 */
.L_x_1345:
[----:B---3--:R-:W-:-:S06]  /*67e0*/  IMAD.U32 R4, R22, 0x10000, RZ ;  /* 0x0001000016047824 */ /* 0x008fcc00078e00ff */
[----:B------:R-:W1:Y:S02]  /*67f0*/  F2I.U64.TRUNC R4, R4 ;  /* 0x0000000400047311 */ /* 0x000e64000020d800 */
[----:B-1----:R3:W-:Y:S01]  /*6800*/  STG.E.64 desc[UR36][R8.64], R4 ;  /* 0x0000000408007986 */ /* 0x0027e2000c101b24 */
[----:B------:R-:W-:Y:S05]  /*6810*/  BRA `(.L_x_1318) ;  /* 0x00000000000c7947 */ /* 0x000fea0003800000 */
.L_x_1344:
[----:B---3--:R-:W-:-:S04]  /*6820*/  IMAD.U32 R22, R22, 0x10000, RZ ;  /* 0x0001000016167824 */ /* 0x008fc800078e00ff */
[----:B------:R-:W1:Y:S02]  /*6830*/  F2I.FTZ.U32.TRUNC.NTZ R3, R22 ;  /* 0x0000001600037305 */ /* 0x000e64000021f000 */
[----:B-1----:R1:W-:Y:S02]  /*6840*/  STG.E desc[UR36][R8.64], R3 ;  /* 0x0000000308007986 */ /* 0x0023e4000c101924 */
.L_x_1318:
[----:B------:R-:W-:-:S05]  /*6850*/  VIADD R25, R25, 0x80 ;  /* 0x0000008019197836 */ /* 0x000fca0000000000 */
[----:B------:R-:W-:-:S13]  /*6860*/  ISETP.GE.AND P0, PT, R25, R16, PT ;  /* 0x000000101900720c */ /* 0x000fda0003f06270 */
[----:B------:R-:W-:Y:S05]  /*6870*/  @P0 BRA `(.L_x_1312) ;  /* 0x0000000c00f00947 */ /* 0x000fea0003800000 */
[----:B-1234-:R-:W1:Y:S01]  /*6880*/  LDC.64 R8, c[0x0][0x218] ;  /* 0x00008600ff087b82 */ /* 0x01ee620000000a00 */
[----:B------:R-:W-:Y:S01]  /*6890*/  IMAD R0, R2, 0x200, R25 ;  /* 0x0000020002007824 */ /* 0x000fe200078e0219 */
        /* <DEDUP_REMOVED lines=16> */
[----:B0-----:R-:W-:-:S06]  /*69a0*/  IMAD.U32 R17, R17, 0x10000, RZ ;  /* 0x0001000011117824 */ /* 0x001fcc00078e00ff */
[----:B------:R-:W0:Y:S02]  /*69b0*/  F2I.FTZ.TRUNC.NTZ R17, R17 ;  /* 0x0000001100117305 */ /* 0x000e24000021f100 */
[----:B0-----:R4:W-:Y:S01]  /*69c0*/  STG.E.U8 desc[UR36][R8.64], R17 ;  /* 0x0000001108007986 */ /* 0x0019e2000c101124 */
[----:B------:R-:W-:Y:S05]  /*69d0*/  BRA `(.L_x_1352) ;  /* 0x0000000c00947947 */ /* 0x000fea0003800000 */
.L_x_1350:
[----:B0-----:R-:W-:-:S06]  /*69e0*/  IMAD.U32 R5, R17, 0x10000, RZ ;  /* 0x0001000011057824 */ /* 0x001fcc00078e00ff */
[----:B------:R-:W0:Y:S02]  /*69f0*/  F2I.S64.TRUNC R4, R5 ;  /* 0x0000000500047311 */ /* 0x000e24000020d900 */
[----:B0-----:R3:W-:Y:S01]  /*6a00*/  STG.E.U8 desc[UR36][R8.64], R4 ;  /* 0x0000000408007986 */ /* 0x0017e2000c101124 */
[----:B------:R-:W-:Y:S05]  /*6a10*/  BRA `(.L_x_1352) ;  /* 0x0000000c00847947 */ /* 0x000fea0003800000 */
.L_x_1349:
        /* <DEDUP_REMOVED lines=10> */
.L_x_1354:
[----:B0-----:R-:W-:-:S06]  /*6ac0*/  IMAD.U32 R17, R17, 0x10000, RZ ;  /* 0x0001000011117824 */ /* 0x001fcc00078e00ff */
[----:B------:R-:W0:Y:S02]  /*6ad0*/  F2I.FTZ.TRUNC.NTZ R17, R17 ;  /* 0x0000001100117305 */ /* 0x000e24000021f100 */
[----:B0-----:R2:W-:Y:S01]  /*6ae0*/  STG.E desc[UR36][R8.64], R17 ;  /* 0x0000001108007986 */ /* 0x0015e2000c101924 */
[----:B------:R-:W-:Y:S05]  /*6af0*/  BRA `(.L_x_1352) ;  /* 0x0000000c004c7947 */ /* 0x000fea0003800000 */
.L_x_1353:
[----:B0-----:R-:W-:-:S06]  /*6b00*/  IMAD.U32 R17, R17, 0x10000, RZ ;  /* 0x0001000011117824 */ /* 0x001fcc00078e00ff */
[----:B------:R-:W0:Y:S02]  /*6b10*/  F2I.FTZ.TRUNC.NTZ R17, R17 ;  /* 0x0000001100117305 */ /* 0x000e24000021f100 */
[----:B0-----:R0:W-:Y:S01]  /*6b20*/  STG.E.U16 desc[UR36][R8.64], R17 ;  /* 0x0000001108007986 */ /* 0x0011e2000c101524 */
[----:B------:R-:W-:Y:S05]  /*6b30*/  BRA `(.L_x_1352) ;  /* 0x0000000c003c7947 */ /* 0x000fea0003800000 */
.L_x_1348:
        /* <DEDUP_REMOVED lines=9> */
.L_x_1356:
[----:B0-----:R-:W-:-:S05]  /*6bd0*/  IMAD.U32 R0, R17, 0x10000, RZ ;  /* 0x0001000011007824 */ /* 0x001fca00078e00ff */
[----:B------:R-:W-:-:S05]  /*6be0*/  F2FP.F16.F32.PACK_AB R0, RZ, R0 ;  /* 0x00000000ff00723e */ /* 0x000fca00000000ff */
[----:B------:R0:W-:Y:S01]  /*6bf0*/  STG.E.U16 desc[UR36][R8.64], R0 ;  /* 0x0000000008007986 */ /* 0x0001e2000c101524 */
[----:B------:R-:W-:Y:S05]  /*6c00*/  BRA `(.L_x_1352) ;  /* 0x0000000c00087947 */ /* 0x000fea0003800000 */
.L_x_1355:
        /* <DEDUP_REMOVED lines=10> */
.L_x_1358:
[----:B0-----:R-:W-:-:S05]  /*6cb0*/  IMAD.U32 R17, R17, 0x10000, RZ ;  /* 0x0001000011117824 */ /* 0x001fca00078e00ff */
[----:B------:R-:W-:-:S04]  /*6cc0*/  F2FP.F16.F32.PACK_AB R3, RZ, R17 ;  /* 0x00000011ff03723e */ /* 0x000fc800000000ff */
[----:B------:R-:W-:-:S05]  /*6cd0*/  PRMT R3, R3, 0x5410, RZ ;  /* 0x0000541003037816 */ /* 0x000fca00000000ff */
[----:B------:R0:W-:Y:S01]  /*6ce0*/  STG.E desc[UR36][R8.64], R3 ;  /* 0x0000000308007986 */ /* 0x0001e2000c101924 */
[----:B------:R-:W-:Y:S05]  /*6cf0*/  BRA `(.L_x_1352) ;  /* 0x0000000800cc7947 */ /* 0x000fea0003800000 */
.L_x_1357:
[----:B0-----:R-:W-:-:S04]  /*6d00*/  IMAD.U32 R4, R17, 0x10000, RZ ;  /* 0x0001000011047824 */ /* 0x001fc800078e00ff */
[----:B------:R-:W-:-:S06]  /*6d10*/  FMUL.FTZ R4, R4, 1 ;  /* 0x3f80000004047820 */ /* 0x000fcc0000410000 */
[----:B------:R-:W0:Y:S02]  /*6d20*/  F2F.F64.F32 R4, R4 ;  /* 0x0000000400047310 */ /* 0x000e240000201800 */
[----:B0-----:R0:W-:Y:S01]  /*6d30*/  STG.E.64 desc[UR36][R8.64], R4 ;  /* 0x0000000408007986 */ /* 0x0011e2000c101b24 */
[----:B------:R-:W-:Y:S05]  /*6d40*/  BRA `(.L_x_1352) ;  /* 0x0000000800b87947 */ /* 0x000fea0003800000 */
.L_x_1347:
        /* <DEDUP_REMOVED lines=13> */
.L_x_1361:
[----:B0-----:R-:W-:Y:S01]  /*6e20*/  IMAD.U32 R17, R17, 0x10000, RZ ;  /* 0x0001000011117824 */ /* 0x001fe200078e00ff */
[----:B------:R-:W-:-:S03]  /*6e30*/  CS2R R6, SRZ ;  /* 0x0000000000067805 */ /* 0x000fc6000001ff00 */
[----:B------:R-:W-:-:S06]  /*6e40*/  FMUL.FTZ R4, R17, 1 ;  /* 0x3f80000011047820 */ /* 0x000fcc0000410000 */
[----:B------:R-:W0:Y:S02]  /*6e50*/  F2F.F64.F32 R4, R4 ;  /* 0x0000000400047310 */ /* 0x000e240000201800 */
[----:B0-----:R0:W-:Y:S01]  /*6e60*/  STG.E.128 desc[UR36][R8.64], R4 ;  /* 0x0000000408007986 */ /* 0x0011e2000c101d24 */
[----:B------:R-:W-:Y:S05]  /*6e70*/  BRA `(.L_x_1352) ;  /* 0x00000008006c7947 */ /* 0x000fea0003800000 */
.L_x_1360:
        /* <DEDUP_REMOVED lines=21> */
.L_x_1365:
[----:B------:R-:W-:Y:S05]  /*6fd0*/  BSYNC B0 ;  /* 0x0000000000007941 */ /* 0x000fea0003800000 */
.L_x_1364:
[----:B------:R-:W-:-:S05]  /*6fe0*/  LOP3.LUT R5, R0, R5, RZ, 0xfc, !PT ;  /* 0x0000000500057212 */ /* 0x000fca00078efcff */
[----:B------:R0:W-:Y:S01]  /*6ff0*/  STG.E.U8 desc[UR36][R8.64], R5 ;  /* 0x0000000508007986 */ /* 0x0001e2000c101124 */
[----:B------:R-:W-:Y:S05]  /*7000*/  BRA `(.L_x_1352) ;  /* 0x0000000800087947 */ /* 0x000fea0003800000 */
.L_x_1363:
        /* <DEDUP_REMOVED lines=13> */
.L_x_1367:
[----:B------:R-:W-:Y:S01]  /*70e0*/  IMAD.MOV.U32 R0, RZ, RZ, 0x7f ;  /* 0x0000007fff007424 */ /* 0x000fe200078e00ff */
[----:B------:R-:W-:-:S04]  /*70f0*/  ISETP.GT.U32.AND P0, PT, R3, 0x7f800000, PT ;  /* 0x7f8000000300780c */ /* 0x000fc80003f04070 */
[----:B------:R-:W-:-:S09]  /*7100*/  SEL R0, R0, 0x7c, P0 ;  /* 0x0000007c00007807 */ /* 0x000fd20000000000 */
.L_x_1368:
[----:B------:R-:W-:Y:S05]  /*7110*/  BSYNC B0 ;  /* 0x0000000000007941 */ /* 0x000fea0003800000 */
.L_x_1366:
[----:B------:R-:W-:-:S04]  /*7120*/  LOP3.LUT R3, R17, 0x80000000, RZ, 0xc0, !PT ;  /* 0x8000000011037812 */ /* 0x000fc800078ec0ff */
[----:B------:R-:W-:-:S04]  /*7130*/  SHF.R.U32.HI R3, RZ, 0x18, R3 ;  /* 0x00000018ff037819 */ /* 0x000fc80000011603 */
[----:B------:R-:W-:-:S05]  /*7140*/  LOP3.LUT R3, R0, R3, RZ, 0xfc, !PT ;  /* 0x0000000300037212 */ /* 0x000fca00078efcff */
[----:B------:R0:W-:Y:S01]  /*7150*/  STG.E.U8 desc[UR36][R8.64], R3 ;  /* 0x0000000308007986 */ /* 0x0001e2000c101124 */
[----:B------:R-:W-:Y:S05]  /*7160*/  BRA `(.L_x_1352) ;  /* 0x0000000400b07947 */ /* 0x000fea0003800000 */
.L_x_1362:
[----:B0-----:R0:W-:Y:S01]  /*7170*/  STG.E.U16 desc[UR36][R8.64], R17 ;  /* 0x0000001108007986 */ /* 0x0011e2000c101524 */
[----:B------:R-:W-:Y:S05]  /*7180*/  BRA `(.L_x_1352) ;  /* 0x0000000400a87947 */ /* 0x000fea0003800000 */
.L_x_1359:
        /* <DEDUP_REMOVED lines=12> */
.L_x_1371:
        /* <DEDUP_REMOVED lines=17> */
.L_x_1374:
[----:B------:R-:W-:-:S04]  /*7360*/  LOP3.LUT R3, R17, 0x80000000, RZ, 0xc0, !PT ;  /* 0x8000000011037812 */ /* 0x000fc800078ec0ff */
[----:B------:R-:W-:-:S04]  /*7370*/  SHF.R.U32.HI R3, RZ, 0x18, R3 ;  /* 0x00000018ff037819 */ /* 0x000fc80000011603 */
[----:B------:R-:W-:-:S04]  /*7380*/  LOP3.LUT R0, R0, R3, RZ, 0xfc, !PT ;  /* 0x0000000300007212 */ /* 0x000fc800078efcff */
[----:B------:R-:W-:-:S07]  /*7390*/  PRMT R4, R0, 0x7610, R4 ;  /* 0x0000761000047816 */ /* 0x000fce0000000004 */
.L_x_1373:
[----:B------:R-:W-:Y:S05]  /*73a0*/  BSYNC B0 ;  /* 0x0000000000007941 */ /* 0x000fea0003800000 */
.L_x_1372:
[----:B------:R0:W-:Y:S01]  /*73b0*/  STG.E.U8 desc[UR36][R8.64], R4 ;  /* 0x0000000408007986 */ /* 0x0001e2000c101124 */
[----:B------:R-:W-:Y:S05]  /*73c0*/  BRA `(.L_x_1352) ;  /* 0x0000000400187947 */ /* 0x000fea0003800000 */
.L_x_1370:
        /* <DEDUP_REMOVED lines=17> */
.L_x_1377:
[----:B------:R-:W-:-:S04]  /*74e0*/  LOP3.LUT R3, R17, 0x80000000, RZ, 0xc0, !PT ;  /* 0x8000000011037812 */ /* 0x000fc800078ec0ff */
[----:B------:R-:W-:-:S04]  /*74f0*/  SHF.R.U32.HI R3, RZ, 0x18, R3 ;  /* 0x00000018ff037819 */ /* 0x000fc80000011603 */
[----:B------:R-:W-:-:S04]  /*7500*/  LOP3.LUT R0, R0, R3, RZ, 0xfc, !PT ;  /* 0x0000000300007212 */ /* 0x000fc800078efcff */
[----:B------:R-:W-:-:S07]  /*7510*/  PRMT R4, R0, 0x7610, R4 ;  /* 0x0000761000047816 */ /* 0x000fce0000000004 */
.L_x_1376:
[----:B------:R-:W-:Y:S05]  /*7520*/  BSYNC B0 ;  /* 0x0000000000007941 */ /* 0x000fea0003800000 */
.L_x_1375:
[----:B------:R0:W-:Y:S01]  /*7530*/  STG.E.U8 desc[UR36][R8.64], R4 ;  /* 0x0000000408007986 */ /* 0x0001e2000c101124 */
[----:B------:R-:W-:Y:S05]  /*7540*/  BRA `(.L_x_1352) ;  /* 0x0000000000b87947 */ /* 0x000fea0003800000 */
.L_x_1369:
        /* <DEDUP_REMOVED lines=22> */
.L_x_1351:
        /* <DEDUP_REMOVED lines=16> */
.L_x_1380:
[----:B------:R-:W-:Y:S05]  /*77b0*/  BRA `(.L_x_1352) ;  /* 0x00000000001c7947 */ /* 0x000fea0003800000 */
.L_x_1379:
[----:B0-----:R-:W-:-:S06]  /*77c0*/  IMAD.U32 R4, R17, 0x10000, RZ ;  /* 0x0001000011047824 */ /* 0x001fcc00078e00ff */
[----:B------:R-:W0:Y:S02]  /*77d0*/  F2I.U64.TRUNC R4, R4 ;  /* 0x0000000400047311 */ /* 0x000e24000020d800 */
[----:B0-----:R0:W-:Y:S01]  /*77e0*/  STG.E.64 desc[UR36][R8.64], R4 ;  /* 0x0000000408007986 */ /* 0x0011e2000c101b24 */
[----:B------:R-:W-:Y:S05]  /*77f0*/  BRA `(.L_x_1352) ;  /* 0x00000000000c7947 */ /* 0x000fea0003800000 */
.L_x_1378:
[----:B0-----:R-:W-:-:S06]  /*7800*/  IMAD.U32 R17, R17, 0x10000, RZ ;  /* 0x0001000011117824 */ /* 0x001fcc00078e00ff */
[----:B------:R-:W0:Y:S02]  /*7810*/  F2I.FTZ.U32.TRUNC.NTZ R17, R17 ;  /* 0x0000001100117305 */ /* 0x000e24000021f000 */
[----:B0-----:R0:W-:Y:S02]  /*7820*/  STG.E desc[UR36][R8.64], R17 ;  /* 0x0000001108007986 */ /* 0x0011e4000c101924 */
.L_x_1352:
[----:B------:R-:W-:-:S07]  /*7830*/  VIADD R25, R25, 0x80 ;  /* 0x0000008019197836 */ /* 0x000fce0000000000 */
.L_x_1312:
[----:B------:R-:W-:Y:S05]  /*7840*/  BSYNC B6 ;  /* 0x0000000000067941 */ /* 0x000fea0003800000 */
.L_x_1311:
[----:B------:R-:W-:-:S13]  /*7850*/  ISETP.GE.AND P0, PT, R25, R16, PT ;  /* 0x000000101900720c */ /* 0x000fda0003f06270 */
[----:B------:R-:W-:Y:S05]  /*7860*/  @P0 EXIT ;  /* 0x000000000000094d */ /* 0x000fea0003800000 */
[----:B01234-:R-:W0:Y:S01]  /*7870*/  LDC.64 R4, c[0x0][0x218] ;  /* 0x00008600ff047b82 */ /* 0x01fe220000000a00 */
        /* <DEDUP_REMOVED lines=18> */
[----:B0-----:R-:W-:Y:S01]  /*79a0*/  STG.E.U8 desc[UR36][R2.64], R19 ;  /* 0x0000001302007986 */ /* 0x001fe2000c101124 */
[----:B------:R-:W-:Y:S05]  /*79b0*/  EXIT ;  /* 0x000000000000794d */ /* 0x000fea0003800000 */
.L_x_1384:
[----:B------:R-:W-:-:S06]  /*79c0*/  IMAD.U32 R5, R19, 0x10000, RZ ;  /* 0x0001000013057824 */ /* 0x000fcc00078e00ff */
[----:B------:R-:W0:Y:S02]  /*79d0*/  F2I.S64.TRUNC R4, R5 ;  /* 0x0000000500047311 */ /* 0x000e24000020d900 */
[----:B0-----:R-:W-:Y:S01]  /*79e0*/  STG.E.U8 desc[UR36][R2.64], R4 ;  /* 0x0000000402007986 */ /* 0x001fe2000c101124 */
[----:B------:R-:W-:Y:S05]  /*79f0*/  EXIT ;  /* 0x000000000000794d */ /* 0x000fea0003800000 */
.L_x_1383:
        /* <DEDUP_REMOVED lines=8> */
[----:B0-----:R-:W-:Y:S01]  /*7a80*/  STG.E.64 desc[UR36][R2.64], R4 ;  /* 0x0000000402007986 */ /* 0x001fe2000c101b24 */
[----:B------:R-:W-:Y:S05]  /*7a90*/  EXIT ;  /* 0x000000000000794d */ /* 0x000fea0003800000 */
.L_x_1387:
[----:B------:R-:W-:-:S06]  /*7aa0*/  IMAD.U32 R19, R19, 0x10000, RZ ;  /* 0x0001000013137824 */ /* 0x000fcc00078e00ff */
[----:B------:R-:W0:Y:S02]  /*7ab0*/  F2I.FTZ.TRUNC.NTZ R19, R19 ;  /* 0x0000001300137305 */ /* 0x000e24000021f100 */
[----:B0-----:R-:W-:Y:S01]  /*7ac0*/  STG.E desc[UR36][R2.64], R19 ;  /* 0x0000001302007986 */ /* 0x001fe2000c101924 */
[----:B------:R-:W-:Y:S05]  /*7ad0*/  EXIT ;  /* 0x000000000000794d */ /* 0x000fea0003800000 */
.L_x_1386:
[----:B------:R-:W-:-:S06]  /*7ae0*/  IMAD.U32 R19, R19, 0x10000, RZ ;  /* 0x0001000013137824 */ /* 0x000fcc00078e00ff */
[----:B------:R-:W0:Y:S02]  /*7af0*/  F2I.FTZ.TRUNC.NTZ R19, R19 ;  /* 0x0000001300137305 */ /* 0x000e24000021f100 */
[----:B0-----:R-:W-:Y:S01]  /*7b00*/  STG.E.U16 desc[UR36][R2.64], R19 ;  /* 0x0000001302007986 */ /* 0x001fe2000c101524 */
[----:B------:R-:W-:Y:S05]  /*7b10*/  EXIT ;  /* 0x000000000000794d */ /* 0x000fea0003800000 */
.L_x_1382:
[----:B------:R-:W-:-:S13]  /*7b20*/  ISETP.GT.AND P0, PT, R0, 0x6, PT ;  /* 0x000000060000780c */ /* 0x000fda0003f04270 */
[----:B------:R-:W-:Y:S05]  /*7b30*/  @P0 BRA `(.L_x_1388) ;  /* 0x00000000002c0947 */ /* 0x000fea0003800000 */
[----:B------:R-:W-:-:S13]  /*7b40*/  ISETP.NE.AND P0, PT, R0, 0x5, PT ;  /* 0x000000050000780c */ /* 0x000fda0003f05270 */
[----:B------:R-:W-:Y:S05]  /*7b50*/  @!P0 BRA `(.L_x_1389) ;  /* 0x0000000000148947 */ /* 0x000fea0003800000 */
[----:B------:R-:W-:-:S13]  /*7b60*/  ISETP.NE.AND P0, PT, R0, 0x6, PT ;  /* 0x000000060000780c */ /* 0x000fda0003f05270 */
[----:B------:R-:W-:Y:S05]  /*7b70*/  @P0 BRA `(.L_x_1385) ;  /* 0x0000000800c40947 */ /* 0x000fea0003800000 */
[----:B------:R-:W-:-:S05]  /*7b80*/  IMAD.U32 R19, R19, 0x10000, RZ ;  /* 0x0001000013137824 */ /* 0x000fca00078e00ff */
[----:B------:R-:W-:Y:S01]  /*7b90*/  STG.E desc[UR36][R2.64], R19 ;  /* 0x0000001302007986 */ /* 0x000fe2000c101924 */
[----:B------:R-:W-:Y:S05]  /*7ba0*/  EXIT ;  /* 0x000000000000794d */ /* 0x000fea0003800000 */
.L_x_1389:
[----:B------:R-:W-:-:S05]  /*7bb0*/  IMAD.U32 R0, R19, 0x10000, RZ ;  /* 0x0001000013007824 */ /* 0x000fca00078e00ff */
[----:B------:R-:W-:-:S05]  /*7bc0*/  F2FP.F16.F32.PACK_AB R0, RZ, R0 ;  /* 0x00000000ff00723e */ /* 0x000fca00000000ff */
[----:B------:R-:W-:Y:S01]  /*7bd0*/  STG.E.U16 desc[UR36][R2.64], R0 ;  /* 0x0000000002007986 */ /* 0x000fe2000c101524 */
[----:B------:R-:W-:Y:S05]  /*7be0*/  EXIT ;  /* 0x000000000000794d */ /* 0x000fea0003800000 */
.L_x_1388:
        /* <DEDUP_REMOVED lines=8> */
[----:B------:R-:W-:Y:S01]  /*7c70*/  STG.E.64 desc[UR36][R2.64], R4 ;  /* 0x0000000402007986 */ /* 0x000fe2000c101b24 */
[----:B------:R-:W-:Y:S05]  /*7c80*/  EXIT ;  /* 0x000000000000794d */ /* 0x000fea0003800000 */
.L_x_1391:
[----:B------:R-:W-:-:S05]  /*7c90*/  IMAD.U32 R19, R19, 0x10000, RZ ;  /* 0x0001000013137824 */ /* 0x000fca00078e00ff */
[----:B------:R-:W-:-:S04]  /*7ca0*/  F2FP.F16.F32.PACK_AB R5, RZ, R19 ;  /* 0x00000013ff05723e */ /* 0x000fc800000000ff */
[----:B------:R-:W-:-:S05]  /*7cb0*/  PRMT R5, R5, 0x5410, RZ ;  /* 0x0000541005057816 */ /* 0x000fca00000000ff */
[----:B------:R-:W-:Y:S01]  /*7cc0*/  STG.E desc[UR36][R2.64], R5 ;  /* 0x0000000502007986 */ /* 0x000fe2000c101924 */
[----:B------:R-:W-:Y:S05]  /*7cd0*/  EXIT ;  /* 0x000000000000794d */ /* 0x000fea0003800000 */
.L_x_1390:
[----:B------:R-:W-:-:S04]  /*7ce0*/  IMAD.U32 R4, R19, 0x10000, RZ ;  /* 0x0001000013047824 */ /* 0x000fc800078e00ff */
[----:B------:R-:W-:-:S06]  /*7cf0*/  FMUL.FTZ R4, R4, 1 ;  /* 0x3f80000004047820 */ /* 0x000fcc0000410000 */
[----:B------:R-:W0:Y:S02]  /*7d00*/  F2F.F64.F32 R4, R4 ;  /* 0x0000000400047310 */ /* 0x000e240000201800 */
[----:B0-----:R-:W-:Y:S01]  /*7d10*/  STG.E.64 desc[UR36][R2.64], R4 ;  /* 0x0000000402007986 */ /* 0x001fe2000c101b24 */
[----:B------:R-:W-:Y:S05]  /*7d20*/  EXIT ;  /* 0x000000000000794d */ /* 0x000fea0003800000 */
.L_x_1381:
        /* <DEDUP_REMOVED lines=11> */
[----:B------:R-:W-:Y:S01]  /*7de0*/  STG.E.U8 desc[UR36][R2.64], R5 ;  /* 0x0000000502007986 */ /* 0x000fe2000c101124 */
[----:B------:R-:W-:Y:S05]  /*7df0*/  EXIT ;  /* 0x000000000000794d */ /* 0x000fea0003800000 */
.L_x_1394:
[----:B------:R-:W-:Y:S01]  /*7e00*/  IMAD.U32 R19, R19, 0x10000, RZ ;  /* 0x0001000013137824 */ /* 0x000fe200078e00ff */
[----:B------:R-:W-:-:S03]  /*7e10*/  CS2R R6, SRZ ;  /* 0x0000000000067805 */ /* 0x000fc6000001ff00 */
[----:B------:R-:W-:-:S06]  /*7e20*/  FMUL.FTZ R4, R19, 1 ;  /* 0x3f80000013047820 */ /* 0x000fcc0000410000 */
[----:B------:R-:W0:Y:S02]  /*7e30*/  F2F.F64.F32 R4, R4 ;  /* 0x0000000400047310 */ /* 0x000e240000201800 */
[----:B0-----:R-:W-:Y:S01]  /*7e40*/  STG.E.128 desc[UR36][R2.64], R4 ;  /* 0x0000000402007986 */ /* 0x001fe2000c101d24 */
[----:B------:R-:W-:Y:S05]  /*7e50*/  EXIT ;  /* 0x000000000000794d */ /* 0x000fea0003800000 */
.L_x_1393:
        /* <DEDUP_REMOVED lines=21> */
.L_x_1398:
[----:B------:R-:W-:Y:S05]  /*7fb0*/  BSYNC B0 ;  /* 0x0000000000007941 */ /* 0x000fea0003800000 */
.L_x_1397:
[----:B------:R-:W-:-:S05]  /*7fc0*/  LOP3.LUT R5, R0, R5, RZ, 0xfc, !PT ;  /* 0x0000000500057212 */ /* 0x000fca00078efcff */
[----:B------:R-:W-:Y:S01]  /*7fd0*/  STG.E.U8 desc[UR36][R2.64], R5 ;  /* 0x0000000502007986 */ /* 0x000fe2000c101124 */
[----:B------:R-:W-:Y:S05]  /*7fe0*/  EXIT ;  /* 0x000000000000794d */ /* 0x000fea0003800000 */
.L_x_1396:
        /* <DEDUP_REMOVED lines=13> */
.L_x_1400:
[----:B------:R-:W-:Y:S01]  /*80c0*/  IMAD.MOV.U32 R0, RZ, RZ, 0x7f ;  /* 0x0000007fff007424 */ /* 0x000fe200078e00ff */
[----:B------:R-:W-:-:S04]  /*80d0*/  ISETP.GT.U32.AND P0, PT, R4, 0x7f800000, PT ;  /* 0x7f8000000400780c */ /* 0x000fc80003f04070 */
[----:B------:R-:W-:-:S09]  /*80e0*/  SEL R0, R0, 0x7c, P0 ;  /* 0x0000007c00007807 */ /* 0x000fd20000000000 */
.L_x_1401:
[----:B------:R-:W-:Y:S05]  /*80f0*/  BSYNC B0 ;  /* 0x0000000000007941 */ /* 0x000fea0003800000 */
.L_x_1399:
[----:B------:R-:W-:-:S04]  /*8100*/  LOP3.LUT R4, R19, 0x80000000, RZ, 0xc0, !PT ;  /* 0x8000000013047812 */ /* 0x000fc800078ec0ff */
[----:B------:R-:W-:-:S04]  /*8110*/  SHF.R.U32.HI R5, RZ, 0x18, R4 ;  /* 0x00000018ff057819 */ /* 0x000fc80000011604 */
[----:B------:R-:W-:-:S05]  /*8120*/  LOP3.LUT R5, R0, R5, RZ, 0xfc, !PT ;  /* 0x0000000500057212 */ /* 0x000fca00078efcff */
[----:B------:R-:W-:Y:S01]  /*8130*/  STG.E.U8 desc[UR36][R2.64], R5 ;  /* 0x0000000502007986 */ /* 0x000fe2000c101124 */
[----:B------:R-:W-:Y:S05]  /*8140*/  EXIT ;  /* 0x000000000000794d */ /* 0x000fea0003800000 */
.L_x_1395:
[----:B------:R-:W-:Y:S01]  /*8150*/  STG.E.U16 desc[UR36][R2.64], R19 ;  /* 0x0000001302007986 */ /* 0x000fe2000c101524 */
[----:B------:R-:W-:Y:S05]  /*8160*/  EXIT ;  /* 0x000000000000794d */ /* 0x000fea0003800000 */
.L_x_1392:
        /* <DEDUP_REMOVED lines=10> */
[----:B0-----:R-:W-:Y:S01]  /*8210*/  STG.E.U16 desc[UR36][R2.64], R5 ;  /* 0x0000000502007986 */ /* 0x001fe2000c101524 */
[----:B------:R-:W-:Y:S05]  /*8220*/  EXIT ;  /* 0x000000000000794d */ /* 0x000fea0003800000 */
.L_x_1404:
        /* <DEDUP_REMOVED lines=17> */
.L_x_1407:
[----:B------:R-:W-:-:S04]  /*8340*/  LOP3.LUT R0, R19, 0x80000000, RZ, 0xc0, !PT ;  /* 0x8000000013007812 */ /* 0x000fc800078ec0ff */
[----:B------:R-:W-:-:S04]  /*8350*/  SHF.R.U32.HI R5, RZ, 0x18, R0 ;  /* 0x00000018ff057819 */ /* 0x000fc80000011600 */
[----:B------:R-:W-:-:S04]  /*8360*/  LOP3.LUT R4, R4, R5, RZ, 0xfc, !PT ;  /* 0x0000000504047212 */ /* 0x000fc800078efcff */
[----:B------:R-:W-:-:S07]  /*8370*/  PRMT R0, R4, 0x7610, R0 ;  /* 0x0000761004007816 */ /* 0x000fce0000000000 */
.L_x_1406:
[----:B------:R-:W-:Y:S05]  /*8380*/  BSYNC B0 ;  /* 0x0000000000007941 */ /* 0x000fea0003800000 */
.L_x_1405:
[----:B------:R-:W-:Y:S01]  /*8390*/  STG.E.U8 desc[UR36][R2.64], R0 ;  /* 0x0000000002007986 */ /* 0x000fe2000c101124 */
[----:B------:R-:W-:Y:S05]  /*83a0*/  EXIT ;  /* 0x000000000000794d */ /* 0x000fea0003800000 */
.L_x_1403:
        /* <DEDUP_REMOVED lines=17> */
.L_x_1410:
[----:B------:R-:W-:-:S04]  /*84c0*/  LOP3.LUT R0, R19, 0x80000000, RZ, 0xc0, !PT ;  /* 0x8000000013007812 */ /* 0x000fc800078ec0ff */
[----:B------:R-:W-:-:S04]  /*84d0*/  SHF.R.U32.HI R5, RZ, 0x18, R0 ;  /* 0x00000018ff057819 */ /* 0x000fc80000011600 */
[----:B------:R-:W-:-:S04]  /*84e0*/  LOP3.LUT R4, R4, R5, RZ, 0xfc, !PT ;  /* 0x0000000504047212 */ /* 0x000fc800078efcff */
[----:B------:R-:W-:-:S07]  /*84f0*/  PRMT R0, R4, 0x7610, R0 ;  /* 0x0000761004007816 */ /* 0x000fce0000000000 */
.L_x_1409:
[----:B------:R-:W-:Y:S05]  /*8500*/  BSYNC B0 ;  /* 0x0000000000007941 */ /* 0x000fea0003800000 */
.L_x_1408:
[----:B------:R-:W-:Y:S01]  /*8510*/  STG.E.U8 desc[UR36][R2.64], R0 ;  /* 0x0000000002007986 */ /* 0x000fe2000c101124 */
[----:B------:R-:W-:Y:S05]  /*8520*/  EXIT ;  /* 0x000000000000794d */ /* 0x000fea0003800000 */
.L_x_1402:
[----:B------:R-:W-:-:S13]  /*8530*/  ISETP.NE.AND P0, PT, R0, 0x1c, PT ;  /* 0x0000001c0000780c */ /* 0x000fda0003f05270 */
[----:B------:R-:W-:Y:S05]  /*8540*/  @!P0 BRA `(.L_x_1411) ;  /* 0x0000000000a48947 */ /* 0x000fea0003800000 */
[----:B------:R-:W-:-:S13]  /*8550*/  ISETP.NE.AND P0, PT, R0, 0x1d, PT ;  /* 0x0000001d0000780c */ /* 0x000fda0003f05270 */
[----:B------:R-:W-:Y:S05]  /*8560*/  @!P0 BRA `(.L_x_1412) ;  /* 0x00000000008c8947 */ /* 0x000fea0003800000 */
[----:B------:R-:W-:-:S13]  /*8570*/  ISETP.NE.AND P0, PT, R0, 0x2c, PT ;  /* 0x0000002c0000780c */ /* 0x000fda0003f05270 */
[----:B------:R-:W-:Y:S05]  /*8580*/  @P0 BRA `(.L_x_1385) ;  /* 0x0000000000400947 */ /* 0x000fea0003800000 */
[----:B------:R-:W-:Y:S02]  /*8590*/  IMAD.U32 R19, R19, 0x10000, RZ ;  /* 0x0001000013137824 */ /* 0x000fe400078e00ff */
        /* <DEDUP_REMOVED lines=15> */
.L_x_1385:
        /* <DEDUP_REMOVED lines=16> */
.L_x_1413:
[----:B------:R-:W-:Y:S05]  /*8790*/  EXIT ;  /* 0x000000000000794d */ /* 0x000fea0003800000 */
.L_x_1412:
[----:B------:R-:W-:-:S06]  /*87a0*/  IMAD.U32 R4, R19, 0x10000, RZ ;  /* 0x0001000013047824 */ /* 0x000fcc00078e00ff */
[----:B------:R-:W0:Y:S02]  /*87b0*/  F2I.U64.TRUNC R4, R4 ;  /* 0x0000000400047311 */ /* 0x000e24000020d800 */
[----:B0-----:R-:W-:Y:S01]  /*87c0*/  STG.E.64 desc[UR36][R2.64], R4 ;  /* 0x0000000402007986 */ /* 0x001fe2000c101b24 */
[----:B------:R-:W-:Y:S05]  /*87d0*/  EXIT ;  /* 0x000000000000794d */ /* 0x000fea0003800000 */
.L_x_1411:
[----:B------:R-:W-:-:S06]  /*87e0*/  IMAD.U32 R19, R19, 0x10000, RZ ;  /* 0x0001000013137824 */ /* 0x000fcc00078e00ff */
[----:B------:R-:W0:Y:S02]  /*87f0*/  F2I.FTZ.U32.TRUNC.NTZ R19, R19 ;  /* 0x0000001300137305 */ /* 0x000e24000021f000 */
[----:B0-----:R-:W-:Y:S01]  /*8800*/  STG.E desc[UR36][R2.64], R19 ;  /* 0x0000001302007986 */ /* 0x001fe2000c101924 */
[----:B------:R-:W-:Y:S05]  /*8810*/  EXIT ;  /* 0x000000000000794d */ /* 0x000fea0003800000 */
.L_x_1414:
        /* <DEDUP_REMOVED lines=14> */
.L_x_19326:


//--------------------- .text._ZN2at6native18elementwise_kernelILi128ELi4EZNS0_22gpu_kernel_impl_nocastINS0_13BUnaryFunctorIN3c108BFloat16ES5_S5_NS0_15binary_internal10DivFunctorIS5_EEEEEEvRNS_18TensorIteratorBaseERKT_EUliE_EEviT1_ --------------------------
	.section	.text._ZN2at6native18elementwise_kernelILi128ELi4EZNS0_22gpu_kernel_impl_nocastINS0_13BUnaryFunctorIN3c108BFloat16ES5_S5_NS0_15binary_internal10DivFunctorIS5_EEEEEEvRNS_18TensorIteratorBaseERKT_EUliE_EEviT1_,"ax",@progbits
	.align	128
        .global         _ZN2at6native18elementwise_kernelILi128ELi4EZNS0_22gpu_kernel_impl_nocastINS0_13BUnaryFunctorIN3c108BFloat16ES5_S5_NS0_15binary_internal10DivFunctorIS5_EEEEEEvRNS_18TensorIteratorBaseERKT_EUliE_EEviT1_
        .type           _ZN2at6native18elementwise_kernelILi128ELi4EZNS0_22gpu_kernel_impl_nocastINS0_13BUnaryFunctorIN3c108BFloat16ES5_S5_NS0_15binary_internal10DivFunctorIS5_EEEEEEvRNS_18TensorIteratorBaseERKT_EUliE_EEviT1_,@function
        .size           _ZN2at6native18elementwise_kernelILi128ELi4EZNS0_22gpu_kernel_impl_nocastINS0_13BUnaryFunctorIN3c108BFloat16ES5_S5_NS0_15binary_internal10DivFunctorIS5_EEEEEEvRNS_18TensorIteratorBaseERKT_EUliE_EEviT1_,(.L_x_19327 - _ZN2at6native18elementwise_kernelILi128ELi4EZNS0_22gpu_kernel_impl_nocastINS0_13BUnaryFunctorIN3c108BFloat16ES5_S5_NS0_15binary_internal10DivFunctorIS5_EEEEEEvRNS_18TensorIteratorBaseERKT_EUliE_EEviT1_)
        .other          _ZN2at6native18elementwise_kernelILi128ELi4EZNS0_22gpu_kernel_impl_nocastINS0_13BUnaryFunctorIN3c108BFloat16ES5_S5_NS0_15binary_internal10DivFunctorIS5_EEEEEEvRNS_18TensorIteratorBaseERKT_EUliE_EEviT1_,@"STO_CUDA_ENTRY STV_DEFAULT"
_ZN2at6native18elementwise_kernelILi128ELi4EZNS0_22gpu_kernel_impl_nocastINS0_13BUnaryFunctorIN3c108BFloat16ES5_S5_NS0_15binary_internal10DivFunctorIS5_EEEEEEvRNS_18TensorIteratorBaseERKT_EUliE_EEviT1_:
.text._ZN2at6native18elementwise_kernelILi128ELi4EZNS0_22gpu_kernel_impl_nocastINS0_13BUnaryFunctorIN3c108BFloat16ES5_S5_NS0_15binary_internal10DivFunctorIS5_EEEEEEvRNS_18TensorIteratorBaseERKT_EUliE_EEviT1_:
[----:B------:R-:W-:Y:S01]  /*0000*/  LDC R1, c[0x0][0x28] ;  /* 0x00000a00ff017b82 */ /* 0x000fe20000000800 */
[----:B------:R-:W0:Y:S01]  /*0010*/  S2R R0, SR_CTAID.X ;  /* 0x0000000000007919 */ /* 0x000e220000002500 */
[----:B------:R-:W-:Y:S01]  /*0020*/  ULDC UR6, c[0x0][0x210] ;  /* 0x0000840000067ab9 */ /* 0x000fe20000000800 */
[----:B------:R-:W-:Y:S01]  /*0030*/  ULDC.64 UR4, c[0x0][0x208] ;  /* 0x0000820000047ab9 */ /* 0x000fe20000000a00 */
[----:B------:R-:W-:Y:S01]  /*0040*/  ULDC.U16 UR7, c[0x0][0x422] ;  /* 0x0001088000077ab9 */ /* 0x000fe20000000400 */
[----:B------:R-:W0:Y:S01]  /*0050*/  S2R R3, SR_TID.X ;  /* 0x0000000000037919 */ /* 0x000e220000002100 */
[----:B------:R-:W-:Y:S01]  /*0060*/  BSSY B0, `(.L_x_1415) ;  /* 0x0000140000007945 */ /* 0x000fe20003800000 */
[----:B0-----:R-:W-:-:S04]  /*0070*/  LEA R0, R0, R3, 0x9 ;  /* 0x0000000300007211 */ /* 0x001fc800078e48ff */
[----:B------:R-:W-:-:S13]  /*0080*/  ISETP.GE.AND P0, PT, R0, UR6, PT ;  /* 0x0000000600007c0c */ /* 0x000fda000bf06270 */
[----:B------:R-:W-:Y:S05]  /*0090*/  @P0 BRA `(.L_x_1416) ;  /* 0x0000001000f00947 */ /* 0x000fea0003800000 */
[----:B------:R-:W0:Y:S01]  /*00a0*/  LDC R8, c[0x0][0x218] ;  /* 0x00008600ff087b82 */ /* 0x000e220000000800 */
[----:B------:R-:W-:Y:S02]  /*00b0*/  CS2R R2, SRZ ;  /* 0x0000000000027805 */ /* 0x000fe4000001ff00 */
[----:B0-----:R-:W-:-:S13]  /*00c0*/  ISETP.NE.AND P0, PT, R8, RZ, PT ;  /* 0x000000ff0800720c */ /* 0x001fda0003f05270 */
[----:B------:R-:W-:Y:S05]  /*00d0*/  @!P0 BRA `(.L_x_1417) ;  /* 0x0000001000a88947 */ /* 0x000fea0003800000 */
[----:B------:R-:W-:Y:S01]  /*00e0*/  HFMA2.MMA R2, -RZ, RZ, 0, 0 ;  /* 0x00000000ff027435 */ /* 0x000fe200000001ff */
[----:B------:R-:W-:Y:S01]  /*00f0*/  MOV R3, R0 ;  /* 0x0000000000037202 */ /* 0x000fe20000000f00 */
[----:B------:R-:W-:Y:S01]  /*0100*/  ULDC.64 UR8, c[0x0][0x220] ;  /* 0x0000880000087ab9 */ /* 0x000fe20000000a00 */
[----:B------:R-:W-:-:S07]  /*0110*/  ISETP.NE.AND P0, PT, R8, 0x1, PT ;  /* 0x000000010800780c */ /* 0x000fce0003f05270 */
[----:B------:R-:W-:Y:S01]  /*0120*/  IMAD.HI.U32 R4, R0, UR8, R2 ;  /* 0x0000000800047c27 */ /* 0x000fe2000f8e0002 */
[----:B------:R-:W-:-:S04]  /*0130*/  ULDC UR8, c[0x0][0x21c] ;  /* 0x0000870000087ab9 */ /* 0x000fc80000000800 */
[----:B------:R-:W-:-:S04]  /*0140*/  SHF.R.U32.HI R5, RZ, UR9, R4 ;  /* 0x00000009ff057c19 */ /* 0x000fc80008011604 */
[----:B------:R-:W-:-:S05]  /*0150*/  IADD3 R3, -R5, RZ, RZ ;  /* 0x000000ff05037210 */ /* 0x000fca0007ffe1ff */
[----:B------:R-:W-:Y:S01]  /*0160*/  IMAD R2, R3, UR8, R0 ;  /* 0x0000000803027c24 */ /* 0x000fe2000f8e0200 */
[----:B------:R-:W-:-:S03]  /*0170*/  ULDC.64 UR8, c[0x0][0x348] ;  /* 0x0000d20000087ab9 */ /* 0x000fc60000000a00 */
        /* <DEDUP_REMOVED lines=9> */
[----:B------:R-:W-:-:S03]  /*0210*/  ULDC.64 UR8, c[0x0][0x350] ;  /* 0x0000d40000087ab9 */ /* 0x000fc60000000a00 */
[----:B------:R-:W-:-:S05]  /*0220*/  IADD3 R4, -R7, RZ, RZ ;  /* 0x000000ff07047210 */ /* 0x000fca0007ffe1ff */
[----:B------:R-:W-:-:S04]  /*0230*/  IMAD R4, R4, UR10, R5 ;  /* 0x0000000a04047c24 */ /* 0x000fc8000f8e0205 */
[C---:B------:R-:W-:Y:S02]  /*0240*/  IMAD R3, R4.reuse, UR8, R3 ;  /* 0x0000000804037c24 */ /* 0x040fe4000f8e0203 */
[----:B------:R-:W-:Y:S01]  /*0250*/  IMAD R2, R4, UR9, R2 ;  /* 0x0000000904027c24 */ /* 0x000fe2000f8e0202 */
[----:B------:R-:W-:Y:S06]  /*0260*/  @!P0 BRA `(.L_x_1417) ;  /* 0x0000001000448947 */ /* 0x000fec0003800000 */
[----:B------:R-:W-:Y:S01]  /*0270*/  HFMA2.MMA R6, -RZ, RZ, 0, 0 ;  /* 0x00000000ff067435 */ /* 0x000fe200000001ff */
[----:B------:R-:W-:Y:S01]  /*0280*/  ULDC.64 UR8, c[0x0][0x238] ;  /* 0x00008e0000087ab9 */ /* 0x000fe20000000a00 */
[----:B------:R-:W-:-:S08]  /*0290*/  ISETP.NE.AND P0, PT, R8, 0x3, PT ;  /* 0x000000030800780c */ /* 0x000fd00003f05270 */
[----:B------:R-:W-:Y:S01]  /*02a0*/  IMAD.HI.U32 R4, R7, UR8, R6 ;  /* 0x0000000807047c27 */ /* 0x000fe2000f8e0006 */
[----:B------:R-:W-:-:S04]  /*02b0*/  ULDC UR8, c[0x0][0x234] ;  /* 0x00008d0000087ab9 */ /* 0x000fc80000000800 */
[----:B------:R-:W-:-:S04]  /*02c0*/  SHF.R.U32.HI R5, RZ, UR9, R4 ;  /* 0x00000009ff057c19 */ /* 0x000fc80008011604 */
[----:B------:R-:W-:-:S05]  /*02d0*/  IADD3 R6, -R5, RZ, RZ ;  /* 0x000000ff05067210 */ /* 0x000fca0007ffe1ff */
[----:B------:R-:W-:Y:S01]  /*02e0*/  IMAD R6, R6, UR8, R7 ;  /* 0x0000000806067c24 */ /* 0x000fe2000f8e0207 */
[----:B------:R-:W-:-:S03]  /*02f0*/  ULDC.64 UR8, c[0x0][0x358] ;  /* 0x0000d60000087ab9 */ /* 0x000fc60000000a00 */
        /* <DEDUP_REMOVED lines=15> */
[----:B------:R-:W-:Y:S01]  /*03f0*/  MOV R6, RZ ;  /* 0x000000ff00067202 */ /* 0x000fe20000000f00 */
[----:B------:R-:W-:Y:S01]  /*0400*/  ULDC.64 UR8, c[0x0][0x250] ;  /* 0x0000940000087ab9 */ /* 0x000fe20000000a00 */
[----:B------:R-:W-:-:S03]  /*0410*/  ISETP.NE.AND P0, PT, R8, 0x5, PT ;  /* 0x000000050800780c */ /* 0x000fc60003f05270 */
        /* <DEDUP_REMOVED lines=225> */
[----:B------:R-:W-:Y:S01]  /*1230*/  ISETP.NE.AND P0, PT, R8, 0x18, PT ;  /* 0x000000180800780c */ /* 0x000fe20003f05270 */
[----:B------:R-:W-:Y:S01]  /*1240*/  ULDC.64 UR10, c[0x0][0x330] ;  /* 0x0000cc00000a7ab9 */ /* 0x000fe20000000a00 */
[----:B------:R-:W-:Y:S01]  /*1250*/  MOV R4, RZ ;  /* 0x000000ff00047202 */ /* 0x000fe20000000f00 */
[----:B------:R-:W-:-:S04]  /*1260*/  ULDC UR8, c[0x0][0x338] ;  /* 0x0000ce0000087ab9 */ /* 0x000fc80000000800 */
[----:B------:R-:W-:-:S05]  /*1270*/  IMAD.HI.U32 R8, R5, UR11, R4 ;  /* 0x0000000b05087c27 */ /* 0x000fca000f8e0004 */
[----:B------:R-:W-:Y:S01]  /*1280*/  SHF.R.U32.HI R9, RZ, UR8, R8 ;  /* 0x00000008ff097c19 */ /* 0x000fe20008011608 */
[----:B------:R-:W0:Y:S01]  /*1290*/  @P0 LDC.64 R12, c[0x0][0x340] ;  /* 0x0000d000ff0c0b82 */ /* 0x000e220000000a00 */
[----:B------:R-:W-:Y:S01]  /*12a0*/  @P0 MOV R8, RZ ;  /* 0x000000ff00080202 */ /* 0x000fe20000000f00 */
[----:B------:R-:W-:Y:S01]  /*12b0*/  ULDC.64 UR8, c[0x0][0x400] ;  /* 0x0001000000087ab9 */ /* 0x000fe20000000a00 */
[----:B------:R-:W-:-:S05]  /*12c0*/  IADD3 R11, -R9, RZ, RZ ;  /* 0x000000ff090b7210 */ /* 0x000fca0007ffe1ff */
[----:B------:R-:W1:Y:S08]  /*12d0*/  @P0 LDC R15, c[0x0][0x33c] ;  /* 0x0000cf00ff0f0b82 */ /* 0x000e700000000800 */
[----:B------:R-:W2:Y:S01]  /*12e0*/  @P0 LDC.64 R6, c[0x0][0x408] ;  /* 0x00010200ff060b82 */ /* 0x000ea20000000a00 */
[----:B0-----:R-:W-:-:S05]  /*12f0*/  @P0 IMAD.HI.U32 R4, R9, R12, R8 ;  /* 0x0000000c09040227 */ /* 0x001fca00078e0008 */
[----:B------:R-:W-:Y:S01]  /*1300*/  @P0 SHF.R.U32.HI R8, RZ, R13, R4 ;  /* 0x0000000dff080219 */ /* 0x000fe20000011604 */
[----:B------:R-:W-:-:S03]  /*1310*/  IMAD R4, R11, UR10, R5 ;  /* 0x0000000a0b047c24 */ /* 0x000fc6000f8e0205 */
[----:B------:R-:W-:Y:S01]  /*1320*/  @P0 IADD3 R8, -R8, RZ, RZ ;  /* 0x000000ff08080210 */ /* 0x000fe20007ffe1ff */
[C---:B------:R-:W-:Y:S02]  /*1330*/  IMAD R3, R4.reuse, UR8, R3 ;  /* 0x0000000804037c24 */ /* 0x040fe4000f8e0203 */
[----:B------:R-:W-:Y:S02]  /*1340*/  IMAD R2, R4, UR9, R2 ;  /* 0x0000000904027c24 */ /* 0x000fe4000f8e0202 */
[----:B-1----:R-:W-:-:S04]  /*1350*/  @P0 IMAD R8, R8, R15, R9 ;  /* 0x0000000f08080224 */ /* 0x002fc800078e0209 */
[C---:B--2---:R-:W-:Y:S02]  /*1360*/  @P0 IMAD R3, R8.reuse, R6, R3 ;  /* 0x0000000608030224 */ /* 0x044fe400078e0203 */
[----:B------:R-:W-:-:S07]  /*1370*/  @P0 IMAD R2, R8, R7, R2 ;  /* 0x0000000708020224 */ /* 0x000fce00078e0202 */
.L_x_1417:
[----:B------:R-:W-:Y:S02]  /*1380*/  ULDC.64 UR8, c[0x0][0x418] ;  /* 0x0001060000087ab9 */ /* 0x000fe40000000a00 */
[----:B------:R-:W-:-:S04]  /*1390*/  IADD3 R4, P0, R2, UR8, RZ ;  /* 0x0000000802047c10 */ /* 0x000fc8000ff1e0ff */
[----:B------:R-:W-:-:S05]  /*13a0*/  IADD3.X R5, RZ, UR9, RZ, P0, !PT ;  /* 0x00000009ff057c10 */ /* 0x000fca00087fe4ff */
[----:B------:R-:W2:Y:S01]  /*13b0*/  LDG.E.U16 R4, desc[UR4][R4.64] ;  /* 0x0000000404047981 */ /* 0x000ea2000c1e1500 */
[----:B------:R-:W-:Y:S01]  /*13c0*/  USHF.L.U32 UR8, UR7, 0x10, URZ ;  /* 0x0000001007087899 */ /* 0x000fe2000800063f */
[----:B------:R-:W-:-:S08]  /*13d0*/  VIADD R0, R0, 0x80 ;  /* 0x0000008000007836 */ /* 0x000fd00000000000 */
[----:B------:R-:W0:Y:S01]  /*13e0*/  MUFU.RCP R7, UR8 ;  /* 0x0000000800077d08 */ /* 0x000e220008001000 */
[----:B------:R-:W-:Y:S01]  /*13f0*/  ULDC.64 UR8, c[0x0][0x410] ;  /* 0x0001040000087ab9 */ /* 0x000fe20000000a00 */
[----:B--2---:R-:W-:-:S05]  /*1400*/  SHF.L.U32 R2, R4, 0x10, RZ ;  /* 0x0000001004027819 */ /* 0x004fca00000006ff */
[----:B0-----:R-:W-:Y:S01]  /*1410*/  FMUL.FTZ R6, R2, R7 ;  /* 0x0000000702067220 */ /* 0x001fe20000410000 */
[----:B------:R-:W-:-:S04]  /*1420*/  IADD3 R2, P0, R3, UR8, RZ ;  /* 0x0000000803027c10 */ /* 0x000fc8000ff1e0ff */
[----:B------:R-:W-:Y:S02]  /*1430*/  F2FP.BF16.F32.PACK_AB R6, RZ, R6 ;  /* 0x00000006ff06723e */ /* 0x000fe400000010ff */
[----:B------:R-:W-:-:S05]  /*1440*/  IADD3.X R3, RZ, UR9, RZ, P0, !PT ;  /* 0x00000009ff037c10 */ /* 0x000fca00087fe4ff */
[----:B------:R0:W-:Y:S02]  /*1450*/  STG.E.U16 desc[UR4][R2.64], R6 ;  /* 0x0000000602007986 */ /* 0x0001e4000c101504 */
.L_x_1416:
[----:B------:R-:W-:Y:S05]  /*1460*/  BSYNC B0 ;  /* 0x0000000000007941 */ /* 0x000fea0003800000 */
.L_x_1415:
[----:B------:R-:W-:Y:S01]  /*1470*/  ISETP.GE.AND P0, PT, R0, UR6, PT ;  /* 0x0000000600007c0c */ /* 0x000fe2000bf06270 */
[----:B------:R-:W-:-:S12]  /*1480*/  BSSY B0, `(.L_x_1418) ;  /* 0x000027c000007945 */ /* 0x000fd80003800000 */
[----:B------:R-:W-:Y:S05]  /*1490*/  @P0 BRA `(.L_x_1419) ;  /* 0x0000002400e80947 */ /* 0x000fea0003800000 */
[----:B------:R-:W1:Y:S01]  /*14a0*/  LDC R8, c[0x0][0x218] ;  /* 0x00008600ff087b82 */ /* 0x000e620000000800 */
[----:B0-----:R-:W-:Y:S02]  /*14b0*/  CS2R R2, SRZ ;  /* 0x0000000000027805 */ /* 0x001fe4000001ff00 */
[----:B-1----:R-:W-:-:S13]  /*14c0*/  ISETP.NE.AND P0, PT, R8, RZ, PT ;  /* 0x000000ff0800720c */ /* 0x002fda0003f05270 */
[----:B------:R-:W-:Y:S05]  /*14d0*/  @!P0 BRA `(.L_x_1420) ;  /* 0x0000001000a88947 */ /* 0x000fea0003800000 */
[----:B------:R-:W-:Y:S01]  /*14e0*/  MOV R2, RZ ;  /* 0x000000ff00027202 */ /* 0x000fe20000000f00 */
[----:B------:R-:W-:Y:S01]  /*14f0*/  ULDC.64 UR8, c[0x0][0x220] ;  /* 0x0000880000087ab9 */ /* 0x000fe20000000a00 */
[----:B------:R-:W-:Y:S02]  /*1500*/  MOV R3, R0 ;  /* 0x0000000000037202 */ /* 0x000fe40000000f00 */
[----:B------:R-:W-:Y:S01]  /*1510*/  ISETP.NE.AND P0, PT, R8, 0x1, PT ;  /* 0x000000010800780c */ /* 0x000fe20003f05270 */
        /* <DEDUP_REMOVED lines=280> */
[----:B------:R-:W-:Y:S01]  /*26a0*/  ULDC.64 UR8, c[0x0][0x400] ;  /* 0x0001000000087ab9 */ /* 0x000fe20000000a00 */
[----:B------:R-:W-:Y:S02]  /*26b0*/  @P0 MOV R8, RZ ;  /* 0x000000ff00080202 */ /* 0x000fe40000000f00 */
[C---:B------:R-:W-:Y:S01]  /*26c0*/  IADD3 R11, -R9.reuse, RZ, RZ ;  /* 0x000000ff090b7210 */ /* 0x040fe20007ffe1ff */
        /* <DEDUP_REMOVED lines=11> */
.L_x_1420:
[----:B------:R-:W-:Y:S02]  /*2780*/  ULDC.64 UR8, c[0x0][0x418] ;  /* 0x0001060000087ab9 */ /* 0x000fe40000000a00 */
[----:B------:R-:W-:-:S04]  /*2790*/  IADD3 R4, P0, R2, UR8, RZ ;  /* 0x0000000802047c10 */ /* 0x000fc8000ff1e0ff */
[----:B------:R-:W-:-:S05]  /*27a0*/  IADD3.X R5, RZ, UR9, RZ, P0, !PT ;  /* 0x00000009ff057c10 */ /* 0x000fca00087fe4ff */
[----:B------:R-:W2:Y:S01]  /*27b0*/  LDG.E.U16 R4, desc[UR4][R4.64] ;  /* 0x0000000404047981 */ /* 0x000ea2000c1e1500 */
[----:B------:R-:W-:Y:S01]  /*27c0*/  USHF.L.U32 UR8, UR7, 0x10, URZ ;  /* 0x0000001007087899 */ /* 0x000fe2000800063f */
[----:B------:R-:W-:-:S08]  /*27d0*/  IADD3 R0, R0, 0x80, RZ ;  /* 0x0000008000007810 */ /* 0x000fd00007ffe0ff */
[----:B------:R-:W0:Y:S01]  /*27e0*/  MUFU.RCP R7, UR8 ;  /* 0x0000000800077d08 */ /* 0x000e220008001000 */
[----:B------:R-:W-:Y:S01]  /*27f0*/  ULDC.64 UR8, c[0x0][0x410] ;  /* 0x0001040000087ab9 */ /* 0x000fe20000000a00 */
[----:B--2---:R-:W-:-:S05]  /*2800*/  SHF.L.U32 R2, R4, 0x10, RZ ;  /* 0x0000001004027819 */ /* 0x004fca00000006ff */
[----:B0-----:R-:W-:Y:S01]  /*2810*/  FMUL.FTZ R6, R2, R7 ;  /* 0x0000000702067220 */ /* 0x001fe20000410000 */
[----:B------:R-:W-:-:S04]  /*2820*/  IADD3 R2, P0, R3, UR8, RZ ;  /* 0x0000000803027c10 */ /* 0x000fc8000ff1e0ff */
[----:B------:R-:W-:Y:S02]  /*2830*/  F2FP.BF16.F32.PACK_AB R6, RZ, R6 ;  /* 0x00000006ff06723e */ /* 0x000fe400000010ff */
[----:B------:R-:W-:Y:S02]  /*2840*/  IADD3.X R3, RZ, UR9, RZ, P0, !PT ;  /* 0x00000009ff037c10 */ /* 0x000fe400087fe4ff */
[----:B------:R-:W-:-:S03]  /*2850*/  ISETP.GE.AND P0, PT, R0, UR6, PT ;  /* 0x0000000600007c0c */ /* 0x000fc6000bf06270 */
[----:B------:R1:W-:Y:S10]  /*2860*/  STG.E.U16 desc[UR4][R2.64], R6 ;  /* 0x0000000602007986 */ /* 0x0003f4000c101504 */
[----:B------:R-:W-:Y:S05]  /*2870*/  @P0 BRA `(.L_x_1419) ;  /* 0x0000001000f00947 */ /* 0x000fea0003800000 */
[----:B------:R-:W0:Y:S01]  /*2880*/  LDC R8, c[0x0][0x218] ;  /* 0x00008600ff087b82 */ /* 0x000e220000000800 */
[----:B-1----:R-:W-:Y:S02]  /*2890*/  CS2R R2, SRZ ;  /* 0x0000000000027805 */ /* 0x002fe4000001ff00 */
[----:B0-----:R-:W-:-:S13]  /*28a0*/  ISETP.NE.AND P0, PT, R8, RZ, PT ;  /* 0x000000ff0800720c */ /* 0x001fda0003f05270 */
[----:B------:R-:W-:Y:S05]  /*28b0*/  @!P0 BRA `(.L_x_1421) ;  /* 0x0000001000a88947 */ /* 0x000fea0003800000 */
[----:B------:R-:W-:Y:S01]  /*28c0*/  HFMA2.MMA R2, -RZ, RZ, 0, 0 ;  /* 0x00000000ff027435 */ /* 0x000fe200000001ff */
[----:B------:R-:W-:Y:S01]  /*28d0*/  IMAD.MOV.U32 R3, RZ, RZ, R0 ;  /* 0x000000ffff037224 */ /* 0x000fe200078e0000 */
        /* <DEDUP_REMOVED lines=283> */
[----:B------:R-:W-:-:S03]  /*3a90*/  @P0 MOV R8, RZ ;  /* 0x000000ff00080202 */ /* 0x000fc60000000f00 */
[----:B------:R-:W1:Y:S01]  /*3aa0*/  @P0 LDC R15, c[0x0][0x33c] ;  /* 0x0000cf00ff0f0b82 */ /* 0x000e620000000800 */
[----:B------:R-:W-:-:S07]  /*3ab0*/  IMAD.MOV R11, RZ, RZ, -R9 ;  /* 0x000000ffff0b7224 */ /* 0x000fce00078e0a09 */
        /* <DEDUP_REMOVED lines=10> */
.L_x_1421:
        /* <DEDUP_REMOVED lines=14> */
.L_x_1419:
[----:B------:R-:W-:Y:S05]  /*3c40*/  BSYNC B0 ;  /* 0x0000000000007941 */ /* 0x000fea0003800000 */
.L_x_1418:
[----:B------:R-:W-:-:S13]  /*3c50*/  ISETP.GE.AND P0, PT, R0, UR6, PT ;  /* 0x0000000600007c0c */ /* 0x000fda000bf06270 */
[----:B------:R-:W-:Y:S05]  /*3c60*/  @P0 EXIT ;  /* 0x000000000000094d */ /* 0x000fea0003800000 */
[----:B------:R-:W3:Y:S01]  /*3c70*/  LDC R8, c[0x0][0x218] ;  /* 0x00008600ff087b82 */ /* 0x000ee20000000800 */
[----:B012---:R-:W-:Y:S02]  /*3c80*/  CS2R R2, SRZ ;  /* 0x0000000000027805 */ /* 0x007fe4000001ff00 */
[----:B---3--:R-:W-:-:S13]  /*3c90*/  ISETP.NE.AND P0, PT, R8, RZ, PT ;  /* 0x000000ff0800720c */ /* 0x008fda0003f05270 */
[----:B------:R-:W-:Y:S05]  /*3ca0*/  @!P0 BRA `(.L_x_1422) ;  /* 0x0000001000a88947 */ /* 0x000fea0003800000 */
[----:B------:R-:W-:Y:S01]  /*3cb0*/  HFMA2.MMA R2, -RZ, RZ, 0, 0 ;  /* 0x00000000ff027435 */ /* 0x000fe200000001ff */
[----:B------:R-:W-:Y:S01]  /*3cc0*/  MOV R3, R0 ;  /* 0x0000000000037202 */ /* 0x000fe20000000f00 */
[----:B------:R-:W-:Y:S01]  /*3cd0*/  ULDC.64 UR8, c[0x0][0x220] ;  /* 0x0000880000087ab9 */ /* 0x000fe20000000a00 */
[----:B------:R-:W-:Y:S01]  /*3ce0*/  ISETP.NE.AND P0, PT, R8, 0x1, PT ;  /* 0x000000010800780c */ /* 0x000fe20003f05270 */
[----:B------:R-:W-:-:S06]  /*3cf0*/  ULDC UR6, c[0x0][0x21c] ;  /* 0x0000870000067ab9 */ /* 0x000fcc0000000800 */
[----:B------:R-:W-:-:S05]  /*3d00*/  IMAD.HI.U32 R4, R0, UR8, R2 ;  /* 0x0000000800047c27 */ /* 0x000fca000f8e0002 */
[----:B------:R-:W-:Y:S01]  /*3d10*/  SHF.R.U32.HI R5, RZ, UR9, R4 ;  /* 0x00000009ff057c19 */ /* 0x000fe20008011604 */
[----:B------:R-:W-:-:S03]  /*3d20*/  ULDC.64 UR8, c[0x0][0x348] ;  /* 0x0000d20000087ab9 */ /* 0x000fc60000000a00 */
[----:B------:R-:W-:-:S05]  /*3d30*/  IADD3 R3, -R5, RZ, RZ ;  /* 0x000000ff05037210 */ /* 0x000fca0007ffe1ff */
[----:B------:R-:W-:-:S04]  /*3d40*/  IMAD R0, R3, UR6, R0 ;  /* 0x0000000603007c24 */ /* 0x000fc8000f8e0200 */
        /* <DEDUP_REMOVED lines=273> */
[----:B------:R-:W-:Y:S02]  /*4e60*/  SHF.R.U32.HI R7, RZ, UR6, R6 ;  /* 0x00000006ff077c19 */ /* 0x000fe40008011606 */
[----:B------:R-:W-:Y:S02]  /*4e70*/  @P0 MOV R6, RZ ;  /* 0x000000ff00060202 */ /* 0x000fe40000000f00 */
[----:B------:R-:W-:Y:S01]  /*4e80*/  IADD3 R4, -R7, RZ, RZ ;  /* 0x000000ff07047210 */ /* 0x000fe20007ffe1ff */
[----:B------:R-:W1:Y:S04]  /*4e90*/  @P0 LDC R11, c[0x0][0x33c] ;  /* 0x0000cf00ff0b0b82 */ /* 0x000e680000000800 */
[----:B------:R-:W-:Y:S01]  /*4ea0*/  IMAD R4, R4, UR8, R5 ;  /* 0x0000000804047c24 */ /* 0x000fe2000f8e0205 */
[----:B------:R-:W-:-:S03]  /*4eb0*/  ULDC.64 UR8, c[0x0][0x400] ;  /* 0x0001000000087ab9 */ /* 0x000fc60000000a00 */
[----:B------:R-:W2:Y:S01]  /*4ec0*/  @P0 LDC.64 R12, c[0x0][0x408] ;  /* 0x00010200ff0c0b82 */ /* 0x000ea20000000a00 */
[C---:B------:R-:W-:Y:S02]  /*4ed0*/  IMAD R3, R4.reuse, UR8, R3 ;  /* 0x0000000804037c24 */ /* 0x040fe4000f8e0203 */
[----:B------:R-:W-:Y:S02]  /*4ee0*/  IMAD R2, R4, UR9, R2 ;  /* 0x0000000904027c24 */ /* 0x000fe4000f8e0202 */
[----:B0-----:R-:W-:-:S05]  /*4ef0*/  @P0 IMAD.HI.U32 R0, R7, R8, R6 ;  /* 0x0000000807000227 */ /* 0x001fca00078e0006 */
[----:B------:R-:W-:-:S04]  /*4f00*/  @P0 SHF.R.U32.HI R0, RZ, R9, R0 ;  /* 0x00000009ff000219 */ /* 0x000fc80000011600 */
[----:B------:R-:W-:-:S05]  /*4f10*/  @P0 IADD3 R6, -R0, RZ, RZ ;  /* 0x000000ff00060210 */ /* 0x000fca0007ffe1ff */
[----:B-1----:R-:W-:-:S04]  /*4f20*/  @P0 IMAD R6, R11, R6, R7 ;  /* 0x000000060b060224 */ /* 0x002fc800078e0207 */
[C---:B--2---:R-:W-:Y:S02]  /*4f30*/  @P0 IMAD R3, R6.reuse, R12, R3 ;  /* 0x0000000c06030224 */ /* 0x044fe400078e0203 */
[----:B------:R-:W-:-:S07]  /*4f40*/  @P0 IMAD R2, R6, R13, R2 ;  /* 0x0000000d06020224 */ /* 0x000fce00078e0202 */
.L_x_1422:
[----:B------:R-:W-:Y:S02]  /*4f50*/  ULDC.64 UR8, c[0x0][0x418] ;  /* 0x0001060000087ab9 */ /* 0x000fe40000000a00 */
[----:B------:R-:W-:-:S04]  /*4f60*/  IADD3 R4, P0, R2, UR8, RZ ;  /* 0x0000000802047c10 */ /* 0x000fc8000ff1e0ff */
[----:B------:R-:W-:Y:S01]  /*4f70*/  IADD3.X R5, RZ, UR9, RZ, P0, !PT ;  /* 0x00000009ff057c10 */ /* 0x000fe200087fe4ff */
[----:B------:R-:W-:Y:S01]  /*4f80*/  USHF.L.U32 UR6, UR7, 0x10, URZ ;  /* 0x0000001007067899 */ /* 0x000fe2000800063f */
[----:B------:R-:W-:-:S03]  /*4f90*/  ULDC.64 UR8, c[0x0][0x410] ;  /* 0x0001040000087ab9 */ /* 0x000fc60000000a00 */
[----:B------:R-:W2:Y:S01]  /*4fa0*/  LDG.E.U16 R4, desc[UR4][R4.64] ;  /* 0x0000000404047981 */ /* 0x000ea2000c1e1500 */
[----:B------:R-:W-:-:S04]  /*4fb0*/  IADD3 R2, P0, R3, UR8, RZ ;  /* 0x0000000803027c10 */ /* 0x000fc8000ff1e0ff */
[----:B------:R-:W0:Y:S01]  /*4fc0*/  MUFU.RCP R7, UR6 ;  /* 0x0000000600077d08 */ /* 0x000e220008001000 */
[----:B------:R-:W-:Y:S02]  /*4fd0*/  IADD3.X R3, RZ, UR9, RZ, P0, !PT ;  /* 0x00000009ff037c10 */ /* 0x000fe400087fe4ff */
[----:B--2---:R-:W-:-:S05]  /*4fe0*/  SHF.L.U32 R0, R4, 0x10, RZ ;  /* 0x0000001004007819 */ /* 0x004fca00000006ff */
[----:B0-----:R-:W-:-:S05]  /*4ff0*/  FMUL.FTZ R0, R0, R7 ;  /* 0x0000000700007220 */ /* 0x001fca0000410000 */
[----:B------:R-:W-:-:S05]  /*5000*/  F2FP.BF16.F32.PACK_AB R0, RZ, R0 ;  /* 0x00000000ff00723e */ /* 0x000fca00000010ff */
[----:B------:R-:W-:Y:S01]  /*5010*/  STG.E.U16 desc[UR4][R2.64], R0 ;  /* 0x0000000002007986 */ /* 0x000fe2000c101504 */
[----:B------:R-:W-:Y:S05]  /*5020*/  EXIT ;  /* 0x000000000000794d */ /* 0x000fea0003800000 */
.L_x_1423:
        /* <DEDUP_REMOVED lines=13> */
.L_x_19327:


//--------------------- .text._ZN2at6native27unrolled_elementwise_kernelINS0_13BUnaryFunctorIN3c108BFloat16ES4_S4_NS0_15binary_internal10DivFunctorIS4_EEEESt5arrayIPcLm2EELi4E23TrivialOffsetCalculatorILi1EjESD_NS0_6memory15LoadWithoutCastENSE_16StoreWithoutCastEEEviT_T0_T2_T3_T4_T5_ --------------------------
	.section	.text._ZN2at6native27unrolled_elementwise_kernelINS0_13BUnaryFunctorIN3c108BFloat16ES4_S4_NS0_15binary_internal10DivFunctorIS4_EEEESt5arrayIPcLm2EELi4E23TrivialOffsetCalculatorILi1EjESD_NS0_6memory15LoadWithoutCastENSE_16StoreWithoutCastEEEviT_T0_T2_T3_T4_T5_,"ax",@progbits
	.align	128
        .global         _ZN2at6native27unrolled_elementwise_kernelINS0_13BUnaryFunctorIN3c108BFloat16ES4_S4_NS0_15binary_internal10DivFunctorIS4_EEEESt5arrayIPcLm2EELi4E23TrivialOffsetCalculatorILi1EjESD_NS0_6memory15LoadWithoutCastENSE_16StoreWithoutCastEEEviT_T0_T2_T3_T4_T5_
        .type           _ZN2at6native27unrolled_elementwise_kernelINS0_13BUnaryFunctorIN3c108BFloat16ES4_S4_NS0_15binary_internal10DivFunctorIS4_EEEESt5arrayIPcLm2EELi4E23TrivialOffsetCalculatorILi1EjESD_NS0_6memory15LoadWithoutCastENSE_16StoreWithoutCastEEEviT_T0_T2_T3_T4_T5_,@function
        .size           _ZN2at6native27unrolled_elementwise_kernelINS0_13BUnaryFunctorIN3c108BFloat16ES4_S4_NS0_15binary_internal10DivFunctorIS4_EEEESt5arrayIPcLm2EELi4E23TrivialOffsetCalculatorILi1EjESD_NS0_6memory15LoadWithoutCastENSE_16StoreWithoutCastEEEviT_T0_T2_T3_T4_T5_,(.L_x_19328 - _ZN2at6native27unrolled_elementwise_kernelINS0_13BUnaryFunctorIN3c108BFloat16ES4_S4_NS0_15binary_internal10DivFunctorIS4_EEEESt5arrayIPcLm2EELi4E23TrivialOffsetCalculatorILi1EjESD_NS0_6memory15LoadWithoutCastENSE_16StoreWithoutCastEEEviT_T0_T2_T3_T4_T5_)
        .other          _ZN2at6native27unrolled_elementwise_kernelINS0_13BUnaryFunctorIN3c108BFloat16ES4_S4_NS0_15binary_internal10DivFunctorIS4_EEEESt5arrayIPcLm2EELi4E23TrivialOffsetCalculatorILi1EjESD_NS0_6memory15LoadWithoutCastENSE_16StoreWithoutCastEEEviT_T0_T2_T3_T4_T5_,@"STO_CUDA_ENTRY STV_DEFAULT"
_ZN2at6native27unrolled_elementwise_kernelINS0_13BUnaryFunctorIN3c108BFloat16ES4_S4_NS0_15binary_internal10DivFunctorIS4_EEEESt5arrayIPcLm2EELi4E23TrivialOffsetCalculatorILi1EjESD_NS0_6memory15LoadWithoutCastENSE_16StoreWithoutCastEEEviT_T0_T2_T3_T4_T5_:
.text._ZN2at6native27unrolled_elementwise_kernelINS0_13BUnaryFunctorIN3c108BFloat16ES4_S4_NS0_15binary_internal10DivFunctorIS4_EEEESt5arrayIPcLm2EELi4E23TrivialOffsetCalculatorILi1EjESD_NS0_6memory15LoadWithoutCastENSE_16StoreWithoutCastEEEviT_T0_T2_T3_T4_T5_:
[----:B------:R-:W-:Y:S01]  /*0000*/  LDC R1, c[0x0][0x28] ;  /* 0x00000a00ff017b82 */ /* 0x000fe20000000800 */
[----:B------:R-:W0:Y:S07]  /*0010*/  S2R R0, SR_CTAID.X ;  /* 0x0000000000007919 */ /* 0x000e2e0000002500 */
[----:B------:R-:W0:Y:S01]  /*0020*/  LDC R9, c[0x0][0x210] ;  /* 0x00008400ff097b82 */ /* 0x000e220000000800 */
[----:B------:R-:W-:Y:S01]  /*0030*/  PRMT R6, RZ, 0x7610, R6 ;  /* 0x00007610ff067816 */ /* 0x000fe20000000006 */
[----:B------:R-:W-:Y:S01]  /*0040*/  ULDC.64 UR4, c[0x0][0x208] ;  /* 0x0000820000047ab9 */ /* 0x000fe20000000a00 */
[----:B------:R-:W1:Y:S01]  /*0050*/  S2R R7, SR_TID.X ;  /* 0x0000000000077919 */ /* 0x000e620000002100 */
[----:B0-----:R-:W-:-:S02]  /*0060*/  IMAD R2, R0, -0x200, R9 ;  /* 0xfffffe0000027824 */ /* 0x001fc400078e0209 */
[----:B-1----:R-:W-:-:S03]  /*0070*/  IMAD.MOV.U32 R21, RZ, RZ, R7 ;  /* 0x000000ffff157224 */ /* 0x002fc600078e0007 */
[----:B------:R-:W-:-:S13]  /*0080*/  ISETP.GE.AND P0, PT, R7, R2, PT ;  /* 0x000000020700720c */ /* 0x000fda0003f06270 */
[----:B------:R-:W-:Y:S01]  /*0090*/  @!P0 IMAD R13, R0, 0x200, R21 ;  /* 0x00000200000d8824 */ /* 0x000fe200078e0215 */
[----:B------:R-:W-:Y:S01]  /*00a0*/  @!P0 IADD3 R21, R21, 0x80, RZ ;  /* 0x0000008015158810 */ /* 0x000fe20007ffe0ff */
[----:B------:R-:W0:Y:S03]  /*00b0*/  @!P0 LDC.64 R14, c[0x0][0x220] ;  /* 0x00008800ff0e8b82 */ /* 0x000e260000000a00 */
[----:B------:R-:W-:-:S13]  /*00c0*/  ISETP.GE.AND P1, PT, R21, R2, PT ;  /* 0x000000021500720c */ /* 0x000fda0003f26270 */
[----:B------:R-:W-:Y:S01]  /*00d0*/  @!P1 IMAD R17, R0, 0x200, R21 ;  /* 0x0000020000119824 */ /* 0x000fe200078e0215 */
[----:B------:R-:W1:Y:S01]  /*00e0*/  @!P1 LDC.64 R10, c[0x0][0x220] ;  /* 0x00008800ff0a9b82 */ /* 0x000e620000000a00 */
[----:B------:R-:W-:-:S05]  /*00f0*/  @!P1 VIADD R21, R21, 0x80 ;  /* 0x0000008015159836 */ /* 0x000fca0000000000 */
[----:B------:R-:W-:Y:S01]  /*0100*/  ISETP.GE.AND P3, PT, R21, R2, PT ;  /* 0x000000021500720c */ /* 0x000fe20003f66270 */
[----:B0-----:R-:W-:-:S05]  /*0110*/  @!P0 IMAD.WIDE.U32 R14, R13, 0x2, R14 ;  /* 0x000000020d0e8825 */ /* 0x001fca00078e000e */
[----:B------:R-:W2:Y:S07]  /*0120*/  @!P0 LDG.E.U16 R6, desc[UR4][R14.64] ;  /* 0x000000040e068981 */ /* 0x000eae000c1e1500 */
[----:B------:R-:W0:Y:S01]  /*0130*/  @!P3 LDC.64 R8, c[0x0][0x220] ;  /* 0x00008800ff08bb82 */ /* 0x000e220000000a00 */
[----:B------:R-:W-:Y:S01]  /*0140*/  @!P3 LEA R13, R0, R21, 0x9 ;  /* 0x00000015000db211 */ /* 0x000fe200078e48ff */
[----:B-1----:R-:W-:Y:S01]  /*0150*/  @!P1 IMAD.WIDE.U32 R16, R17, 0x2, R10 ;  /* 0x0000000211109825 */ /* 0x002fe200078e000a */
[----:B------:R-:W-:-:S03]  /*0160*/  PRMT R11, RZ, 0x7610, R11 ;  /* 0x00007610ff0b7816 */ /* 0x000fc6000000000b */
[----:B0-----:R-:W-:Y:S01]  /*0170*/  @!P3 IMAD.WIDE.U32 R8, R13, 0x2, R8 ;  /* 0x000000020d08b825 */ /* 0x001fe200078e0008 */
[----:B------:R-:W-:-:S04]  /*0180*/  PRMT R13, RZ, 0x7610, R13 ;  /* 0x00007610ff0d7816 */ /* 0x000fc8000000000d */
[----:B------:R0:W3:Y:S04]  /*0190*/  @!P3 LDG.E.U16 R11, desc[UR4][R8.64] ;  /* 0x00000004080bb981 */ /* 0x0000e8000c1e1500 */
[----:B------:R1:W4:Y:S01]  /*01a0*/  @!P1 LDG.E.U16 R13, desc[UR4][R16.64] ;  /* 0x00000004100d9981 */ /* 0x000322000c1e1500 */
[----:B------:R-:W-:-:S05]  /*01b0*/  @!P3 VIADD R21, R21, 0x80 ;  /* 0x000000801515b836 */ /* 0x000fca0000000000 */
[----:B------:R-:W-:Y:S01]  /*01c0*/  ISETP.GE.AND P2, PT, R21, R2, PT ;  /* 0x000000021500720c */ /* 0x000fe20003f46270 */
[----:B------:R-:W1:Y:S01]  /*01d0*/  LDC.U16 R12, c[0x0][0x216] ;  /* 0x00008580ff0c7b82 */ /* 0x000e620000000400 */
[----:B------:R-:W-:-:S07]  /*01e0*/  PRMT R10, RZ, 0x7610, R10 ;  /* 0x00007610ff0a7816 */ /* 0x000fce000000000a */
[----:B0-----:R-:W0:Y:S08]  /*01f0*/  @!P0 LDC.64 R8, c[0x0][0x218] ;  /* 0x00008600ff088b82 */ /* 0x001e300000000a00 */
[----:B------:R-:W0:Y:S01]  /*0200*/  @!P2 LDC.64 R18, c[0x0][0x220] ;  /* 0x00008800ff12ab82 */ /* 0x000e220000000a00 */
[----:B-1----:R-:W-:Y:S02]  /*0210*/  VIADD R17, R7, 0x100 ;  /* 0x0000010007117836 */ /* 0x002fe40000000000 */
[----:B------:R-:W-:-:S02]  /*0220*/  @!P2 IMAD R21, R0, 0x200, R21 ;  /* 0x000002000015a824 */ /* 0x000fc400078e0215 */
[----:B------:R-:W-:Y:S01]  /*0230*/  @!P0 IMAD.U32 R16, R12, 0x10000, RZ ;  /* 0x000100000c108824 */ /* 0x000fe200078e00ff */
[----:B------:R-:W-:-:S03]  /*0240*/  ISETP.GE.AND P3, PT, R17, R2, PT ;  /* 0x000000021100720c */ /* 0x000fc60003f66270 */
[----:B------:R-:W1:Y:S01]  /*0250*/  @!P0 MUFU.RCP R17, R16 ;  /* 0x0000001000118308 */ /* 0x000e620000001000 */
[----:B0-----:R-:W-:Y:S01]  /*0260*/  @!P2 IMAD.WIDE.U32 R14, R21, 0x2, R18 ;  /* 0x00000002150ea825 */ /* 0x001fe200078e0012 */
[----:B------:R-:W-:-:S04]  /*0270*/  IADD3 R19, R7, 0x80, RZ ;  /* 0x0000008007137810 */ /* 0x000fc80007ffe0ff */
[----:B------:R0:W5:Y:S01]  /*0280*/  @!P2 LDG.E.U16 R10, desc[UR4][R14.64] ;  /* 0x000000040e0aa981 */ /* 0x000162000c1e1500 */
[----:B------:R-:W-:Y:S01]  /*0290*/  ISETP.GE.AND P2, PT, R19, R2, PT ;  /* 0x000000021300720c */ /* 0x000fe20003f46270 */
[----:B0-----:R-:W-:Y:S02]  /*02a0*/  VIADD R15, R7, 0x180 ;  /* 0x00000180070f7836 */ /* 0x001fe40000000000 */
[----:B------:R-:W-:-:S03]  /*02b0*/  @!P3 IMAD.U32 R14, R12, 0x10000, RZ ;  /* 0x000100000c0eb824 */ /* 0x000fc600078e00ff */
[----:B------:R-:W-:Y:S02]  /*02c0*/  ISETP.GE.AND P1, PT, R15, R2, PT ;  /* 0x000000020f00720c */ /* 0x000fe40003f26270 */
[----:B------:R-:W-:-:S05]  /*02d0*/  @!P0 LEA R15, R0, R7, 0x9 ;  /* 0x00000007000f8211 */ /* 0x000fca00078e48ff */
[----:B------:R-:W-:Y:S01]  /*02e0*/  @!P2 SHF.L.U32 R18, R12, 0x10, RZ ;  /* 0x000000100c12a819 */ /* 0x000fe200000006ff */
[----:B------:R-:W-:Y:S01]  /*02f0*/  @!P0 IMAD.WIDE.U32 R8, R15, 0x2, R8 ;  /* 0x000000020f088825 */ /* 0x000fe200078e0008 */
[----:B------:R-:W0:Y:S03]  /*0300*/  @!P3 MUFU.RCP R14, R14 ;  /* 0x0000000e000eb308 */ /* 0x000e260000001000 */
[----:B------:R-:W-:-:S05]  /*0310*/  @!P0 VIADD R7, R7, 0x80 ;  /* 0x0000008007078836 */ /* 0x000fca0000000000 */
[----:B------:R-:W0:Y:S01]  /*0320*/  @!P2 MUFU.RCP R18, R18 ;  /* 0x000000120012a308 */ /* 0x000e220000001000 */
[----:B------:R-:W-:Y:S01]  /*0330*/  ISETP.GE.AND P4, PT, R7, R2, PT ;  /* 0x000000020700720c */ /* 0x000fe20003f86270 */
[----:B------:R-:W-:Y:S01]  /*0340*/  BSSY B0, `(.L_x_1424) ;  /* 0x0000017000007945 */ /* 0x000fe20003800000 */
[----:B--2---:R-:W-:-:S05]  /*0350*/  @!P0 SHF.L.U32 R6, R6, 0x10, RZ ;  /* 0x0000001006068819 */ /* 0x004fca00000006ff */
[----:B-1----:R-:W-:-:S05]  /*0360*/  @!P0 FMUL.FTZ R6, R6, R17 ;  /* 0x0000001106068220 */ /* 0x002fca0000410000 */
[----:B------:R-:W-:-:S05]  /*0370*/  @!P0 F2FP.BF16.F32.PACK_AB R5, RZ, R6 ;  /* 0x00000006ff05823e */ /* 0x000fca00000010ff */
[----:B------:R1:W-:Y:S01]  /*0380*/  @!P0 STG.E.U16 desc[UR4][R8.64], R5 ;  /* 0x0000000508008986 */ /* 0x0003e2000c101504 */
[----:B---3--:R-:W-:Y:S01]  /*0390*/  @!P3 IMAD.U32 R11, R11, 0x10000, RZ ;  /* 0x000100000b0bb824 */ /* 0x008fe200078e00ff */
[----:B----4-:R-:W-:-:S03]  /*03a0*/  @!P2 SHF.L.U32 R13, R13, 0x10, RZ ;  /* 0x000000100d0da819 */ /* 0x010fc600000006ff */
[----:B0-----:R-:W-:Y:S02]  /*03b0*/  @!P3 FMUL.FTZ R11, R11, R14 ;  /* 0x0000000e0b0bb220 */ /* 0x001fe40000410000 */
[----:B------:R-:W-:-:S03]  /*03c0*/  @!P2 FMUL.FTZ R13, R13, R18 ;  /* 0x000000120d0da220 */ /* 0x000fc60000410000 */
[----:B------:R-:W-:Y:S02]  /*03d0*/  @!P3 F2FP.BF16.F32.PACK_AB R3, RZ, R11 ;  /* 0x0000000bff03b23e */ /* 0x000fe400000010ff */
[----:B------:R-:W-:Y:S01]  /*03e0*/  @!P2 F2FP.BF16.F32.PACK_AB R4, RZ, R13 ;  /* 0x0000000dff04a23e */ /* 0x000fe200000010ff */
[----:B-1----:R-:W-:Y:S06]  /*03f0*/  @P4 BRA `(.L_x_1425) ;  /* 0x00000000002c4947 */ /* 0x002fec0003800000 */
[----:B------:R-:W0:Y:S01]  /*0400*/  LDC.64 R8, c[0x0][0x218] ;  /* 0x00008600ff087b82 */ /* 0x000e220000000a00 */
[----:B------:R-:W-:Y:S01]  /*0410*/  LEA R5, R0, R7, 0x9 ;  /* 0x0000000700057211 */ /* 0x000fe200078e48ff */
[----:B------:R-:W-:Y:S01]  /*0420*/  VIADD R7, R7, 0x80 ;  /* 0x0000008007077836 */ /* 0x000fe20000000000 */
[----:B------:R-:W-:-:S04]  /*0430*/  PRMT R6, R4, 0x7610, R6 ;  /* 0x0000761004067816 */ /* 0x000fc80000000006 */
[----:B------:R-:W-:-:S13]  /*0440*/  ISETP.GE.AND P0, PT, R7, R2, PT ;  /* 0x000000020700720c */ /* 0x000fda0003f06270 */
[----:B------:R-:W-:Y:S01]  /*0450*/  @!P0 LEA R11, R0, R7, 0x9 ;  /* 0x00000007000b8211 */ /* 0x000fe200078e48ff */
[----:B------:R-:W-:Y:S02]  /*0460*/  @!P0 VIADD R7, R7, 0x80 ;  /* 0x0000008007078836 */ /* 0x000fe40000000000 */
[----:B0-----:R-:W-:-:S04]  /*0470*/  IMAD.WIDE.U32 R4, R5, 0x2, R8 ;  /* 0x0000000205047825 */ /* 0x001fc800078e0008 */
[----:B------:R-:W-:Y:S01]  /*0480*/  @!P0 IMAD.WIDE.U32 R8, R11, 0x2, R8 ;  /* 0x000000020b088825 */ /* 0x000fe200078e0008 */
[----:B------:R0:W-:Y:S04]  /*0490*/  STG.E.U16 desc[UR4][R4.64], R6 ;  /* 0x0000000604007986 */ /* 0x0001e8000c101504 */
[----:B------:R0:W-:Y:S02]  /*04a0*/  @!P0 STG.E.U16 desc[UR4][R8.64], R3 ;  /* 0x0000000308008986 */ /* 0x0001e4000c101504 */
.L_x_1425:
[----:B------:R-:W-:Y:S05]  /*04b0*/  BSYNC B0 ;  /* 0x0000000000007941 */ /* 0x000fea0003800000 */
.L_x_1424:
[----:B------:R-:W-:Y:S02]  /*04c0*/  @!P1 SHF.L.U32 R12, R12, 0x10, RZ ;  /* 0x000000100c0c9819 */ /* 0x000fe400000006ff */
[----:B------:R-:W-:Y:S02]  /*04d0*/  ISETP.GE.AND P0, PT, R7, R2, PT ;  /* 0x000000020700720c */ /* 0x000fe40003f06270 */
[----:B0-----:R0:W1:Y:S11]  /*04e0*/  @!P1 MUFU.RCP R5, R12 ;  /* 0x0000000c00059308 */ /* 0x0010760000001000 */
[----:B0-----:R-:W-:Y:S05]  /*04f0*/  @P0 EXIT ;  /* 0x000000000000094d */ /* 0x001fea0003800000 */
[----:B------:R-:W0:Y:S01]  /*0500*/  LDC.64 R2, c[0x0][0x218] ;  /* 0x00008600ff027b82 */ /* 0x000e220000000a00 */
[----:B-----5:R-:W-:Y:S01]  /*0510*/  @!P1 IMAD.U32 R10, R10, 0x10000, RZ ;  /* 0x000100000a0a9824 */ /* 0x020fe200078e00ff */
[----:B------:R-:W-:-:S03]  /*0520*/  LEA R7, R0, R7, 0x9 ;  /* 0x0000000700077211 */ /* 0x000fc600078e48ff */
[----:B-1----:R-:W-:-:S05]  /*0530*/  @!P1 FMUL.FTZ R10, R10, R5 ;  /* 0x000000050a0a9220 */ /* 0x002fca0000410000 */
[----:B------:R-:W-:Y:S01]  /*0540*/  @!P1 F2FP.BF16.F32.PACK_AB R4, RZ, R10 ;  /* 0x0000000aff04923e */ /* 0x000fe200000010ff */
[----:B0-----:R-:W-:-:S05]  /*0550*/  IMAD.WIDE.U32 R2, R7, 0x2, R2 ;  /* 0x0000000207027825 */ /* 0x001fca00078e0002 */
[----:B------:R-:W-:Y:S01]  /*0560*/  STG.E.U16 desc[UR4][R2.64], R4 ;  /* 0x0000000402007986 */ /* 0x000fe2000c101504 */
[----:B------:R-:W-:Y:S05]  /*0570*/  EXIT ;  /* 0x000000000000794d */ /* 0x000fea0003800000 */
.L_x_1426:
        /* <DEDUP_REMOVED lines=16> */
.L_x_19328:


//--------------------- .text._ZN2at6native29vectorized_elementwise_kernelILi2ENS0_13BUnaryFunctorIN3c108BFloat16ES4_S4_NS0_15binary_internal10DivFunctorIS4_EEEESt5arrayIPcLm2EEEEviT0_T1_ --------------------------
	.section	.text._ZN2at6native29vectorized_elementwise_kernelILi2ENS0_13BUnaryFunctorIN3c108BFloat16ES4_S4_NS0_15binary_internal10DivFunctorIS4_EEEESt5arrayIPcLm2EEEEviT0_T1_,"ax",@progbits
	.align	128
        .global         _ZN2at6native29vectorized_elementwise_kernelILi2ENS0_13BUnaryFunctorIN3c108BFloat16ES4_S4_NS0_15binary_internal10DivFunctorIS4_EEEESt5arrayIPcLm2EEEEviT0_T1_
        .type           _ZN2at6native29vectorized_elementwise_kernelILi2ENS0_13BUnaryFunctorIN3c108BFloat16ES4_S4_NS0_15binary_internal10DivFunctorIS4_EEEESt5arrayIPcLm2EEEEviT0_T1_,@function
        .size           _ZN2at6native29vectorized_elementwise_kernelILi2ENS0_13BUnaryFunctorIN3c108BFloat16ES4_S4_NS0_15binary_internal10DivFunctorIS4_EEEESt5arrayIPcLm2EEEEviT0_T1_,(.L_x_19329 - _ZN2at6native29vectorized_elementwise_kernelILi2ENS0_13BUnaryFunctorIN3c108BFloat16ES4_S4_NS0_15binary_internal10DivFunctorIS4_EEEESt5arrayIPcLm2EEEEviT0_T1_)
        .other          _ZN2at6native29vectorized_elementwise_kernelILi2ENS0_13BUnaryFunctorIN3c108BFloat16ES4_S4_NS0_15binary_internal10DivFunctorIS4_EEEESt5arrayIPcLm2EEEEviT0_T1_,@"STO_CUDA_ENTRY STV_DEFAULT"
_ZN2at6native29vectorized_elementwise_kernelILi2ENS0_13BUnaryFunctorIN3c108BFloat16ES4_S4_NS0_15binary_internal10DivFunctorIS4_EEEESt5arrayIPcLm2EEEEviT0_T1_:
.text._ZN2at6native29vectorized_elementwise_kernelILi2ENS0_13BUnaryFunctorIN3c108BFloat16ES4_S4_NS0_15binary_internal10DivFunctorIS4_EEEESt5arrayIPcLm2EEEEviT0_T1_:
[----:B------:R-:W-:Y:S01]  /*0000*/  LDC R1, c[0x0][0x28] ;  /* 0x00000a00ff017b82 */ /* 0x000fe20000000800 */
[----:B------:R-:W0:Y:S01]  /*0010*/  S2R R0, SR_CTAID.X ;  /* 0x0000000000007919 */ /* 0x000e220000002500 */
[----:B------:R-:W-:-:S06]  /*0020*/  ULDC UR4, c[0x0][0x210] ;  /* 0x0000840000047ab9 */ /* 0x000fcc0000000800 */
[----:B------:R-:W1:Y:S01]  /*0030*/  LDC.U16 R5, c[0x0][0x216] ;  /* 0x00008580ff057b82 */ /* 0x000e620000000400 */
[----:B0-----:R-:W-:-:S05]  /*0040*/  IMAD.SHL.U32 R0, R0, 0x400, RZ ;  /* 0x0000040000007824 */ /* 0x001fca00078e00ff */
[----:B------:R-:W-:Y:S01]  /*0050*/  IADD3 R2, -R0, UR4, RZ ;  /* 0x0000000400027c10 */ /* 0x000fe2000fffe1ff */
[----:B------:R-:W-:-:S03]  /*0060*/  ULDC.64 UR4, c[0x0][0x208] ;  /* 0x0000820000047ab9 */ /* 0x000fc60000000a00 */
[----:B------:R-:W-:-:S13]  /*0070*/  ISETP.GE.U32.AND P0, PT, R2, 0x400, PT ;  /* 0x000004000200780c */ /* 0x000fda0003f06070 */
[----:B------:R-:W-:Y:S05]  /*0080*/  @!P0 BRA `(.L_x_1427) ;  /* 0x0000000000a88947 */ /* 0x000fea0003800000 */
[----:B------:R-:W0:Y:S01]  /*0090*/  S2R R7, SR_TID.X ;  /* 0x0000000000077919 */ /* 0x000e220000002100 */
[----:B------:R-:W2:Y:S02]  /*00a0*/  LDC.64 R2, c[0x0][0x220] ;  /* 0x00008800ff027b82 */ /* 0x000ea40000000a00 */
[----:B--2---:R-:W-:-:S04]  /*00b0*/  IMAD.WIDE R2, R0, 0x2, R2 ;  /* 0x0000000200027825 */ /* 0x004fc800078e0202 */
[----:B0-----:R-:W-:Y:S02]  /*00c0*/  IMAD.WIDE.U32 R8, R7, 0x4, R2 ;  /* 0x0000000407087825 */ /* 0x001fe400078e0002 */
[----:B------:R-:W0:Y:S03]  /*00d0*/  LDC.64 R2, c[0x0][0x218] ;  /* 0x00008600ff027b82 */ /* 0x000e260000000a00 */
[----:B------:R-:W2:Y:S04]  /*00e0*/  LDG.E R11, desc[UR4][R8.64] ;  /* 0x00000004080b7981 */ /* 0x000ea8000c1e1900 */
[----:B------:R-:W3:Y:S04]  /*00f0*/  LDG.E R13, desc[UR4][R8.64+0x200] ;  /* 0x00020004080d7981 */ /* 0x000ee8000c1e1900 */
[----:B------:R-:W4:Y:S04]  /*0100*/  LDG.E R15, desc[UR4][R8.64+0x400] ;  /* 0x00040004080f7981 */ /* 0x000f28000c1e1900 */
[----:B------:R5:W4:Y:S01]  /*0110*/  LDG.E R19, desc[UR4][R8.64+0x600] ;  /* 0x0006000408137981 */ /* 0x000b22000c1e1900 */
[----:B-1----:R-:W-:-:S06]  /*0120*/  IMAD.U32 R4, R5, 0x10000, RZ ;  /* 0x0001000005047824 */ /* 0x002fcc00078e00ff */
[----:B------:R-:W1:Y:S01]  /*0130*/  MUFU.RCP R4, R4 ;  /* 0x0000000400047308 */ /* 0x000e620000001000 */
[----:B0-----:R-:W-:-:S04]  /*0140*/  IMAD.WIDE.U32 R2, R0, 0x2, R2 ;  /* 0x0000000200027825 */ /* 0x001fc800078e0002 */
[----:B------:R-:W-:Y:S01]  /*0150*/  IMAD.WIDE R2, R7, 0x4, R2 ;  /* 0x0000000407027825 */ /* 0x000fe200078e0202 */
[C---:B--2---:R-:W-:Y:S02]  /*0160*/  PRMT R0, R11.reuse, 0x7632, R0 ;  /* 0x000076320b007816 */ /* 0x044fe40000000000 */
[----:B------:R-:W-:Y:S02]  /*0170*/  SHF.L.U32 R11, R11, 0x10, RZ ;  /* 0x000000100b0b7819 */ /* 0x000fe400000006ff */
[C---:B---3--:R-:W-:Y:S01]  /*0180*/  PRMT R5, R13.reuse, 0x7632, R5 ;  /* 0x000076320d057816 */ /* 0x048fe20000000005 */
[----:B------:R-:W-:Y:S02]  /*0190*/  IMAD.U32 R13, R13, 0x10000, RZ ;  /* 0x000100000d0d7824 */ /* 0x000fe400078e00ff */
[----:B-----5:R-:W-:Y:S01]  /*01a0*/  IMAD.U32 R9, R0, 0x10000, RZ ;  /* 0x0001000000097824 */ /* 0x020fe200078e00ff */
[C---:B----4-:R-:W-:Y:S01]  /*01b0*/  PRMT R6, R15.reuse, 0x7632, R6 ;  /* 0x000076320f067816 */ /* 0x050fe20000000006 */
[----:B------:R-:W-:-:S02]  /*01c0*/  IMAD.U32 R15, R15, 0x10000, RZ ;  /* 0x000100000f0f7824 */ /* 0x000fc400078e00ff */
[-C--:B-1----:R-:W-:Y:S01]  /*01d0*/  FMUL.FTZ R11, R11, R4.reuse ;  /* 0x000000040b0b7220 */ /* 0x082fe20000410000 */
[----:B------:R-:W-:Y:S01]  /*01e0*/  IMAD.U32 R5, R5, 0x10000, RZ ;  /* 0x0001000005057824 */ /* 0x000fe200078e00ff */
[----:B------:R-:W-:Y:S01]  /*01f0*/  PRMT R8, R19, 0x7632, R8 ;  /* 0x0000763213087816 */ /* 0x000fe20000000008 */
[-C--:B------:R-:W-:Y:S01]  /*0200*/  FMUL.FTZ R13, R13, R4.reuse ;  /* 0x000000040d0d7220 */ /* 0x080fe20000410000 */
[----:B------:R-:W-:Y:S01]  /*0210*/  SHF.L.U32 R19, R19, 0x10, RZ ;  /* 0x0000001013137819 */ /* 0x000fe200000006ff */
[-C--:B------:R-:W-:Y:S01]  /*0220*/  FMUL.FTZ R15, R15, R4.reuse ;  /* 0x000000040f0f7220 */ /* 0x080fe20000410000 */
[----:B------:R-:W-:Y:S01]  /*0230*/  SHF.L.U32 R17, R6, 0x10, RZ ;  /* 0x0000001006117819 */ /* 0x000fe200000006ff */
[----:B------:R-:W-:Y:S02]  /*0240*/  IMAD.U32 R21, R8, 0x10000, RZ ;  /* 0x0001000008157824 */ /* 0x000fe400078e00ff */
[-C--:B------:R-:W-:Y:S01]  /*0250*/  FMUL.FTZ R0, R9, R4.reuse ;  /* 0x0000000409007220 */ /* 0x080fe20000410000 */
[-C--:B------:R-:W-:Y:S01]  /*0260*/  FMUL.FTZ R19, R19, R4.reuse ;  /* 0x0000000413137220 */ /* 0x080fe20000410000 */
[-C--:B------:R-:W-:Y:S01]  /*0270*/  FMUL.FTZ R6, R5, R4.reuse ;  /* 0x0000000405067220 */ /* 0x080fe20000410000 */
[-C--:B------:R-:W-:Y:S01]  /*0280*/  FMUL.FTZ R8, R17, R4.reuse ;  /* 0x0000000411087220 */ /* 0x080fe20000410000 */
[----:B------:R-:W-:Y:S01]  /*0290*/  FMUL.FTZ R4, R21, R4 ;  /* 0x0000000415047220 */ /* 0x000fe20000410000 */
[----:B------:R-:W-:-:S02]  /*02a0*/  F2FP.BF16.F32.PACK_AB R11, R0, R11 ;  /* 0x0000000b000b723e */ /* 0x000fc400000010ff */
[----:B------:R-:W-:Y:S02]  /*02b0*/  F2FP.BF16.F32.PACK_AB R13, R6, R13 ;  /* 0x0000000d060d723e */ /* 0x000fe400000010ff */
[----:B------:R-:W-:Y:S01]  /*02c0*/  F2FP.BF16.F32.PACK_AB R15, R8, R15 ;  /* 0x0000000f080f723e */ /* 0x000fe200000010ff */
[----:B------:R-:W-:Y:S01]  /*02d0*/  STG.E desc[UR4][R2.64], R11 ;  /* 0x0000000b02007986 */ /* 0x000fe2000c101904 */
[----:B------:R-:W-:-:S03]  /*02e0*/  F2FP.BF16.F32.PACK_AB R19, R4, R19 ;  /* 0x000000130413723e */ /* 0x000fc600000010ff */
[----:B------:R-:W-:Y:S04]  /*02f0*/  STG.E desc[UR4][R2.64+0x200], R13 ;  /* 0x0002000d02007986 */ /* 0x000fe8000c101904 */
[----:B------:R-:W-:Y:S04]  /*0300*/  STG.E desc[UR4][R2.64+0x400], R15 ;  /* 0x0004000f02007986 */ /* 0x000fe8000c101904 */
[----:B------:R-:W-:Y:S01]  /*0310*/  STG.E desc[UR4][R2.64+0x600], R19 ;  /* 0x0006001302007986 */ /* 0x000fe2000c101904 */
[----:B------:R-:W-:Y:S05]  /*0320*/  EXIT ;  /* 0x000000000000794d */ /* 0x000fea0003800000 */
.L_x_1427:
[----:B------:R-:W0:Y:S01]  /*0330*/  S2R R23, SR_TID.X ;  /* 0x0000000000177919 */ /* 0x000e220000002100 */
[----:B------:R-:W-:Y:S02]  /*0340*/  PRMT R22, RZ, 0x7610, R22 ;  /* 0x00007610ff167816 */ /* 0x000fe40000000016 */
[----:B0-----:R-:W-:Y:S01]  /*0350*/  ISETP.GE.AND P0, PT, R23, R2, PT ;  /* 0x000000021700720c */ /* 0x001fe20003f06270 */
[----:B------:R-:W-:-:S12]  /*0360*/  IMAD.MOV.U32 R29, RZ, RZ, R23 ;  /* 0x000000ffff1d7224 */ /* 0x000fd800078e0017 */
[----:B------:R-:W-:Y:S01]  /*0370*/  @!P0 IADD3 R19, R0, R29, RZ ;  /* 0x0000001d00138210 */ /* 0x000fe20007ffe0ff */
[----:B------:R-:W-:Y:S01]  /*0380*/  @!P0 VIADD R29, R29, 0x80 ;  /* 0x000000801d1d8836 */ /* 0x000fe20000000000 */
[----:B------:R-:W0:Y:S04]  /*0390*/  @!P0 LDC.64 R12, c[0x0][0x220] ;  /* 0x00008800ff0c8b82 */ /* 0x000e280000000a00 */
[----:B------:R-:W-:-:S13]  /*03a0*/  ISETP.GE.AND P6, PT, R29, R2, PT ;  /* 0x000000021d00720c */ /* 0x000fda0003fc6270 */
[----:B------:R-:W-:Y:S01]  /*03b0*/  @!P6 IMAD.IADD R21, R0, 0x1, R29 ;  /* 0x000000010015e824 */ /* 0x000fe200078e021d */
[----:B------:R-:W-:Y:S01]  /*03c0*/  @!P6 IADD3 R29, R29, 0x80, RZ ;  /* 0x000000801d1de810 */ /* 0x000fe20007ffe0ff */
[----:B------:R-:W2:Y:S03]  /*03d0*/  @!P6 LDC.64 R16, c[0x0][0x220] ;  /* 0x00008800ff10eb82 */ /* 0x000ea60000000a00 */
[----:B------:R-:W-:-:S13]  /*03e0*/  ISETP.GE.AND P5, PT, R29, R2, PT ;  /* 0x000000021d00720c */ /* 0x000fda0003fa6270 */
[----:B------:R-:W-:Y:S01]  /*03f0*/  @!P5 IMAD.IADD R11, R0, 0x1, R29 ;  /* 0x00000001000bd824 */ /* 0x000fe200078e021d */
[----:B------:R-:W3:Y:S01]  /*0400*/  @!P5 LDC.64 R14, c[0x0][0x220] ;  /* 0x00008800ff0edb82 */ /* 0x000ee20000000a00 */
[----:B------:R-:W-:-:S05]  /*0410*/  @!P5 VIADD R29, R29, 0x80 ;  /* 0x000000801d1dd836 */ /* 0x000fca0000000000 */
[----:B------:R-:W-:Y:S01]  /*0420*/  ISETP.GE.AND P4, PT, R29, R2, PT ;  /* 0x000000021d00720c */ /* 0x000fe20003f86270 */
[----:B--2---:R-:W-:Y:S01]  /*0430*/  @!P6 IMAD.WIDE.U32 R16, R21, 0x2, R16 ;  /* 0x000000021510e825 */ /* 0x004fe200078e0010 */
[----:B------:R-:W-:-:S04]  /*0440*/  PRMT R24, RZ, 0x7610, R24 ;  /* 0x00007610ff187816 */ /* 0x000fc80000000018 */
[----:B------:R-:W2:Y:S07]  /*0450*/  @!P6 LDG.E.U16 R22, desc[UR4][R16.64] ;  /* 0x000000041016e981 */ /* 0x000eae000c1e1500 */
[----:B------:R-:W-:Y:S01]  /*0460*/  @!P4 IADD3 R28, R0, R29, RZ ;  /* 0x0000001d001cc210 */ /* 0x000fe20007ffe0ff */
[----:B------:R-:W-:-:S05]  /*0470*/  @!P4 VIADD R29, R29, 0x80 ;  /* 0x000000801d1dc836 */ /* 0x000fca0000000000 */
[----:B------:R-:W-:-:S13]  /*0480*/  ISETP.GE.AND P3, PT, R29, R2, PT ;  /* 0x000000021d00720c */ /* 0x000fda0003f66270 */
[----:B------:R-:W-:Y:S01]  /*0490*/  @!P3 IMAD.IADD R25, R0, 0x1, R29 ;  /* 0x000000010019b824 */ /* 0x000fe200078e021d */
[----:B------:R-:W-:-:S04]  /*04a0*/  @!P3 IADD3 R29, R29, 0x80, RZ ;  /* 0x000000801d1db810 */ /* 0x000fc80007ffe0ff */
[----:B------:R-:W-:-:S13]  /*04b0*/  ISETP.GE.AND P2, PT, R29, R2, PT ;  /* 0x000000021d00720c */ /* 0x000fda0003f46270 */
[----:B------:R-:W-:Y:S02]  /*04c0*/  @!P2 IMAD.IADD R27, R0, 0x1, R29 ;  /* 0x00000001001ba824 */ /* 0x000fe400078e021d */
[----:B------:R-:W-:-:S05]  /*04d0*/  @!P2 VIADD R29, R29, 0x80 ;  /* 0x000000801d1da836 */ /* 0x000fca0000000000 */
[----:B------:R-:W-:Y:S01]  /*04e0*/  ISETP.GE.AND P1, PT, R29, R2, PT ;  /* 0x000000021d00720c */ /* 0x000fe20003f26270 */
[----:B0-----:R-:W-:Y:S01]  /*04f0*/  @!P0 IMAD.WIDE.U32 R12, R19, 0x2, R12 ;  /* 0x00000002130c8825 */ /* 0x001fe200078e000c */
[----:B------:R-:W-:Y:S01]  /*0500*/  PRMT R26, RZ, 0x7610, R26 ;  /* 0x00007610ff1a7816 */ /* 0x000fe2000000001a */
[----:B------:R-:W0:Y:S02]  /*0510*/  @!P4 LDC.64 R18, c[0x0][0x220] ;  /* 0x00008800ff12cb82 */ /* 0x000e240000000a00 */
[----:B---3--:R-:W-:Y:S01]  /*0520*/  @!P5 IMAD.WIDE.U32 R14, R11, 0x2, R14 ;  /* 0x000000020b0ed825 */ /* 0x008fe200078e000e */
[----:B------:R3:W4:Y:S04]  /*0530*/  @!P0 LDG.E.U16 R24, desc[UR4][R12.64] ;  /* 0x000000040c188981 */ /* 0x000728000c1e1500 */
[----:B------:R5:W4:Y:S01]  /*0540*/  @!P5 LDG.E.U16 R26, desc[UR4][R14.64] ;  /* 0x000000040e1ad981 */ /* 0x000b22000c1e1500 */
[----:B------:R-:W1:Y:S02]  /*0550*/  @!P3 LDC.64 R10, c[0x0][0x220] ;  /* 0x00008800ff0abb82 */ /* 0x000e640000000a00 */
[----:B------:R-:W-:Y:S01]  /*0560*/  @!P1 IADD3 R21, R0, R29, RZ ;  /* 0x0000001d00159210 */ /* 0x000fe20007ffe0ff */
[----:B------:R-:W-:-:S05]  /*0570*/  @!P1 VIADD R29, R29, 0x80 ;  /* 0x000000801d1d9836 */ /* 0x000fca0000000000 */
[----:B------:R-:W-:Y:S01]  /*0580*/  ISETP.GE.AND P6, PT, R29, R2, PT ;  /* 0x000000021d00720c */ /* 0x000fe20003fc6270 */
[----:B---3--:R-:W3:Y:S08]  /*0590*/  @!P2 LDC.64 R12, c[0x0][0x220] ;  /* 0x00008800ff0cab82 */ /* 0x008ef00000000a00 */
[----:B-----5:R-:W5:Y:S08]  /*05a0*/  @!P1 LDC.64 R14, c[0x0][0x220] ;  /* 0x00008800ff0e9b82 */ /* 0x020f700000000a00 */
[----:B------:R-:W5:Y:S01]  /*05b0*/  @!P6 LDC.64 R16, c[0x0][0x220] ;  /* 0x00008800ff10eb82 */ /* 0x000f620000000a00 */
[----:B-1----:R-:W-:Y:S01]  /*05c0*/  @!P3 IMAD.WIDE.U32 R10, R25, 0x2, R10 ;  /* 0x00000002190ab825 */ /* 0x002fe200078e000a */
[----:B------:R-:W-:-:S03]  /*05d0*/  PRMT R25, RZ, 0x7610, R25 ;  /* 0x00007610ff197816 */ /* 0x000fc60000000019 */
[----:B---3--:R-:W-:-:S03]  /*05e0*/  @!P2 IMAD.WIDE.U32 R12, R27, 0x2, R12 ;  /* 0x000000021b0ca825 */ /* 0x008fc600078e000c */
[----:B------:R-:W3:Y:S01]  /*05f0*/  @!P3 LDG.E.U16 R25, desc[UR4][R10.64] ;  /* 0x000000040a19b981 */ /* 0x000ee2000c1e1500 */
[--C-:B------:R-:W-:Y:S01]  /*0600*/  @!P6 IMAD.IADD R27, R0, 0x1, R29.reuse ;  /* 0x00000001001be824 */ /* 0x100fe200078e021d */
[----:B------:R-:W-:Y:S01]  /*0610*/  PRMT R29, RZ, 0x7610, R29 ;  /* 0x00007610ff1d7816 */ /* 0x000fe2000000001d */
[----:B0-----:R-:W-:Y:S01]  /*0620*/  @!P4 IMAD.WIDE.U32 R18, R28, 0x2, R18 ;  /* 0x000000021c12c825 */ /* 0x001fe200078e0012 */
[----:B------:R-:W-:-:S03]  /*0630*/  PRMT R28, RZ, 0x7610, R28 ;  /* 0x00007610ff1c7816 */ /* 0x000fc6000000001c */
[----:B-----5:R-:W-:Y:S01]  /*0640*/  @!P1 IMAD.WIDE.U32 R14, R21, 0x2, R14 ;  /* 0x00000002150e9825 */ /* 0x020fe200078e000e */
[----:B------:R-:W-:Y:S01]  /*0650*/  PRMT R21, RZ, 0x7610, R21 ;  /* 0x00007610ff157816 */ /* 0x000fe20000000015 */
[----:B------:R-:W5:Y:S02]  /*0660*/  @!P2 LDG.E.U16 R29, desc[UR4][R12.64] ;  /* 0x000000040c1da981 */ /* 0x000f64000c1e1500 */
[----:B------:R-:W-:Y:S01]  /*0670*/  @!P6 IMAD.WIDE.U32 R16, R27, 0x2, R16 ;  /* 0x000000021b10e825 */ /* 0x000fe200078e0010 */
[----:B------:R-:W-:Y:S02]  /*0680*/  PRMT R27, RZ, 0x7610, R27 ;  /* 0x00007610ff1b7816 */ /* 0x000fe4000000001b */
[----:B------:R-:W5:Y:S04]  /*0690*/  @!P1 LDG.E.U16 R21, desc[UR4][R14.64] ;  /* 0x000000040e159981 */ /* 0x000f68000c1e1500 */
[----:B------:R0:W5:Y:S04]  /*06a0*/  @!P4 LDG.E.U16 R28, desc[UR4][R18.64] ;  /* 0x00000004121cc981 */ /* 0x000168000c1e1500 */
[----:B------:R1:W5:Y:S01]  /*06b0*/  @!P6 LDG.E.U16 R27, desc[UR4][R16.64] ;  /* 0x00000004101be981 */ /* 0x000362000c1e1500 */
[----:B0-----:R-:W-:-:S04]  /*06c0*/  IADD3 R19, R23, 0x80, RZ ;  /* 0x0000008017137810 */ /* 0x001fc80007ffe0ff */
[----:B------:R-:W-:Y:S02]  /*06d0*/  ISETP.GE.AND P5, PT, R19, R2, PT ;  /* 0x000000021300720c */ /* 0x000fe40003fa6270 */
[----:B------:R-:W-:-:S11]  /*06e0*/  IADD3 R11, R23, 0x180, RZ ;  /* 0x00000180170b7810 */ /* 0x000fd60007ffe0ff */
[----:B------:R-:W-:-:S06]  /*06f0*/  @!P5 IMAD.U32 R10, R5, 0x10000, RZ ;  /* 0x00010000050ad824 */ /* 0x000fcc00078e00ff */
[----:B------:R-:W0:Y:S01]  /*0700*/  @!P5 MUFU.RCP R10, R10 ;  /* 0x0000000a000ad308 */ /* 0x000e220000001000 */
[----:B------:R-:W-:Y:S02]  /*0710*/  ISETP.GE.AND P2, PT, R11, R2, PT ;  /* 0x000000020b00720c */ /* 0x000fe40003f46270 */
[----:B------:R-:W-:Y:S01]  /*0720*/  IADD3 R11, R23, 0x200, RZ ;  /* 0x00000200170b7810 */ /* 0x000fe20007ffe0ff */
[----:B------:R-:W-:-:S03]  /*0730*/  @!P0 IMAD.U32 R18, R5, 0x10000, RZ ;  /* 0x0001000005128824 */ /* 0x000fc600078e00ff */
[----:B------:R-:W-:Y:S01]  /*0740*/  ISETP.GE.AND P3, PT, R11, R2, PT ;  /* 0x000000020b00720c */ /* 0x000fe20003f66270 */
[----:B-1----:R-:W1:Y:S01]  /*0750*/  @!P0 MUFU.RCP R16, R18 ;  /* 0x0000001200108308 */ /* 0x002e620000001000 */
[C---:B------:R-:W-:Y:S01]  /*0760*/  VIADD R15, R23.reuse, 0x300 ;  /* 0x00000300170f7836 */ /* 0x040fe20000000000 */
[C---:B------:R-:W-:Y:S01]  /*0770*/  IADD3 R13, R23.reuse, 0x280, RZ ;  /* 0x00000280170d7810 */ /* 0x040fe20007ffe0ff */
[----:B------:R-:W-:-:S03]  /*0780*/  VIADD R19, R23, 0x100 ;  /* 0x0000010017137836 */ /* 0x000fc60000000000 */
[-C--:B------:R-:W-:Y:S01]  /*0790*/  ISETP.GE.AND P6, PT, R15, R2.reuse, PT ;  /* 0x000000020f00720c */ /* 0x080fe20003fc6270 */
[----:B------:R-:W-:Y:S01]  /*07a0*/  VIADD R15, R23, 0x380 ;  /* 0x00000380170f7836 */ /* 0x000fe20000000000 */
[-C--:B------:R-:W-:Y:S02]  /*07b0*/  ISETP.GE.AND P1, PT, R19, R2.reuse, PT ;  /* 0x000000021300720c */ /* 0x080fe40003f26270 */
[----:B------:R-:W-:Y:S02]  /*07c0*/  ISETP.GE.AND P4, PT, R13, R2, PT ;  /* 0x000000020d00720c */ /* 0x000fe40003f86270 */
[----:B------:R-:W-:-:S09]  /*07d0*/  @!P2 SHF.L.U32 R13, R5, 0x10, RZ ;  /* 0x00000010050da819 */ /* 0x000fd200000006ff */
[----:B------:R-:W-:Y:S01]  /*07e0*/  @!P1 IMAD.U32 R12, R5, 0x10000, RZ ;  /* 0x00010000050c9824 */ /* 0x000fe200078e00ff */
[----:B------:R-:W-:Y:S08]  /*07f0*/  @!P2 MUFU.RCP R13, R13 ;  /* 0x0000000d000da308 */ /* 0x000ff00000001000 */
[----:B------:R-:W1:Y:S01]  /*0800*/  @!P1 MUFU.RCP R12, R12 ;  /* 0x0000000c000c9308 */ /* 0x000e620000001000 */
[----:B------:R-:W-:Y:S04]  /*0810*/  BSSY B0, `(.L_x_1428) ;  /* 0x0000054000007945 */ /* 0x000fe80003800000 */
[----:B------:R-:W-:Y:S01]  /*0820*/  BSSY B1, `(.L_x_1429) ;  /* 0x000004c000017945 */ /* 0x000fe20003800000 */
[----:B--2---:R-:W-:-:S04]  /*0830*/  @!P5 IMAD.U32 R11, R22, 0x10000, RZ ;  /* 0x00010000160bd824 */ /* 0x004fc800078e00ff */
[----:B0-----:R-:W-:Y:S02]  /*0840*/  @!P5 FMUL.FTZ R14, R11, R10 ;  /* 0x0000000a0b0ed220 */ /* 0x001fe40000410000 */
[----:B------:R-:W0:Y:S03]  /*0850*/  @!P0 LDC.64 R10, c[0x0][0x218] ;  /* 0x00008600ff0a8b82 */ /* 0x000e260000000a00 */
[----:B------:R-:W-:Y:S02]  /*0860*/  @!P5 F2FP.BF16.F32.PACK_AB R4, RZ, R14 ;  /* 0x0000000eff04d23e */ /* 0x000fe400000010ff */
[----:B------:R-:W-:Y:S02]  /*0870*/  ISETP.GE.AND P5, PT, R15, R2, PT ;  /* 0x000000020f00720c */ /* 0x000fe40003fa6270 */
[C---:B------:R-:W-:Y:S02]  /*0880*/  @!P3 SHF.L.U32 R14, R5.reuse, 0x10, RZ ;  /* 0x00000010050eb819 */ /* 0x040fe400000006ff */
[----:B------:R-:W-:-:S04]  /*0890*/  @!P4 SHF.L.U32 R15, R5, 0x10, RZ ;  /* 0x00000010050fc819 */ /* 0x000fc800000006ff */
[----:B------:R-:W2:Y:S08]  /*08a0*/  @!P3 MUFU.RCP R14, R14 ;  /* 0x0000000e000eb308 */ /* 0x000eb00000001000 */
[----:B------:R-:W5:Y:S01]  /*08b0*/  @!P4 MUFU.RCP R15, R15 ;  /* 0x0000000f000fc308 */ /* 0x000f620000001000 */
[----:B----4-:R-:W-:-:S04]  /*08c0*/  @!P0 IMAD.U32 R17, R24, 0x10000, RZ ;  /* 0x0001000018118824 */ /* 0x010fc800078e00ff */
[----:B-1----:R-:W-:Y:S01]  /*08d0*/  @!P0 FMUL.FTZ R18, R17, R16 ;  /* 0x0000001011128220 */ /* 0x002fe20000410000 */
[----:B------:R-:W-:Y:S01]  /*08e0*/  @!P6 SHF.L.U32 R16, R5, 0x10, RZ ;  /* 0x000000100510e819 */ /* 0x000fe200000006ff */
[----:B------:R-:W-:-:S03]  /*08f0*/  @!P0 IMAD.IADD R17, R0, 0x1, R23 ;  /* 0x0000000100118824 */ /* 0x000fc600078e0217 */
[----:B------:R-:W-:Y:S02]  /*0900*/  @!P0 F2FP.BF16.F32.PACK_AB R3, RZ, R18 ;  /* 0x00000012ff03823e */ /* 0x000fe400000010ff */
[----:B------:R-:W-:Y:S01]  /*0910*/  @!P5 SHF.L.U32 R18, R5, 0x10, RZ ;  /* 0x000000100512d819 */ /* 0x000fe200000006ff */
[----:B------:R-:W1:Y:S01]  /*0920*/  @!P6 MUFU.RCP R16, R16 ;  /* 0x000000100010e308 */ /* 0x000e620000001000 */
[----:B------:R-:W-:Y:S01]  /*0930*/  PRMT R19, R3, 0x7610, R19 ;  /* 0x0000761003137816 */ /* 0x000fe20000000013 */
[----:B0-----:R-:W-:Y:S01]  /*0940*/  @!P0 IMAD.WIDE.U32 R10, R17, 0x2, R10 ;  /* 0x00000002110a8825 */ /* 0x001fe200078e000a */
[----:B------:R-:W-:-:S05]  /*0950*/  @!P0 IADD3 R23, R23, 0x80, RZ ;  /* 0x0000008017178810 */ /* 0x000fca0007ffe0ff */
[----:B------:R0:W4:Y:S01]  /*0960*/  @!P5 MUFU.RCP R3, R18 ;  /* 0x000000120003d308 */ /* 0x0001220000001000 */
[----:B------:R0:W-:Y:S01]  /*0970*/  @!P0 STG.E.U16 desc[UR4][R10.64], R19 ;  /* 0x000000130a008986 */ /* 0x0001e2000c101504 */
[----:B------:R-:W-:Y:S01]  /*0980*/  ISETP.GE.AND P0, PT, R23, R2, PT ;  /* 0x000000021700720c */ /* 0x000fe20003f06270 */
[----:B------:R-:W-:-:S04]  /*0990*/  @!P1 IMAD.U32 R17, R26, 0x10000, RZ ;  /* 0x000100001a119824 */ /* 0x000fc800078e00ff */
[----:B------:R-:W-:Y:S01]  /*09a0*/  @!P1 FMUL.FTZ R12, R17, R12 ;  /* 0x0000000c110c9220 */ /* 0x000fe20000410000 */
[----:B---3--:R-:W-:-:S05]  /*09b0*/  @!P3 SHF.L.U32 R25, R25, 0x10, RZ ;  /* 0x000000101919b819 */ /* 0x008fca00000006ff */
[----:B--2---:R-:W-:Y:S01]  /*09c0*/  @!P3 FMUL.FTZ R14, R25, R14 ;  /* 0x0000000e190eb220 */ /* 0x004fe20000410000 */
[----:B-----5:R-:W-:Y:S01]  /*09d0*/  @!P4 IMAD.U32 R22, R29, 0x10000, RZ ;  /* 0x000100001d16c824 */ /* 0x020fe200078e00ff */
[----:B------:R-:W-:Y:S01]  /*09e0*/  @!P6 SHF.L.U32 R21, R21, 0x10, RZ ;  /* 0x000000101515e819 */ /* 0x000fe200000006ff */
[----:B------:R-:W-:Y:S02]  /*09f0*/  @!P2 IMAD.U32 R28, R28, 0x10000, RZ ;  /* 0x000100001c1ca824 */ /* 0x000fe400078e00ff */
[----:B0-----:R-:W-:Y:S02]  /*0a00*/  @!P5 IMAD.U32 R18, R27, 0x10000, RZ ;  /* 0x000100001b12d824 */ /* 0x001fe400078e00ff */
[----:B------:R-:W-:Y:S01]  /*0a10*/  @!P2 FMUL.FTZ R13, R28, R13 ;  /* 0x0000000d1c0da220 */ /* 0x000fe20000410000 */
[----:B------:R-:W-:Y:S01]  /*0a20*/  @!P4 FMUL.FTZ R15, R22, R15 ;  /* 0x0000000f160fc220 */ /* 0x000fe20000410000 */
[----:B-1----:R-:W-:Y:S01]  /*0a30*/  @!P6 FMUL.FTZ R16, R21, R16 ;  /* 0x000000101510e220 */ /* 0x002fe20000410000 */
[----:B----4-:R-:W-:Y:S01]  /*0a40*/  @!P5 FMUL.FTZ R3, R18, R3 ;  /* 0x000000031203d220 */ /* 0x010fe20000410000 */
[----:B------:R-:W-:-:S02]  /*0a50*/  @!P1 F2FP.BF16.F32.PACK_AB R5, RZ, R12 ;  /* 0x0000000cff05923e */ /* 0x000fc400000010ff */
[----:B------:R-:W-:Y:S02]  /*0a60*/  @!P2 F2FP.BF16.F32.PACK_AB R6, RZ, R13 ;  /* 0x0000000dff06a23e */ /* 0x000fe400000010ff */
[----:B------:R-:W-:Y:S02]  /*0a70*/  @!P3 F2FP.BF16.F32.PACK_AB R7, RZ, R14 ;  /* 0x0000000eff07b23e */ /* 0x000fe400000010ff */
[----:B------:R-:W-:Y:S02]  /*0a80*/  @!P4 F2FP.BF16.F32.PACK_AB R8, RZ, R15 ;  /* 0x0000000fff08c23e */ /* 0x000fe400000010ff */
[----:B------:R-:W-:Y:S02]  /*0a90*/  @!P6 F2FP.BF16.F32.PACK_AB R9, RZ, R16 ;  /* 0x00000010ff09e23e */ /* 0x000fe400000010ff */
[----:B------:R-:W-:Y:S01]  /*0aa0*/  @!P5 F2FP.BF16.F32.PACK_AB R20, RZ, R3 ;  /* 0x00000003ff14d23e */ /* 0x000fe200000010ff */
[----:B------:R-:W-:Y:S06]  /*0ab0*/  @P0 BRA `(.L_x_1430) ;  /* 0x0000000000300947 */ /* 0x000fec0003800000 */
        /* <DEDUP_REMOVED lines=12> */
.L_x_1430:
[----:B------:R-:W-:-:S13]  /*0b80*/  ISETP.GE.AND P0, PT, R23, R2, PT ;  /* 0x000000021700720c */ /* 0x000fda0003f06270 */
[----:B------:R-:W-:Y:S05]  /*0b90*/  @P0 BRA `(.L_x_1432) ;  /* 0x0000000000300947 */ /* 0x000fea0003800000 */
[----:B0-----:R-:W0:Y:S01]  /*0ba0*/  LDC.64 R4, c[0x0][0x218] ;  /* 0x00008600ff047b82 */ /* 0x001e220000000a00 */
[----:B------:R-:W-:Y:S01]  /*0bb0*/  IADD3 R3, R0, R23, RZ ;  /* 0x0000001700037210 */ /* 0x000fe20007ffe0ff */
[----:B------:R-:W-:-:S04]  /*0bc0*/  VIADD R23, R23, 0x80 ;  /* 0x0000008017177836 */ /* 0x000fc80000000000 */
[----:B0-----:R-:W-:-:S05]  /*0bd0*/  IMAD.WIDE.U32 R4, R3, 0x2, R4 ;  /* 0x0000000203047825 */ /* 0x001fca00078e0004 */
[----:B------:R1:W-:Y:S02]  /*0be0*/  STG.E.U16 desc[UR4][R4.64], R6 ;  /* 0x0000000604007986 */ /* 0x0003e4000c101504 */
.L_x_1431:
[----:B------:R-:W-:-:S13]  /*0bf0*/  ISETP.GE.AND P0, PT, R23, R2, PT ;  /* 0x000000021700720c */ /* 0x000fda0003f06270 */
[----:B------:R-:W-:Y:S05]  /*0c00*/  @P0 BRA `(.L_x_1433) ;  /* 0x0000000000340947 */ /* 0x000fea0003800000 */
[----:B01----:R-:W0:Y:S01]  /*0c10*/  LDC.64 R4, c[0x0][0x218] ;  /* 0x00008600ff047b82 */ /* 0x003e220000000a00 */
[----:B------:R-:W-:Y:S01]  /*0c20*/  IADD3 R3, R0, R23, RZ ;  /* 0x0000001700037210 */ /* 0x000fe20007ffe0ff */
[----:B------:R-:W-:-:S04]  /*0c30*/  VIADD R23, R23, 0x80 ;  /* 0x0000008017177836 */ /* 0x000fc80000000000 */
[----:B0-----:R-:W-:-:S05]  /*0c40*/  IMAD.WIDE.U32 R4, R3, 0x2, R4 ;  /* 0x0000000203047825 */ /* 0x001fca00078e0004 */
[----:B------:R1:W-:Y:S02]  /*0c50*/  STG.E.U16 desc[UR4][R4.64], R7 ;  /* 0x0000000704007986 */ /* 0x0003e4000c101504 */
.L_x_1432:
        /* <DEDUP_REMOVED lines=8> */
.L_x_1433:
[----:B------:R-:W-:Y:S05]  /*0ce0*/  BSYNC B1 ;  /* 0x0000000000017941 */ /* 0x000fea0003800000 */
.L_x_1429:
[----:B------:R-:W-:-:S13]  /*0cf0*/  ISETP.GE.AND P0, PT, R23, R2, PT ;  /* 0x000000021700720c */ /* 0x000fda0003f06270 */
[----:B012---:R-:W0:Y:S01]  /*0d00*/  @!P0 LDC.64 R4, c[0x0][0x218] ;  /* 0x00008600ff048b82 */ /* 0x007e220000000a00 */
[----:B------:R-:W-:Y:S01]  /*0d10*/  @!P0 IADD3 R3, R0, R23, RZ ;  /* 0x0000001700038210 */ /* 0x000fe20007ffe0ff */
[----:B------:R-:W-:-:S04]  /*0d20*/  @!P0 VIADD R23, R23, 0x80 ;  /* 0x0000008017178836 */ /* 0x000fc80000000000 */
[----:B0-----:R-:W-:-:S05]  /*0d30*/  @!P0 IMAD.WIDE.U32 R4, R3, 0x2, R4 ;  /* 0x0000000203048825 */ /* 0x001fca00078e0004 */
[----:B------:R2:W-:Y:S02]  /*0d40*/  @!P0 STG.E.U16 desc[UR4][R4.64], R9 ;  /* 0x0000000904008986 */ /* 0x0005e4000c101504 */
.L_x_1434:
[----:B------:R-:W-:Y:S05]  /*0d50*/  BSYNC B0 ;  /* 0x0000000000007941 */ /* 0x000fea0003800000 */
.L_x_1428:
        /* <DEDUP_REMOVED lines=8> */
.L_x_1435:
        /* <DEDUP_REMOVED lines=10> */
.L_x_19329:


//--------------------- .text._ZN2at6native29vectorized_elementwise_kernelILi4ENS0_13BUnaryFunctorIN3c108BFloat16ES4_S4_NS0_15binary_internal10DivFunctorIS4_EEEESt5arrayIPcLm2EEEEviT0_T1_ --------------------------
	.section	.text._ZN2at6native29vectorized_elementwise_kernelILi4ENS0_13BUnaryFunctorIN3c108BFloat16ES4_S4_NS0_15binary_internal10DivFunctorIS4_EEEESt5arrayIPcLm2EEEEviT0_T1_,"ax",@progbits
	.align	128
        .global         _ZN2at6native29vectorized_elementwise_kernelILi4ENS0_13BUnaryFunctorIN3c108BFloat16ES4_S4_NS0_15binary_internal10DivFunctorIS4_EEEESt5arrayIPcLm2EEEEviT0_T1_
        .type           _ZN2at6native29vectorized_elementwise_kernelILi4ENS0_13BUnaryFunctorIN3c108BFloat16ES4_S4_NS0_15binary_internal10DivFunctorIS4_EEEESt5arrayIPcLm2EEEEviT0_T1_,@function
        .size           _ZN2at6native29vectorized_elementwise_kernelILi4ENS0_13BUnaryFunctorIN3c108BFloat16ES4_S4_NS0_15binary_internal10DivFunctorIS4_EEEESt5arrayIPcLm2EEEEviT0_T1_,(.L_x_19330 - _ZN2at6native29vectorized_elementwise_kernelILi4ENS0_13BUnaryFunctorIN3c108BFloat16ES4_S4_NS0_15binary_internal10DivFunctorIS4_EEEESt5arrayIPcLm2EEEEviT0_T1_)
        .other          _ZN2at6native29vectorized_elementwise_kernelILi4ENS0_13BUnaryFunctorIN3c108BFloat16ES4_S4_NS0_15binary_internal10DivFunctorIS4_EEEESt5arrayIPcLm2EEEEviT0_T1_,@"STO_CUDA_ENTRY STV_DEFAULT"
_ZN2at6native29vectorized_elementwise_kernelILi4ENS0_13BUnaryFunctorIN3c108BFloat16ES4_S4_NS0_15binary_internal10DivFunctorIS4_EEEESt5arrayIPcLm2EEEEviT0_T1_:
.text._ZN2at6native29vectorized_elementwise_kernelILi4ENS0_13BUnaryFunctorIN3c108BFloat16ES4_S4_NS0_15binary_internal10DivFunctorIS4_EEEESt5arrayIPcLm2EEEEviT0_T1_:
        /* <DEDUP_REMOVED lines=14> */
[----:B------:R-:W2:Y:S04]  /*00e0*/  LDG.E.64 R14, desc[UR4][R10.64] ;  /* 0x000000040a0e7981 */ /* 0x000ea8000c1e1b00 */
[----:B------:R-:W3:Y:S01]  /*00f0*/  LDG.E.64 R6, desc[UR4][R10.64+0x400] ;  /* 0x000400040a067981 */ /* 0x000ee2000c1e1b00 */
[----:B-1----:R-:W-:-:S06]  /*0100*/  IMAD.U32 R4, R5, 0x10000, RZ ;  /* 0x0001000005047824 */ /* 0x002fcc00078e00ff */
[----:B------:R-:W1:Y:S01]  /*0110*/  MUFU.RCP R4, R4 ;  /* 0x0000000400047308 */ /* 0x000e620000001000 */
[----:B0-----:R-:W-:-:S04]  /*0120*/  IMAD.WIDE.U32 R2, R0, 0x2, R2 ;  /* 0x0000000200027825 */ /* 0x001fc800078e0002 */
[----:B------:R-:W-:Y:S01]  /*0130*/  IMAD.WIDE R2, R9, 0x8, R2 ;  /* 0x0000000809027825 */ /* 0x000fe200078e0202 */
[----:B--2---:R-:W-:Y:S02]  /*0140*/  PRMT R0, R14, 0x7632, R0 ;  /* 0x000076320e007816 */ /* 0x004fe40000000000 */
[C---:B------:R-:W-:Y:S01]  /*0150*/  PRMT R5, R15.reuse, 0x7632, R5 ;  /* 0x000076320f057816 */ /* 0x040fe20000000005 */
[----:B------:R-:W-:Y:S01]  /*0160*/  IMAD.U32 R15, R15, 0x10000, RZ ;  /* 0x000100000f0f7824 */ /* 0x000fe200078e00ff */
[C---:B---3--:R-:W-:Y:S01]  /*0170*/  PRMT R8, R6.reuse, 0x7632, R8 ;  /* 0x0000763206087816 */ /* 0x048fe20000000008 */
[----:B------:R-:W-:Y:S01]  /*0180*/  IMAD.U32 R17, R6, 0x10000, RZ ;  /* 0x0001000006117824 */ /* 0x000fe200078e00ff */
[----:B------:R-:W-:Y:S01]  /*0190*/  PRMT R6, R7, 0x7632, R6 ;  /* 0x0000763207067816 */ /* 0x000fe20000000006 */
[----:B------:R-:W-:Y:S01]  /*01a0*/  IMAD.U32 R5, R5, 0x10000, RZ ;  /* 0x0001000005057824 */ /* 0x000fe200078e00ff */
[----:B------:R-:W-:Y:S01]  /*01b0*/  SHF.L.U32 R13, R14, 0x10, RZ ;  /* 0x000000100e0d7819 */ /* 0x000fe200000006ff */
[----:B-1----:R-:W-:Y:S01]  /*01c0*/  FMUL.FTZ R15, R15, R4 ;  /* 0x000000040f0f7220 */ /* 0x002fe20000410000 */
[----:B------:R-:W-:Y:S01]  /*01d0*/  SHF.L.U32 R19, R7, 0x10, RZ ;  /* 0x0000001007137819 */ /* 0x000fe200000006ff */
[----:B------:R-:W-:Y:S01]  /*01e0*/  IMAD.U32 R7, R0, 0x10000, RZ ;  /* 0x0001000000077824 */ /* 0x000fe200078e00ff */
[----:B------:R-:W-:Y:S01]  /*01f0*/  SHF.L.U32 R11, R8, 0x10, RZ ;  /* 0x00000010080b7819 */ /* 0x000fe200000006ff */
[----:B------:R-:W-:-:S02]  /*0200*/  IMAD.U32 R21, R6, 0x10000, RZ ;  /* 0x0001000006157824 */ /* 0x000fc400078e00ff */
[-C--:B------:R-:W-:Y:S01]  /*0210*/  FMUL.FTZ R13, R13, R4.reuse ;  /* 0x000000040d0d7220 */ /* 0x080fe20000410000 */
[-C--:B------:R-:W-:Y:S01]  /*0220*/  FMUL.FTZ R17, R17, R4.reuse ;  /* 0x0000000411117220 */ /* 0x080fe20000410000 */
[-C--:B------:R-:W-:Y:S01]  /*0230*/  FMUL.FTZ R19, R19, R4.reuse ;  /* 0x0000000413137220 */ /* 0x080fe20000410000 */
[-C--:B------:R-:W-:Y:S01]  /*0240*/  FMUL.FTZ R0, R7, R4.reuse ;  /* 0x0000000407007220 */ /* 0x080fe20000410000 */
[-C--:B------:R-:W-:Y:S01]  /*0250*/  FMUL.FTZ R6, R5, R4.reuse ;  /* 0x0000000405067220 */ /* 0x080fe20000410000 */
[-C--:B------:R-:W-:Y:S01]  /*0260*/  FMUL.FTZ R8, R11, R4.reuse ;  /* 0x000000040b087220 */ /* 0x080fe20000410000 */
[----:B------:R-:W-:Y:S02]  /*0270*/  FMUL.FTZ R4, R21, R4 ;  /* 0x0000000415047220 */ /* 0x000fe40000410000 */
[----:B------:R-:W-:Y:S02]  /*0280*/  F2FP.BF16.F32.PACK_AB R14, R0, R13 ;  /* 0x0000000d000e723e */ /* 0x000fe400000010ff */
[----:B------:R-:W-:-:S02]  /*0290*/  F2FP.BF16.F32.PACK_AB R15, R6, R15 ;  /* 0x0000000f060f723e */ /* 0x000fc400000010ff */
[----:B------:R-:W-:Y:S02]  /*02a0*/  F2FP.BF16.F32.PACK_AB R8, R8, R17 ;  /* 0x000000110808723e */ /* 0x000fe400000010ff */
[----:B------:R-:W-:Y:S01]  /*02b0*/  F2FP.BF16.F32.PACK_AB R9, R4, R19 ;  /* 0x000000130409723e */ /* 0x000fe200000010ff */
[----:B------:R-:W-:Y:S04]  /*02c0*/  STG.E.64 desc[UR4][R2.64], R14 ;  /* 0x0000000e02007986 */ /* 0x000fe8000c101b04 */
[----:B------:R-:W-:Y:S01]  /*02d0*/  STG.E.64 desc[UR4][R2.64+0x400], R8 ;  /* 0x0004000802007986 */ /* 0x000fe2000c101b04 */
[----:B------:R-:W-:Y:S05]  /*02e0*/  EXIT ;  /* 0x000000000000794d */ /* 0x000fea0003800000 */
.L_x_1436:
        /* <DEDUP_REMOVED lines=133> */
.L_x_1439:
[----:B------:R-:W-:-:S13]  /*0b40*/  ISETP.GE.AND P0, PT, R23, R2, PT ;  /* 0x000000021700720c */ /* 0x000fda0003f06270 */
[----:B------:R-:W-:Y:S05]  /*0b50*/  @P0 BRA `(.L_x_1441) ;  /* 0x0000000000300947 */ /* 0x000fea0003800000 */
[----:B0-----:R-:W0:Y:S01]  /*0b60*/  LDC.64 R4, c[0x0][0x218] ;  /* 0x00008600ff047b82 */ /* 0x001e220000000a00 */
[----:B------:R-:W-:Y:S01]  /*0b70*/  IADD3 R3, R0, R23, RZ ;  /* 0x0000001700037210 */ /* 0x000fe20007ffe0ff */
[----:B------:R-:W-:-:S04]  /*0b80*/  VIADD R23, R23, 0x80 ;  /* 0x0000008017177836 */ /* 0x000fc80000000000 */
[----:B0-----:R-:W-:-:S05]  /*0b90*/  IMAD.WIDE.U32 R4, R3, 0x2, R4 ;  /* 0x0000000203047825 */ /* 0x001fca00078e0004 */
[----:B------:R1:W-:Y:S02]  /*0ba0*/  STG.E.U16 desc[UR4][R4.64], R6 ;  /* 0x0000000604007986 */ /* 0x0003e4000c101504 */
.L_x_1440:
[----:B------:R-:W-:-:S13]  /*0bb0*/  ISETP.GE.AND P0, PT, R23, R2, PT ;  /* 0x000000021700720c */ /* 0x000fda0003f06270 */
[----:B------:R-:W-:Y:S05]  /*0bc0*/  @P0 BRA `(.L_x_1442) ;  /* 0x0000000000340947 */ /* 0x000fea0003800000 */
[----:B01----:R-:W0:Y:S01]  /*0bd0*/  LDC.64 R4, c[0x0][0x218] ;  /* 0x00008600ff047b82 */ /* 0x003e220000000a00 */
[----:B------:R-:W-:Y:S01]  /*0be0*/  IADD3 R3, R0, R23, RZ ;  /* 0x0000001700037210 */ /* 0x000fe20007ffe0ff */
[----:B------:R-:W-:-:S04]  /*0bf0*/  VIADD R23, R23, 0x80 ;  /* 0x0000008017177836 */ /* 0x000fc80000000000 */
[----:B0-----:R-:W-:-:S05]  /*0c00*/  IMAD.WIDE.U32 R4, R3, 0x2, R4 ;  /* 0x0000000203047825 */ /* 0x001fca00078e0004 */
[----:B------:R1:W-:Y:S02]  /*0c10*/  STG.E.U16 desc[UR4][R4.64], R7 ;  /* 0x0000000704007986 */ /* 0x0003e4000c101504 */
.L_x_1441:
        /* <DEDUP_REMOVED lines=8> */
.L_x_1442:
[----:B------:R-:W-:Y:S05]  /*0ca0*/  BSYNC B1 ;  /* 0x0000000000017941 */ /* 0x000fea0003800000 */
.L_x_1438:
[----:B------:R-:W-:-:S13]  /*0cb0*/  ISETP.GE.AND P0, PT, R23, R2, PT ;  /* 0x000000021700720c */ /* 0x000fda0003f06270 */
[----:B012---:R-:W0:Y:S01]  /*0cc0*/  @!P0 LDC.64 R4, c[0x0][0x218] ;  /* 0x00008600ff048b82 */ /* 0x007e220000000a00 */
[----:B------:R-:W-:Y:S01]  /*0cd0*/  @!P0 IADD3 R3, R0, R23, RZ ;  /* 0x0000001700038210 */ /* 0x000fe20007ffe0ff */
[----:B------:R-:W-:-:S04]  /*0ce0*/  @!P0 VIADD R23, R23, 0x80 ;  /* 0x0000008017178836 */ /* 0x000fc80000000000 */
[----:B0-----:R-:W-:-:S05]  /*0cf0*/  @!P0 IMAD.WIDE.U32 R4, R3, 0x2, R4 ;  /* 0x0000000203048825 */ /* 0x001fca00078e0004 */
[----:B------:R2:W-:Y:S02]  /*0d00*/  @!P0 STG.E.U16 desc[UR4][R4.64], R9 ;  /* 0x0000000904008986 */ /* 0x0005e4000c101504 */
.L_x_1443:
[----:B------:R-:W-:Y:S05]  /*0d10*/  BSYNC B0 ;  /* 0x0000000000007941 */ /* 0x000fea0003800000 */
.L_x_1437:
        /* <DEDUP_REMOVED lines=8> */
.L_x_1444:
        /* <DEDUP_REMOVED lines=14> */
.L_x_19330:


//--------------------- .text._ZN2at6native29vectorized_elementwise_kernelILi8ENS0_13BUnaryFunctorIN3c108BFloat16ES4_S4_NS0_15binary_internal10DivFunctorIS4_EEEESt5arrayIPcLm2EEEEviT0_T1_ --------------------------
	.section	.text._ZN2at6native29vectorized_elementwise_kernelILi8ENS0_13BUnaryFunctorIN3c108BFloat16ES4_S4_NS0_15binary_internal10DivFunctorIS4_EEEESt5arrayIPcLm2EEEEviT0_T1_,"ax",@progbits
	.align	128
        .global         _ZN2at6native29vectorized_elementwise_kernelILi8ENS0_13BUnaryFunctorIN3c108BFloat16ES4_S4_NS0_15binary_internal10DivFunctorIS4_EEEESt5arrayIPcLm2EEEEviT0_T1_
        .type           _ZN2at6native29vectorized_elementwise_kernelILi8ENS0_13BUnaryFunctorIN3c108BFloat16ES4_S4_NS0_15binary_internal10DivFunctorIS4_EEEESt5arrayIPcLm2EEEEviT0_T1_,@function
        .size           _ZN2at6native29vectorized_elementwise_kernelILi8ENS0_13BUnaryFunctorIN3c108BFloat16ES4_S4_NS0_15binary_internal10DivFunctorIS4_EEEESt5arrayIPcLm2EEEEviT0_T1_,(.L_x_19331 - _ZN2at6native29vectorized_elementwise_kernelILi8ENS0_13BUnaryFunctorIN3c108BFloat16ES4_S4_NS0_15binary_internal10DivFunctorIS4_EEEESt5arrayIPcLm2EEEEviT0_T1_)
        .other          _ZN2at6native29vectorized_elementwise_kernelILi8ENS0_13BUnaryFunctorIN3c108BFloat16ES4_S4_NS0_15binary_internal10DivFunctorIS4_EEEESt5arrayIPcLm2EEEEviT0_T1_,@"STO_CUDA_ENTRY STV_DEFAULT"
_ZN2at6native29vectorized_elementwise_kernelILi8ENS0_13BUnaryFunctorIN3c108BFloat16ES4_S4_NS0_15binary_internal10DivFunctorIS4_EEEESt5arrayIPcLm2EEEEviT0_T1_:
.text._ZN2at6native29vectorized_elementwise_kernelILi8ENS0_13BUnaryFunctorIN3c108BFloat16ES4_S4_NS0_15binary_internal10DivFunctorIS4_EEEESt5arrayIPcLm2EEEEviT0_T1_:
        /* <DEDUP_REMOVED lines=13> */
[----:B------:R-:W0:Y:S04]  /*00d0*/  LDC.64 R6, c[0x0][0x218] ;  /* 0x00008600ff067b82 */ /* 0x000e280000000a00 */
[----:B------:R-:W2:Y:S01]  /*00e0*/  LDG.E.128 R8, desc[UR4][R8.64] ;  /* 0x0000000408087981 */ /* 0x000ea2000c1e1d00 */
[----:B-1----:R-:W-:-:S06]  /*00f0*/  IMAD.U32 R3, R5, 0x10000, RZ ;  /* 0x0001000005037824 */ /* 0x002fcc00078e00ff */
[----:B------:R-:W1:Y:S01]  /*0100*/  MUFU.RCP R3, R3 ;  /* 0x0000000300037308 */ /* 0x000e620000001000 */
[----:B0-----:R-:W-:Y:S01]  /*0110*/  IMAD.WIDE.U32 R4, R0, 0x2, R6 ;  /* 0x0000000200047825 */ /* 0x001fe200078e0006 */
[----:B--2---:R-:W-:-:S03]  /*0120*/  PRMT R12, R8, 0x7632, R12 ;  /* 0x00007632080c7816 */ /* 0x004fc6000000000c */
[C---:B------:R-:W-:Y:S01]  /*0130*/  IMAD.U32 R20, R10.reuse, 0x10000, RZ ;  /* 0x000100000a147824 */ /* 0x040fe200078e00ff */
[----:B------:R-:W-:Y:S01]  /*0140*/  PRMT R14, R10, 0x7632, R14 ;  /* 0x000076320a0e7816 */ /* 0x000fe2000000000e */
[C---:B------:R-:W-:Y:S01]  /*0150*/  IMAD.U32 R18, R9.reuse, 0x10000, RZ ;  /* 0x0001000009127824 */ /* 0x040fe200078e00ff */
[----:B------:R-:W-:Y:S01]  /*0160*/  PRMT R13, R9, 0x7632, R13 ;  /* 0x00007632090d7816 */ /* 0x000fe2000000000d */
[----:B------:R-:W-:Y:S01]  /*0170*/  IMAD.U32 R12, R12, 0x10000, RZ ;  /* 0x000100000c0c7824 */ /* 0x000fe200078e00ff */
[----:B------:R-:W-:Y:S01]  /*0180*/  PRMT R10, R11, 0x7632, R10 ;  /* 0x000076320b0a7816 */ /* 0x000fe2000000000a */
[-C--:B-1----:R-:W-:Y:S01]  /*0190*/  FMUL.FTZ R18, R18, R3.reuse ;  /* 0x0000000312127220 */ /* 0x082fe20000410000 */
[----:B------:R-:W-:Y:S01]  /*01a0*/  SHF.L.U32 R16, R8, 0x10, RZ ;  /* 0x0000001008107819 */ /* 0x000fe200000006ff */
[----:B------:R-:W-:Y:S01]  /*01b0*/  IMAD.U32 R0, R13, 0x10000, RZ ;  /* 0x000100000d007824 */ /* 0x000fe200078e00ff */
[----:B------:R-:W-:Y:S01]  /*01c0*/  SHF.L.U32 R8, R11, 0x10, RZ ;  /* 0x000000100b087819 */ /* 0x000fe200000006ff */
[----:B------:R-:W-:Y:S01]  /*01d0*/  IMAD.U32 R10, R10, 0x10000, RZ ;  /* 0x000100000a0a7824 */ /* 0x000fe200078e00ff */
[----:B------:R-:W-:Y:S01]  /*01e0*/  SHF.L.U32 R14, R14, 0x10, RZ ;  /* 0x000000100e0e7819 */ /* 0x000fe200000006ff */
[-C--:B------:R-:W-:Y:S01]  /*01f0*/  FMUL.FTZ R16, R16, R3.reuse ;  /* 0x0000000310107220 */ /* 0x080fe20000410000 */
[-C--:B------:R-:W-:Y:S01]  /*0200*/  FMUL.FTZ R7, R12, R3.reuse ;  /* 0x000000030c077220 */ /* 0x080fe20000410000 */
[-C--:B------:R-:W-:Y:S01]  /*0210*/  FMUL.FTZ R6, R20, R3.reuse ;  /* 0x0000000314067220 */ /* 0x080fe20000410000 */
[-C--:B------:R-:W-:Y:S01]  /*0220*/  FMUL.FTZ R8, R8, R3.reuse ;  /* 0x0000000308087220 */ /* 0x080fe20000410000 */
[-C--:B------:R-:W-:Y:S01]  /*0230*/  FMUL.FTZ R9, R0, R3.reuse ;  /* 0x0000000300097220 */ /* 0x080fe20000410000 */
[-C--:B------:R-:W-:Y:S01]  /*0240*/  FMUL.FTZ R11, R14, R3.reuse ;  /* 0x000000030e0b7220 */ /* 0x080fe20000410000 */
[----:B------:R-:W-:Y:S01]  /*0250*/  FMUL.FTZ R13, R10, R3 ;  /* 0x000000030a0d7220 */ /* 0x000fe20000410000 */
[----:B------:R-:W-:Y:S01]  /*0260*/  IMAD.WIDE R2, R2, 0x10, R4 ;  /* 0x0000001002027825 */ /* 0x000fe200078e0204 */
[----:B------:R-:W-:-:S02]  /*0270*/  F2FP.BF16.F32.PACK_AB R4, R7, R16 ;  /* 0x000000100704723e */ /* 0x000fc400000010ff */
[----:B------:R-:W-:Y:S02]  /*0280*/  F2FP.BF16.F32.PACK_AB R5, R9, R18 ;  /* 0x000000120905723e */ /* 0x000fe400000010ff */
[----:B------:R-:W-:Y:S02]  /*0290*/  F2FP.BF16.F32.PACK_AB R6, R11, R6 ;  /* 0x000000060b06723e */ /* 0x000fe400000010ff */
[----:B------:R-:W-:-:S05]  /*02a0*/  F2FP.BF16.F32.PACK_AB R7, R13, R8 ;  /* 0x000000080d07723e */ /* 0x000fca00000010ff */
[----:B------:R-:W-:Y:S01]  /*02b0*/  STG.E.128 desc[UR4][R2.64], R4 ;  /* 0x0000000402007986 */ /* 0x000fe2000c101d04 */
[----:B------:R-:W-:Y:S05]  /*02c0*/  EXIT ;  /* 0x000000000000794d */ /* 0x000fea0003800000 */
.L_x_1445:
        /* <DEDUP_REMOVED lines=133> */
.L_x_1448:
[----:B------:R-:W-:-:S13]  /*0b20*/  ISETP.GE.AND P0, PT, R23, R2, PT ;  /* 0x000000021700720c */ /* 0x000fda0003f06270 */
[----:B------:R-:W-:Y:S05]  /*0b30*/  @P0 BRA `(.L_x_1450) ;  /* 0x0000000000300947 */ /* 0x000fea0003800000 */
[----:B0-----:R-:W0:Y:S01]  /*0b40*/  LDC.64 R4, c[0x0][0x218] ;  /* 0x00008600ff047b82 */ /* 0x001e220000000a00 */
[----:B------:R-:W-:Y:S01]  /*0b50*/  IADD3 R3, R0, R23, RZ ;  /* 0x0000001700037210 */ /* 0x000fe20007ffe0ff */
[----:B------:R-:W-:-:S04]  /*0b60*/  VIADD R23, R23, 0x80 ;  /* 0x0000008017177836 */ /* 0x000fc80000000000 */
[----:B0-----:R-:W-:-:S05]  /*0b70*/  IMAD.WIDE.U32 R4, R3, 0x2, R4 ;  /* 0x0000000203047825 */ /* 0x001fca00078e0004 */
[----:B------:R1:W-:Y:S02]  /*0b80*/  STG.E.U16 desc[UR4][R4.64], R6 ;  /* 0x0000000604007986 */ /* 0x0003e4000c101504 */
.L_x_1449:
[----:B------:R-:W-:-:S13]  /*0b90*/  ISETP.GE.AND P0, PT, R23, R2, PT ;  /* 0x000000021700720c */ /* 0x000fda0003f06270 */
[----:B------:R-:W-:Y:S05]  /*0ba0*/  @P0 BRA `(.L_x_1451) ;  /* 0x0000000000340947 */ /* 0x000fea0003800000 */
[----:B01----:R-:W0:Y:S01]  /*0bb0*/  LDC.64 R4, c[0x0][0x218] ;  /* 0x00008600ff047b82 */ /* 0x003e220000000a00 */
[----:B------:R-:W-:Y:S01]  /*0bc0*/  IADD3 R3, R0, R23, RZ ;  /* 0x0000001700037210 */ /* 0x000fe20007ffe0ff */
[----:B------:R-:W-:-:S04]  /*0bd0*/  VIADD R23, R23, 0x80 ;  /* 0x0000008017177836 */ /* 0x000fc80000000000 */
[----:B0-----:R-:W-:-:S05]  /*0be0*/  IMAD.WIDE.U32 R4, R3, 0x2, R4 ;  /* 0x0000000203047825 */ /* 0x001fca00078e0004 */
[----:B------:R1:W-:Y:S02]  /*0bf0*/  STG.E.U16 desc[UR4][R4.64], R7 ;  /* 0x0000000704007986 */ /* 0x0003e4000c101504 */
.L_x_1450:
        /* <DEDUP_REMOVED lines=8> */
.L_x_1451:
[----:B------:R-:W-:Y:S05]  /*0c80*/  BSYNC B1 ;  /* 0x0000000000017941 */ /* 0x000fea0003800000 */
.L_x_1447:
[----:B------:R-:W-:-:S13]  /*0c90*/  ISETP.GE.AND P0, PT, R23, R2, PT ;  /* 0x000000021700720c */ /* 0x000fda0003f06270 */
[----:B012---:R-:W0:Y:S01]  /*0ca0*/  @!P0 LDC.64 R4, c[0x0][0x218] ;  /* 0x00008600ff048b82 */ /* 0x007e220000000a00 */
[----:B------:R-:W-:Y:S01]  /*0cb0*/  @!P0 IADD3 R3, R0, R23, RZ ;  /* 0x0000001700038210 */ /* 0x000fe20007ffe0ff */
[----:B------:R-:W-:-:S04]  /*0cc0*/  @!P0 VIADD R23, R23, 0x80 ;  /* 0x0000008017178836 */ /* 0x000fc80000000000 */
[----:B0-----:R-:W-:-:S05]  /*0cd0*/  @!P0 IMAD.WIDE.U32 R4, R3, 0x2, R4 ;  /* 0x0000000203048825 */ /* 0x001fca00078e0004 */
[----:B------:R2:W-:Y:S02]  /*0ce0*/  @!P0 STG.E.U16 desc[UR4][R4.64], R9 ;  /* 0x0000000904008986 */ /* 0x0005e4000c101504 */
.L_x_1452:
[----:B------:R-:W-:Y:S05]  /*0cf0*/  BSYNC B0 ;  /* 0x0000000000007941 */ /* 0x000fea0003800000 */
.L_x_1446:
        /* <DEDUP_REMOVED lines=8> */
.L_x_1453:
        /* <DEDUP_REMOVED lines=16> */
.L_x_19331:


//--------------------- .text._ZN2at6native18elementwise_kernelILi128ELi4EZNS0_15gpu_kernel_implINS0_13AUnaryFunctorIN3c108BFloat16ES5_S5_NS0_15binary_internal10DivFunctorIS5_EEEEEEvRNS_18TensorIteratorBaseERKT_EUliE_EEviT1_ --------------------------
	.section	.text._ZN2at6native18elementwise_kernelILi128ELi4EZNS0_15gpu_kernel_implINS0_13AUnaryFunctorIN3c108BFloat16ES5_S5_NS0_15binary_internal10DivFunctorIS5_EEEEEEvRNS_18TensorIteratorBaseERKT_EUliE_EEviT1_,"ax",@progbits
	.align	128
        .global         _ZN2at6native18elementwise_kernelILi128ELi4EZNS0_15gpu_kernel_implINS0_13AUnaryFunctorIN3c108BFloat16ES5_S5_NS0_15binary_internal10DivFunctorIS5_EEEEEEvRNS_18TensorIteratorBaseERKT_EUliE_EEviT1_
        .type           _ZN2at6native18elementwise_kernelILi128ELi4EZNS0_15gpu_kernel_implINS0_13AUnaryFunctorIN3c108BFloat16ES5_S5_NS0_15binary_internal10DivFunctorIS5_EEEEEEvRNS_18TensorIteratorBaseERKT_EUliE_EEviT1_,@function
        .size           _ZN2at6native18elementwise_kernelILi128ELi4EZNS0_15gpu_kernel_implINS0_13AUnaryFunctorIN3c108BFloat16ES5_S5_NS0_15binary_internal10DivFunctorIS5_EEEEEEvRNS_18TensorIteratorBaseERKT_EUliE_EEviT1_,(.L_x_19332 - _ZN2at6native18elementwise_kernelILi128ELi4EZNS0_15gpu_kernel_implINS0_13AUnaryFunctorIN3c108BFloat16ES5_S5_NS0_15binary_internal10DivFunctorIS5_EEEEEEvRNS_18TensorIteratorBaseERKT_EUliE_EEviT1_)
        .other          _ZN2at6native18elementwise_kernelILi128ELi4EZNS0_15gpu_kernel_implINS0_13AUnaryFunctorIN3c108BFloat16ES5_S5_NS0_15binary_internal10DivFunctorIS5_EEEEEEvRNS_18TensorIteratorBaseERKT_EUliE_EEviT1_,@"STO_CUDA_ENTRY STV_DEFAULT"
_ZN2at6native18elementwise_kernelILi128ELi4EZNS0_15gpu_kernel_implINS0_13AUnaryFunctorIN3c108BFloat16ES5_S5_NS0_15binary_internal10DivFunctorIS5_EEEEEEvRNS_18TensorIteratorBaseERKT_EUliE_EEviT1_:
.text._ZN2at6native18elementwise_kernelILi128ELi4EZNS0_15gpu_kernel_implINS0_13AUnaryFunctorIN3c108BFloat16ES5_S5_NS0_15binary_internal10DivFunctorIS5_EEEEEEvRNS_18TensorIteratorBaseERKT_EUliE_EEviT1_:
        /* <DEDUP_REMOVED lines=314> */
.L_x_1456:
        /* <DEDUP_REMOVED lines=22> */
.L_x_1460:
[----:B------:R-:W2:Y:S02]  /*1500*/  LDG.E.U8 R2, desc[UR36][R2.64] ;  /* 0x0000002402027981 */ /* 0x000ea4000c1e1100 */
[----:B--2---:R-:W-:-:S04]  /*1510*/  I2FP.F32.U32 R0, R2 ;  /* 0x0000000200007245 */ /* 0x004fc80000201000 */
[----:B------:R-:W-:Y:S01]  /*1520*/  F2FP.BF16.F32.PACK_AB R0, RZ, R0 ;  /* 0x00000000ff00723e */ /* 0x000fe200000010ff */
[----:B------:R-:W-:Y:S06]  /*1530*/  BRA `(.L_x_1462) ;  /* 0x0000000c00907947 */ /* 0x000fec0003800000 */
.L_x_1459:
        /* <DEDUP_REMOVED lines=10> */
.L_x_1464:
[----:B------:R-:W2:Y:S02]  /*15e0*/  LDG.E R2, desc[UR36][R2.64] ;  /* 0x0000002402027981 */ /* 0x000ea4000c1e1900 */
[----:B--2---:R-:W-:-:S04]  /*15f0*/  I2FP.F32.S32 R0, R2 ;  /* 0x0000000200007245 */ /* 0x004fc80000201400 */
[----:B------:R-:W-:Y:S01]  /*1600*/  F2FP.BF16.F32.PACK_AB R0, RZ, R0 ;  /* 0x00000000ff00723e */ /* 0x000fe200000010ff */
[----:B------:R-:W-:Y:S06]  /*1610*/  BRA `(.L_x_1462) ;  /* 0x0000000c00587947 */ /* 0x000fec0003800000 */
.L_x_1463:
[----:B------:R-:W2:Y:S02]  /*1620*/  LDG.E.U16 R2, desc[UR36][R2.64] ;  /* 0x0000002402027981 */ /* 0x000ea4000c1e1500 */
[----:B--2---:R-:W0:Y:S02]  /*1630*/  I2F.S16 R0, R2 ;  /* 0x0000000200007306 */ /* 0x004e240000101400 */
[----:B0-----:R-:W-:Y:S01]  /*1640*/  F2FP.BF16.F32.PACK_AB R0, RZ, R0 ;  /* 0x00000000ff00723e */ /* 0x001fe200000010ff */
[----:B------:R-:W-:Y:S06]  /*1650*/  BRA `(.L_x_1462) ;  /* 0x0000000c00487947 */ /* 0x000fec0003800000 */
.L_x_1458:
        /* <DEDUP_REMOVED lines=9> */
.L_x_1466:
[----:B------:R-:W2:Y:S02]  /*16f0*/  LDG.E.U16 R0, desc[UR36][R2.64] ;  /* 0x0000002402007981 */ /* 0x000ea4000c1e1500 */
[----:B--2---:R-:W-:-:S05]  /*1700*/  HADD2.F32 R0, -RZ, R0.H0_H0 ;  /* 0x20000000ff007230 */ /* 0x004fca0000004100 */
[----:B------:R-:W-:Y:S01]  /*1710*/  F2FP.BF16.F32.PACK_AB R0, RZ, R0 ;  /* 0x00000000ff00723e */ /* 0x000fe200000010ff */
[----:B------:R-:W-:Y:S06]  /*1720*/  BRA `(.L_x_1462) ;  /* 0x0000000c00147947 */ /* 0x000fec0003800000 */
.L_x_1465:
        /* <DEDUP_REMOVED lines=9> */
.L_x_1468:
[----:B------:R-:W2:Y:S02]  /*17c0*/  LDG.E.U16 R2, desc[UR36][R2.64] ;  /* 0x0000002402027981 */ /* 0x000ea4000c1e1500 */
[----:B--2---:R-:W-:-:S05]  /*17d0*/  HADD2.F32 R0, -RZ, R2.H0_H0 ;  /* 0x20000002ff007230 */ /* 0x004fca0000004100 */
[----:B------:R-:W-:Y:S01]  /*17e0*/  F2FP.BF16.F32.PACK_AB R0, RZ, R0 ;  /* 0x00000000ff00723e */ /* 0x000fe200000010ff */
[----:B------:R-:W-:Y:S06]  /*17f0*/  BRA `(.L_x_1462) ;  /* 0x0000000800e07947 */ /* 0x000fec0003800000 */
.L_x_1467:
        /* <DEDUP_REMOVED lines=8> */
.L_x_1457:
        /* <DEDUP_REMOVED lines=13> */
.L_x_1471:
        /* <DEDUP_REMOVED lines=8> */
.L_x_1470:
        /* <DEDUP_REMOVED lines=28> */
.L_x_1473:
        /* <DEDUP_REMOVED lines=15> */
.L_x_1472:
[----:B------:R0:W5:Y:S01]  /*1c80*/  LDG.E.U16 R0, desc[UR36][R2.64] ;  /* 0x0000002402007981 */ /* 0x000162000c1e1500 */
[----:B------:R-:W-:Y:S05]  /*1c90*/  BRA `(.L_x_1462) ;  /* 0x0000000400b87947 */ /* 0x000fea0003800000 */
.L_x_1469:
        /* <DEDUP_REMOVED lines=12> */
.L_x_1476:
        /* <DEDUP_REMOVED lines=21> */
.L_x_1480:
[----:B------:R-:W-:Y:S05]  /*1eb0*/  BSYNC B1 ;  /* 0x0000000000017941 */ /* 0x000fea0003800000 */
.L_x_1479:
[----:B------:R-:W-:Y:S01]  /*1ec0*/  LEA R3, R0, 0x3b800000, 0x17 ;  /* 0x3b80000000037811 */ /* 0x000fe200078eb8ff */
[----:B------:R-:W-:-:S05]  /*1ed0*/  IMAD.SHL.U32 R0, R2, 0x100000, RZ ;  /* 0x0010000002007824 */ /* 0x000fca00078e00ff */
[----:B------:R-:W-:-:S07]  /*1ee0*/  LOP3.LUT R0, R3, R0, R4, 0xfe, !PT ;  /* 0x0000000003007212 */ /* 0x000fce00078efe04 */
.L_x_1478:
[----:B------:R-:W-:Y:S05]  /*1ef0*/  BSYNC B0 ;  /* 0x0000000000007941 */ /* 0x000fea0003800000 */
.L_x_1477:
[----:B------:R-:W-:Y:S01]  /*1f00*/  F2FP.BF16.F32.PACK_AB R0, RZ, R0 ;  /* 0x00000000ff00723e */ /* 0x000fe200000010ff */
[----:B------:R-:W-:Y:S06]  /*1f10*/  BRA `(.L_x_1462) ;  /* 0x0000000400187947 */ /* 0x000fec0003800000 */
.L_x_1475:
        /* <DEDUP_REMOVED lines=21> */
.L_x_1484:
[----:B------:R-:W-:Y:S05]  /*2070*/  BSYNC B1 ;  /* 0x0000000000017941 */ /* 0x000fea0003800000 */
.L_x_1483:
[----:B------:R-:W-:Y:S01]  /*2080*/  LEA R3, R0, 0x37800000, 0x17 ;  /* 0x3780000000037811 */ /* 0x000fe200078eb8ff */
[----:B------:R-:W-:-:S05]  /*2090*/  IMAD.SHL.U32 R0, R2, 0x200000, RZ ;  /* 0x0020000002007824 */ /* 0x000fca00078e00ff */
[----:B------:R-:W-:-:S07]  /*20a0*/  LOP3.LUT R0, R3, R0, R4, 0xfe, !PT ;  /* 0x0000000003007212 */ /* 0x000fce00078efe04 */
.L_x_1482:
[----:B------:R-:W-:Y:S05]  /*20b0*/  BSYNC B0 ;  /* 0x0000000000007941 */ /* 0x000fea0003800000 */
.L_x_1481:
[----:B------:R-:W-:Y:S01]  /*20c0*/  F2FP.BF16.F32.PACK_AB R0, RZ, R0 ;  /* 0x00000000ff00723e */ /* 0x000fe200000010ff */
[----:B------:R-:W-:Y:S06]  /*20d0*/  BRA `(.L_x_1462) ;  /* 0x0000000000a87947 */ /* 0x000fec0003800000 */
.L_x_1474:
        /* <DEDUP_REMOVED lines=14> */
.L_x_1488:
[----:B------:R-:W-:Y:S05]  /*21c0*/  BSYNC B0 ;  /* 0x0000000000007941 */ /* 0x000fea0003800000 */
.L_x_1487:
[----:B------:R-:W-:Y:S01]  /*21d0*/  F2FP.BF16.F32.PACK_AB R0, RZ, R0 ;  /* 0x00000000ff00723e */ /* 0x000fe200000010ff */
[----:B------:R-:W-:Y:S06]  /*21e0*/  BRA `(.L_x_1462) ;  /* 0x0000000000647947 */ /* 0x000fec0003800000 */
.L_x_1461:
        /* <DEDUP_REMOVED lines=16> */
.L_x_1489:
[----:B------:R-:W-:Y:S01]  /*22f0*/  PRMT R0, RZ, 0x7610, R0 ;  /* 0x00007610ff007816 */ /* 0x000fe20000000000 */
[----:B------:R-:W-:Y:S06]  /*2300*/  BRA `(.L_x_1462) ;  /* 0x00000000001c7947 */ /* 0x000fec0003800000 */
.L_x_1486:
[----:B------:R-:W2:Y:S02]  /*2310*/  LDG.E.64 R2, desc[UR36][R2.64] ;  /* 0x0000002402027981 */ /* 0x000ea4000c1e1b00 */
[----:B--2---:R-:W0:Y:S02]  /*2320*/  I2F.U64 R0, R2 ;  /* 0x0000000200007312 */ /* 0x004e240000301000 */
[----:B0-----:R-:W-:Y:S01]  /*2330*/  F2FP.BF16.F32.PACK_AB R0, RZ, R0 ;  /* 0x00000000ff00723e */ /* 0x001fe200000010ff */
[----:B------:R-:W-:Y:S06]  /*2340*/  BRA `(.L_x_1462) ;  /* 0x00000000000c7947 */ /* 0x000fec0003800000 */
.L_x_1485:
[----:B------:R-:W2:Y:S02]  /*2350*/  LDG.E R2, desc[UR36][R2.64] ;  /* 0x0000002402027981 */ /* 0x000ea4000c1e1900 */
[----:B--2---:R-:W-:-:S04]  /*2360*/  I2FP.F32.U32 R0, R2 ;  /* 0x0000000200007245 */ /* 0x004fc80000201000 */
[----:B------:R-:W-:-:S07]  /*2370*/  F2FP.BF16.F32.PACK_AB R0, RZ, R0 ;  /* 0x00000000ff00723e */ /* 0x000fce00000010ff */
.L_x_1462:
[----:B------:R-:W0:Y:S01]  /*2380*/  LDC.U8 R4, c[0x0][0x424] ;  /* 0x00010900ff047b82 */ /* 0x000e220000000000 */
[----:B-----5:R-:W-:Y:S01]  /*2390*/  IMAD.U32 R0, R0, 0x10000, RZ ;  /* 0x0001000000007824 */ /* 0x020fe200078e00ff */
[----:B------:R-:W-:Y:S02]  /*23a0*/  ULDC.U16 UR4, c[0x0][0x422] ;  /* 0x0001088000047ab9 */ /* 0x000fe40000000400 */
[----:B------:R-:W-:-:S03]  /*23b0*/  USHF.L.U32 UR4, UR4, 0x10, URZ ;  /* 0x0000001004047899 */ /* 0x000fc6000800063f */
[----:B------:R-:W1:Y:S01]  /*23c0*/  MUFU.RCP R0, R0 ;  /* 0x0000000000007308 */ /* 0x000e620000001000 */
[----:B0-----:R-:W-:Y:S02]  /*23d0*/  PRMT R3, R4, 0x9910, RZ ;  /* 0x0000991004037816 */ /* 0x001fe400000000ff */
[----:B-1----:R-:W-:Y:S02]  /*23e0*/  FMUL.FTZ R2, R0, UR4 ;  /* 0x0000000400027c20 */ /* 0x002fe40008410000 */
        /* <DEDUP_REMOVED lines=15> */
.L_x_1493:
[----:B-1----:R-:W-:-:S06]  /*24e0*/  IMAD.U32 R3, R5, 0x10000, RZ ;  /* 0x0001000005037824 */ /* 0x002fcc00078e00ff */
[----:B------:R-:W0:Y:S02]  /*24f0*/  F2I.S64.TRUNC R2, R3 ;  /* 0x0000000300027311 */ /* 0x000e24000020d900 */
[----:B0-----:R3:W-:Y:S01]  /*2500*/  STG.E.U8 desc[UR36][R16.64], R2 ;  /* 0x0000000210007986 */ /* 0x0017e2000c101124 */
[----:B------:R-:W-:Y:S05]  /*2510*/  BRA `(.L_x_1495) ;  /* 0x0000000c00847947 */ /* 0x000fea0003800000 */
.L_x_1492:
        /* <DEDUP_REMOVED lines=10> */
.L_x_1497:
[----:B-1----:R-:W-:-:S06]  /*25c0*/  IMAD.U32 R5, R5, 0x10000, RZ ;  /* 0x0001000005057824 */ /* 0x002fcc00078e00ff */
[----:B------:R-:W0:Y:S02]  /*25d0*/  F2I.FTZ.TRUNC.NTZ R5, R5 ;  /* 0x0000000500057305 */ /* 0x000e24000021f100 */
[----:B0-----:R1:W-:Y:S01]  /*25e0*/  STG.E desc[UR36][R16.64], R5 ;  /* 0x0000000510007986 */ /* 0x0013e2000c101924 */
[----:B------:R-:W-:Y:S05]  /*25f0*/  BRA `(.L_x_1495) ;  /* 0x0000000c004c7947 */ /* 0x000fea0003800000 */
.L_x_1496:
[----:B-1----:R-:W-:-:S06]  /*2600*/  IMAD.U32 R5, R5, 0x10000, RZ ;  /* 0x0001000005057824 */ /* 0x002fcc00078e00ff */
[----:B------:R-:W0:Y:S02]  /*2610*/  F2I.FTZ.TRUNC.NTZ R5, R5 ;  /* 0x0000000500057305 */ /* 0x000e24000021f100 */
[----:B0-----:R2:W-:Y:S01]  /*2620*/  STG.E.U16 desc[UR36][R16.64], R5 ;  /* 0x0000000510007986 */ /* 0x0015e2000c101524 */
[----:B------:R-:W-:Y:S05]  /*2630*/  BRA `(.L_x_1495) ;  /* 0x0000000c003c7947 */ /* 0x000fea0003800000 */
.L_x_1491:
        /* <DEDUP_REMOVED lines=9> */
.L_x_1499:
[----:B-1----:R-:W-:-:S05]  /*26d0*/  IMAD.U32 R0, R5, 0x10000, RZ ;  /* 0x0001000005007824 */ /* 0x002fca00078e00ff */
[----:B------:R-:W-:-:S05]  /*26e0*/  F2FP.F16.F32.PACK_AB R0, RZ, R0 ;  /* 0x00000000ff00723e */ /* 0x000fca00000000ff */
[----:B------:R0:W-:Y:S01]  /*26f0*/  STG.E.U16 desc[UR36][R16.64], R0 ;  /* 0x0000000010007986 */ /* 0x0001e2000c101524 */
[----:B------:R-:W-:Y:S05]  /*2700*/  BRA `(.L_x_1495) ;  /* 0x0000000c00087947 */ /* 0x000fea0003800000 */
.L_x_1498:
        /* <DEDUP_REMOVED lines=10> */
.L_x_1501:
[----:B-1----:R-:W-:-:S05]  /*27b0*/  IMAD.U32 R5, R5, 0x10000, RZ ;  /* 0x0001000005057824 */ /* 0x002fca00078e00ff */
[----:B------:R-:W-:-:S04]  /*27c0*/  F2FP.F16.F32.PACK_AB R3, RZ, R5 ;  /* 0x00000005ff03723e */ /* 0x000fc800000000ff */
[----:B------:R-:W-:-:S05]  /*27d0*/  PRMT R3, R3, 0x5410, RZ ;  /* 0x0000541003037816 */ /* 0x000fca00000000ff */
[----:B------:R0:W-:Y:S01]  /*27e0*/  STG.E desc[UR36][R16.64], R3 ;  /* 0x0000000310007986 */ /* 0x0001e2000c101924 */
[----:B------:R-:W-:Y:S05]  /*27f0*/  BRA `(.L_x_1495) ;  /* 0x0000000800cc7947 */ /* 0x000fea0003800000 */
.L_x_1500:
[----:B-1----:R-:W-:-:S04]  /*2800*/  IMAD.U32 R2, R5, 0x10000, RZ ;  /* 0x0001000005027824 */ /* 0x002fc800078e00ff */
[----:B------:R-:W-:-:S06]  /*2810*/  FMUL.FTZ R2, R2, 1 ;  /* 0x3f80000002027820 */ /* 0x000fcc0000410000 */
[----:B------:R-:W0:Y:S02]  /*2820*/  F2F.F64.F32 R2, R2 ;  /* 0x0000000200027310 */ /* 0x000e240000201800 */
[----:B0-----:R0:W-:Y:S01]  /*2830*/  STG.E.64 desc[UR36][R16.64], R2 ;  /* 0x0000000210007986 */ /* 0x0011e2000c101b24 */
[----:B------:R-:W-:Y:S05]  /*2840*/  BRA `(.L_x_1495) ;  /* 0x0000000800b87947 */ /* 0x000fea0003800000 */
.L_x_1490:
        /* <DEDUP_REMOVED lines=13> */
.L_x_1504:
[----:B-1----:R-:W-:Y:S01]  /*2920*/  IMAD.U32 R5, R5, 0x10000, RZ ;  /* 0x0001000005057824 */ /* 0x002fe200078e00ff */
[----:B------:R-:W-:-:S03]  /*2930*/  CS2R R6, SRZ ;  /* 0x0000000000067805 */ /* 0x000fc6000001ff00 */
[----:B------:R-:W-:-:S06]  /*2940*/  FMUL.FTZ R5, R5, 1 ;  /* 0x3f80000005057820 */ /* 0x000fcc0000410000 */
[----:B------:R-:W0:Y:S02]  /*2950*/  F2F.F64.F32 R4, R5 ;  /* 0x0000000500047310 */ /* 0x000e240000201800 */
[----:B0-----:R0:W-:Y:S01]  /*2960*/  STG.E.128 desc[UR36][R16.64], R4 ;  /* 0x0000000410007986 */ /* 0x0011e2000c101d24 */
[----:B------:R-:W-:Y:S05]  /*2970*/  BRA `(.L_x_1495) ;  /* 0x00000008006c7947 */ /* 0x000fea0003800000 */
.L_x_1503:
        /* <DEDUP_REMOVED lines=21> */
.L_x_1508:
[----:B------:R-:W-:Y:S05]  /*2ad0*/  BSYNC B0 ;  /* 0x0000000000007941 */ /* 0x000fea0003800000 */
.L_x_1507:
[----:B------:R-:W-:-:S05]  /*2ae0*/  LOP3.LUT R3, R0, R3, RZ, 0xfc, !PT ;  /* 0x0000000300037212 */ /* 0x000fca00078efcff */
[----:B------:R0:W-:Y:S01]  /*2af0*/  STG.E.U8 desc[UR36][R16.64], R3 ;  /* 0x0000000310007986 */ /* 0x0001e2000c101124 */
[----:B------:R-:W-:Y:S05]  /*2b00*/  BRA `(.L_x_1495) ;  /* 0x0000000800087947 */ /* 0x000fea0003800000 */
.L_x_1506:
        /* <DEDUP_REMOVED lines=13> */
.L_x_1510:
[----:B------:R-:W-:Y:S01]  /*2be0*/  IMAD.MOV.U32 R0, RZ, RZ, 0x7f ;  /* 0x0000007fff007424 */ /* 0x000fe200078e00ff */
[----:B------:R-:W-:-:S04]  /*2bf0*/  ISETP.GT.U32.AND P0, PT, R2, 0x7f800000, PT ;  /* 0x7f8000000200780c */ /* 0x000fc80003f04070 */
[----:B------:R-:W-:-:S09]  /*2c00*/  SEL R0, R0, 0x7c, P0 ;  /* 0x0000007c00007807 */ /* 0x000fd20000000000 */
.L_x_1511:
[----:B------:R-:W-:Y:S05]  /*2c10*/  BSYNC B0 ;  /* 0x0000000000007941 */ /* 0x000fea0003800000 */
.L_x_1509:
[----:B------:R-:W-:-:S04]  /*2c20*/  LOP3.LUT R2, R5, 0x80000000, RZ, 0xc0, !PT ;  /* 0x8000000005027812 */ /* 0x000fc800078ec0ff */
[----:B------:R-:W-:-:S04]  /*2c30*/  SHF.R.U32.HI R3, RZ, 0x18, R2 ;  /* 0x00000018ff037819 */ /* 0x000fc80000011602 */
[----:B------:R-:W-:-:S05]  /*2c40*/  LOP3.LUT R3, R0, R3, RZ, 0xfc, !PT ;  /* 0x0000000300037212 */ /* 0x000fca00078efcff */
[----:B------:R0:W-:Y:S01]  /*2c50*/  STG.E.U8 desc[UR36][R16.64], R3 ;  /* 0x0000000310007986 */ /* 0x0001e2000c101124 */
[----:B------:R-:W-:Y:S05]  /*2c60*/  BRA `(.L_x_1495) ;  /* 0x0000000400b07947 */ /* 0x000fea0003800000 */
.L_x_1505:
[----:B-1----:R0:W-:Y:S01]  /*2c70*/  STG.E.U16 desc[UR36][R16.64], R5 ;  /* 0x0000000510007986 */ /* 0x0021e2000c101524 */
[----:B------:R-:W-:Y:S05]  /*2c80*/  BRA `(.L_x_1495) ;  /* 0x0000000400a87947 */ /* 0x000fea0003800000 */
.L_x_1502:
        /* <DEDUP_REMOVED lines=12> */
.L_x_1514:
        /* <DEDUP_REMOVED lines=17> */
.L_x_1517:
[----:B------:R-:W-:-:S04]  /*2e60*/  LOP3.LUT R2, R5, 0x80000000, RZ, 0xc0, !PT ;  /* 0x8000000005027812 */ /* 0x000fc800078ec0ff */
[----:B------:R-:W-:-:S04]  /*2e70*/  SHF.R.U32.HI R3, RZ, 0x18, R2 ;  /* 0x00000018ff037819 */ /* 0x000fc80000011602 */
[----:B------:R-:W-:-:S04]  /*2e80*/  LOP3.LUT R0, R0, R3, RZ, 0xfc, !PT ;  /* 0x0000000300007212 */ /* 0x000fc800078efcff */
[----:B------:R-:W-:-:S07]  /*2e90*/  PRMT R8, R0, 0x7610, R8 ;  /* 0x0000761000087816 */ /* 0x000fce0000000008 */
.L_x_1516:
[----:B------:R-:W-:Y:S05]  /*2ea0*/  BSYNC B0 ;  /* 0x0000000000007941 */ /* 0x000fea0003800000 */
.L_x_1515:
[----:B------:R0:W-:Y:S01]  /*2eb0*/  STG.E.U8 desc[UR36][R16.64], R8 ;  /* 0x0000000810007986 */ /* 0x0001e2000c101124 */
[----:B------:R-:W-:Y:S05]  /*2ec0*/  BRA `(.L_x_1495) ;  /* 0x0000000400187947 */ /* 0x000fea0003800000 */
.L_x_1513:
        /* <DEDUP_REMOVED lines=17> */
.L_x_1520:
[----:B------:R-:W-:-:S04]  /*2fe0*/  LOP3.LUT R2, R5, 0x80000000, RZ, 0xc0, !PT ;  /* 0x8000000005027812 */ /* 0x000fc800078ec0ff */
[----:B------:R-:W-:-:S04]  /*2ff0*/  SHF.R.U32.HI R3, RZ, 0x18, R2 ;  /* 0x00000018ff037819 */ /* 0x000fc80000011602 */
[----:B------:R-:W-:-:S04]  /*3000*/  LOP3.LUT R0, R0, R3, RZ, 0xfc, !PT ;  /* 0x0000000300007212 */ /* 0x000fc800078efcff */
[----:B------:R-:W-:-:S07]  /*3010*/  PRMT R8, R0, 0x7610, R8 ;  /* 0x0000761000087816 */ /* 0x000fce0000000008 */
.L_x_1519:
[----:B------:R-:W-:Y:S05]  /*3020*/  BSYNC B0 ;  /* 0x0000000000007941 */ /* 0x000fea0003800000 */
.L_x_1518:
[----:B------:R0:W-:Y:S01]  /*3030*/  STG.E.U8 desc[UR36][R16.64], R8 ;  /* 0x0000000810007986 */ /* 0x0001e2000c101124 */
[----:B------:R-:W-:Y:S05]  /*3040*/  BRA `(.L_x_1495) ;  /* 0x0000000000b87947 */ /* 0x000fea0003800000 */
.L_x_1512:
[----:B------:R-:W-:-:S13]  /*3050*/  ISETP.NE.AND P0, PT, R3, 0x1c, PT ;  /* 0x0000001c0300780c */ /* 0x000fda0003f05270 */
[----:B------:R-:W-:Y:S05]  /*3060*/  @!P0 BRA `(.L_x_1521) ;  /* 0x0000000000a48947 */ /* 0x000fea0003800000 */
[----:B------:R-:W-:-:S13]  /*3070*/  ISETP.NE.AND P0, PT, R3, 0x1d, PT ;  /* 0x0000001d0300780c */ /* 0x000fda0003f05270 */
[----:B------:R-:W-:Y:S05]  /*3080*/  @!P0 BRA `(.L_x_1522) ;  /* 0x00000000008c8947 */ /* 0x000fea0003800000 */
[----:B------:R-:W-:-:S13]  /*3090*/  ISETP.NE.AND P0, PT, R3, 0x2c, PT ;  /* 0x0000002c0300780c */ /* 0x000fda0003f05270 */
[----:B------:R-:W-:Y:S05]  /*30a0*/  @P0 BRA `(.L_x_1494) ;  /* 0x0000000000400947 */ /* 0x000fea0003800000 */
[----:B-1----:R-:W-:Y:S02]  /*30b0*/  IMAD.U32 R5, R5, 0x10000, RZ ;  /* 0x0001000005057824 */ /* 0x002fe400078e00ff */
        /* <DEDUP_REMOVED lines=15> */
.L_x_1494:
[----:B------:R-:W-:Y:S01]  /*31b0*/  MOV R2, 0x0 ;  /* 0x0000000000027802 */ /* 0x000fe20000000f00 */
[----:B------:R-:W-:Y:S01]  /*31c0*/  ULDC.64 UR4, c[0x4][0x148] ;  /* 0x0100520000047ab9 */ /* 0x000fe20000000a00 */
[----:B------:R-:W-:Y:S01]  /*31d0*/  ULDC.64 UR6, c[0x4][0x150] ;  /* 0x0100540000067ab9 */ /* 0x000fe20000000a00 */
[----:B------:R-:W-:Y:S02]  /*31e0*/  IMAD.U32 R4, RZ, RZ, UR4 ;  /* 0x00000004ff047e24 */ /* 0x000fe4000f8e00ff */
[----:B-1----:R-:W-:Y:S01]  /*31f0*/  IMAD.U32 R5, RZ, RZ, UR5 ;  /* 0x00000005ff057e24 */ /* 0x002fe2000f8e00ff */
        /* <DEDUP_REMOVED lines=11> */
.L_x_1523:
[----:B------:R-:W-:Y:S05]  /*32b0*/  BRA `(.L_x_1495) ;  /* 0x00000000001c7947 */ /* 0x000fea0003800000 */
.L_x_1522:
[----:B-1----:R-:W-:-:S06]  /*32c0*/  IMAD.U32 R2, R5, 0x10000, RZ ;  /* 0x0001000005027824 */ /* 0x002fcc00078e00ff */
[----:B------:R-:W0:Y:S02]  /*32d0*/  F2I.U64.TRUNC R2, R2 ;  /* 0x0000000200027311 */ /* 0x000e24000020d800 */
[----:B0-----:R0:W-:Y:S01]  /*32e0*/  STG.E.64 desc[UR36][R16.64], R2 ;  /* 0x0000000210007986 */ /* 0x0011e2000c101b24 */
[----:B------:R-:W-:Y:S05]  /*32f0*/  BRA `(.L_x_1495) ;  /* 0x00000000000c7947 */ /* 0x000fea0003800000 */
.L_x_1521:
[----:B-1----:R-:W-:-:S06]  /*3300*/  IMAD.U32 R5, R5, 0x10000, RZ ;  /* 0x0001000005057824 */ /* 0x002fcc00078e00ff */
[----:B------:R-:W0:Y:S02]  /*3310*/  F2I.FTZ.U32.TRUNC.NTZ R5, R5 ;  /* 0x0000000500057305 */ /* 0x000e24000021f000 */
[----:B0-----:R0:W-:Y:S02]  /*3320*/  STG.E desc[UR36][R16.64], R5 ;  /* 0x0000000510007986 */ /* 0x0011e4000c101924 */
.L_x_1495:
[----:B------:R-:W-:-:S04]  /*3330*/  IMAD R18, R23, 0x200, R18 ;  /* 0x0000020017127824 */ /* 0x000fc800078e0212 */
[----:B------:R-:W-:-:S07]  /*3340*/  VIADD R19, R18, 0x80 ;  /* 0x0000008012137836 */ /* 0x000fce0000000000 */
.L_x_1455:
[----:B------:R-:W-:Y:S05]  /*3350*/  BSYNC B6 ;  /* 0x0000000000067941 */ /* 0x000fea0003800000 */
.L_x_1454:
        /* <DEDUP_REMOVED lines=307> */
.L_x_1526:
        /* <DEDUP_REMOVED lines=22> */
.L_x_1530:
[----:B------:R-:W2:Y:S02]  /*47f0*/  LDG.E.U8 R2, desc[UR36][R2.64] ;  /* 0x0000002402027981 */ /* 0x000ea4000c1e1100 */
[----:B--2---:R-:W-:-:S04]  /*4800*/  I2FP.F32.U32 R0, R2 ;  /* 0x0000000200007245 */ /* 0x004fc80000201000 */
[----:B------:R-:W-:Y:S01]  /*4810*/  F2FP.BF16.F32.PACK_AB R0, RZ, R0 ;  /* 0x00000000ff00723e */ /* 0x000fe200000010ff */
[----:B------:R-:W-:Y:S06]  /*4820*/  BRA `(.L_x_1532) ;  /* 0x0000000c00907947 */ /* 0x000fec0003800000 */
.L_x_1529:
        /* <DEDUP_REMOVED lines=10> */
.L_x_1534:
[----:B------:R-:W2:Y:S02]  /*48d0*/  LDG.E R2, desc[UR36][R2.64] ;  /* 0x0000002402027981 */ /* 0x000ea4000c1e1900 */
[----:B--2---:R-:W-:-:S04]  /*48e0*/  I2FP.F32.S32 R0, R2 ;  /* 0x0000000200007245 */ /* 0x004fc80000201400 */
[----:B------:R-:W-:Y:S01]  /*48f0*/  F2FP.BF16.F32.PACK_AB R0, RZ, R0 ;  /* 0x00000000ff00723e */ /* 0x000fe200000010ff */
[----:B------:R-:W-:Y:S06]  /*4900*/  BRA `(.L_x_1532) ;  /* 0x0000000c00587947 */ /* 0x000fec0003800000 */
.L_x_1533:
[----:B------:R-:W2:Y:S02]  /*4910*/  LDG.E.U16 R2, desc[UR36][R2.64] ;  /* 0x0000002402027981 */ /* 0x000ea4000c1e1500 */
[----:B--2---:R-:W0:Y:S02]  /*4920*/  I2F.S16 R0, R2 ;  /* 0x0000000200007306 */ /* 0x004e240000101400 */
[----:B0-----:R-:W-:Y:S01]  /*4930*/  F2FP.BF16.F32.PACK_AB R0, RZ, R0 ;  /* 0x00000000ff00723e */ /* 0x001fe200000010ff */
[----:B------:R-:W-:Y:S06]  /*4940*/  BRA `(.L_x_1532) ;  /* 0x0000000c00487947 */ /* 0x000fec0003800000 */
.L_x_1528:
        /* <DEDUP_REMOVED lines=9> */
.L_x_1536:
[----:B------:R-:W2:Y:S02]  /*49e0*/  LDG.E.U16 R0, desc[UR36][R2.64] ;  /* 0x0000002402007981 */ /* 0x000ea4000c1e1500 */
[----:B--2---:R-:W-:-:S05]  /*49f0*/  HADD2.F32 R0, -RZ, R0.H0_H0 ;  /* 0x20000000ff007230 */ /* 0x004fca0000004100 */
[----:B------:R-:W-:Y:S01]  /*4a00*/  F2FP.BF16.F32.PACK_AB R0, RZ, R0 ;  /* 0x00000000ff00723e */ /* 0x000fe200000010ff */
[----:B------:R-:W-:Y:S06]  /*4a10*/  BRA `(.L_x_1532) ;  /* 0x0000000c00147947 */ /* 0x000fec0003800000 */
.L_x_1535:
        /* <DEDUP_REMOVED lines=9> */
.L_x_1538:
[----:B------:R-:W2:Y:S02]  /*4ab0*/  LDG.E.U16 R2, desc[UR36][R2.64] ;  /* 0x0000002402027981 */ /* 0x000ea4000c1e1500 */
[----:B--2---:R-:W-:-:S05]  /*4ac0*/  HADD2.F32 R0, -RZ, R2.H0_H0 ;  /* 0x20000002ff007230 */ /* 0x004fca0000004100 */
[----:B------:R-:W-:Y:S01]  /*4ad0*/  F2FP.BF16.F32.PACK_AB R0, RZ, R0 ;  /* 0x00000000ff00723e */ /* 0x000fe200000010ff */
[----:B------:R-:W-:Y:S06]  /*4ae0*/  BRA `(.L_x_1532) ;  /* 0x0000000800e07947 */ /* 0x000fec0003800000 */
.L_x_1537:
        /* <DEDUP_REMOVED lines=8> */
.L_x_1527:
        /* <DEDUP_REMOVED lines=13> */
.L_x_1541:
        /* <DEDUP_REMOVED lines=8> */
.L_x_1540:
        /* <DEDUP_REMOVED lines=28> */
.L_x_1543:
        /* <DEDUP_REMOVED lines=15> */
.L_x_1542:
[----:B------:R0:W5:Y:S01]  /*4f70*/  LDG.E.U16 R0, desc[UR36][R2.64] ;  /* 0x0000002402007981 */ /* 0x000162000c1e1500 */
[----:B------:R-:W-:Y:S05]  /*4f80*/  BRA `(.L_x_1532) ;  /* 0x0000000400b87947 */ /* 0x000fea0003800000 */
.L_x_1539:
        /* <DEDUP_REMOVED lines=12> */
.L_x_1546:
        /* <DEDUP_REMOVED lines=21> */
.L_x_1550:
[----:B------:R-:W-:Y:S05]  /*51a0*/  BSYNC B1 ;  /* 0x0000000000017941 */ /* 0x000fea0003800000 */
.L_x_1549:
[----:B------:R-:W-:Y:S01]  /*51b0*/  LEA R3, R0, 0x3b800000, 0x17 ;  /* 0x3b80000000037811 */ /* 0x000fe200078eb8ff */
[----:B------:R-:W-:-:S05]  /*51c0*/  IMAD.SHL.U32 R0, R2, 0x100000, RZ ;  /* 0x0010000002007824 */ /* 0x000fca00078e00ff */
[----:B------:R-:W-:-:S07]  /*51d0*/  LOP3.LUT R0, R3, R0, R4, 0xfe, !PT ;  /* 0x0000000003007212 */ /* 0x000fce00078efe04 */
.L_x_1548:
[----:B------:R-:W-:Y:S05]  /*51e0*/  BSYNC B0 ;  /* 0x0000000000007941 */ /* 0x000fea0003800000 */
.L_x_1547:
[----:B------:R-:W-:Y:S01]  /*51f0*/  F2FP.BF16.F32.PACK_AB R0, RZ, R0 ;  /* 0x00000000ff00723e */ /* 0x000fe200000010ff */
[----:B------:R-:W-:Y:S06]  /*5200*/  BRA `(.L_x_1532) ;  /* 0x0000000400187947 */ /* 0x000fec0003800000 */
.L_x_1545:
        /* <DEDUP_REMOVED lines=21> */
.L_x_1554:
[----:B------:R-:W-:Y:S05]  /*5360*/  BSYNC B1 ;  /* 0x0000000000017941 */ /* 0x000fea0003800000 */
.L_x_1553:
[----:B------:R-:W-:Y:S01]  /*5370*/  LEA R3, R0, 0x37800000, 0x17 ;  /* 0x3780000000037811 */ /* 0x000fe200078eb8ff */
[----:B------:R-:W-:-:S05]  /*5380*/  IMAD.SHL.U32 R0, R2, 0x200000, RZ ;  /* 0x0020000002007824 */ /* 0x000fca00078e00ff */
[----:B------:R-:W-:-:S07]  /*5390*/  LOP3.LUT R0, R3, R0, R4, 0xfe, !PT ;  /* 0x0000000003007212 */ /* 0x000fce00078efe04 */
.L_x_1552:
[----:B------:R-:W-:Y:S05]  /*53a0*/  BSYNC B0 ;  /* 0x0000000000007941 */ /* 0x000fea0003800000 */
.L_x_1551:
[----:B------:R-:W-:Y:S01]  /*53b0*/  F2FP.BF16.F32.PACK_AB R0, RZ, R0 ;  /* 0x00000000ff00723e */ /* 0x000fe200000010ff */
[----:B------:R-:W-:Y:S06]  /*53c0*/  BRA `(.L_x_1532) ;  /* 0x0000000000a87947 */ /* 0x000fec0003800000 */
.L_x_1544:
        /* <DEDUP_REMOVED lines=14> */
.L_x_1558:
[----:B------:R-:W-:Y:S05]  /*54b0*/  BSYNC B0 ;  /* 0x0000000000007941 */ /* 0x000fea0003800000 */
.L_x_1557:
[----:B------:R-:W-:Y:S01]  /*54c0*/  F2FP.BF16.F32.PACK_AB R0, RZ, R0 ;  /* 0x00000000ff00723e */ /* 0x000fe200000010ff */
[----:B------:R-:W-:Y:S06]  /*54d0*/  BRA `(.L_x_1532) ;  /* 0x0000000000647947 */ /* 0x000fec0003800000 */
.L_x_1531:
        /* <DEDUP_REMOVED lines=16> */
.L_x_1559:
[----:B------:R-:W-:Y:S01]  /*55e0*/  PRMT R0, RZ, 0x7610, R0 ;  /* 0x00007610ff007816 */ /* 0x000fe20000000000 */
[----:B------:R-:W-:Y:S06]  /*55f0*/  BRA `(.L_x_1532) ;  /* 0x00000000001c7947 */ /* 0x000fec0003800000 */
.L_x_1556:
[----:B------:R-:W2:Y:S02]  /*5600*/  LDG.E.64 R2, desc[UR36][R2.64] ;  /* 0x0000002402027981 */ /* 0x000ea4000c1e1b00 */
[----:B--2---:R-:W0:Y:S02]  /*5610*/  I2F.U64 R0, R2 ;  /* 0x0000000200007312 */ /* 0x004e240000301000 */
[----:B0-----:R-:W-:Y:S01]  /*5620*/  F2FP.BF16.F32.PACK_AB R0, RZ, R0 ;  /* 0x00000000ff00723e */ /* 0x001fe200000010ff */
[----:B------:R-:W-:Y:S06]  /*5630*/  BRA `(.L_x_1532) ;  /* 0x00000000000c7947 */ /* 0x000fec0003800000 */
.L_x_1555:
[----:B------:R-:W2:Y:S02]  /*5640*/  LDG.E R2, desc[UR36][R2.64] ;  /* 0x0000002402027981 */ /* 0x000ea4000c1e1900 */
[----:B--2---:R-:W-:-:S04]  /*5650*/  I2FP.F32.U32 R0, R2 ;  /* 0x0000000200007245 */ /* 0x004fc80000201000 */
[----:B------:R-:W-:-:S07]  /*5660*/  F2FP.BF16.F32.PACK_AB R0, RZ, R0 ;  /* 0x00000000ff00723e */ /* 0x000fce00000010ff */
.L_x_1532:
[----:B------:R-:W1:Y:S01]  /*5670*/  LDC.U8 R5, c[0x0][0x424] ;  /* 0x00010900ff057b82 */ /* 0x000e620000000000 */
[----:B-----5:R-:W-:Y:S01]  /*5680*/  IMAD.U32 R0, R0, 0x10000, RZ ;  /* 0x0001000000007824 */ /* 0x020fe200078e00ff */
[----:B------:R-:W-:Y:S02]  /*5690*/  ULDC.U16 UR4, c[0x0][0x422] ;  /* 0x0001088000047ab9 */ /* 0x000fe40000000400 */
[----:B------:R-:W-:-:S03]  /*56a0*/  USHF.L.U32 UR4, UR4, 0x10, URZ ;  /* 0x0000001004047899 */ /* 0x000fc6000800063f */
[----:B------:R-:W0:Y:S01]  /*56b0*/  MUFU.RCP R0, R0 ;  /* 0x0000000000007308 */ /* 0x000e220000001000 */
[----:B-1----:R-:W-:Y:S02]  /*56c0*/  PRMT R4, R5, 0x9910, RZ ;  /* 0x0000991005047816 */ /* 0x002fe400000000ff */
[----:B0-----:R-:W-:Y:S02]  /*56d0*/  FMUL.FTZ R2, R0, UR4 ;  /* 0x0000000400027c20 */ /* 0x001fe40008410000 */
        /* <DEDUP_REMOVED lines=15> */
.L_x_1563:
[----:B-1----:R-:W-:-:S06]  /*57d0*/  IMAD.U32 R3, R3, 0x10000, RZ ;  /* 0x0001000003037824 */ /* 0x002fcc00078e00ff */
[----:B------:R-:W0:Y:S02]  /*57e0*/  F2I.S64.TRUNC R2, R3 ;  /* 0x0000000300027311 */ /* 0x000e24000020d900 */
[----:B0-----:R0:W-:Y:S01]  /*57f0*/  STG.E.U8 desc[UR36][R16.64], R2 ;  /* 0x0000000210007986 */ /* 0x0011e2000c101124 */
[----:B------:R-:W-:Y:S05]  /*5800*/  BRA `(.L_x_1565) ;  /* 0x0000000c00847947 */ /* 0x000fea0003800000 */
.L_x_1562:
        /* <DEDUP_REMOVED lines=10> */
.L_x_1567:
[----:B-1----:R-:W-:-:S06]  /*58b0*/  IMAD.U32 R3, R3, 0x10000, RZ ;  /* 0x0001000003037824 */ /* 0x002fcc00078e00ff */
[----:B------:R-:W0:Y:S02]  /*58c0*/  F2I.FTZ.TRUNC.NTZ R3, R3 ;  /* 0x0000000300037305 */ /* 0x000e24000021f100 */
[----:B0-----:R0:W-:Y:S01]  /*58d0*/  STG.E desc[UR36][R16.64], R3 ;  /* 0x0000000310007986 */ /* 0x0011e2000c101924 */
[----:B------:R-:W-:Y:S05]  /*58e0*/  BRA `(.L_x_1565) ;  /* 0x0000000c004c7947 */ /* 0x000fea0003800000 */
.L_x_1566:
[----:B-1----:R-:W-:-:S06]  /*58f0*/  IMAD.U32 R3, R3, 0x10000, RZ ;  /* 0x0001000003037824 */ /* 0x002fcc00078e00ff */
[----:B------:R-:W0:Y:S02]  /*5900*/  F2I.FTZ.TRUNC.NTZ R3, R3 ;  /* 0x0000000300037305 */ /* 0x000e24000021f100 */
[----:B0-----:R0:W-:Y:S01]  /*5910*/  STG.E.U16 desc[UR36][R16.64], R3 ;  /* 0x0000000310007986 */ /* 0x0011e2000c101524 */
[----:B------:R-:W-:Y:S05]  /*5920*/  BRA `(.L_x_1565) ;  /* 0x0000000c003c7947 */ /* 0x000fea0003800000 */
.L_x_1561:
        /* <DEDUP_REMOVED lines=9> */
.L_x_1569:
[----:B-1----:R-:W-:-:S05]  /*59c0*/  IMAD.U32 R0, R3, 0x10000, RZ ;  /* 0x0001000003007824 */ /* 0x002fca00078e00ff */
[----:B------:R-:W-:-:S05]  /*59d0*/  F2FP.F16.F32.PACK_AB R0, RZ, R0 ;  /* 0x00000000ff00723e */ /* 0x000fca00000000ff */
[----:B------:R0:W-:Y:S01]  /*59e0*/  STG.E.U16 desc[UR36][R16.64], R0 ;  /* 0x0000000010007986 */ /* 0x0001e2000c101524 */
[----:B------:R-:W-:Y:S05]  /*59f0*/  BRA `(.L_x_1565) ;  /* 0x0000000c00087947 */ /* 0x000fea0003800000 */
.L_x_1568:
        /* <DEDUP_REMOVED lines=10> */
.L_x_1571:
[----:B-1----:R-:W-:-:S05]  /*5aa0*/  IMAD.U32 R3, R3, 0x10000, RZ ;  /* 0x0001000003037824 */ /* 0x002fca00078e00ff */
[----:B------:R-:W-:-:S04]  /*5ab0*/  F2FP.F16.F32.PACK_AB R3, RZ, R3 ;  /* 0x00000003ff03723e */ /* 0x000fc800000000ff */
[----:B------:R-:W-:-:S05]  /*5ac0*/  PRMT R3, R3, 0x5410, RZ ;  /* 0x0000541003037816 */ /* 0x000fca00000000ff */
[----:B------:R0:W-:Y:S01]  /*5ad0*/  STG.E desc[UR36][R16.64], R3 ;  /* 0x0000000310007986 */ /* 0x0001e2000c101924 */
[----:B------:R-:W-:Y:S05]  /*5ae0*/  BRA `(.L_x_1565) ;  /* 0x0000000800cc7947 */ /* 0x000fea0003800000 */
.L_x_1570:
[----:B-1----:R-:W-:-:S04]  /*5af0*/  IMAD.U32 R2, R3, 0x10000, RZ ;  /* 0x0001000003027824 */ /* 0x002fc800078e00ff */
[----:B------:R-:W-:-:S06]  /*5b00*/  FMUL.FTZ R2, R2, 1 ;  /* 0x3f80000002027820 */ /* 0x000fcc0000410000 */
[----:B------:R-:W0:Y:S02]  /*5b10*/  F2F.F64.F32 R2, R2 ;  /* 0x0000000200027310 */ /* 0x000e240000201800 */
[----:B0-----:R0:W-:Y:S01]  /*5b20*/  STG.E.64 desc[UR36][R16.64], R2 ;  /* 0x0000000210007986 */ /* 0x0011e2000c101b24 */
[----:B------:R-:W-:Y:S05]  /*5b30*/  BRA `(.L_x_1565) ;  /* 0x0000000800b87947 */ /* 0x000fea0003800000 */
.L_x_1560:
        /* <DEDUP_REMOVED lines=13> */
.L_x_1574:
[----:B-1----:R-:W-:Y:S01]  /*5c10*/  IMAD.U32 R3, R3, 0x10000, RZ ;  /* 0x0001000003037824 */ /* 0x002fe200078e00ff */
[----:B------:R-:W-:-:S03]  /*5c20*/  CS2R R6, SRZ ;  /* 0x0000000000067805 */ /* 0x000fc6000001ff00 */
[----:B------:R-:W-:-:S04]  /*5c30*/  FMUL.FTZ R3, R3, 1 ;  /* 0x3f80000003037820 */ /* 0x000fc80000410000 */
[----:B------:R-:W0:Y:S02]  /*5c40*/  F2F.F64.F32 R4, R3 ;  /* 0x0000000300047310 */ /* 0x000e240000201800 */
[----:B0-----:R0:W-:Y:S01]  /*5c50*/  STG.E.128 desc[UR36][R16.64], R4 ;  /* 0x0000000410007986 */ /* 0x0011e2000c101d24 */
[----:B------:R-:W-:Y:S05]  /*5c60*/  BRA `(.L_x_1565) ;  /* 0x00000008006c7947 */ /* 0x000fea0003800000 */
.L_x_1573:
        /* <DEDUP_REMOVED lines=21> */
.L_x_1578:
[----:B------:R-:W-:Y:S05]  /*5dc0*/  BSYNC B0 ;  /* 0x0000000000007941 */ /* 0x000fea0003800000 */
.L_x_1577:
[----:B------:R-:W-:-:S05]  /*5dd0*/  LOP3.LUT R3, R0, R3, RZ, 0xfc, !PT ;  /* 0x0000000300037212 */ /* 0x000fca00078efcff */
[----:B------:R0:W-:Y:S01]  /*5de0*/  STG.E.U8 desc[UR36][R16.64], R3 ;  /* 0x0000000310007986 */ /* 0x0001e2000c101124 */
[----:B------:R-:W-:Y:S05]  /*5df0*/  BRA `(.L_x_1565) ;  /* 0x0000000800087947 */ /* 0x000fea0003800000 */
.L_x_1576:
        /* <DEDUP_REMOVED lines=13> */
.L_x_1580:
[----:B------:R-:W-:Y:S01]  /*5ed0*/  IMAD.MOV.U32 R0, RZ, RZ, 0x7f ;  /* 0x0000007fff007424 */ /* 0x000fe200078e00ff */
[----:B------:R-:W-:-:S04]  /*5ee0*/  ISETP.GT.U32.AND P0, PT, R2, 0x7f800000, PT ;  /* 0x7f8000000200780c */ /* 0x000fc80003f04070 */
[----:B------:R-:W-:-:S09]  /*5ef0*/  SEL R0, R0, 0x7c, P0 ;  /* 0x0000007c00007807 */ /* 0x000fd20000000000 */
.L_x_1581:
[----:B------:R-:W-:Y:S05]  /*5f00*/  BSYNC B0 ;  /* 0x0000000000007941 */ /* 0x000fea0003800000 */
.L_x_1579:
[----:B------:R-:W-:-:S04]  /*5f10*/  LOP3.LUT R2, R3, 0x80000000, RZ, 0xc0, !PT ;  /* 0x8000000003027812 */ /* 0x000fc800078ec0ff */
[----:B------:R-:W-:-:S04]  /*5f20*/  SHF.R.U32.HI R3, RZ, 0x18, R2 ;  /* 0x00000018ff037819 */ /* 0x000fc80000011602 */
[----:B------:R-:W-:-:S05]  /*5f30*/  LOP3.LUT R3, R0, R3, RZ, 0xfc, !PT ;  /* 0x0000000300037212 */ /* 0x000fca00078efcff */
[----:B------:R0:W-:Y:S01]  /*5f40*/  STG.E.U8 desc[UR36][R16.64], R3 ;  /* 0x0000000310007986 */ /* 0x0001e2000c101124 */
[----:B------:R-:W-:Y:S05]  /*5f50*/  BRA `(.L_x_1565) ;  /* 0x0000000400b07947 */ /* 0x000fea0003800000 */
.L_x_1575:
[----:B-1----:R0:W-:Y:S01]  /*5f60*/  STG.E.U16 desc[UR36][R16.64], R3 ;  /* 0x0000000310007986 */ /* 0x0021e2000c101524 */
[----:B------:R-:W-:Y:S05]  /*5f70*/  BRA `(.L_x_1565) ;  /* 0x0000000400a87947 */ /* 0x000fea0003800000 */
.L_x_1572:
        /* <DEDUP_REMOVED lines=12> */
.L_x_1584:
        /* <DEDUP_REMOVED lines=17> */
.L_x_1587:
[----:B------:R-:W-:-:S04]  /*6150*/  LOP3.LUT R2, R3, 0x80000000, RZ, 0xc0, !PT ;  /* 0x8000000003027812 */ /* 0x000fc800078ec0ff */
[----:B------:R-:W-:-:S04]  /*6160*/  SHF.R.U32.HI R3, RZ, 0x18, R2 ;  /* 0x00000018ff037819 */ /* 0x000fc80000011602 */
[----:B------:R-:W-:-:S04]  /*6170*/  LOP3.LUT R0, R0, R3, RZ, 0xfc, !PT ;  /* 0x0000000300007212 */ /* 0x000fc800078efcff */
[----:B------:R-:W-:-:S07]  /*6180*/  PRMT R8, R0, 0x7610, R8 ;  /* 0x0000761000087816 */ /* 0x000fce0000000008 */
.L_x_1586:
[----:B------:R-:W-:Y:S05]  /*6190*/  BSYNC B0 ;  /* 0x0000000000007941 */ /* 0x000fea0003800000 */
.L_x_1585:
[----:B------:R3:W-:Y:S01]  /*61a0*/  STG.E.U8 desc[UR36][R16.64], R8 ;  /* 0x0000000810007986 */ /* 0x0007e2000c101124 */
[----:B------:R-:W-:Y:S05]  /*61b0*/  BRA `(.L_x_1565) ;  /* 0x0000000400187947 */ /* 0x000fea0003800000 */
.L_x_1583:
        /* <DEDUP_REMOVED lines=17> */
.L_x_1590:
[----:B------:R-:W-:-:S04]  /*62d0*/  LOP3.LUT R2, R3, 0x80000000, RZ, 0xc0, !PT ;  /* 0x8000000003027812 */ /* 0x000fc800078ec0ff */
[----:B------:R-:W-:-:S04]  /*62e0*/  SHF.R.U32.HI R3, RZ, 0x18, R2 ;  /* 0x00000018ff037819 */ /* 0x000fc80000011602 */
[----:B------:R-:W-:-:S04]  /*62f0*/  LOP3.LUT R0, R0, R3, RZ, 0xfc, !PT ;  /* 0x0000000300007212 */ /* 0x000fc800078efcff */
[----:B------:R-:W-:-:S07]  /*6300*/  PRMT R8, R0, 0x7610, R8 ;  /* 0x0000761000087816 */ /* 0x000fce0000000008 */
.L_x_1589:
[----:B------:R-:W-:Y:S05]  /*6310*/  BSYNC B0 ;  /* 0x0000000000007941 */ /* 0x000fea0003800000 */
.L_x_1588:
[----:B------:R0:W-:Y:S01]  /*6320*/  STG.E.U8 desc[UR36][R16.64], R8 ;  /* 0x0000000810007986 */ /* 0x0001e2000c101124 */
[----:B------:R-:W-:Y:S05]  /*6330*/  BRA `(.L_x_1565) ;  /* 0x0000000000b87947 */ /* 0x000fea0003800000 */
.L_x_1582:
        /* <DEDUP_REMOVED lines=22> */
.L_x_1564:
        /* <DEDUP_REMOVED lines=16> */
.L_x_1593:
[----:B------:R-:W-:Y:S05]  /*65a0*/  BRA `(.L_x_1565) ;  /* 0x00000000001c7947 */ /* 0x000fea0003800000 */
.L_x_1592:
[----:B-1----:R-:W-:-:S06]  /*65b0*/  IMAD.U32 R3, R3, 0x10000, RZ ;  /* 0x0001000003037824 */ /* 0x002fcc00078e00ff */
[----:B------:R-:W0:Y:S02]  /*65c0*/  F2I.U64.TRUNC R2, R3 ;  /* 0x0000000300027311 */ /* 0x000e24000020d800 */
[----:B0-----:R2:W-:Y:S01]  /*65d0*/  STG.E.64 desc[UR36][R16.64], R2 ;  /* 0x0000000210007986 */ /* 0x0015e2000c101b24 */
[----:B------:R-:W-:Y:S05]  /*65e0*/  BRA `(.L_x_1565) ;  /* 0x00000000000c7947 */ /* 0x000fea0003800000 */
.L_x_1591:
[----:B-1----:R-:W-:-:S06]  /*65f0*/  IMAD.U32 R3, R3, 0x10000, RZ ;  /* 0x0001000003037824 */ /* 0x002fcc00078e00ff */
[----:B------:R-:W0:Y:S02]  /*6600*/  F2I.FTZ.U32.TRUNC.NTZ R3, R3 ;  /* 0x0000000300037305 */ /* 0x000e24000021f000 */
[----:B0-----:R0:W-:Y:S02]  /*6610*/  STG.E desc[UR36][R16.64], R3 ;  /* 0x0000000310007986 */ /* 0x0011e4000c101924 */
.L_x_1565:
[----:B------:R-:W-:-:S07]  /*6620*/  VIADD R19, R19, 0x80 ;  /* 0x0000008013137836 */ /* 0x000fce0000000000 */
.L_x_1525:
[----:B------:R-:W-:Y:S05]  /*6630*/  BSYNC B6 ;  /* 0x0000000000067941 */ /* 0x000fea0003800000 */
.L_x_1524:
        /* <DEDUP_REMOVED lines=307> */
.L_x_1596:
        /* <DEDUP_REMOVED lines=22> */
.L_x_1600:
[----:B------:R-:W2:Y:S02]  /*7ad0*/  LDG.E.U8 R2, desc[UR36][R2.64] ;  /* 0x0000002402027981 */ /* 0x000ea4000c1e1100 */
[----:B--2---:R-:W-:-:S04]  /*7ae0*/  I2FP.F32.U32 R0, R2 ;  /* 0x0000000200007245 */ /* 0x004fc80000201000 */
[----:B------:R-:W-:Y:S01]  /*7af0*/  F2FP.BF16.F32.PACK_AB R0, RZ, R0 ;  /* 0x00000000ff00723e */ /* 0x000fe200000010ff */
[----:B------:R-:W-:Y:S06]  /*7b00*/  BRA `(.L_x_1602) ;  /* 0x0000000c00907947 */ /* 0x000fec0003800000 */
.L_x_1599:
        /* <DEDUP_REMOVED lines=10> */
.L_x_1604:
[----:B------:R-:W2:Y:S02]  /*7bb0*/  LDG.E R2, desc[UR36][R2.64] ;  /* 0x0000002402027981 */ /* 0x000ea4000c1e1900 */
[----:B--2---:R-:W-:-:S04]  /*7bc0*/  I2FP.F32.S32 R0, R2 ;  /* 0x0000000200007245 */ /* 0x004fc80000201400 */
[----:B------:R-:W-:Y:S01]  /*7bd0*/  F2FP.BF16.F32.PACK_AB R0, RZ, R0 ;  /* 0x00000000ff00723e */ /* 0x000fe200000010ff */
[----:B------:R-:W-:Y:S06]  /*7be0*/  BRA `(.L_x_1602) ;  /* 0x0000000c00587947 */ /* 0x000fec0003800000 */
.L_x_1603:
[----:B------:R-:W2:Y:S02]  /*7bf0*/  LDG.E.U16 R2, desc[UR36][R2.64] ;  /* 0x0000002402027981 */ /* 0x000ea4000c1e1500 */
[----:B--2---:R-:W0:Y:S02]  /*7c00*/  I2F.S16 R0, R2 ;  /* 0x0000000200007306 */ /* 0x004e240000101400 */
[----:B0-----:R-:W-:Y:S01]  /*7c10*/  F2FP.BF16.F32.PACK_AB R0, RZ, R0 ;  /* 0x00000000ff00723e */ /* 0x001fe200000010ff */
[----:B------:R-:W-:Y:S06]  /*7c20*/  BRA `(.L_x_1602) ;  /* 0x0000000c00487947 */ /* 0x000fec0003800000 */
.L_x_1598:
        /* <DEDUP_REMOVED lines=9> */
.L_x_1606:
[----:B------:R-:W2:Y:S02]  /*7cc0*/  LDG.E.U16 R0, desc[UR36][R2.64] ;  /* 0x0000002402007981 */ /* 0x000ea4000c1e1500 */
[----:B--2---:R-:W-:-:S05]  /*7cd0*/  HADD2.F32 R0, -RZ, R0.H0_H0 ;  /* 0x20000000ff007230 */ /* 0x004fca0000004100 */
[----:B------:R-:W-:Y:S01]  /*7ce0*/  F2FP.BF16.F32.PACK_AB R0, RZ, R0 ;  /* 0x00000000ff00723e */ /* 0x000fe200000010ff */
[----:B------:R-:W-:Y:S06]  /*7cf0*/  BRA `(.L_x_1602) ;  /* 0x0000000c00147947 */ /* 0x000fec0003800000 */
.L_x_1605:
        /* <DEDUP_REMOVED lines=9> */
.L_x_1608:
[----:B------:R-:W2:Y:S02]  /*7d90*/  LDG.E.U16 R2, desc[UR36][R2.64] ;  /* 0x0000002402027981 */ /* 0x000ea4000c1e1500 */
[----:B--2---:R-:W-:-:S05]  /*7da0*/  HADD2.F32 R0, -RZ, R2.H0_H0 ;  /* 0x20000002ff007230 */ /* 0x004fca0000004100 */
[----:B------:R-:W-:Y:S01]  /*7db0*/  F2FP.BF16.F32.PACK_AB R0, RZ, R0 ;  /* 0x00000000ff00723e */ /* 0x000fe200000010ff */
[----:B------:R-:W-:Y:S06]  /*7dc0*/  BRA `(.L_x_1602) ;  /* 0x0000000800e07947 */ /* 0x000fec0003800000 */
.L_x_1607:
        /* <DEDUP_REMOVED lines=8> */
.L_x_1597:
        /* <DEDUP_REMOVED lines=13> */
.L_x_1611:
        /* <DEDUP_REMOVED lines=8> */
.L_x_1610:
        /* <DEDUP_REMOVED lines=28> */
.L_x_1613:
        /* <DEDUP_REMOVED lines=15> */
.L_x_1612:
[----:B------:R0:W5:Y:S01]  /*8250*/  LDG.E.U16 R0, desc[UR36][R2.64] ;  /* 0x0000002402007981 */ /* 0x000162000c1e1500 */
[----:B------:R-:W-:Y:S05]  /*8260*/  BRA `(.L_x_1602) ;  /* 0x0000000400b87947 */ /* 0x000fea0003800000 */
.L_x_1609:
        /* <DEDUP_REMOVED lines=12> */
.L_x_1616:
        /* <DEDUP_REMOVED lines=21> */
.L_x_1620:
[----:B------:R-:W-:Y:S05]  /*8480*/  BSYNC B1 ;  /* 0x0000000000017941 */ /* 0x000fea0003800000 */
.L_x_1619:
[----:B------:R-:W-:Y:S01]  /*8490*/  LEA R3, R0, 0x3b800000, 0x17 ;  /* 0x3b80000000037811 */ /* 0x000fe200078eb8ff */
[----:B------:R-:W-:-:S05]  /*84a0*/  IMAD.SHL.U32 R0, R2, 0x100000, RZ ;  /* 0x0010000002007824 */ /* 0x000fca00078e00ff */
[----:B------:R-:W-:-:S07]  /*84b0*/  LOP3.LUT R0, R3, R0, R4, 0xfe, !PT ;  /* 0x0000000003007212 */ /* 0x000fce00078efe04 */
.L_x_1618:
[----:B------:R-:W-:Y:S05]  /*84c0*/  BSYNC B0 ;  /* 0x0000000000007941 */ /* 0x000fea0003800000 */
.L_x_1617:
[----:B------:R-:W-:Y:S01]  /*84d0*/  F2FP.BF16.F32.PACK_AB R0, RZ, R0 ;  /* 0x00000000ff00723e */ /* 0x000fe200000010ff */
[----:B------:R-:W-:Y:S06]  /*84e0*/  BRA `(.L_x_1602) ;  /* 0x0000000400187947 */ /* 0x000fec0003800000 */
.L_x_1615:
        /* <DEDUP_REMOVED lines=21> */
.L_x_1624:
[----:B------:R-:W-:Y:S05]  /*8640*/  BSYNC B1 ;  /* 0x0000000000017941 */ /* 0x000fea0003800000 */
.L_x_1623:
[----:B------:R-:W-:Y:S01]  /*8650*/  LEA R3, R0, 0x37800000, 0x17 ;  /* 0x3780000000037811 */ /* 0x000fe200078eb8ff */
[----:B------:R-:W-:-:S05]  /*8660*/  IMAD.SHL.U32 R0, R2, 0x200000, RZ ;  /* 0x0020000002007824 */ /* 0x000fca00078e00ff */
[----:B------:R-:W-:-:S07]  /*8670*/  LOP3.LUT R0, R3, R0, R4, 0xfe, !PT ;  /* 0x0000000003007212 */ /* 0x000fce00078efe04 */
.L_x_1622:
[----:B------:R-:W-:Y:S05]  /*8680*/  BSYNC B0 ;  /* 0x0000000000007941 */ /* 0x000fea0003800000 */
.L_x_1621:
[----:B------:R-:W-:Y:S01]  /*8690*/  F2FP.BF16.F32.PACK_AB R0, RZ, R0 ;  /* 0x00000000ff00723e */ /* 0x000fe200000010ff */
[----:B------:R-:W-:Y:S06]  /*86a0*/  BRA `(.L_x_1602) ;  /* 0x0000000000a87947 */ /* 0x000fec0003800000 */
.L_x_1614:
        /* <DEDUP_REMOVED lines=14> */
.L_x_1628:
[----:B------:R-:W-:Y:S05]  /*8790*/  BSYNC B0 ;  /* 0x0000000000007941 */ /* 0x000fea0003800000 */
.L_x_1627:
[----:B------:R-:W-:Y:S01]  /*87a0*/  F2FP.BF16.F32.PACK_AB R0, RZ, R0 ;  /* 0x00000000ff00723e */ /* 0x000fe200000010ff */
[----:B------:R-:W-:Y:S06]  /*87b0*/  BRA `(.L_x_1602) ;  /* 0x0000000000647947 */ /* 0x000fec0003800000 */
.L_x_1601:
        /* <DEDUP_REMOVED lines=16> */
.L_x_1629:
[----:B------:R-:W-:Y:S01]  /*88c0*/  PRMT R0, RZ, 0x7610, R0 ;  /* 0x00007610ff007816 */ /* 0x000fe20000000000 */
[----:B------:R-:W-:Y:S06]  /*88d0*/  BRA `(.L_x_1602) ;  /* 0x00000000001c7947 */ /* 0x000fec0003800000 */
.L_x_1626:
[----:B------:R-:W2:Y:S02]  /*88e0*/  LDG.E.64 R2, desc[UR36][R2.64] ;  /* 0x0000002402027981 */ /* 0x000ea4000c1e1b00 */
[----:B--2---:R-:W0:Y:S02]  /*88f0*/  I2F.U64 R0, R2 ;  /* 0x0000000200007312 */ /* 0x004e240000301000 */
[----:B0-----:R-:W-:Y:S01]  /*8900*/  F2FP.BF16.F32.PACK_AB R0, RZ, R0 ;  /* 0x00000000ff00723e */ /* 0x001fe200000010ff */
[----:B------:R-:W-:Y:S06]  /*8910*/  BRA `(.L_x_1602) ;  /* 0x00000000000c7947 */ /* 0x000fec0003800000 */
.L_x_1625:
[----:B------:R-:W2:Y:S02]  /*8920*/  LDG.E R2, desc[UR36][R2.64] ;  /* 0x0000002402027981 */ /* 0x000ea4000c1e1900 */
[----:B--2---:R-:W-:-:S04]  /*8930*/  I2FP.F32.U32 R0, R2 ;  /* 0x0000000200007245 */ /* 0x004fc80000201000 */
[----:B------:R-:W-:-:S07]  /*8940*/  F2FP.BF16.F32.PACK_AB R0, RZ, R0 ;  /* 0x00000000ff00723e */ /* 0x000fce00000010ff */
.L_x_1602:
        /* <DEDUP_REMOVED lines=22> */
.L_x_1633:
[----:B-1----:R-:W-:-:S06]  /*8ab0*/  IMAD.U32 R3, R3, 0x10000, RZ ;  /* 0x0001000003037824 */ /* 0x002fcc00078e00ff */
[----:B------:R-:W0:Y:S02]  /*8ac0*/  F2I.S64.TRUNC R2, R3 ;  /* 0x0000000300027311 */ /* 0x000e24000020d900 */
[----:B0-----:R3:W-:Y:S01]  /*8ad0*/  STG.E.U8 desc[UR36][R16.64], R2 ;  /* 0x0000000210007986 */ /* 0x0017e2000c101124 */
[----:B------:R-:W-:Y:S05]  /*8ae0*/  BRA `(.L_x_1635) ;  /* 0x0000000c00847947 */ /* 0x000fea0003800000 */
.L_x_1632:
        /* <DEDUP_REMOVED lines=10> */
.L_x_1637:
[----:B-1----:R-:W-:-:S06]  /*8b90*/  IMAD.U32 R3, R3, 0x10000, RZ ;  /* 0x0001000003037824 */ /* 0x002fcc00078e00ff */
[----:B------:R-:W0:Y:S02]  /*8ba0*/  F2I.FTZ.TRUNC.NTZ R3, R3 ;  /* 0x0000000300037305 */ /* 0x000e24000021f100 */
[----:B0-----:R2:W-:Y:S01]  /*8bb0*/  STG.E desc[UR36][R16.64], R3 ;  /* 0x0000000310007986 */ /* 0x0015e2000c101924 */
[----:B------:R-:W-:Y:S05]  /*8bc0*/  BRA `(.L_x_1635) ;  /* 0x0000000c004c7947 */ /* 0x000fea0003800000 */
.L_x_1636:
[----:B-1----:R-:W-:-:S06]  /*8bd0*/  IMAD.U32 R3, R3, 0x10000, RZ ;  /* 0x0001000003037824 */ /* 0x002fcc00078e00ff */
[----:B------:R-:W0:Y:S02]  /*8be0*/  F2I.FTZ.TRUNC.NTZ R3, R3 ;  /* 0x0000000300037305 */ /* 0x000e24000021f100 */
[----:B0-----:R0:W-:Y:S01]  /*8bf0*/  STG.E.U16 desc[UR36][R16.64], R3 ;  /* 0x0000000310007986 */ /* 0x0011e2000c101524 */
[----:B------:R-:W-:Y:S05]  /*8c00*/  BRA `(.L_x_1635) ;  /* 0x0000000c003c7947 */ /* 0x000fea0003800000 */
.L_x_1631:
        /* <DEDUP_REMOVED lines=9> */
.L_x_1639:
[----:B-1----:R-:W-:-:S05]  /*8ca0*/  IMAD.U32 R0, R3, 0x10000, RZ ;  /* 0x0001000003007824 */ /* 0x002fca00078e00ff */
[----:B------:R-:W-:-:S05]  /*8cb0*/  F2FP.F16.F32.PACK_AB R0, RZ, R0 ;  /* 0x00000000ff00723e */ /* 0x000fca00000000ff */
[----:B------:R0:W-:Y:S01]  /*8cc0*/  STG.E.U16 desc[UR36][R16.64], R0 ;  /* 0x0000000010007986 */ /* 0x0001e2000c101524 */
[----:B------:R-:W-:Y:S05]  /*8cd0*/  BRA `(.L_x_1635) ;  /* 0x0000000c00087947 */ /* 0x000fea0003800000 */
.L_x_1638:
        /* <DEDUP_REMOVED lines=10> */
.L_x_1641:
[----:B-1----:R-:W-:-:S05]  /*8d80*/  IMAD.U32 R3, R3, 0x10000, RZ ;  /* 0x0001000003037824 */ /* 0x002fca00078e00ff */
[----:B------:R-:W-:-:S04]  /*8d90*/  F2FP.F16.F32.PACK_AB R3, RZ, R3 ;  /* 0x00000003ff03723e */ /* 0x000fc800000000ff */
[----:B------:R-:W-:-:S05]  /*8da0*/  PRMT R3, R3, 0x5410, RZ ;  /* 0x0000541003037816 */ /* 0x000fca00000000ff */
[----:B------:R0:W-:Y:S01]  /*8db0*/  STG.E desc[UR36][R16.64], R3 ;  /* 0x0000000310007986 */ /* 0x0001e2000c101924 */
[----:B------:R-:W-:Y:S05]  /*8dc0*/  BRA `(.L_x_1635) ;  /* 0x0000000800cc7947 */ /* 0x000fea0003800000 */
.L_x_1640:
[----:B-1----:R-:W-:-:S04]  /*8dd0*/  IMAD.U32 R2, R3, 0x10000, RZ ;  /* 0x0001000003027824 */ /* 0x002fc800078e00ff */
[----:B------:R-:W-:-:S06]  /*8de0*/  FMUL.FTZ R2, R2, 1 ;  /* 0x3f80000002027820 */ /* 0x000fcc0000410000 */
[----:B------:R-:W0:Y:S02]  /*8df0*/  F2F.F64.F32 R2, R2 ;  /* 0x0000000200027310 */ /* 0x000e240000201800 */
[----:B0-----:R0:W-:Y:S01]  /*8e00*/  STG.E.64 desc[UR36][R16.64], R2 ;  /* 0x0000000210007986 */ /* 0x0011e2000c101b24 */
[----:B------:R-:W-:Y:S05]  /*8e10*/  BRA `(.L_x_1635) ;  /* 0x0000000800b87947 */ /* 0x000fea0003800000 */
.L_x_1630:
        /* <DEDUP_REMOVED lines=13> */
.L_x_1644:
[----:B-1----:R-:W-:Y:S01]  /*8ef0*/  IMAD.U32 R3, R3, 0x10000, RZ ;  /* 0x0001000003037824 */ /* 0x002fe200078e00ff */
[----:B------:R-:W-:-:S03]  /*8f00*/  CS2R R6, SRZ ;  /* 0x0000000000067805 */ /* 0x000fc6000001ff00 */
[----:B------:R-:W-:-:S04]  /*8f10*/  FMUL.FTZ R3, R3, 1 ;  /* 0x3f80000003037820 */ /* 0x000fc80000410000 */
[----:B------:R-:W0:Y:S02]  /*8f20*/  F2F.F64.F32 R4, R3 ;  /* 0x0000000300047310 */ /* 0x000e240000201800 */
[----:B0-----:R0:W-:Y:S01]  /*8f30*/  STG.E.128 desc[UR36][R16.64], R4 ;  /* 0x0000000410007986 */ /* 0x0011e2000c101d24 */
[----:B------:R-:W-:Y:S05]  /*8f40*/  BRA `(.L_x_1635) ;  /* 0x00000008006c7947 */ /* 0x000fea0003800000 */
.L_x_1643:
        /* <DEDUP_REMOVED lines=21> */
.L_x_1648:
[----:B------:R-:W-:Y:S05]  /*90a0*/  BSYNC B0 ;  /* 0x0000000000007941 */ /* 0x000fea0003800000 */
.L_x_1647:
[----:B------:R-:W-:-:S05]  /*90b0*/  LOP3.LUT R3, R0, R3, RZ, 0xfc, !PT ;  /* 0x0000000300037212 */ /* 0x000fca00078efcff */
[----:B------:R0:W-:Y:S01]  /*90c0*/  STG.E.U8 desc[UR36][R16.64], R3 ;  /* 0x0000000310007986 */ /* 0x0001e2000c101124 */
[----:B------:R-:W-:Y:S05]  /*90d0*/  BRA `(.L_x_1635) ;  /* 0x0000000800087947 */ /* 0x000fea0003800000 */
.L_x_1646:
        /* <DEDUP_REMOVED lines=13> */
.L_x_1650:
[----:B------:R-:W-:Y:S01]  /*91b0*/  IMAD.MOV.U32 R0, RZ, RZ, 0x7f ;  /* 0x0000007fff007424 */ /* 0x000fe200078e00ff */
[----:B------:R-:W-:-:S04]  /*91c0*/  ISETP.GT.U32.AND P0, PT, R2, 0x7f800000, PT ;  /* 0x7f8000000200780c */ /* 0x000fc80003f04070 */
[----:B------:R-:W-:-:S09]  /*91d0*/  SEL R0, R0, 0x7c, P0 ;  /* 0x0000007c00007807 */ /* 0x000fd20000000000 */
.L_x_1651:
[----:B------:R-:W-:Y:S05]  /*91e0*/  BSYNC B0 ;  /* 0x0000000000007941 */ /* 0x000fea0003800000 */
.L_x_1649:
[----:B------:R-:W-:-:S04]  /*91f0*/  LOP3.LUT R2, R3, 0x80000000, RZ, 0xc0, !PT ;  /* 0x8000000003027812 */ /* 0x000fc800078ec0ff */
[----:B------:R-:W-:-:S04]  /*9200*/  SHF.R.U32.HI R3, RZ, 0x18, R2 ;  /* 0x00000018ff037819 */ /* 0x000fc80000011602 */
[----:B------:R-:W-:-:S05]  /*9210*/  LOP3.LUT R3, R0, R3, RZ, 0xfc, !PT ;  /* 0x0000000300037212 */ /* 0x000fca00078efcff */
[----:B------:R0:W-:Y:S01]  /*9220*/  STG.E.U8 desc[UR36][R16.64], R3 ;  /* 0x0000000310007986 */ /* 0x0001e2000c101124 */
[----:B------:R-:W-:Y:S05]  /*9230*/  BRA `(.L_x_1635) ;  /* 0x0000000400b07947 */ /* 0x000fea0003800000 */
.L_x_1645:
[----:B-1----:R0:W-:Y:S01]  /*9240*/  STG.E.U16 desc[UR36][R16.64], R3 ;  /* 0x0000000310007986 */ /* 0x0021e2000c101524 */
[----:B------:R-:W-:Y:S05]  /*9250*/  BRA `(.L_x_1635) ;  /* 0x0000000400a87947 */ /* 0x000fea0003800000 */
.L_x_1642:
        /* <DEDUP_REMOVED lines=12> */
.L_x_1654:
        /* <DEDUP_REMOVED lines=17> */
.L_x_1657:
[----:B------:R-:W-:-:S04]  /*9430*/  LOP3.LUT R2, R3, 0x80000000, RZ, 0xc0, !PT ;  /* 0x8000000003027812 */ /* 0x000fc800078ec0ff */
[----:B------:R-:W-:-:S04]  /*9440*/  SHF.R.U32.HI R3, RZ, 0x18, R2 ;  /* 0x00000018ff037819 */ /* 0x000fc80000011602 */
[----:B------:R-:W-:-:S04]  /*9450*/  LOP3.LUT R0, R0, R3, RZ, 0xfc, !PT ;  /* 0x0000000300007212 */ /* 0x000fc800078efcff */
[----:B------:R-:W-:-:S07]  /*9460*/  PRMT R8, R0, 0x7610, R8 ;  /* 0x0000761000087816 */ /* 0x000fce0000000008 */
.L_x_1656:
[----:B------:R-:W-:Y:S05]  /*9470*/  BSYNC B0 ;  /* 0x0000000000007941 */ /* 0x000fea0003800000 */
.L_x_1655:
[----:B------:R0:W-:Y:S01]  /*9480*/  STG.E.U8 desc[UR36][R16.64], R8 ;  /* 0x0000000810007986 */ /* 0x0001e2000c101124 */
[----:B------:R-:W-:Y:S05]  /*9490*/  BRA `(.L_x_1635) ;  /* 0x0000000400187947 */ /* 0x000fea0003800000 */
.L_x_1653:
        /* <DEDUP_REMOVED lines=17> */
.L_x_1660:
[----:B------:R-:W-:-:S04]  /*95b0*/  LOP3.LUT R2, R3, 0x80000000, RZ, 0xc0, !PT ;  /* 0x8000000003027812 */ /* 0x000fc800078ec0ff */
[----:B------:R-:W-:-:S04]  /*95c0*/  SHF.R.U32.HI R3, RZ, 0x18, R2 ;  /* 0x00000018ff037819 */ /* 0x000fc80000011602 */
[----:B------:R-:W-:-:S04]  /*95d0*/  LOP3.LUT R0, R0, R3, RZ, 0xfc, !PT ;  /* 0x0000000300007212 */ /* 0x000fc800078efcff */
[----:B------:R-:W-:-:S07]  /*95e0*/  PRMT R8, R0, 0x7610, R8 ;  /* 0x0000761000087816 */ /* 0x000fce0000000008 */
.L_x_1659:
[----:B------:R-:W-:Y:S05]  /*95f0*/  BSYNC B0 ;  /* 0x0000000000007941 */ /* 0x000fea0003800000 */
.L_x_1658:
[----:B------:R0:W-:Y:S01]  /*9600*/  STG.E.U8 desc[UR36][R16.64], R8 ;  /* 0x0000000810007986 */ /* 0x0001e2000c101124 */
[----:B------:R-:W-:Y:S05]  /*9610*/  BRA `(.L_x_1635) ;  /* 0x0000000000b87947 */ /* 0x000fea0003800000 */
.L_x_1652:
        /* <DEDUP_REMOVED lines=22> */
.L_x_1634:
        /* <DEDUP_REMOVED lines=16> */
.L_x_1663:
[----:B------:R-:W-:Y:S05]  /*9880*/  BRA `(.L_x_1635) ;  /* 0x00000000001c7947 */ /* 0x000fea0003800000 */
.L_x_1662:
[----:B-1----:R-:W-:-:S06]  /*9890*/  IMAD.U32 R3, R3, 0x10000, RZ ;  /* 0x0001000003037824 */ /* 0x002fcc00078e00ff */
[----:B------:R-:W0:Y:S02]  /*98a0*/  F2I.U64.TRUNC R2, R3 ;  /* 0x0000000300027311 */ /* 0x000e24000020d800 */
[----:B0-----:R0:W-:Y:S01]  /*98b0*/  STG.E.64 desc[UR36][R16.64], R2 ;  /* 0x0000000210007986 */ /* 0x0011e2000c101b24 */
[----:B------:R-:W-:Y:S05]  /*98c0*/  BRA `(.L_x_1635) ;  /* 0x00000000000c7947 */ /* 0x000fea0003800000 */
.L_x_1661:
[----:B-1----:R-:W-:-:S06]  /*98d0*/  IMAD.U32 R3, R3, 0x10000, RZ ;  /* 0x0001000003037824 */ /* 0x002fcc00078e00ff */
[----:B------:R-:W0:Y:S02]  /*98e0*/  F2I.FTZ.U32.TRUNC.NTZ R3, R3 ;  /* 0x0000000300037305 */ /* 0x000e24000021f000 */
[----:B0-----:R0:W-:Y:S02]  /*98f0*/  STG.E desc[UR36][R16.64], R3 ;  /* 0x0000000310007986 */ /* 0x0011e4000c101924 */
.L_x_1635:
[----:B------:R-:W-:-:S07]  /*9900*/  VIADD R19, R19, 0x80 ;  /* 0x0000008013137836 */ /* 0x000fce0000000000 */
.L_x_1595:
[----:B------:R-:W-:Y:S05]  /*9910*/  BSYNC B6 ;  /* 0x0000000000067941 */ /* 0x000fea0003800000 */
.L_x_1594:
        /* <DEDUP_REMOVED lines=306> */
.L_x_1664:
        /* <DEDUP_REMOVED lines=22> */
.L_x_1668:
[----:B------:R-:W2:Y:S02]  /*ada0*/  LDG.E.U8 R2, desc[UR36][R2.64] ;  /* 0x0000002402027981 */ /* 0x000ea4000c1e1100 */
[----:B--2---:R-:W-:-:S04]  /*adb0*/  I2FP.F32.U32 R0, R2 ;  /* 0x0000000200007245 */ /* 0x004fc80000201000 */
[----:B------:R-:W-:Y:S01]  /*adc0*/  F2FP.BF16.F32.PACK_AB R0, RZ, R0 ;  /* 0x00000000ff00723e */ /* 0x000fe200000010ff */
[----:B------:R-:W-:Y:S06]  /*add0*/  BRA `(.L_x_1670) ;  /* 0x0000000c00907947 */ /* 0x000fec0003800000 */
.L_x_1667:
        /* <DEDUP_REMOVED lines=10> */
.L_x_1672:
[----:B------:R-:W2:Y:S02]  /*ae80*/  LDG.E R2, desc[UR36][R2.64] ;  /* 0x0000002402027981 */ /* 0x000ea4000c1e1900 */
[----:B--2---:R-:W-:-:S04]  /*ae90*/  I2FP.F32.S32 R0, R2 ;  /* 0x0000000200007245 */ /* 0x004fc80000201400 */
[----:B------:R-:W-:Y:S01]  /*aea0*/  F2FP.BF16.F32.PACK_AB R0, RZ, R0 ;  /* 0x00000000ff00723e */ /* 0x000fe200000010ff */
[----:B------:R-:W-:Y:S06]  /*aeb0*/  BRA `(.L_x_1670) ;  /* 0x0000000c00587947 */ /* 0x000fec0003800000 */
.L_x_1671:
[----:B------:R-:W2:Y:S02]  /*aec0*/  LDG.E.U16 R2, desc[UR36][R2.64] ;  /* 0x0000002402027981 */ /* 0x000ea4000c1e1500 */
[----:B--2---:R-:W0:Y:S02]  /*aed0*/  I2F.S16 R0, R2 ;  /* 0x0000000200007306 */ /* 0x004e240000101400 */
[----:B0-----:R-:W-:Y:S01]  /*aee0*/  F2FP.BF16.F32.PACK_AB R0, RZ, R0 ;  /* 0x00000000ff00723e */ /* 0x001fe200000010ff */
[----:B------:R-:W-:Y:S06]  /*aef0*/  BRA `(.L_x_1670) ;  /* 0x0000000c00487947 */ /* 0x000fec0003800000 */
.L_x_1666:
        /* <DEDUP_REMOVED lines=9> */
.L_x_1674:
[----:B------:R-:W2:Y:S02]  /*af90*/  LDG.E.U16 R0, desc[UR36][R2.64] ;  /* 0x0000002402007981 */ /* 0x000ea4000c1e1500 */
[----:B--2---:R-:W-:-:S05]  /*afa0*/  HADD2.F32 R0, -RZ, R0.H0_H0 ;  /* 0x20000000ff007230 */ /* 0x004fca0000004100 */
[----:B------:R-:W-:Y:S01]  /*afb0*/  F2FP.BF16.F32.PACK_AB R0, RZ, R0 ;  /* 0x00000000ff00723e */ /* 0x000fe200000010ff */
[----:B------:R-:W-:Y:S06]  /*afc0*/  BRA `(.L_x_1670) ;  /* 0x0000000c00147947 */ /* 0x000fec0003800000 */
.L_x_1673:
        /* <DEDUP_REMOVED lines=9> */
.L_x_1676:
[----:B------:R-:W2:Y:S02]  /*b060*/  LDG.E.U16 R2, desc[UR36][R2.64] ;  /* 0x0000002402027981 */ /* 0x000ea4000c1e1500 */
[----:B--2---:R-:W-:-:S05]  /*b070*/  HADD2.F32 R0, -RZ, R2.H0_H0 ;  /* 0x20000002ff007230 */ /* 0x004fca0000004100 */
[----:B------:R-:W-:Y:S01]  /*b080*/  F2FP.BF16.F32.PACK_AB R0, RZ, R0 ;  /* 0x00000000ff00723e */ /* 0x000fe200000010ff */
[----:B------:R-:W-:Y:S06]  /*b090*/  BRA `(.L_x_1670) ;  /* 0x0000000800e07947 */ /* 0x000fec0003800000 */
.L_x_1675:
        /* <DEDUP_REMOVED lines=8> */
.L_x_1665:
        /* <DEDUP_REMOVED lines=13> */
.L_x_1679:
        /* <DEDUP_REMOVED lines=8> */
.L_x_1678:
        /* <DEDUP_REMOVED lines=28> */
.L_x_1681:
        /* <DEDUP_REMOVED lines=15> */
.L_x_1680:
[----:B------:R0:W5:Y:S01]  /*b520*/  LDG.E.U16 R0, desc[UR36][R2.64] ;  /* 0x0000002402007981 */ /* 0x000162000c1e1500 */
[----:B------:R-:W-:Y:S05]  /*b530*/  BRA `(.L_x_1670) ;  /* 0x0000000400b87947 */ /* 0x000fea0003800000 */
.L_x_1677:
        /* <DEDUP_REMOVED lines=12> */
.L_x_1684:
        /* <DEDUP_REMOVED lines=21> */
.L_x_1688:
[----:B------:R-:W-:Y:S05]  /*b750*/  BSYNC B1 ;  /* 0x0000000000017941 */ /* 0x000fea0003800000 */
.L_x_1687:
[----:B------:R-:W-:Y:S01]  /*b760*/  LEA R3, R0, 0x3b800000, 0x17 ;  /* 0x3b80000000037811 */ /* 0x000fe200078eb8ff */
[----:B------:R-:W-:-:S05]  /*b770*/  IMAD.SHL.U32 R0, R2, 0x100000, RZ ;  /* 0x0010000002007824 */ /* 0x000fca00078e00ff */
[----:B------:R-:W-:-:S07]  /*b780*/  LOP3.LUT R0, R3, R0, R4, 0xfe, !PT ;  /* 0x0000000003007212 */ /* 0x000fce00078efe04 */
.L_x_1686:
[----:B------:R-:W-:Y:S05]  /*b790*/  BSYNC B0 ;  /* 0x0000000000007941 */ /* 0x000fea0003800000 */
.L_x_1685:
[----:B------:R-:W-:Y:S01]  /*b7a0*/  F2FP.BF16.F32.PACK_AB R0, RZ, R0 ;  /* 0x00000000ff00723e */ /* 0x000fe200000010ff */
[----:B------:R-:W-:Y:S06]  /*b7b0*/  BRA `(.L_x_1670) ;  /* 0x0000000400187947 */ /* 0x000fec0003800000 */
.L_x_1683:
        /* <DEDUP_REMOVED lines=21> */
.L_x_1692:
[----:B------:R-:W-:Y:S05]  /*b910*/  BSYNC B1 ;  /* 0x0000000000017941 */ /* 0x000fea0003800000 */
.L_x_1691:
[----:B------:R-:W-:Y:S01]  /*b920*/  LEA R3, R0, 0x37800000, 0x17 ;  /* 0x3780000000037811 */ /* 0x000fe200078eb8ff */
[----:B------:R-:W-:-:S05]  /*b930*/  IMAD.SHL.U32 R0, R2, 0x200000, RZ ;  /* 0x0020000002007824 */ /* 0x000fca00078e00ff */
[----:B------:R-:W-:-:S07]  /*b940*/  LOP3.LUT R0, R3, R0, R4, 0xfe, !PT ;  /* 0x0000000003007212 */ /* 0x000fce00078efe04 */
.L_x_1690:
[----:B------:R-:W-:Y:S05]  /*b950*/  BSYNC B0 ;  /* 0x0000000000007941 */ /* 0x000fea0003800000 */
.L_x_1689:
[----:B------:R-:W-:Y:S01]  /*b960*/  F2FP.BF16.F32.PACK_AB R0, RZ, R0 ;  /* 0x00000000ff00723e */ /* 0x000fe200000010ff */
[----:B------:R-:W-:Y:S06]  /*b970*/  BRA `(.L_x_1670) ;  /* 0x0000000000a87947 */ /* 0x000fec0003800000 */
.L_x_1682:
        /* <DEDUP_REMOVED lines=14> */
.L_x_1696:
[----:B------:R-:W-:Y:S05]  /*ba60*/  BSYNC B0 ;  /* 0x0000000000007941 */ /* 0x000fea0003800000 */
.L_x_1695:
[----:B------:R-:W-:Y:S01]  /*ba70*/  F2FP.BF16.F32.PACK_AB R0, RZ, R0 ;  /* 0x00000000ff00723e */ /* 0x000fe200000010ff */
[----:B------:R-:W-:Y:S06]  /*ba80*/  BRA `(.L_x_1670) ;  /* 0x0000000000647947 */ /* 0x000fec0003800000 */
.L_x_1669:
        /* <DEDUP_REMOVED lines=16> */
.L_x_1697:
[----:B------:R-:W-:Y:S01]  /*bb90*/  PRMT R0, RZ, 0x7610, R0 ;  /* 0x00007610ff007816 */ /* 0x000fe20000000000 */
[----:B------:R-:W-:Y:S06]  /*bba0*/  BRA `(.L_x_1670) ;  /* 0x00000000001c7947 */ /* 0x000fec0003800000 */
.L_x_1694:
[----:B------:R-:W2:Y:S02]  /*bbb0*/  LDG.E.64 R2, desc[UR36][R2.64] ;  /* 0x0000002402027981 */ /* 0x000ea4000c1e1b00 */
[----:B--2---:R-:W0:Y:S02]  /*bbc0*/  I2F.U64 R0, R2 ;  /* 0x0000000200007312 */ /* 0x004e240000301000 */
[----:B0-----:R-:W-:Y:S01]  /*bbd0*/  F2FP.BF16.F32.PACK_AB R0, RZ, R0 ;  /* 0x00000000ff00723e */ /* 0x001fe200000010ff */
[----:B------:R-:W-:Y:S06]  /*bbe0*/  BRA `(.L_x_1670) ;  /* 0x00000000000c7947 */ /* 0x000fec0003800000 */
.L_x_1693:
[----:B------:R-:W2:Y:S02]  /*bbf0*/  LDG.E R2, desc[UR36][R2.64] ;  /* 0x0000002402027981 */ /* 0x000ea4000c1e1900 */
[----:B--2---:R-:W-:-:S04]  /*bc00*/  I2FP.F32.U32 R0, R2 ;  /* 0x0000000200007245 */ /* 0x004fc80000201000 */
[----:B------:R-:W-:-:S07]  /*bc10*/  F2FP.BF16.F32.PACK_AB R0, RZ, R0 ;  /* 0x00000000ff00723e */ /* 0x000fce00000010ff */
.L_x_1670:
        /* <DEDUP_REMOVED lines=22> */
.L_x_1701:
[----:B-1----:R-:W-:-:S06]  /*bd80*/  IMAD.U32 R3, R3, 0x10000, RZ ;  /* 0x0001000003037824 */ /* 0x002fcc00078e00ff */
[----:B------:R-:W0:Y:S02]  /*bd90*/  F2I.S64.TRUNC R2, R3 ;  /* 0x0000000300027311 */ /* 0x000e24000020d900 */
[----:B0-----:R-:W-:Y:S01]  /*bda0*/  STG.E.U8 desc[UR36][R16.64], R2 ;  /* 0x0000000210007986 */ /* 0x001fe2000c101124 */
[----:B------:R-:W-:Y:S05]  /*bdb0*/  EXIT ;  /* 0x000000000000794d */ /* 0x000fea0003800000 */
.L_x_1700:
        /* <DEDUP_REMOVED lines=10> */
.L_x_1704:
[----:B-1----:R-:W-:-:S06]  /*be60*/  IMAD.U32 R3, R3, 0x10000, RZ ;  /* 0x0001000003037824 */ /* 0x002fcc00078e00ff */
[----:B------:R-:W0:Y:S02]  /*be70*/  F2I.FTZ.TRUNC.NTZ R3, R3 ;  /* 0x0000000300037305 */ /* 0x000e24000021f100 */
[----:B0-----:R-:W-:Y:S01]  /*be80*/  STG.E desc[UR36][R16.64], R3 ;  /* 0x0000000310007986 */ /* 0x001fe2000c101924 */
[----:B------:R-:W-:Y:S05]  /*be90*/  EXIT ;  /* 0x000000000000794d */ /* 0x000fea0003800000 */
.L_x_1703:
[----:B-1----:R-:W-:-:S06]  /*bea0*/  IMAD.U32 R3, R3, 0x10000, RZ ;  /* 0x0001000003037824 */ /* 0x002fcc00078e00ff */
[----:B------:R-:W0:Y:S02]  /*beb0*/  F2I.FTZ.TRUNC.NTZ R3, R3 ;  /* 0x0000000300037305 */ /* 0x000e24000021f100 */
[----:B0-----:R-:W-:Y:S01]  /*bec0*/  STG.E.U16 desc[UR36][R16.64], R3 ;  /* 0x0000000310007986 */ /* 0x001fe2000c101524 */
[----:B------:R-:W-:Y:S05]  /*bed0*/  EXIT ;  /* 0x000000000000794d */ /* 0x000fea0003800000 */
.L_x_1699:
        /* <DEDUP_REMOVED lines=9> */
.L_x_1706:
[----:B-1----:R-:W-:-:S05]  /*bf70*/  IMAD.U32 R0, R3, 0x10000, RZ ;  /* 0x0001000003007824 */ /* 0x002fca00078e00ff */
[----:B------:R-:W-:-:S05]  /*bf80*/  F2FP.F16.F32.PACK_AB R0, RZ, R0 ;  /* 0x00000000ff00723e */ /* 0x000fca00000000ff */
[----:B------:R-:W-:Y:S01]  /*bf90*/  STG.E.U16 desc[UR36][R16.64], R0 ;  /* 0x0000000010007986 */ /* 0x000fe2000c101524 */
[----:B------:R-:W-:Y:S05]  /*bfa0*/  EXIT ;  /* 0x000000000000794d */ /* 0x000fea0003800000 */
.L_x_1705:
        /* <DEDUP_REMOVED lines=10> */
.L_x_1708:
[----:B-1----:R-:W-:-:S05]  /*c050*/  IMAD.U32 R3, R3, 0x10000, RZ ;  /* 0x0001000003037824 */ /* 0x002fca00078e00ff */
[----:B------:R-:W-:-:S04]  /*c060*/  F2FP.F16.F32.PACK_AB R3, RZ, R3 ;  /* 0x00000003ff03723e */ /* 0x000fc800000000ff */
[----:B------:R-:W-:-:S05]  /*c070*/  PRMT R3, R3, 0x5410, RZ ;  /* 0x0000541003037816 */ /* 0x000fca00000000ff */
[----:B------:R-:W-:Y:S01]  /*c080*/  STG.E desc[UR36][R16.64], R3 ;  /* 0x0000000310007986 */ /* 0x000fe2000c101924 */
[----:B------:R-:W-:Y:S05]  /*c090*/  EXIT ;  /* 0x000000000000794d */ /* 0x000fea0003800000 */
.L_x_1707:
[----:B-1----:R-:W-:-:S04]  /*c0a0*/  IMAD.U32 R2, R3, 0x10000, RZ ;  /* 0x0001000003027824 */ /* 0x002fc800078e00ff */
[----:B------:R-:W-:-:S06]  /*c0b0*/  FMUL.FTZ R2, R2, 1 ;  /* 0x3f80000002027820 */ /* 0x000fcc0000410000 */
[----:B------:R-:W0:Y:S02]  /*c0c0*/  F2F.F64.F32 R2, R2 ;  /* 0x0000000200027310 */ /* 0x000e240000201800 */
[----:B0-----:R-:W-:Y:S01]  /*c0d0*/  STG.E.64 desc[UR36][R16.64], R2 ;  /* 0x0000000210007986 */ /* 0x001fe2000c101b24 */
[----:B------:R-:W-:Y:S05]  /*c0e0*/  EXIT ;  /* 0x000000000000794d */ /* 0x000fea0003800000 */
.L_x_1698:
        /* <DEDUP_REMOVED lines=13> */
.L_x_1711:
[----:B-1----:R-:W-:Y:S01]  /*c1c0*/  IMAD.U32 R3, R3, 0x10000, RZ ;  /* 0x0001000003037824 */ /* 0x002fe200078e00ff */
[----:B------:R-:W-:-:S03]  /*c1d0*/  CS2R R6, SRZ ;  /* 0x0000000000067805 */ /* 0x000fc6000001ff00 */
[----:B------:R-:W-:-:S04]  /*c1e0*/  FMUL.FTZ R3, R3, 1 ;  /* 0x3f80000003037820 */ /* 0x000fc80000410000 */
[----:B------:R-:W0:Y:S02]  /*c1f0*/  F2F.F64.F32 R4, R3 ;  /* 0x0000000300047310 */ /* 0x000e240000201800 */
[----:B0-----:R-:W-:Y:S01]  /*c200*/  STG.E.128 desc[UR36][R16.64], R4 ;  /* 0x0000000410007986 */ /* 0x001fe2000c101d24 */
[----:B------:R-:W-:Y:S05]  /*c210*/  EXIT ;  /* 0x000000000000794d */ /* 0x000fea0003800000 */
.L_x_1710:
        /* <DEDUP_REMOVED lines=21> */
.L_x_1715:
[----:B------:R-:W-:Y:S05]  /*c370*/  BSYNC B0 ;  /* 0x0000000000007941 */ /* 0x000fea0003800000 */
.L_x_1714:
[----:B------:R-:W-:-:S05]  /*c380*/  LOP3.LUT R3, R0, R3, RZ, 0xfc, !PT ;  /* 0x0000000300037212 */ /* 0x000fca00078efcff */
[----:B------:R-:W-:Y:S01]  /*c390*/  STG.E.U8 desc[UR36][R16.64], R3 ;  /* 0x0000000310007986 */ /* 0x000fe2000c101124 */
[----:B------:R-:W-:Y:S05]  /*c3a0*/  EXIT ;  /* 0x000000000000794d */ /* 0x000fea0003800000 */
.L_x_1713:
        /* <DEDUP_REMOVED lines=13> */
.L_x_1717:
[----:B------:R-:W-:Y:S01]  /*c480*/  IMAD.MOV.U32 R0, RZ, RZ, 0x7f ;  /* 0x0000007fff007424 */ /* 0x000fe200078e00ff */
[----:B------:R-:W-:-:S04]  /*c490*/  ISETP.GT.U32.AND P0, PT, R2, 0x7f800000, PT ;  /* 0x7f8000000200780c */ /* 0x000fc80003f04070 */
[----:B------:R-:W-:-:S09]  /*c4a0*/  SEL R0, R0, 0x7c, P0 ;  /* 0x0000007c00007807 */ /* 0x000fd20000000000 */
.L_x_1718:
[----:B------:R-:W-:Y:S05]  /*c4b0*/  BSYNC B0 ;  /* 0x0000000000007941 */ /* 0x000fea0003800000 */
.L_x_1716:
[----:B------:R-:W-:-:S04]  /*c4c0*/  LOP3.LUT R2, R3, 0x80000000, RZ, 0xc0, !PT ;  /* 0x8000000003027812 */ /* 0x000fc800078ec0ff */
[----:B------:R-:W-:-:S04]  /*c4d0*/  SHF.R.U32.HI R3, RZ, 0x18, R2 ;  /* 0x00000018ff037819 */ /* 0x000fc80000011602 */
[----:B------:R-:W-:-:S05]  /*c4e0*/  LOP3.LUT R3, R0, R3, RZ, 0xfc, !PT ;  /* 0x0000000300037212 */ /* 0x000fca00078efcff */
[----:B------:R-:W-:Y:S01]  /*c4f0*/  STG.E.U8 desc[UR36][R16.64], R3 ;  /* 0x0000000310007986 */ /* 0x000fe2000c101124 */
[----:B------:R-:W-:Y:S05]  /*c500*/  EXIT ;  /* 0x000000000000794d */ /* 0x000fea0003800000 */
.L_x_1712:
[----:B-1----:R-:W-:Y:S01]  /*c510*/  STG.E.U16 desc[UR36][R16.64], R3 ;  /* 0x0000000310007986 */ /* 0x002fe2000c101524 */
[----:B------:R-:W-:Y:S05]  /*c520*/  EXIT ;  /* 0x000000000000794d */ /* 0x000fea0003800000 */
.L_x_1709:
        /* <DEDUP_REMOVED lines=12> */
.L_x_1721:
        /* <DEDUP_REMOVED lines=17> */
.L_x_1724:
[----:B------:R-:W-:-:S04]  /*c700*/  LOP3.LUT R2, R3, 0x80000000, RZ, 0xc0, !PT ;  /* 0x8000000003027812 */ /* 0x000fc800078ec0ff */
[----:B------:R-:W-:-:S04]  /*c710*/  SHF.R.U32.HI R3, RZ, 0x18, R2 ;  /* 0x00000018ff037819 */ /* 0x000fc80000011602 */
[----:B------:R-:W-:-:S04]  /*c720*/  LOP3.LUT R0, R0, R3, RZ, 0xfc, !PT ;  /* 0x0000000300007212 */ /* 0x000fc800078efcff */
[----:B------:R-:W-:-:S07]  /*c730*/  PRMT R8, R0, 0x7610, R8 ;  /* 0x0000761000087816 */ /* 0x000fce0000000008 */
.L_x_1723:
[----:B------:R-:W-:Y:S05]  /*c740*/  BSYNC B0 ;  /* 0x0000000000007941 */ /* 0x000fea0003800000 */
.L_x_1722:
[----:B------:R-:W-:Y:S01]  /*c750*/  STG.E.U8 desc[UR36][R16.64], R8 ;  /* 0x0000000810007986 */ /* 0x000fe2000c101124 */
[----:B------:R-:W-:Y:S05]  /*c760*/  EXIT ;  /* 0x000000000000794d */ /* 0x000fea0003800000 */
.L_x_1720:
        /* <DEDUP_REMOVED lines=17> */
.L_x_1727:
[----:B------:R-:W-:-:S04]  /*c880*/  LOP3.LUT R2, R3, 0x80000000, RZ, 0xc0, !PT ;  /* 0x8000000003027812 */ /* 0x000fc800078ec0ff */
[----:B------:R-:W-:-:S04]  /*c890*/  SHF.R.U32.HI R3, RZ, 0x18, R2 ;  /* 0x00000018ff037819 */ /* 0x000fc80000011602 */
[----:B------:R-:W-:-:S04]  /*c8a0*/  LOP3.LUT R0, R0, R3, RZ, 0xfc, !PT ;  /* 0x0000000300007212 */ /* 0x000fc800078efcff */
[----:B------:R-:W-:-:S07]  /*c8b0*/  PRMT R8, R0, 0x7610, R8 ;  /* 0x0000761000087816 */ /* 0x000fce0000000008 */
.L_x_1726:
[----:B------:R-:W-:Y:S05]  /*c8c0*/  BSYNC B0 ;  /* 0x0000000000007941 */ /* 0x000fea0003800000 */
.L_x_1725:
[----:B------:R-:W-:Y:S01]  /*c8d0*/  STG.E.U8 desc[UR36][R16.64], R8 ;  /* 0x0000000810007986 */ /* 0x000fe2000c101124 */
[----:B------:R-:W-:Y:S05]  /*c8e0*/  EXIT ;  /* 0x000000000000794d */ /* 0x000fea0003800000 */
.L_x_1719:
        /* <DEDUP_REMOVED lines=22> */
.L_x_1702:
        /* <DEDUP_REMOVED lines=16> */
.L_x_1730:
[----:B------:R-:W-:Y:S05]  /*cb50*/  EXIT ;  /* 0x000000000000794d */ /* 0x000fea0003800000 */
.L_x_1729:
[----:B-1----:R-:W-:-:S06]  /*cb60*/  IMAD.U32 R3, R3, 0x10000, RZ ;  /* 0x0001000003037824 */ /* 0x002fcc00078e00ff */
[----:B------:R-:W0:Y:S02]  /*cb70*/  F2I.U64.TRUNC R2, R3 ;  /* 0x0000000300027311 */ /* 0x000e24000020d800 */
[----:B0-----:R-:W-:Y:S01]  /*cb80*/  STG.E.64 desc[UR36][R16.64], R2 ;  /* 0x0000000210007986 */ /* 0x001fe2000c101b24 */
[----:B------:R-:W-:Y:S05]  /*cb90*/  EXIT ;  /* 0x000000000000794d */ /* 0x000fea0003800000 */
.L_x_1728:
[----:B-1----:R-:W-:-:S06]  /*cba0*/  IMAD.U32 R3, R3, 0x10000, RZ ;  /* 0x0001000003037824 */ /* 0x002fcc00078e00ff */
[----:B------:R-:W0:Y:S02]  /*cbb0*/  F2I.FTZ.U32.TRUNC.NTZ R3, R3 ;  /* 0x0000000300037305 */ /* 0x000e24000021f000 */
[----:B0-----:R-:W-:Y:S01]  /*cbc0*/  STG.E desc[UR36][R16.64], R3 ;  /* 0x0000000310007986 */ /* 0x001fe2000c101924 */
[----:B------:R-:W-:Y:S05]  /*cbd0*/  EXIT ;  /* 0x000000000000794d */ /* 0x000fea0003800000 */
.L_x_1731:
        /* <DEDUP_REMOVED lines=10> */
.L_x_19332:


//--------------------- .text._ZN2at6native27unrolled_elementwise_kernelINS0_13AUnaryFunctorIN3c108BFloat16ES4_S4_NS0_15binary_internal10DivFunctorIS4_EEEESt5arrayIPcLm2EELi4E23TrivialOffsetCalculatorILi1EjESD_NS0_6memory12LoadWithCastILi1EEENSE_13StoreWithCastILi1EEEEEviT_T0_T2_T3_T4_T5_ --------------------------
	.section	.text._ZN2at6native27unrolled_elementwise_kernelINS0_13AUnaryFunctorIN3c108BFloat16ES4_S4_NS0_15binary_internal10DivFunctorIS4_EEEESt5arrayIPcLm2EELi4E23TrivialOffsetCalculatorILi1EjESD_NS0_6memory12LoadWithCastILi1EEENSE_13StoreWithCastILi1EEEEEviT_T0_T2_T3_T4_T5_,"ax",@progbits
	.align	128
        .global         _ZN2at6native27unrolled_elementwise_kernelINS0_13AUnaryFunctorIN3c108BFloat16ES4_S4_NS0_15binary_internal10DivFunctorIS4_EEEESt5arrayIPcLm2EELi4E23TrivialOffsetCalculatorILi1EjESD_NS0_6memory12LoadWithCastILi1EEENSE_13StoreWithCastILi1EEEEEviT_T0_T2_T3_T4_T5_
        .type           _ZN2at6native27unrolled_elementwise_kernelINS0_13AUnaryFunctorIN3c108BFloat16ES4_S4_NS0_15binary_internal10DivFunctorIS4_EEEESt5arrayIPcLm2EELi4E23TrivialOffsetCalculatorILi1EjESD_NS0_6memory12LoadWithCastILi1EEENSE_13StoreWithCastILi1EEEEEviT_T0_T2_T3_T4_T5_,@function
        .size           _ZN2at6native27unrolled_elementwise_kernelINS0_13AUnaryFunctorIN3c108BFloat16ES4_S4_NS0_15binary_internal10DivFunctorIS4_EEEESt5arrayIPcLm2EELi4E23TrivialOffsetCalculatorILi1EjESD_NS0_6memory12LoadWithCastILi1EEENSE_13StoreWithCastILi1EEEEEviT_T0_T2_T3_T4_T5_,(.L_x_19333 - _ZN2at6native27unrolled_elementwise_kernelINS0_13AUnaryFunctorIN3c108BFloat16ES4_S4_NS0_15binary_internal10DivFunctorIS4_EEEESt5arrayIPcLm2EELi4E23TrivialOffsetCalculatorILi1EjESD_NS0_6memory12LoadWithCastILi1EEENSE_13StoreWithCastILi1EEEEEviT_T0_T2_T3_T4_T5_)
        .other          _ZN2at6native27unrolled_elementwise_kernelINS0_13AUnaryFunctorIN3c108BFloat16ES4_S4_NS0_15binary_internal10DivFunctorIS4_EEEESt5arrayIPcLm2EELi4E23TrivialOffsetCalculatorILi1EjESD_NS0_6memory12LoadWithCastILi1EEENSE_13StoreWithCastILi1EEEEEviT_T0_T2_T3_T4_T5_,@"STO_CUDA_ENTRY STV_DEFAULT"
_ZN2at6native27unrolled_elementwise_kernelINS0_13AUnaryFunctorIN3c108BFloat16ES4_S4_NS0_15binary_internal10DivFunctorIS4_EEEESt5arrayIPcLm2EELi4E23TrivialOffsetCalculatorILi1EjESD_NS0_6memory12LoadWithCastILi1EEENSE_13StoreWithCastILi1EEEEEviT_T0_T2_T3_T4_T5_:
.text._ZN2at6native27unrolled_elementwise_kernelINS0_13AUnaryFunctorIN3c108BFloat16ES4_S4_NS0_15binary_internal10DivFunctorIS4_EEEESt5arrayIPcLm2EELi4E23TrivialOffsetCalculatorILi1EjESD_NS0_6memory12LoadWithCastILi1EEENSE_13StoreWithCastILi1EEEEEviT_T0_T2_T3_T4_T5_:
        /* <DEDUP_REMOVED lines=34> */
.L_x_1737:
[----:B------:R-:W2:Y:S02]  /*0220*/  LDG.E.U8 R4, desc[UR36][R4.64] ;  /* 0x0000002404047981 */ /* 0x000ea4000c1e1100 */
[----:B--2---:R-:W-:-:S04]  /*0230*/  I2FP.F32.U32 R0, R4 ;  /* 0x0000000400007245 */ /* 0x004fc80000201000 */
[----:B------:R-:W-:-:S04]  /*0240*/  F2FP.BF16.F32.PACK_AB R0, RZ, R0 ;  /* 0x00000000ff00723e */ /* 0x000fc800000010ff */
[----:B------:R-:W-:Y:S01]  /*0250*/  PRMT R18, R0, 0x7610, R18 ;  /* 0x0000761000127816 */ /* 0x000fe20000000012 */
[----:B------:R-:W-:Y:S06]  /*0260*/  BRA `(.L_x_1739) ;  /* 0x0000000c00cc7947 */ /* 0x000fec0003800000 */
.L_x_1736:
        /* <DEDUP_REMOVED lines=11> */
.L_x_1741:
[----:B------:R-:W2:Y:S02]  /*0320*/  LDG.E R4, desc[UR36][R4.64] ;  /* 0x0000002404047981 */ /* 0x000ea4000c1e1900 */
[----:B--2---:R-:W-:-:S04]  /*0330*/  I2FP.F32.S32 R0, R4 ;  /* 0x0000000400007245 */ /* 0x004fc80000201400 */
[----:B------:R-:W-:-:S04]  /*0340*/  F2FP.BF16.F32.PACK_AB R0, RZ, R0 ;  /* 0x00000000ff00723e */ /* 0x000fc800000010ff */
[----:B------:R-:W-:Y:S01]  /*0350*/  PRMT R18, R0, 0x7610, R18 ;  /* 0x0000761000127816 */ /* 0x000fe20000000012 */
[----:B------:R-:W-:Y:S06]  /*0360*/  BRA `(.L_x_1739) ;  /* 0x0000000c008c7947 */ /* 0x000fec0003800000 */
.L_x_1740:
[----:B------:R-:W2:Y:S02]  /*0370*/  LDG.E.U16 R4, desc[UR36][R4.64] ;  /* 0x0000002404047981 */ /* 0x000ea4000c1e1500 */
[----:B--2---:R-:W0:Y:S02]  /*0380*/  I2F.S16 R0, R4 ;  /* 0x0000000400007306 */ /* 0x004e240000101400 */
[----:B0-----:R-:W-:-:S04]  /*0390*/  F2FP.BF16.F32.PACK_AB R0, RZ, R0 ;  /* 0x00000000ff00723e */ /* 0x001fc800000010ff */
[----:B------:R-:W-:Y:S01]  /*03a0*/  PRMT R18, R0, 0x7610, R18 ;  /* 0x0000761000127816 */ /* 0x000fe20000000012 */
[----:B------:R-:W-:Y:S06]  /*03b0*/  BRA `(.L_x_1739) ;  /* 0x0000000c00787947 */ /* 0x000fec0003800000 */
.L_x_1735:
        /* <DEDUP_REMOVED lines=9> */
.L_x_1743:
[----:B------:R-:W2:Y:S02]  /*0450*/  LDG.E.U16 R0, desc[UR36][R4.64] ;  /* 0x0000002404007981 */ /* 0x000ea4000c1e1500 */
[----:B--2---:R-:W-:-:S05]  /*0460*/  HADD2.F32 R0, -RZ, R0.H0_H0 ;  /* 0x20000000ff007230 */ /* 0x004fca0000004100 */
[----:B------:R-:W-:-:S04]  /*0470*/  F2FP.BF16.F32.PACK_AB R0, RZ, R0 ;  /* 0x00000000ff00723e */ /* 0x000fc800000010ff */
[----:B------:R-:W-:Y:S01]  /*0480*/  PRMT R18, R0, 0x7610, R18 ;  /* 0x0000761000127816 */ /* 0x000fe20000000012 */
[----:B------:R-:W-:Y:S06]  /*0490*/  BRA `(.L_x_1739) ;  /* 0x0000000c00407947 */ /* 0x000fec0003800000 */
.L_x_1742:
        /* <DEDUP_REMOVED lines=9> */
.L_x_1745:
[----:B------:R-:W2:Y:S02]  /*0530*/  LDG.E.U16 R4, desc[UR36][R4.64] ;  /* 0x0000002404047981 */ /* 0x000ea4000c1e1500 */
[----:B--2---:R-:W-:-:S05]  /*0540*/  HADD2.F32 R0, -RZ, R4.H0_H0 ;  /* 0x20000004ff007230 */ /* 0x004fca0000004100 */
[----:B------:R-:W-:-:S04]  /*0550*/  F2FP.BF16.F32.PACK_AB R0, RZ, R0 ;  /* 0x00000000ff00723e */ /* 0x000fc800000010ff */
[----:B------:R-:W-:Y:S01]  /*0560*/  PRMT R18, R0, 0x7610, R18 ;  /* 0x0000761000127816 */ /* 0x000fe20000000012 */
[----:B------:R-:W-:Y:S06]  /*0570*/  BRA `(.L_x_1739) ;  /* 0x0000000c00087947 */ /* 0x000fec0003800000 */
.L_x_1744:
        /* <DEDUP_REMOVED lines=9> */
.L_x_1734:
        /* <DEDUP_REMOVED lines=14> */
.L_x_1748:
        /* <DEDUP_REMOVED lines=9> */
.L_x_1747:
        /* <DEDUP_REMOVED lines=28> */
.L_x_1750:
        /* <DEDUP_REMOVED lines=16> */
.L_x_1749:
[----:B------:R0:W5:Y:S01]  /*0a40*/  LDG.E.U16 R18, desc[UR36][R4.64] ;  /* 0x0000002404127981 */ /* 0x000162000c1e1500 */
[----:B------:R-:W-:Y:S05]  /*0a50*/  BRA `(.L_x_1739) ;  /* 0x0000000400d07947 */ /* 0x000fea0003800000 */
.L_x_1746:
        /* <DEDUP_REMOVED lines=13> */
.L_x_1753:
        /* <DEDUP_REMOVED lines=21> */
.L_x_1757:
[----:B------:R-:W-:Y:S05]  /*0c80*/  BSYNC B1 ;  /* 0x0000000000017941 */ /* 0x000fea0003800000 */
.L_x_1756:
[----:B------:R-:W-:Y:S01]  /*0c90*/  LEA R5, R0, 0x3b800000, 0x17 ;  /* 0x3b80000000057811 */ /* 0x000fe200078eb8ff */
[----:B------:R-:W-:-:S05]  /*0ca0*/  IMAD.SHL.U32 R0, R3, 0x100000, RZ ;  /* 0x0010000003007824 */ /* 0x000fca00078e00ff */
[----:B------:R-:W-:-:S07]  /*0cb0*/  LOP3.LUT R0, R5, R0, R6, 0xfe, !PT ;  /* 0x0000000005007212 */ /* 0x000fce00078efe06 */
.L_x_1755:
[----:B------:R-:W-:Y:S05]  /*0cc0*/  BSYNC B0 ;  /* 0x0000000000007941 */ /* 0x000fea0003800000 */
.L_x_1754:
[----:B------:R-:W-:-:S04]  /*0cd0*/  F2FP.BF16.F32.PACK_AB R0, RZ, R0 ;  /* 0x00000000ff00723e */ /* 0x000fc800000010ff */
[----:B------:R-:W-:Y:S01]  /*0ce0*/  PRMT R18, R0, 0x7610, R18 ;  /* 0x0000761000127816 */ /* 0x000fe20000000012 */
[----:B------:R-:W-:Y:S06]  /*0cf0*/  BRA `(.L_x_1739) ;  /* 0x0000000400287947 */ /* 0x000fec0003800000 */
.L_x_1752:
        /* <DEDUP_REMOVED lines=21> */
.L_x_1761:
[----:B------:R-:W-:Y:S05]  /*0e50*/  BSYNC B1 ;  /* 0x0000000000017941 */ /* 0x000fea0003800000 */
.L_x_1760:
[----:B------:R-:W-:Y:S01]  /*0e60*/  LEA R5, R0, 0x37800000, 0x17 ;  /* 0x3780000000057811 */ /* 0x000fe200078eb8ff */
[----:B------:R-:W-:-:S05]  /*0e70*/  IMAD.SHL.U32 R0, R3, 0x200000, RZ ;  /* 0x0020000003007824 */ /* 0x000fca00078e00ff */
[----:B------:R-:W-:-:S07]  /*0e80*/  LOP3.LUT R0, R5, R0, R6, 0xfe, !PT ;  /* 0x0000000005007212 */ /* 0x000fce00078efe06 */
.L_x_1759:
[----:B------:R-:W-:Y:S05]  /*0e90*/  BSYNC B0 ;  /* 0x0000000000007941 */ /* 0x000fea0003800000 */
.L_x_1758:
[----:B------:R-:W-:-:S04]  /*0ea0*/  F2FP.BF16.F32.PACK_AB R0, RZ, R0 ;  /* 0x00000000ff00723e */ /* 0x000fc800000010ff */
[----:B------:R-:W-:Y:S01]  /*0eb0*/  PRMT R18, R0, 0x7610, R18 ;  /* 0x0000761000127816 */ /* 0x000fe20000000012 */
[----:B------:R-:W-:Y:S06]  /*0ec0*/  BRA `(.L_x_1739) ;  /* 0x0000000000b47947 */ /* 0x000fec0003800000 */
.L_x_1751:
        /* <DEDUP_REMOVED lines=14> */
.L_x_1765:
[----:B------:R-:W-:Y:S05]  /*0fb0*/  BSYNC B0 ;  /* 0x0000000000007941 */ /* 0x000fea0003800000 */
.L_x_1764:
[----:B------:R-:W-:-:S04]  /*0fc0*/  F2FP.BF16.F32.PACK_AB R0, RZ, R0 ;  /* 0x00000000ff00723e */ /* 0x000fc800000010ff */
[----:B------:R-:W-:Y:S01]  /*0fd0*/  PRMT R18, R0, 0x7610, R18 ;  /* 0x0000761000127816 */ /* 0x000fe20000000012 */
[----:B------:R-:W-:Y:S06]  /*0fe0*/  BRA `(.L_x_1739) ;  /* 0x00000000006c7947 */ /* 0x000fec0003800000 */
.L_x_1738:
        /* <DEDUP_REMOVED lines=16> */
.L_x_1766:
[----:B------:R-:W-:Y:S01]  /*10f0*/  PRMT R18, RZ, 0x7610, R18 ;  /* 0x00007610ff127816 */ /* 0x000fe20000000012 */
[----:B------:R-:W-:Y:S06]  /*1100*/  BRA `(.L_x_1739) ;  /* 0x0000000000247947 */ /* 0x000fec0003800000 */
.L_x_1763:
[----:B------:R-:W2:Y:S02]  /*1110*/  LDG.E.64 R4, desc[UR36][R4.64] ;  /* 0x0000002404047981 */ /* 0x000ea4000c1e1b00 */
[----:B--2---:R-:W0:Y:S02]  /*1120*/  I2F.U64 R0, R4 ;  /* 0x0000000400007312 */ /* 0x004e240000301000 */
[----:B0-----:R-:W-:-:S04]  /*1130*/  F2FP.BF16.F32.PACK_AB R0, RZ, R0 ;  /* 0x00000000ff00723e */ /* 0x001fc800000010ff */
[----:B------:R-:W-:Y:S01]  /*1140*/  PRMT R18, R0, 0x7610, R18 ;  /* 0x0000761000127816 */ /* 0x000fe20000000012 */
[----:B------:R-:W-:Y:S06]  /*1150*/  BRA `(.L_x_1739) ;  /* 0x0000000000107947 */ /* 0x000fec0003800000 */
.L_x_1762:
[----:B------:R-:W2:Y:S02]  /*1160*/  LDG.E R4, desc[UR36][R4.64] ;  /* 0x0000002404047981 */ /* 0x000ea4000c1e1900 */
[----:B--2---:R-:W-:-:S04]  /*1170*/  I2FP.F32.U32 R0, R4 ;  /* 0x0000000400007245 */ /* 0x004fc80000201000 */
[----:B------:R-:W-:-:S04]  /*1180*/  F2FP.BF16.F32.PACK_AB R0, RZ, R0 ;  /* 0x00000000ff00723e */ /* 0x000fc800000010ff */
[----:B------:R-:W-:-:S07]  /*1190*/  PRMT R18, R0, 0x7610, R18 ;  /* 0x0000761000127816 */ /* 0x000fce0000000012 */
.L_x_1739:
[----:B------:R-:W1:Y:S02]  /*11a0*/  S2R R23, SR_TID.X ;  /* 0x0000000000177919 */ /* 0x000e640000002100 */
[----:B-1----:R-:W-:-:S07]  /*11b0*/  VIADD R23, R23, 0x80 ;  /* 0x0000008017177836 */ /* 0x002fce0000000000 */
.L_x_1733:
[----:B------:R-:W-:Y:S05]  /*11c0*/  BSYNC B6 ;  /* 0x0000000000067941 */ /* 0x000fea0003800000 */
.L_x_1732:
        /* <DEDUP_REMOVED lines=26> */
.L_x_1772:
[----:B------:R-:W2:Y:S02]  /*1370*/  LDG.E.U8 R4, desc[UR36][R4.64] ;  /* 0x0000002404047981 */ /* 0x000ea4000c1e1100 */
[----:B--2---:R-:W-:-:S04]  /*1380*/  I2FP.F32.U32 R0, R4 ;  /* 0x0000000400007245 */ /* 0x004fc80000201000 */
[----:B------:R-:W-:-:S04]  /*1390*/  F2FP.BF16.F32.PACK_AB R0, RZ, R0 ;  /* 0x00000000ff00723e */ /* 0x000fc800000010ff */
[----:B------:R-:W-:Y:S01]  /*13a0*/  PRMT R17, R0, 0x7610, R17 ;  /* 0x0000761000117816 */ /* 0x000fe20000000011 */
[----:B------:R-:W-:Y:S06]  /*13b0*/  BRA `(.L_x_1774) ;  /* 0x0000000c00c87947 */ /* 0x000fec0003800000 */
.L_x_1771:
        /* <DEDUP_REMOVED lines=11> */
.L_x_1776:
[----:B------:R-:W2:Y:S02]  /*1470*/  LDG.E R4, desc[UR36][R4.64] ;  /* 0x0000002404047981 */ /* 0x000ea4000c1e1900 */
[----:B--2---:R-:W-:-:S04]  /*1480*/  I2FP.F32.S32 R0, R4 ;  /* 0x0000000400007245 */ /* 0x004fc80000201400 */
[----:B------:R-:W-:-:S04]  /*1490*/  F2FP.BF16.F32.PACK_AB R0, RZ, R0 ;  /* 0x00000000ff00723e */ /* 0x000fc800000010ff */
[----:B------:R-:W-:Y:S01]  /*14a0*/  PRMT R17, R0, 0x7610, R17 ;  /* 0x0000761000117816 */ /* 0x000fe20000000011 */
[----:B------:R-:W-:Y:S06]  /*14b0*/  BRA `(.L_x_1774) ;  /* 0x0000000c00887947 */ /* 0x000fec0003800000 */
.L_x_1775:
[----:B------:R-:W2:Y:S02]  /*14c0*/  LDG.E.U16 R4, desc[UR36][R4.64] ;  /* 0x0000002404047981 */ /* 0x000ea4000c1e1500 */
[----:B--2---:R-:W0:Y:S02]  /*14d0*/  I2F.S16 R0, R4 ;  /* 0x0000000400007306 */ /* 0x004e240000101400 */
[----:B0-----:R-:W-:-:S04]  /*14e0*/  F2FP.BF16.F32.PACK_AB R0, RZ, R0 ;  /* 0x00000000ff00723e */ /* 0x001fc800000010ff */
[----:B------:R-:W-:Y:S01]  /*14f0*/  PRMT R17, R0, 0x7610, R17 ;  /* 0x0000761000117816 */ /* 0x000fe20000000011 */
[----:B------:R-:W-:Y:S06]  /*1500*/  BRA `(.L_x_1774) ;  /* 0x0000000c00747947 */ /* 0x000fec0003800000 */
.L_x_1770:
        /* <DEDUP_REMOVED lines=9> */
.L_x_1778:
[----:B------:R-:W2:Y:S02]  /*15a0*/  LDG.E.U16 R0, desc[UR36][R4.64] ;  /* 0x0000002404007981 */ /* 0x000ea4000c1e1500 */
[----:B--2---:R-:W-:-:S05]  /*15b0*/  HADD2.F32 R0, -RZ, R0.H0_H0 ;  /* 0x20000000ff007230 */ /* 0x004fca0000004100 */
[----:B------:R-:W-:-:S04]  /*15c0*/  F2FP.BF16.F32.PACK_AB R0, RZ, R0 ;  /* 0x00000000ff00723e */ /* 0x000fc800000010ff */
[----:B------:R-:W-:Y:S01]  /*15d0*/  PRMT R17, R0, 0x7610, R17 ;  /* 0x0000761000117816 */ /* 0x000fe20000000011 */
[----:B------:R-:W-:Y:S06]  /*15e0*/  BRA `(.L_x_1774) ;  /* 0x0000000c003c7947 */ /* 0x000fec0003800000 */
.L_x_1777:
        /* <DEDUP_REMOVED lines=9> */
.L_x_1780:
[----:B------:R-:W2:Y:S02]  /*1680*/  LDG.E.U16 R4, desc[UR36][R4.64] ;  /* 0x0000002404047981 */ /* 0x000ea4000c1e1500 */
[----:B--2---:R-:W-:-:S05]  /*1690*/  HADD2.F32 R0, -RZ, R4.H0_H0 ;  /* 0x20000004ff007230 */ /* 0x004fca0000004100 */
[----:B------:R-:W-:-:S04]  /*16a0*/  F2FP.BF16.F32.PACK_AB R0, RZ, R0 ;  /* 0x00000000ff00723e */ /* 0x000fc800000010ff */
[----:B------:R-:W-:Y:S01]  /*16b0*/  PRMT R17, R0, 0x7610, R17 ;  /* 0x0000761000117816 */ /* 0x000fe20000000011 */
[----:B------:R-:W-:Y:S06]  /*16c0*/  BRA `(.L_x_1774) ;  /* 0x0000000c00047947 */ /* 0x000fec0003800000 */
.L_x_1779:
        /* <DEDUP_REMOVED lines=9> */
.L_x_1769:
        /* <DEDUP_REMOVED lines=14> */
.L_x_1783:
        /* <DEDUP_REMOVED lines=9> */
.L_x_1782:
        /* <DEDUP_REMOVED lines=28> */
.L_x_1785:
        /* <DEDUP_REMOVED lines=15> */
.L_x_1784:
[----:B------:R0:W5:Y:S01]  /*1b80*/  LDG.E.U16 R17, desc[UR36][R4.64] ;  /* 0x0000002404117981 */ /* 0x000162000c1e1500 */
[----:B------:R-:W-:Y:S05]  /*1b90*/  BRA `(.L_x_1774) ;  /* 0x0000000400d07947 */ /* 0x000fea0003800000 */
.L_x_1781:
        /* <DEDUP_REMOVED lines=13> */
.L_x_1788:
        /* <DEDUP_REMOVED lines=21> */
.L_x_1792:
[----:B------:R-:W-:Y:S05]  /*1dc0*/  BSYNC B1 ;  /* 0x0000000000017941 */ /* 0x000fea0003800000 */
.L_x_1791:
[----:B------:R-:W-:Y:S01]  /*1dd0*/  LEA R5, R0, 0x3b800000, 0x17 ;  /* 0x3b80000000057811 */ /* 0x000fe200078eb8ff */
[----:B------:R-:W-:-:S05]  /*1de0*/  IMAD.SHL.U32 R0, R3, 0x100000, RZ ;  /* 0x0010000003007824 */ /* 0x000fca00078e00ff */
[----:B------:R-:W-:-:S07]  /*1df0*/  LOP3.LUT R0, R5, R0, R6, 0xfe, !PT ;  /* 0x0000000005007212 */ /* 0x000fce00078efe06 */
.L_x_1790:
[----:B------:R-:W-:Y:S05]  /*1e00*/  BSYNC B0 ;  /* 0x0000000000007941 */ /* 0x000fea0003800000 */
.L_x_1789:
[----:B------:R-:W-:-:S04]  /*1e10*/  F2FP.BF16.F32.PACK_AB R0, RZ, R0 ;  /* 0x00000000ff00723e */ /* 0x000fc800000010ff */
[----:B------:R-:W-:Y:S01]  /*1e20*/  PRMT R17, R0, 0x7610, R17 ;  /* 0x0000761000117816 */ /* 0x000fe20000000011 */
[----:B------:R-:W-:Y:S06]  /*1e30*/  BRA `(.L_x_1774) ;  /* 0x0000000400287947 */ /* 0x000fec0003800000 */
.L_x_1787:
        /* <DEDUP_REMOVED lines=21> */
.L_x_1796:
[----:B------:R-:W-:Y:S05]  /*1f90*/  BSYNC B1 ;  /* 0x0000000000017941 */ /* 0x000fea0003800000 */
.L_x_1795:
[----:B------:R-:W-:Y:S01]  /*1fa0*/  LEA R5, R0, 0x37800000, 0x17 ;  /* 0x3780000000057811 */ /* 0x000fe200078eb8ff */
[----:B------:R-:W-:-:S05]  /*1fb0*/  IMAD.SHL.U32 R0, R3, 0x200000, RZ ;  /* 0x0020000003007824 */ /* 0x000fca00078e00ff */
[----:B------:R-:W-:-:S07]  /*1fc0*/  LOP3.LUT R0, R5, R0, R6, 0xfe, !PT ;  /* 0x0000000005007212 */ /* 0x000fce00078efe06 */
.L_x_1794:
[----:B------:R-:W-:Y:S05]  /*1fd0*/  BSYNC B0 ;  /* 0x0000000000007941 */ /* 0x000fea0003800000 */
.L_x_1793:
[----:B------:R-:W-:-:S04]  /*1fe0*/  F2FP.BF16.F32.PACK_AB R0, RZ, R0 ;  /* 0x00000000ff00723e */ /* 0x000fc800000010ff */
[----:B------:R-:W-:Y:S01]  /*1ff0*/  PRMT R17, R0, 0x7610, R17 ;  /* 0x0000761000117816 */ /* 0x000fe20000000011 */
[----:B------:R-:W-:Y:S06]  /*2000*/  BRA `(.L_x_1774) ;  /* 0x0000000000b47947 */ /* 0x000fec0003800000 */
.L_x_1786:
        /* <DEDUP_REMOVED lines=14> */
.L_x_1800:
[----:B------:R-:W-:Y:S05]  /*20f0*/  BSYNC B0 ;  /* 0x0000000000007941 */ /* 0x000fea0003800000 */
.L_x_1799:
[----:B------:R-:W-:-:S04]  /*2100*/  F2FP.BF16.F32.PACK_AB R0, RZ, R0 ;  /* 0x00000000ff00723e */ /* 0x000fc800000010ff */
[----:B------:R-:W-:Y:S01]  /*2110*/  PRMT R17, R0, 0x7610, R17 ;  /* 0x0000761000117816 */ /* 0x000fe20000000011 */
[----:B------:R-:W-:Y:S06]  /*2120*/  BRA `(.L_x_1774) ;  /* 0x00000000006c7947 */ /* 0x000fec0003800000 */
.L_x_1773:
        /* <DEDUP_REMOVED lines=16> */
.L_x_1801:
[----:B------:R-:W-:Y:S01]  /*2230*/  PRMT R17, RZ, 0x7610, R17 ;  /* 0x00007610ff117816 */ /* 0x000fe20000000011 */
[----:B------:R-:W-:Y:S06]  /*2240*/  BRA `(.L_x_1774) ;  /* 0x0000000000247947 */ /* 0x000fec0003800000 */
.L_x_1798:
[----:B------:R-:W2:Y:S02]  /*2250*/  LDG.E.64 R4, desc[UR36][R4.64] ;  /* 0x0000002404047981 */ /* 0x000ea4000c1e1b00 */
[----:B--2---:R-:W0:Y:S02]  /*2260*/  I2F.U64 R0, R4 ;  /* 0x0000000400007312 */ /* 0x004e240000301000 */
[----:B0-----:R-:W-:-:S04]  /*2270*/  F2FP.BF16.F32.PACK_AB R0, RZ, R0 ;  /* 0x00000000ff00723e */ /* 0x001fc800000010ff */
[----:B------:R-:W-:Y:S01]  /*2280*/  PRMT R17, R0, 0x7610, R17 ;  /* 0x0000761000117816 */ /* 0x000fe20000000011 */
[----:B------:R-:W-:Y:S06]  /*2290*/  BRA `(.L_x_1774) ;  /* 0x0000000000107947 */ /* 0x000fec0003800000 */
.L_x_1797:
[----:B------:R-:W2:Y:S02]  /*22a0*/  LDG.E R4, desc[UR36][R4.64] ;  /* 0x0000002404047981 */ /* 0x000ea4000c1e1900 */
[----:B--2---:R-:W-:-:S04]  /*22b0*/  I2FP.F32.U32 R0, R4 ;  /* 0x0000000400007245 */ /* 0x004fc80000201000 */
[----:B------:R-:W-:-:S04]  /*22c0*/  F2FP.BF16.F32.PACK_AB R0, RZ, R0 ;  /* 0x00000000ff00723e */ /* 0x000fc800000010ff */
[----:B------:R-:W-:-:S07]  /*22d0*/  PRMT R17, R0, 0x7610, R17 ;  /* 0x0000761000117816 */ /* 0x000fce0000000011 */
.L_x_1774:
[----:B------:R-:W-:-:S07]  /*22e0*/  VIADD R23, R23, 0x80 ;  /* 0x0000008017177836 */ /* 0x000fce0000000000 */
.L_x_1768:
[----:B------:R-:W-:Y:S05]  /*22f0*/  BSYNC B6 ;  /* 0x0000000000067941 */ /* 0x000fea0003800000 */
.L_x_1767:
        /* <DEDUP_REMOVED lines=28> */
.L_x_1807:
[----:B------:R-:W2:Y:S02]  /*24c0*/  LDG.E.U8 R4, desc[UR36][R4.64] ;  /* 0x0000002404047981 */ /* 0x000ea4000c1e1100 */
[----:B--2---:R-:W-:-:S04]  /*24d0*/  I2FP.F32.U32 R0, R4 ;  /* 0x0000000400007245 */ /* 0x004fc80000201000 */
[----:B------:R-:W-:-:S04]  /*24e0*/  F2FP.BF16.F32.PACK_AB R0, RZ, R0 ;  /* 0x00000000ff00723e */ /* 0x000fc800000010ff */
[----:B------:R-:W-:Y:S01]  /*24f0*/  PRMT R24, R0, 0x7610, R24 ;  /* 0x0000761000187816 */ /* 0x000fe20000000018 */
[----:B------:R-:W-:Y:S06]  /*2500*/  BRA `(.L_x_1809) ;  /* 0x0000000c00c87947 */ /* 0x000fec0003800000 */
.L_x_1806:
        /* <DEDUP_REMOVED lines=11> */
.L_x_1811:
[----:B------:R-:W2:Y:S02]  /*25c0*/  LDG.E R4, desc[UR36][R4.64] ;  /* 0x0000002404047981 */ /* 0x000ea4000c1e1900 */
[----:B--2---:R-:W-:-:S04]  /*25d0*/  I2FP.F32.S32 R0, R4 ;  /* 0x0000000400007245 */ /* 0x004fc80000201400 */
[----:B------:R-:W-:-:S04]  /*25e0*/  F2FP.BF16.F32.PACK_AB R0, RZ, R0 ;  /* 0x00000000ff00723e */ /* 0x000fc800000010ff */
[----:B------:R-:W-:Y:S01]  /*25f0*/  PRMT R24, R0, 0x7610, R24 ;  /* 0x0000761000187816 */ /* 0x000fe20000000018 */
[----:B------:R-:W-:Y:S06]  /*2600*/  BRA `(.L_x_1809) ;  /* 0x0000000c00887947 */ /* 0x000fec0003800000 */
.L_x_1810:
[----:B------:R-:W2:Y:S02]  /*2610*/  LDG.E.U16 R4, desc[UR36][R4.64] ;  /* 0x0000002404047981 */ /* 0x000ea4000c1e1500 */
[----:B--2---:R-:W0:Y:S02]  /*2620*/  I2F.S16 R0, R4 ;  /* 0x0000000400007306 */ /* 0x004e240000101400 */
[----:B0-----:R-:W-:-:S04]  /*2630*/  F2FP.BF16.F32.PACK_AB R0, RZ, R0 ;  /* 0x00000000ff00723e */ /* 0x001fc800000010ff */
[----:B------:R-:W-:Y:S01]  /*2640*/  PRMT R24, R0, 0x7610, R24 ;  /* 0x0000761000187816 */ /* 0x000fe20000000018 */
[----:B------:R-:W-:Y:S06]  /*2650*/  BRA `(.L_x_1809) ;  /* 0x0000000c00747947 */ /* 0x000fec0003800000 */
.L_x_1805:
        /* <DEDUP_REMOVED lines=9> */
.L_x_1813:
[----:B------:R-:W2:Y:S02]  /*26f0*/  LDG.E.U16 R0, desc[UR36][R4.64] ;  /* 0x0000002404007981 */ /* 0x000ea4000c1e1500 */
[----:B--2---:R-:W-:-:S05]  /*2700*/  HADD2.F32 R0, -RZ, R0.H0_H0 ;  /* 0x20000000ff007230 */ /* 0x004fca0000004100 */
[----:B------:R-:W-:-:S04]  /*2710*/  F2FP.BF16.F32.PACK_AB R0, RZ, R0 ;  /* 0x00000000ff00723e */ /* 0x000fc800000010ff */
[----:B------:R-:W-:Y:S01]  /*2720*/  PRMT R24, R0, 0x7610, R24 ;  /* 0x0000761000187816 */ /* 0x000fe20000000018 */
[----:B------:R-:W-:Y:S06]  /*2730*/  BRA `(.L_x_1809) ;  /* 0x0000000c003c7947 */ /* 0x000fec0003800000 */
.L_x_1812:
        /* <DEDUP_REMOVED lines=9> */
.L_x_1815:
[----:B------:R-:W2:Y:S02]  /*27d0*/  LDG.E.U16 R4, desc[UR36][R4.64] ;  /* 0x0000002404047981 */ /* 0x000ea4000c1e1500 */
[----:B--2---:R-:W-:-:S05]  /*27e0*/  HADD2.F32 R0, -RZ, R4.H0_H0 ;  /* 0x20000004ff007230 */ /* 0x004fca0000004100 */
[----:B------:R-:W-:-:S04]  /*27f0*/  F2FP.BF16.F32.PACK_AB R0, RZ, R0 ;  /* 0x00000000ff00723e */ /* 0x000fc800000010ff */
[----:B------:R-:W-:Y:S01]  /*2800*/  PRMT R24, R0, 0x7610, R24 ;  /* 0x0000761000187816 */ /* 0x000fe20000000018 */
[----:B------:R-:W-:Y:S06]  /*2810*/  BRA `(.L_x_1809) ;  /* 0x0000000c00047947 */ /* 0x000fec0003800000 */
.L_x_1814:
        /* <DEDUP_REMOVED lines=9> */
.L_x_1804:
        /* <DEDUP_REMOVED lines=14> */
.L_x_1818:
        /* <DEDUP_REMOVED lines=9> */
.L_x_1817:
        /* <DEDUP_REMOVED lines=28> */
.L_x_1820:
        /* <DEDUP_REMOVED lines=15> */
.L_x_1819:
[----:B------:R0:W5:Y:S01]  /*2cd0*/  LDG.E.U16 R24, desc[UR36][R4.64] ;  /* 0x0000002404187981 */ /* 0x000162000c1e1500 */
[----:B------:R-:W-:Y:S05]  /*2ce0*/  BRA `(.L_x_1809) ;  /* 0x0000000400d07947 */ /* 0x000fea0003800000 */
.L_x_1816:
        /* <DEDUP_REMOVED lines=13> */
.L_x_1823:
        /* <DEDUP_REMOVED lines=21> */
.L_x_1827:
[----:B------:R-:W-:Y:S05]  /*2f10*/  BSYNC B1 ;  /* 0x0000000000017941 */ /* 0x000fea0003800000 */
.L_x_1826:
[----:B------:R-:W-:Y:S01]  /*2f20*/  LEA R5, R0, 0x3b800000, 0x17 ;  /* 0x3b80000000057811 */ /* 0x000fe200078eb8ff */
[----:B------:R-:W-:-:S05]  /*2f30*/  IMAD.SHL.U32 R0, R3, 0x100000, RZ ;  /* 0x0010000003007824 */ /* 0x000fca00078e00ff */
[----:B------:R-:W-:-:S07]  /*2f40*/  LOP3.LUT R0, R5, R0, R6, 0xfe, !PT ;  /* 0x0000000005007212 */ /* 0x000fce00078efe06 */
.L_x_1825:
[----:B------:R-:W-:Y:S05]  /*2f50*/  BSYNC B0 ;  /* 0x0000000000007941 */ /* 0x000fea0003800000 */
.L_x_1824:
[----:B------:R-:W-:-:S04]  /*2f60*/  F2FP.BF16.F32.PACK_AB R0, RZ, R0 ;  /* 0x00000000ff00723e */ /* 0x000fc800000010ff */
[----:B------:R-:W-:Y:S01]  /*2f70*/  PRMT R24, R0, 0x7610, R24 ;  /* 0x0000761000187816 */ /* 0x000fe20000000018 */
[----:B------:R-:W-:Y:S06]  /*2f80*/  BRA `(.L_x_1809) ;  /* 0x0000000400287947 */ /* 0x000fec0003800000 */
.L_x_1822:
        /* <DEDUP_REMOVED lines=21> */
.L_x_1831:
[----:B------:R-:W-:Y:S05]  /*30e0*/  BSYNC B1 ;  /* 0x0000000000017941 */ /* 0x000fea0003800000 */
.L_x_1830:
[----:B------:R-:W-:Y:S01]  /*30f0*/  LEA R5, R0, 0x37800000, 0x17 ;  /* 0x3780000000057811 */ /* 0x000fe200078eb8ff */
[----:B------:R-:W-:-:S05]  /*3100*/  IMAD.SHL.U32 R0, R3, 0x200000, RZ ;  /* 0x0020000003007824 */ /* 0x000fca00078e00ff */
[----:B------:R-:W-:-:S07]  /*3110*/  LOP3.LUT R0, R5, R0, R6, 0xfe, !PT ;  /* 0x0000000005007212 */ /* 0x000fce00078efe06 */
.L_x_1829:
[----:B------:R-:W-:Y:S05]  /*3120*/  BSYNC B0 ;  /* 0x0000000000007941 */ /* 0x000fea0003800000 */
.L_x_1828:
[----:B------:R-:W-:-:S04]  /*3130*/  F2FP.BF16.F32.PACK_AB R0, RZ, R0 ;  /* 0x00000000ff00723e */ /* 0x000fc800000010ff */
[----:B------:R-:W-:Y:S01]  /*3140*/  PRMT R24, R0, 0x7610, R24 ;  /* 0x0000761000187816 */ /* 0x000fe20000000018 */
[----:B------:R-:W-:Y:S06]  /*3150*/  BRA `(.L_x_1809) ;  /* 0x0000000000b47947 */ /* 0x000fec0003800000 */
.L_x_1821:
        /* <DEDUP_REMOVED lines=14> */
.L_x_1835:
[----:B------:R-:W-:Y:S05]  /*3240*/  BSYNC B0 ;  /* 0x0000000000007941 */ /* 0x000fea0003800000 */
.L_x_1834:
[----:B------:R-:W-:-:S04]  /*3250*/  F2FP.BF16.F32.PACK_AB R0, RZ, R0 ;  /* 0x00000000ff00723e */ /* 0x000fc800000010ff */
[----:B------:R-:W-:Y:S01]  /*3260*/  PRMT R24, R0, 0x7610, R24 ;  /* 0x0000761000187816 */ /* 0x000fe20000000018 */
[----:B------:R-:W-:Y:S06]  /*3270*/  BRA `(.L_x_1809) ;  /* 0x00000000006c7947 */ /* 0x000fec0003800000 */
.L_x_1808:
        /* <DEDUP_REMOVED lines=16> */
.L_x_1836:
[----:B------:R-:W-:Y:S01]  /*3380*/  PRMT R24, RZ, 0x7610, R24 ;  /* 0x00007610ff187816 */ /* 0x000fe20000000018 */
[----:B------:R-:W-:Y:S06]  /*3390*/  BRA `(.L_x_1809) ;  /* 0x0000000000247947 */ /* 0x000fec0003800000 */
.L_x_1833:
[----:B------:R-:W2:Y:S02]  /*33a0*/  LDG.E.64 R4, desc[UR36][R4.64] ;  /* 0x0000002404047981 */ /* 0x000ea4000c1e1b00 */
[----:B--2---:R-:W0:Y:S02]  /*33b0*/  I2F.U64 R0, R4 ;  /* 0x0000000400007312 */ /* 0x004e240000301000 */
[----:B0-----:R-:W-:-:S04]  /*33c0*/  F2FP.BF16.F32.PACK_AB R0, RZ, R0 ;  /* 0x00000000ff00723e */ /* 0x001fc800000010ff */
[----:B------:R-:W-:Y:S01]  /*33d0*/  PRMT R24, R0, 0x7610, R24 ;  /* 0x0000761000187816 */ /* 0x000fe20000000018 */
[----:B------:R-:W-:Y:S06]  /*33e0*/  BRA `(.L_x_1809) ;  /* 0x0000000000107947 */ /* 0x000fec0003800000 */
.L_x_1832:
[----:B------:R-:W2:Y:S02]  /*33f0*/  LDG.E R4, desc[UR36][R4.64] ;  /* 0x0000002404047981 */ /* 0x000ea4000c1e1900 */
[----:B--2---:R-:W-:-:S04]  /*3400*/  I2FP.F32.U32 R0, R4 ;  /* 0x0000000400007245 */ /* 0x004fc80000201000 */
[----:B------:R-:W-:-:S04]  /*3410*/  F2FP.BF16.F32.PACK_AB R0, RZ, R0 ;  /* 0x00000000ff00723e */ /* 0x000fc800000010ff */
[----:B------:R-:W-:-:S07]  /*3420*/  PRMT R24, R0, 0x7610, R24 ;  /* 0x0000761000187816 */ /* 0x000fce0000000018 */
.L_x_1809:
[----:B------:R-:W-:-:S07]  /*3430*/  VIADD R23, R23, 0x80 ;  /* 0x0000008017177836 */ /* 0x000fce0000000000 */
.L_x_1803:
[----:B------:R-:W-:Y:S05]  /*3440*/  BSYNC B6 ;  /* 0x0000000000067941 */ /* 0x000fea0003800000 */
.L_x_1802:
        /* <DEDUP_REMOVED lines=25> */
.L_x_1842:
[----:B------:R-:W2:Y:S02]  /*35e0*/  LDG.E.U8 R4, desc[UR36][R4.64] ;  /* 0x0000002404047981 */ /* 0x000ea4000c1e1100 */
[----:B--2---:R-:W-:-:S04]  /*35f0*/  I2FP.F32.U32 R0, R4 ;  /* 0x0000000400007245 */ /* 0x004fc80000201000 */
[----:B------:R-:W-:-:S04]  /*3600*/  F2FP.BF16.F32.PACK_AB R0, RZ, R0 ;  /* 0x00000000ff00723e */ /* 0x000fc800000010ff */
[----:B------:R-:W-:Y:S01]  /*3610*/  PRMT R19, R0, 0x7610, R19 ;  /* 0x0000761000137816 */ /* 0x000fe20000000013 */
[----:B------:R-:W-:Y:S06]  /*3620*/  BRA `(.L_x_1838) ;  /* 0x0000000c00c87947 */ /* 0x000fec0003800000 */
.L_x_1841:
        /* <DEDUP_REMOVED lines=11> */
.L_x_1845:
[----:B------:R-:W2:Y:S02]  /*36e0*/  LDG.E R4, desc[UR36][R4.64] ;  /* 0x0000002404047981 */ /* 0x000ea4000c1e1900 */
[----:B--2---:R-:W-:-:S04]  /*36f0*/  I2FP.F32.S32 R0, R4 ;  /* 0x0000000400007245 */ /* 0x004fc80000201400 */
[----:B------:R-:W-:-:S04]  /*3700*/  F2FP.BF16.F32.PACK_AB R0, RZ, R0 ;  /* 0x00000000ff00723e */ /* 0x000fc800000010ff */
[----:B------:R-:W-:Y:S01]  /*3710*/  PRMT R19, R0, 0x7610, R19 ;  /* 0x0000761000137816 */ /* 0x000fe20000000013 */
[----:B------:R-:W-:Y:S06]  /*3720*/  BRA `(.L_x_1838) ;  /* 0x0000000c00887947 */ /* 0x000fec0003800000 */
.L_x_1844:
[----:B------:R-:W2:Y:S02]  /*3730*/  LDG.E.U16 R4, desc[UR36][R4.64] ;  /* 0x0000002404047981 */ /* 0x000ea4000c1e1500 */
[----:B--2---:R-:W0:Y:S02]  /*3740*/  I2F.S16 R0, R4 ;  /* 0x0000000400007306 */ /* 0x004e240000101400 */
[----:B0-----:R-:W-:-:S04]  /*3750*/  F2FP.BF16.F32.PACK_AB R0, RZ, R0 ;  /* 0x00000000ff00723e */ /* 0x001fc800000010ff */
[----:B------:R-:W-:Y:S01]  /*3760*/  PRMT R19, R0, 0x7610, R19 ;  /* 0x0000761000137816 */ /* 0x000fe20000000013 */
[----:B------:R-:W-:Y:S06]  /*3770*/  BRA `(.L_x_1838) ;  /* 0x0000000c00747947 */ /* 0x000fec0003800000 */
.L_x_1840:
        /* <DEDUP_REMOVED lines=9> */
.L_x_1847:
[----:B------:R-:W2:Y:S02]  /*3810*/  LDG.E.U16 R0, desc[UR36][R4.64] ;  /* 0x0000002404007981 */ /* 0x000ea4000c1e1500 */
[----:B--2---:R-:W-:-:S05]  /*3820*/  HADD2.F32 R0, -RZ, R0.H0_H0 ;  /* 0x20000000ff007230 */ /* 0x004fca0000004100 */
[----:B------:R-:W-:-:S04]  /*3830*/  F2FP.BF16.F32.PACK_AB R0, RZ, R0 ;  /* 0x00000000ff00723e */ /* 0x000fc800000010ff */
[----:B------:R-:W-:Y:S01]  /*3840*/  PRMT R19, R0, 0x7610, R19 ;  /* 0x0000761000137816 */ /* 0x000fe20000000013 */
[----:B------:R-:W-:Y:S06]  /*3850*/  BRA `(.L_x_1838) ;  /* 0x0000000c003c7947 */ /* 0x000fec0003800000 */
.L_x_1846:
        /* <DEDUP_REMOVED lines=9> */
.L_x_1849:
[----:B------:R-:W2:Y:S02]  /*38f0*/  LDG.E.U16 R4, desc[UR36][R4.64] ;  /* 0x0000002404047981 */ /* 0x000ea4000c1e1500 */
[----:B--2---:R-:W-:-:S05]  /*3900*/  HADD2.F32 R0, -RZ, R4.H0_H0 ;  /* 0x20000004ff007230 */ /* 0x004fca0000004100 */
[----:B------:R-:W-:-:S04]  /*3910*/  F2FP.BF16.F32.PACK_AB R0, RZ, R0 ;  /* 0x00000000ff00723e */ /* 0x000fc800000010ff */
[----:B------:R-:W-:Y:S01]  /*3920*/  PRMT R19, R0, 0x7610, R19 ;  /* 0x0000761000137816 */ /* 0x000fe20000000013 */
[----:B------:R-:W-:Y:S06]  /*3930*/  BRA `(.L_x_1838) ;  /* 0x0000000c00047947 */ /* 0x000fec0003800000 */
.L_x_1848:
        /* <DEDUP_REMOVED lines=9> */
.L_x_1839:
        /* <DEDUP_REMOVED lines=14> */
.L_x_1852:
        /* <DEDUP_REMOVED lines=9> */
.L_x_1851:
        /* <DEDUP_REMOVED lines=28> */
.L_x_1854:
        /* <DEDUP_REMOVED lines=15> */
.L_x_1853:
[----:B------:R1:W5:Y:S01]  /*3df0*/  LDG.E.U16 R19, desc[UR36][R4.64] ;  /* 0x0000002404137981 */ /* 0x000362000c1e1500 */
[----:B------:R-:W-:Y:S05]  /*3e00*/  BRA `(.L_x_1838) ;  /* 0x0000000400d07947 */ /* 0x000fea0003800000 */
.L_x_1850:
        /* <DEDUP_REMOVED lines=13> */
.L_x_1857:
        /* <DEDUP_REMOVED lines=21> */
.L_x_1861:
[----:B------:R-:W-:Y:S05]  /*4030*/  BSYNC B1 ;  /* 0x0000000000017941 */ /* 0x000fea0003800000 */
.L_x_1860:
[----:B------:R-:W-:Y:S01]  /*4040*/  LEA R5, R0, 0x3b800000, 0x17 ;  /* 0x3b80000000057811 */ /* 0x000fe200078eb8ff */
[----:B------:R-:W-:-:S05]  /*4050*/  IMAD.SHL.U32 R0, R3, 0x100000, RZ ;  /* 0x0010000003007824 */ /* 0x000fca00078e00ff */
[----:B------:R-:W-:-:S07]  /*4060*/  LOP3.LUT R0, R5, R0, R6, 0xfe, !PT ;  /* 0x0000000005007212 */ /* 0x000fce00078efe06 */
.L_x_1859:
[----:B------:R-:W-:Y:S05]  /*4070*/  BSYNC B0 ;  /* 0x0000000000007941 */ /* 0x000fea0003800000 */
.L_x_1858:
[----:B------:R-:W-:-:S04]  /*4080*/  F2FP.BF16.F32.PACK_AB R0, RZ, R0 ;  /* 0x00000000ff00723e */ /* 0x000fc800000010ff */
[----:B------:R-:W-:Y:S01]  /*4090*/  PRMT R19, R0, 0x7610, R19 ;  /* 0x0000761000137816 */ /* 0x000fe20000000013 */
[----:B------:R-:W-:Y:S06]  /*40a0*/  BRA `(.L_x_1838) ;  /* 0x0000000400287947 */ /* 0x000fec0003800000 */
.L_x_1856:
        /* <DEDUP_REMOVED lines=21> */
.L_x_1865:
[----:B------:R-:W-:Y:S05]  /*4200*/  BSYNC B1 ;  /* 0x0000000000017941 */ /* 0x000fea0003800000 */
.L_x_1864:
[----:B------:R-:W-:Y:S01]  /*4210*/  LEA R5, R0, 0x37800000, 0x17 ;  /* 0x3780000000057811 */ /* 0x000fe200078eb8ff */
[----:B------:R-:W-:-:S05]  /*4220*/  IMAD.SHL.U32 R0, R3, 0x200000, RZ ;  /* 0x0020000003007824 */ /* 0x000fca00078e00ff */
[----:B------:R-:W-:-:S07]  /*4230*/  LOP3.LUT R0, R5, R0, R6, 0xfe, !PT ;  /* 0x0000000005007212 */ /* 0x000fce00078efe06 */
.L_x_1863:
[----:B------:R-:W-:Y:S05]  /*4240*/  BSYNC B0 ;  /* 0x0000000000007941 */ /* 0x000fea0003800000 */
.L_x_1862:
[----:B------:R-:W-:-:S04]  /*4250*/  F2FP.BF16.F32.PACK_AB R0, RZ, R0 ;  /* 0x00000000ff00723e */ /* 0x000fc800000010ff */
[----:B------:R-:W-:Y:S01]  /*4260*/  PRMT R19, R0, 0x7610, R19 ;  /* 0x0000761000137816 */ /* 0x000fe20000000013 */
[----:B------:R-:W-:Y:S06]  /*4270*/  BRA `(.L_x_1838) ;  /* 0x0000000000b47947 */ /* 0x000fec0003800000 */
.L_x_1855:
        /* <DEDUP_REMOVED lines=14> */
.L_x_1869:
[----:B------:R-:W-:Y:S05]  /*4360*/  BSYNC B0 ;  /* 0x0000000000007941 */ /* 0x000fea0003800000 */
.L_x_1868:
[----:B------:R-:W-:-:S04]  /*4370*/  F2FP.BF16.F32.PACK_AB R0, RZ, R0 ;  /* 0x00000000ff00723e */ /* 0x000fc800000010ff */
[----:B------:R-:W-:Y:S01]  /*4380*/  PRMT R19, R0, 0x7610, R19 ;  /* 0x0000761000137816 */ /* 0x000fe20000000013 */
[----:B------:R-:W-:Y:S06]  /*4390*/  BRA `(.L_x_1838) ;  /* 0x00000000006c7947 */ /* 0x000fec0003800000 */
.L_x_1843:
        /* <DEDUP_REMOVED lines=16> */
.L_x_1870:
[----:B------:R-:W-:Y:S01]  /*44a0*/  PRMT R19, RZ, 0x7610, R19 ;  /* 0x00007610ff137816 */ /* 0x000fe20000000013 */
[----:B------:R-:W-:Y:S06]  /*44b0*/  BRA `(.L_x_1838) ;  /* 0x0000000000247947 */ /* 0x000fec0003800000 */
.L_x_1867:
[----:B------:R-:W2:Y:S02]  /*44c0*/  LDG.E.64 R4, desc[UR36][R4.64] ;  /* 0x0000002404047981 */ /* 0x000ea4000c1e1b00 */
[----:B--2---:R-:W0:Y:S02]  /*44d0*/  I2F.U64 R0, R4 ;  /* 0x0000000400007312 */ /* 0x004e240000301000 */
[----:B0-----:R-:W-:-:S04]  /*44e0*/  F2FP.BF16.F32.PACK_AB R0, RZ, R0 ;  /* 0x00000000ff00723e */ /* 0x001fc800000010ff */
[----:B------:R-:W-:Y:S01]  /*44f0*/  PRMT R19, R0, 0x7610, R19 ;  /* 0x0000761000137816 */ /* 0x000fe20000000013 */
[----:B------:R-:W-:Y:S06]  /*4500*/  BRA `(.L_x_1838) ;  /* 0x0000000000107947 */ /* 0x000fec0003800000 */
.L_x_1866:
[----:B------:R-:W2:Y:S02]  /*4510*/  LDG.E R4, desc[UR36][R4.64] ;  /* 0x0000002404047981 */ /* 0x000ea4000c1e1900 */
[----:B--2---:R-:W-:-:S04]  /*4520*/  I2FP.F32.U32 R0, R4 ;  /* 0x0000000400007245 */ /* 0x004fc80000201000 */
[----:B------:R-:W-:-:S04]  /*4530*/  F2FP.BF16.F32.PACK_AB R0, RZ, R0 ;  /* 0x00000000ff00723e */ /* 0x000fc800000010ff */
[----:B------:R-:W-:-:S07]  /*4540*/  PRMT R19, R0, 0x7610, R19 ;  /* 0x0000761000137816 */ /* 0x000fce0000000013 */
.L_x_1838:
[----:B------:R-:W-:Y:S05]  /*4550*/  BSYNC B6 ;  /* 0x0000000000067941 */ /* 0x000fea0003800000 */
.L_x_1837:
[----:B------:R-:W0:Y:S01]  /*4560*/  S2R R25, SR_TID.X ;  /* 0x0000000000197919 */ /* 0x000e220000002100 */
[----:B------:R-:W2:Y:S01]  /*4570*/  LDC.U16 R0, c[0x0][0x216] ;  /* 0x00008580ff007b82 */ /* 0x000ea20000000400 */
[----:B------:R-:W-:Y:S01]  /*4580*/  BSSY B6, `(.L_x_1871) ;  /* 0x000012e000067945 */ /* 0x000fe20003800000 */
[C---:B01----:R-:W-:Y:S01]  /*4590*/  VIADD R5, R25.reuse, 0x100 ;  /* 0x0000010019057836 */ /* 0x043fe20000000000 */
[C---:B------:R-:W-:Y:S01]  /*45a0*/  ISETP.GE.AND P3, PT, R25.reuse, R16, PT ;  /* 0x000000101900720c */ /* 0x040fe20003f66270 */
[----:B------:R-:W-:-:S03]  /*45b0*/  VIADD R23, R25, 0x80 ;  /* 0x0000008019177836 */ /* 0x000fc60000000000 */
[-C--:B------:R-:W-:Y:S01]  /*45c0*/  ISETP.GE.AND P1, PT, R5, R16.reuse, PT ;  /* 0x000000100500720c */ /* 0x080fe20003f26270 */
[----:B------:R-:W-:Y:S01]  /*45d0*/  VIADD R5, R25, 0x180 ;  /* 0x0000018019057836 */ /* 0x000fe20000000000 */
[----:B------:R-:W-:-:S04]  /*45e0*/  ISETP.GE.AND P0, PT, R23, R16, PT ;  /* 0x000000101700720c */ /* 0x000fc80003f06270 */
[----:B------:R-:W-:-:S03]  /*45f0*/  ISETP.GE.AND P2, PT, R5, R16, PT ;  /* 0x000000100500720c */ /* 0x000fc60003f46270 */
[----:B-----5:R-:W-:Y:S02]  /*4600*/  @!P3 IMAD.U32 R18, R18, 0x10000, RZ ;  /* 0x000100001212b824 */ /* 0x020fe400078e00ff */
[----:B--2---:R-:W-:Y:S02]  /*4610*/  @!P3 IMAD.U32 R4, R0, 0x10000, RZ ;  /* 0x000100000004b824 */ /* 0x004fe400078e00ff */
[----:B------:R-:W-:Y:S01]  /*4620*/  @!P1 IMAD.U32 R24, R24, 0x10000, RZ ;  /* 0x0001000018189824 */ /* 0x000fe200078e00ff */
[----:B------:R0:W1:Y:S01]  /*4630*/  @!P3 MUFU.RCP R7, R18 ;  /* 0x000000120007b308 */ /* 0x0000620000001000 */
[----:B------:R-:W-:Y:S02]  /*4640*/  @!P0 IMAD.U32 R5, R17, 0x10000, RZ ;  /* 0x0001000011058824 */ /* 0x000fe400078e00ff */
[----:B------:R-:W-:Y:S02]  /*4650*/  @!P0 IMAD.U32 R6, R0, 0x10000, RZ ;  /* 0x0001000000068824 */ /* 0x000fe400078e00ff */
[----:B------:R-:W-:-:S03]  /*4660*/  @!P2 IMAD.U32 R8, R19, 0x10000, RZ ;  /* 0x000100001308a824 */ /* 0x000fc600078e00ff */
[----:B------:R-:W2:Y:S01]  /*4670*/  @!P0 MUFU.RCP R5, R5 ;  /* 0x0000000500058308 */ /* 0x000ea20000001000 */
[----:B0-----:R-:W0:Y:S07]  /*4680*/  LDC.U8 R18, c[0x0][0x234] ;  /* 0x00008d00ff127b82 */ /* 0x001e2e0000000000 */
[----:B------:R-:W3:Y:S01]  /*4690*/  @!P1 MUFU.RCP R24, R24 ;  /* 0x0000001800189308 */ /* 0x000ee20000001000 */
[----:B-1----:R-:W-:Y:S01]  /*46a0*/  @!P3 FMUL.FTZ R4, R4, R7 ;  /* 0x000000070404b220 */ /* 0x002fe20000410000 */
[----:B------:R-:W-:-:S06]  /*46b0*/  @!P1 IMAD.U32 R7, R0, 0x10000, RZ ;  /* 0x0001000000079824 */ /* 0x000fcc00078e00ff */
[----:B------:R-:W1:Y:S01]  /*46c0*/  @!P2 MUFU.RCP R8, R8 ;  /* 0x000000080008a308 */ /* 0x000e620000001000 */
[----:B--2---:R-:W-:Y:S01]  /*46d0*/  @!P0 FMUL.FTZ R6, R6, R5 ;  /* 0x0000000506068220 */ /* 0x004fe20000410000 */
[----:B------:R-:W-:-:S06]  /*46e0*/  @!P2 IMAD.U32 R5, R0, 0x10000, RZ ;  /* 0x000100000005a824 */ /* 0x000fcc00078e00ff */
[----:B------:R2:W4:Y:S01]  /*46f0*/  @!P3 F2F.BF16.F32 R3, R4 ;  /* 0x000000040003b304 */ /* 0x0005220000202000 */
[----:B---3--:R-:W-:-:S07]  /*4700*/  @!P1 FMUL.FTZ R7, R7, R24 ;  /* 0x0000001807079220 */ /* 0x008fce0000410000 */
[----:B------:R2:W3:Y:S01]  /*4710*/  @!P1 F2F.BF16.F32 R17, R7 ;  /* 0x0000000700119304 */ /* 0x0004e20000202000 */
[----:B-1----:R-:W-:-:S07]  /*4720*/  @!P2 FMUL.FTZ R0, R5, R8 ;  /* 0x000000080500a220 */ /* 0x002fce0000410000 */
[----:B------:R2:W1:Y:S08]  /*4730*/  @!P0 F2F.BF16.F32 R22, R6 ;  /* 0x0000000600168304 */ /* 0x0004700000202000 */
[----:B------:R2:W0:Y:S01]  /*4740*/  @!P2 F2F.BF16.F32 R19, R0 ;  /* 0x000000000013a304 */ /* 0x0004220000202000 */
[----:B---34-:R-:W-:Y:S05]  /*4750*/  @P3 BRA `(.L_x_1872) ;  /* 0x0000001000403947 */ /* 0x018fea0003800000 */
[----:B------:R-:W3:Y:S01]  /*4760*/  LDC.64 R8, c[0x0][0x218] ;  /* 0x00008600ff087b82 */ /* 0x000ee20000000a00 */
[----:B0-2---:R-:W-:Y:S01]  /*4770*/  PRMT R0, R18, 0x9910, RZ ;  /* 0x0000991012007816 */ /* 0x005fe200000000ff */
[----:B------:R-:W-:Y:S01]  /*4780*/  IMAD R25, R2, 0x200, R25 ;  /* 0x0000020002197824 */ /* 0x000fe200078e0219 */
[----:B------:R-:W-:Y:S02]  /*4790*/  ULDC UR4, c[0x0][0x238] ;  /* 0x00008e0000047ab9 */ /* 0x000fe40000000800 */
[----:B------:R-:W-:Y:S01]  /*47a0*/  ISETP.GT.AND P0, PT, R0, 0x9, PT ;  /* 0x000000090000780c */ /* 0x000fe20003f04270 */
[----:B------:R-:W-:-:S05]  /*47b0*/  IMAD R25, R25, UR4, RZ ;  /* 0x0000000419197c24 */ /* 0x000fca000f8e02ff */
[----:B---3--:R-:W-:-:S05]  /*47c0*/  IADD3 R8, P1, R25, R8, RZ ;  /* 0x0000000819087210 */ /* 0x008fca0007f3e0ff */
        /* <DEDUP_REMOVED lines=12> */
[----:B------:R-:W0:Y:S02]  /*4890*/  F2I.FTZ.TRUNC.NTZ R3, R3 ;  /* 0x0000000300037305 */ /* 0x000e24000021f100 */
[----:B0-----:R0:W-:Y:S01]  /*48a0*/  STG.E.U8 desc[UR36][R8.64], R3 ;  /* 0x0000000308007986 */ /* 0x0011e2000c101124 */
[----:B------:R-:W-:Y:S05]  /*48b0*/  BRA `(.L_x_1872) ;  /* 0x0000000c00e87947 */ /* 0x000fea0003800000 */
.L_x_1876:
[----:B------:R-:W-:Y:S02]  /*48c0*/  IMAD.U32 R5, R3, 0x10000, RZ ;  /* 0x0001000003057824 */ /* 0x000fe400078e00ff */
[----:B------:R-:W-:-:S04]  /*48d0*/  IMAD.MOV.U32 R25, RZ, RZ, R23 ;  /* 0x000000ffff197224 */ /* 0x000fc800078e0017 */
[----:B------:R-:W0:Y:S02]  /*48e0*/  F2I.S64.TRUNC R4, R5 ;  /* 0x0000000500047311 */ /* 0x000e24000020d900 */
[----:B0-----:R0:W-:Y:S01]  /*48f0*/  STG.E.U8 desc[UR36][R8.64], R4 ;  /* 0x0000000408007986 */ /* 0x0011e2000c101124 */
[----:B------:R-:W-:Y:S05]  /*4900*/  BRA `(.L_x_1872) ;  /* 0x0000000c00d47947 */ /* 0x000fea0003800000 */
.L_x_1875:
        /* <DEDUP_REMOVED lines=8> */
[----:B------:R-:W0:Y:S02]  /*4990*/  F2I.S64.TRUNC R4, R4 ;  /* 0x0000000400047311 */ /* 0x000e24000020d900 */
[----:B0-----:R0:W-:Y:S01]  /*49a0*/  STG.E.64 desc[UR36][R8.64], R4 ;  /* 0x0000000408007986 */ /* 0x0011e2000c101b24 */
[----:B------:R-:W-:Y:S05]  /*49b0*/  BRA `(.L_x_1872) ;  /* 0x0000000c00a87947 */ /* 0x000fea0003800000 */
.L_x_1879:
[----:B------:R-:W-:Y:S02]  /*49c0*/  IMAD.U32 R3, R3, 0x10000, RZ ;  /* 0x0001000003037824 */ /* 0x000fe400078e00ff */
[----:B------:R-:W-:-:S04]  /*49d0*/  IMAD.MOV.U32 R25, RZ, RZ, R23 ;  /* 0x000000ffff197224 */ /* 0x000fc800078e0017 */
[----:B------:R-:W0:Y:S02]  /*49e0*/  F2I.FTZ.TRUNC.NTZ R3, R3 ;  /* 0x0000000300037305 */ /* 0x000e24000021f100 */
[----:B0-----:R0:W-:Y:S01]  /*49f0*/  STG.E desc[UR36][R8.64], R3 ;  /* 0x0000000308007986 */ /* 0x0011e2000c101924 */
[----:B------:R-:W-:Y:S05]  /*4a00*/  BRA `(.L_x_1872) ;  /* 0x0000000c00947947 */ /* 0x000fea0003800000 */
.L_x_1878:
[----:B------:R-:W-:Y:S02]  /*4a10*/  IMAD.U32 R3, R3, 0x10000, RZ ;  /* 0x0001000003037824 */ /* 0x000fe400078e00ff */
[----:B------:R-:W-:-:S04]  /*4a20*/  IMAD.MOV.U32 R25, RZ, RZ, R23 ;  /* 0x000000ffff197224 */ /* 0x000fc800078e0017 */
[----:B------:R-:W0:Y:S02]  /*4a30*/  F2I.FTZ.TRUNC.NTZ R3, R3 ;  /* 0x0000000300037305 */ /* 0x000e24000021f100 */
[----:B0-----:R0:W-:Y:S01]  /*4a40*/  STG.E.U16 desc[UR36][R8.64], R3 ;  /* 0x0000000308007986 */ /* 0x0011e2000c101524 */
[----:B------:R-:W-:Y:S05]  /*4a50*/  BRA `(.L_x_1872) ;  /* 0x0000000c00807947 */ /* 0x000fea0003800000 */
.L_x_1874:
        /* <DEDUP_REMOVED lines=10> */
.L_x_1881:
[----:B------:R-:W-:Y:S02]  /*4b00*/  IMAD.U32 R0, R3, 0x10000, RZ ;  /* 0x0001000003007824 */ /* 0x000fe400078e00ff */
[----:B------:R-:W-:-:S03]  /*4b10*/  IMAD.MOV.U32 R25, RZ, RZ, R23 ;  /* 0x000000ffff197224 */ /* 0x000fc600078e0017 */
[----:B------:R-:W-:-:S05]  /*4b20*/  F2FP.F16.F32.PACK_AB R0, RZ, R0 ;  /* 0x00000000ff00723e */ /* 0x000fca00000000ff */
[----:B------:R0:W-:Y:S01]  /*4b30*/  STG.E.U16 desc[UR36][R8.64], R0 ;  /* 0x0000000008007986 */ /* 0x0001e2000c101524 */
[----:B------:R-:W-:Y:S05]  /*4b40*/  BRA `(.L_x_1872) ;  /* 0x0000000c00447947 */ /* 0x000fea0003800000 */
.L_x_1880:
        /* <DEDUP_REMOVED lines=11> */
.L_x_1883:
[----:B------:R-:W-:Y:S02]  /*4c00*/  IMAD.U32 R3, R3, 0x10000, RZ ;  /* 0x0001000003037824 */ /* 0x000fe400078e00ff */
[----:B------:R-:W-:-:S03]  /*4c10*/  IMAD.MOV.U32 R25, RZ, RZ, R23 ;  /* 0x000000ffff197224 */ /* 0x000fc600078e0017 */
[----:B------:R-:W-:-:S04]  /*4c20*/  F2FP.F16.F32.PACK_AB R3, RZ, R3 ;  /* 0x00000003ff03723e */ /* 0x000fc800000000ff */
[----:B------:R-:W-:-:S05]  /*4c30*/  PRMT R3, R3, 0x5410, RZ ;  /* 0x0000541003037816 */ /* 0x000fca00000000ff */
[----:B------:R0:W-:Y:S01]  /*4c40*/  STG.E desc[UR36][R8.64], R3 ;  /* 0x0000000308007986 */ /* 0x0001e2000c101924 */
[----:B------:R-:W-:Y:S05]  /*4c50*/  BRA `(.L_x_1872) ;  /* 0x0000000c00007947 */ /* 0x000fea0003800000 */
.L_x_1882:
[----:B------:R-:W-:Y:S02]  /*4c60*/  IMAD.U32 R4, R3, 0x10000, RZ ;  /* 0x0001000003047824 */ /* 0x000fe400078e00ff */
[----:B------:R-:W-:Y:S02]  /*4c70*/  IMAD.MOV.U32 R25, RZ, RZ, R23 ;  /* 0x000000ffff197224 */ /* 0x000fe400078e0017 */
[----:B------:R-:W-:-:S06]  /*4c80*/  FMUL.FTZ R4, R4, 1 ;  /* 0x3f80000004047820 */ /* 0x000fcc0000410000 */
[----:B------:R-:W0:Y:S02]  /*4c90*/  F2F.F64.F32 R4, R4 ;  /* 0x0000000400047310 */ /* 0x000e240000201800 */
[----:B0-----:R0:W-:Y:S01]  /*4ca0*/  STG.E.64 desc[UR36][R8.64], R4 ;  /* 0x0000000408007986 */ /* 0x0011e2000c101b24 */
[----:B------:R-:W-:Y:S05]  /*4cb0*/  BRA `(.L_x_1872) ;  /* 0x0000000800e87947 */ /* 0x000fea0003800000 */
.L_x_1873:
        /* <DEDUP_REMOVED lines=14> */
.L_x_1886:
[----:B------:R-:W-:Y:S01]  /*4da0*/  IMAD.U32 R3, R3, 0x10000, RZ ;  /* 0x0001000003037824 */ /* 0x000fe200078e00ff */
[----:B------:R-:W-:Y:S01]  /*4db0*/  CS2R R6, SRZ ;  /* 0x0000000000067805 */ /* 0x000fe2000001ff00 */
[----:B------:R-:W-:Y:S02]  /*4dc0*/  IMAD.MOV.U32 R25, RZ, RZ, R23 ;  /* 0x000000ffff197224 */ /* 0x000fe400078e0017 */
[----:B------:R-:W-:-:S04]  /*4dd0*/  FMUL.FTZ R3, R3, 1 ;  /* 0x3f80000003037820 */ /* 0x000fc80000410000 */
[----:B------:R-:W0:Y:S02]  /*4de0*/  F2F.F64.F32 R4, R3 ;  /* 0x0000000300047310 */ /* 0x000e240000201800 */
[----:B0-----:R0:W-:Y:S01]  /*4df0*/  STG.E.128 desc[UR36][R8.64], R4 ;  /* 0x0000000408007986 */ /* 0x0011e2000c101d24 */
[----:B------:R-:W-:Y:S05]  /*4e00*/  BRA `(.L_x_1872) ;  /* 0x0000000800947947 */ /* 0x000fea0003800000 */
.L_x_1885:
        /* <DEDUP_REMOVED lines=21> */
.L_x_1890:
[----:B------:R-:W-:Y:S05]  /*4f60*/  BSYNC B0 ;  /* 0x0000000000007941 */ /* 0x000fea0003800000 */
.L_x_1889:
[----:B------:R-:W-:Y:S01]  /*4f70*/  LOP3.LUT R5, R0, R5, RZ, 0xfc, !PT ;  /* 0x0000000500057212 */ /* 0x000fe200078efcff */
[----:B------:R-:W-:-:S04]  /*4f80*/  IMAD.MOV.U32 R25, RZ, RZ, R23 ;  /* 0x000000ffff197224 */ /* 0x000fc800078e0017 */
[----:B------:R0:W-:Y:S01]  /*4f90*/  STG.E.U8 desc[UR36][R8.64], R5 ;  /* 0x0000000508007986 */ /* 0x0001e2000c101124 */
[----:B------:R-:W-:Y:S05]  /*4fa0*/  BRA `(.L_x_1872) ;  /* 0x00000008002c7947 */ /* 0x000fea0003800000 */
.L_x_1888:
        /* <DEDUP_REMOVED lines=13> */
.L_x_1892:
[----:B------:R-:W-:Y:S01]  /*5080*/  IMAD.MOV.U32 R0, RZ, RZ, 0x7f ;  /* 0x0000007fff007424 */ /* 0x000fe200078e00ff */
[----:B------:R-:W-:-:S04]  /*5090*/  ISETP.GT.U32.AND P0, PT, R3, 0x7f800000, PT ;  /* 0x7f8000000300780c */ /* 0x000fc80003f04070 */
[----:B------:R-:W-:-:S09]  /*50a0*/  SEL R0, R0, 0x7c, P0 ;  /* 0x0000007c00007807 */ /* 0x000fd20000000000 */
.L_x_1893:
[----:B------:R-:W-:Y:S05]  /*50b0*/  BSYNC B0 ;  /* 0x0000000000007941 */ /* 0x000fea0003800000 */
.L_x_1891:
[----:B------:R-:W-:Y:S01]  /*50c0*/  LOP3.LUT R3, R5, 0x80000000, RZ, 0xc0, !PT ;  /* 0x8000000005037812 */ /* 0x000fe200078ec0ff */
[----:B------:R-:W-:-:S03]  /*50d0*/  IMAD.MOV.U32 R25, RZ, RZ, R23 ;  /* 0x000000ffff197224 */ /* 0x000fc600078e0017 */
[----:B------:R-:W-:-:S04]  /*50e0*/  SHF.R.U32.HI R3, RZ, 0x18, R3 ;  /* 0x00000018ff037819 */ /* 0x000fc80000011603 */
[----:B------:R-:W-:-:S05]  /*50f0*/  LOP3.LUT R3, R0, R3, RZ, 0xfc, !PT ;  /* 0x0000000300037212 */ /* 0x000fca00078efcff */
[----:B------:R0:W-:Y:S01]  /*5100*/  STG.E.U8 desc[UR36][R8.64], R3 ;  /* 0x0000000308007986 */ /* 0x0001e2000c101124 */
[----:B------:R-:W-:Y:S05]  /*5110*/  BRA `(.L_x_1872) ;  /* 0x0000000400d07947 */ /* 0x000fea0003800000 */
.L_x_1887:
[----:B------:R0:W-:Y:S01]  /*5120*/  STG.E.U16 desc[UR36][R8.64], R3 ;  /* 0x0000000308007986 */ /* 0x0001e2000c101524 */
[----:B------:R-:W-:Y:S01]  /*5130*/  IMAD.MOV.U32 R25, RZ, RZ, R23 ;  /* 0x000000ffff197224 */ /* 0x000fe200078e0017 */
[----:B------:R-:W-:Y:S06]  /*5140*/  BRA `(.L_x_1872) ;  /* 0x0000000400c47947 */ /* 0x000fec0003800000 */
.L_x_1884:
        /* <DEDUP_REMOVED lines=10> */
[----:B------:R-:W0:Y:S02]  /*51f0*/  F2I.FTZ.U32.TRUNC.NTZ R3, R3 ;  /* 0x0000000300037305 */ /* 0x000e24000021f000 */
[----:B0-----:R0:W-:Y:S01]  /*5200*/  STG.E.U16 desc[UR36][R8.64], R3 ;  /* 0x0000000308007986 */ /* 0x0011e2000c101524 */
[----:B------:R-:W-:Y:S05]  /*5210*/  BRA `(.L_x_1872) ;  /* 0x0000000400907947 */ /* 0x000fea0003800000 */
.L_x_1896:
        /* <DEDUP_REMOVED lines=17> */
.L_x_1899:
[----:B------:R-:W-:-:S04]  /*5330*/  LOP3.LUT R3, R5, 0x80000000, RZ, 0xc0, !PT ;  /* 0x8000000005037812 */ /* 0x000fc800078ec0ff */
[----:B------:R-:W-:-:S04]  /*5340*/  SHF.R.U32.HI R3, RZ, 0x18, R3 ;  /* 0x00000018ff037819 */ /* 0x000fc80000011603 */
[----:B------:R-:W-:-:S04]  /*5350*/  LOP3.LUT R0, R0, R3, RZ, 0xfc, !PT ;  /* 0x0000000300007212 */ /* 0x000fc800078efcff */
[----:B------:R-:W-:-:S07]  /*5360*/  PRMT R4, R0, 0x7610, R4 ;  /* 0x0000761000047816 */ /* 0x000fce0000000004 */
.L_x_1898:
[----:B------:R-:W-:Y:S05]  /*5370*/  BSYNC B0 ;  /* 0x0000000000007941 */ /* 0x000fea0003800000 */
.L_x_1897:
[----:B------:R0:W-:Y:S01]  /*5380*/  STG.E.U8 desc[UR36][R8.64], R4 ;  /* 0x0000000408007986 */ /* 0x0001e2000c101124 */
[----:B------:R-:W-:Y:S01]  /*5390*/  IMAD.MOV.U32 R25, RZ, RZ, R23 ;  /* 0x000000ffff197224 */ /* 0x000fe200078e0017 */
[----:B------:R-:W-:Y:S06]  /*53a0*/  BRA `(.L_x_1872) ;  /* 0x00000004002c7947 */ /* 0x000fec0003800000 */
.L_x_1895:
        /* <DEDUP_REMOVED lines=17> */
.L_x_1902:
[----:B------:R-:W-:-:S04]  /*54c0*/  LOP3.LUT R3, R5, 0x80000000, RZ, 0xc0, !PT ;  /* 0x8000000005037812 */ /* 0x000fc800078ec0ff */
[----:B------:R-:W-:-:S04]  /*54d0*/  SHF.R.U32.HI R3, RZ, 0x18, R3 ;  /* 0x00000018ff037819 */ /* 0x000fc80000011603 */
[----:B------:R-:W-:-:S04]  /*54e0*/  LOP3.LUT R0, R0, R3, RZ, 0xfc, !PT ;  /* 0x0000000300007212 */ /* 0x000fc800078efcff */
[----:B------:R-:W-:-:S07]  /*54f0*/  PRMT R4, R0, 0x7610, R4 ;  /* 0x0000761000047816 */ /* 0x000fce0000000004 */
.L_x_1901:
[----:B------:R-:W-:Y:S05]  /*5500*/  BSYNC B0 ;  /* 0x0000000000007941 */ /* 0x000fea0003800000 */
.L_x_1900:
[----:B------:R0:W-:Y:S01]  /*5510*/  STG.E.U8 desc[UR36][R8.64], R4 ;  /* 0x0000000408007986 */ /* 0x0001e2000c101124 */
[----:B------:R-:W-:Y:S01]  /*5520*/  IMAD.MOV.U32 R25, RZ, RZ, R23 ;  /* 0x000000ffff197224 */ /* 0x000fe200078e0017 */
[----:B------:R-:W-:Y:S06]  /*5530*/  BRA `(.L_x_1872) ;  /* 0x0000000000c87947 */ /* 0x000fec0003800000 */
.L_x_1894:
        /* <DEDUP_REMOVED lines=23> */
.L_x_1877:
        /* <DEDUP_REMOVED lines=16> */
.L_x_1905:
[----:B------:R-:W-:Y:S01]  /*57b0*/  IMAD.MOV.U32 R25, RZ, RZ, R23 ;  /* 0x000000ffff197224 */ /* 0x000fe200078e0017 */
[----:B------:R-:W-:Y:S06]  /*57c0*/  BRA `(.L_x_1872) ;  /* 0x0000000000247947 */ /* 0x000fec0003800000 */
.L_x_1904:
[----:B------:R-:W-:Y:S02]  /*57d0*/  IMAD.U32 R4, R3, 0x10000, RZ ;  /* 0x0001000003047824 */ /* 0x000fe400078e00ff */
[----:B------:R-:W-:-:S04]  /*57e0*/  IMAD.MOV.U32 R25, RZ, RZ, R23 ;  /* 0x000000ffff197224 */ /* 0x000fc800078e0017 */
[----:B------:R-:W0:Y:S02]  /*57f0*/  F2I.U64.TRUNC R4, R4 ;  /* 0x0000000400047311 */ /* 0x000e24000020d800 */
[----:B0-----:R0:W-:Y:S01]  /*5800*/  STG.E.64 desc[UR36][R8.64], R4 ;  /* 0x0000000408007986 */ /* 0x0011e2000c101b24 */
[----:B------:R-:W-:Y:S05]  /*5810*/  BRA `(.L_x_1872) ;  /* 0x0000000000107947 */ /* 0x000fea0003800000 */
.L_x_1903:
[----:B------:R-:W-:Y:S02]  /*5820*/  IMAD.U32 R3, R3, 0x10000, RZ ;  /* 0x0001000003037824 */ /* 0x000fe400078e00ff */
[----:B------:R-:W-:-:S04]  /*5830*/  IMAD.MOV.U32 R25, RZ, RZ, R23 ;  /* 0x000000ffff197224 */ /* 0x000fc800078e0017 */
[----:B------:R-:W0:Y:S02]  /*5840*/  F2I.FTZ.U32.TRUNC.NTZ R3, R3 ;  /* 0x0000000300037305 */ /* 0x000e24000021f000 */
[----:B0-----:R3:W-:Y:S02]  /*5850*/  STG.E desc[UR36][R8.64], R3 ;  /* 0x0000000308007986 */ /* 0x0017e4000c101924 */
.L_x_1872:
[----:B------:R-:W-:Y:S05]  /*5860*/  BSYNC B6 ;  /* 0x0000000000067941 */ /* 0x000fea0003800000 */
.L_x_1871:
[----:B------:R-:W-:Y:S01]  /*5870*/  ISETP.GE.AND P0, PT, R25, R16, PT ;  /* 0x000000101900720c */ /* 0x000fe20003f06270 */
[----:B------:R-:W-:-:S12]  /*5880*/  BSSY B6, `(.L_x_1906) ;  /* 0x00001fc000067945 */ /* 0x000fd80003800000 */
[----:B------:R-:W-:Y:S05]  /*5890*/  @P0 BRA `(.L_x_1907) ;  /* 0x0000001c00e80947 */ /* 0x000fea0003800000 */
[----:B0--34-:R-:W0:Y:S01]  /*58a0*/  LDC.64 R8, c[0x0][0x218] ;  /* 0x00008600ff087b82 */ /* 0x019e220000000a00 */
[----:B--2---:R-:W-:Y:S01]  /*58b0*/  IMAD R0, R2, 0x200, R25 ;  /* 0x0000020002007824 */ /* 0x004fe200078e0219 */
        /* <DEDUP_REMOVED lines=20> */
.L_x_1911:
[----:B-1----:R-:W-:-:S06]  /*5a00*/  IMAD.U32 R5, R22, 0x10000, RZ ;  /* 0x0001000016057824 */ /* 0x002fcc00078e00ff */
[----:B------:R-:W0:Y:S02]  /*5a10*/  F2I.S64.TRUNC R4, R5 ;  /* 0x0000000500047311 */ /* 0x000e24000020d900 */
[----:B0-----:R0:W-:Y:S01]  /*5a20*/  STG.E.U8 desc[UR36][R8.64], R4 ;  /* 0x0000000408007986 */ /* 0x0011e2000c101124 */
[----:B------:R-:W-:Y:S05]  /*5a30*/  BRA `(.L_x_1913) ;  /* 0x0000000c00847947 */ /* 0x000fea0003800000 */
.L_x_1910:
        /* <DEDUP_REMOVED lines=10> */
.L_x_1915:
[----:B-1----:R-:W-:-:S04]  /*5ae0*/  IMAD.U32 R22, R22, 0x10000, RZ ;  /* 0x0001000016167824 */ /* 0x002fc800078e00ff */
[----:B------:R-:W0:Y:S02]  /*5af0*/  F2I.FTZ.TRUNC.NTZ R3, R22 ;  /* 0x0000001600037305 */ /* 0x000e24000021f100 */
[----:B0-----:R0:W-:Y:S01]  /*5b00*/  STG.E desc[UR36][R8.64], R3 ;  /* 0x0000000308007986 */ /* 0x0011e2000c101924 */
[----:B------:R-:W-:Y:S05]  /*5b10*/  BRA `(.L_x_1913) ;  /* 0x0000000c004c7947 */ /* 0x000fea0003800000 */
.L_x_1914:
[----:B-1----:R-:W-:-:S04]  /*5b20*/  IMAD.U32 R22, R22, 0x10000, RZ ;  /* 0x0001000016167824 */ /* 0x002fc800078e00ff */
[----:B------:R-:W0:Y:S02]  /*5b30*/  F2I.FTZ.TRUNC.NTZ R3, R22 ;  /* 0x0000001600037305 */ /* 0x000e24000021f100 */
[----:B0-----:R0:W-:Y:S01]  /*5b40*/  STG.E.U16 desc[UR36][R8.64], R3 ;  /* 0x0000000308007986 */ /* 0x0011e2000c101524 */
[----:B------:R-:W-:Y:S05]  /*5b50*/  BRA `(.L_x_1913) ;  /* 0x0000000c003c7947 */ /* 0x000fea0003800000 */
.L_x_1909:
        /* <DEDUP_REMOVED lines=9> */
.L_x_1917:
[----:B-1----:R-:W-:-:S05]  /*5bf0*/  IMAD.U32 R0, R22, 0x10000, RZ ;  /* 0x0001000016007824 */ /* 0x002fca00078e00ff */
[----:B------:R-:W-:-:S05]  /*5c00*/  F2FP.F16.F32.PACK_AB R0, RZ, R0 ;  /* 0x00000000ff00723e */ /* 0x000fca00000000ff */
[----:B------:R0:W-:Y:S01]  /*5c10*/  STG.E.U16 desc[UR36][R8.64], R0 ;  /* 0x0000000008007986 */ /* 0x0001e2000c101524 */
[----:B------:R-:W-:Y:S05]  /*5c20*/  BRA `(.L_x_1913) ;  /* 0x0000000c00087947 */ /* 0x000fea0003800000 */
.L_x_1916:
        /* <DEDUP_REMOVED lines=10> */
.L_x_1919:
[----:B-1----:R-:W-:-:S05]  /*5cd0*/  IMAD.U32 R22, R22, 0x10000, RZ ;  /* 0x0001000016167824 */ /* 0x002fca00078e00ff */
[----:B------:R-:W-:-:S04]  /*5ce0*/  F2FP.F16.F32.PACK_AB R3, RZ, R22 ;  /* 0x00000016ff03723e */ /* 0x000fc800000000ff */
[----:B------:R-:W-:-:S05]  /*5cf0*/  PRMT R3, R3, 0x5410, RZ ;  /* 0x0000541003037816 */ /* 0x000fca00000000ff */
[----:B------:R0:W-:Y:S01]  /*5d00*/  STG.E desc[UR36][R8.64], R3 ;  /* 0x0000000308007986 */ /* 0x0001e2000c101924 */
[----:B------:R-:W-:Y:S05]  /*5d10*/  BRA `(.L_x_1913) ;  /* 0x0000000800cc7947 */ /* 0x000fea0003800000 */
.L_x_1918:
[----:B-1----:R-:W-:-:S04]  /*5d20*/  IMAD.U32 R4, R22, 0x10000, RZ ;  /* 0x0001000016047824 */ /* 0x002fc800078e00ff */
[----:B------:R-:W-:-:S06]  /*5d30*/  FMUL.FTZ R4, R4, 1 ;  /* 0x3f80000004047820 */ /* 0x000fcc0000410000 */
[----:B------:R-:W0:Y:S02]  /*5d40*/  F2F.F64.F32 R4, R4 ;  /* 0x0000000400047310 */ /* 0x000e240000201800 */
[----:B0-----:R0:W-:Y:S01]  /*5d50*/  STG.E.64 desc[UR36][R8.64], R4 ;  /* 0x0000000408007986 */ /* 0x0011e2000c101b24 */
[----:B------:R-:W-:Y:S05]  /*5d60*/  BRA `(.L_x_1913) ;  /* 0x0000000800b87947 */ /* 0x000fea0003800000 */
.L_x_1908:
        /* <DEDUP_REMOVED lines=13> */
.L_x_1922:
[----:B-1----:R-:W-:Y:S01]  /*5e40*/  IMAD.U32 R22, R22, 0x10000, RZ ;  /* 0x0001000016167824 */ /* 0x002fe200078e00ff */
[----:B------:R-:W-:-:S03]  /*5e50*/  CS2R R6, SRZ ;  /* 0x0000000000067805 */ /* 0x000fc6000001ff00 */
[----:B------:R-:W-:-:S06]  /*5e60*/  FMUL.FTZ R4, R22, 1 ;  /* 0x3f80000016047820 */ /* 0x000fcc0000410000 */
[----:B------:R-:W0:Y:S02]  /*5e70*/  F2F.F64.F32 R4, R4 ;  /* 0x0000000400047310 */ /* 0x000e240000201800 */
[----:B0-----:R0:W-:Y:S01]  /*5e80*/  STG.E.128 desc[UR36][R8.64], R4 ;  /* 0x0000000408007986 */ /* 0x0011e2000c101d24 */
[----:B------:R-:W-:Y:S05]  /*5e90*/  BRA `(.L_x_1913) ;  /* 0x00000008006c7947 */ /* 0x000fea0003800000 */
.L_x_1921:
        /* <DEDUP_REMOVED lines=21> */
.L_x_1926:
[----:B------:R-:W-:Y:S05]  /*5ff0*/  BSYNC B0 ;  /* 0x0000000000007941 */ /* 0x000fea0003800000 */
.L_x_1925:
[----:B------:R-:W-:-:S05]  /*6000*/  LOP3.LUT R5, R0, R5, RZ, 0xfc, !PT ;  /* 0x0000000500057212 */ /* 0x000fca00078efcff */
[----:B------:R0:W-:Y:S01]  /*6010*/  STG.E.U8 desc[UR36][R8.64], R5 ;  /* 0x0000000508007986 */ /* 0x0001e2000c101124 */
[----:B------:R-:W-:Y:S05]  /*6020*/  BRA `(.L_x_1913) ;  /* 0x0000000800087947 */ /* 0x000fea0003800000 */
.L_x_1924:
        /* <DEDUP_REMOVED lines=13> */
.L_x_1928:
[----:B------:R-:W-:Y:S01]  /*6100*/  IMAD.MOV.U32 R0, RZ, RZ, 0x7f ;  /* 0x0000007fff007424 */ /* 0x000fe200078e00ff */
[----:B------:R-:W-:-:S04]  /*6110*/  ISETP.GT.U32.AND P0, PT, R3, 0x7f800000, PT ;  /* 0x7f8000000300780c */ /* 0x000fc80003f04070 */
[----:B------:R-:W-:-:S09]  /*6120*/  SEL R0, R0, 0x7c, P0 ;  /* 0x0000007c00007807 */ /* 0x000fd20000000000 */
.L_x_1929:
[----:B------:R-:W-:Y:S05]  /*6130*/  BSYNC B0 ;  /* 0x0000000000007941 */ /* 0x000fea0003800000 */
.L_x_1927:
[----:B------:R-:W-:-:S04]  /*6140*/  LOP3.LUT R3, R5, 0x80000000, RZ, 0xc0, !PT ;  /* 0x8000000005037812 */ /* 0x000fc800078ec0ff */
[----:B------:R-:W-:-:S04]  /*6150*/  SHF.R.U32.HI R3, RZ, 0x18, R3 ;  /* 0x00000018ff037819 */ /* 0x000fc80000011603 */
[----:B------:R-:W-:-:S05]  /*6160*/  LOP3.LUT R3, R0, R3, RZ, 0xfc, !PT ;  /* 0x0000000300037212 */ /* 0x000fca00078efcff */
[----:B------:R0:W-:Y:S01]  /*6170*/  STG.E.U8 desc[UR36][R8.64], R3 ;  /* 0x0000000308007986 */ /* 0x0001e2000c101124 */
[----:B------:R-:W-:Y:S05]  /*6180*/  BRA `(.L_x_1913) ;  /* 0x0000000400b07947 */ /* 0x000fea0003800000 */
.L_x_1923:
[----:B-1----:R0:W-:Y:S01]  /*6190*/  STG.E.U16 desc[UR36][R8.64], R22 ;  /* 0x0000001608007986 */ /* 0x0021e2000c101524 */
[----:B------:R-:W-:Y:S05]  /*61a0*/  BRA `(.L_x_1913) ;  /* 0x0000000400a87947 */ /* 0x000fea0003800000 */
.L_x_1920:
        /* <DEDUP_REMOVED lines=12> */
.L_x_1932:
        /* <DEDUP_REMOVED lines=17> */
.L_x_1935:
[----:B------:R-:W-:-:S04]  /*6380*/  LOP3.LUT R3, R5, 0x80000000, RZ, 0xc0, !PT ;  /* 0x8000000005037812 */ /* 0x000fc800078ec0ff */
[----:B------:R-:W-:-:S04]  /*6390*/  SHF.R.U32.HI R3, RZ, 0x18, R3 ;  /* 0x00000018ff037819 */ /* 0x000fc80000011603 */
[----:B------:R-:W-:-:S04]  /*63a0*/  LOP3.LUT R0, R0, R3, RZ, 0xfc, !PT ;  /* 0x0000000300007212 */ /* 0x000fc800078efcff */
[----:B------:R-:W-:-:S07]  /*63b0*/  PRMT R4, R0, 0x7610, R4 ;  /* 0x0000761000047816 */ /* 0x000fce0000000004 */
.L_x_1934:
[----:B------:R-:W-:Y:S05]  /*63c0*/  BSYNC B0 ;  /* 0x0000000000007941 */ /* 0x000fea0003800000 */
.L_x_1933:
[----:B------:R3:W-:Y:S01]  /*63d0*/  STG.E.U8 desc[UR36][R8.64], R4 ;  /* 0x0000000408007986 */ /* 0x0007e2000c101124 */
[----:B------:R-:W-:Y:S05]  /*63e0*/  BRA `(.L_x_1913) ;  /* 0x0000000400187947 */ /* 0x000fea0003800000 */
.L_x_1931:
        /* <DEDUP_REMOVED lines=17> */
.L_x_1938:
[----:B------:R-:W-:-:S04]  /*6500*/  LOP3.LUT R3, R5, 0x80000000, RZ, 0xc0, !PT ;  /* 0x8000000005037812 */ /* 0x000fc800078ec0ff */
[----:B------:R-:W-:-:S04]  /*6510*/  SHF.R.U32.HI R3, RZ, 0x18, R3 ;  /* 0x00000018ff037819 */ /* 0x000fc80000011603 */
[----:B------:R-:W-:-:S04]  /*6520*/  LOP3.LUT R0, R0, R3, RZ, 0xfc, !PT ;  /* 0x0000000300007212 */ /* 0x000fc800078efcff */
[----:B------:R-:W-:-:S07]  /*6530*/  PRMT R4, R0, 0x7610, R4 ;  /* 0x0000761000047816 */ /* 0x000fce0000000004 */
.L_x_1937:
[----:B------:R-:W-:Y:S05]  /*6540*/  BSYNC B0 ;  /* 0x0000000000007941 */ /* 0x000fea0003800000 */
.L_x_1936:
[----:B------:R0:W-:Y:S01]  /*6550*/  STG.E.U8 desc[UR36][R8.64], R4 ;  /* 0x0000000408007986 */ /* 0x0001e2000c101124 */
[----:B------:R-:W-:Y:S05]  /*6560*/  BRA `(.L_x_1913) ;  /* 0x0000000000b87947 */ /* 0x000fea0003800000 */
.L_x_1930:
        /* <DEDUP_REMOVED lines=22> */
.L_x_1912:
        /* <DEDUP_REMOVED lines=16> */
.L_x_1941:
[----:B------:R-:W-:Y:S05]  /*67d0*/  BRA `(.L_x_1913) ;  /* 0x00000000001c7947 */ /* 0x000fea0003800000 */
.L_x_1940:
[----:B-1----:R-:W-:-:S06]  /*67e0*/  IMAD.U32 R4, R22, 0x10000, RZ ;  /* 0x0001000016047824 */ /* 0x002fcc00078e00ff */
[----:B------:R-:W0:Y:S02]  /*67f0*/  F2I.U64.TRUNC R4, R4 ;  /* 0x0000000400047311 */ /* 0x000e24000020d800 */
[----:B0-----:R2:W-:Y:S01]  /*6800*/  STG.E.64 desc[UR36][R8.64], R4 ;  /* 0x0000000408007986 */ /* 0x0015e2000c101b24 */
[----:B------:R-:W-:Y:S05]  /*6810*/  BRA `(.L_x_1913) ;  /* 0x00000000000c7947 */ /* 0x000fea0003800000 */
.L_x_1939:
[----:B-1----:R-:W-:-:S04]  /*6820*/  IMAD.U32 R22, R22, 0x10000, RZ ;  /* 0x0001000016167824 */ /* 0x002fc800078e00ff */
[----:B------:R-:W0:Y:S02]  /*6830*/  F2I.FTZ.U32.TRUNC.NTZ R3, R22 ;  /* 0x0000001600037305 */ /* 0x000e24000021f000 */
[----:B0-----:R0:W-:Y:S02]  /*6840*/  STG.E desc[UR36][R8.64], R3 ;  /* 0x0000000308007986 */ /* 0x0011e4000c101924 */
.L_x_1913:
[----:B------:R-:W-:-:S05]  /*6850*/  VIADD R25, R25, 0x80 ;  /* 0x0000008019197836 */ /* 0x000fca0000000000 */
[----:B------:R-:W-:-:S13]  /*6860*/  ISETP.GE.AND P0, PT, R25, R16, PT ;  /* 0x000000101900720c */ /* 0x000fda0003f06270 */
[----:B------:R-:W-:Y:S05]  /*6870*/  @P0 BRA `(.L_x_1907) ;  /* 0x0000000c00f00947 */ /* 0x000fea0003800000 */
[----:B01234-:R-:W0:Y:S01]  /*6880*/  LDC.64 R8, c[0x0][0x218] ;  /* 0x00008600ff087b82 */ /* 0x01fe220000000a00 */
        /* <DEDUP_REMOVED lines=21> */
.L_x_1945:
[----:B------:R-:W-:-:S06]  /*69e0*/  IMAD.U32 R5, R17, 0x10000, RZ ;  /* 0x0001000011057824 */ /* 0x000fcc00078e00ff */
[----:B------:R-:W0:Y:S02]  /*69f0*/  F2I.S64.TRUNC R4, R5 ;  /* 0x0000000500047311 */ /* 0x000e24000020d900 */
[----:B0-----:R3:W-:Y:S01]  /*6a00*/  STG.E.U8 desc[UR36][R8.64], R4 ;  /* 0x0000000408007986 */ /* 0x0017e2000c101124 */
[----:B------:R-:W-:Y:S05]  /*6a10*/  BRA `(.L_x_1947) ;  /* 0x0000000c00847947 */ /* 0x000fea0003800000 */
.L_x_1944:
        /* <DEDUP_REMOVED lines=10> */
.L_x_1949:
[----:B------:R-:W-:-:S06]  /*6ac0*/  IMAD.U32 R17, R17, 0x10000, RZ ;  /* 0x0001000011117824 */ /* 0x000fcc00078e00ff */
[----:B------:R-:W0:Y:S02]  /*6ad0*/  F2I.FTZ.TRUNC.NTZ R17, R17 ;  /* 0x0000001100117305 */ /* 0x000e24000021f100 */
[----:B0-----:R2:W-:Y:S01]  /*6ae0*/  STG.E desc[UR36][R8.64], R17 ;  /* 0x0000001108007986 */ /* 0x0015e2000c101924 */
[----:B------:R-:W-:Y:S05]  /*6af0*/  BRA `(.L_x_1947) ;  /* 0x0000000c004c7947 */ /* 0x000fea0003800000 */
.L_x_1948:
[----:B------:R-:W-:-:S06]  /*6b00*/  IMAD.U32 R17, R17, 0x10000, RZ ;  /* 0x0001000011117824 */ /* 0x000fcc00078e00ff */
[----:B------:R-:W0:Y:S02]  /*6b10*/  F2I.FTZ.TRUNC.NTZ R17, R17 ;  /* 0x0000001100117305 */ /* 0x000e24000021f100 */
[----:B0-----:R0:W-:Y:S01]  /*6b20*/  STG.E.U16 desc[UR36][R8.64], R17 ;  /* 0x0000001108007986 */ /* 0x0011e2000c101524 */
[----:B------:R-:W-:Y:S05]  /*6b30*/  BRA `(.L_x_1947) ;  /* 0x0000000c003c7947 */ /* 0x000fea0003800000 */
.L_x_1943:
        /* <DEDUP_REMOVED lines=9> */
.L_x_1951:
[----:B------:R-:W-:-:S05]  /*6bd0*/  IMAD.U32 R0, R17, 0x10000, RZ ;  /* 0x0001000011007824 */ /* 0x000fca00078e00ff */
[----:B------:R-:W-:-:S05]  /*6be0*/  F2FP.F16.F32.PACK_AB R0, RZ, R0 ;  /* 0x00000000ff00723e */ /* 0x000fca00000000ff */
[----:B------:R0:W-:Y:S01]  /*6bf0*/  STG.E.U16 desc[UR36][R8.64], R0 ;  /* 0x0000000008007986 */ /* 0x0001e2000c101524 */
[----:B------:R-:W-:Y:S05]  /*6c00*/  BRA `(.L_x_1947) ;  /* 0x0000000c00087947 */ /* 0x000fea0003800000 */
.L_x_1950:
        /* <DEDUP_REMOVED lines=10> */
.L_x_1953:
[----:B------:R-:W-:-:S05]  /*6cb0*/  IMAD.U32 R17, R17, 0x10000, RZ ;  /* 0x0001000011117824 */ /* 0x000fca00078e00ff */
[----:B------:R-:W-:-:S04]  /*6cc0*/  F2FP.F16.F32.PACK_AB R3, RZ, R17 ;  /* 0x00000011ff03723e */ /* 0x000fc800000000ff */
[----:B------:R-:W-:-:S05]  /*6cd0*/  PRMT R3, R3, 0x5410, RZ ;  /* 0x0000541003037816 */ /* 0x000fca00000000ff */
[----:B------:R0:W-:Y:S01]  /*6ce0*/  STG.E desc[UR36][R8.64], R3 ;  /* 0x0000000308007986 */ /* 0x0001e2000c101924 */
[----:B------:R-:W-:Y:S05]  /*6cf0*/  BRA `(.L_x_1947) ;  /* 0x0000000800cc7947 */ /* 0x000fea0003800000 */
.L_x_1952:
[----:B------:R-:W-:-:S04]  /*6d00*/  IMAD.U32 R4, R17, 0x10000, RZ ;  /* 0x0001000011047824 */ /* 0x000fc800078e00ff */
[----:B------:R-:W-:-:S06]  /*6d10*/  FMUL.FTZ R4, R4, 1 ;  /* 0x3f80000004047820 */ /* 0x000fcc0000410000 */
[----:B------:R-:W0:Y:S02]  /*6d20*/  F2F.F64.F32 R4, R4 ;  /* 0x0000000400047310 */ /* 0x000e240000201800 */
[----:B0-----:R0:W-:Y:S01]  /*6d30*/  STG.E.64 desc[UR36][R8.64], R4 ;  /* 0x0000000408007986 */ /* 0x0011e2000c101b24 */
[----:B------:R-:W-:Y:S05]  /*6d40*/  BRA `(.L_x_1947) ;  /* 0x0000000800b87947 */ /* 0x000fea0003800000 */
.L_x_1942:
        /* <DEDUP_REMOVED lines=13> */
.L_x_1956:
[----:B------:R-:W-:Y:S01]  /*6e20*/  IMAD.U32 R17, R17, 0x10000, RZ ;  /* 0x0001000011117824 */ /* 0x000fe200078e00ff */
[----:B------:R-:W-:-:S03]  /*6e30*/  CS2R R6, SRZ ;  /* 0x0000000000067805 */ /* 0x000fc6000001ff00 */
[----:B------:R-:W-:-:S06]  /*6e40*/  FMUL.FTZ R4, R17, 1 ;  /* 0x3f80000011047820 */ /* 0x000fcc0000410000 */
[----:B------:R-:W0:Y:S02]  /*6e50*/  F2F.F64.F32 R4, R4 ;  /* 0x0000000400047310 */ /* 0x000e240000201800 */
[----:B0-----:R0:W-:Y:S01]  /*6e60*/  STG.E.128 desc[UR36][R8.64], R4 ;  /* 0x0000000408007986 */ /* 0x0011e2000c101d24 */
[----:B------:R-:W-:Y:S05]  /*6e70*/  BRA `(.L_x_1947) ;  /* 0x00000008006c7947 */ /* 0x000fea0003800000 */
.L_x_1955:
        /* <DEDUP_REMOVED lines=21> */
.L_x_1960:
[----:B------:R-:W-:Y:S05]  /*6fd0*/  BSYNC B0 ;  /* 0x0000000000007941 */ /* 0x000fea0003800000 */
.L_x_1959:
[----:B------:R-:W-:-:S05]  /*6fe0*/  LOP3.LUT R5, R0, R5, RZ, 0xfc, !PT ;  /* 0x0000000500057212 */ /* 0x000fca00078efcff */
[----:B------:R0:W-:Y:S01]  /*6ff0*/  STG.E.U8 desc[UR36][R8.64], R5 ;  /* 0x0000000508007986 */ /* 0x0001e2000c101124 */
[----:B------:R-:W-:Y:S05]  /*7000*/  BRA `(.L_x_1947) ;  /* 0x0000000800087947 */ /* 0x000fea0003800000 */
.L_x_1958:
        /* <DEDUP_REMOVED lines=13> */
.L_x_1962:
[----:B------:R-:W-:Y:S01]  /*70e0*/  IMAD.MOV.U32 R0, RZ, RZ, 0x7f ;  /* 0x0000007fff007424 */ /* 0x000fe200078e00ff */
[----:B------:R-:W-:-:S04]  /*70f0*/  ISETP.GT.U32.AND P0, PT, R3, 0x7f800000, PT ;  /* 0x7f8000000300780c */ /* 0x000fc80003f04070 */
[----:B------:R-:W-:-:S09]  /*7100*/  SEL R0, R0, 0x7c, P0 ;  /* 0x0000007c00007807 */ /* 0x000fd20000000000 */
.L_x_1963:
[----:B------:R-:W-:Y:S05]  /*7110*/  BSYNC B0 ;  /* 0x0000000000007941 */ /* 0x000fea0003800000 */
.L_x_1961:
[----:B------:R-:W-:-:S04]  /*7120*/  LOP3.LUT R3, R17, 0x80000000, RZ, 0xc0, !PT ;  /* 0x8000000011037812 */ /* 0x000fc800078ec0ff */
[----:B------:R-:W-:-:S04]  /*7130*/  SHF.R.U32.HI R3, RZ, 0x18, R3 ;  /* 0x00000018ff037819 */ /* 0x000fc80000011603 */
[----:B------:R-:W-:-:S05]  /*7140*/  LOP3.LUT R3, R0, R3, RZ, 0xfc, !PT ;  /* 0x0000000300037212 */ /* 0x000fca00078efcff */
[----:B------:R0:W-:Y:S01]  /*7150*/  STG.E.U8 desc[UR36][R8.64], R3 ;  /* 0x0000000308007986 */ /* 0x0001e2000c101124 */
[----:B------:R-:W-:Y:S05]  /*7160*/  BRA `(.L_x_1947) ;  /* 0x0000000400b07947 */ /* 0x000fea0003800000 */
.L_x_1957:
[----:B------:R0:W-:Y:S01]  /*7170*/  STG.E.U16 desc[UR36][R8.64], R17 ;  /* 0x0000001108007986 */ /* 0x0001e2000c101524 */
[----:B------:R-:W-:Y:S05]  /*7180*/  BRA `(.L_x_1947) ;  /* 0x0000000400a87947 */ /* 0x000fea0003800000 */
.L_x_1954:
        /* <DEDUP_REMOVED lines=12> */
.L_x_1966:
        /* <DEDUP_REMOVED lines=17> */
.L_x_1969:
[----:B------:R-:W-:-:S04]  /*7360*/  LOP3.LUT R3, R17, 0x80000000, RZ, 0xc0, !PT ;  /* 0x8000000011037812 */ /* 0x000fc800078ec0ff */
[----:B------:R-:W-:-:S04]  /*7370*/  SHF.R.U32.HI R3, RZ, 0x18, R3 ;  /* 0x00000018ff037819 */ /* 0x000fc80000011603 */
[----:B------:R-:W-:-:S04]  /*7380*/  LOP3.LUT R0, R0, R3, RZ, 0xfc, !PT ;  /* 0x0000000300007212 */ /* 0x000fc800078efcff */
[----:B------:R-:W-:-:S07]  /*7390*/  PRMT R4, R0, 0x7610, R4 ;  /* 0x0000761000047816 */ /* 0x000fce0000000004 */
.L_x_1968:
[----:B------:R-:W-:Y:S05]  /*73a0*/  BSYNC B0 ;  /* 0x0000000000007941 */ /* 0x000fea0003800000 */
.L_x_1967:
[----:B------:R0:W-:Y:S01]  /*73b0*/  STG.E.U8 desc[UR36][R8.64], R4 ;  /* 0x0000000408007986 */ /* 0x0001e2000c101124 */
[----:B------:R-:W-:Y:S05]  /*73c0*/  BRA `(.L_x_1947) ;  /* 0x0000000400187947 */ /* 0x000fea0003800000 */
.L_x_1965:
        /* <DEDUP_REMOVED lines=17> */
.L_x_1972:
[----:B------:R-:W-:-:S04]  /*74e0*/  LOP3.LUT R3, R17, 0x80000000, RZ, 0xc0, !PT ;  /* 0x8000000011037812 */ /* 0x000fc800078ec0ff */
[----:B------:R-:W-:-:S04]  /*74f0*/  SHF.R.U32.HI R3, RZ, 0x18, R3 ;  /* 0x00000018ff037819 */ /* 0x000fc80000011603 */
[----:B------:R-:W-:-:S04]  /*7500*/  LOP3.LUT R0, R0, R3, RZ, 0xfc, !PT ;  /* 0x0000000300007212 */ /* 0x000fc800078efcff */
[----:B------:R-:W-:-:S07]  /*7510*/  PRMT R4, R0, 0x7610, R4 ;  /* 0x0000761000047816 */ /* 0x000fce0000000004 */
.L_x_1971:
[----:B------:R-:W-:Y:S05]  /*7520*/  BSYNC B0 ;  /* 0x0000000000007941 */ /* 0x000fea0003800000 */
.L_x_1970:
[----:B------:R0:W-:Y:S01]  /*7530*/  STG.E.U8 desc[UR36][R8.64], R4 ;  /* 0x0000000408007986 */ /* 0x0001e2000c101124 */
[----:B------:R-:W-:Y:S05]  /*7540*/  BRA `(.L_x_1947) ;  /* 0x0000000000b87947 */ /* 0x000fea0003800000 */
.L_x_1964:
        /* <DEDUP_REMOVED lines=22> */
.L_x_1946:
        /* <DEDUP_REMOVED lines=16> */
.L_x_1975:
[----:B------:R-:W-:Y:S05]  /*77b0*/  BRA `(.L_x_1947) ;  /* 0x00000000001c7947 */ /* 0x000fea0003800000 */
.L_x_1974:
[----:B------:R-:W-:-:S06]  /*77c0*/  IMAD.U32 R4, R17, 0x10000, RZ ;  /* 0x0001000011047824 */ /* 0x000fcc00078e00ff */
[----:B------:R-:W0:Y:S02]  /*77d0*/  F2I.U64.TRUNC R4, R4 ;  /* 0x0000000400047311 */ /* 0x000e24000020d800 */
[----:B0-----:R0:W-:Y:S01]  /*77e0*/  STG.E.64 desc[UR36][R8.64], R4 ;  /* 0x0000000408007986 */ /* 0x0011e2000c101b24 */
[----:B------:R-:W-:Y:S05]  /*77f0*/  BRA `(.L_x_1947) ;  /* 0x00000000000c7947 */ /* 0x000fea0003800000 */
.L_x_1973:
[----:B------:R-:W-:-:S06]  /*7800*/  IMAD.U32 R17, R17, 0x10000, RZ ;  /* 0x0001000011117824 */ /* 0x000fcc00078e00ff */
[----:B------:R-:W0:Y:S02]  /*7810*/  F2I.FTZ.U32.TRUNC.NTZ R17, R17 ;  /* 0x0000001100117305 */ /* 0x000e24000021f000 */
[----:B0-----:R0:W-:Y:S02]  /*7820*/  STG.E desc[UR36][R8.64], R17 ;  /* 0x0000001108007986 */ /* 0x0011e4000c101924 */
.L_x_1947:
[----:B------:R-:W-:-:S07]  /*7830*/  VIADD R25, R25, 0x80 ;  /* 0x0000008019197836 */ /* 0x000fce0000000000 */
.L_x_1907:
[----:B------:R-:W-:Y:S05]  /*7840*/  BSYNC B6 ;  /* 0x0000000000067941 */ /* 0x000fea0003800000 */
.L_x_1906:
[----:B------:R-:W-:-:S13]  /*7850*/  ISETP.GE.AND P0, PT, R25, R16, PT ;  /* 0x000000101900720c */ /* 0x000fda0003f06270 */
[----:B------:R-:W-:Y:S05]  /*7860*/  @P0 EXIT ;  /* 0x000000000000094d */ /* 0x000fea0003800000 */
[----:B0123--:R-:W0:Y:S01]  /*7870*/  LDC.64 R4, c[0x0][0x218] ;  /* 0x00008600ff047b82 */ /* 0x00fe220000000a00 */
[----:B------:R-:W-:Y:S01]  /*7880*/  PRMT R0, R18, 0x9910, RZ ;  /* 0x0000991012007816 */ /* 0x000fe200000000ff */
[----:B------:R-:W-:Y:S01]  /*7890*/  IMAD R2, R2, 0x200, R25 ;  /* 0x0000020002027824 */ /* 0x000fe200078e0219 */
[----:B------:R-:W-:Y:S02]  /*78a0*/  ULDC UR4, c[0x0][0x238] ;  /* 0x00008e0000047ab9 */ /* 0x000fe40000000800 */
[----:B------:R-:W-:Y:S01]  /*78b0*/  ISETP.GT.AND P1, PT, R0, 0x9, PT ;  /* 0x000000090000780c */ /* 0x000fe20003f24270 */
[----:B----4-:R-:W-:-:S05]  /*78c0*/  IMAD R3, R2, UR4, RZ ;  /* 0x0000000402037c24 */ /* 0x010fca000f8e02ff */
        /* <DEDUP_REMOVED lines=15> */
.L_x_1979:
[----:B------:R-:W-:-:S06]  /*79c0*/  IMAD.U32 R5, R19, 0x10000, RZ ;  /* 0x0001000013057824 */ /* 0x000fcc00078e00ff */
[----:B------:R-:W0:Y:S02]  /*79d0*/  F2I.S64.TRUNC R4, R5 ;  /* 0x0000000500047311 */ /* 0x000e24000020d900 */
[----:B0-----:R-:W-:Y:S01]  /*79e0*/  STG.E.U8 desc[UR36][R2.64], R4 ;  /* 0x0000000402007986 */ /* 0x001fe2000c101124 */
[----:B------:R-:W-:Y:S05]  /*79f0*/  EXIT ;  /* 0x000000000000794d */ /* 0x000fea0003800000 */
.L_x_1978:
        /* <DEDUP_REMOVED lines=10> */
.L_x_1982:
[----:B------:R-:W-:-:S06]  /*7aa0*/  IMAD.U32 R19, R19, 0x10000, RZ ;  /* 0x0001000013137824 */ /* 0x000fcc00078e00ff */
[----:B------:R-:W0:Y:S02]  /*7ab0*/  F2I.FTZ.TRUNC.NTZ R19, R19 ;  /* 0x0000001300137305 */ /* 0x000e24000021f100 */
[----:B0-----:R-:W-:Y:S01]  /*7ac0*/  STG.E desc[UR36][R2.64], R19 ;  /* 0x0000001302007986 */ /* 0x001fe2000c101924 */
[----:B------:R-:W-:Y:S05]  /*7ad0*/  EXIT ;  /* 0x000000000000794d */ /* 0x000fea0003800000 */
.L_x_1981:
[----:B------:R-:W-:-:S06]  /*7ae0*/  IMAD.U32 R19, R19, 0x10000, RZ ;  /* 0x0001000013137824 */ /* 0x000fcc00078e00ff */
[----:B------:R-:W0:Y:S02]  /*7af0*/  F2I.FTZ.TRUNC.NTZ R19, R19 ;  /* 0x0000001300137305 */ /* 0x000e24000021f100 */
[----:B0-----:R-:W-:Y:S01]  /*7b00*/  STG.E.U16 desc[UR36][R2.64], R19 ;  /* 0x0000001302007986 */ /* 0x001fe2000c101524 */
[----:B------:R-:W-:Y:S05]  /*7b10*/  EXIT ;  /* 0x000000000000794d */ /* 0x000fea0003800000 */
.L_x_1977:
        /* <DEDUP_REMOVED lines=9> */
.L_x_1984:
[----:B------:R-:W-:-:S05]  /*7bb0*/  IMAD.U32 R0, R19, 0x10000, RZ ;  /* 0x0001000013007824 */ /* 0x000fca00078e00ff */
[----:B------:R-:W-:-:S05]  /*7bc0*/  F2FP.F16.F32.PACK_AB R0, RZ, R0 ;  /* 0x00000000ff00723e */ /* 0x000fca00000000ff */
[----:B------:R-:W-:Y:S01]  /*7bd0*/  STG.E.U16 desc[UR36][R2.64], R0 ;  /* 0x0000000002007986 */ /* 0x000fe2000c101524 */
[----:B------:R-:W-:Y:S05]  /*7be0*/  EXIT ;  /* 0x000000000000794d */ /* 0x000fea0003800000 */
.L_x_1983:
        /* <DEDUP_REMOVED lines=10> */
.L_x_1986:
[----:B------:R-:W-:-:S05]  /*7c90*/  IMAD.U32 R19, R19, 0x10000, RZ ;  /* 0x0001000013137824 */ /* 0x000fca00078e00ff */
[----:B------:R-:W-:-:S04]  /*7ca0*/  F2FP.F16.F32.PACK_AB R5, RZ, R19 ;  /* 0x00000013ff05723e */ /* 0x000fc800000000ff */
[----:B------:R-:W-:-:S05]  /*7cb0*/  PRMT R5, R5, 0x5410, RZ ;  /* 0x0000541005057816 */ /* 0x000fca00000000ff */
[----:B------:R-:W-:Y:S01]  /*7cc0*/  STG.E desc[UR36][R2.64], R5 ;  /* 0x0000000502007986 */ /* 0x000fe2000c101924 */
[----:B------:R-:W-:Y:S05]  /*7cd0*/  EXIT ;  /* 0x000000000000794d */ /* 0x000fea0003800000 */
.L_x_1985:
[----:B------:R-:W-:-:S04]  /*7ce0*/  IMAD.U32 R4, R19, 0x10000, RZ ;  /* 0x0001000013047824 */ /* 0x000fc800078e00ff */
[----:B------:R-:W-:-:S06]  /*7cf0*/  FMUL.FTZ R4, R4, 1 ;  /* 0x3f80000004047820 */ /* 0x000fcc0000410000 */
[----:B------:R-:W0:Y:S02]  /*7d00*/  F2F.F64.F32 R4, R4 ;  /* 0x0000000400047310 */ /* 0x000e240000201800 */
[----:B0-----:R-:W-:Y:S01]  /*7d10*/  STG.E.64 desc[UR36][R2.64], R4 ;  /* 0x0000000402007986 */ /* 0x001fe2000c101b24 */
[----:B------:R-:W-:Y:S05]  /*7d20*/  EXIT ;  /* 0x000000000000794d */ /* 0x000fea0003800000 */
.L_x_1976:
        /* <DEDUP_REMOVED lines=13> */
.L_x_1989:
[----:B------:R-:W-:Y:S01]  /*7e00*/  IMAD.U32 R19, R19, 0x10000, RZ ;  /* 0x0001000013137824 */ /* 0x000fe200078e00ff */
[----:B------:R-:W-:-:S03]  /*7e10*/  CS2R R6, SRZ ;  /* 0x0000000000067805 */ /* 0x000fc6000001ff00 */
[----:B------:R-:W-:-:S06]  /*7e20*/  FMUL.FTZ R4, R19, 1 ;  /* 0x3f80000013047820 */ /* 0x000fcc0000410000 */
[----:B------:R-:W0:Y:S02]  /*7e30*/  F2F.F64.F32 R4, R4 ;  /* 0x0000000400047310 */ /* 0x000e240000201800 */
[----:B0-----:R-:W-:Y:S01]  /*7e40*/  STG.E.128 desc[UR36][R2.64], R4 ;  /* 0x0000000402007986 */ /* 0x001fe2000c101d24 */
[----:B------:R-:W-:Y:S05]  /*7e50*/  EXIT ;  /* 0x000000000000794d */ /* 0x000fea0003800000 */
.L_x_1988:
        /* <DEDUP_REMOVED lines=21> */
.L_x_1993:
[----:B------:R-:W-:Y:S05]  /*7fb0*/  BSYNC B0 ;  /* 0x0000000000007941 */ /* 0x000fea0003800000 */
.L_x_1992:
[----:B------:R-:W-:-:S05]  /*7fc0*/  LOP3.LUT R5, R0, R5, RZ, 0xfc, !PT ;  /* 0x0000000500057212 */ /* 0x000fca00078efcff */
[----:B------:R-:W-:Y:S01]  /*7fd0*/  STG.E.U8 desc[UR36][R2.64], R5 ;  /* 0x0000000502007986 */ /* 0x000fe2000c101124 */
[----:B------:R-:W-:Y:S05]  /*7fe0*/  EXIT ;  /* 0x000000000000794d */ /* 0x000fea0003800000 */
.L_x_1991:
        /* <DEDUP_REMOVED lines=13> */
.L_x_1995:
[----:B------:R-:W-:Y:S01]  /*80c0*/  IMAD.MOV.U32 R0, RZ, RZ, 0x7f ;  /* 0x0000007fff007424 */ /* 0x000fe200078e00ff */
[----:B------:R-:W-:-:S04]  /*80d0*/  ISETP.GT.U32.AND P0, PT, R4, 0x7f800000, PT ;  /* 0x7f8000000400780c */ /* 0x000fc80003f04070 */
[----:B------:R-:W-:-:S09]  /*80e0*/  SEL R0, R0, 0x7c, P0 ;  /* 0x0000007c00007807 */ /* 0x000fd20000000000 */
.L_x_1996:
[----:B------:R-:W-:Y:S05]  /*80f0*/  BSYNC B0 ;  /* 0x0000000000007941 */ /* 0x000fea0003800000 */
.L_x_1994:
[----:B------:R-:W-:-:S04]  /*8100*/  LOP3.LUT R4, R19, 0x80000000, RZ, 0xc0, !PT ;  /* 0x8000000013047812 */ /* 0x000fc800078ec0ff */
[----:B------:R-:W-:-:S04]  /*8110*/  SHF.R.U32.HI R5, RZ, 0x18, R4 ;  /* 0x00000018ff057819 */ /* 0x000fc80000011604 */
[----:B------:R-:W-:-:S05]  /*8120*/  LOP3.LUT R5, R0, R5, RZ, 0xfc, !PT ;  /* 0x0000000500057212 */ /* 0x000fca00078efcff */
[----:B------:R-:W-:Y:S01]  /*8130*/  STG.E.U8 desc[UR36][R2.64], R5 ;  /* 0x0000000502007986 */ /* 0x000fe2000c101124 */
[----:B------:R-:W-:Y:S05]  /*8140*/  EXIT ;  /* 0x000000000000794d */ /* 0x000fea0003800000 */
.L_x_1990:
[----:B------:R-:W-:Y:S01]  /*8150*/  STG.E.U16 desc[UR36][R2.64], R19 ;  /* 0x0000001302007986 */ /* 0x000fe2000c101524 */
[----:B------:R-:W-:Y:S05]  /*8160*/  EXIT ;  /* 0x000000000000794d */ /* 0x000fea0003800000 */
.L_x_1987:
        /* <DEDUP_REMOVED lines=12> */
.L_x_1999:
        /* <DEDUP_REMOVED lines=17> */
.L_x_2002:
[----:B------:R-:W-:-:S04]  /*8340*/  LOP3.LUT R0, R19, 0x80000000, RZ, 0xc0, !PT ;  /* 0x8000000013007812 */ /* 0x000fc800078ec0ff */
[----:B------:R-:W-:-:S04]  /*8350*/  SHF.R.U32.HI R5, RZ, 0x18, R0 ;  /* 0x00000018ff057819 */ /* 0x000fc80000011600 */
[----:B------:R-:W-:-:S04]  /*8360*/  LOP3.LUT R4, R4, R5, RZ, 0xfc, !PT ;  /* 0x0000000504047212 */ /* 0x000fc800078efcff */
[----:B------:R-:W-:-:S07]  /*8370*/  PRMT R0, R4, 0x7610, R0 ;  /* 0x0000761004007816 */ /* 0x000fce0000000000 */
.L_x_2001:
[----:B------:R-:W-:Y:S05]  /*8380*/  BSYNC B0 ;  /* 0x0000000000007941 */ /* 0x000fea0003800000 */
.L_x_2000:
[----:B------:R-:W-:Y:S01]  /*8390*/  STG.E.U8 desc[UR36][R2.64], R0 ;  /* 0x0000000002007986 */ /* 0x000fe2000c101124 */
[----:B------:R-:W-:Y:S05]  /*83a0*/  EXIT ;  /* 0x000000000000794d */ /* 0x000fea0003800000 */
.L_x_1998:
        /* <DEDUP_REMOVED lines=17> */
.L_x_2005:
[----:B------:R-:W-:-:S04]  /*84c0*/  LOP3.LUT R0, R19, 0x80000000, RZ, 0xc0, !PT ;  /* 0x8000000013007812 */ /* 0x000fc800078ec0ff */
[----:B------:R-:W-:-:S04]  /*84d0*/  SHF.R.U32.HI R5, RZ, 0x18, R0 ;  /* 0x00000018ff057819 */ /* 0x000fc80000011600 */
[----:B------:R-:W-:-:S04]  /*84e0*/  LOP3.LUT R4, R4, R5, RZ, 0xfc, !PT ;  /* 0x0000000504047212 */ /* 0x000fc800078efcff */
[----:B------:R-:W-:-:S07]  /*84f0*/  PRMT R0, R4, 0x7610, R0 ;  /* 0x0000761004007816 */ /* 0x000fce0000000000 */
.L_x_2004:
[----:B------:R-:W-:Y:S05]  /*8500*/  BSYNC B0 ;  /* 0x0000000000007941 */ /* 0x000fea0003800000 */
.L_x_2003:
[----:B------:R-:W-:Y:S01]  /*8510*/  STG.E.U8 desc[UR36][R2.64], R0 ;  /* 0x0000000002007986 */ /* 0x000fe2000c101124 */
[----:B------:R-:W-:Y:S05]  /*8520*/  EXIT ;  /* 0x000000000000794d */ /* 0x000fea0003800000 */
.L_x_1997:
        /* <DEDUP_REMOVED lines=22> */
.L_x_1980:
        /* <DEDUP_REMOVED lines=16> */
.L_x_2008:
[----:B------:R-:W-:Y:S05]  /*8790*/  EXIT ;  /* 0x000000000000794d */ /* 0x000fea0003800000 */
.L_x_2007:
[----:B------:R-:W-:-:S06]  /*87a0*/  IMAD.U32 R4, R19, 0x10000, RZ ;  /* 0x0001000013047824 */ /* 0x000fcc00078e00ff */
[----:B------:R-:W0:Y:S02]  /*87b0*/  F2I.U64.TRUNC R4, R4 ;  /* 0x0000000400047311 */ /* 0x000e24000020d800 */
[----:B0-----:R-:W-:Y:S01]  /*87c0*/  STG.E.64 desc[UR36][R2.64], R4 ;  /* 0x0000000402007986 */ /* 0x001fe2000c101b24 */
[----:B------:R-:W-:Y:S05]  /*87d0*/  EXIT ;  /* 0x000000000000794d */ /* 0x000fea0003800000 */
.L_x_2006:
[----:B------:R-:W-:-:S06]  /*87e0*/  IMAD.U32 R19, R19, 0x10000, RZ ;  /* 0x0001000013137824 */ /* 0x000fcc00078e00ff */
[----:B------:R-:W0:Y:S02]  /*87f0*/  F2I.FTZ.U32.TRUNC.NTZ R19, R19 ;  /* 0x0000001300137305 */ /* 0x000e24000021f000 */
[----:B0-----:R-:W-:Y:S01]  /*8800*/  STG.E desc[UR36][R2.64], R19 ;  /* 0x0000001302007986 */ /* 0x001fe2000c101924 */
[----:B------:R-:W-:Y:S05]  /*8810*/  EXIT ;  /* 0x000000000000794d */ /* 0x000fea0003800000 */
.L_x_2009:
        /* <DEDUP_REMOVED lines=14> */
.L_x_19333:


//--------------------- .text._ZN2at6native18elementwise_kernelILi128ELi4EZNS0_22gpu_kernel_impl_nocastINS0_13AUnaryFunctorIN3c108BFloat16ES5_S5_NS0_15binary_internal10DivFunctorIS5_EEEEEEvRNS_18TensorIteratorBaseERKT_EUliE_EEviT1_ --------------------------
	.section	.text._ZN2at6native18elementwise_kernelILi128ELi4EZNS0_22gpu_kernel_impl_nocastINS0_13AUnaryFunctorIN3c108BFloat16ES5_S5_NS0_15binary_internal10DivFunctorIS5_EEEEEEvRNS_18TensorIteratorBaseERKT_EUliE_EEviT1_,"ax",@progbits
	.align	128
        .global         _ZN2at6native18elementwise_kernelILi128ELi4EZNS0_22gpu_kernel_impl_nocastINS0_13AUnaryFunctorIN3c108BFloat16ES5_S5_NS0_15binary_internal10DivFunctorIS5_EEEEEEvRNS_18TensorIteratorBaseERKT_EUliE_EEviT1_
        .type           _ZN2at6native18elementwise_kernelILi128ELi4EZNS0_22gpu_kernel_impl_nocastINS0_13AUnaryFunctorIN3c108BFloat16ES5_S5_NS0_15binary_internal10DivFunctorIS5_EEEEEEvRNS_18TensorIteratorBaseERKT_EUliE_EEviT1_,@function
        .size           _ZN2at6native18elementwise_kernelILi128ELi4EZNS0_22gpu_kernel_impl_nocastINS0_13AUnaryFunctorIN3c108BFloat16ES5_S5_NS0_15binary_internal10DivFunctorIS5_EEEEEEvRNS_18TensorIteratorBaseERKT_EUliE_EEviT1_,(.L_x_19334 - _ZN2at6native18elementwise_kernelILi128ELi4EZNS0_22gpu_kernel_impl_nocastINS0_13AUnaryFunctorIN3c108BFloat16ES5_S5_NS0_15binary_internal10DivFunctorIS5_EEEEEEvRNS_18TensorIteratorBaseERKT_EUliE_EEviT1_)
        .other          _ZN2at6native18elementwise_kernelILi128ELi4EZNS0_22gpu_kernel_impl_nocastINS0_13AUnaryFunctorIN3c108BFloat16ES5_S5_NS0_15binary_internal10DivFunctorIS5_EEEEEEvRNS_18TensorIteratorBaseERKT_EUliE_EEviT1_,@"STO_CUDA_ENTRY STV_DEFAULT"
_ZN2at6native18elementwise_kernelILi128ELi4EZNS0_22gpu_kernel_impl_nocastINS0_13AUnaryFunctorIN3c108BFloat16ES5_S5_NS0_15binary_internal10DivFunctorIS5_EEEEEEvRNS_18TensorIteratorBaseERKT_EUliE_EEviT1_:
.text._ZN2at6native18elementwise_kernelILi128ELi4EZNS0_22gpu_kernel_impl_nocastINS0_13AUnaryFunctorIN3c108BFloat16ES5_S5_NS0_15binary_internal10DivFunctorIS5_EEEEEEvRNS_18TensorIteratorBaseERKT_EUliE_EEviT1_:
        /* <DEDUP_REMOVED lines=312> */
.L_x_2012:
[----:B------:R-:W-:Y:S02]  /*1380*/  ULDC.64 UR8, c[0x0][0x418] ;  /* 0x0001060000087ab9 */ /* 0x000fe40000000a00 */
[----:B------:R-:W-:-:S04]  /*1390*/  IADD3 R4, P0, R2, UR8, RZ ;  /* 0x0000000802047c10 */ /* 0x000fc8000ff1e0ff */
[----:B------:R-:W-:-:S05]  /*13a0*/  IADD3.X R5, RZ, UR9, RZ, P0, !PT ;  /* 0x00000009ff057c10 */ /* 0x000fca00087fe4ff */
[----:B------:R-:W2:Y:S01]  /*13b0*/  LDG.E.U16 R4, desc[UR4][R4.64] ;  /* 0x0000000404047981 */ /* 0x000ea2000c1e1500 */
[----:B------:R-:W-:Y:S01]  /*13c0*/  USHF.L.U32 UR8, UR7, 0x10, URZ ;  /* 0x0000001007087899 */ /* 0x000fe2000800063f */
[----:B------:R-:W-:Y:S01]  /*13d0*/  VIADD R0, R0, 0x80 ;  /* 0x0000008000007836 */ /* 0x000fe20000000000 */
[----:B--2---:R-:W-:-:S06]  /*13e0*/  SHF.L.U32 R6, R4, 0x10, RZ ;  /* 0x0000001004067819 */ /* 0x004fcc00000006ff */
[----:B------:R-:W0:Y:S02]  /*13f0*/  MUFU.RCP R6, R6 ;  /* 0x0000000600067308 */ /* 0x000e240000001000 */
[----:B0-----:R-:W-:Y:S01]  /*1400*/  FMUL.FTZ R7, R6, UR8 ;  /* 0x0000000806077c20 */ /* 0x001fe20008410000 */
[----:B------:R-:W-:Y:S02]  /*1410*/  ULDC.64 UR8, c[0x0][0x410] ;  /* 0x0001040000087ab9 */ /* 0x000fe40000000a00 */
[----:B------:R-:W-:Y:S02]  /*1420*/  IADD3 R2, P0, R3, UR8, RZ ;  /* 0x0000000803027c10 */ /* 0x000fe4000ff1e0ff */
[----:B------:R-:W-:Y:S02]  /*1430*/  F2FP.BF16.F32.PACK_AB R7, RZ, R7 ;  /* 0x00000007ff07723e */ /* 0x000fe400000010ff */
[----:B------:R-:W-:-:S05]  /*1440*/  IADD3.X R3, RZ, UR9, RZ, P0, !PT ;  /* 0x00000009ff037c10 */ /* 0x000fca00087fe4ff */
[----:B------:R0:W-:Y:S04]  /*1450*/  STG.E.U16 desc[UR4][R2.64], R7 ;  /* 0x0000000702007986 */ /* 0x0001e8000c101504 */
.L_x_2011:
[----:B------:R-:W-:Y:S05]  /*1460*/  BSYNC B0 ;  /* 0x0000000000007941 */ /* 0x000fea0003800000 */
.L_x_2010:
        /* <DEDUP_REMOVED lines=305> */
.L_x_2015:
[----:B------:R-:W-:Y:S02]  /*2780*/  ULDC.64 UR8, c[0x0][0x418] ;  /* 0x0001060000087ab9 */ /* 0x000fe40000000a00 */
[----:B------:R-:W-:-:S04]  /*2790*/  IADD3 R4, P0, R2, UR8, RZ ;  /* 0x0000000802047c10 */ /* 0x000fc8000ff1e0ff */
[----:B------:R-:W-:-:S05]  /*27a0*/  IADD3.X R5, RZ, UR9, RZ, P0, !PT ;  /* 0x00000009ff057c10 */ /* 0x000fca00087fe4ff */
[----:B------:R-:W2:Y:S01]  /*27b0*/  LDG.E.U16 R4, desc[UR4][R4.64] ;  /* 0x0000000404047981 */ /* 0x000ea2000c1e1500 */
[----:B------:R-:W-:Y:S01]  /*27c0*/  USHF.L.U32 UR8, UR7, 0x10, URZ ;  /* 0x0000001007087899 */ /* 0x000fe2000800063f */
[----:B------:R-:W-:Y:S02]  /*27d0*/  IADD3 R0, R0, 0x80, RZ ;  /* 0x0000008000007810 */ /* 0x000fe40007ffe0ff */
[----:B--2---:R-:W-:-:S06]  /*27e0*/  SHF.L.U32 R6, R4, 0x10, RZ ;  /* 0x0000001004067819 */ /* 0x004fcc00000006ff */
[----:B------:R-:W0:Y:S02]  /*27f0*/  MUFU.RCP R6, R6 ;  /* 0x0000000600067308 */ /* 0x000e240000001000 */
[----:B0-----:R-:W-:Y:S01]  /*2800*/  FMUL.FTZ R7, R6, UR8 ;  /* 0x0000000806077c20 */ /* 0x001fe20008410000 */
[----:B------:R-:W-:Y:S02]  /*2810*/  ULDC.64 UR8, c[0x0][0x410] ;  /* 0x0001040000087ab9 */ /* 0x000fe40000000a00 */
[----:B------:R-:W-:Y:S02]  /*2820*/  IADD3 R2, P0, R3, UR8, RZ ;  /* 0x0000000803027c10 */ /* 0x000fe4000ff1e0ff */
        /* <DEDUP_REMOVED lines=307> */
.L_x_2016:
        /* <DEDUP_REMOVED lines=14> */
.L_x_2014:
[----:B------:R-:W-:Y:S05]  /*3c40*/  BSYNC B0 ;  /* 0x0000000000007941 */ /* 0x000fea0003800000 */
.L_x_2013:
        /* <DEDUP_REMOVED lines=304> */
.L_x_2017:
[----:B------:R-:W-:Y:S02]  /*4f50*/  ULDC.64 UR8, c[0x0][0x418] ;  /* 0x0001060000087ab9 */ /* 0x000fe40000000a00 */
[----:B------:R-:W-:-:S04]  /*4f60*/  IADD3 R4, P0, R2, UR8, RZ ;  /* 0x0000000802047c10 */ /* 0x000fc8000ff1e0ff */
[----:B------:R-:W-:Y:S01]  /*4f70*/  IADD3.X R5, RZ, UR9, RZ, P0, !PT ;  /* 0x00000009ff057c10 */ /* 0x000fe200087fe4ff */
[----:B------:R-:W-:Y:S01]  /*4f80*/  USHF.L.U32 UR6, UR7, 0x10, URZ ;  /* 0x0000001007067899 */ /* 0x000fe2000800063f */
[----:B------:R-:W-:-:S03]  /*4f90*/  ULDC.64 UR8, c[0x0][0x410] ;  /* 0x0001040000087ab9 */ /* 0x000fc60000000a00 */
[----:B------:R-:W2:Y:S01]  /*4fa0*/  LDG.E.U16 R4, desc[UR4][R4.64] ;  /* 0x0000000404047981 */ /* 0x000ea2000c1e1500 */
[----:B------:R-:W-:-:S04]  /*4fb0*/  IADD3 R2, P0, R3, UR8, RZ ;  /* 0x0000000803027c10 */ /* 0x000fc8000ff1e0ff */
[----:B------:R-:W-:Y:S02]  /*4fc0*/  IADD3.X R3, RZ, UR9, RZ, P0, !PT ;  /* 0x00000009ff037c10 */ /* 0x000fe400087fe4ff */
[----:B--2---:R-:W-:-:S06]  /*4fd0*/  SHF.L.U32 R0, R4, 0x10, RZ ;  /* 0x0000001004007819 */ /* 0x004fcc00000006ff */
[----:B------:R-:W0:Y:S02]  /*4fe0*/  MUFU.RCP R0, R0 ;  /* 0x0000000000007308 */ /* 0x000e240000001000 */
[----:B0-----:R-:W-:-:S05]  /*4ff0*/  FMUL.FTZ R6, R0, UR6 ;  /* 0x0000000600067c20 */ /* 0x001fca0008410000 */
[----:B------:R-:W-:-:S05]  /*5000*/  F2FP.BF16.F32.PACK_AB R6, RZ, R6 ;  /* 0x00000006ff06723e */ /* 0x000fca00000010ff */
[----:B------:R-:W-:Y:S01]  /*5010*/  STG.E.U16 desc[UR4][R2.64], R6 ;  /* 0x0000000602007986 */ /* 0x000fe2000c101504 */
[----:B------:R-:W-:Y:S05]  /*5020*/  EXIT ;  /* 0x000000000000794d */ /* 0x000fea0003800000 */
.L_x_2018:
        /* <DEDUP_REMOVED lines=13> */
.L_x_19334:


//--------------------- .text._ZN2at6native27unrolled_elementwise_kernelINS0_13AUnaryFunctorIN3c108BFloat16ES4_S4_NS0_15binary_internal10DivFunctorIS4_EEEESt5arrayIPcLm2EELi4E23TrivialOffsetCalculatorILi1EjESD_NS0_6memory15LoadWithoutCastENSE_16StoreWithoutCastEEEviT_T0_T2_T3_T4_T5_ --------------------------
	.section	.text._ZN2at6native27unrolled_elementwise_kernelINS0_13AUnaryFunctorIN3c108BFloat16ES4_S4_NS0_15binary_internal10DivFunctorIS4_EEEESt5arrayIPcLm2EELi4E23TrivialOffsetCalculatorILi1EjESD_NS0_6memory15LoadWithoutCastENSE_16StoreWithoutCastEEEviT_T0_T2_T3_T4_T5_,"ax",@progbits
	.align	128
        .global         _ZN2at6native27unrolled_elementwise_kernelINS0_13AUnaryFunctorIN3c108BFloat16ES4_S4_NS0_15binary_internal10DivFunctorIS4_EEEESt5arrayIPcLm2EELi4E23TrivialOffsetCalculatorILi1EjESD_NS0_6memory15LoadWithoutCastENSE_16StoreWithoutCastEEEviT_T0_T2_T3_T4_T5_
        .type           _ZN2at6native27unrolled_elementwise_kernelINS0_13AUnaryFunctorIN3c108BFloat16ES4_S4_NS0_15binary_internal10DivFunctorIS4_EEEESt5arrayIPcLm2EELi4E23TrivialOffsetCalculatorILi1EjESD_NS0_6memory15LoadWithoutCastENSE_16StoreWithoutCastEEEviT_T0_T2_T3_T4_T5_,@function
        .size           _ZN2at6native27unrolled_elementwise_kernelINS0_13AUnaryFunctorIN3c108BFloat16ES4_S4_NS0_15binary_internal10DivFunctorIS4_EEEESt5arrayIPcLm2EELi4E23TrivialOffsetCalculatorILi1EjESD_NS0_6memory15LoadWithoutCastENSE_16StoreWithoutCastEEEviT_T0_T2_T3_T4_T5_,(.L_x_19335 - _ZN2at6native27unrolled_elementwise_kernelINS0_13AUnaryFunctorIN3c108BFloat16ES4_S4_NS0_15binary_internal10DivFunctorIS4_EEEESt5arrayIPcLm2EELi4E23TrivialOffsetCalculatorILi1EjESD_NS0_6memory15LoadWithoutCastENSE_16StoreWithoutCastEEEviT_T0_T2_T3_T4_T5_)
        .other          _ZN2at6native27unrolled_elementwise_kernelINS0_13AUnaryFunctorIN3c108BFloat16ES4_S4_NS0_15binary_internal10DivFunctorIS4_EEEESt5arrayIPcLm2EELi4E23TrivialOffsetCalculatorILi1EjESD_NS0_6memory15LoadWithoutCastENSE_16StoreWithoutCastEEEviT_T0_T2_T3_T4_T5_,@"STO_CUDA_ENTRY STV_DEFAULT"
_ZN2at6native27unrolled_elementwise_kernelINS0_13AUnaryFunctorIN3c108BFloat16ES4_S4_NS0_15binary_internal10DivFunctorIS4_EEEESt5arrayIPcLm2EELi4E23TrivialOffsetCalculatorILi1EjESD_NS0_6memory15LoadWithoutCastENSE_16StoreWithoutCastEEEviT_T0_T2_T3_T4_T5_:
.text._ZN2at6native27unrolled_elementwise_kernelINS0_13AUnaryFunctorIN3c108BFloat16ES4_S4_NS0_15binary_internal10DivFunctorIS4_EEEESt5arrayIPcLm2EELi4E23TrivialOffsetCalculatorILi1EjESD_NS0_6memory15LoadWithoutCastENSE_16StoreWithoutCastEEEviT_T0_T2_T3_T4_T5_:
[----:B------:R-:W-:Y:S01]  /*0000*/  LDC R1, c[0x0][0x28] ;  /* 0x00000a00ff017b82 */ /* 0x000fe20000000800 */
[----:B------:R-:W0:Y:S07]  /*0010*/  S2R R0, SR_CTAID.X ;  /* 0x0000000000007919 */ /* 0x000e2e0000002500 */
[----:B------:R-:W0:Y:S01]  /*0020*/  LDC R9, c[0x0][0x210] ;  /* 0x00008400ff097b82 */ /* 0x000e220000000800 */
        /* <DEDUP_REMOVED lines=13> */
[----:B0-----:R-:W-:Y:S01]  /*0100*/  @!P0 IMAD.WIDE.U32 R14, R11, 0x2, R14 ;  /* 0x000000020b0e8825 */ /* 0x001fe200078e000e */
[----:B------:R-:W-:-:S06]  /*0110*/  PRMT R11, RZ, 0x7610, R11 ;  /* 0x00007610ff0b7816 */ /* 0x000fcc000000000b */
[----:B------:R-:W2:Y:S05]  /*0120*/  @!P0 LDG.E.U16 R11, desc[UR4][R14.64] ;  /* 0x000000040e0b8981 */ /* 0x000eaa000c1e1500 */
[----:B------:R-:W0:Y:S01]  /*0130*/  @!P2 LDC.64 R8, c[0x0][0x220] ;  /* 0x00008800ff08ab82 */ /* 0x000e220000000a00 */
[----:B-1----:R-:W-:Y:S01]  /*0140*/  @!P1 IMAD.WIDE.U32 R16, R17, 0x2, R12 ;  /* 0x0000000211109825 */ /* 0x002fe200078e000c */
[----:B------:R-:W-:Y:S02]  /*0150*/  @!P2 LEA R13, R0, R21, 0x9 ;  /* 0x00000015000da211 */ /* 0x000fe400078e48ff */
[----:B------:R-:W-:-:S06]  /*0160*/  PRMT R12, RZ, 0x7610, R12 ;  /* 0x00007610ff0c7816 */ /* 0x000fcc000000000c */
[----:B------:R1:W3:Y:S01]  /*0170*/  @!P1 LDG.E.U16 R12, desc[UR4][R16.64] ;  /* 0x00000004100c9981 */ /* 0x0002e2000c1e1500 */
[----:B0-----:R-:W-:Y:S01]  /*0180*/  @!P2 IMAD.WIDE.U32 R8, R13, 0x2, R8 ;  /* 0x000000020d08a825 */ /* 0x001fe200078e0008 */
[----:B------:R-:W-:-:S06]  /*0190*/  PRMT R13, RZ, 0x7610, R13 ;  /* 0x00007610ff0d7816 */ /* 0x000fcc000000000d */
[----:B------:R0:W4:Y:S01]  /*01a0*/  @!P2 LDG.E.U16 R13, desc[UR4][R8.64] ;  /* 0x00000004080da981 */ /* 0x000122000c1e1500 */
[----:B------:R-:W-:-:S05]  /*01b0*/  @!P2 VIADD R21, R21, 0x80 ;  /* 0x000000801515a836 */ /* 0x000fca0000000000 */
[----:B------:R-:W-:Y:S01]  /*01c0*/  ISETP.GE.AND P1, PT, R21, R2, PT ;  /* 0x000000021500720c */ /* 0x000fe20003f26270 */
[----:B------:R-:W0:Y:S01]  /*01d0*/  LDC.U16 R10, c[0x0][0x216] ;  /* 0x00008580ff0a7b82 */ /* 0x000e220000000400 */
[----:B-1----:R-:W-:-:S07]  /*01e0*/  IADD3 R17, R7, 0x80, RZ ;  /* 0x0000008007117810 */ /* 0x002fce0007ffe0ff */
[----:B0-----:R-:W0:Y:S08]  /*01f0*/  @!P0 LDC.64 R8, c[0x0][0x218] ;  /* 0x00008600ff088b82 */ /* 0x001e300000000a00 */
[----:B------:R-:W1:Y:S01]  /*0200*/  @!P1 LDC.64 R18, c[0x0][0x220] ;  /* 0x00008800ff129b82 */ /* 0x000e620000000a00 */
[----:B------:R-:W-:Y:S01]  /*0210*/  @!P1 IMAD R15, R0, 0x200, R21 ;  /* 0x00000200000f9824 */ /* 0x000fe200078e0215 */
[----:B------:R-:W-:Y:S01]  /*0220*/  ISETP.GE.AND P2, PT, R17, R2, PT ;  /* 0x000000021100720c */ /* 0x000fe20003f46270 */
[----:B------:R-:W-:Y:S01]  /*0230*/  VIADD R17, R7, 0x100 ;  /* 0x0000010007117836 */ /* 0x000fe20000000000 */
[----:B------:R-:W-:-:S04]  /*0240*/  PRMT R6, RZ, 0x7610, R6 ;  /* 0x00007610ff067816 */ /* 0x000fc80000000006 */
[----:B------:R-:W-:Y:S01]  /*0250*/  ISETP.GE.AND P3, PT, R17, R2, PT ;  /* 0x000000021100720c */ /* 0x000fe20003f66270 */
[----:B-1----:R-:W-:-:S05]  /*0260*/  @!P1 IMAD.WIDE.U32 R14, R15, 0x2, R18 ;  /* 0x000000020f0e9825 */ /* 0x002fca00078e0012 */
[----:B------:R1:W5:Y:S02]  /*0270*/  @!P1 LDG.E.U16 R6, desc[UR4][R14.64] ;  /* 0x000000040e069981 */ /* 0x000364000c1e1500 */
[----:B-1----:R-:W-:-:S05]  /*0280*/  VIADD R15, R7, 0x180 ;  /* 0x00000180070f7836 */ /* 0x002fca0000000000 */
[----:B------:R-:W-:Y:S02]  /*0290*/  ISETP.GE.AND P1, PT, R15, R2, PT ;  /* 0x000000020f00720c */ /* 0x000fe40003f26270 */
[----:B------:R-:W-:-:S05]  /*02a0*/  @!P0 LEA R15, R0, R7, 0x9 ;  /* 0x00000007000f8211 */ /* 0x000fca00078e48ff */
[----:B0-----:R-:W-:-:S04]  /*02b0*/  @!P0 IMAD.WIDE.U32 R8, R15, 0x2, R8 ;  /* 0x000000020f088825 */ /* 0x001fc800078e0008 */
[----:B------:R-:W-:-:S05]  /*02c0*/  @!P0 VIADD R7, R7, 0x80 ;  /* 0x0000008007078836 */ /* 0x000fca0000000000 */
[----:B------:R-:W-:Y:S01]  /*02d0*/  ISETP.GE.AND P4, PT, R7, R2, PT ;  /* 0x000000020700720c */ /* 0x000fe20003f86270 */
[----:B------:R-:W-:Y:S01]  /*02e0*/  @!P3 IMAD.U32 R14, R10, 0x10000, RZ ;  /* 0x000100000a0eb824 */ /* 0x000fe200078e00ff */
[----:B------:R-:W-:Y:S01]  /*02f0*/  BSSY B0, `(.L_x_2019) ;  /* 0x000001d000007945 */ /* 0x000fe20003800000 */
[----:B--2---:R-:W-:-:S06]  /*0300*/  @!P0 IMAD.U32 R16, R11, 0x10000, RZ ;  /* 0x000100000b108824 */ /* 0x004fcc00078e00ff */
[----:B------:R-:W0:Y:S01]  /*0310*/  @!P0 MUFU.RCP R16, R16 ;  /* 0x0000001000108308 */ /* 0x000e220000001000 */
[----:B------:R-:W-:-:S05]  /*0320*/  @!P0 SHF.L.U32 R11, R10, 0x10, RZ ;  /* 0x000000100a0b8819 */ /* 0x000fca00000006ff */
[----:B0-----:R-:W-:Y:S01]  /*0330*/  @!P0 FMUL.FTZ R11, R11, R16 ;  /* 0x000000100b0b8220 */ /* 0x001fe20000410000 */
[----:B---3--:R-:W-:-:S04]  /*0340*/  @!P2 SHF.L.U32 R12, R12, 0x10, RZ ;  /* 0x000000100c0ca819 */ /* 0x008fc800000006ff */
[----:B------:R-:W-:Y:S02]  /*0350*/  @!P0 F2FP.BF16.F32.PACK_AB R5, RZ, R11 ;  /* 0x0000000bff05823e */ /* 0x000fe400000010ff */
[----:B------:R-:W0:Y:S02]  /*0360*/  @!P2 MUFU.RCP R12, R12 ;  /* 0x0000000c000ca308 */ /* 0x000e240000001000 */
[----:B------:R-:W-:Y:S01]  /*0370*/  PRMT R15, R5, 0x7610, R15 ;  /* 0x00007610050f7816 */ /* 0x000fe2000000000f */
[----:B----4-:R-:W-:-:S04]  /*0380*/  @!P3 IMAD.U32 R13, R13, 0x10000, RZ ;  /* 0x000100000d0db824 */ /* 0x010fc800078e00ff */
[----:B------:R1:W-:Y:S02]  /*0390*/  @!P0 STG.E.U16 desc[UR4][R8.64], R15 ;  /* 0x0000000f08008986 */ /* 0x0003e4000c101504 */
[----:B------:R-:W2:Y:S01]  /*03a0*/  @!P3 MUFU.RCP R13, R13 ;  /* 0x0000000d000db308 */ /* 0x000ea20000001000 */
[----:B------:R-:W-:-:S05]  /*03b0*/  @!P2 SHF.L.U32 R11, R10, 0x10, RZ ;  /* 0x000000100a0ba819 */ /* 0x000fca00000006ff */
[----:B0-----:R-:W-:-:S05]  /*03c0*/  @!P2 FMUL.FTZ R5, R11, R12 ;  /* 0x0000000c0b05a220 */ /* 0x001fca0000410000 */
[----:B------:R-:W-:Y:S01]  /*03d0*/  @!P2 F2FP.BF16.F32.PACK_AB R4, RZ, R5 ;  /* 0x00000005ff04a23e */ /* 0x000fe200000010ff */
[----:B--2---:R-:W-:-:S05]  /*03e0*/  @!P3 FMUL.FTZ R11, R14, R13 ;  /* 0x0000000d0e0bb220 */ /* 0x004fca0000410000 */
        /* <DEDUP_REMOVED lines=13> */
.L_x_2020:
[----:B------:R-:W-:Y:S05]  /*04c0*/  BSYNC B0 ;  /* 0x0000000000007941 */ /* 0x000fea0003800000 */
.L_x_2019:
[----:B-----5:R-:W-:Y:S02]  /*04d0*/  @!P1 SHF.L.U32 R6, R6, 0x10, RZ ;  /* 0x0000001006069819 */ /* 0x020fe400000006ff */
[----:B------:R-:W-:Y:S02]  /*04e0*/  ISETP.GE.AND P0, PT, R7, R2, PT ;  /* 0x000000020700720c */ /* 0x000fe40003f06270 */
[----:B0-----:R0:W1:Y:S11]  /*04f0*/  @!P1 MUFU.RCP R4, R6 ;  /* 0x0000000600049308 */ /* 0x0010760000001000 */
[----:B0-----:R-:W-:Y:S05]  /*0500*/  @P0 EXIT ;  /* 0x000000000000094d */ /* 0x001fea0003800000 */
[----:B------:R-:W0:Y:S01]  /*0510*/  LDC.64 R2, c[0x0][0x218] ;  /* 0x00008600ff027b82 */ /* 0x000e220000000a00 */
[----:B------:R-:W-:Y:S01]  /*0520*/  @!P1 IMAD.U32 R9, R10, 0x10000, RZ ;  /* 0x000100000a099824 */ /* 0x000fe200078e00ff */
[----:B------:R-:W-:-:S03]  /*0530*/  LEA R7, R0, R7, 0x9 ;  /* 0x0000000700077211 */ /* 0x000fc600078e48ff */
[----:B-1----:R-:W-:-:S05]  /*0540*/  @!P1 FMUL.FTZ R4, R9, R4 ;  /* 0x0000000409049220 */ /* 0x002fca0000410000 */
[----:B------:R-:W-:Y:S01]  /*0550*/  @!P1 F2FP.BF16.F32.PACK_AB R5, RZ, R4 ;  /* 0x00000004ff05923e */ /* 0x000fe200000010ff */
[----:B0-----:R-:W-:-:S05]  /*0560*/  IMAD.WIDE.U32 R2, R7, 0x2, R2 ;  /* 0x0000000207027825 */ /* 0x001fca00078e0002 */
[----:B------:R-:W-:Y:S01]  /*0570*/  STG.E.U16 desc[UR4][R2.64], R5 ;  /* 0x0000000502007986 */ /* 0x000fe2000c101504 */
[----:B------:R-:W-:Y:S05]  /*0580*/  EXIT ;  /* 0x000000000000794d */ /* 0x000fea0003800000 */
.L_x_2021:
        /* <DEDUP_REMOVED lines=15> */
.L_x_19335:


//--------------------- .text._ZN2at6native29vectorized_elementwise_kernelILi2ENS0_13AUnaryFunctorIN3c108BFloat16ES4_S4_NS0_15binary_internal10DivFunctorIS4_EEEESt5arrayIPcLm2EEEEviT0_T1_ --------------------------
	.section	.text._ZN2at6native29vectorized_elementwise_kernelILi2ENS0_13AUnaryFunctorIN3c108BFloat16ES4_S4_NS0_15binary_internal10DivFunctorIS4_EEEESt5arrayIPcLm2EEEEviT0_T1_,"ax",@progbits
	.align	128
        .global         _ZN2at6native29vectorized_elementwise_kernelILi2ENS0_13AUnaryFunctorIN3c108BFloat16ES4_S4_NS0_15binary_internal10DivFunctorIS4_EEEESt5arrayIPcLm2EEEEviT0_T1_
        .type           _ZN2at6native29vectorized_elementwise_kernelILi2ENS0_13AUnaryFunctorIN3c108BFloat16ES4_S4_NS0_15binary_internal10DivFunctorIS4_EEEESt5arrayIPcLm2EEEEviT0_T1_,@function
        .size           _ZN2at6native29vectorized_elementwise_kernelILi2ENS0_13AUnaryFunctorIN3c108BFloat16ES4_S4_NS0_15binary_internal10DivFunctorIS4_EEEESt5arrayIPcLm2EEEEviT0_T1_,(.L_x_19336 - _ZN2at6native29vectorized_elementwise_kernelILi2ENS0_13AUnaryFunctorIN3c108BFloat16ES4_S4_NS0_15binary_internal10DivFunctorIS4_EEEESt5arrayIPcLm2EEEEviT0_T1_)
        .other          _ZN2at6native29vectorized_elementwise_kernelILi2ENS0_13AUnaryFunctorIN3c108BFloat16ES4_S4_NS0_15binary_internal10DivFunctorIS4_EEEESt5arrayIPcLm2EEEEviT0_T1_,@"STO_CUDA_ENTRY STV_DEFAULT"
_ZN2at6native29vectorized_elementwise_kernelILi2ENS0_13AUnaryFunctorIN3c108BFloat16ES4_S4_NS0_15binary_internal10DivFunctorIS4_EEEESt5arrayIPcLm2EEEEviT0_T1_:
.text._ZN2at6native29vectorized_elementwise_kernelILi2ENS0_13AUnaryFunctorIN3c108BFloat16ES4_S4_NS0_15binary_internal10DivFunctorIS4_EEEESt5arrayIPcLm2EEEEviT0_T1_:
        /* <DEDUP_REMOVED lines=12> */
[----:B0-----:R-:W-:-:S05]  /*00c0*/  IMAD.WIDE.U32 R6, R2, 0x4, R6 ;  /* 0x0000000402067825 */ /* 0x001fca00078e0006 */
[----:B------:R-:W2:Y:S04]  /*00d0*/  LDG.E R10, desc[UR4][R6.64] ;  /* 0x00000004060a7981 */ /* 0x000ea8000c1e1900 */
[----:B------:R-:W3:Y:S04]  /*00e0*/  LDG.E R12, desc[UR4][R6.64+0x200] ;  /* 0x00020004060c7981 */ /* 0x000ee8000c1e1900 */
[----:B------:R-:W4:Y:S04]  /*00f0*/  LDG.E R13, desc[UR4][R6.64+0x400] ;  /* 0x00040004060d7981 */ /* 0x000f28000c1e1900 */
[----:B------:R0:W5:Y:S01]  /*0100*/  LDG.E R14, desc[UR4][R6.64+0x600] ;  /* 0x00060004060e7981 */ /* 0x000162000c1e1900 */
[----:B-1----:R-:W-:Y:S01]  /*0110*/  IMAD.U32 R5, R5, 0x10000, RZ ;  /* 0x0001000005057824 */ /* 0x002fe200078e00ff */
[----:B0-----:R-:W0:Y:S02]  /*0120*/  LDC.64 R6, c[0x0][0x218] ;  /* 0x00008600ff067b82 */ /* 0x001e240000000a00 */
[----:B0-----:R-:W-:-:S04]  /*0130*/  IMAD.WIDE.U32 R6, R0, 0x2, R6 ;  /* 0x0000000200067825 */ /* 0x001fc800078e0006 */
[----:B------:R-:W-:-:S04]  /*0140*/  IMAD.WIDE R6, R2, 0x4, R6 ;  /* 0x0000000402067825 */ /* 0x000fc800078e0206 */
[C---:B--2---:R-:W-:Y:S01]  /*0150*/  IMAD.U32 R3, R10.reuse, 0x10000, RZ ;  /* 0x000100000a037824 */ /* 0x044fe200078e00ff */
[----:B------:R-:W-:Y:S02]  /*0160*/  PRMT R10, R10, 0x7632, R10 ;  /* 0x000076320a0a7816 */ /* 0x000fe4000000000a */
[----:B---3--:R-:W-:Y:S02]  /*0170*/  SHF.L.U32 R8, R12, 0x10, RZ ;  /* 0x000000100c087819 */ /* 0x008fe400000006ff */
[----:B------:R-:W-:Y:S01]  /*0180*/  SHF.L.U32 R11, R10, 0x10, RZ ;  /* 0x000000100a0b7819 */ /* 0x000fe200000006ff */
[----:B------:R-:W0:Y:S01]  /*0190*/  MUFU.RCP R3, R3 ;  /* 0x0000000300037308 */ /* 0x000e220000001000 */
[----:B------:R-:W-:Y:S01]  /*01a0*/  PRMT R10, R12, 0x7632, R10 ;  /* 0x000076320c0a7816 */ /* 0x000fe2000000000a */
[----:B----4-:R-:W-:Y:S02]  /*01b0*/  IMAD.U32 R4, R13, 0x10000, RZ ;  /* 0x000100000d047824 */ /* 0x010fe400078e00ff */
[----:B-----5:R-:W-:-:S02]  /*01c0*/  IMAD.U32 R9, R14, 0x10000, RZ ;  /* 0x000100000e097824 */ /* 0x020fc400078e00ff */
[----:B------:R-:W-:Y:S01]  /*01d0*/  IMAD.U32 R12, R10, 0x10000, RZ ;  /* 0x000100000a0c7824 */ /* 0x000fe200078e00ff */
[----:B------:R-:W-:Y:S01]  /*01e0*/  PRMT R10, R13, 0x7632, R10 ;  /* 0x000076320d0a7816 */ /* 0x000fe2000000000a */
[----:B------:R-:W1:Y:S04]  /*01f0*/  MUFU.RCP R8, R8 ;  /* 0x0000000800087308 */ /* 0x000e680000001000 */
[----:B------:R-:W-:Y:S01]  /*0200*/  IMAD.U32 R13, R10, 0x10000, RZ ;  /* 0x000100000a0d7824 */ /* 0x000fe200078e00ff */
[----:B------:R-:W-:-:S03]  /*0210*/  PRMT R10, R14, 0x7632, R10 ;  /* 0x000076320e0a7816 */ /* 0x000fc6000000000a */
[----:B------:R-:W2:Y:S01]  /*0220*/  MUFU.RCP R9, R9 ;  /* 0x0000000900097308 */ /* 0x000ea20000001000 */
[----:B------:R-:W-:Y:S01]  /*0230*/  SHF.L.U32 R14, R10, 0x10, RZ ;  /* 0x000000100a0e7819 */ /* 0x000fe200000006ff */
[----:B0-----:R-:W-:-:S06]  /*0240*/  FMUL.FTZ R3, R5, R3 ;  /* 0x0000000305037220 */ /* 0x001fcc0000410000 */
[----:B------:R-:W0:Y:S01]  /*0250*/  MUFU.RCP R4, R4 ;  /* 0x0000000400047308 */ /* 0x000e220000001000 */
[----:B-1----:R-:W-:-:S07]  /*0260*/  FMUL.FTZ R8, R5, R8 ;  /* 0x0000000805087220 */ /* 0x002fce0000410000 */
[----:B------:R-:W1:Y:S01]  /*0270*/  MUFU.RCP R16, R11 ;  /* 0x0000000b00107308 */ /* 0x000e620000001000 */
[----:B--2---:R-:W-:-:S07]  /*0280*/  FMUL.FTZ R10, R5, R9 ;  /* 0x00000009050a7220 */ /* 0x004fce0000410000 */
[----:B------:R-:W2:Y:S01]  /*0290*/  MUFU.RCP R12, R12 ;  /* 0x0000000c000c7308 */ /* 0x000ea20000001000 */
[----:B0-----:R-:W-:-:S07]  /*02a0*/  FMUL.FTZ R4, R5, R4 ;  /* 0x0000000405047220 */ /* 0x001fce0000410000 */
[----:B------:R-:W0:Y:S01]  /*02b0*/  MUFU.RCP R18, R13 ;  /* 0x0000000d00127308 */ /* 0x000e220000001000 */
[----:B-1----:R-:W-:-:S05]  /*02c0*/  FMUL.FTZ R0, R5, R16 ;  /* 0x0000001005007220 */ /* 0x002fca0000410000 */
[----:B------:R-:W-:Y:S02]  /*02d0*/  F2FP.BF16.F32.PACK_AB R3, R0, R3 ;  /* 0x000000030003723e */ /* 0x000fe400000010ff */
[----:B------:R-:W1:Y:S01]  /*02e0*/  MUFU.RCP R14, R14 ;  /* 0x0000000e000e7308 */ /* 0x000e620000001000 */
[----:B--2---:R-:W-:Y:S02]  /*02f0*/  FMUL.FTZ R9, R5, R12 ;  /* 0x0000000c05097220 */ /* 0x004fe40000410000 */
[----:B------:R-:W-:Y:S03]  /*0300*/  STG.E desc[UR4][R6.64], R3 ;  /* 0x0000000306007986 */ /* 0x000fe6000c101904 */
[----:B------:R-:W-:Y:S01]  /*0310*/  F2FP.BF16.F32.PACK_AB R9, R9, R8 ;  /* 0x000000080909723e */ /* 0x000fe200000010ff */
[----:B0-----:R-:W-:-:S04]  /*0320*/  FMUL.FTZ R11, R5, R18 ;  /* 0x00000012050b7220 */ /* 0x001fc80000410000 */
[----:B------:R-:W-:Y:S01]  /*0330*/  STG.E desc[UR4][R6.64+0x200], R9 ;  /* 0x0002000906007986 */ /* 0x000fe2000c101904 */
[----:B------:R-:W-:Y:S01]  /*0340*/  F2FP.BF16.F32.PACK_AB R11, R11, R4 ;  /* 0x000000040b0b723e */ /* 0x000fe200000010ff */
[----:B-1----:R-:W-:-:S04]  /*0350*/  FMUL.FTZ R5, R5, R14 ;  /* 0x0000000e05057220 */ /* 0x002fc80000410000 */
[----:B------:R-:W-:Y:S01]  /*0360*/  STG.E desc[UR4][R6.64+0x400], R11 ;  /* 0x0004000b06007986 */ /* 0x000fe2000c101904 */
[----:B------:R-:W-:-:S05]  /*0370*/  F2FP.BF16.F32.PACK_AB R5, R5, R10 ;  /* 0x0000000a0505723e */ /* 0x000fca00000010ff */
[----:B------:R-:W-:Y:S01]  /*0380*/  STG.E desc[UR4][R6.64+0x600], R5 ;  /* 0x0006000506007986 */ /* 0x000fe2000c101904 */
[----:B------:R-:W-:Y:S05]  /*0390*/  EXIT ;  /* 0x000000000000794d */ /* 0x000fea0003800000 */
.L_x_2022:
        /* <DEDUP_REMOVED lines=11> */
[----:B------:R-:W-:Y:S01]  /*0450*/  ISETP.GE.AND P5, PT, R21, R2, PT ;  /* 0x000000021500720c */ /* 0x000fe20003fa6270 */
[----:B0-----:R-:W-:-:S05]  /*0460*/  @!P0 IMAD.WIDE.U32 R16, R25, 0x2, R16 ;  /* 0x0000000219108825 */ /* 0x001fca00078e0010 */
[----:B------:R-:W3:Y:S07]  /*0470*/  @!P0 LDG.E.U16 R20, desc[UR4][R16.64] ;  /* 0x0000000410148981 */ /* 0x000eee000c1e1500 */
[----:B------:R-:W-:Y:S01]  /*0480*/  @!P5 IMAD.IADD R11, R0, 0x1, R21 ;  /* 0x00000001000bd824 */ /* 0x000fe200078e0215 */
[----:B------:R-:W0:Y:S01]  /*0490*/  @!P5 LDC.64 R12, c[0x0][0x220] ;  /* 0x00008800ff0cdb82 */ /* 0x000e220000000a00 */
[----:B------:R-:W-:-:S05]  /*04a0*/  @!P5 VIADD R21, R21, 0x80 ;  /* 0x000000801515d836 */ /* 0x000fca0000000000 */
[----:B------:R-:W-:Y:S01]  /*04b0*/  ISETP.GE.AND P4, PT, R21, R2, PT ;  /* 0x000000021500720c */ /* 0x000fe20003f86270 */
[----:B--2---:R-:W-:Y:S01]  /*04c0*/  @!P6 IMAD.WIDE.U32 R18, R3, 0x2, R18 ;  /* 0x000000020312e825 */ /* 0x004fe200078e0012 */
[----:B------:R-:W-:-:S06]  /*04d0*/  PRMT R3, RZ, 0x7610, R3 ;  /* 0x00007610ff037816 */ /* 0x000fcc0000000003 */
[----:B------:R2:W4:Y:S05]  /*04e0*/  @!P6 LDG.E.U16 R3, desc[UR4][R18.64] ;  /* 0x000000041203e981 */ /* 0x00052a000c1e1500 */
[----:B------:R-:W-:Y:S01]  /*04f0*/  @!P4 IADD3 R15, R0, R21, RZ ;  /* 0x00000015000fc210 */ /* 0x000fe20007ffe0ff */
[----:B------:R-:W-:Y:S01]  /*0500*/  @!P4 VIADD R21, R21, 0x80 ;  /* 0x000000801515c836 */ /* 0x000fe20000000000 */
[----:B------:R-:W5:Y:S04]  /*0510*/  @!P4 LDC.64 R28, c[0x0][0x220] ;  /* 0x00008800ff1ccb82 */ /* 0x000f680000000a00 */
[----:B------:R-:W-:-:S13]  /*0520*/  ISETP.GE.AND P3, PT, R21, R2, PT ;  /* 0x000000021500720c */ /* 0x000fda0003f66270 */
[----:B------:R-:W-:Y:S01]  /*0530*/  @!P3 IMAD.IADD R26, R0, 0x1, R21 ;  /* 0x00000001001ab824 */ /* 0x000fe200078e0215 */
[----:B------:R-:W-:Y:S01]  /*0540*/  @!P3 IADD3 R21, R21, 0x80, RZ ;  /* 0x000000801515b810 */ /* 0x000fe20007ffe0ff */
[----:B0-----:R-:W-:Y:S01]  /*0550*/  @!P5 IMAD.WIDE.U32 R12, R11, 0x2, R12 ;  /* 0x000000020b0cd825 */ /* 0x001fe200078e000c */
[----:B--2---:R-:W0:Y:S02]  /*0560*/  @!P3 LDC.64 R18, c[0x0][0x220] ;  /* 0x00008800ff12bb82 */ /* 0x004e240000000a00 */
[----:B------:R-:W-:-:S13]  /*0570*/  ISETP.GE.AND P2, PT, R21, R2, PT ;  /* 0x000000021500720c */ /* 0x000fda0003f46270 */
[----:B------:R-:W-:Y:S01]  /*0580*/  @!P2 IMAD.IADD R27, R0, 0x1, R21 ;  /* 0x00000001001ba824 */ /* 0x000fe200078e0215 */
[----:B------:R-:W-:Y:S01]  /*0590*/  PRMT R11, RZ, 0x7610, R11 ;  /* 0x00007610ff0b7816 */ /* 0x000fe2000000000b */
[----:B------:R-:W-:Y:S01]  /*05a0*/  @!P2 VIADD R21, R21, 0x80 ;  /* 0x000000801515a836 */ /* 0x000fe20000000000 */
[----:B------:R-:W2:Y:S04]  /*05b0*/  @!P2 LDC.64 R16, c[0x0][0x220] ;  /* 0x00008800ff10ab82 */ /* 0x000ea80000000a00 */
[----:B------:R-:W-:Y:S01]  /*05c0*/  ISETP.GE.AND P1, PT, R21, R2, PT ;  /* 0x000000021500720c */ /* 0x000fe20003f26270 */
[----:B------:R1:W4:-:S12]  /*05d0*/  @!P5 LDG.E.U16 R11, desc[UR4][R12.64] ;  /* 0x000000040c0bd981 */ /* 0x000318000c1e1500 */
[----:B------:R-:W-:Y:S01]  /*05e0*/  @!P1 IADD3 R25, R0, R21, RZ ;  /* 0x0000001500199210 */ /* 0x000fe20007ffe0ff */
[----:B------:R-:W-:Y:S01]  /*05f0*/  @!P1 VIADD R21, R21, 0x80 ;  /* 0x0000008015159836 */ /* 0x000fe20000000000 */
[----:B-1----:R-:W1:Y:S04]  /*0600*/  @!P1 LDC.64 R12, c[0x0][0x220] ;  /* 0x00008800ff0c9b82 */ /* 0x002e680000000a00 */
[----:B------:R-:W-:Y:S01]  /*0610*/  ISETP.GE.AND P6, PT, R21, R2, PT ;  /* 0x000000021500720c */ /* 0x000fe20003fc6270 */
[----:B-----5:R-:W-:-:S12]  /*0620*/  @!P4 IMAD.WIDE.U32 R28, R15, 0x2, R28 ;  /* 0x000000020f1cc825 */ /* 0x020fd800078e001c */
[----:B------:R-:W5:Y:S01]  /*0630*/  @!P6 LDC.64 R14, c[0x0][0x220] ;  /* 0x00008800ff0eeb82 */ /* 0x000f620000000a00 */
[----:B------:R-:W-:Y:S01]  /*0640*/  @!P6 IMAD.IADD R21, R0, 0x1, R21 ;  /* 0x000000010015e824 */ /* 0x000fe200078e0215 */
[----:B------:R-:W-:Y:S01]  /*0650*/  PRMT R24, RZ, 0x7610, R24 ;  /* 0x00007610ff187816 */ /* 0x000fe20000000018 */
[----:B0-----:R-:W-:Y:S01]  /*0660*/  @!P3 IMAD.WIDE.U32 R18, R26, 0x2, R18 ;  /* 0x000000021a12b825 */ /* 0x001fe200078e0012 */
[----:B------:R-:W-:-:S03]  /*0670*/  PRMT R26, RZ, 0x7610, R26 ;  /* 0x00007610ff1a7816 */ /* 0x000fc6000000001a */
[----:B--2---:R-:W-:Y:S01]  /*0680*/  @!P2 IMAD.WIDE.U32 R16, R27, 0x2, R16 ;  /* 0x000000021b10a825 */ /* 0x004fe200078e0010 */
[----:B------:R-:W-:Y:S01]  /*0690*/  PRMT R27, RZ, 0x7610, R27 ;  /* 0x00007610ff1b7816 */ /* 0x000fe2000000001b */
[----:B------:R-:W2:Y:S02]  /*06a0*/  @!P4 LDG.E.U16 R24, desc[UR4][R28.64] ;  /* 0x000000041c18c981 */ /* 0x000ea4000c1e1500 */
[----:B-1----:R-:W-:Y:S01]  /*06b0*/  @!P1 IMAD.WIDE.U32 R12, R25, 0x2, R12 ;  /* 0x00000002190c9825 */ /* 0x002fe200078e000c */
[----:B------:R-:W-:Y:S01]  /*06c0*/  PRMT R25, RZ, 0x7610, R25 ;  /* 0x00007610ff197816 */ /* 0x000fe20000000019 */
[----:B------:R0:W2:Y:S04]  /*06d0*/  @!P3 LDG.E.U16 R26, desc[UR4][R18.64] ;  /* 0x00000004121ab981 */ /* 0x0000a8000c1e1500 */
[----:B------:R-:W2:Y:S04]  /*06e0*/  @!P2 LDG.E.U16 R27, desc[UR4][R16.64] ;  /* 0x00000004101ba981 */ /* 0x000ea8000c1e1500 */
[----:B------:R1:W2:Y:S01]  /*06f0*/  @!P1 LDG.E.U16 R25, desc[UR4][R12.64] ;  /* 0x000000040c199981 */ /* 0x0002a2000c1e1500 */
[----:B-----5:R-:W-:Y:S01]  /*0700*/  @!P6 IMAD.WIDE.U32 R14, R21, 0x2, R14 ;  /* 0x00000002150ee825 */ /* 0x020fe200078e000e */
[----:B------:R-:W-:-:S06]  /*0710*/  PRMT R21, RZ, 0x7610, R21 ;  /* 0x00007610ff157816 */ /* 0x000fcc0000000015 */
[----:B------:R5:W2:Y:S01]  /*0720*/  @!P6 LDG.E.U16 R21, desc[UR4][R14.64] ;  /* 0x000000040e15e981 */ /* 0x000aa2000c1e1500 */
[----:B0-----:R-:W-:-:S04]  /*0730*/  IADD3 R19, R23, 0x80, RZ ;  /* 0x0000008017137810 */ /* 0x001fc80007ffe0ff */
[----:B------:R-:W-:Y:S02]  /*0740*/  ISETP.GE.AND P5, PT, R19, R2, PT ;  /* 0x000000021300720c */ /* 0x000fe40003fa6270 */
[C---:B-1----:R-:W-:Y:S01]  /*0750*/  IADD3 R13, R23.reuse, 0x200, RZ ;  /* 0x00000200170d7810 */ /* 0x042fe20007ffe0ff */
[----:B------:R-:W-:-:S03]  /*0760*/  VIADD R17, R23, 0x100 ;  /* 0x0000010017117836 */ /* 0x000fc60000000000 */
[-C--:B------:R-:W-:Y:S01]  /*0770*/  ISETP.GE.AND P3, PT, R13, R2.reuse, PT ;  /* 0x000000020d00720c */ /* 0x080fe20003f66270 */
[----:B------:R-:W-:Y:S01]  /*0780*/  VIADD R13, R23, 0x280 ;  /* 0x00000280170d7836 */ /* 0x000fe20000000000 */
[----:B------:R-:W-:-:S05]  /*0790*/  ISETP.GE.AND P1, PT, R17, R2, PT ;  /* 0x000000021100720c */ /* 0x000fca0003f26270 */
[----:B-----5:R-:W-:Y:S01]  /*07a0*/  @!P5 SHF.L.U32 R15, R5, 0x10, RZ ;  /* 0x00000010050fd819 */ /* 0x020fe200000006ff */
[----:B------:R-:W-:Y:S01]  /*07b0*/  VIADD R17, R23, 0x380 ;  /* 0x0000038017117836 */ /* 0x000fe20000000000 */
[----:B------:R-:W-:Y:S02]  /*07c0*/  ISETP.GE.AND P4, PT, R13, R2, PT ;  /* 0x000000020d00720c */ /* 0x000fe40003f86270 */
[----:B------:R-:W0:Y:S01]  /*07d0*/  @!P0 LDC.64 R12, c[0x0][0x218] ;  /* 0x00008600ff0c8b82 */ /* 0x000e220000000a00 */
[----:B------:R-:W-:-:S03]  /*07e0*/  @!P0 IMAD.IADD R19, R0, 0x1, R23 ;  /* 0x0000000100138824 */ /* 0x000fc600078e0217 */
[----:B------:R-:W-:Y:S01]  /*07f0*/  @!P1 IMAD.U32 R18, R5, 0x10000, RZ ;  /* 0x0001000005129824 */ /* 0x000fe200078e00ff */
[----:B------:R-:W-:Y:S04]  /*0800*/  BSSY B0, `(.L_x_2023) ;  /* 0x000005c000007945 */ /* 0x000fe80003800000 */
[----:B------:R-:W-:Y:S01]  /*0810*/  BSSY B1, `(.L_x_2024) ;  /* 0x0000054000017945 */ /* 0x000fe20003800000 */
[----:B0-----:R-:W-:-:S04]  /*0820*/  @!P0 IMAD.WIDE.U32 R12, R19, 0x2, R12 ;  /* 0x00000002130c8825 */ /* 0x001fc800078e000c */
[----:B------:R-:W-:Y:S02]  /*0830*/  @!P4 IMAD.U32 R19, R5, 0x10000, RZ ;  /* 0x000100000513c824 */ /* 0x000fe400078e00ff */
[----:B---3--:R-:W-:Y:S02]  /*0840*/  @!P0 IMAD.U32 R20, R20, 0x10000, RZ ;  /* 0x0001000014148824 */ /* 0x008fe400078e00ff */
[----:B----4-:R-:W-:-:S06]  /*0850*/  @!P5 IMAD.U32 R16, R3, 0x10000, RZ ;  /* 0x000100000310d824 */ /* 0x010fcc00078e00ff */
[----:B------:R-:W0:Y:S01]  /*0860*/  @!P5 MUFU.RCP R16, R16 ;  /* 0x000000100010d308 */ /* 0x000e220000001000 */
[----:B------:R-:W-:-:S07]  /*0870*/  IADD3 R3, R23, 0x180, RZ ;  /* 0x0000018017037810 */ /* 0x000fce0007ffe0ff */
[----:B------:R-:W1:Y:S01]  /*0880*/  @!P0 MUFU.RCP R14, R20 ;  /* 0x00000014000e8308 */ /* 0x000e620000001000 */
[----:B------:R-:W-:Y:S01]  /*0890*/  ISETP.GE.AND P2, PT, R3, R2, PT ;  /* 0x000000020300720c */ /* 0x000fe20003f46270 */
[----:B0-----:R-:W-:Y:S01]  /*08a0*/  @!P5 FMUL.FTZ R16, R15, R16 ;  /* 0x000000100f10d220 */ /* 0x001fe20000410000 */
[----:B------:R-:W-:-:S04]  /*08b0*/  VIADD R15, R23, 0x300 ;  /* 0x00000300170f7836 */ /* 0x000fc80000000000 */
[----:B------:R-:W-:Y:S02]  /*08c0*/  @!P5 F2FP.BF16.F32.PACK_AB R4, RZ, R16 ;  /* 0x00000010ff04d23e */ /* 0x000fe400000010ff */
[-C--:B------:R-:W-:Y:S02]  /*08d0*/  ISETP.GE.AND P6, PT, R15, R2.reuse, PT ;  /* 0x000000020f00720c */ /* 0x080fe40003fc6270 */
[----:B------:R-:W-:Y:S02]  /*08e0*/  ISETP.GE.AND P5, PT, R17, R2, PT ;  /* 0x000000021100720c */ /* 0x000fe40003fa6270 */
[----:B------:R-:W-:-:S05]  /*08f0*/  @!P0 SHF.L.U32 R17, R5, 0x10, RZ ;  /* 0x0000001005118819 */ /* 0x000fca00000006ff */
[----:B-1----:R-:W-:-:S05]  /*0900*/  @!P0 FMUL.FTZ R17, R17, R14 ;  /* 0x0000000e11118220 */ /* 0x002fca0000410000 */
[----:B------:R-:W-:Y:S01]  /*0910*/  @!P0 F2FP.BF16.F32.PACK_AB R22, RZ, R17 ;  /* 0x00000011ff16823e */ /* 0x000fe200000010ff */
[----:B------:R-:W-:-:S06]  /*0920*/  @!P1 IMAD.U32 R3, R11, 0x10000, RZ ;  /* 0x000100000b039824 */ /* 0x000fcc00078e00ff */
[----:B------:R-:W0:Y:S01]  /*0930*/  @!P1 MUFU.RCP R3, R3 ;  /* 0x0000000300039308 */ /* 0x000e220000001000 */
[----:B------:R-:W-:Y:S01]  /*0940*/  @!P0 IADD3 R23, R23, 0x80, RZ ;  /* 0x0000008017178810 */ /* 0x000fe20007ffe0ff */
[----:B------:R-:W-:Y:S01]  /*0950*/  @!P2 IMAD.U32 R20, R5, 0x10000, RZ ;  /* 0x000100000514a824 */ /* 0x000fe200078e00ff */
[----:B--2---:R-:W-:Y:S02]  /*0960*/  @!P2 SHF.L.U32 R11, R24, 0x10, RZ ;  /* 0x00000010180ba819 */ /* 0x004fe400000006ff */
[----:B------:R-:W-:Y:S01]  /*0970*/  @!P3 SHF.L.U32 R15, R26, 0x10, RZ ;  /* 0x000000101a0fb819 */ /* 0x000fe200000006ff */
[----:B------:R-:W-:Y:S01]  /*0980*/  @!P4 IMAD.U32 R16, R27, 0x10000, RZ ;  /* 0x000100001b10c824 */ /* 0x000fe200078e00ff */
[----:B------:R-:W-:Y:S02]  /*0990*/  @!P6 SHF.L.U32 R14, R25, 0x10, RZ ;  /* 0x00000010190ee819 */ /* 0x000fe400000006ff */
[----:B------:R-:W1:Y:S01]  /*09a0*/  @!P2 MUFU.RCP R11, R11 ;  /* 0x0000000b000ba308 */ /* 0x000e620000001000 */
[----:B------:R-:W-:-:S02]  /*09b0*/  PRMT R24, R22, 0x7610, R24 ;  /* 0x0000761016187816 */ /* 0x000fc40000000018 */
[----:B------:R-:W-:-:S05]  /*09c0*/  @!P5 SHF.L.U32 R17, R21, 0x10, RZ ;  /* 0x000000101511d819 */ /* 0x000fca00000006ff */
[----:B------:R-:W2:Y:S01]  /*09d0*/  @!P3 MUFU.RCP R15, R15 ;  /* 0x0000000f000fb308 */ /* 0x000ea20000001000 */
[----:B------:R3:W-:Y:S07]  /*09e0*/  @!P0 STG.E.U16 desc[UR4][R12.64], R24 ;  /* 0x000000180c008986 */ /* 0x0007ee000c101504 */
[----:B------:R-:W4:Y:S01]  /*09f0*/  @!P4 MUFU.RCP R16, R16 ;  /* 0x000000100010c308 */ /* 0x000f220000001000 */
[----:B------:R-:W-:-:S07]  /*0a00*/  ISETP.GE.AND P0, PT, R23, R2, PT ;  /* 0x000000021700720c */ /* 0x000fce0003f06270 */
[----:B------:R-:W5:Y:S08]  /*0a10*/  @!P6 MUFU.RCP R14, R14 ;  /* 0x0000000e000ee308 */ /* 0x000f700000001000 */
[----:B------:R-:W3:Y:S01]  /*0a20*/  @!P5 MUFU.RCP R17, R17 ;  /* 0x000000110011d308 */ /* 0x000ee20000001000 */
[C---:B------:R-:W-:Y:S01]  /*0a30*/  @!P3 SHF.L.U32 R22, R5.reuse, 0x10, RZ ;  /* 0x000000100516b819 */ /* 0x040fe200000006ff */
[----:B0-----:R-:W-:Y:S01]  /*0a40*/  @!P1 FMUL.FTZ R3, R18, R3 ;  /* 0x0000000312039220 */ /* 0x001fe20000410000 */
[C---:B------:R-:W-:Y:S01]  /*0a50*/  @!P6 SHF.L.U32 R21, R5.reuse, 0x10, RZ ;  /* 0x000000100515e819 */ /* 0x040fe200000006ff */
[----:B------:R-:W-:-:S02]  /*0a60*/  @!P5 IMAD.U32 R18, R5, 0x10000, RZ ;  /* 0x000100000512d824 */ /* 0x000fc400078e00ff */
[----:B-1----:R-:W-:Y:S01]  /*0a70*/  @!P2 FMUL.FTZ R11, R20, R11 ;  /* 0x0000000b140ba220 */ /* 0x002fe20000410000 */
[----:B--2---:R-:W-:Y:S01]  /*0a80*/  @!P3 FMUL.FTZ R15, R22, R15 ;  /* 0x0000000f160fb220 */ /* 0x004fe20000410000 */
[----:B----4-:R-:W-:Y:S01]  /*0a90*/  @!P4 FMUL.FTZ R16, R19, R16 ;  /* 0x000000101310c220 */ /* 0x010fe20000410000 */
[----:B-----5:R-:W-:Y:S01]  /*0aa0*/  @!P6 FMUL.FTZ R14, R21, R14 ;  /* 0x0000000e150ee220 */ /* 0x020fe20000410000 */
[----:B------:R-:W-:Y:S02]  /*0ab0*/  @!P1 F2FP.BF16.F32.PACK_AB R5, RZ, R3 ;  /* 0x00000003ff05923e */ /* 0x000fe400000010ff */
[----:B------:R-:W-:Y:S01]  /*0ac0*/  @!P2 F2FP.BF16.F32.PACK_AB R6, RZ, R11 ;  /* 0x0000000bff06a23e */ /* 0x000fe200000010ff */
[----:B---3--:R-:W-:Y:S01]  /*0ad0*/  @!P5 FMUL.FTZ R17, R18, R17 ;  /* 0x000000111211d220 */ /* 0x008fe20000410000 */
[----:B------:R-:W-:Y:S02]  /*0ae0*/  @!P3 F2FP.BF16.F32.PACK_AB R7, RZ, R15 ;  /* 0x0000000fff07b23e */ /* 0x000fe400000010ff */
[----:B------:R-:W-:-:S02]  /*0af0*/  @!P4 F2FP.BF16.F32.PACK_AB R8, RZ, R16 ;  /* 0x00000010ff08c23e */ /* 0x000fc400000010ff */
        /* <DEDUP_REMOVED lines=15> */
.L_x_2025:
[----:B------:R-:W-:-:S13]  /*0bf0*/  ISETP.GE.AND P0, PT, R23, R2, PT ;  /* 0x000000021700720c */ /* 0x000fda0003f06270 */
[----:B------:R-:W-:Y:S05]  /*0c00*/  @P0 BRA `(.L_x_2027) ;  /* 0x0000000000300947 */ /* 0x000fea0003800000 */
[----:B0-----:R-:W0:Y:S01]  /*0c10*/  LDC.64 R4, c[0x0][0x218] ;  /* 0x00008600ff047b82 */ /* 0x001e220000000a00 */
[----:B------:R-:W-:Y:S01]  /*0c20*/  IADD3 R3, R0, R23, RZ ;  /* 0x0000001700037210 */ /* 0x000fe20007ffe0ff */
[----:B------:R-:W-:-:S04]  /*0c30*/  VIADD R23, R23, 0x80 ;  /* 0x0000008017177836 */ /* 0x000fc80000000000 */
[----:B0-----:R-:W-:-:S05]  /*0c40*/  IMAD.WIDE.U32 R4, R3, 0x2, R4 ;  /* 0x0000000203047825 */ /* 0x001fca00078e0004 */
[----:B------:R1:W-:Y:S02]  /*0c50*/  STG.E.U16 desc[UR4][R4.64], R6 ;  /* 0x0000000604007986 */ /* 0x0003e4000c101504 */
.L_x_2026:
[----:B------:R-:W-:-:S13]  /*0c60*/  ISETP.GE.AND P0, PT, R23, R2, PT ;  /* 0x000000021700720c */ /* 0x000fda0003f06270 */
[----:B------:R-:W-:Y:S05]  /*0c70*/  @P0 BRA `(.L_x_2028) ;  /* 0x0000000000340947 */ /* 0x000fea0003800000 */
[----:B01----:R-:W0:Y:S01]  /*0c80*/  LDC.64 R4, c[0x0][0x218] ;  /* 0x00008600ff047b82 */ /* 0x003e220000000a00 */
[----:B------:R-:W-:Y:S01]  /*0c90*/  IADD3 R3, R0, R23, RZ ;  /* 0x0000001700037210 */ /* 0x000fe20007ffe0ff */
[----:B------:R-:W-:-:S04]  /*0ca0*/  VIADD R23, R23, 0x80 ;  /* 0x0000008017177836 */ /* 0x000fc80000000000 */
[----:B0-----:R-:W-:-:S05]  /*0cb0*/  IMAD.WIDE.U32 R4, R3, 0x2, R4 ;  /* 0x0000000203047825 */ /* 0x001fca00078e0004 */
[----:B------:R1:W-:Y:S02]  /*0cc0*/  STG.E.U16 desc[UR4][R4.64], R7 ;  /* 0x0000000704007986 */ /* 0x0003e4000c101504 */
.L_x_2027:
        /* <DEDUP_REMOVED lines=8> */
.L_x_2028:
[----:B------:R-:W-:Y:S05]  /*0d50*/  BSYNC B1 ;  /* 0x0000000000017941 */ /* 0x000fea0003800000 */
.L_x_2024:
[----:B------:R-:W-:-:S13]  /*0d60*/  ISETP.GE.AND P0, PT, R23, R2, PT ;  /* 0x000000021700720c */ /* 0x000fda0003f06270 */
[----:B012---:R-:W0:Y:S01]  /*0d70*/  @!P0 LDC.64 R4, c[0x0][0x218] ;  /* 0x00008600ff048b82 */ /* 0x007e220000000a00 */
[----:B------:R-:W-:Y:S01]  /*0d80*/  @!P0 IADD3 R3, R0, R23, RZ ;  /* 0x0000001700038210 */ /* 0x000fe20007ffe0ff */
[----:B------:R-:W-:-:S04]  /*0d90*/  @!P0 VIADD R23, R23, 0x80 ;  /* 0x0000008017178836 */ /* 0x000fc80000000000 */
[----:B0-----:R-:W-:-:S05]  /*0da0*/  @!P0 IMAD.WIDE.U32 R4, R3, 0x2, R4 ;  /* 0x0000000203048825 */ /* 0x001fca00078e0004 */
[----:B------:R2:W-:Y:S02]  /*0db0*/  @!P0 STG.E.U16 desc[UR4][R4.64], R9 ;  /* 0x0000000904008986 */ /* 0x0005e4000c101504 */
.L_x_2029:
[----:B------:R-:W-:Y:S05]  /*0dc0*/  BSYNC B0 ;  /* 0x0000000000007941 */ /* 0x000fea0003800000 */
.L_x_2023:
        /* <DEDUP_REMOVED lines=8> */
.L_x_2030:
        /* <DEDUP_REMOVED lines=11> */
.L_x_19336:


//--------------------- .text._ZN2at6native29vectorized_elementwise_kernelILi4ENS0_13AUnaryFunctorIN3c108BFloat16ES4_S4_NS0_15binary_internal10DivFunctorIS4_EEEESt5arrayIPcLm2EEEEviT0_T1_ --------------------------
	.section	.text._ZN2at6native29vectorized_elementwise_kernelILi4ENS0_13AUnaryFunctorIN3c108BFloat16ES4_S4_NS0_15binary_internal10DivFunctorIS4_EEEESt5arrayIPcLm2EEEEviT0_T1_,"ax",@progbits
	.align	128
        .global         _ZN2at6native29vectorized_elementwise_kernelILi4ENS0_13AUnaryFunctorIN3c108BFloat16ES4_S4_NS0_15binary_internal10DivFunctorIS4_EEEESt5arrayIPcLm2EEEEviT0_T1_
        .type           _ZN2at6native29vectorized_elementwise_kernelILi4ENS0_13AUnaryFunctorIN3c108BFloat16ES4_S4_NS0_15binary_internal10DivFunctorIS4_EEEESt5arrayIPcLm2EEEEviT0_T1_,@function
        .size           _ZN2at6native29vectorized_elementwise_kernelILi4ENS0_13AUnaryFunctorIN3c108BFloat16ES4_S4_NS0_15binary_internal10DivFunctorIS4_EEEESt5arrayIPcLm2EEEEviT0_T1_,(.L_x_19337 - _ZN2at6native29vectorized_elementwise_kernelILi4ENS0_13AUnaryFunctorIN3c108BFloat16ES4_S4_NS0_15binary_internal10DivFunctorIS4_EEEESt5arrayIPcLm2EEEEviT0_T1_)
        .other          _ZN2at6native29vectorized_elementwise_kernelILi4ENS0_13AUnaryFunctorIN3c108BFloat16ES4_S4_NS0_15binary_internal10DivFunctorIS4_EEEESt5arrayIPcLm2EEEEviT0_T1_,@"STO_CUDA_ENTRY STV_DEFAULT"
_ZN2at6native29vectorized_elementwise_kernelILi4ENS0_13AUnaryFunctorIN3c108BFloat16ES4_S4_NS0_15binary_internal10DivFunctorIS4_EEEESt5arrayIPcLm2EEEEviT0_T1_:
.text._ZN2at6native29vectorized_elementwise_kernelILi4ENS0_13AUnaryFunctorIN3c108BFloat16ES4_S4_NS0_15binary_internal10DivFunctorIS4_EEEESt5arrayIPcLm2EEEEviT0_T1_:
        /* <DEDUP_REMOVED lines=13> */
[----:B------:R-:W2:Y:S04]  /*00d0*/  LDG.E.64 R6, desc[UR4][R12.64+0x400] ;  /* 0x000400040c067981 */ /* 0x000ea8000c1e1b00 */
[----:B------:R-:W3:Y:S01]  /*00e0*/  LDG.E.64 R8, desc[UR4][R12.64] ;  /* 0x000000040c087981 */ /* 0x000ee2000c1e1b00 */
[----:B-1----:R-:W-:Y:S02]  /*00f0*/  IMAD.U32 R5, R5, 0x10000, RZ ;  /* 0x0001000005057824 */ /* 0x002fe400078e00ff */
[----:B--2---:R-:W-:Y:S01]  /*0100*/  IMAD.U32 R4, R6, 0x10000, RZ ;  /* 0x0001000006047824 */ /* 0x004fe200078e00ff */
[----:B---3--:R-:W-:Y:S01]  /*0110*/  PRMT R6, R9, 0x7632, R6 ;  /* 0x0000763209067816 */ /* 0x008fe20000000006 */
[C---:B------:R-:W-:Y:S01]  /*0120*/  IMAD.U32 R3, R8.reuse, 0x10000, RZ ;  /* 0x0001000008037824 */ /* 0x040fe200078e00ff */
[----:B------:R-:W-:-:S03]  /*0130*/  PRMT R8, R8, 0x7632, R8 ;  /* 0x0000763208087816 */ /* 0x000fc60000000008 */
[C---:B------:R-:W-:Y:S01]  /*0140*/  IMAD.U32 R12, R6.reuse, 0x10000, RZ ;  /* 0x00010000060c7824 */ /* 0x040fe200078e00ff */
[----:B------:R-:W-:Y:S01]  /*0150*/  PRMT R6, R6, 0x7632, R6 ;  /* 0x0000763206067816 */ /* 0x000fe20000000006 */
[----:B------:R-:W-:Y:S01]  /*0160*/  IMAD.U32 R11, R7, 0x10000, RZ ;  /* 0x00010000070b7824 */ /* 0x000fe200078e00ff */
[----:B------:R-:W-:Y:S02]  /*0170*/  SHF.L.U32 R10, R9, 0x10, RZ ;  /* 0x00000010090a7819 */ /* 0x000fe400000006ff */
[----:B------:R-:W-:Y:S02]  /*0180*/  SHF.L.U32 R14, R8, 0x10, RZ ;  /* 0x00000010080e7819 */ /* 0x000fe400000006ff */
[----:B------:R-:W0:Y:S01]  /*0190*/  LDC.64 R8, c[0x0][0x218] ;  /* 0x00008600ff087b82 */ /* 0x000e220000000a00 */
[----:B------:R-:W-:Y:S01]  /*01a0*/  PRMT R7, R7, 0x7632, R7 ;  /* 0x0000763207077816 */ /* 0x000fe20000000007 */
[----:B------:R-:W-:Y:S01]  /*01b0*/  IMAD.U32 R6, R6, 0x10000, RZ ;  /* 0x0001000006067824 */ /* 0x000fe200078e00ff */
[----:B------:R-:W1:Y:S02]  /*01c0*/  MUFU.RCP R11, R11 ;  /* 0x0000000b000b7308 */ /* 0x000e640000001000 */
[----:B------:R-:W-:-:S06]  /*01d0*/  SHF.L.U32 R13, R7, 0x10, RZ ;  /* 0x00000010070d7819 */ /* 0x000fcc00000006ff */
[----:B------:R-:W2:Y:S08]  /*01e0*/  MUFU.RCP R3, R3 ;  /* 0x0000000300037308 */ /* 0x000eb00000001000 */
[----:B------:R-:W3:Y:S08]  /*01f0*/  MUFU.RCP R10, R10 ;  /* 0x0000000a000a7308 */ /* 0x000ef00000001000 */
[----:B------:R-:W4:Y:S08]  /*0200*/  MUFU.RCP R4, R4 ;  /* 0x0000000400047308 */ /* 0x000f300000001000 */
[----:B------:R-:W5:Y:S08]  /*0210*/  MUFU.RCP R14, R14 ;  /* 0x0000000e000e7308 */ /* 0x000f700000001000 */
[----:B------:R1:W5:Y:S08]  /*0220*/  MUFU.RCP R16, R12 ;  /* 0x0000000c00107308 */ /* 0x0003700000001000 */
[----:B------:R-:W5:Y:S08]  /*0230*/  MUFU.RCP R6, R6 ;  /* 0x0000000600067308 */ /* 0x000f700000001000 */
[----:B------:R-:W5:Y:S01]  /*0240*/  MUFU.RCP R18, R13 ;  /* 0x0000000d00127308 */ /* 0x000f620000001000 */
[----:B0-----:R-:W-:-:S04]  /*0250*/  IMAD.WIDE.U32 R8, R0, 0x2, R8 ;  /* 0x0000000200087825 */ /* 0x001fc800078e0008 */
[C---:B-1----:R-:W-:Y:S01]  /*0260*/  FMUL.FTZ R12, R5.reuse, R11 ;  /* 0x0000000b050c7220 */ /* 0x042fe20000410000 */
[C---:B--2---:R-:W-:Y:S01]  /*0270*/  FMUL.FTZ R3, R5.reuse, R3 ;  /* 0x0000000305037220 */ /* 0x044fe20000410000 */
[C---:B---3--:R-:W-:Y:S01]  /*0280*/  FMUL.FTZ R10, R5.reuse, R10 ;  /* 0x0000000a050a7220 */ /* 0x048fe20000410000 */
[C---:B----4-:R-:W-:Y:S01]  /*0290*/  FMUL.FTZ R4, R5.reuse, R4 ;  /* 0x0000000405047220 */ /* 0x050fe20000410000 */
[C---:B-----5:R-:W-:Y:S01]  /*02a0*/  FMUL.FTZ R0, R5.reuse, R14 ;  /* 0x0000000e05007220 */ /* 0x060fe20000410000 */
[C---:B------:R-:W-:Y:S01]  /*02b0*/  FMUL.FTZ R7, R5.reuse, R16 ;  /* 0x0000001005077220 */ /* 0x040fe20000410000 */
[C---:B------:R-:W-:Y:S01]  /*02c0*/  FMUL.FTZ R11, R5.reuse, R6 ;  /* 0x00000006050b7220 */ /* 0x040fe20000410000 */
[----:B------:R-:W-:Y:S02]  /*02d0*/  IMAD.WIDE R8, R2, 0x8, R8 ;  /* 0x0000000802087825 */ /* 0x000fe400078e0208 */
[----:B------:R-:W-:Y:S02]  /*02e0*/  F2FP.BF16.F32.PACK_AB R6, R0, R3 ;  /* 0x000000030006723e */ /* 0x000fe400000010ff */
[----:B------:R-:W-:Y:S01]  /*02f0*/  FMUL.FTZ R5, R5, R18 ;  /* 0x0000001205057220 */ /* 0x000fe20000410000 */
[----:B------:R-:W-:-:S02]  /*0300*/  F2FP.BF16.F32.PACK_AB R7, R7, R10 ;  /* 0x0000000a0707723e */ /* 0x000fc400000010ff */
[----:B------:R-:W-:Y:S02]  /*0310*/  F2FP.BF16.F32.PACK_AB R4, R11, R4 ;  /* 0x000000040b04723e */ /* 0x000fe400000010ff */
[----:B------:R-:W-:Y:S01]  /*0320*/  F2FP.BF16.F32.PACK_AB R5, R5, R12 ;  /* 0x0000000c0505723e */ /* 0x000fe200000010ff */
[----:B------:R-:W-:Y:S04]  /*0330*/  STG.E.64 desc[UR4][R8.64], R6 ;  /* 0x0000000608007986 */ /* 0x000fe8000c101b04 */
[----:B------:R-:W-:Y:S01]  /*0340*/  STG.E.64 desc[UR4][R8.64+0x400], R4 ;  /* 0x0004000408007986 */ /* 0x000fe2000c101b04 */
[----:B------:R-:W-:Y:S05]  /*0350*/  EXIT ;  /* 0x000000000000794d */ /* 0x000fea0003800000 */
.L_x_2031:
        /* <DEDUP_REMOVED lines=133> */
.L_x_2034:
[----:B------:R-:W-:-:S13]  /*0bb0*/  ISETP.GE.AND P0, PT, R23, R2, PT ;  /* 0x000000021700720c */ /* 0x000fda0003f06270 */
[----:B------:R-:W-:Y:S05]  /*0bc0*/  @P0 BRA `(.L_x_2036) ;  /* 0x0000000000300947 */ /* 0x000fea0003800000 */
[----:B0-----:R-:W0:Y:S01]  /*0bd0*/  LDC.64 R4, c[0x0][0x218] ;  /* 0x00008600ff047b82 */ /* 0x001e220000000a00 */
[----:B------:R-:W-:Y:S01]  /*0be0*/  IADD3 R3, R0, R23, RZ ;  /* 0x0000001700037210 */ /* 0x000fe20007ffe0ff */
[----:B------:R-:W-:-:S04]  /*0bf0*/  VIADD R23, R23, 0x80 ;  /* 0x0000008017177836 */ /* 0x000fc80000000000 */
[----:B0-----:R-:W-:-:S05]  /*0c00*/  IMAD.WIDE.U32 R4, R3, 0x2, R4 ;  /* 0x0000000203047825 */ /* 0x001fca00078e0004 */
[----:B------:R1:W-:Y:S02]  /*0c10*/  STG.E.U16 desc[UR4][R4.64], R6 ;  /* 0x0000000604007986 */ /* 0x0003e4000c101504 */
.L_x_2035:
[----:B------:R-:W-:-:S13]  /*0c20*/  ISETP.GE.AND P0, PT, R23, R2, PT ;  /* 0x000000021700720c */ /* 0x000fda0003f06270 */
[----:B------:R-:W-:Y:S05]  /*0c30*/  @P0 BRA `(.L_x_2037) ;  /* 0x0000000000340947 */ /* 0x000fea0003800000 */
[----:B01----:R-:W0:Y:S01]  /*0c40*/  LDC.64 R4, c[0x0][0x218] ;  /* 0x00008600ff047b82 */ /* 0x003e220000000a00 */
[----:B------:R-:W-:Y:S01]  /*0c50*/  IADD3 R3, R0, R23, RZ ;  /* 0x0000001700037210 */ /* 0x000fe20007ffe0ff */
[----:B------:R-:W-:-:S04]  /*0c60*/  VIADD R23, R23, 0x80 ;  /* 0x0000008017177836 */ /* 0x000fc80000000000 */
[----:B0-----:R-:W-:-:S05]  /*0c70*/  IMAD.WIDE.U32 R4, R3, 0x2, R4 ;  /* 0x0000000203047825 */ /* 0x001fca00078e0004 */
[----:B------:R1:W-:Y:S02]  /*0c80*/  STG.E.U16 desc[UR4][R4.64], R7 ;  /* 0x0000000704007986 */ /* 0x0003e4000c101504 */
.L_x_2036:
        /* <DEDUP_REMOVED lines=8> */
.L_x_2037:
[----:B------:R-:W-:Y:S05]  /*0d10*/  BSYNC B1 ;  /* 0x0000000000017941 */ /* 0x000fea0003800000 */
.L_x_2033:
[----:B------:R-:W-:-:S13]  /*0d20*/  ISETP.GE.AND P0, PT, R23, R2, PT ;  /* 0x000000021700720c */ /* 0x000fda0003f06270 */
[----:B012---:R-:W0:Y:S01]  /*0d30*/  @!P0 LDC.64 R4, c[0x0][0x218] ;  /* 0x00008600ff048b82 */ /* 0x007e220000000a00 */
[----:B------:R-:W-:Y:S01]  /*0d40*/  @!P0 IADD3 R3, R0, R23, RZ ;  /* 0x0000001700038210 */ /* 0x000fe20007ffe0ff */
[----:B------:R-:W-:-:S04]  /*0d50*/  @!P0 VIADD R23, R23, 0x80 ;  /* 0x0000008017178836 */ /* 0x000fc80000000000 */
[----:B0-----:R-:W-:-:S05]  /*0d60*/  @!P0 IMAD.WIDE.U32 R4, R3, 0x2, R4 ;  /* 0x0000000203048825 */ /* 0x001fca00078e0004 */
[----:B------:R2:W-:Y:S02]  /*0d70*/  @!P0 STG.E.U16 desc[UR4][R4.64], R9 ;  /* 0x0000000904008986 */ /* 0x0005e4000c101504 */
.L_x_2038:
[----:B------:R-:W-:Y:S05]  /*0d80*/  BSYNC B0 ;  /* 0x0000000000007941 */ /* 0x000fea0003800000 */
.L_x_2032:
        /* <DEDUP_REMOVED lines=8> */
.L_x_2039:
        /* <DEDUP_REMOVED lines=15> */
.L_x_19337:


//--------------------- .text._ZN2at6native29vectorized_elementwise_kernelILi8ENS0_13AUnaryFunctorIN3c108BFloat16ES4_S4_NS0_15binary_internal10DivFunctorIS4_EEEESt5arrayIPcLm2EEEEviT0_T1_ --------------------------
	.section	.text._ZN2at6native29vectorized_elementwise_kernelILi8ENS0_13AUnaryFunctorIN3c108BFloat16ES4_S4_NS0_15binary_internal10DivFunctorIS4_EEEESt5arrayIPcLm2EEEEviT0_T1_,"ax",@progbits
	.align	128
        .global         _ZN2at6native29vectorized_elementwise_kernelILi8ENS0_13AUnaryFunctorIN3c108BFloat16ES4_S4_NS0_15binary_internal10DivFunctorIS4_EEEESt5arrayIPcLm2EEEEviT0_T1_
        .type           _ZN2at6native29vectorized_elementwise_kernelILi8ENS0_13AUnaryFunctorIN3c108BFloat16ES4_S4_NS0_15binary_internal10DivFunctorIS4_EEEESt5arrayIPcLm2EEEEviT0_T1_,@function
        .size           _ZN2at6native29vectorized_elementwise_kernelILi8ENS0_13AUnaryFunctorIN3c108BFloat16ES4_S4_NS0_15binary_internal10DivFunctorIS4_EEEESt5arrayIPcLm2EEEEviT0_T1_,(.L_x_19338 - _ZN2at6native29vectorized_elementwise_kernelILi8ENS0_13AUnaryFunctorIN3c108BFloat16ES4_S4_NS0_15binary_internal10DivFunctorIS4_EEEESt5arrayIPcLm2EEEEviT0_T1_)
        .other          _ZN2at6native29vectorized_elementwise_kernelILi8ENS0_13AUnaryFunctorIN3c108BFloat16ES4_S4_NS0_15binary_internal10DivFunctorIS4_EEEESt5arrayIPcLm2EEEEviT0_T1_,@"STO_CUDA_ENTRY STV_DEFAULT"
_ZN2at6native29vectorized_elementwise_kernelILi8ENS0_13AUnaryFunctorIN3c108BFloat16ES4_S4_NS0_15binary_internal10DivFunctorIS4_EEEESt5arrayIPcLm2EEEEviT0_T1_:
.text._ZN2at6native29vectorized_elementwise_kernelILi8ENS0_13AUnaryFunctorIN3c108BFloat16ES4_S4_NS0_15binary_internal10DivFunctorIS4_EEEESt5arrayIPcLm2EEEEviT0_T1_:
        /* <DEDUP_REMOVED lines=13> */
[----:B------:R0:W2:Y:S01]  /*00d0*/  LDG.E.128 R8, desc[UR4][R6.64] ;  /* 0x0000000406087981 */ /* 0x0000a2000c1e1d00 */
[----:B-1----:R-:W-:Y:S01]  /*00e0*/  IMAD.U32 R5, R5, 0x10000, RZ ;  /* 0x0001000005057824 */ /* 0x002fe200078e00ff */
[----:B0-----:R-:W0:Y:S02]  /*00f0*/  LDC.64 R6, c[0x0][0x218] ;  /* 0x00008600ff067b82 */ /* 0x001e240000000a00 */
[----:B0-----:R-:W-:Y:S01]  /*0100*/  IMAD.WIDE.U32 R6, R0, 0x2, R6 ;  /* 0x0000000200067825 */ /* 0x001fe200078e0006 */
[----:B--2---:R-:W-:-:S03]  /*0110*/  SHF.L.U32 R12, R9, 0x10, RZ ;  /* 0x00000010090c7819 */ /* 0x004fc600000006ff */
[----:B------:R-:W-:Y:S01]  /*0120*/  IMAD.U32 R4, R10, 0x10000, RZ ;  /* 0x000100000a047824 */ /* 0x000fe200078e00ff */
[----:B------:R-:W-:Y:S01]  /*0130*/  PRMT R9, R8, 0x7632, R9 ;  /* 0x0000763208097816 */ /* 0x000fe20000000009 */
[----:B------:R-:W-:Y:S01]  /*0140*/  IMAD.U32 R15, R11, 0x10000, RZ ;  /* 0x000100000b0f7824 */ /* 0x000fe200078e00ff */
[----:B------:R-:W-:Y:S01]  /*0150*/  PRMT R10, R10, 0x7632, R10 ;  /* 0x000076320a0a7816 */ /* 0x000fe2000000000a */
[----:B------:R-:W-:Y:S01]  /*0160*/  IMAD.U32 R3, R8, 0x10000, RZ ;  /* 0x0001000008037824 */ /* 0x000fe200078e00ff */
[C---:B------:R-:W-:Y:S01]  /*0170*/  SHF.L.U32 R13, R9.reuse, 0x10, RZ ;  /* 0x00000010090d7819 */ /* 0x040fe200000006ff */
[----:B------:R0:W1:Y:S01]  /*0180*/  MUFU.RCP R8, R15 ;  /* 0x0000000f00087308 */ /* 0x0000620000001000 */
[----:B------:R-:W-:Y:S01]  /*0190*/  PRMT R9, R9, 0x7632, R9 ;  /* 0x0000763209097816 */ /* 0x000fe20000000009 */
[----:B------:R-:W-:Y:S01]  /*01a0*/  IMAD.U32 R14, R10, 0x10000, RZ ;  /* 0x000100000a0e7824 */ /* 0x000fe200078e00ff */
[----:B------:R-:W-:-:S03]  /*01b0*/  PRMT R11, R11, 0x7632, R11 ;  /* 0x000076320b0b7816 */ /* 0x000fc6000000000b */
[----:B------:R-:W-:Y:S02]  /*01c0*/  IMAD.U32 R9, R9, 0x10000, RZ ;  /* 0x0001000009097824 */ /* 0x000fe400078e00ff */
[----:B------:R-:W2:Y:S01]  /*01d0*/  MUFU.RCP R3, R3 ;  /* 0x0000000300037308 */ /* 0x000ea20000001000 */
[----:B0-----:R-:W-:-:S07]  /*01e0*/  SHF.L.U32 R15, R11, 0x10, RZ ;  /* 0x000000100b0f7819 */ /* 0x001fce00000006ff */
[----:B------:R-:W0:Y:S01]  /*01f0*/  MUFU.RCP R12, R12 ;  /* 0x0000000c000c7308 */ /* 0x000e220000001000 */
[----:B-1----:R-:W-:-:S07]  /*0200*/  FMUL.FTZ R8, R5, R8 ;  /* 0x0000000805087220 */ /* 0x002fce0000410000 */
[----:B------:R-:W1:Y:S01]  /*0210*/  MUFU.RCP R4, R4 ;  /* 0x0000000400047308 */ /* 0x000e620000001000 */
[----:B--2---:R-:W-:Y:S01]  /*0220*/  FMUL.FTZ R0, R5, R3 ;  /* 0x0000000305007220 */ /* 0x004fe20000410000 */
[----:B------:R-:W-:-:S06]  /*0230*/  IMAD.WIDE R2, R2, 0x10, R6 ;  /* 0x0000001002027825 */ /* 0x000fcc00078e0206 */
[----:B------:R-:W2:Y:S01]  /*0240*/  MUFU.RCP R16, R13 ;  /* 0x0000000d00107308 */ /* 0x000ea20000001000 */
[----:B0-----:R-:W-:-:S07]  /*0250*/  FMUL.FTZ R12, R5, R12 ;  /* 0x0000000c050c7220 */ /* 0x001fce0000410000 */
[----:B------:R2:W0:Y:S01]  /*0260*/  MUFU.RCP R18, R9 ;  /* 0x0000000900127308 */ /* 0x0004220000001000 */
[----:B-1----:R-:W-:-:S07]  /*0270*/  FMUL.FTZ R10, R5, R4 ;  /* 0x00000004050a7220 */ /* 0x002fce0000410000 */
[----:B------:R-:W1:Y:S01]  /*0280*/  MUFU.RCP R14, R14 ;  /* 0x0000000e000e7308 */ /* 0x000e620000001000 */
[----:B--2---:R-:W-:-:S05]  /*0290*/  FMUL.FTZ R9, R5, R16 ;  /* 0x0000001005097220 */ /* 0x004fca0000410000 */
[----:B------:R-:W-:Y:S02]  /*02a0*/  F2FP.BF16.F32.PACK_AB R4, R9, R0 ;  /* 0x000000000904723e */ /* 0x000fe400000010ff */
[----:B------:R-:W2:Y:S01]  /*02b0*/  MUFU.RCP R20, R15 ;  /* 0x0000000f00147308 */ /* 0x000ea20000001000 */
[C---:B0-----:R-:W-:Y:S01]  /*02c0*/  FMUL.FTZ R11, R5.reuse, R18 ;  /* 0x00000012050b7220 */ /* 0x041fe20000410000 */
[----:B-1----:R-:W-:-:S05]  /*02d0*/  FMUL.FTZ R13, R5, R14 ;  /* 0x0000000e050d7220 */ /* 0x002fca0000410000 */
[----:B------:R-:W-:Y:S01]  /*02e0*/  F2FP.BF16.F32.PACK_AB R6, R13, R10 ;  /* 0x0000000a0d06723e */ /* 0x000fe200000010ff */
[----:B--2---:R-:W-:Y:S01]  /*02f0*/  FMUL.FTZ R17, R5, R20 ;  /* 0x0000001405117220 */ /* 0x004fe20000410000 */
[----:B------:R-:W-:-:S04]  /*0300*/  F2FP.BF16.F32.PACK_AB R5, R11, R12 ;  /* 0x0000000c0b05723e */ /* 0x000fc800000010ff */
[----:B------:R-:W-:-:S05]  /*0310*/  F2FP.BF16.F32.PACK_AB R7, R17, R8 ;  /* 0x000000081107723e */ /* 0x000fca00000010ff */
[----:B------:R-:W-:Y:S01]  /*0320*/  STG.E.128 desc[UR4][R2.64], R4 ;  /* 0x0000000402007986 */ /* 0x000fe2000c101d04 */
[----:B------:R-:W-:Y:S05]  /*0330*/  EXIT ;  /* 0x000000000000794d */ /* 0x000fea0003800000 */
.L_x_2040:
        /* <DEDUP_REMOVED lines=133> */
.L_x_2043:
[----:B------:R-:W-:-:S13]  /*0b90*/  ISETP.GE.AND P0, PT, R23, R2, PT ;  /* 0x000000021700720c */ /* 0x000fda0003f06270 */
[----:B------:R-:W-:Y:S05]  /*0ba0*/  @P0 BRA `(.L_x_2045) ;  /* 0x0000000000300947 */ /* 0x000fea0003800000 */
[----:B0-----:R-:W0:Y:S01]  /*0bb0*/  LDC.64 R4, c[0x0][0x218] ;  /* 0x00008600ff047b82 */ /* 0x001e220000000a00 */
[----:B------:R-:W-:Y:S01]  /*0bc0*/  IADD3 R3, R0, R23, RZ ;  /* 0x0000001700037210 */ /* 0x000fe20007ffe0ff */
[----:B------:R-:W-:-:S04]  /*0bd0*/  VIADD R23, R23, 0x80 ;  /* 0x0000008017177836 */ /* 0x000fc80000000000 */
[----:B0-----:R-:W-:-:S05]  /*0be0*/  IMAD.WIDE.U32 R4, R3, 0x2, R4 ;  /* 0x0000000203047825 */ /* 0x001fca00078e0004 */
[----:B------:R1:W-:Y:S02]  /*0bf0*/  STG.E.U16 desc[UR4][R4.64], R6 ;  /* 0x0000000604007986 */ /* 0x0003e4000c101504 */
.L_x_2044:
[----:B------:R-:W-:-:S13]  /*0c00*/  ISETP.GE.AND P0, PT, R23, R2, PT ;  /* 0x000000021700720c */ /* 0x000fda0003f06270 */
[----:B------:R-:W-:Y:S05]  /*0c10*/  @P0 BRA `(.L_x_2046) ;  /* 0x0000000000340947 */ /* 0x000fea0003800000 */
[----:B01----:R-:W0:Y:S01]  /*0c20*/  LDC.64 R4, c[0x0][0x218] ;  /* 0x00008600ff047b82 */ /* 0x003e220000000a00 */
[----:B------:R-:W-:Y:S01]  /*0c30*/  IADD3 R3, R0, R23, RZ ;  /* 0x0000001700037210 */ /* 0x000fe20007ffe0ff */
[----:B------:R-:W-:-:S04]  /*0c40*/  VIADD R23, R23, 0x80 ;  /* 0x0000008017177836 */ /* 0x000fc80000000000 */
[----:B0-----:R-:W-:-:S05]  /*0c50*/  IMAD.WIDE.U32 R4, R3, 0x2, R4 ;  /* 0x0000000203047825 */ /* 0x001fca00078e0004 */
[----:B------:R1:W-:Y:S02]  /*0c60*/  STG.E.U16 desc[UR4][R4.64], R7 ;  /* 0x0000000704007986 */ /* 0x0003e4000c101504 */
.L_x_2045:
        /* <DEDUP_REMOVED lines=8> */
.L_x_2046:
[----:B------:R-:W-:Y:S05]  /*0cf0*/  BSYNC B1 ;  /* 0x0000000000017941 */ /* 0x000fea0003800000 */
.L_x_2042:
[----:B------:R-:W-:-:S13]  /*0d00*/  ISETP.GE.AND P0, PT, R23, R2, PT ;  /* 0x000000021700720c */ /* 0x000fda0003f06270 */
[----:B012---:R-:W0:Y:S01]  /*0d10*/  @!P0 LDC.64 R4, c[0x0][0x218] ;  /* 0x00008600ff048b82 */ /* 0x007e220000000a00 */
[----:B------:R-:W-:Y:S01]  /*0d20*/  @!P0 IADD3 R3, R0, R23, RZ ;  /* 0x0000001700038210 */ /* 0x000fe20007ffe0ff */
[----:B------:R-:W-:-:S04]  /*0d30*/  @!P0 VIADD R23, R23, 0x80 ;  /* 0x0000008017178836 */ /* 0x000fc80000000000 */
[----:B0-----:R-:W-:-:S05]  /*0d40*/  @!P0 IMAD.WIDE.U32 R4, R3, 0x2, R4 ;  /* 0x0000000203048825 */ /* 0x001fca00078e0004 */
[----:B------:R2:W-:Y:S02]  /*0d50*/  @!P0 STG.E.U16 desc[UR4][R4.64], R9 ;  /* 0x0000000904008986 */ /* 0x0005e4000c101504 */
.L_x_2047:
[----:B------:R-:W-:Y:S05]  /*0d60*/  BSYNC B0 ;  /* 0x0000000000007941 */ /* 0x000fea0003800000 */
.L_x_2041:
        /* <DEDUP_REMOVED lines=8> */
.L_x_2048:
        /* <DEDUP_REMOVED lines=9> */
.L_x_19338:


//--------------------- .text._ZN2at6native18elementwise_kernelILi128ELi4EZNS0_15gpu_kernel_implINS0_13BinaryFunctorIN3c104HalfES5_S5_NS0_15binary_internal10DivFunctorIS5_EEEEEEvRNS_18TensorIteratorBaseERKT_EUliE_EEviT1_ --------------------------
	.section	.text._ZN2at6native18elementwise_kernelILi128ELi4EZNS0_15gpu_kernel_implINS0_13BinaryFunctorIN3c104HalfES5_S5_NS0_15binary_internal10DivFunctorIS5_EEEEEEvRNS_18TensorIteratorBaseERKT_EUliE_EEviT1_,"ax",@progbits
	.align	128
        .global         _ZN2at6native18elementwise_kernelILi128ELi4EZNS0_15gpu_kernel_implINS0_13BinaryFunctorIN3c104HalfES5_S5_NS0_15binary_internal10DivFunctorIS5_EEEEEEvRNS_18TensorIteratorBaseERKT_EUliE_EEviT1_
        .type           _ZN2at6native18elementwise_kernelILi128ELi4EZNS0_15gpu_kernel_implINS0_13BinaryFunctorIN3c104HalfES5_S5_NS0_15binary_internal10DivFunctorIS5_EEEEEEvRNS_18TensorIteratorBaseERKT_EUliE_EEviT1_,@function
        .size           _ZN2at6native18elementwise_kernelILi128ELi4EZNS0_15gpu_kernel_implINS0_13BinaryFunctorIN3c104HalfES5_S5_NS0_15binary_internal10DivFunctorIS5_EEEEEEvRNS_18TensorIteratorBaseERKT_EUliE_EEviT1_,(.L_x_19339 - _ZN2at6native18elementwise_kernelILi128ELi4EZNS0_15gpu_kernel_implINS0_13BinaryFunctorIN3c104HalfES5_S5_NS0_15binary_internal10DivFunctorIS5_EEEEEEvRNS_18TensorIteratorBaseERKT_EUliE_EEviT1_)
        .other          _ZN2at6native18elementwise_kernelILi128ELi4EZNS0_15gpu_kernel_implINS0_13BinaryFunctorIN3c104HalfES5_S5_NS0_15binary_internal10DivFunctorIS5_EEEEEEvRNS_18TensorIteratorBaseERKT_EUliE_EEviT1_,@"STO_CUDA_ENTRY STV_DEFAULT"
_ZN2at6native18elementwise_kernelILi128ELi4EZNS0_15gpu_kernel_implINS0_13BinaryFunctorIN3c104HalfES5_S5_NS0_15binary_internal10DivFunctorIS5_EEEEEEvRNS_18TensorIteratorBaseERKT_EUliE_EEviT1_:
.text._ZN2at6native18elementwise_kernelILi128ELi4EZNS0_15gpu_kernel_implINS0_13BinaryFunctorIN3c104HalfES5_S5_NS0_15binary_internal10DivFunctorIS5_EEEEEEvRNS_18TensorIteratorBaseERKT_EUliE_EEviT1_:
        /* <DEDUP_REMOVED lines=365> */
.L_x_2051:
        /* <DEDUP_REMOVED lines=20> */
[----:B0-----:R-:W-:-:S04]  /*1810*/  F2FP.F16.F32.PACK_AB R0, RZ, R0 ;  /* 0x00000000ff00723e */ /* 0x001fc800000000ff */
[----:B------:R-:W-:Y:S01]  /*1820*/  PRMT R19, R0, 0x7610, R19 ;  /* 0x0000761000137816 */ /* 0x000fe20000000013 */
[----:B------:R-:W-:Y:S06]  /*1830*/  BRA `(.L_x_2057) ;  /* 0x0000000c00d07947 */ /* 0x000fec0003800000 */
.L_x_2055:
[----:B------:R-:W2:Y:S02]  /*1840*/  LDG.E.U8 R2, desc[UR36][R2.64] ;  /* 0x0000002402027981 */ /* 0x000ea4000c1e1100 */
[----:B--2---:R-:W-:-:S04]  /*1850*/  I2FP.F32.U32 R0, R2 ;  /* 0x0000000200007245 */ /* 0x004fc80000201000 */
[----:B------:R-:W-:-:S04]  /*1860*/  F2FP.F16.F32.PACK_AB R0, RZ, R0 ;  /* 0x00000000ff00723e */ /* 0x000fc800000000ff */
[----:B------:R-:W-:Y:S01]  /*1870*/  PRMT R19, R0, 0x7610, R19 ;  /* 0x0000761000137816 */ /* 0x000fe20000000013 */
[----:B------:R-:W-:Y:S06]  /*1880*/  BRA `(.L_x_2057) ;  /* 0x0000000c00bc7947 */ /* 0x000fec0003800000 */
.L_x_2054:
        /* <DEDUP_REMOVED lines=8> */
[----:B0-----:R-:W-:-:S04]  /*1910*/  F2FP.F16.F32.PACK_AB R0, RZ, R0 ;  /* 0x00000000ff00723e */ /* 0x001fc800000000ff */
[----:B------:R-:W-:Y:S01]  /*1920*/  PRMT R19, R0, 0x7610, R19 ;  /* 0x0000761000137816 */ /* 0x000fe20000000013 */
[----:B------:R-:W-:Y:S06]  /*1930*/  BRA `(.L_x_2057) ;  /* 0x0000000c00907947 */ /* 0x000fec0003800000 */
.L_x_2059:
[----:B------:R-:W2:Y:S02]  /*1940*/  LDG.E R2, desc[UR36][R2.64] ;  /* 0x0000002402027981 */ /* 0x000ea4000c1e1900 */
[----:B--2---:R-:W-:-:S04]  /*1950*/  I2FP.F32.S32 R0, R2 ;  /* 0x0000000200007245 */ /* 0x004fc80000201400 */
[----:B------:R-:W-:-:S04]  /*1960*/  F2FP.F16.F32.PACK_AB R0, RZ, R0 ;  /* 0x00000000ff00723e */ /* 0x000fc800000000ff */
[----:B------:R-:W-:Y:S01]  /*1970*/  PRMT R19, R0, 0x7610, R19 ;  /* 0x0000761000137816 */ /* 0x000fe20000000013 */
[----:B------:R-:W-:Y:S06]  /*1980*/  BRA `(.L_x_2057) ;  /* 0x0000000c007c7947 */ /* 0x000fec0003800000 */
.L_x_2058:
[----:B------:R-:W2:Y:S02]  /*1990*/  LDG.E.U16 R2, desc[UR36][R2.64] ;  /* 0x0000002402027981 */ /* 0x000ea4000c1e1500 */
[----:B--2---:R-:W0:Y:S02]  /*19a0*/  I2F.S16 R0, R2 ;  /* 0x0000000200007306 */ /* 0x004e240000101400 */
[----:B0-----:R-:W-:-:S04]  /*19b0*/  F2FP.F16.F32.PACK_AB R0, RZ, R0 ;  /* 0x00000000ff00723e */ /* 0x001fc800000000ff */
[----:B------:R-:W-:Y:S01]  /*19c0*/  PRMT R19, R0, 0x7610, R19 ;  /* 0x0000761000137816 */ /* 0x000fe20000000013 */
[----:B------:R-:W-:Y:S06]  /*19d0*/  BRA `(.L_x_2057) ;  /* 0x0000000c00687947 */ /* 0x000fec0003800000 */
.L_x_2053:
[----:B------:R-:W-:-:S13]  /*19e0*/  ISETP.GT.AND P0, PT, R4, 0x6, PT ;  /* 0x000000060400780c */ /* 0x000fda0003f04270 */
[----:B------:R-:W-:Y:S05]  /*19f0*/  @P0 BRA `(.L_x_2060) ;  /* 0x0000000000240947 */ /* 0x000fea0003800000 */
[----:B------:R-:W-:-:S13]  /*1a00*/  ISETP.NE.AND P0, PT, R4, 0x5, PT ;  /* 0x000000050400780c */ /* 0x000fda0003f05270 */
[----:B------:R-:W-:Y:S05]  /*1a10*/  @!P0 BRA `(.L_x_2061) ;  /* 0x0000000000148947 */ /* 0x000fea0003800000 */
[----:B------:R-:W-:-:S13]  /*1a20*/  ISETP.NE.AND P0, PT, R4, 0x6, PT ;  /* 0x000000060400780c */ /* 0x000fda0003f05270 */
[----:B------:R-:W-:Y:S05]  /*1a30*/  @P0 BRA `(.L_x_2056) ;  /* 0x0000000800e40947 */ /* 0x000fea0003800000 */
[----:B------:R-:W2:Y:S02]  /*1a40*/  LDG.E R2, desc[UR36][R2.64] ;  /* 0x0000002402027981 */ /* 0x000ea4000c1e1900 */
[----:B--2---:R-:W-:Y:S01]  /*1a50*/  F2FP.F16.F32.PACK_AB R19, RZ, R2 ;  /* 0x00000002ff13723e */ /* 0x004fe200000000ff */
[----:B------:R-:W-:Y:S06]  /*1a60*/  BRA `(.L_x_2057) ;  /* 0x0000000c00447947 */ /* 0x000fec0003800000 */
.L_x_2061:
[----:B------:R0:W5:Y:S01]  /*1a70*/  LDG.E.U16 R19, desc[UR36][R2.64] ;  /* 0x0000002402137981 */ /* 0x000162000c1e1500 */
[----:B------:R-:W-:Y:S05]  /*1a80*/  BRA `(.L_x_2057) ;  /* 0x0000000c003c7947 */ /* 0x000fea0003800000 */
.L_x_2060:
[----:B------:R-:W-:-:S13]  /*1a90*/  ISETP.NE.AND P0, PT, R4, 0x7, PT ;  /* 0x000000070400780c */ /* 0x000fda0003f05270 */
[----:B------:R-:W-:Y:S05]  /*1aa0*/  @!P0 BRA `(.L_x_2062) ;  /* 0x0000000000248947 */ /* 0x000fea0003800000 */
[----:B------:R-:W-:-:S13]  /*1ab0*/  ISETP.NE.AND P0, PT, R4, 0x8, PT ;  /* 0x000000080400780c */ /* 0x000fda0003f05270 */
[----:B------:R-:W-:Y:S05]  /*1ac0*/  @!P0 BRA `(.L_x_2063) ;  /* 0x0000000000148947 */ /* 0x000fea0003800000 */
[----:B------:R-:W-:-:S13]  /*1ad0*/  ISETP.NE.AND P0, PT, R4, 0x9, PT ;  /* 0x000000090400780c */ /* 0x000fda0003f05270 */
[----:B------:R-:W-:Y:S05]  /*1ae0*/  @P0 BRA `(.L_x_2056) ;  /* 0x0000000800b80947 */ /* 0x000fea0003800000 */
[----:B------:R-:W2:Y:S02]  /*1af0*/  LDG.E R2, desc[UR36][R2.64] ;  /* 0x0000002402027981 */ /* 0x000ea4000c1e1900 */
[----:B--2---:R-:W-:Y:S01]  /*1b00*/  F2FP.F16.F32.PACK_AB R19, RZ, R2 ;  /* 0x00000002ff13723e */ /* 0x004fe200000000ff */
[----:B------:R-:W-:Y:S06]  /*1b10*/  BRA `(.L_x_2057) ;  /* 0x0000000c00187947 */ /* 0x000fec0003800000 */
.L_x_2063:
[----:B------:R1:W5:Y:S01]  /*1b20*/  LDG.E.U16 R19, desc[UR36][R2.64] ;  /* 0x0000002402137981 */ /* 0x000362000c1e1500 */
[----:B------:R-:W-:Y:S05]  /*1b30*/  BRA `(.L_x_2057) ;  /* 0x0000000c00107947 */ /* 0x000fea0003800000 */
.L_x_2062:
[----:B------:R-:W2:Y:S01]  /*1b40*/  LDG.E.64 R2, desc[UR36][R2.64] ;  /* 0x0000002402027981 */ /* 0x000ea2000c1e1b00 */
[----:B------:R-:W-:Y:S01]  /*1b50*/  UMOV UR4, 0xf0000000 ;  /* 0xf000000000047882 */ /* 0x000fe20000000000 */
[----:B------:R-:W-:Y:S01]  /*1b60*/  UMOV UR5, 0x380fffff ;  /* 0x380fffff00057882 */ /* 0x000fe20000000000 */
[----:B--2---:R-:W0:Y:S01]  /*1b70*/  F2F.F32.F64 R0, R2 ;  /* 0x0000000200007310 */ /* 0x004e220000301000 */
[----:B------:R-:W-:-:S14]  /*1b80*/  DSETP.GEU.AND P0, PT, |R2|, UR4, PT ;  /* 0x0000000402007e2a */ /* 0x000fdc000bf0e200 */
[----:B0-----:R-:W-:-:S05]  /*1b90*/  @!P0 FMUL R0, R0, 1.175494350822287508e-38 ;  /* 0x0080000000008820 */ /* 0x001fca0000400000 */
[----:B------:R-:W-:-:S04]  /*1ba0*/  F2FP.F16.F32.PACK_AB R0, RZ, R0 ;  /* 0x00000000ff00723e */ /* 0x000fc800000000ff */
[----:B------:R-:W-:Y:S01]  /*1bb0*/  PRMT R19, R0, 0x7610, R19 ;  /* 0x0000761000137816 */ /* 0x000fe20000000013 */
[----:B------:R-:W-:Y:S06]  /*1bc0*/  BRA `(.L_x_2057) ;  /* 0x0000000800ec7947 */ /* 0x000fec0003800000 */
.L_x_2052:
        /* <DEDUP_REMOVED lines=11> */
[----:B------:R-:W-:-:S04]  /*1c80*/  F2FP.F16.F32.PACK_AB R0, RZ, R0 ;  /* 0x00000000ff00723e */ /* 0x000fc800000000ff */
[----:B------:R-:W-:Y:S01]  /*1c90*/  PRMT R19, R0, 0x7610, R19 ;  /* 0x0000761000137816 */ /* 0x000fe20000000013 */
[----:B------:R-:W-:Y:S06]  /*1ca0*/  BRA `(.L_x_2057) ;  /* 0x0000000800b47947 */ /* 0x000fec0003800000 */
.L_x_2066:
        /* <DEDUP_REMOVED lines=9> */
.L_x_2065:
        /* <DEDUP_REMOVED lines=25> */
[----:B------:R-:W-:-:S04]  /*1ed0*/  F2FP.F16.F32.PACK_AB R5, RZ, R5 ;  /* 0x00000005ff05723e */ /* 0x000fc800000000ff */
[----:B------:R-:W-:Y:S01]  /*1ee0*/  PRMT R19, R5, 0x7610, R19 ;  /* 0x0000761005137816 */ /* 0x000fe20000000013 */
[----:B------:R-:W-:Y:S06]  /*1ef0*/  BRA `(.L_x_2057) ;  /* 0x0000000800207947 */ /* 0x000fec0003800000 */
.L_x_2068:
        /* <DEDUP_REMOVED lines=12> */
[----:B------:R-:W-:-:S04]  /*1fc0*/  F2FP.F16.F32.PACK_AB R4, RZ, R4 ;  /* 0x00000004ff04723e */ /* 0x000fc800000000ff */
[----:B------:R-:W-:Y:S01]  /*1fd0*/  PRMT R19, R4, 0x7610, R19 ;  /* 0x0000761004137816 */ /* 0x000fe20000000013 */
[----:B------:R-:W-:Y:S06]  /*1fe0*/  BRA `(.L_x_2057) ;  /* 0x0000000400e47947 */ /* 0x000fec0003800000 */
.L_x_2067:
[----:B------:R-:W2:Y:S02]  /*1ff0*/  LDG.E.U16 R0, desc[UR36][R2.64] ;  /* 0x0000002402007981 */ /* 0x000ea4000c1e1500 */
[----:B--2---:R-:W-:-:S05]  /*2000*/  IMAD.U32 R0, R0, 0x10000, RZ ;  /* 0x0001000000007824 */ /* 0x004fca00078e00ff */
[----:B------:R-:W-:-:S04]  /*2010*/  F2FP.F16.F32.PACK_AB R0, RZ, R0 ;  /* 0x00000000ff00723e */ /* 0x000fc800000000ff */
[----:B------:R-:W-:Y:S01]  /*2020*/  PRMT R19, R0, 0x7610, R19 ;  /* 0x0000761000137816 */ /* 0x000fe20000000013 */
[----:B------:R-:W-:Y:S06]  /*2030*/  BRA `(.L_x_2057) ;  /* 0x0000000400d07947 */ /* 0x000fec0003800000 */
.L_x_2064:
        /* <DEDUP_REMOVED lines=10> */
[----:B------:R-:W-:-:S04]  /*20e0*/  F2FP.F16.F32.PACK_AB R0, RZ, R0 ;  /* 0x00000000ff00723e */ /* 0x000fc800000000ff */
[----:B------:R-:W-:Y:S01]  /*20f0*/  PRMT R19, R0, 0x7610, R19 ;  /* 0x0000761000137816 */ /* 0x000fe20000000013 */
[----:B------:R-:W-:Y:S06]  /*2100*/  BRA `(.L_x_2057) ;  /* 0x00000004009c7947 */ /* 0x000fec0003800000 */
.L_x_2071:
        /* <DEDUP_REMOVED lines=21> */
.L_x_2075:
[----:B------:R-:W-:Y:S05]  /*2260*/  BSYNC B1 ;  /* 0x0000000000017941 */ /* 0x000fea0003800000 */
.L_x_2074:
[----:B------:R-:W-:Y:S01]  /*2270*/  LEA R3, R0, 0x3b800000, 0x17 ;  /* 0x3b80000000037811 */ /* 0x000fe200078eb8ff */
[----:B------:R-:W-:-:S05]  /*2280*/  IMAD.SHL.U32 R0, R2, 0x100000, RZ ;  /* 0x0010000002007824 */ /* 0x000fca00078e00ff */
[----:B------:R-:W-:-:S07]  /*2290*/  LOP3.LUT R0, R3, R0, R4, 0xfe, !PT ;  /* 0x0000000003007212 */ /* 0x000fce00078efe04 */
.L_x_2073:
[----:B------:R-:W-:Y:S05]  /*22a0*/  BSYNC B0 ;  /* 0x0000000000007941 */ /* 0x000fea0003800000 */
.L_x_2072:
[----:B------:R-:W-:-:S04]  /*22b0*/  F2FP.F16.F32.PACK_AB R0, RZ, R0 ;  /* 0x00000000ff00723e */ /* 0x000fc800000000ff */
[----:B------:R-:W-:Y:S01]  /*22c0*/  PRMT R19, R0, 0x7610, R19 ;  /* 0x0000761000137816 */ /* 0x000fe20000000013 */
[----:B------:R-:W-:Y:S06]  /*22d0*/  BRA `(.L_x_2057) ;  /* 0x0000000400287947 */ /* 0x000fec0003800000 */
.L_x_2070:
        /* <DEDUP_REMOVED lines=21> */
.L_x_2079:
[----:B------:R-:W-:Y:S05]  /*2430*/  BSYNC B1 ;  /* 0x0000000000017941 */ /* 0x000fea0003800000 */
.L_x_2078:
[----:B------:R-:W-:Y:S01]  /*2440*/  LEA R3, R0, 0x37800000, 0x17 ;  /* 0x3780000000037811 */ /* 0x000fe200078eb8ff */
[----:B------:R-:W-:-:S05]  /*2450*/  IMAD.SHL.U32 R0, R2, 0x200000, RZ ;  /* 0x0020000002007824 */ /* 0x000fca00078e00ff */
[----:B------:R-:W-:-:S07]  /*2460*/  LOP3.LUT R0, R3, R0, R4, 0xfe, !PT ;  /* 0x0000000003007212 */ /* 0x000fce00078efe04 */
.L_x_2077:
[----:B------:R-:W-:Y:S05]  /*2470*/  BSYNC B0 ;  /* 0x0000000000007941 */ /* 0x000fea0003800000 */
.L_x_2076:
[----:B------:R-:W-:-:S04]  /*2480*/  F2FP.F16.F32.PACK_AB R0, RZ, R0 ;  /* 0x00000000ff00723e */ /* 0x000fc800000000ff */
[----:B------:R-:W-:Y:S01]  /*2490*/  PRMT R19, R0, 0x7610, R19 ;  /* 0x0000761000137816 */ /* 0x000fe20000000013 */
[----:B------:R-:W-:Y:S06]  /*24a0*/  BRA `(.L_x_2057) ;  /* 0x0000000000b47947 */ /* 0x000fec0003800000 */
.L_x_2069:
        /* <DEDUP_REMOVED lines=14> */
.L_x_2083:
[----:B------:R-:W-:Y:S05]  /*2590*/  BSYNC B0 ;  /* 0x0000000000007941 */ /* 0x000fea0003800000 */
.L_x_2082:
[----:B------:R-:W-:-:S04]  /*25a0*/  F2FP.F16.F32.PACK_AB R0, RZ, R0 ;  /* 0x00000000ff00723e */ /* 0x000fc800000000ff */
[----:B------:R-:W-:Y:S01]  /*25b0*/  PRMT R19, R0, 0x7610, R19 ;  /* 0x0000761000137816 */ /* 0x000fe20000000013 */
[----:B------:R-:W-:Y:S06]  /*25c0*/  BRA `(.L_x_2057) ;  /* 0x00000000006c7947 */ /* 0x000fec0003800000 */
.L_x_2056:
        /* <DEDUP_REMOVED lines=16> */
.L_x_2084:
[----:B------:R-:W-:Y:S01]  /*26d0*/  PRMT R19, RZ, 0x7610, R19 ;  /* 0x00007610ff137816 */ /* 0x000fe20000000013 */
[----:B------:R-:W-:Y:S06]  /*26e0*/  BRA `(.L_x_2057) ;  /* 0x0000000000247947 */ /* 0x000fec0003800000 */
.L_x_2081:
[----:B------:R-:W2:Y:S02]  /*26f0*/  LDG.E.64 R2, desc[UR36][R2.64] ;  /* 0x0000002402027981 */ /* 0x000ea4000c1e1b00 */
[----:B--2---:R-:W0:Y:S02]  /*2700*/  I2F.U64 R0, R2 ;  /* 0x0000000200007312 */ /* 0x004e240000301000 */
[----:B0-----:R-:W-:-:S04]  /*2710*/  F2FP.F16.F32.PACK_AB R0, RZ, R0 ;  /* 0x00000000ff00723e */ /* 0x001fc800000000ff */
[----:B------:R-:W-:Y:S01]  /*2720*/  PRMT R19, R0, 0x7610, R19 ;  /* 0x0000761000137816 */ /* 0x000fe20000000013 */
[----:B------:R-:W-:Y:S06]  /*2730*/  BRA `(.L_x_2057) ;  /* 0x0000000000107947 */ /* 0x000fec0003800000 */
.L_x_2080:
[----:B------:R-:W2:Y:S02]  /*2740*/  LDG.E R2, desc[UR36][R2.64] ;  /* 0x0000002402027981 */ /* 0x000ea4000c1e1900 */
[----:B--2---:R-:W-:-:S04]  /*2750*/  I2FP.F32.U32 R0, R2 ;  /* 0x0000000200007245 */ /* 0x004fc80000201000 */
[----:B------:R-:W-:-:S04]  /*2760*/  F2FP.F16.F32.PACK_AB R0, RZ, R0 ;  /* 0x00000000ff00723e */ /* 0x000fc800000000ff */
[----:B------:R-:W-:-:S07]  /*2770*/  PRMT R19, R0, 0x7610, R19 ;  /* 0x0000761000137816 */ /* 0x000fce0000000013 */
.L_x_2057:
[----:B------:R-:W2:Y:S01]  /*2780*/  LDC.U8 R4, c[0x0][0x493] ;  /* 0x000124c0ff047b82 */ /* 0x000ea20000000000 */
[----:B------:R-:W-:Y:S02]  /*2790*/  ULDC.64 UR4, c[0x0][0x488] ;  /* 0x0001220000047ab9 */ /* 0x000fe40000000a00 */
[----:B01----:R-:W-:-:S05]  /*27a0*/  IADD3 R2, P1, R22, UR4, RZ ;  /* 0x0000000416027c10 */ /* 0x003fca000ff3e0ff */
[----:B------:R-:W-:Y:S01]  /*27b0*/  IMAD.X R3, RZ, RZ, UR5, P1 ;  /* 0x00000005ff037e24 */ /* 0x000fe200088e06ff */
[----:B--2---:R-:W-:-:S04]  /*27c0*/  PRMT R0, R4, 0x9910, RZ ;  /* 0x0000991004007816 */ /* 0x004fc800000000ff */
        /* <DEDUP_REMOVED lines=12> */
[----:B0-----:R-:W-:Y:S01]  /*2890*/  F2FP.F16.F32.PACK_AB R0, RZ, R0 ;  /* 0x00000000ff00723e */ /* 0x001fe200000000ff */
[----:B------:R-:W-:Y:S06]  /*28a0*/  BRA `(.L_x_2090) ;  /* 0x0000000c00987947 */ /* 0x000fec0003800000 */
.L_x_2088:
[----:B------:R-:W2:Y:S02]  /*28b0*/  LDG.E.U8 R2, desc[UR36][R2.64] ;  /* 0x0000002402027981 */ /* 0x000ea4000c1e1100 */
[----:B--2---:R-:W-:-:S04]  /*28c0*/  I2FP.F32.U32 R0, R2 ;  /* 0x0000000200007245 */ /* 0x004fc80000201000 */
[----:B------:R-:W-:Y:S01]  /*28d0*/  F2FP.F16.F32.PACK_AB R0, RZ, R0 ;  /* 0x00000000ff00723e */ /* 0x000fe200000000ff */
[----:B------:R-:W-:Y:S06]  /*28e0*/  BRA `(.L_x_2090) ;  /* 0x0000000c00887947 */ /* 0x000fec0003800000 */
.L_x_2087:
        /* <DEDUP_REMOVED lines=8> */
[----:B0-----:R-:W-:Y:S01]  /*2970*/  F2FP.F16.F32.PACK_AB R0, RZ, R0 ;  /* 0x00000000ff00723e */ /* 0x001fe200000000ff */
[----:B------:R-:W-:Y:S06]  /*2980*/  BRA `(.L_x_2090) ;  /* 0x0000000c00607947 */ /* 0x000fec0003800000 */
.L_x_2092:
[----:B------:R-:W2:Y:S02]  /*2990*/  LDG.E R2, desc[UR36][R2.64] ;  /* 0x0000002402027981 */ /* 0x000ea4000c1e1900 */
[----:B--2---:R-:W-:-:S04]  /*29a0*/  I2FP.F32.S32 R0, R2 ;  /* 0x0000000200007245 */ /* 0x004fc80000201400 */
[----:B------:R-:W-:Y:S01]  /*29b0*/  F2FP.F16.F32.PACK_AB R0, RZ, R0 ;  /* 0x00000000ff00723e */ /* 0x000fe200000000ff */
[----:B------:R-:W-:Y:S06]  /*29c0*/  BRA `(.L_x_2090) ;  /* 0x0000000c00507947 */ /* 0x000fec0003800000 */
.L_x_2091:
[----:B------:R-:W2:Y:S02]  /*29d0*/  LDG.E.U16 R2, desc[UR36][R2.64] ;  /* 0x0000002402027981 */ /* 0x000ea4000c1e1500 */
[----:B--2---:R-:W0:Y:S02]  /*29e0*/  I2F.S16 R0, R2 ;  /* 0x0000000200007306 */ /* 0x004e240000101400 */
[----:B0-----:R-:W-:Y:S01]  /*29f0*/  F2FP.F16.F32.PACK_AB R0, RZ, R0 ;  /* 0x00000000ff00723e */ /* 0x001fe200000000ff */
[----:B------:R-:W-:Y:S06]  /*2a00*/  BRA `(.L_x_2090) ;  /* 0x0000000c00407947 */ /* 0x000fec0003800000 */
.L_x_2086:
        /* <DEDUP_REMOVED lines=9> */
.L_x_2094:
[----:B------:R1:W5:Y:S01]  /*2aa0*/  LDG.E.U16 R0, desc[UR36][R2.64] ;  /* 0x0000002402007981 */ /* 0x000362000c1e1500 */
[----:B------:R-:W-:Y:S05]  /*2ab0*/  BRA `(.L_x_2090) ;  /* 0x0000000c00147947 */ /* 0x000fea0003800000 */
.L_x_2093:
        /* <DEDUP_REMOVED lines=9> */
.L_x_2096:
[----:B------:R0:W5:Y:S01]  /*2b50*/  LDG.E.U16 R0, desc[UR36][R2.64] ;  /* 0x0000002402007981 */ /* 0x000162000c1e1500 */
[----:B------:R-:W-:Y:S05]  /*2b60*/  BRA `(.L_x_2090) ;  /* 0x0000000800e87947 */ /* 0x000fea0003800000 */
.L_x_2095:
[----:B------:R-:W2:Y:S01]  /*2b70*/  LDG.E.64 R2, desc[UR36][R2.64] ;  /* 0x0000002402027981 */ /* 0x000ea2000c1e1b00 */
[----:B------:R-:W-:Y:S01]  /*2b80*/  UMOV UR4, 0xf0000000 ;  /* 0xf000000000047882 */ /* 0x000fe20000000000 */
[----:B------:R-:W-:Y:S01]  /*2b90*/  UMOV UR5, 0x380fffff ;  /* 0x380fffff00057882 */ /* 0x000fe20000000000 */
[----:B--2---:R-:W0:Y:S01]  /*2ba0*/  F2F.F32.F64 R0, R2 ;  /* 0x0000000200007310 */ /* 0x004e220000301000 */
[----:B------:R-:W-:-:S14]  /*2bb0*/  DSETP.GEU.AND P0, PT, |R2|, UR4, PT ;  /* 0x0000000402007e2a */ /* 0x000fdc000bf0e200 */
[----:B0-----:R-:W-:-:S05]  /*2bc0*/  @!P0 FMUL R0, R0, 1.175494350822287508e-38 ;  /* 0x0080000000008820 */ /* 0x001fca0000400000 */
[----:B------:R-:W-:Y:S01]  /*2bd0*/  F2FP.F16.F32.PACK_AB R0, RZ, R0 ;  /* 0x00000000ff00723e */ /* 0x000fe200000000ff */
[----:B------:R-:W-:Y:S06]  /*2be0*/  BRA `(.L_x_2090) ;  /* 0x0000000800c87947 */ /* 0x000fec0003800000 */
.L_x_2085:
        /* <DEDUP_REMOVED lines=11> */
[----:B------:R-:W-:Y:S01]  /*2ca0*/  F2FP.F16.F32.PACK_AB R0, RZ, R0 ;  /* 0x00000000ff00723e */ /* 0x000fe200000000ff */
[----:B------:R-:W-:Y:S06]  /*2cb0*/  BRA `(.L_x_2090) ;  /* 0x0000000800947947 */ /* 0x000fec0003800000 */
.L_x_2099:
        /* <DEDUP_REMOVED lines=8> */
.L_x_2098:
        /* <DEDUP_REMOVED lines=28> */
.L_x_2101:
        /* <DEDUP_REMOVED lines=15> */
.L_x_2100:
[----:B------:R-:W2:Y:S02]  /*2ff0*/  LDG.E.U16 R0, desc[UR36][R2.64] ;  /* 0x0000002402007981 */ /* 0x000ea4000c1e1500 */
[----:B--2---:R-:W-:-:S05]  /*3000*/  IMAD.U32 R0, R0, 0x10000, RZ ;  /* 0x0001000000007824 */ /* 0x004fca00078e00ff */
[----:B------:R-:W-:Y:S01]  /*3010*/  F2FP.F16.F32.PACK_AB R0, RZ, R0 ;  /* 0x00000000ff00723e */ /* 0x000fe200000000ff */
[----:B------:R-:W-:Y:S06]  /*3020*/  BRA `(.L_x_2090) ;  /* 0x0000000400b87947 */ /* 0x000fec0003800000 */
.L_x_2097:
        /* <DEDUP_REMOVED lines=10> */
[----:B------:R-:W-:Y:S01]  /*30d0*/  F2FP.F16.F32.PACK_AB R0, RZ, R0 ;  /* 0x00000000ff00723e */ /* 0x000fe200000000ff */
[----:B------:R-:W-:Y:S06]  /*30e0*/  BRA `(.L_x_2090) ;  /* 0x0000000400887947 */ /* 0x000fec0003800000 */
.L_x_2104:
        /* <DEDUP_REMOVED lines=21> */
.L_x_2108:
[----:B------:R-:W-:Y:S05]  /*3240*/  BSYNC B1 ;  /* 0x0000000000017941 */ /* 0x000fea0003800000 */
.L_x_2107:
[----:B------:R-:W-:Y:S01]  /*3250*/  LEA R3, R0, 0x3b800000, 0x17 ;  /* 0x3b80000000037811 */ /* 0x000fe200078eb8ff */
[----:B------:R-:W-:-:S05]  /*3260*/  IMAD.SHL.U32 R0, R2, 0x100000, RZ ;  /* 0x0010000002007824 */ /* 0x000fca00078e00ff */
[----:B------:R-:W-:-:S07]  /*3270*/  LOP3.LUT R0, R3, R0, R4, 0xfe, !PT ;  /* 0x0000000003007212 */ /* 0x000fce00078efe04 */
.L_x_2106:
[----:B------:R-:W-:Y:S05]  /*3280*/  BSYNC B0 ;  /* 0x0000000000007941 */ /* 0x000fea0003800000 */
.L_x_2105:
[----:B------:R-:W-:Y:S01]  /*3290*/  F2FP.F16.F32.PACK_AB R0, RZ, R0 ;  /* 0x00000000ff00723e */ /* 0x000fe200000000ff */
[----:B------:R-:W-:Y:S06]  /*32a0*/  BRA `(.L_x_2090) ;  /* 0x0000000400187947 */ /* 0x000fec0003800000 */
.L_x_2103:
        /* <DEDUP_REMOVED lines=21> */
.L_x_2112:
[----:B------:R-:W-:Y:S05]  /*3400*/  BSYNC B1 ;  /* 0x0000000000017941 */ /* 0x000fea0003800000 */
.L_x_2111:
[----:B------:R-:W-:Y:S01]  /*3410*/  LEA R3, R0, 0x37800000, 0x17 ;  /* 0x3780000000037811 */ /* 0x000fe200078eb8ff */
[----:B------:R-:W-:-:S05]  /*3420*/  IMAD.SHL.U32 R0, R2, 0x200000, RZ ;  /* 0x0020000002007824 */ /* 0x000fca00078e00ff */
[----:B------:R-:W-:-:S07]  /*3430*/  LOP3.LUT R0, R3, R0, R4, 0xfe, !PT ;  /* 0x0000000003007212 */ /* 0x000fce00078efe04 */
.L_x_2110:
[----:B------:R-:W-:Y:S05]  /*3440*/  BSYNC B0 ;  /* 0x0000000000007941 */ /* 0x000fea0003800000 */
.L_x_2109:
[----:B------:R-:W-:Y:S01]  /*3450*/  F2FP.F16.F32.PACK_AB R0, RZ, R0 ;  /* 0x00000000ff00723e */ /* 0x000fe200000000ff */
[----:B------:R-:W-:Y:S06]  /*3460*/  BRA `(.L_x_2090) ;  /* 0x0000000000a87947 */ /* 0x000fec0003800000 */
.L_x_2102:
        /* <DEDUP_REMOVED lines=14> */
.L_x_2116:
[----:B------:R-:W-:Y:S05]  /*3550*/  BSYNC B0 ;  /* 0x0000000000007941 */ /* 0x000fea0003800000 */
.L_x_2115:
[----:B------:R-:W-:Y:S01]  /*3560*/  F2FP.F16.F32.PACK_AB R0, RZ, R0 ;  /* 0x00000000ff00723e */ /* 0x000fe200000000ff */
[----:B------:R-:W-:Y:S06]  /*3570*/  BRA `(.L_x_2090) ;  /* 0x0000000000647947 */ /* 0x000fec0003800000 */
.L_x_2089:
        /* <DEDUP_REMOVED lines=16> */
.L_x_2117:
[----:B------:R-:W-:Y:S01]  /*3680*/  PRMT R0, RZ, 0x7610, R0 ;  /* 0x00007610ff007816 */ /* 0x000fe20000000000 */
[----:B------:R-:W-:Y:S06]  /*3690*/  BRA `(.L_x_2090) ;  /* 0x00000000001c7947 */ /* 0x000fec0003800000 */
.L_x_2114:
[----:B------:R-:W2:Y:S02]  /*36a0*/  LDG.E.64 R2, desc[UR36][R2.64] ;  /* 0x0000002402027981 */ /* 0x000ea4000c1e1b00 */
[----:B--2---:R-:W0:Y:S02]  /*36b0*/  I2F.U64 R0, R2 ;  /* 0x0000000200007312 */ /* 0x004e240000301000 */
[----:B0-----:R-:W-:Y:S01]  /*36c0*/  F2FP.F16.F32.PACK_AB R0, RZ, R0 ;  /* 0x00000000ff00723e */ /* 0x001fe200000000ff */
[----:B------:R-:W-:Y:S06]  /*36d0*/  BRA `(.L_x_2090) ;  /* 0x00000000000c7947 */ /* 0x000fec0003800000 */
.L_x_2113:
[----:B------:R-:W2:Y:S02]  /*36e0*/  LDG.E R2, desc[UR36][R2.64] ;  /* 0x0000002402027981 */ /* 0x000ea4000c1e1900 */
[----:B--2---:R-:W-:-:S04]  /*36f0*/  I2FP.F32.U32 R0, R2 ;  /* 0x0000000200007245 */ /* 0x004fc80000201000 */
[----:B------:R-:W-:-:S07]  /*3700*/  F2FP.F16.F32.PACK_AB R0, RZ, R0 ;  /* 0x00000000ff00723e */ /* 0x000fce00000000ff */
.L_x_2090:
[----:B01----:R-:W0:Y:S01]  /*3710*/  LDC.U8 R3, c[0x0][0x491] ;  /* 0x00012440ff037b82 */ /* 0x003e220000000000 */
[----:B-----5:R-:W-:Y:S02]  /*3720*/  HADD2.F32 R0, -RZ, R0.H0_H0 ;  /* 0x20000000ff007230 */ /* 0x020fe40000004100 */
[----:B------:R-:W-:-:S04]  /*3730*/  HADD2.F32 R19, -RZ, R19.H0_H0 ;  /* 0x20000013ff137230 */ /* 0x000fc80000004100 */
[----:B------:R-:W1:Y:S01]  /*3740*/  MUFU.RCP R0, R0 ;  /* 0x0000000000007308 */ /* 0x000e620000001000 */
[----:B0-----:R-:W-:Y:S01]  /*3750*/  PRMT R2, R3, 0x9910, RZ ;  /* 0x0000991003027816 */ /* 0x001fe200000000ff */
[----:B-1----:R-:W-:-:S03]  /*3760*/  FMUL.FTZ R19, R19, R0 ;  /* 0x0000000013137220 */ /* 0x002fc60000410000 */
[----:B------:R-:W-:Y:S02]  /*3770*/  ISETP.GT.AND P0, PT, R2, 0x9, PT ;  /* 0x000000090200780c */ /* 0x000fe40003f04270 */
[----:B------:R-:W-:-:S11]  /*3780*/  F2FP.F16.F32.PACK_AB R19, RZ, R19 ;  /* 0x00000013ff13723e */ /* 0x000fd600000000ff */
        /* <DEDUP_REMOVED lines=9> */
[----:B------:R-:W-:-:S04]  /*3820*/  HADD2.F32 R0, -RZ, R19.H0_H0 ;  /* 0x20000013ff007230 */ /* 0x000fc80000004100 */
[----:B------:R-:W0:Y:S02]  /*3830*/  F2I.FTZ.TRUNC.NTZ R3, R0 ;  /* 0x0000000000037305 */ /* 0x000e24000021f100 */
[----:B0-----:R0:W-:Y:S01]  /*3840*/  STG.E.U8 desc[UR36][R16.64], R3 ;  /* 0x0000000310007986 */ /* 0x0011e2000c101124 */
[----:B------:R-:W-:Y:S05]  /*3850*/  BRA `(.L_x_2123) ;  /* 0x0000000c00947947 */ /* 0x000fea0003800000 */
.L_x_2121:
[----:B------:R-:W-:-:S06]  /*3860*/  HADD2.F32 R3, -RZ, R19.H0_H0 ;  /* 0x20000013ff037230 */ /* 0x000fcc0000004100 */
[----:B------:R-:W0:Y:S02]  /*3870*/  F2I.S64.TRUNC R2, R3 ;  /* 0x0000000300027311 */ /* 0x000e24000020d900 */
[----:B0-----:R1:W-:Y:S01]  /*3880*/  STG.E.U8 desc[UR36][R16.64], R2 ;  /* 0x0000000210007986 */ /* 0x0013e2000c101124 */
[----:B------:R-:W-:Y:S05]  /*3890*/  BRA `(.L_x_2123) ;  /* 0x0000000c00847947 */ /* 0x000fea0003800000 */
.L_x_2120:
[----:B------:R-:W-:-:S13]  /*38a0*/  ISETP.NE.AND P0, PT, R2, 0x2, PT ;  /* 0x000000020200780c */ /* 0x000fda0003f05270 */
[----:B------:R-:W-:Y:S05]  /*38b0*/  @!P0 BRA `(.L_x_2124) ;  /* 0x0000000000308947 */ /* 0x000fea0003800000 */
[----:B------:R-:W-:-:S13]  /*38c0*/  ISETP.NE.AND P0, PT, R2, 0x3, PT ;  /* 0x000000030200780c */ /* 0x000fda0003f05270 */
[----:B------:R-:W-:Y:S05]  /*38d0*/  @!P0 BRA `(.L_x_2125) ;  /* 0x0000000000188947 */ /* 0x000fea0003800000 */
[----:B------:R-:W-:-:S13]  /*38e0*/  ISETP.NE.AND P0, PT, R2, 0x4, PT ;  /* 0x000000040200780c */ /* 0x000fda0003f05270 */
[----:B------:R-:W-:Y:S05]  /*38f0*/  @P0 BRA `(.L_x_2122) ;  /* 0x0000000c000c0947 */ /* 0x000fea0003800000 */
[----:B------:R-:W-:-:S06]  /*3900*/  HADD2.F32 R2, -RZ, R19.H0_H0 ;  /* 0x20000013ff027230 */ /* 0x000fcc0000004100 */
[----:B------:R-:W0:Y:S02]  /*3910*/  F2I.S64.TRUNC R2, R2 ;  /* 0x0000000200027311 */ /* 0x000e24000020d900 */
[----:B0-----:R4:W-:Y:S01]  /*3920*/  STG.E.64 desc[UR36][R16.64], R2 ;  /* 0x0000000210007986 */ /* 0x0019e2000c101b24 */
[----:B------:R-:W-:Y:S05]  /*3930*/  BRA `(.L_x_2123) ;  /* 0x0000000c005c7947 */ /* 0x000fea0003800000 */
.L_x_2125:
[----:B------:R-:W-:-:S06]  /*3940*/  HADD2.F32 R19, -RZ, R19.H0_H0 ;  /* 0x20000013ff137230 */ /* 0x000fcc0000004100 */
[----:B------:R-:W0:Y:S02]  /*3950*/  F2I.FTZ.TRUNC.NTZ R19, R19 ;  /* 0x0000001300137305 */ /* 0x000e24000021f100 */
[----:B0-----:R3:W-:Y:S01]  /*3960*/  STG.E desc[UR36][R16.64], R19 ;  /* 0x0000001310007986 */ /* 0x0017e2000c101924 */
[----:B------:R-:W-:Y:S05]  /*3970*/  BRA `(.L_x_2123) ;  /* 0x0000000c004c7947 */ /* 0x000fea0003800000 */
.L_x_2124:
[----:B------:R-:W-:-:S06]  /*3980*/  HADD2.F32 R19, -RZ, R19.H0_H0 ;  /* 0x20000013ff137230 */ /* 0x000fcc0000004100 */
[----:B------:R-:W0:Y:S02]  /*3990*/  F2I.FTZ.TRUNC.NTZ R19, R19 ;  /* 0x0000001300137305 */ /* 0x000e24000021f100 */
[----:B0-----:R2:W-:Y:S01]  /*39a0*/  STG.E.U16 desc[UR36][R16.64], R19 ;  /* 0x0000001310007986 */ /* 0x0015e2000c101524 */
[----:B------:R-:W-:Y:S05]  /*39b0*/  BRA `(.L_x_2123) ;  /* 0x0000000c003c7947 */ /* 0x000fea0003800000 */
.L_x_2119:
[----:B------:R-:W-:-:S13]  /*39c0*/  ISETP.GT.AND P0, PT, R2, 0x6, PT ;  /* 0x000000060200780c */ /* 0x000fda0003f04270 */
[----:B------:R-:W-:Y:S05]  /*39d0*/  @P0 BRA `(.L_x_2126) ;  /* 0x0000000000240947 */ /* 0x000fea0003800000 */
[----:B------:R-:W-:-:S13]  /*39e0*/  ISETP.NE.AND P0, PT, R2, 0x5, PT ;  /* 0x000000050200780c */ /* 0x000fda0003f05270 */
[----:B------:R-:W-:Y:S05]  /*39f0*/  @!P0 BRA `(.L_x_2127) ;  /* 0x0000000000148947 */ /* 0x000fea0003800000 */
[----:B------:R-:W-:-:S13]  /*3a00*/  ISETP.NE.AND P0, PT, R2, 0x6, PT ;  /* 0x000000060200780c */ /* 0x000fda0003f05270 */
[----:B------:R-:W-:Y:S05]  /*3a10*/  @P0 BRA `(.L_x_2122) ;  /* 0x0000000800c40947 */ /* 0x000fea0003800000 */
[----:B------:R-:W-:-:S05]  /*3a20*/  HADD2.F32 R19, -RZ, R19.H0_H0 ;  /* 0x20000013ff137230 */ /* 0x000fca0000004100 */
[----:B------:R0:W-:Y:S01]  /*3a30*/  STG.E desc[UR36][R16.64], R19 ;  /* 0x0000001310007986 */ /* 0x0001e2000c101924 */
[----:B------:R-:W-:Y:S05]  /*3a40*/  BRA `(.L_x_2123) ;  /* 0x0000000c00187947 */ /* 0x000fea0003800000 */
.L_x_2127:
[----:B------:R0:W-:Y:S01]  /*3a50*/  STG.E.U16 desc[UR36][R16.64], R19 ;  /* 0x0000001310007986 */ /* 0x0001e2000c101524 */
[----:B------:R-:W-:Y:S05]  /*3a60*/  BRA `(.L_x_2123) ;  /* 0x0000000c00107947 */ /* 0x000fea0003800000 */
.L_x_2126:
[----:B------:R-:W-:-:S13]  /*3a70*/  ISETP.NE.AND P0, PT, R2, 0x7, PT ;  /* 0x000000070200780c */ /* 0x000fda0003f05270 */
[----:B------:R-:W-:Y:S05]  /*3a80*/  @!P0 BRA `(.L_x_2128) ;  /* 0x0000000000348947 */ /* 0x000fea0003800000 */
[----:B------:R-:W-:-:S13]  /*3a90*/  ISETP.NE.AND P0, PT, R2, 0x8, PT ;  /* 0x000000080200780c */ /* 0x000fda0003f05270 */
[----:B------:R-:W-:Y:S05]  /*3aa0*/  @!P0 BRA `(.L_x_2129) ;  /* 0x0000000000188947 */ /* 0x000fea0003800000 */
[----:B------:R-:W-:-:S13]  /*3ab0*/  ISETP.NE.AND P0, PT, R2, 0x9, PT ;  /* 0x000000090200780c */ /* 0x000fda0003f05270 */
[----:B------:R-:W-:Y:S05]  /*3ac0*/  @P0 BRA `(.L_x_2122) ;  /* 0x0000000800980947 */ /* 0x000fea0003800000 */
[----:B------:R-:W-:Y:S02]  /*3ad0*/  HADD2.F32 R2, -RZ, R19.H0_H0 ;  /* 0x20000013ff027230 */ /* 0x000fe40000004100 */
[----:B------:R-:W-:-:S05]  /*3ae0*/  IMAD.MOV.U32 R3, RZ, RZ, RZ ;  /* 0x000000ffff037224 */ /* 0x000fca00078e00ff */
[----:B------:R0:W-:Y:S01]  /*3af0*/  STG.E.64 desc[UR36][R16.64], R2 ;  /* 0x0000000210007986 */ /* 0x0001e2000c101b24 */
[----:B------:R-:W-:Y:S05]  /*3b00*/  BRA `(.L_x_2123) ;  /* 0x0000000800e87947 */ /* 0x000fea0003800000 */
.L_x_2129:
[----:B------:R-:W-:-:S05]  /*3b10*/  HADD2.F32 R0, -RZ, R19.H0_H0 ;  /* 0x20000013ff007230 */ /* 0x000fca0000004100 */
[----:B------:R-:W-:-:S04]  /*3b20*/  F2FP.F16.F32.PACK_AB R0, RZ, R0 ;  /* 0x00000000ff00723e */ /* 0x000fc800000000ff */
[----:B------:R-:W-:-:S05]  /*3b30*/  PRMT R0, R0, 0x5410, RZ ;  /* 0x0000541000007816 */ /* 0x000fca00000000ff */
[----:B------:R0:W-:Y:S01]  /*3b40*/  STG.E desc[UR36][R16.64], R0 ;  /* 0x0000000010007986 */ /* 0x0001e2000c101924 */
[----:B------:R-:W-:Y:S05]  /*3b50*/  BRA `(.L_x_2123) ;  /* 0x0000000800d47947 */ /* 0x000fea0003800000 */
.L_x_2128:
[----:B------:R-:W-:-:S05]  /*3b60*/  HADD2.F32 R2, -RZ, R19.H0_H0 ;  /* 0x20000013ff027230 */ /* 0x000fca0000004100 */
[----:B------:R-:W-:-:S06]  /*3b70*/  FMUL.FTZ R2, R2, 1 ;  /* 0x3f80000002027820 */ /* 0x000fcc0000410000 */
[----:B------:R-:W0:Y:S02]  /*3b80*/  F2F.F64.F32 R2, R2 ;  /* 0x0000000200027310 */ /* 0x000e240000201800 */
[----:B0-----:R0:W-:Y:S01]  /*3b90*/  STG.E.64 desc[UR36][R16.64], R2 ;  /* 0x0000000210007986 */ /* 0x0011e2000c101b24 */
[----:B------:R-:W-:Y:S05]  /*3ba0*/  BRA `(.L_x_2123) ;  /* 0x0000000800c07947 */ /* 0x000fea0003800000 */
.L_x_2118:
        /* <DEDUP_REMOVED lines=8> */
[----:B------:R-:W-:-:S05]  /*3c30*/  HADD2.F32 R19, -RZ, R19.H0_H0 ;  /* 0x20000013ff137230 */ /* 0x000fca0000004100 */
[----:B------:R-:W-:-:S04]  /*3c40*/  FSETP.NEU.FTZ.AND P0, PT, R19, RZ, PT ;  /* 0x000000ff1300720b */ /* 0x000fc80003f1d000 */
[----:B------:R-:W-:-:S05]  /*3c50*/  SEL R3, RZ, 0x1, !P0 ;  /* 0x00000001ff037807 */ /* 0x000fca0004000000 */
[----:B------:R0:W-:Y:S01]  /*3c60*/  STG.E.U8 desc[UR36][R16.64], R3 ;  /* 0x0000000310007986 */ /* 0x0001e2000c101124 */
[----:B------:R-:W-:Y:S05]  /*3c70*/  BRA `(.L_x_2123) ;  /* 0x00000008008c7947 */ /* 0x000fea0003800000 */
.L_x_2132:
[----:B------:R-:W-:Y:S01]  /*3c80*/  HADD2.F32 R19, -RZ, R19.H0_H0 ;  /* 0x20000013ff137230 */ /* 0x000fe20000004100 */
[----:B------:R-:W-:-:S04]  /*3c90*/  CS2R R6, SRZ ;  /* 0x0000000000067805 */ /* 0x000fc8000001ff00 */
[----:B------:R-:W-:-:S06]  /*3ca0*/  FMUL.FTZ R4, R19, 1 ;  /* 0x3f80000013047820 */ /* 0x000fcc0000410000 */
[----:B------:R-:W0:Y:S02]  /*3cb0*/  F2F.F64.F32 R4, R4 ;  /* 0x0000000400047310 */ /* 0x000e240000201800 */
[----:B0-----:R0:W-:Y:S01]  /*3cc0*/  STG.E.128 desc[UR36][R16.64], R4 ;  /* 0x0000000410007986 */ /* 0x0011e2000c101d24 */
[----:B------:R-:W-:Y:S05]  /*3cd0*/  BRA `(.L_x_2123) ;  /* 0x0000000800747947 */ /* 0x000fea0003800000 */
.L_x_2131:
[----:B------:R-:W-:-:S13]  /*3ce0*/  ISETP.NE.AND P0, PT, R2, 0xf, PT ;  /* 0x0000000f0200780c */ /* 0x000fda0003f05270 */
[----:B------:R-:W-:Y:S05]  /*3cf0*/  @!P0 BRA `(.L_x_2133) ;  /* 0x0000000000b48947 */ /* 0x000fea0003800000 */
[----:B------:R-:W-:-:S13]  /*3d00*/  ISETP.NE.AND P0, PT, R2, 0x17, PT ;  /* 0x000000170200780c */ /* 0x000fda0003f05270 */
[----:B------:R-:W-:Y:S05]  /*3d10*/  @!P0 BRA `(.L_x_2134) ;  /* 0x0000000000548947 */ /* 0x000fea0003800000 */
[----:B------:R-:W-:-:S13]  /*3d20*/  ISETP.NE.AND P0, PT, R2, 0x18, PT ;  /* 0x000000180200780c */ /* 0x000fda0003f05270 */
[----:B------:R-:W-:Y:S05]  /*3d30*/  @P0 BRA `(.L_x_2122) ;  /* 0x0000000400fc0947 */ /* 0x000fea0003800000 */
[----:B------:R-:W-:Y:S01]  /*3d40*/  HADD2.F32 R19, -RZ, R19.H0_H0 ;  /* 0x20000013ff137230 */ /* 0x000fe20000004100 */
        /* <DEDUP_REMOVED lines=14> */
.L_x_2136:
[----:B------:R-:W-:Y:S05]  /*3e30*/  BSYNC B0 ;  /* 0x0000000000007941 */ /* 0x000fea0003800000 */
.L_x_2135:
[----:B------:R-:W-:-:S05]  /*3e40*/  LOP3.LUT R3, R0, R3, RZ, 0xfc, !PT ;  /* 0x0000000300037212 */ /* 0x000fca00078efcff */
[----:B------:R0:W-:Y:S01]  /*3e50*/  STG.E.U8 desc[UR36][R16.64], R3 ;  /* 0x0000000310007986 */ /* 0x0001e2000c101124 */
[----:B------:R-:W-:Y:S05]  /*3e60*/  BRA `(.L_x_2123) ;  /* 0x0000000800107947 */ /* 0x000fea0003800000 */
.L_x_2134:
[----:B------:R-:W-:Y:S01]  /*3e70*/  HADD2.F32 R19, -RZ, R19.H0_H0 ;  /* 0x20000013ff137230 */ /* 0x000fe20000004100 */
        /* <DEDUP_REMOVED lines=12> */
.L_x_2138:
[----:B------:R-:W-:Y:S01]  /*3f40*/  IMAD.MOV.U32 R0, RZ, RZ, 0x7f ;  /* 0x0000007fff007424 */ /* 0x000fe200078e00ff */
[----:B------:R-:W-:-:S04]  /*3f50*/  ISETP.GT.U32.AND P0, PT, R2, 0x7f800000, PT ;  /* 0x7f8000000200780c */ /* 0x000fc80003f04070 */
[----:B------:R-:W-:-:S09]  /*3f60*/  SEL R0, R0, 0x7c, P0 ;  /* 0x0000007c00007807 */ /* 0x000fd20000000000 */
.L_x_2139:
[----:B------:R-:W-:Y:S05]  /*3f70*/  BSYNC B0 ;  /* 0x0000000000007941 */ /* 0x000fea0003800000 */
.L_x_2137:
[----:B------:R-:W-:-:S04]  /*3f80*/  LOP3.LUT R2, R19, 0x80000000, RZ, 0xc0, !PT ;  /* 0x8000000013027812 */ /* 0x000fc800078ec0ff */
[----:B------:R-:W-:-:S04]  /*3f90*/  SHF.R.U32.HI R3, RZ, 0x18, R2 ;  /* 0x00000018ff037819 */ /* 0x000fc80000011602 */
[----:B------:R-:W-:-:S05]  /*3fa0*/  LOP3.LUT R3, R0, R3, RZ, 0xfc, !PT ;  /* 0x0000000300037212 */ /* 0x000fca00078efcff */
[----:B------:R0:W-:Y:S01]  /*3fb0*/  STG.E.U8 desc[UR36][R16.64], R3 ;  /* 0x0000000310007986 */ /* 0x0001e2000c101124 */
[----:B------:R-:W-:Y:S05]  /*3fc0*/  BRA `(.L_x_2123) ;  /* 0x0000000400b87947 */ /* 0x000fea0003800000 */
.L_x_2133:
[----:B------:R-:W-:-:S05]  /*3fd0*/  HADD2.F32 R0, -RZ, R19.H0_H0 ;  /* 0x20000013ff007230 */ /* 0x000fca0000004100 */
[----:B------:R-:W-:-:S05]  /*3fe0*/  F2FP.BF16.F32.PACK_AB R0, RZ, R0 ;  /* 0x00000000ff00723e */ /* 0x000fca00000010ff */
[----:B------:R0:W-:Y:S01]  /*3ff0*/  STG.E.U16 desc[UR36][R16.64], R0 ;  /* 0x0000000010007986 */ /* 0x0001e2000c101524 */
[----:B------:R-:W-:Y:S05]  /*4000*/  BRA `(.L_x_2123) ;  /* 0x0000000400a87947 */ /* 0x000fea0003800000 */
.L_x_2130:
        /* <DEDUP_REMOVED lines=8> */
[----:B------:R-:W-:-:S06]  /*4090*/  HADD2.F32 R3, -RZ, R19.H0_H0 ;  /* 0x20000013ff037230 */ /* 0x000fcc0000004100 */
[----:B------:R-:W0:Y:S02]  /*40a0*/  F2I.FTZ.U32.TRUNC.NTZ R3, R3 ;  /* 0x0000000300037305 */ /* 0x000e24000021f000 */
[----:B0-----:R0:W-:Y:S01]  /*40b0*/  STG.E.U16 desc[UR36][R16.64], R3 ;  /* 0x0000000310007986 */ /* 0x0011e2000c101524 */
[----:B------:R-:W-:Y:S05]  /*40c0*/  BRA `(.L_x_2123) ;  /* 0x0000000400787947 */ /* 0x000fea0003800000 */
.L_x_2142:
[----:B------:R-:W-:Y:S01]  /*40d0*/  HADD2.F32 R19, -RZ, R19.H0_H0 ;  /* 0x20000013ff137230 */ /* 0x000fe20000004100 */
        /* <DEDUP_REMOVED lines=16> */
.L_x_2145:
[----:B------:R-:W-:-:S04]  /*41e0*/  LOP3.LUT R2, R19, 0x80000000, RZ, 0xc0, !PT ;  /* 0x8000000013027812 */ /* 0x000fc800078ec0ff */
[----:B------:R-:W-:-:S04]  /*41f0*/  SHF.R.U32.HI R3, RZ, 0x18, R2 ;  /* 0x00000018ff037819 */ /* 0x000fc80000011602 */
[----:B------:R-:W-:-:S04]  /*4200*/  LOP3.LUT R0, R0, R3, RZ, 0xfc, !PT ;  /* 0x0000000300007212 */ /* 0x000fc800078efcff */
[----:B------:R-:W-:-:S07]  /*4210*/  PRMT R8, R0, 0x7610, R8 ;  /* 0x0000761000087816 */ /* 0x000fce0000000008 */
.L_x_2144:
[----:B------:R-:W-:Y:S05]  /*4220*/  BSYNC B0 ;  /* 0x0000000000007941 */ /* 0x000fea0003800000 */
.L_x_2143:
[----:B------:R0:W-:Y:S01]  /*4230*/  STG.E.U8 desc[UR36][R16.64], R8 ;  /* 0x0000000810007986 */ /* 0x0001e2000c101124 */
[----:B------:R-:W-:Y:S05]  /*4240*/  BRA `(.L_x_2123) ;  /* 0x0000000400187947 */ /* 0x000fea0003800000 */
.L_x_2141:
        /* <DEDUP_REMOVED lines=17> */
.L_x_2148:
[----:B------:R-:W-:-:S04]  /*4360*/  LOP3.LUT R2, R19, 0x80000000, RZ, 0xc0, !PT ;  /* 0x8000000013027812 */ /* 0x000fc800078ec0ff */
[----:B------:R-:W-:-:S04]  /*4370*/  SHF.R.U32.HI R3, RZ, 0x18, R2 ;  /* 0x00000018ff037819 */ /* 0x000fc80000011602 */
[----:B------:R-:W-:-:S04]  /*4380*/  LOP3.LUT R0, R0, R3, RZ, 0xfc, !PT ;  /* 0x0000000300007212 */ /* 0x000fc800078efcff */
[----:B------:R-:W-:-:S07]  /*4390*/  PRMT R8, R0, 0x7610, R8 ;  /* 0x0000761000087816 */ /* 0x000fce0000000008 */
.L_x_2147:
[----:B------:R-:W-:Y:S05]  /*43a0*/  BSYNC B0 ;  /* 0x0000000000007941 */ /* 0x000fea0003800000 */
.L_x_2146:
[----:B------:R0:W-:Y:S01]  /*43b0*/  STG.E.U8 desc[UR36][R16.64], R8 ;  /* 0x0000000810007986 */ /* 0x0001e2000c101124 */
[----:B------:R-:W-:Y:S05]  /*43c0*/  BRA `(.L_x_2123) ;  /* 0x0000000000b87947 */ /* 0x000fea0003800000 */
.L_x_2140:
[----:B------:R-:W-:-:S13]  /*43d0*/  ISETP.NE.AND P0, PT, R2, 0x1c, PT ;  /* 0x0000001c0200780c */ /* 0x000fda0003f05270 */
[----:B------:R-:W-:Y:S05]  /*43e0*/  @!P0 BRA `(.L_x_2149) ;  /* 0x0000000000a48947 */ /* 0x000fea0003800000 */
[----:B------:R-:W-:-:S13]  /*43f0*/  ISETP.NE.AND P0, PT, R2, 0x1d, PT ;  /* 0x0000001d0200780c */ /* 0x000fda0003f05270 */
[----:B------:R-:W-:Y:S05]  /*4400*/  @!P0 BRA `(.L_x_2150) ;  /* 0x00000000008c8947 */ /* 0x000fea0003800000 */
[----:B------:R-:W-:-:S13]  /*4410*/  ISETP.NE.AND P0, PT, R2, 0x2c, PT ;  /* 0x0000002c0200780c */ /* 0x000fda0003f05270 */
[----:B------:R-:W-:Y:S05]  /*4420*/  @P0 BRA `(.L_x_2122) ;  /* 0x0000000000400947 */ /* 0x000fea0003800000 */
[----:B------:R-:W-:Y:S02]  /*4430*/  HADD2.F32 R19, -RZ, R19.H0_H0 ;  /* 0x20000013ff137230 */ /* 0x000fe40000004100 */
        /* <DEDUP_REMOVED lines=15> */
.L_x_2122:
        /* <DEDUP_REMOVED lines=16> */
.L_x_2151:
[----:B------:R-:W-:Y:S05]  /*4630*/  BRA `(.L_x_2123) ;  /* 0x00000000001c7947 */ /* 0x000fea0003800000 */
.L_x_2150:
[----:B------:R-:W-:-:S06]  /*4640*/  HADD2.F32 R2, -RZ, R19.H0_H0 ;  /* 0x20000013ff027230 */ /* 0x000fcc0000004100 */
[----:B------:R-:W0:Y:S02]  /*4650*/  F2I.U64.TRUNC R2, R2 ;  /* 0x0000000200027311 */ /* 0x000e24000020d800 */
[----:B0-----:R0:W-:Y:S01]  /*4660*/  STG.E.64 desc[UR36][R16.64], R2 ;  /* 0x0000000210007986 */ /* 0x0011e2000c101b24 */
[----:B------:R-:W-:Y:S05]  /*4670*/  BRA `(.L_x_2123) ;  /* 0x00000000000c7947 */ /* 0x000fea0003800000 */
.L_x_2149:
[----:B------:R-:W-:-:S06]  /*4680*/  HADD2.F32 R19, -RZ, R19.H0_H0 ;  /* 0x20000013ff137230 */ /* 0x000fcc0000004100 */
[----:B------:R-:W0:Y:S02]  /*4690*/  F2I.FTZ.U32.TRUNC.NTZ R19, R19 ;  /* 0x0000001300137305 */ /* 0x000e24000021f000 */
[----:B0-----:R0:W-:Y:S02]  /*46a0*/  STG.E desc[UR36][R16.64], R19 ;  /* 0x0000001310007986 */ /* 0x0011e4000c101924 */
.L_x_2123:
[----:B------:R-:W-:-:S04]  /*46b0*/  IMAD R18, R18, 0x200, R23 ;  /* 0x0000020012127824 */ /* 0x000fc800078e0217 */
[----:B0-23--:R-:W-:-:S07]  /*46c0*/  VIADD R19, R18, 0x80 ;  /* 0x0000008012137836 */ /* 0x00dfce0000000000 */
.L_x_2050:
[----:B------:R-:W-:Y:S05]  /*46d0*/  BSYNC B6 ;  /* 0x0000000000067941 */ /* 0x000fea0003800000 */
.L_x_2049:
        /* <DEDUP_REMOVED lines=358> */
.L_x_2154:
        /* <DEDUP_REMOVED lines=23> */
.L_x_2158:
[----:B------:R-:W2:Y:S02]  /*5eb0*/  LDG.E.U8 R2, desc[UR36][R2.64] ;  /* 0x0000002402027981 */ /* 0x000ea4000c1e1100 */
[----:B--2---:R-:W-:-:S04]  /*5ec0*/  I2FP.F32.U32 R0, R2 ;  /* 0x0000000200007245 */ /* 0x004fc80000201000 */
[----:B------:R-:W-:-:S04]  /*5ed0*/  F2FP.F16.F32.PACK_AB R0, RZ, R0 ;  /* 0x00000000ff00723e */ /* 0x000fc800000000ff */
[----:B------:R-:W-:Y:S01]  /*5ee0*/  PRMT R22, R0, 0x7610, R22 ;  /* 0x0000761000167816 */ /* 0x000fe20000000016 */
[----:B------:R-:W-:Y:S06]  /*5ef0*/  BRA `(.L_x_2160) ;  /* 0x0000000c00bc7947 */ /* 0x000fec0003800000 */
.L_x_2157:
        /* <DEDUP_REMOVED lines=11> */
.L_x_2162:
[----:B------:R-:W2:Y:S02]  /*5fb0*/  LDG.E R2, desc[UR36][R2.64] ;  /* 0x0000002402027981 */ /* 0x000ea4000c1e1900 */
[----:B--2---:R-:W-:-:S04]  /*5fc0*/  I2FP.F32.S32 R0, R2 ;  /* 0x0000000200007245 */ /* 0x004fc80000201400 */
[----:B------:R-:W-:-:S04]  /*5fd0*/  F2FP.F16.F32.PACK_AB R0, RZ, R0 ;  /* 0x00000000ff00723e */ /* 0x000fc800000000ff */
[----:B------:R-:W-:Y:S01]  /*5fe0*/  PRMT R22, R0, 0x7610, R22 ;  /* 0x0000761000167816 */ /* 0x000fe20000000016 */
[----:B------:R-:W-:Y:S06]  /*5ff0*/  BRA `(.L_x_2160) ;  /* 0x0000000c007c7947 */ /* 0x000fec0003800000 */
.L_x_2161:
[----:B------:R-:W2:Y:S02]  /*6000*/  LDG.E.U16 R2, desc[UR36][R2.64] ;  /* 0x0000002402027981 */ /* 0x000ea4000c1e1500 */
[----:B--2---:R-:W0:Y:S02]  /*6010*/  I2F.S16 R0, R2 ;  /* 0x0000000200007306 */ /* 0x004e240000101400 */
[----:B0-----:R-:W-:-:S04]  /*6020*/  F2FP.F16.F32.PACK_AB R0, RZ, R0 ;  /* 0x00000000ff00723e */ /* 0x001fc800000000ff */
[----:B------:R-:W-:Y:S01]  /*6030*/  PRMT R22, R0, 0x7610, R22 ;  /* 0x0000761000167816 */ /* 0x000fe20000000016 */
[----:B------:R-:W-:Y:S06]  /*6040*/  BRA `(.L_x_2160) ;  /* 0x0000000c00687947 */ /* 0x000fec0003800000 */
.L_x_2156:
        /* <DEDUP_REMOVED lines=9> */
.L_x_2164:
[----:B------:R1:W5:Y:S01]  /*60e0*/  LDG.E.U16 R22, desc[UR36][R2.64] ;  /* 0x0000002402167981 */ /* 0x000362000c1e1500 */
[----:B------:R-:W-:Y:S05]  /*60f0*/  BRA `(.L_x_2160) ;  /* 0x0000000c003c7947 */ /* 0x000fea0003800000 */
.L_x_2163:
        /* <DEDUP_REMOVED lines=9> */
.L_x_2166:
[----:B------:R0:W5:Y:S01]  /*6190*/  LDG.E.U16 R22, desc[UR36][R2.64] ;  /* 0x0000002402167981 */ /* 0x000162000c1e1500 */
[----:B------:R-:W-:Y:S05]  /*61a0*/  BRA `(.L_x_2160) ;  /* 0x0000000c00107947 */ /* 0x000fea0003800000 */
.L_x_2165:
        /* <DEDUP_REMOVED lines=9> */
.L_x_2155:
        /* <DEDUP_REMOVED lines=14> */
.L_x_2169:
        /* <DEDUP_REMOVED lines=9> */
.L_x_2168:
        /* <DEDUP_REMOVED lines=28> */
.L_x_2171:
        /* <DEDUP_REMOVED lines=15> */
.L_x_2170:
[----:B------:R-:W2:Y:S02]  /*6660*/  LDG.E.U16 R0, desc[UR36][R2.64] ;  /* 0x0000002402007981 */ /* 0x000ea4000c1e1500 */
[----:B--2---:R-:W-:-:S05]  /*6670*/  IMAD.U32 R0, R0, 0x10000, RZ ;  /* 0x0001000000007824 */ /* 0x004fca00078e00ff */
[----:B------:R-:W-:-:S04]  /*6680*/  F2FP.F16.F32.PACK_AB R0, RZ, R0 ;  /* 0x00000000ff00723e */ /* 0x000fc800000000ff */
[----:B------:R-:W-:Y:S01]  /*6690*/  PRMT R22, R0, 0x7610, R22 ;  /* 0x0000761000167816 */ /* 0x000fe20000000016 */
[----:B------:R-:W-:Y:S06]  /*66a0*/  BRA `(.L_x_2160) ;  /* 0x0000000400d07947 */ /* 0x000fec0003800000 */
.L_x_2167:
        /* <DEDUP_REMOVED lines=13> */
.L_x_2174:
        /* <DEDUP_REMOVED lines=21> */
.L_x_2178:
[----:B------:R-:W-:Y:S05]  /*68d0*/  BSYNC B1 ;  /* 0x0000000000017941 */ /* 0x000fea0003800000 */
.L_x_2177:
[----:B------:R-:W-:Y:S01]  /*68e0*/  LEA R3, R0, 0x3b800000, 0x17 ;  /* 0x3b80000000037811 */ /* 0x000fe200078eb8ff */
[----:B------:R-:W-:-:S05]  /*68f0*/  IMAD.SHL.U32 R0, R2, 0x100000, RZ ;  /* 0x0010000002007824 */ /* 0x000fca00078e00ff */
[----:B------:R-:W-:-:S07]  /*6900*/  LOP3.LUT R0, R3, R0, R4, 0xfe, !PT ;  /* 0x0000000003007212 */ /* 0x000fce00078efe04 */
.L_x_2176:
[----:B------:R-:W-:Y:S05]  /*6910*/  BSYNC B0 ;  /* 0x0000000000007941 */ /* 0x000fea0003800000 */
.L_x_2175:
[----:B------:R-:W-:-:S04]  /*6920*/  F2FP.F16.F32.PACK_AB R0, RZ, R0 ;  /* 0x00000000ff00723e */ /* 0x000fc800000000ff */
[----:B------:R-:W-:Y:S01]  /*6930*/  PRMT R22, R0, 0x7610, R22 ;  /* 0x0000761000167816 */ /* 0x000fe20000000016 */
[----:B------:R-:W-:Y:S06]  /*6940*/  BRA `(.L_x_2160) ;  /* 0x0000000400287947 */ /* 0x000fec0003800000 */
.L_x_2173:
        /* <DEDUP_REMOVED lines=21> */
.L_x_2182:
[----:B------:R-:W-:Y:S05]  /*6aa0*/  BSYNC B1 ;  /* 0x0000000000017941 */ /* 0x000fea0003800000 */
.L_x_2181:
[----:B------:R-:W-:Y:S01]  /*6ab0*/  LEA R3, R0, 0x37800000, 0x17 ;  /* 0x3780000000037811 */ /* 0x000fe200078eb8ff */
[----:B------:R-:W-:-:S05]  /*6ac0*/  IMAD.SHL.U32 R0, R2, 0x200000, RZ ;  /* 0x0020000002007824 */ /* 0x000fca00078e00ff */
[----:B------:R-:W-:-:S07]  /*6ad0*/  LOP3.LUT R0, R3, R0, R4, 0xfe, !PT ;  /* 0x0000000003007212 */ /* 0x000fce00078efe04 */
.L_x_2180:
[----:B------:R-:W-:Y:S05]  /*6ae0*/  BSYNC B0 ;  /* 0x0000000000007941 */ /* 0x000fea0003800000 */
.L_x_2179:
[----:B------:R-:W-:-:S04]  /*6af0*/  F2FP.F16.F32.PACK_AB R0, RZ, R0 ;  /* 0x00000000ff00723e */ /* 0x000fc800000000ff */
[----:B------:R-:W-:Y:S01]  /*6b00*/  PRMT R22, R0, 0x7610, R22 ;  /* 0x0000761000167816 */ /* 0x000fe20000000016 */
[----:B------:R-:W-:Y:S06]  /*6b10*/  BRA `(.L_x_2160) ;  /* 0x0000000000b47947 */ /* 0x000fec0003800000 */
.L_x_2172:
        /* <DEDUP_REMOVED lines=14> */
.L_x_2186:
[----:B------:R-:W-:Y:S05]  /*6c00*/  BSYNC B0 ;  /* 0x0000000000007941 */ /* 0x000fea0003800000 */
.L_x_2185:
[----:B------:R-:W-:-:S04]  /*6c10*/  F2FP.F16.F32.PACK_AB R0, RZ, R0 ;  /* 0x00000000ff00723e */ /* 0x000fc800000000ff */
[----:B------:R-:W-:Y:S01]  /*6c20*/  PRMT R22, R0, 0x7610, R22 ;  /* 0x0000761000167816 */ /* 0x000fe20000000016 */
[----:B------:R-:W-:Y:S06]  /*6c30*/  BRA `(.L_x_2160) ;  /* 0x00000000006c7947 */ /* 0x000fec0003800000 */
.L_x_2159:
        /* <DEDUP_REMOVED lines=16> */
.L_x_2187:
[----:B------:R-:W-:Y:S01]  /*6d40*/  PRMT R22, RZ, 0x7610, R22 ;  /* 0x00007610ff167816 */ /* 0x000fe20000000016 */
[----:B------:R-:W-:Y:S06]  /*6d50*/  BRA `(.L_x_2160) ;  /* 0x0000000000247947 */ /* 0x000fec0003800000 */
.L_x_2184:
[----:B------:R-:W2:Y:S02]  /*6d60*/  LDG.E.64 R2, desc[UR36][R2.64] ;  /* 0x0000002402027981 */ /* 0x000ea4000c1e1b00 */
[----:B--2---:R-:W0:Y:S02]  /*6d70*/  I2F.U64 R0, R2 ;  /* 0x0000000200007312 */ /* 0x004e240000301000 */
[----:B0-----:R-:W-:-:S04]  /*6d80*/  F2FP.F16.F32.PACK_AB R0, RZ, R0 ;  /* 0x00000000ff00723e */ /* 0x001fc800000000ff */
[----:B------:R-:W-:Y:S01]  /*6d90*/  PRMT R22, R0, 0x7610, R22 ;  /* 0x0000761000167816 */ /* 0x000fe20000000016 */
[----:B------:R-:W-:Y:S06]  /*6da0*/  BRA `(.L_x_2160) ;  /* 0x0000000000107947 */ /* 0x000fec0003800000 */
.L_x_2183:
[----:B------:R-:W2:Y:S02]  /*6db0*/  LDG.E R2, desc[UR36][R2.64] ;  /* 0x0000002402027981 */ /* 0x000ea4000c1e1900 */
[----:B--2---:R-:W-:-:S04]  /*6dc0*/  I2FP.F32.U32 R0, R2 ;  /* 0x0000000200007245 */ /* 0x004fc80000201000 */
[----:B------:R-:W-:-:S04]  /*6dd0*/  F2FP.F16.F32.PACK_AB R0, RZ, R0 ;  /* 0x00000000ff00723e */ /* 0x000fc800000000ff */
[----:B------:R-:W-:-:S07]  /*6de0*/  PRMT R22, R0, 0x7610, R22 ;  /* 0x0000761000167816 */ /* 0x000fce0000000016 */
.L_x_2160:
        /* <DEDUP_REMOVED lines=19> */
.L_x_2191:
[----:B------:R-:W2:Y:S02]  /*6f20*/  LDG.E.U8 R2, desc[UR36][R2.64] ;  /* 0x0000002402027981 */ /* 0x000ea4000c1e1100 */
[----:B--2---:R-:W-:-:S04]  /*6f30*/  I2FP.F32.U32 R0, R2 ;  /* 0x0000000200007245 */ /* 0x004fc80000201000 */
[----:B------:R-:W-:Y:S01]  /*6f40*/  F2FP.F16.F32.PACK_AB R0, RZ, R0 ;  /* 0x00000000ff00723e */ /* 0x000fe200000000ff */
[----:B------:R-:W-:Y:S06]  /*6f50*/  BRA `(.L_x_2193) ;  /* 0x0000000c00887947 */ /* 0x000fec0003800000 */
.L_x_2190:
        /* <DEDUP_REMOVED lines=10> */
.L_x_2195:
[----:B------:R-:W2:Y:S02]  /*7000*/  LDG.E R2, desc[UR36][R2.64] ;  /* 0x0000002402027981 */ /* 0x000ea4000c1e1900 */
[----:B--2---:R-:W-:-:S04]  /*7010*/  I2FP.F32.S32 R0, R2 ;  /* 0x0000000200007245 */ /* 0x004fc80000201400 */
[----:B------:R-:W-:Y:S01]  /*7020*/  F2FP.F16.F32.PACK_AB R0, RZ, R0 ;  /* 0x00000000ff00723e */ /* 0x000fe200000000ff */
[----:B------:R-:W-:Y:S06]  /*7030*/  BRA `(.L_x_2193) ;  /* 0x0000000c00507947 */ /* 0x000fec0003800000 */
.L_x_2194:
[----:B------:R-:W2:Y:S02]  /*7040*/  LDG.E.U16 R2, desc[UR36][R2.64] ;  /* 0x0000002402027981 */ /* 0x000ea4000c1e1500 */
[----:B--2---:R-:W0:Y:S02]  /*7050*/  I2F.S16 R0, R2 ;  /* 0x0000000200007306 */ /* 0x004e240000101400 */
[----:B0-----:R-:W-:Y:S01]  /*7060*/  F2FP.F16.F32.PACK_AB R0, RZ, R0 ;  /* 0x00000000ff00723e */ /* 0x001fe200000000ff */
[----:B------:R-:W-:Y:S06]  /*7070*/  BRA `(.L_x_2193) ;  /* 0x0000000c00407947 */ /* 0x000fec0003800000 */
.L_x_2189:
        /* <DEDUP_REMOVED lines=9> */
.L_x_2197:
[----:B------:R1:W5:Y:S01]  /*7110*/  LDG.E.U16 R0, desc[UR36][R2.64] ;  /* 0x0000002402007981 */ /* 0x000362000c1e1500 */
[----:B------:R-:W-:Y:S05]  /*7120*/  BRA `(.L_x_2193) ;  /* 0x0000000c00147947 */ /* 0x000fea0003800000 */
.L_x_2196:
        /* <DEDUP_REMOVED lines=9> */
.L_x_2199:
[----:B------:R0:W5:Y:S01]  /*71c0*/  LDG.E.U16 R0, desc[UR36][R2.64] ;  /* 0x0000002402007981 */ /* 0x000162000c1e1500 */
[----:B------:R-:W-:Y:S05]  /*71d0*/  BRA `(.L_x_2193) ;  /* 0x0000000800e87947 */ /* 0x000fea0003800000 */
.L_x_2198:
        /* <DEDUP_REMOVED lines=8> */
.L_x_2188:
        /* <DEDUP_REMOVED lines=13> */
.L_x_2202:
        /* <DEDUP_REMOVED lines=8> */
.L_x_2201:
        /* <DEDUP_REMOVED lines=28> */
.L_x_2204:
        /* <DEDUP_REMOVED lines=15> */
.L_x_2203:
[----:B------:R-:W2:Y:S02]  /*7660*/  LDG.E.U16 R0, desc[UR36][R2.64] ;  /* 0x0000002402007981 */ /* 0x000ea4000c1e1500 */
[----:B--2---:R-:W-:-:S05]  /*7670*/  IMAD.U32 R0, R0, 0x10000, RZ ;  /* 0x0001000000007824 */ /* 0x004fca00078e00ff */
[----:B------:R-:W-:Y:S01]  /*7680*/  F2FP.F16.F32.PACK_AB R0, RZ, R0 ;  /* 0x00000000ff00723e */ /* 0x000fe200000000ff */
[----:B------:R-:W-:Y:S06]  /*7690*/  BRA `(.L_x_2193) ;  /* 0x0000000400b87947 */ /* 0x000fec0003800000 */
.L_x_2200:
        /* <DEDUP_REMOVED lines=12> */
.L_x_2207:
        /* <DEDUP_REMOVED lines=21> */
.L_x_2211:
[----:B------:R-:W-:Y:S05]  /*78b0*/  BSYNC B1 ;  /* 0x0000000000017941 */ /* 0x000fea0003800000 */
.L_x_2210:
[----:B------:R-:W-:Y:S01]  /*78c0*/  LEA R3, R0, 0x3b800000, 0x17 ;  /* 0x3b80000000037811 */ /* 0x000fe200078eb8ff */
[----:B------:R-:W-:-:S05]  /*78d0*/  IMAD.SHL.U32 R0, R2, 0x100000, RZ ;  /* 0x0010000002007824 */ /* 0x000fca00078e00ff */
[----:B------:R-:W-:-:S07]  /*78e0*/  LOP3.LUT R0, R3, R0, R4, 0xfe, !PT ;  /* 0x0000000003007212 */ /* 0x000fce00078efe04 */
.L_x_2209:
[----:B------:R-:W-:Y:S05]  /*78f0*/  BSYNC B0 ;  /* 0x0000000000007941 */ /* 0x000fea0003800000 */
.L_x_2208:
[----:B------:R-:W-:Y:S01]  /*7900*/  F2FP.F16.F32.PACK_AB R0, RZ, R0 ;  /* 0x00000000ff00723e */ /* 0x000fe200000000ff */
[----:B------:R-:W-:Y:S06]  /*7910*/  BRA `(.L_x_2193) ;  /* 0x0000000400187947 */ /* 0x000fec0003800000 */
.L_x_2206:
        /* <DEDUP_REMOVED lines=21> */
.L_x_2215:
[----:B------:R-:W-:Y:S05]  /*7a70*/  BSYNC B1 ;  /* 0x0000000000017941 */ /* 0x000fea0003800000 */
.L_x_2214:
[----:B------:R-:W-:Y:S01]  /*7a80*/  LEA R3, R0, 0x37800000, 0x17 ;  /* 0x3780000000037811 */ /* 0x000fe200078eb8ff */
[----:B------:R-:W-:-:S05]  /*7a90*/  IMAD.SHL.U32 R0, R2, 0x200000, RZ ;  /* 0x0020000002007824 */ /* 0x000fca00078e00ff */
[----:B------:R-:W-:-:S07]  /*7aa0*/  LOP3.LUT R0, R3, R0, R4, 0xfe, !PT ;  /* 0x0000000003007212 */ /* 0x000fce00078efe04 */
.L_x_2213:
[----:B------:R-:W-:Y:S05]  /*7ab0*/  BSYNC B0 ;  /* 0x0000000000007941 */ /* 0x000fea0003800000 */
.L_x_2212:
[----:B------:R-:W-:Y:S01]  /*7ac0*/  F2FP.F16.F32.PACK_AB R0, RZ, R0 ;  /* 0x00000000ff00723e */ /* 0x000fe200000000ff */
[----:B------:R-:W-:Y:S06]  /*7ad0*/  BRA `(.L_x_2193) ;  /* 0x0000000000a87947 */ /* 0x000fec0003800000 */
.L_x_2205:
        /* <DEDUP_REMOVED lines=14> */
.L_x_2219:
[----:B------:R-:W-:Y:S05]  /*7bc0*/  BSYNC B0 ;  /* 0x0000000000007941 */ /* 0x000fea0003800000 */
.L_x_2218:
[----:B------:R-:W-:Y:S01]  /*7bd0*/  F2FP.F16.F32.PACK_AB R0, RZ, R0 ;  /* 0x00000000ff00723e */ /* 0x000fe200000000ff */
[----:B------:R-:W-:Y:S06]  /*7be0*/  BRA `(.L_x_2193) ;  /* 0x0000000000647947 */ /* 0x000fec0003800000 */
.L_x_2192:
        /* <DEDUP_REMOVED lines=16> */
.L_x_2220:
[----:B------:R-:W-:Y:S01]  /*7cf0*/  PRMT R0, RZ, 0x7610, R0 ;  /* 0x00007610ff007816 */ /* 0x000fe20000000000 */
[----:B------:R-:W-:Y:S06]  /*7d00*/  BRA `(.L_x_2193) ;  /* 0x00000000001c7947 */ /* 0x000fec0003800000 */
.L_x_2217:
[----:B------:R-:W2:Y:S02]  /*7d10*/  LDG.E.64 R2, desc[UR36][R2.64] ;  /* 0x0000002402027981 */ /* 0x000ea4000c1e1b00 */
[----:B--2---:R-:W0:Y:S02]  /*7d20*/  I2F.U64 R0, R2 ;  /* 0x0000000200007312 */ /* 0x004e240000301000 */
[----:B0-----:R-:W-:Y:S01]  /*7d30*/  F2FP.F16.F32.PACK_AB R0, RZ, R0 ;  /* 0x00000000ff00723e */ /* 0x001fe200000000ff */
[----:B------:R-:W-:Y:S06]  /*7d40*/  BRA `(.L_x_2193) ;  /* 0x00000000000c7947 */ /* 0x000fec0003800000 */
.L_x_2216:
[----:B------:R-:W2:Y:S02]  /*7d50*/  LDG.E R2, desc[UR36][R2.64] ;  /* 0x0000002402027981 */ /* 0x000ea4000c1e1900 */
[----:B--2---:R-:W-:-:S04]  /*7d60*/  I2FP.F32.U32 R0, R2 ;  /* 0x0000000200007245 */ /* 0x004fc80000201000 */
[----:B------:R-:W-:-:S07]  /*7d70*/  F2FP.F16.F32.PACK_AB R0, RZ, R0 ;  /* 0x00000000ff00723e */ /* 0x000fce00000000ff */
.L_x_2193:
[----:B------:R-:W2:Y:S01]  /*7d80*/  LDC.U8 R4, c[0x0][0x491] ;  /* 0x00012440ff047b82 */ /* 0x000ea20000000000 */
[----:B-----5:R-:W-:Y:S02]  /*7d90*/  HADD2.F32 R0, -RZ, R0.H0_H0 ;  /* 0x20000000ff007230 */ /* 0x020fe40000004100 */
[----:B------:R-:W-:Y:S02]  /*7da0*/  HADD2.F32 R22, -RZ, R22.H0_H0 ;  /* 0x20000016ff167230 */ /* 0x000fe40000004100 */
[----:B01----:R-:W0:Y:S03]  /*7db0*/  MUFU.RCP R3, R0 ;  /* 0x0000000000037308 */ /* 0x003e260000001000 */
[----:B0-----:R-:W-:Y:S01]  /*7dc0*/  FMUL.FTZ R22, R22, R3 ;  /* 0x0000000316167220 */ /* 0x001fe20000410000 */
[----:B--2---:R-:W-:-:S04]  /*7dd0*/  PRMT R2, R4, 0x9910, RZ ;  /* 0x0000991004027816 */ /* 0x004fc800000000ff */
[----:B------:R-:W-:Y:S02]  /*7de0*/  F2FP.F16.F32.PACK_AB R22, RZ, R22 ;  /* 0x00000016ff16723e */ /* 0x000fe400000000ff */
        /* <DEDUP_REMOVED lines=14> */
.L_x_2224:
[----:B------:R-:W-:-:S06]  /*7ed0*/  HADD2.F32 R3, -RZ, R22.H0_H0 ;  /* 0x20000016ff037230 */ /* 0x000fcc0000004100 */
[----:B------:R-:W0:Y:S02]  /*7ee0*/  F2I.S64.TRUNC R2, R3 ;  /* 0x0000000300027311 */ /* 0x000e24000020d900 */
[----:B0-----:R0:W-:Y:S01]  /*7ef0*/  STG.E.U8 desc[UR36][R16.64], R2 ;  /* 0x0000000210007986 */ /* 0x0011e2000c101124 */
[----:B------:R-:W-:Y:S05]  /*7f00*/  BRA `(.L_x_2226) ;  /* 0x0000000c00847947 */ /* 0x000fea0003800000 */
.L_x_2223:
        /* <DEDUP_REMOVED lines=10> */
.L_x_2228:
[----:B------:R-:W-:-:S04]  /*7fb0*/  HADD2.F32 R22, -RZ, R22.H0_H0 ;  /* 0x20000016ff167230 */ /* 0x000fc80000004100 */
[----:B------:R-:W0:Y:S02]  /*7fc0*/  F2I.FTZ.TRUNC.NTZ R3, R22 ;  /* 0x0000001600037305 */ /* 0x000e24000021f100 */
[----:B0-----:R3:W-:Y:S01]  /*7fd0*/  STG.E desc[UR36][R16.64], R3 ;  /* 0x0000000310007986 */ /* 0x0017e2000c101924 */
[----:B------:R-:W-:Y:S05]  /*7fe0*/  BRA `(.L_x_2226) ;  /* 0x0000000c004c7947 */ /* 0x000fea0003800000 */
.L_x_2227:
[----:B------:R-:W-:-:S04]  /*7ff0*/  HADD2.F32 R22, -RZ, R22.H0_H0 ;  /* 0x20000016ff167230 */ /* 0x000fc80000004100 */
[----:B------:R-:W0:Y:S02]  /*8000*/  F2I.FTZ.TRUNC.NTZ R3, R22 ;  /* 0x0000001600037305 */ /* 0x000e24000021f100 */
[----:B0-----:R2:W-:Y:S01]  /*8010*/  STG.E.U16 desc[UR36][R16.64], R3 ;  /* 0x0000000310007986 */ /* 0x0015e2000c101524 */
[----:B------:R-:W-:Y:S05]  /*8020*/  BRA `(.L_x_2226) ;  /* 0x0000000c003c7947 */ /* 0x000fea0003800000 */
.L_x_2222:
        /* <DEDUP_REMOVED lines=9> */
.L_x_2230:
[----:B------:R0:W-:Y:S01]  /*80c0*/  STG.E.U16 desc[UR36][R16.64], R22 ;  /* 0x0000001610007986 */ /* 0x0001e2000c101524 */
[----:B------:R-:W-:Y:S05]  /*80d0*/  BRA `(.L_x_2226) ;  /* 0x0000000c00107947 */ /* 0x000fea0003800000 */
.L_x_2229:
        /* <DEDUP_REMOVED lines=10> */
.L_x_2232:
[----:B------:R-:W-:-:S05]  /*8180*/  HADD2.F32 R0, -RZ, R22.H0_H0 ;  /* 0x20000016ff007230 */ /* 0x000fca0000004100 */
[----:B------:R-:W-:-:S04]  /*8190*/  F2FP.F16.F32.PACK_AB R0, RZ, R0 ;  /* 0x00000000ff00723e */ /* 0x000fc800000000ff */
[----:B------:R-:W-:-:S05]  /*81a0*/  PRMT R0, R0, 0x5410, RZ ;  /* 0x0000541000007816 */ /* 0x000fca00000000ff */
[----:B------:R0:W-:Y:S01]  /*81b0*/  STG.E desc[UR36][R16.64], R0 ;  /* 0x0000000010007986 */ /* 0x0001e2000c101924 */
[----:B------:R-:W-:Y:S05]  /*81c0*/  BRA `(.L_x_2226) ;  /* 0x0000000800d47947 */ /* 0x000fea0003800000 */
.L_x_2231:
[----:B------:R-:W-:-:S05]  /*81d0*/  HADD2.F32 R2, -RZ, R22.H0_H0 ;  /* 0x20000016ff027230 */ /* 0x000fca0000004100 */
[----:B------:R-:W-:-:S06]  /*81e0*/  FMUL.FTZ R2, R2, 1 ;  /* 0x3f80000002027820 */ /* 0x000fcc0000410000 */
[----:B------:R-:W0:Y:S02]  /*81f0*/  F2F.F64.F32 R2, R2 ;  /* 0x0000000200027310 */ /* 0x000e240000201800 */
[----:B0-----:R0:W-:Y:S01]  /*8200*/  STG.E.64 desc[UR36][R16.64], R2 ;  /* 0x0000000210007986 */ /* 0x0011e2000c101b24 */
[----:B------:R-:W-:Y:S05]  /*8210*/  BRA `(.L_x_2226) ;  /* 0x0000000800c07947 */ /* 0x000fea0003800000 */
.L_x_2221:
        /* <DEDUP_REMOVED lines=13> */
.L_x_2235:
[----:B------:R-:W-:Y:S01]  /*82f0*/  HADD2.F32 R22, -RZ, R22.H0_H0 ;  /* 0x20000016ff167230 */ /* 0x000fe20000004100 */
[----:B------:R-:W-:-:S04]  /*8300*/  CS2R R6, SRZ ;  /* 0x0000000000067805 */ /* 0x000fc8000001ff00 */
[----:B------:R-:W-:-:S06]  /*8310*/  FMUL.FTZ R4, R22, 1 ;  /* 0x3f80000016047820 */ /* 0x000fcc0000410000 */
[----:B------:R-:W0:Y:S02]  /*8320*/  F2F.F64.F32 R4, R4 ;  /* 0x0000000400047310 */ /* 0x000e240000201800 */
[----:B0-----:R0:W-:Y:S01]  /*8330*/  STG.E.128 desc[UR36][R16.64], R4 ;  /* 0x0000000410007986 */ /* 0x0011e2000c101d24 */
[----:B------:R-:W-:Y:S05]  /*8340*/  BRA `(.L_x_2226) ;  /* 0x0000000800747947 */ /* 0x000fea0003800000 */
.L_x_2234:
        /* <DEDUP_REMOVED lines=21> */
.L_x_2239:
[----:B------:R-:W-:Y:S05]  /*84a0*/  BSYNC B0 ;  /* 0x0000000000007941 */ /* 0x000fea0003800000 */
.L_x_2238:
[----:B------:R-:W-:-:S05]  /*84b0*/  LOP3.LUT R3, R0, R3, RZ, 0xfc, !PT ;  /* 0x0000000300037212 */ /* 0x000fca00078efcff */
[----:B------:R0:W-:Y:S01]  /*84c0*/  STG.E.U8 desc[UR36][R16.64], R3 ;  /* 0x0000000310007986 */ /* 0x0001e2000c101124 */
[----:B------:R-:W-:Y:S05]  /*84d0*/  BRA `(.L_x_2226) ;  /* 0x0000000800107947 */ /* 0x000fea0003800000 */
.L_x_2237:
        /* <DEDUP_REMOVED lines=13> */
.L_x_2241:
[----:B------:R-:W-:Y:S01]  /*85b0*/  IMAD.MOV.U32 R0, RZ, RZ, 0x7f ;  /* 0x0000007fff007424 */ /* 0x000fe200078e00ff */
[----:B------:R-:W-:-:S04]  /*85c0*/  ISETP.GT.U32.AND P0, PT, R2, 0x7f800000, PT ;  /* 0x7f8000000200780c */ /* 0x000fc80003f04070 */
[----:B------:R-:W-:-:S09]  /*85d0*/  SEL R0, R0, 0x7c, P0 ;  /* 0x0000007c00007807 */ /* 0x000fd20000000000 */
.L_x_2242:
[----:B------:R-:W-:Y:S05]  /*85e0*/  BSYNC B0 ;  /* 0x0000000000007941 */ /* 0x000fea0003800000 */
.L_x_2240:
[----:B------:R-:W-:-:S04]  /*85f0*/  LOP3.LUT R2, R3, 0x80000000, RZ, 0xc0, !PT ;  /* 0x8000000003027812 */ /* 0x000fc800078ec0ff */
[----:B------:R-:W-:-:S04]  /*8600*/  SHF.R.U32.HI R3, RZ, 0x18, R2 ;  /* 0x00000018ff037819 */ /* 0x000fc80000011602 */
[----:B------:R-:W-:-:S05]  /*8610*/  LOP3.LUT R3, R0, R3, RZ, 0xfc, !PT ;  /* 0x0000000300037212 */ /* 0x000fca00078efcff */
[----:B------:R0:W-:Y:S01]  /*8620*/  STG.E.U8 desc[UR36][R16.64], R3 ;  /* 0x0000000310007986 */ /* 0x0001e2000c101124 */
[----:B------:R-:W-:Y:S05]  /*8630*/  BRA `(.L_x_2226) ;  /* 0x0000000400b87947 */ /* 0x000fea0003800000 */
.L_x_2236:
[----:B------:R-:W-:-:S05]  /*8640*/  HADD2.F32 R0, -RZ, R22.H0_H0 ;  /* 0x20000016ff007230 */ /* 0x000fca0000004100 */
[----:B------:R-:W-:-:S05]  /*8650*/  F2FP.BF16.F32.PACK_AB R0, RZ, R0 ;  /* 0x00000000ff00723e */ /* 0x000fca00000010ff */
[----:B------:R0:W-:Y:S01]  /*8660*/  STG.E.U16 desc[UR36][R16.64], R0 ;  /* 0x0000000010007986 */ /* 0x0001e2000c101524 */
[----:B------:R-:W-:Y:S05]  /*8670*/  BRA `(.L_x_2226) ;  /* 0x0000000400a87947 */ /* 0x000fea0003800000 */
.L_x_2233:
        /* <DEDUP_REMOVED lines=12> */
.L_x_2245:
        /* <DEDUP_REMOVED lines=17> */
.L_x_2248:
[----:B------:R-:W-:-:S04]  /*8850*/  LOP3.LUT R2, R3, 0x80000000, RZ, 0xc0, !PT ;  /* 0x8000000003027812 */ /* 0x000fc800078ec0ff */
[----:B------:R-:W-:-:S04]  /*8860*/  SHF.R.U32.HI R3, RZ, 0x18, R2 ;  /* 0x00000018ff037819 */ /* 0x000fc80000011602 */
[----:B------:R-:W-:-:S04]  /*8870*/  LOP3.LUT R0, R0, R3, RZ, 0xfc, !PT ;  /* 0x0000000300007212 */ /* 0x000fc800078efcff */
[----:B------:R-:W-:-:S07]  /*8880*/  PRMT R8, R0, 0x7610, R8 ;  /* 0x0000761000087816 */ /* 0x000fce0000000008 */
.L_x_2247:
[----:B------:R-:W-:Y:S05]  /*8890*/  BSYNC B0 ;  /* 0x0000000000007941 */ /* 0x000fea0003800000 */
.L_x_2246:
[----:B------:R0:W-:Y:S01]  /*88a0*/  STG.E.U8 desc[UR36][R16.64], R8 ;  /* 0x0000000810007986 */ /* 0x0001e2000c101124 */
[----:B------:R-:W-:Y:S05]  /*88b0*/  BRA `(.L_x_2226) ;  /* 0x0000000400187947 */ /* 0x000fea0003800000 */
.L_x_2244:
        /* <DEDUP_REMOVED lines=17> */
.L_x_2251:
[----:B------:R-:W-:-:S04]  /*89d0*/  LOP3.LUT R2, R3, 0x80000000, RZ, 0xc0, !PT ;  /* 0x8000000003027812 */ /* 0x000fc800078ec0ff */
[----:B------:R-:W-:-:S04]  /*89e0*/  SHF.R.U32.HI R3, RZ, 0x18, R2 ;  /* 0x00000018ff037819 */ /* 0x000fc80000011602 */
[----:B------:R-:W-:-:S04]  /*89f0*/  LOP3.LUT R0, R0, R3, RZ, 0xfc, !PT ;  /* 0x0000000300007212 */ /* 0x000fc800078efcff */
[----:B------:R-:W-:-:S07]  /*8a00*/  PRMT R8, R0, 0x7610, R8 ;  /* 0x0000761000087816 */ /* 0x000fce0000000008 */
.L_x_2250:
[----:B------:R-:W-:Y:S05]  /*8a10*/  BSYNC B0 ;  /* 0x0000000000007941 */ /* 0x000fea0003800000 */
.L_x_2249:
[----:B------:R0:W-:Y:S01]  /*8a20*/  STG.E.U8 desc[UR36][R16.64], R8 ;  /* 0x0000000810007986 */ /* 0x0001e2000c101124 */
[----:B------:R-:W-:Y:S05]  /*8a30*/  BRA `(.L_x_2226) ;  /* 0x0000000000b87947 */ /* 0x000fea0003800000 */
.L_x_2243:
[----:B------:R-:W-:-:S13]  /*8a40*/  ISETP.NE.AND P0, PT, R2, 0x1c, PT ;  /* 0x0000001c0200780c */ /* 0x000fda0003f05270 */
[----:B------:R-:W-:Y:S05]  /*8a50*/  @!P0 BRA `(.L_x_2252) ;  /* 0x0000000000a48947 */ /* 0x000fea0003800000 */
[----:B------:R-:W-:-:S13]  /*8a60*/  ISETP.NE.AND P0, PT, R2, 0x1d, PT ;  /* 0x0000001d0200780c */ /* 0x000fda0003f05270 */
[----:B------:R-:W-:Y:S05]  /*8a70*/  @!P0 BRA `(.L_x_2253) ;  /* 0x00000000008c8947 */ /* 0x000fea0003800000 */
[----:B------:R-:W-:-:S13]  /*8a80*/  ISETP.NE.AND P0, PT, R2, 0x2c, PT ;  /* 0x0000002c0200780c */ /* 0x000fda0003f05270 */
[----:B------:R-:W-:Y:S05]  /*8a90*/  @P0 BRA `(.L_x_2225) ;  /* 0x0000000000400947 */ /* 0x000fea0003800000 */
[----:B------:R-:W-:-:S05]  /*8aa0*/  HADD2.F32 R3, -RZ, R22.H0_H0 ;  /* 0x20000016ff037230 */ /* 0x000fca0000004100 */
        /* <DEDUP_REMOVED lines=15> */
.L_x_2225:
        /* <DEDUP_REMOVED lines=16> */
.L_x_2254:
[----:B------:R-:W-:Y:S05]  /*8ca0*/  BRA `(.L_x_2226) ;  /* 0x00000000001c7947 */ /* 0x000fea0003800000 */
.L_x_2253:
[----:B------:R-:W-:-:S06]  /*8cb0*/  HADD2.F32 R2, -RZ, R22.H0_H0 ;  /* 0x20000016ff027230 */ /* 0x000fcc0000004100 */
[----:B------:R-:W0:Y:S02]  /*8cc0*/  F2I.U64.TRUNC R2, R2 ;  /* 0x0000000200027311 */ /* 0x000e24000020d800 */
[----:B0-----:R0:W-:Y:S01]  /*8cd0*/  STG.E.64 desc[UR36][R16.64], R2 ;  /* 0x0000000210007986 */ /* 0x0011e2000c101b24 */
[----:B------:R-:W-:Y:S05]  /*8ce0*/  BRA `(.L_x_2226) ;  /* 0x00000000000c7947 */ /* 0x000fea0003800000 */
.L_x_2252:
[----:B------:R-:W-:-:S04]  /*8cf0*/  HADD2.F32 R22, -RZ, R22.H0_H0 ;  /* 0x20000016ff167230 */ /* 0x000fc80000004100 */
[----:B------:R-:W0:Y:S02]  /*8d00*/  F2I.FTZ.U32.TRUNC.NTZ R3, R22 ;  /* 0x0000001600037305 */ /* 0x000e24000021f000 */
[----:B0-----:R0:W-:Y:S02]  /*8d10*/  STG.E desc[UR36][R16.64], R3 ;  /* 0x0000000310007986 */ /* 0x0011e4000c101924 */
.L_x_2226:
[----:B------:R-:W-:-:S07]  /*8d20*/  VIADD R19, R19, 0x80 ;  /* 0x0000008013137836 */ /* 0x000fce0000000000 */
.L_x_2153:
[----:B------:R-:W-:Y:S05]  /*8d30*/  BSYNC B6 ;  /* 0x0000000000067941 */ /* 0x000fea0003800000 */
.L_x_2152:
        /* <DEDUP_REMOVED lines=358> */
.L_x_2257:
        /* <DEDUP_REMOVED lines=23> */
.L_x_2261:
[----:B------:R-:W2:Y:S02]  /*a510*/  LDG.E.U8 R2, desc[UR36][R2.64] ;  /* 0x0000002402027981 */ /* 0x000ea4000c1e1100 */
[----:B--2---:R-:W-:-:S04]  /*a520*/  I2FP.F32.U32 R0, R2 ;  /* 0x0000000200007245 */ /* 0x004fc80000201000 */
[----:B------:R-:W-:-:S04]  /*a530*/  F2FP.F16.F32.PACK_AB R0, RZ, R0 ;  /* 0x00000000ff00723e */ /* 0x000fc800000000ff */
[----:B------:R-:W-:Y:S01]  /*a540*/  PRMT R22, R0, 0x7610, R22 ;  /* 0x0000761000167816 */ /* 0x000fe20000000016 */
[----:B------:R-:W-:Y:S06]  /*a550*/  BRA `(.L_x_2263) ;  /* 0x0000000c00bc7947 */ /* 0x000fec0003800000 */
.L_x_2260:
        /* <DEDUP_REMOVED lines=11> */
.L_x_2265:
[----:B------:R-:W2:Y:S02]  /*a610*/  LDG.E R2, desc[UR36][R2.64] ;  /* 0x0000002402027981 */ /* 0x000ea4000c1e1900 */
[----:B--2---:R-:W-:-:S04]  /*a620*/  I2FP.F32.S32 R0, R2 ;  /* 0x0000000200007245 */ /* 0x004fc80000201400 */
[----:B------:R-:W-:-:S04]  /*a630*/  F2FP.F16.F32.PACK_AB R0, RZ, R0 ;  /* 0x00000000ff00723e */ /* 0x000fc800000000ff */
[----:B------:R-:W-:Y:S01]  /*a640*/  PRMT R22, R0, 0x7610, R22 ;  /* 0x0000761000167816 */ /* 0x000fe20000000016 */
[----:B------:R-:W-:Y:S06]  /*a650*/  BRA `(.L_x_2263) ;  /* 0x0000000c007c7947 */ /* 0x000fec0003800000 */
.L_x_2264:
[----:B------:R-:W2:Y:S02]  /*a660*/  LDG.E.U16 R2, desc[UR36][R2.64] ;  /* 0x0000002402027981 */ /* 0x000ea4000c1e1500 */
[----:B--2---:R-:W0:Y:S02]  /*a670*/  I2F.S16 R0, R2 ;  /* 0x0000000200007306 */ /* 0x004e240000101400 */
[----:B0-----:R-:W-:-:S04]  /*a680*/  F2FP.F16.F32.PACK_AB R0, RZ, R0 ;  /* 0x00000000ff00723e */ /* 0x001fc800000000ff */
[----:B------:R-:W-:Y:S01]  /*a690*/  PRMT R22, R0, 0x7610, R22 ;  /* 0x0000761000167816 */ /* 0x000fe20000000016 */
[----:B------:R-:W-:Y:S06]  /*a6a0*/  BRA `(.L_x_2263) ;  /* 0x0000000c00687947 */ /* 0x000fec0003800000 */
.L_x_2259:
        /* <DEDUP_REMOVED lines=9> */
.L_x_2267:
[----:B------:R0:W5:Y:S01]  /*a740*/  LDG.E.U16 R22, desc[UR36][R2.64] ;  /* 0x0000002402167981 */ /* 0x000162000c1e1500 */
[----:B------:R-:W-:Y:S05]  /*a750*/  BRA `(.L_x_2263) ;  /* 0x0000000c003c7947 */ /* 0x000fea0003800000 */
.L_x_2266:
        /* <DEDUP_REMOVED lines=9> */
.L_x_2269:
[----:B------:R1:W5:Y:S01]  /*a7f0*/  LDG.E.U16 R22, desc[UR36][R2.64] ;  /* 0x0000002402167981 */ /* 0x000362000c1e1500 */
[----:B------:R-:W-:Y:S05]  /*a800*/  BRA `(.L_x_2263) ;  /* 0x0000000c00107947 */ /* 0x000fea0003800000 */
.L_x_2268:
        /* <DEDUP_REMOVED lines=9> */
.L_x_2258:
        /* <DEDUP_REMOVED lines=14> */
.L_x_2272:
        /* <DEDUP_REMOVED lines=9> */
.L_x_2271:
        /* <DEDUP_REMOVED lines=28> */
.L_x_2274:
        /* <DEDUP_REMOVED lines=15> */
.L_x_2273:
[----:B------:R-:W2:Y:S02]  /*acc0*/  LDG.E.U16 R0, desc[UR36][R2.64] ;  /* 0x0000002402007981 */ /* 0x000ea4000c1e1500 */
[----:B--2---:R-:W-:-:S05]  /*acd0*/  IMAD.U32 R0, R0, 0x10000, RZ ;  /* 0x0001000000007824 */ /* 0x004fca00078e00ff */
[----:B------:R-:W-:-:S04]  /*ace0*/  F2FP.F16.F32.PACK_AB R0, RZ, R0 ;  /* 0x00000000ff00723e */ /* 0x000fc800000000ff */
[----:B------:R-:W-:Y:S01]  /*acf0*/  PRMT R22, R0, 0x7610, R22 ;  /* 0x0000761000167816 */ /* 0x000fe20000000016 */
[----:B------:R-:W-:Y:S06]  /*ad00*/  BRA `(.L_x_2263) ;  /* 0x0000000400d07947 */ /* 0x000fec0003800000 */
.L_x_2270:
        /* <DEDUP_REMOVED lines=13> */
.L_x_2277:
        /* <DEDUP_REMOVED lines=21> */
.L_x_2281:
[----:B------:R-:W-:Y:S05]  /*af30*/  BSYNC B1 ;  /* 0x0000000000017941 */ /* 0x000fea0003800000 */
.L_x_2280:
[----:B------:R-:W-:Y:S01]  /*af40*/  LEA R3, R0, 0x3b800000, 0x17 ;  /* 0x3b80000000037811 */ /* 0x000fe200078eb8ff */
[----:B------:R-:W-:-:S05]  /*af50*/  IMAD.SHL.U32 R0, R2, 0x100000, RZ ;  /* 0x0010000002007824 */ /* 0x000fca00078e00ff */
[----:B------:R-:W-:-:S07]  /*af60*/  LOP3.LUT R0, R3, R0, R4, 0xfe, !PT ;  /* 0x0000000003007212 */ /* 0x000fce00078efe04 */
.L_x_2279:
[----:B------:R-:W-:Y:S05]  /*af70*/  BSYNC B0 ;  /* 0x0000000000007941 */ /* 0x000fea0003800000 */
.L_x_2278:
[----:B------:R-:W-:-:S04]  /*af80*/  F2FP.F16.F32.PACK_AB R0, RZ, R0 ;  /* 0x00000000ff00723e */ /* 0x000fc800000000ff */
[----:B------:R-:W-:Y:S01]  /*af90*/  PRMT R22, R0, 0x7610, R22 ;  /* 0x0000761000167816 */ /* 0x000fe20000000016 */
[----:B------:R-:W-:Y:S06]  /*afa0*/  BRA `(.L_x_2263) ;  /* 0x0000000400287947 */ /* 0x000fec0003800000 */
.L_x_2276:
        /* <DEDUP_REMOVED lines=21> */
.L_x_2285:
[----:B------:R-:W-:Y:S05]  /*b100*/  BSYNC B1 ;  /* 0x0000000000017941 */ /* 0x000fea0003800000 */
.L_x_2284:
[----:B------:R-:W-:Y:S01]  /*b110*/  LEA R3, R0, 0x37800000, 0x17 ;  /* 0x3780000000037811 */ /* 0x000fe200078eb8ff */
[----:B------:R-:W-:-:S05]  /*b120*/  IMAD.SHL.U32 R0, R2, 0x200000, RZ ;  /* 0x0020000002007824 */ /* 0x000fca00078e00ff */
[----:B------:R-:W-:-:S07]  /*b130*/  LOP3.LUT R0, R3, R0, R4, 0xfe, !PT ;  /* 0x0000000003007212 */ /* 0x000fce00078efe04 */
.L_x_2283:
[----:B------:R-:W-:Y:S05]  /*b140*/  BSYNC B0 ;  /* 0x0000000000007941 */ /* 0x000fea0003800000 */
.L_x_2282:
[----:B------:R-:W-:-:S04]  /*b150*/  F2FP.F16.F32.PACK_AB R0, RZ, R0 ;  /* 0x00000000ff00723e */ /* 0x000fc800000000ff */
[----:B------:R-:W-:Y:S01]  /*b160*/  PRMT R22, R0, 0x7610, R22 ;  /* 0x0000761000167816 */ /* 0x000fe20000000016 */
[----:B------:R-:W-:Y:S06]  /*b170*/  BRA `(.L_x_2263) ;  /* 0x0000000000b47947 */ /* 0x000fec0003800000 */
.L_x_2275:
        /* <DEDUP_REMOVED lines=14> */
.L_x_2289:
[----:B------:R-:W-:Y:S05]  /*b260*/  BSYNC B0 ;  /* 0x0000000000007941 */ /* 0x000fea0003800000 */
.L_x_2288:
[----:B------:R-:W-:-:S04]  /*b270*/  F2FP.F16.F32.PACK_AB R0, RZ, R0 ;  /* 0x00000000ff00723e */ /* 0x000fc800000000ff */
[----:B------:R-:W-:Y:S01]  /*b280*/  PRMT R22, R0, 0x7610, R22 ;  /* 0x0000761000167816 */ /* 0x000fe20000000016 */
[----:B------:R-:W-:Y:S06]  /*b290*/  BRA `(.L_x_2263) ;  /* 0x00000000006c7947 */ /* 0x000fec0003800000 */
.L_x_2262:
        /* <DEDUP_REMOVED lines=16> */
.L_x_2290:
[----:B------:R-:W-:Y:S01]  /*b3a0*/  PRMT R22, RZ, 0x7610, R22 ;  /* 0x00007610ff167816 */ /* 0x000fe20000000016 */
[----:B------:R-:W-:Y:S06]  /*b3b0*/  BRA `(.L_x_2263) ;  /* 0x0000000000247947 */ /* 0x000fec0003800000 */
.L_x_2287:
[----:B------:R-:W2:Y:S02]  /*b3c0*/  LDG.E.64 R2, desc[UR36][R2.64] ;  /* 0x0000002402027981 */ /* 0x000ea4000c1e1b00 */
[----:B--2---:R-:W0:Y:S02]  /*b3d0*/  I2F.U64 R0, R2 ;  /* 0x0000000200007312 */ /* 0x004e240000301000 */
[----:B0-----:R-:W-:-:S04]  /*b3e0*/  F2FP.F16.F32.PACK_AB R0, RZ, R0 ;  /* 0x00000000ff00723e */ /* 0x001fc800000000ff */
[----:B------:R-:W-:Y:S01]  /*b3f0*/  PRMT R22, R0, 0x7610, R22 ;  /* 0x0000761000167816 */ /* 0x000fe20000000016 */
[----:B------:R-:W-:Y:S06]  /*b400*/  BRA `(.L_x_2263) ;  /* 0x0000000000107947 */ /* 0x000fec0003800000 */
.L_x_2286:
[----:B------:R-:W2:Y:S02]  /*b410*/  LDG.E R2, desc[UR36][R2.64] ;  /* 0x0000002402027981 */ /* 0x000ea4000c1e1900 */
[----:B--2---:R-:W-:-:S04]  /*b420*/  I2FP.F32.U32 R0, R2 ;  /* 0x0000000200007245 */ /* 0x004fc80000201000 */
[----:B------:R-:W-:-:S04]  /*b430*/  F2FP.F16.F32.PACK_AB R0, RZ, R0 ;  /* 0x00000000ff00723e */ /* 0x000fc800000000ff */
[----:B------:R-:W-:-:S07]  /*b440*/  PRMT R22, R0, 0x7610, R22 ;  /* 0x0000761000167816 */ /* 0x000fce0000000016 */
.L_x_2263:
        /* <DEDUP_REMOVED lines=19> */
.L_x_2294:
[----:B------:R-:W2:Y:S02]  /*b580*/  LDG.E.U8 R2, desc[UR36][R2.64] ;  /* 0x0000002402027981 */ /* 0x000ea4000c1e1100 */
[----:B--2---:R-:W-:-:S04]  /*b590*/  I2FP.F32.U32 R0, R2 ;  /* 0x0000000200007245 */ /* 0x004fc80000201000 */
[----:B------:R-:W-:Y:S01]  /*b5a0*/  F2FP.F16.F32.PACK_AB R0, RZ, R0 ;  /* 0x00000000ff00723e */ /* 0x000fe200000000ff */
[----:B------:R-:W-:Y:S06]  /*b5b0*/  BRA `(.L_x_2296) ;  /* 0x0000000c00887947 */ /* 0x000fec0003800000 */
.L_x_2293:
        /* <DEDUP_REMOVED lines=10> */
.L_x_2298:
[----:B------:R-:W2:Y:S02]  /*b660*/  LDG.E R2, desc[UR36][R2.64] ;  /* 0x0000002402027981 */ /* 0x000ea4000c1e1900 */
[----:B--2---:R-:W-:-:S04]  /*b670*/  I2FP.F32.S32 R0, R2 ;  /* 0x0000000200007245 */ /* 0x004fc80000201400 */
[----:B------:R-:W-:Y:S01]  /*b680*/  F2FP.F16.F32.PACK_AB R0, RZ, R0 ;  /* 0x00000000ff00723e */ /* 0x000fe200000000ff */
[----:B------:R-:W-:Y:S06]  /*b690*/  BRA `(.L_x_2296) ;  /* 0x0000000c00507947 */ /* 0x000fec0003800000 */
.L_x_2297:
[----:B------:R-:W2:Y:S02]  /*b6a0*/  LDG.E.U16 R2, desc[UR36][R2.64] ;  /* 0x0000002402027981 */ /* 0x000ea4000c1e1500 */
[----:B--2---:R-:W0:Y:S02]  /*b6b0*/  I2F.S16 R0, R2 ;  /* 0x0000000200007306 */ /* 0x004e240000101400 */
[----:B0-----:R-:W-:Y:S01]  /*b6c0*/  F2FP.F16.F32.PACK_AB R0, RZ, R0 ;  /* 0x00000000ff00723e */ /* 0x001fe200000000ff */
[----:B------:R-:W-:Y:S06]  /*b6d0*/  BRA `(.L_x_2296) ;  /* 0x0000000c00407947 */ /* 0x000fec0003800000 */
.L_x_2292:
        /* <DEDUP_REMOVED lines=9> */
.L_x_2300:
[----:B------:R0:W5:Y:S01]  /*b770*/  LDG.E.U16 R0, desc[UR36][R2.64] ;  /* 0x0000002402007981 */ /* 0x000162000c1e1500 */
[----:B------:R-:W-:Y:S05]  /*b780*/  BRA `(.L_x_2296) ;  /* 0x0000000c00147947 */ /* 0x000fea0003800000 */
.L_x_2299:
        /* <DEDUP_REMOVED lines=9> */
.L_x_2302:
[----:B------:R1:W5:Y:S01]  /*b820*/  LDG.E.U16 R0, desc[UR36][R2.64] ;  /* 0x0000002402007981 */ /* 0x000362000c1e1500 */
[----:B------:R-:W-:Y:S05]  /*b830*/  BRA `(.L_x_2296) ;  /* 0x0000000800e87947 */ /* 0x000fea0003800000 */
.L_x_2301:
        /* <DEDUP_REMOVED lines=8> */
.L_x_2291:
        /* <DEDUP_REMOVED lines=13> */
.L_x_2305:
        /* <DEDUP_REMOVED lines=8> */
.L_x_2304:
        /* <DEDUP_REMOVED lines=28> */
.L_x_2307:
        /* <DEDUP_REMOVED lines=15> */
.L_x_2306:
[----:B------:R-:W2:Y:S02]  /*bcc0*/  LDG.E.U16 R0, desc[UR36][R2.64] ;  /* 0x0000002402007981 */ /* 0x000ea4000c1e1500 */
[----:B--2---:R-:W-:-:S05]  /*bcd0*/  IMAD.U32 R0, R0, 0x10000, RZ ;  /* 0x0001000000007824 */ /* 0x004fca00078e00ff */
[----:B------:R-:W-:Y:S01]  /*bce0*/  F2FP.F16.F32.PACK_AB R0, RZ, R0 ;  /* 0x00000000ff00723e */ /* 0x000fe200000000ff */
[----:B------:R-:W-:Y:S06]  /*bcf0*/  BRA `(.L_x_2296) ;  /* 0x0000000400b87947 */ /* 0x000fec0003800000 */
.L_x_2303:
        /* <DEDUP_REMOVED lines=12> */
.L_x_2310:
        /* <DEDUP_REMOVED lines=21> */
.L_x_2314:
[----:B------:R-:W-:Y:S05]  /*bf10*/  BSYNC B1 ;  /* 0x0000000000017941 */ /* 0x000fea0003800000 */
.L_x_2313:
[----:B------:R-:W-:Y:S01]  /*bf20*/  LEA R3, R0, 0x3b800000, 0x17 ;  /* 0x3b80000000037811 */ /* 0x000fe200078eb8ff */
[----:B------:R-:W-:-:S05]  /*bf30*/  IMAD.SHL.U32 R0, R2, 0x100000, RZ ;  /* 0x0010000002007824 */ /* 0x000fca00078e00ff */
[----:B------:R-:W-:-:S07]  /*bf40*/  LOP3.LUT R0, R3, R0, R4, 0xfe, !PT ;  /* 0x0000000003007212 */ /* 0x000fce00078efe04 */
.L_x_2312:
[----:B------:R-:W-:Y:S05]  /*bf50*/  BSYNC B0 ;  /* 0x0000000000007941 */ /* 0x000fea0003800000 */
.L_x_2311:
[----:B------:R-:W-:Y:S01]  /*bf60*/  F2FP.F16.F32.PACK_AB R0, RZ, R0 ;  /* 0x00000000ff00723e */ /* 0x000fe200000000ff */
[----:B------:R-:W-:Y:S06]  /*bf70*/  BRA `(.L_x_2296) ;  /* 0x0000000400187947 */ /* 0x000fec0003800000 */
.L_x_2309:
        /* <DEDUP_REMOVED lines=21> */
.L_x_2318:
[----:B------:R-:W-:Y:S05]  /*c0d0*/  BSYNC B1 ;  /* 0x0000000000017941 */ /* 0x000fea0003800000 */
.L_x_2317:
[----:B------:R-:W-:Y:S01]  /*c0e0*/  LEA R3, R0, 0x37800000, 0x17 ;  /* 0x3780000000037811 */ /* 0x000fe200078eb8ff */
[----:B------:R-:W-:-:S05]  /*c0f0*/  IMAD.SHL.U32 R0, R2, 0x200000, RZ ;  /* 0x0020000002007824 */ /* 0x000fca00078e00ff */
[----:B------:R-:W-:-:S07]  /*c100*/  LOP3.LUT R0, R3, R0, R4, 0xfe, !PT ;  /* 0x0000000003007212 */ /* 0x000fce00078efe04 */
.L_x_2316:
[----:B------:R-:W-:Y:S05]  /*c110*/  BSYNC B0 ;  /* 0x0000000000007941 */ /* 0x000fea0003800000 */
.L_x_2315:
[----:B------:R-:W-:Y:S01]  /*c120*/  F2FP.F16.F32.PACK_AB R0, RZ, R0 ;  /* 0x00000000ff00723e */ /* 0x000fe200000000ff */
[----:B------:R-:W-:Y:S06]  /*c130*/  BRA `(.L_x_2296) ;  /* 0x0000000000a87947 */ /* 0x000fec0003800000 */
.L_x_2308:
        /* <DEDUP_REMOVED lines=14> */
.L_x_2322:
[----:B------:R-:W-:Y:S05]  /*c220*/  BSYNC B0 ;  /* 0x0000000000007941 */ /* 0x000fea0003800000 */
.L_x_2321:
[----:B------:R-:W-:Y:S01]  /*c230*/  F2FP.F16.F32.PACK_AB R0, RZ, R0 ;  /* 0x00000000ff00723e */ /* 0x000fe200000000ff */
[----:B------:R-:W-:Y:S06]  /*c240*/  BRA `(.L_x_2296) ;  /* 0x0000000000647947 */ /* 0x000fec0003800000 */
.L_x_2295:
        /* <DEDUP_REMOVED lines=16> */
.L_x_2323:
[----:B------:R-:W-:Y:S01]  /*c350*/  PRMT R0, RZ, 0x7610, R0 ;  /* 0x00007610ff007816 */ /* 0x000fe20000000000 */
[----:B------:R-:W-:Y:S06]  /*c360*/  BRA `(.L_x_2296) ;  /* 0x00000000001c7947 */ /* 0x000fec0003800000 */
.L_x_2320:
[----:B------:R-:W2:Y:S02]  /*c370*/  LDG.E.64 R2, desc[UR36][R2.64] ;  /* 0x0000002402027981 */ /* 0x000ea4000c1e1b00 */
[----:B--2---:R-:W0:Y:S02]  /*c380*/  I2F.U64 R0, R2 ;  /* 0x0000000200007312 */ /* 0x004e240000301000 */
[----:B0-----:R-:W-:Y:S01]  /*c390*/  F2FP.F16.F32.PACK_AB R0, RZ, R0 ;  /* 0x00000000ff00723e */ /* 0x001fe200000000ff */
[----:B------:R-:W-:Y:S06]  /*c3a0*/  BRA `(.L_x_2296) ;  /* 0x00000000000c7947 */ /* 0x000fec0003800000 */
.L_x_2319:
[----:B------:R-:W2:Y:S02]  /*c3b0*/  LDG.E R2, desc[UR36][R2.64] ;  /* 0x0000002402027981 */ /* 0x000ea4000c1e1900 */
[----:B--2---:R-:W-:-:S04]  /*c3c0*/  I2FP.F32.U32 R0, R2 ;  /* 0x0000000200007245 */ /* 0x004fc80000201000 */
[----:B------:R-:W-:-:S07]  /*c3d0*/  F2FP.F16.F32.PACK_AB R0, RZ, R0 ;  /* 0x00000000ff00723e */ /* 0x000fce00000000ff */
.L_x_2296:
        /* <DEDUP_REMOVED lines=21> */
.L_x_2327:
[----:B------:R-:W-:-:S06]  /*c530*/  HADD2.F32 R3, -RZ, R22.H0_H0 ;  /* 0x20000016ff037230 */ /* 0x000fcc0000004100 */
[----:B------:R-:W0:Y:S02]  /*c540*/  F2I.S64.TRUNC R2, R3 ;  /* 0x0000000300027311 */ /* 0x000e24000020d900 */
[----:B0-----:R0:W-:Y:S01]  /*c550*/  STG.E.U8 desc[UR36][R16.64], R2 ;  /* 0x0000000210007986 */ /* 0x0011e2000c101124 */
[----:B------:R-:W-:Y:S05]  /*c560*/  BRA `(.L_x_2329) ;  /* 0x0000000c00847947 */ /* 0x000fea0003800000 */
.L_x_2326:
        /* <DEDUP_REMOVED lines=10> */
.L_x_2331:
[----:B------:R-:W-:-:S04]  /*c610*/  HADD2.F32 R22, -RZ, R22.H0_H0 ;  /* 0x20000016ff167230 */ /* 0x000fc80000004100 */
[----:B------:R-:W0:Y:S02]  /*c620*/  F2I.FTZ.TRUNC.NTZ R3, R22 ;  /* 0x0000001600037305 */ /* 0x000e24000021f100 */
[----:B0-----:R0:W-:Y:S01]  /*c630*/  STG.E desc[UR36][R16.64], R3 ;  /* 0x0000000310007986 */ /* 0x0011e2000c101924 */
[----:B------:R-:W-:Y:S05]  /*c640*/  BRA `(.L_x_2329) ;  /* 0x0000000c004c7947 */ /* 0x000fea0003800000 */
.L_x_2330:
[----:B------:R-:W-:-:S04]  /*c650*/  HADD2.F32 R22, -RZ, R22.H0_H0 ;  /* 0x20000016ff167230 */ /* 0x000fc80000004100 */
[----:B------:R-:W0:Y:S02]  /*c660*/  F2I.FTZ.TRUNC.NTZ R3, R22 ;  /* 0x0000001600037305 */ /* 0x000e24000021f100 */
[----:B0-----:R0:W-:Y:S01]  /*c670*/  STG.E.U16 desc[UR36][R16.64], R3 ;  /* 0x0000000310007986 */ /* 0x0011e2000c101524 */
[----:B------:R-:W-:Y:S05]  /*c680*/  BRA `(.L_x_2329) ;  /* 0x0000000c003c7947 */ /* 0x000fea0003800000 */
.L_x_2325:
        /* <DEDUP_REMOVED lines=9> */
.L_x_2333:
[----:B------:R0:W-:Y:S01]  /*c720*/  STG.E.U16 desc[UR36][R16.64], R22 ;  /* 0x0000001610007986 */ /* 0x0001e2000c101524 */
[----:B------:R-:W-:Y:S05]  /*c730*/  BRA `(.L_x_2329) ;  /* 0x0000000c00107947 */ /* 0x000fea0003800000 */
.L_x_2332:
        /* <DEDUP_REMOVED lines=10> */
.L_x_2335:
[----:B------:R-:W-:-:S05]  /*c7e0*/  HADD2.F32 R0, -RZ, R22.H0_H0 ;  /* 0x20000016ff007230 */ /* 0x000fca0000004100 */
[----:B------:R-:W-:-:S04]  /*c7f0*/  F2FP.F16.F32.PACK_AB R0, RZ, R0 ;  /* 0x00000000ff00723e */ /* 0x000fc800000000ff */
[----:B------:R-:W-:-:S05]  /*c800*/  PRMT R0, R0, 0x5410, RZ ;  /* 0x0000541000007816 */ /* 0x000fca00000000ff */
[----:B------:R0:W-:Y:S01]  /*c810*/  STG.E desc[UR36][R16.64], R0 ;  /* 0x0000000010007986 */ /* 0x0001e2000c101924 */
[----:B------:R-:W-:Y:S05]  /*c820*/  BRA `(.L_x_2329) ;  /* 0x0000000800d47947 */ /* 0x000fea0003800000 */
.L_x_2334:
[----:B------:R-:W-:-:S05]  /*c830*/  HADD2.F32 R2, -RZ, R22.H0_H0 ;  /* 0x20000016ff027230 */ /* 0x000fca0000004100 */
[----:B------:R-:W-:-:S06]  /*c840*/  FMUL.FTZ R2, R2, 1 ;  /* 0x3f80000002027820 */ /* 0x000fcc0000410000 */
[----:B------:R-:W0:Y:S02]  /*c850*/  F2F.F64.F32 R2, R2 ;  /* 0x0000000200027310 */ /* 0x000e240000201800 */
[----:B0-----:R0:W-:Y:S01]  /*c860*/  STG.E.64 desc[UR36][R16.64], R2 ;  /* 0x0000000210007986 */ /* 0x0011e2000c101b24 */
[----:B------:R-:W-:Y:S05]  /*c870*/  BRA `(.L_x_2329) ;  /* 0x0000000800c07947 */ /* 0x000fea0003800000 */
.L_x_2324:
        /* <DEDUP_REMOVED lines=13> */
.L_x_2338:
[----:B------:R-:W-:Y:S01]  /*c950*/  HADD2.F32 R22, -RZ, R22.H0_H0 ;  /* 0x20000016ff167230 */ /* 0x000fe20000004100 */
[----:B------:R-:W-:-:S04]  /*c960*/  CS2R R6, SRZ ;  /* 0x0000000000067805 */ /* 0x000fc8000001ff00 */
[----:B------:R-:W-:-:S06]  /*c970*/  FMUL.FTZ R4, R22, 1 ;  /* 0x3f80000016047820 */ /* 0x000fcc0000410000 */
[----:B------:R-:W0:Y:S02]  /*c980*/  F2F.F64.F32 R4, R4 ;  /* 0x0000000400047310 */ /* 0x000e240000201800 */
[----:B0-----:R0:W-:Y:S01]  /*c990*/  STG.E.128 desc[UR36][R16.64], R4 ;  /* 0x0000000410007986 */ /* 0x0011e2000c101d24 */
[----:B------:R-:W-:Y:S05]  /*c9a0*/  BRA `(.L_x_2329) ;  /* 0x0000000800747947 */ /* 0x000fea0003800000 */
.L_x_2337:
        /* <DEDUP_REMOVED lines=21> */
.L_x_2342:
[----:B------:R-:W-:Y:S05]  /*cb00*/  BSYNC B0 ;  /* 0x0000000000007941 */ /* 0x000fea0003800000 */
.L_x_2341:
[----:B------:R-:W-:-:S05]  /*cb10*/  LOP3.LUT R3, R0, R3, RZ, 0xfc, !PT ;  /* 0x0000000300037212 */ /* 0x000fca00078efcff */
[----:B------:R0:W-:Y:S01]  /*cb20*/  STG.E.U8 desc[UR36][R16.64], R3 ;  /* 0x0000000310007986 */ /* 0x0001e2000c101124 */
[----:B------:R-:W-:Y:S05]  /*cb30*/  BRA `(.L_x_2329) ;  /* 0x0000000800107947 */ /* 0x000fea0003800000 */
.L_x_2340:
        /* <DEDUP_REMOVED lines=13> */
.L_x_2344:
[----:B------:R-:W-:Y:S01]  /*cc10*/  IMAD.MOV.U32 R0, RZ, RZ, 0x7f ;  /* 0x0000007fff007424 */ /* 0x000fe200078e00ff */
[----:B------:R-:W-:-:S04]  /*cc20*/  ISETP.GT.U32.AND P0, PT, R2, 0x7f800000, PT ;  /* 0x7f8000000200780c */ /* 0x000fc80003f04070 */
[----:B------:R-:W-:-:S09]  /*cc30*/  SEL R0, R0, 0x7c, P0 ;  /* 0x0000007c00007807 */ /* 0x000fd20000000000 */
.L_x_2345:
[----:B------:R-:W-:Y:S05]  /*cc40*/  BSYNC B0 ;  /* 0x0000000000007941 */ /* 0x000fea0003800000 */
.L_x_2343:
[----:B------:R-:W-:-:S04]  /*cc50*/  LOP3.LUT R2, R3, 0x80000000, RZ, 0xc0, !PT ;  /* 0x8000000003027812 */ /* 0x000fc800078ec0ff */
[----:B------:R-:W-:-:S04]  /*cc60*/  SHF.R.U32.HI R3, RZ, 0x18, R2 ;  /* 0x00000018ff037819 */ /* 0x000fc80000011602 */
[----:B------:R-:W-:-:S05]  /*cc70*/  LOP3.LUT R3, R0, R3, RZ, 0xfc, !PT ;  /* 0x0000000300037212 */ /* 0x000fca00078efcff */
[----:B------:R0:W-:Y:S01]  /*cc80*/  STG.E.U8 desc[UR36][R16.64], R3 ;  /* 0x0000000310007986 */ /* 0x0001e2000c101124 */
[----:B------:R-:W-:Y:S05]  /*cc90*/  BRA `(.L_x_2329) ;  /* 0x0000000400b87947 */ /* 0x000fea0003800000 */
.L_x_2339:
[----:B------:R-:W-:-:S05]  /*cca0*/  HADD2.F32 R0, -RZ, R22.H0_H0 ;  /* 0x20000016ff007230 */ /* 0x000fca0000004100 */
[----:B------:R-:W-:-:S05]  /*ccb0*/  F2FP.BF16.F32.PACK_AB R0, RZ, R0 ;  /* 0x00000000ff00723e */ /* 0x000fca00000010ff */
[----:B------:R0:W-:Y:S01]  /*ccc0*/  STG.E.U16 desc[UR36][R16.64], R0 ;  /* 0x0000000010007986 */ /* 0x0001e2000c101524 */
[----:B------:R-:W-:Y:S05]  /*ccd0*/  BRA `(.L_x_2329) ;  /* 0x0000000400a87947 */ /* 0x000fea0003800000 */
.L_x_2336:
        /* <DEDUP_REMOVED lines=12> */
.L_x_2348:
        /* <DEDUP_REMOVED lines=17> */
.L_x_2351:
[----:B------:R-:W-:-:S04]  /*ceb0*/  LOP3.LUT R2, R3, 0x80000000, RZ, 0xc0, !PT ;  /* 0x8000000003027812 */ /* 0x000fc800078ec0ff */
[----:B------:R-:W-:-:S04]  /*cec0*/  SHF.R.U32.HI R3, RZ, 0x18, R2 ;  /* 0x00000018ff037819 */ /* 0x000fc80000011602 */
[----:B------:R-:W-:-:S04]  /*ced0*/  LOP3.LUT R0, R0, R3, RZ, 0xfc, !PT ;  /* 0x0000000300007212 */ /* 0x000fc800078efcff */
[----:B------:R-:W-:-:S07]  /*cee0*/  PRMT R8, R0, 0x7610, R8 ;  /* 0x0000761000087816 */ /* 0x000fce0000000008 */
.L_x_2350:
[----:B------:R-:W-:Y:S05]  /*cef0*/  BSYNC B0 ;  /* 0x0000000000007941 */ /* 0x000fea0003800000 */
.L_x_2349:
[----:B------:R3:W-:Y:S01]  /*cf00*/  STG.E.U8 desc[UR36][R16.64], R8 ;  /* 0x0000000810007986 */ /* 0x0007e2000c101124 */
[----:B------:R-:W-:Y:S05]  /*cf10*/  BRA `(.L_x_2329) ;  /* 0x0000000400187947 */ /* 0x000fea0003800000 */
.L_x_2347:
        /* <DEDUP_REMOVED lines=17> */
.L_x_2354:
[----:B------:R-:W-:-:S04]  /*d030*/  LOP3.LUT R2, R3, 0x80000000, RZ, 0xc0, !PT ;  /* 0x8000000003027812 */ /* 0x000fc800078ec0ff */
[----:B------:R-:W-:-:S04]  /*d040*/  SHF.R.U32.HI R3, RZ, 0x18, R2 ;  /* 0x00000018ff037819 */ /* 0x000fc80000011602 */
[----:B------:R-:W-:-:S04]  /*d050*/  LOP3.LUT R0, R0, R3, RZ, 0xfc, !PT ;  /* 0x0000000300007212 */ /* 0x000fc800078efcff */
[----:B------:R-:W-:-:S07]  /*d060*/  PRMT R8, R0, 0x7610, R8 ;  /* 0x0000761000087816 */ /* 0x000fce0000000008 */
.L_x_2353:
[----:B------:R-:W-:Y:S05]  /*d070*/  BSYNC B0 ;  /* 0x0000000000007941 */ /* 0x000fea0003800000 */
.L_x_2352:
[----:B------:R0:W-:Y:S01]  /*d080*/  STG.E.U8 desc[UR36][R16.64], R8 ;  /* 0x0000000810007986 */ /* 0x0001e2000c101124 */
[----:B------:R-:W-:Y:S05]  /*d090*/  BRA `(.L_x_2329) ;  /* 0x0000000000b87947 */ /* 0x000fea0003800000 */
.L_x_2346:
        /* <DEDUP_REMOVED lines=22> */
.L_x_2328:
        /* <DEDUP_REMOVED lines=16> */
.L_x_2357:
[----:B------:R-:W-:Y:S05]  /*d300*/  BRA `(.L_x_2329) ;  /* 0x00000000001c7947 */ /* 0x000fea0003800000 */
.L_x_2356:
[----:B------:R-:W-:-:S06]  /*d310*/  HADD2.F32 R2, -RZ, R22.H0_H0 ;  /* 0x20000016ff027230 */ /* 0x000fcc0000004100 */
[----:B------:R-:W0:Y:S02]  /*d320*/  F2I.U64.TRUNC R2, R2 ;  /* 0x0000000200027311 */ /* 0x000e24000020d800 */
[----:B0-----:R1:W-:Y:S01]  /*d330*/  STG.E.64 desc[UR36][R16.64], R2 ;  /* 0x0000000210007986 */ /* 0x0013e2000c101b24 */
[----:B------:R-:W-:Y:S05]  /*d340*/  BRA `(.L_x_2329) ;  /* 0x00000000000c7947 */ /* 0x000fea0003800000 */
.L_x_2355:
[----:B------:R-:W-:-:S04]  /*d350*/  HADD2.F32 R22, -RZ, R22.H0_H0 ;  /* 0x20000016ff167230 */ /* 0x000fc80000004100 */
[----:B------:R-:W0:Y:S02]  /*d360*/  F2I.FTZ.U32.TRUNC.NTZ R3, R22 ;  /* 0x0000001600037305 */ /* 0x000e24000021f000 */
[----:B0-----:R0:W-:Y:S02]  /*d370*/  STG.E desc[UR36][R16.64], R3 ;  /* 0x0000000310007986 */ /* 0x0011e4000c101924 */
.L_x_2329:
[----:B------:R-:W-:-:S07]  /*d380*/  VIADD R19, R19, 0x80 ;  /* 0x0000008013137836 */ /* 0x000fce0000000000 */
.L_x_2256:
[----:B------:R-:W-:Y:S05]  /*d390*/  BSYNC B6 ;  /* 0x0000000000067941 */ /* 0x000fea0003800000 */
.L_x_2255:
        /* <DEDUP_REMOVED lines=357> */
.L_x_2358:
        /* <DEDUP_REMOVED lines=23> */
.L_x_2362:
[----:B------:R-:W2:Y:S02]  /*eb60*/  LDG.E.U8 R2, desc[UR36][R2.64] ;  /* 0x0000002402027981 */ /* 0x000ea4000c1e1100 */
[----:B--2---:R-:W-:-:S04]  /*eb70*/  I2FP.F32.U32 R0, R2 ;  /* 0x0000000200007245 */ /* 0x004fc80000201000 */
[----:B------:R-:W-:-:S04]  /*eb80*/  F2FP.F16.F32.PACK_AB R0, RZ, R0 ;  /* 0x00000000ff00723e */ /* 0x000fc800000000ff */
[----:B------:R-:W-:Y:S01]  /*eb90*/  PRMT R19, R0, 0x7610, R19 ;  /* 0x0000761000137816 */ /* 0x000fe20000000013 */
[----:B------:R-:W-:Y:S06]  /*eba0*/  BRA `(.L_x_2364) ;  /* 0x0000000c00bc7947 */ /* 0x000fec0003800000 */
.L_x_2361:
        /* <DEDUP_REMOVED lines=11> */
.L_x_2366:
[----:B------:R-:W2:Y:S02]  /*ec60*/  LDG.E R2, desc[UR36][R2.64] ;  /* 0x0000002402027981 */ /* 0x000ea4000c1e1900 */
[----:B--2---:R-:W-:-:S04]  /*ec70*/  I2FP.F32.S32 R0, R2 ;  /* 0x0000000200007245 */ /* 0x004fc80000201400 */
[----:B------:R-:W-:-:S04]  /*ec80*/  F2FP.F16.F32.PACK_AB R0, RZ, R0 ;  /* 0x00000000ff00723e */ /* 0x000fc800000000ff */
[----:B------:R-:W-:Y:S01]  /*ec90*/  PRMT R19, R0, 0x7610, R19 ;  /* 0x0000761000137816 */ /* 0x000fe20000000013 */
[----:B------:R-:W-:Y:S06]  /*eca0*/  BRA `(.L_x_2364) ;  /* 0x0000000c007c7947 */ /* 0x000fec0003800000 */
.L_x_2365:
[----:B------:R-:W2:Y:S02]  /*ecb0*/  LDG.E.U16 R2, desc[UR36][R2.64] ;  /* 0x0000002402027981 */ /* 0x000ea4000c1e1500 */
[----:B--2---:R-:W0:Y:S02]  /*ecc0*/  I2F.S16 R0, R2 ;  /* 0x0000000200007306 */ /* 0x004e240000101400 */
[----:B0-----:R-:W-:-:S04]  /*ecd0*/  F2FP.F16.F32.PACK_AB R0, RZ, R0 ;  /* 0x00000000ff00723e */ /* 0x001fc800000000ff */
[----:B------:R-:W-:Y:S01]  /*ece0*/  PRMT R19, R0, 0x7610, R19 ;  /* 0x0000761000137816 */ /* 0x000fe20000000013 */
[----:B------:R-:W-:Y:S06]  /*ecf0*/  BRA `(.L_x_2364) ;  /* 0x0000000c00687947 */ /* 0x000fec0003800000 */
.L_x_2360:
        /* <DEDUP_REMOVED lines=9> */
.L_x_2368:
[----:B------:R1:W5:Y:S01]  /*ed90*/  LDG.E.U16 R19, desc[UR36][R2.64] ;  /* 0x0000002402137981 */ /* 0x000362000c1e1500 */
[----:B------:R-:W-:Y:S05]  /*eda0*/  BRA `(.L_x_2364) ;  /* 0x0000000c003c7947 */ /* 0x000fea0003800000 */
.L_x_2367:
        /* <DEDUP_REMOVED lines=9> */
.L_x_2370:
[----:B------:R0:W5:Y:S01]  /*ee40*/  LDG.E.U16 R19, desc[UR36][R2.64] ;  /* 0x0000002402137981 */ /* 0x000162000c1e1500 */
[----:B------:R-:W-:Y:S05]  /*ee50*/  BRA `(.L_x_2364) ;  /* 0x0000000c00107947 */ /* 0x000fea0003800000 */
.L_x_2369:
        /* <DEDUP_REMOVED lines=9> */
.L_x_2359:
        /* <DEDUP_REMOVED lines=14> */
.L_x_2373:
        /* <DEDUP_REMOVED lines=9> */
.L_x_2372:
        /* <DEDUP_REMOVED lines=28> */
.L_x_2375:
        /* <DEDUP_REMOVED lines=15> */
.L_x_2374:
[----:B------:R-:W2:Y:S02]  /*f310*/  LDG.E.U16 R0, desc[UR36][R2.64] ;  /* 0x0000002402007981 */ /* 0x000ea4000c1e1500 */
[----:B--2---:R-:W-:-:S05]  /*f320*/  IMAD.U32 R0, R0, 0x10000, RZ ;  /* 0x0001000000007824 */ /* 0x004fca00078e00ff */
[----:B------:R-:W-:-:S04]  /*f330*/  F2FP.F16.F32.PACK_AB R0, RZ, R0 ;  /* 0x00000000ff00723e */ /* 0x000fc800000000ff */
[----:B------:R-:W-:Y:S01]  /*f340*/  PRMT R19, R0, 0x7610, R19 ;  /* 0x0000761000137816 */ /* 0x000fe20000000013 */
[----:B------:R-:W-:Y:S06]  /*f350*/  BRA `(.L_x_2364) ;  /* 0x0000000400d07947 */ /* 0x000fec0003800000 */
.L_x_2371:
        /* <DEDUP_REMOVED lines=13> */
.L_x_2378:
        /* <DEDUP_REMOVED lines=21> */
.L_x_2382:
[----:B------:R-:W-:Y:S05]  /*f580*/  BSYNC B1 ;  /* 0x0000000000017941 */ /* 0x000fea0003800000 */
.L_x_2381:
[----:B------:R-:W-:Y:S01]  /*f590*/  LEA R3, R0, 0x3b800000, 0x17 ;  /* 0x3b80000000037811 */ /* 0x000fe200078eb8ff */
[----:B------:R-:W-:-:S05]  /*f5a0*/  IMAD.SHL.U32 R0, R2, 0x100000, RZ ;  /* 0x0010000002007824 */ /* 0x000fca00078e00ff */
[----:B------:R-:W-:-:S07]  /*f5b0*/  LOP3.LUT R0, R3, R0, R4, 0xfe, !PT ;  /* 0x0000000003007212 */ /* 0x000fce00078efe04 */
.L_x_2380:
[----:B------:R-:W-:Y:S05]  /*f5c0*/  BSYNC B0 ;  /* 0x0000000000007941 */ /* 0x000fea0003800000 */
.L_x_2379:
[----:B------:R-:W-:-:S04]  /*f5d0*/  F2FP.F16.F32.PACK_AB R0, RZ, R0 ;  /* 0x00000000ff00723e */ /* 0x000fc800000000ff */
[----:B------:R-:W-:Y:S01]  /*f5e0*/  PRMT R19, R0, 0x7610, R19 ;  /* 0x0000761000137816 */ /* 0x000fe20000000013 */
[----:B------:R-:W-:Y:S06]  /*f5f0*/  BRA `(.L_x_2364) ;  /* 0x0000000400287947 */ /* 0x000fec0003800000 */
.L_x_2377:
        /* <DEDUP_REMOVED lines=21> */
.L_x_2386:
[----:B------:R-:W-:Y:S05]  /*f750*/  BSYNC B1 ;  /* 0x0000000000017941 */ /* 0x000fea0003800000 */
.L_x_2385:
[----:B------:R-:W-:Y:S01]  /*f760*/  LEA R3, R0, 0x37800000, 0x17 ;  /* 0x3780000000037811 */ /* 0x000fe200078eb8ff */
[----:B------:R-:W-:-:S05]  /*f770*/  IMAD.SHL.U32 R0, R2, 0x200000, RZ ;  /* 0x0020000002007824 */ /* 0x000fca00078e00ff */
[----:B------:R-:W-:-:S07]  /*f780*/  LOP3.LUT R0, R3, R0, R4, 0xfe, !PT ;  /* 0x0000000003007212 */ /* 0x000fce00078efe04 */
.L_x_2384:
[----:B------:R-:W-:Y:S05]  /*f790*/  BSYNC B0 ;  /* 0x0000000000007941 */ /* 0x000fea0003800000 */
.L_x_2383:
[----:B------:R-:W-:-:S04]  /*f7a0*/  F2FP.F16.F32.PACK_AB R0, RZ, R0 ;  /* 0x00000000ff00723e */ /* 0x000fc800000000ff */
[----:B------:R-:W-:Y:S01]  /*f7b0*/  PRMT R19, R0, 0x7610, R19 ;  /* 0x0000761000137816 */ /* 0x000fe20000000013 */
[----:B------:R-:W-:Y:S06]  /*f7c0*/  BRA `(.L_x_2364) ;  /* 0x0000000000b47947 */ /* 0x000fec0003800000 */
.L_x_2376:
        /* <DEDUP_REMOVED lines=14> */
.L_x_2390:
[----:B------:R-:W-:Y:S05]  /*f8b0*/  BSYNC B0 ;  /* 0x0000000000007941 */ /* 0x000fea0003800000 */
.L_x_2389:
[----:B------:R-:W-:-:S04]  /*f8c0*/  F2FP.F16.F32.PACK_AB R0, RZ, R0 ;  /* 0x00000000ff00723e */ /* 0x000fc800000000ff */
[----:B------:R-:W-:Y:S01]  /*f8d0*/  PRMT R19, R0, 0x7610, R19 ;  /* 0x0000761000137816 */ /* 0x000fe20000000013 */
[----:B------:R-:W-:Y:S06]  /*f8e0*/  BRA `(.L_x_2364) ;  /* 0x00000000006c7947 */ /* 0x000fec0003800000 */
.L_x_2363:
        /* <DEDUP_REMOVED lines=16> */
.L_x_2391:
[----:B------:R-:W-:Y:S01]  /*f9f0*/  PRMT R19, RZ, 0x7610, R19 ;  /* 0x00007610ff137816 */ /* 0x000fe20000000013 */
[----:B------:R-:W-:Y:S06]  /*fa00*/  BRA `(.L_x_2364) ;  /* 0x0000000000247947 */ /* 0x000fec0003800000 */
.L_x_2388:
[----:B------:R-:W2:Y:S02]  /*fa10*/  LDG.E.64 R2, desc[UR36][R2.64] ;  /* 0x0000002402027981 */ /* 0x000ea4000c1e1b00 */
[----:B--2---:R-:W0:Y:S02]  /*fa20*/  I2F.U64 R0, R2 ;  /* 0x0000000200007312 */ /* 0x004e240000301000 */
[----:B0-----:R-:W-:-:S04]  /*fa30*/  F2FP.F16.F32.PACK_AB R0, RZ, R0 ;  /* 0x00000000ff00723e */ /* 0x001fc800000000ff */
[----:B------:R-:W-:Y:S01]  /*fa40*/  PRMT R19, R0, 0x7610, R19 ;  /* 0x0000761000137816 */ /* 0x000fe20000000013 */
[----:B------:R-:W-:Y:S06]  /*fa50*/  BRA `(.L_x_2364) ;  /* 0x0000000000107947 */ /* 0x000fec0003800000 */
.L_x_2387:
[----:B------:R-:W2:Y:S02]  /*fa60*/  LDG.E R2, desc[UR36][R2.64] ;  /* 0x0000002402027981 */ /* 0x000ea4000c1e1900 */
[----:B--2---:R-:W-:-:S04]  /*fa70*/  I2FP.F32.U32 R0, R2 ;  /* 0x0000000200007245 */ /* 0x004fc80000201000 */
[----:B------:R-:W-:-:S04]  /*fa80*/  F2FP.F16.F32.PACK_AB R0, RZ, R0 ;  /* 0x00000000ff00723e */ /* 0x000fc800000000ff */
[----:B------:R-:W-:-:S07]  /*fa90*/  PRMT R19, R0, 0x7610, R19 ;  /* 0x0000761000137816 */ /* 0x000fce0000000013 */
.L_x_2364:
        /* <DEDUP_REMOVED lines=19> */
.L_x_2395:
[----:B------:R-:W2:Y:S02]  /*fbd0*/  LDG.E.U8 R2, desc[UR36][R2.64] ;  /* 0x0000002402027981 */ /* 0x000ea4000c1e1100 */
[----:B--2---:R-:W-:-:S04]  /*fbe0*/  I2FP.F32.U32 R0, R2 ;  /* 0x0000000200007245 */ /* 0x004fc80000201000 */
[----:B------:R-:W-:Y:S01]  /*fbf0*/  F2FP.F16.F32.PACK_AB R0, RZ, R0 ;  /* 0x00000000ff00723e */ /* 0x000fe200000000ff */
[----:B------:R-:W-:Y:S06]  /*fc00*/  BRA `(.L_x_2397) ;  /* 0x0000000c00887947 */ /* 0x000fec0003800000 */
.L_x_2394:
        /* <DEDUP_REMOVED lines=10> */
.L_x_2399:
[----:B------:R-:W2:Y:S02]  /*fcb0*/  LDG.E R2, desc[UR36][R2.64] ;  /* 0x0000002402027981 */ /* 0x000ea4000c1e1900 */
[----:B--2---:R-:W-:-:S04]  /*fcc0*/  I2FP.F32.S32 R0, R2 ;  /* 0x0000000200007245 */ /* 0x004fc80000201400 */
[----:B------:R-:W-:Y:S01]  /*fcd0*/  F2FP.F16.F32.PACK_AB R0, RZ, R0 ;  /* 0x00000000ff00723e */ /* 0x000fe200000000ff */
[----:B------:R-:W-:Y:S06]  /*fce0*/  BRA `(.L_x_2397) ;  /* 0x0000000c00507947 */ /* 0x000fec0003800000 */
.L_x_2398:
[----:B------:R-:W2:Y:S02]  /*fcf0*/  LDG.E.U16 R2, desc[UR36][R2.64] ;  /* 0x0000002402027981 */ /* 0x000ea4000c1e1500 */
[----:B--2---:R-:W0:Y:S02]  /*fd00*/  I2F.S16 R0, R2 ;  /* 0x0000000200007306 */ /* 0x004e240000101400 */
[----:B0-----:R-:W-:Y:S01]  /*fd10*/  F2FP.F16.F32.PACK_AB R0, RZ, R0 ;  /* 0x00000000ff00723e */ /* 0x001fe200000000ff */
[----:B------:R-:W-:Y:S06]  /*fd20*/  BRA `(.L_x_2397) ;  /* 0x0000000c00407947 */ /* 0x000fec0003800000 */
.L_x_2393:
        /* <DEDUP_REMOVED lines=9> */
.L_x_2401:
[----:B------:R1:W5:Y:S01]  /*fdc0*/  LDG.E.U16 R0, desc[UR36][R2.64] ;  /* 0x0000002402007981 */ /* 0x000362000c1e1500 */
[----:B------:R-:W-:Y:S05]  /*fdd0*/  BRA `(.L_x_2397) ;  /* 0x0000000c00147947 */ /* 0x000fea0003800000 */
.L_x_2400:
        /* <DEDUP_REMOVED lines=9> */
.L_x_2403:
[----:B------:R0:W5:Y:S01]  /*fe70*/  LDG.E.U16 R0, desc[UR36][R2.64] ;  /* 0x0000002402007981 */ /* 0x000162000c1e1500 */
[----:B------:R-:W-:Y:S05]  /*fe80*/  BRA `(.L_x_2397) ;  /* 0x0000000800e87947 */ /* 0x000fea0003800000 */
.L_x_2402:
        /* <DEDUP_REMOVED lines=8> */
.L_x_2392:
        /* <DEDUP_REMOVED lines=13> */
.L_x_2406:
        /* <DEDUP_REMOVED lines=8> */
.L_x_2405:
        /* <DEDUP_REMOVED lines=28> */
.L_x_2408:
        /* <DEDUP_REMOVED lines=15> */
.L_x_2407:
[----:B------:R-:W2:Y:S02]  /*10310*/  LDG.E.U16 R0, desc[UR36][R2.64] ;  /* 0x0000002402007981 */ /* 0x000ea4000c1e1500 */
[----:B--2---:R-:W-:-:S05]  /*10320*/  IMAD.U32 R0, R0, 0x10000, RZ ;  /* 0x0001000000007824 */ /* 0x004fca00078e00ff */
[----:B------:R-:W-:Y:S01]  /*10330*/  F2FP.F16.F32.PACK_AB R0, RZ, R0 ;  /* 0x00000000ff00723e */ /* 0x000fe200000000ff */
[----:B------:R-:W-:Y:S06]  /*10340*/  BRA `(.L_x_2397) ;  /* 0x0000000400b87947 */ /* 0x000fec0003800000 */
.L_x_2404:
        /* <DEDUP_REMOVED lines=12> */
.L_x_2411:
        /* <DEDUP_REMOVED lines=21> */
.L_x_2415:
[----:B------:R-:W-:Y:S05]  /*10560*/  BSYNC B1 ;  /* 0x0000000000017941 */ /* 0x000fea0003800000 */
.L_x_2414:
[----:B------:R-:W-:Y:S01]  /*10570*/  LEA R3, R0, 0x3b800000, 0x17 ;  /* 0x3b80000000037811 */ /* 0x000fe200078eb8ff */
[----:B------:R-:W-:-:S05]  /*10580*/  IMAD.SHL.U32 R0, R2, 0x100000, RZ ;  /* 0x0010000002007824 */ /* 0x000fca00078e00ff */
[----:B------:R-:W-:-:S07]  /*10590*/  LOP3.LUT R0, R3, R0, R4, 0xfe, !PT ;  /* 0x0000000003007212 */ /* 0x000fce00078efe04 */
.L_x_2413:
[----:B------:R-:W-:Y:S05]  /*105a0*/  BSYNC B0 ;  /* 0x0000000000007941 */ /* 0x000fea0003800000 */
.L_x_2412:
[----:B------:R-:W-:Y:S01]  /*105b0*/  F2FP.F16.F32.PACK_AB R0, RZ, R0 ;  /* 0x00000000ff00723e */ /* 0x000fe200000000ff */
[----:B------:R-:W-:Y:S06]  /*105c0*/  BRA `(.L_x_2397) ;  /* 0x0000000400187947 */ /* 0x000fec0003800000 */
.L_x_2410:
        /* <DEDUP_REMOVED lines=21> */
.L_x_2419:
[----:B------:R-:W-:Y:S05]  /*10720*/  BSYNC B1 ;  /* 0x0000000000017941 */ /* 0x000fea0003800000 */
.L_x_2418:
[----:B------:R-:W-:Y:S01]  /*10730*/  LEA R3, R0, 0x37800000, 0x17 ;  /* 0x3780000000037811 */ /* 0x000fe200078eb8ff */
[----:B------:R-:W-:-:S05]  /*10740*/  IMAD.SHL.U32 R0, R2, 0x200000, RZ ;  /* 0x0020000002007824 */ /* 0x000fca00078e00ff */
[----:B------:R-:W-:-:S07]  /*10750*/  LOP3.LUT R0, R3, R0, R4, 0xfe, !PT ;  /* 0x0000000003007212 */ /* 0x000fce00078efe04 */
.L_x_2417:
[----:B------:R-:W-:Y:S05]  /*10760*/  BSYNC B0 ;  /* 0x0000000000007941 */ /* 0x000fea0003800000 */
.L_x_2416:
[----:B------:R-:W-:Y:S01]  /*10770*/  F2FP.F16.F32.PACK_AB R0, RZ, R0 ;  /* 0x00000000ff00723e */ /* 0x000fe200000000ff */
[----:B------:R-:W-:Y:S06]  /*10780*/  BRA `(.L_x_2397) ;  /* 0x0000000000a87947 */ /* 0x000fec0003800000 */
.L_x_2409:
        /* <DEDUP_REMOVED lines=14> */
.L_x_2423:
[----:B------:R-:W-:Y:S05]  /*10870*/  BSYNC B0 ;  /* 0x0000000000007941 */ /* 0x000fea0003800000 */
.L_x_2422:
[----:B------:R-:W-:Y:S01]  /*10880*/  F2FP.F16.F32.PACK_AB R0, RZ, R0 ;  /* 0x00000000ff00723e */ /* 0x000fe200000000ff */
[----:B------:R-:W-:Y:S06]  /*10890*/  BRA `(.L_x_2397) ;  /* 0x0000000000647947 */ /* 0x000fec0003800000 */
.L_x_2396:
        /* <DEDUP_REMOVED lines=16> */
.L_x_2424:
[----:B------:R-:W-:Y:S01]  /*109a0*/  PRMT R0, RZ, 0x7610, R0 ;  /* 0x00007610ff007816 */ /* 0x000fe20000000000 */
[----:B------:R-:W-:Y:S06]  /*109b0*/  BRA `(.L_x_2397) ;  /* 0x00000000001c7947 */ /* 0x000fec0003800000 */
.L_x_2421:
[----:B------:R-:W2:Y:S02]  /*109c0*/  LDG.E.64 R2, desc[UR36][R2.64] ;  /* 0x0000002402027981 */ /* 0x000ea4000c1e1b00 */
[----:B--2---:R-:W0:Y:S02]  /*109d0*/  I2F.U64 R0, R2 ;  /* 0x0000000200007312 */ /* 0x004e240000301000 */
[----:B0-----:R-:W-:Y:S01]  /*109e0*/  F2FP.F16.F32.PACK_AB R0, RZ, R0 ;  /* 0x00000000ff00723e */ /* 0x001fe200000000ff */
[----:B------:R-:W-:Y:S06]  /*109f0*/  BRA `(.L_x_2397) ;  /* 0x00000000000c7947 */ /* 0x000fec0003800000 */
.L_x_2420:
[----:B------:R-:W2:Y:S02]  /*10a00*/  LDG.E R2, desc[UR36][R2.64] ;  /* 0x0000002402027981 */ /* 0x000ea4000c1e1900 */
[----:B--2---:R-:W-:-:S04]  /*10a10*/  I2FP.F32.U32 R0, R2 ;  /* 0x0000000200007245 */ /* 0x004fc80000201000 */
[----:B------:R-:W-:-:S07]  /*10a20*/  F2FP.F16.F32.PACK_AB R0, RZ, R0 ;  /* 0x00000000ff00723e */ /* 0x000fce00000000ff */
.L_x_2397:
        /* <DEDUP_REMOVED lines=19> */
[----:B0-----:R-:W-:Y:S01]  /*10b60*/  STG.E.U8 desc[UR36][R16.64], R3 ;  /* 0x0000000310007986 */ /* 0x001fe2000c101124 */
[----:B------:R-:W-:Y:S05]  /*10b70*/  EXIT ;  /* 0x000000000000794d */ /* 0x000fea0003800000 */
.L_x_2428:
[----:B------:R-:W-:-:S06]  /*10b80*/  HADD2.F32 R3, -RZ, R19.H0_H0 ;  /* 0x20000013ff037230 */ /* 0x000fcc0000004100 */
[----:B------:R-:W0:Y:S02]  /*10b90*/  F2I.S64.TRUNC R2, R3 ;  /* 0x0000000300027311 */ /* 0x000e24000020d900 */
[----:B0-----:R-:W-:Y:S01]  /*10ba0*/  STG.E.U8 desc[UR36][R16.64], R2 ;  /* 0x0000000210007986 */ /* 0x001fe2000c101124 */
[----:B------:R-:W-:Y:S05]  /*10bb0*/  EXIT ;  /* 0x000000000000794d */ /* 0x000fea0003800000 */
.L_x_2427:
        /* <DEDUP_REMOVED lines=8> */
[----:B0-----:R-:W-:Y:S01]  /*10c40*/  STG.E.64 desc[UR36][R16.64], R2 ;  /* 0x0000000210007986 */ /* 0x001fe2000c101b24 */
[----:B------:R-:W-:Y:S05]  /*10c50*/  EXIT ;  /* 0x000000000000794d */ /* 0x000fea0003800000 */
.L_x_2431:
[----:B------:R-:W-:-:S06]  /*10c60*/  HADD2.F32 R19, -RZ, R19.H0_H0 ;  /* 0x20000013ff137230 */ /* 0x000fcc0000004100 */
[----:B------:R-:W0:Y:S02]  /*10c70*/  F2I.FTZ.TRUNC.NTZ R19, R19 ;  /* 0x0000001300137305 */ /* 0x000e24000021f100 */
[----:B0-----:R-:W-:Y:S01]  /*10c80*/  STG.E desc[UR36][R16.64], R19 ;  /* 0x0000001310007986 */ /* 0x001fe2000c101924 */
[----:B------:R-:W-:Y:S05]  /*10c90*/  EXIT ;  /* 0x000000000000794d */ /* 0x000fea0003800000 */
.L_x_2430:
[----:B------:R-:W-:-:S06]  /*10ca0*/  HADD2.F32 R19, -RZ, R19.H0_H0 ;  /* 0x20000013ff137230 */ /* 0x000fcc0000004100 */
[----:B------:R-:W0:Y:S02]  /*10cb0*/  F2I.FTZ.TRUNC.NTZ R19, R19 ;  /* 0x0000001300137305 */ /* 0x000e24000021f100 */
[----:B0-----:R-:W-:Y:S01]  /*10cc0*/  STG.E.U16 desc[UR36][R16.64], R19 ;  /* 0x0000001310007986 */ /* 0x001fe2000c101524 */
[----:B------:R-:W-:Y:S05]  /*10cd0*/  EXIT ;  /* 0x000000000000794d */ /* 0x000fea0003800000 */
.L_x_2426:
[----:B------:R-:W-:-:S13]  /*10ce0*/  ISETP.GT.AND P0, PT, R2, 0x6, PT ;  /* 0x000000060200780c */ /* 0x000fda0003f04270 */
[----:B------:R-:W-:Y:S05]  /*10cf0*/  @P0 BRA `(.L_x_2432) ;  /* 0x0000000000240947 */ /* 0x000fea0003800000 */
[----:B------:R-:W-:-:S13]  /*10d00*/  ISETP.NE.AND P0, PT, R2, 0x5, PT ;  /* 0x000000050200780c */ /* 0x000fda0003f05270 */
[----:B------:R-:W-:Y:S05]  /*10d10*/  @!P0 BRA `(.L_x_2433) ;  /* 0x0000000000148947 */ /* 0x000fea0003800000 */
[----:B------:R-:W-:-:S13]  /*10d20*/  ISETP.NE.AND P0, PT, R2, 0x6, PT ;  /* 0x000000060200780c */ /* 0x000fda0003f05270 */
[----:B------:R-:W-:Y:S05]  /*10d30*/  @P0 BRA `(.L_x_2429) ;  /* 0x0000000800c40947 */ /* 0x000fea0003800000 */
[----:B------:R-:W-:-:S05]  /*10d40*/  HADD2.F32 R19, -RZ, R19.H0_H0 ;  /* 0x20000013ff137230 */ /* 0x000fca0000004100 */
[----:B------:R-:W-:Y:S01]  /*10d50*/  STG.E desc[UR36][R16.64], R19 ;  /* 0x0000001310007986 */ /* 0x000fe2000c101924 */
[----:B------:R-:W-:Y:S05]  /*10d60*/  EXIT ;  /* 0x000000000000794d */ /* 0x000fea0003800000 */
.L_x_2433:
[----:B------:R-:W-:Y:S01]  /*10d70*/  STG.E.U16 desc[UR36][R16.64], R19 ;  /* 0x0000001310007986 */ /* 0x000fe2000c101524 */
[----:B------:R-:W-:Y:S05]  /*10d80*/  EXIT ;  /* 0x000000000000794d */ /* 0x000fea0003800000 */
.L_x_2432:
        /* <DEDUP_REMOVED lines=8> */
[----:B------:R-:W-:Y:S01]  /*10e10*/  STG.E.64 desc[UR36][R16.64], R2 ;  /* 0x0000000210007986 */ /* 0x000fe2000c101b24 */
[----:B------:R-:W-:Y:S05]  /*10e20*/  EXIT ;  /* 0x000000000000794d */ /* 0x000fea0003800000 */
.L_x_2435:
[----:B------:R-:W-:-:S05]  /*10e30*/  HADD2.F32 R0, -RZ, R19.H0_H0 ;  /* 0x20000013ff007230 */ /* 0x000fca0000004100 */
[----:B------:R-:W-:-:S04]  /*10e40*/  F2FP.F16.F32.PACK_AB R0, RZ, R0 ;  /* 0x00000000ff00723e */ /* 0x000fc800000000ff */
[----:B------:R-:W-:-:S05]  /*10e50*/  PRMT R0, R0, 0x5410, RZ ;  /* 0x0000541000007816 */ /* 0x000fca00000000ff */
[----:B------:R-:W-:Y:S01]  /*10e60*/  STG.E desc[UR36][R16.64], R0 ;  /* 0x0000000010007986 */ /* 0x000fe2000c101924 */
[----:B------:R-:W-:Y:S05]  /*10e70*/  EXIT ;  /* 0x000000000000794d */ /* 0x000fea0003800000 */
.L_x_2434:
[----:B------:R-:W-:-:S05]  /*10e80*/  HADD2.F32 R2, -RZ, R19.H0_H0 ;  /* 0x20000013ff027230 */ /* 0x000fca0000004100 */
[----:B------:R-:W-:-:S06]  /*10e90*/  FMUL.FTZ R2, R2, 1 ;  /* 0x3f80000002027820 */ /* 0x000fcc0000410000 */
[----:B------:R-:W0:Y:S02]  /*10ea0*/  F2F.F64.F32 R2, R2 ;  /* 0x0000000200027310 */ /* 0x000e240000201800 */
[----:B0-----:R-:W-:Y:S01]  /*10eb0*/  STG.E.64 desc[UR36][R16.64], R2 ;  /* 0x0000000210007986 */ /* 0x001fe2000c101b24 */
[----:B------:R-:W-:Y:S05]  /*10ec0*/  EXIT ;  /* 0x000000000000794d */ /* 0x000fea0003800000 */
.L_x_2425:
        /* <DEDUP_REMOVED lines=11> */
[----:B------:R-:W-:Y:S01]  /*10f80*/  STG.E.U8 desc[UR36][R16.64], R3 ;  /* 0x0000000310007986 */ /* 0x000fe2000c101124 */
[----:B------:R-:W-:Y:S05]  /*10f90*/  EXIT ;  /* 0x000000000000794d */ /* 0x000fea0003800000 */
.L_x_2438:
[----:B------:R-:W-:Y:S01]  /*10fa0*/  HADD2.F32 R19, -RZ, R19.H0_H0 ;  /* 0x20000013ff137230 */ /* 0x000fe20000004100 */
[----:B------:R-:W-:-:S04]  /*10fb0*/  CS2R R6, SRZ ;  /* 0x0000000000067805 */ /* 0x000fc8000001ff00 */
[----:B------:R-:W-:-:S06]  /*10fc0*/  FMUL.FTZ R4, R19, 1 ;  /* 0x3f80000013047820 */ /* 0x000fcc0000410000 */
[----:B------:R-:W0:Y:S02]  /*10fd0*/  F2F.F64.F32 R4, R4 ;  /* 0x0000000400047310 */ /* 0x000e240000201800 */
[----:B0-----:R-:W-:Y:S01]  /*10fe0*/  STG.E.128 desc[UR36][R16.64], R4 ;  /* 0x0000000410007986 */ /* 0x001fe2000c101d24 */
[----:B------:R-:W-:Y:S05]  /*10ff0*/  EXIT ;  /* 0x000000000000794d */ /* 0x000fea0003800000 */
.L_x_2437:
        /* <DEDUP_REMOVED lines=21> */
.L_x_2442:
[----:B------:R-:W-:Y:S05]  /*11150*/  BSYNC B0 ;  /* 0x0000000000007941 */ /* 0x000fea0003800000 */
.L_x_2441:
[----:B------:R-:W-:-:S05]  /*11160*/  LOP3.LUT R3, R0, R3, RZ, 0xfc, !PT ;  /* 0x0000000300037212 */ /* 0x000fca00078efcff */
[----:B------:R-:W-:Y:S01]  /*11170*/  STG.E.U8 desc[UR36][R16.64], R3 ;  /* 0x0000000310007986 */ /* 0x000fe2000c101124 */
[----:B------:R-:W-:Y:S05]  /*11180*/  EXIT ;  /* 0x000000000000794d */ /* 0x000fea0003800000 */
.L_x_2440:
        /* <DEDUP_REMOVED lines=13> */
.L_x_2444:
[----:B------:R-:W-:Y:S01]  /*11260*/  IMAD.MOV.U32 R0, RZ, RZ, 0x7f ;  /* 0x0000007fff007424 */ /* 0x000fe200078e00ff */
[----:B------:R-:W-:-:S04]  /*11270*/  ISETP.GT.U32.AND P0, PT, R2, 0x7f800000, PT ;  /* 0x7f8000000200780c */ /* 0x000fc80003f04070 */
[----:B------:R-:W-:-:S09]  /*11280*/  SEL R0, R0, 0x7c, P0 ;  /* 0x0000007c00007807 */ /* 0x000fd20000000000 */
.L_x_2445:
[----:B------:R-:W-:Y:S05]  /*11290*/  BSYNC B0 ;  /* 0x0000000000007941 */ /* 0x000fea0003800000 */
.L_x_2443:
[----:B------:R-:W-:-:S04]  /*112a0*/  LOP3.LUT R2, R19, 0x80000000, RZ, 0xc0, !PT ;  /* 0x8000000013027812 */ /* 0x000fc800078ec0ff */
[----:B------:R-:W-:-:S04]  /*112b0*/  SHF.R.U32.HI R3, RZ, 0x18, R2 ;  /* 0x00000018ff037819 */ /* 0x000fc80000011602 */
[----:B------:R-:W-:-:S05]  /*112c0*/  LOP3.LUT R3, R0, R3, RZ, 0xfc, !PT ;  /* 0x0000000300037212 */ /* 0x000fca00078efcff */
[----:B------:R-:W-:Y:S01]  /*112d0*/  STG.E.U8 desc[UR36][R16.64], R3 ;  /* 0x0000000310007986 */ /* 0x000fe2000c101124 */
[----:B------:R-:W-:Y:S05]  /*112e0*/  EXIT ;  /* 0x000000000000794d */ /* 0x000fea0003800000 */
.L_x_2439:
[----:B------:R-:W-:-:S05]  /*112f0*/  HADD2.F32 R0, -RZ, R19.H0_H0 ;  /* 0x20000013ff007230 */ /* 0x000fca0000004100 */
[----:B------:R-:W-:-:S05]  /*11300*/  F2FP.BF16.F32.PACK_AB R0, RZ, R0 ;  /* 0x00000000ff00723e */ /* 0x000fca00000010ff */
[----:B------:R-:W-:Y:S01]  /*11310*/  STG.E.U16 desc[UR36][R16.64], R0 ;  /* 0x0000000010007986 */ /* 0x000fe2000c101524 */
[----:B------:R-:W-:Y:S05]  /*11320*/  EXIT ;  /* 0x000000000000794d */ /* 0x000fea0003800000 */
.L_x_2436:
        /* <DEDUP_REMOVED lines=10> */
[----:B0-----:R-:W-:Y:S01]  /*113d0*/  STG.E.U16 desc[UR36][R16.64], R3 ;  /* 0x0000000310007986 */ /* 0x001fe2000c101524 */
[----:B------:R-:W-:Y:S05]  /*113e0*/  EXIT ;  /* 0x000000000000794d */ /* 0x000fea0003800000 */
.L_x_2448:
        /* <DEDUP_REMOVED lines=17> */
.L_x_2451:
[----:B------:R-:W-:-:S04]  /*11500*/  LOP3.LUT R2, R19, 0x80000000, RZ, 0xc0, !PT ;  /* 0x8000000013027812 */ /* 0x000fc800078ec0ff */
[----:B------:R-:W-:-:S04]  /*11510*/  SHF.R.U32.HI R3, RZ, 0x18, R2 ;  /* 0x00000018ff037819 */ /* 0x000fc80000011602 */
[----:B------:R-:W-:-:S04]  /*11520*/  LOP3.LUT R0, R0, R3, RZ, 0xfc, !PT ;  /* 0x0000000300007212 */ /* 0x000fc800078efcff */
[----:B------:R-:W-:-:S07]  /*11530*/  PRMT R8, R0, 0x7610, R8 ;  /* 0x0000761000087816 */ /* 0x000fce0000000008 */
.L_x_2450:
[----:B------:R-:W-:Y:S05]  /*11540*/  BSYNC B0 ;  /* 0x0000000000007941 */ /* 0x000fea0003800000 */
.L_x_2449:
[----:B------:R-:W-:Y:S01]  /*11550*/  STG.E.U8 desc[UR36][R16.64], R8 ;  /* 0x0000000810007986 */ /* 0x000fe2000c101124 */
[----:B------:R-:W-:Y:S05]  /*11560*/  EXIT ;  /* 0x000000000000794d */ /* 0x000fea0003800000 */
.L_x_2447:
        /* <DEDUP_REMOVED lines=17> */
.L_x_2454:
[----:B------:R-:W-:-:S04]  /*11680*/  LOP3.LUT R2, R19, 0x80000000, RZ, 0xc0, !PT ;  /* 0x8000000013027812 */ /* 0x000fc800078ec0ff */
[----:B------:R-:W-:-:S04]  /*11690*/  SHF.R.U32.HI R3, RZ, 0x18, R2 ;  /* 0x00000018ff037819 */ /* 0x000fc80000011602 */
[----:B------:R-:W-:-:S04]  /*116a0*/  LOP3.LUT R0, R0, R3, RZ, 0xfc, !PT ;  /* 0x0000000300007212 */ /* 0x000fc800078efcff */
[----:B------:R-:W-:-:S07]  /*116b0*/  PRMT R8, R0, 0x7610, R8 ;  /* 0x0000761000087816 */ /* 0x000fce0000000008 */
.L_x_2453:
[----:B------:R-:W-:Y:S05]  /*116c0*/  BSYNC B0 ;  /* 0x0000000000007941 */ /* 0x000fea0003800000 */
.L_x_2452:
[----:B------:R-:W-:Y:S01]  /*116d0*/  STG.E.U8 desc[UR36][R16.64], R8 ;  /* 0x0000000810007986 */ /* 0x000fe2000c101124 */
[----:B------:R-:W-:Y:S05]  /*116e0*/  EXIT ;  /* 0x000000000000794d */ /* 0x000fea0003800000 */
.L_x_2446:
        /* <DEDUP_REMOVED lines=22> */
.L_x_2429:
        /* <DEDUP_REMOVED lines=16> */
.L_x_2457:
[----:B------:R-:W-:Y:S05]  /*11950*/  EXIT ;  /* 0x000000000000794d */ /* 0x000fea0003800000 */
.L_x_2456:
[----:B------:R-:W-:-:S06]  /*11960*/  HADD2.F32 R2, -RZ, R19.H0_H0 ;  /* 0x20000013ff027230 */ /* 0x000fcc0000004100 */
[----:B------:R-:W0:Y:S02]  /*11970*/  F2I.U64.TRUNC R2, R2 ;  /* 0x0000000200027311 */ /* 0x000e24000020d800 */
[----:B0-----:R-:W-:Y:S01]  /*11980*/  STG.E.64 desc[UR36][R16.64], R2 ;  /* 0x0000000210007986 */ /* 0x001fe2000c101b24 */
[----:B------:R-:W-:Y:S05]  /*11990*/  EXIT ;  /* 0x000000000000794d */ /* 0x000fea0003800000 */
.L_x_2455:
[----:B------:R-:W-:-:S06]  /*119a0*/  HADD2.F32 R19, -RZ, R19.H0_H0 ;  /* 0x20000013ff137230 */ /* 0x000fcc0000004100 */
[----:B------:R-:W0:Y:S02]  /*119b0*/  F2I.FTZ.U32.TRUNC.NTZ R19, R19 ;  /* 0x0000001300137305 */ /* 0x000e24000021f000 */
[----:B0-----:R-:W-:Y:S01]  /*119c0*/  STG.E desc[UR36][R16.64], R19 ;  /* 0x0000001310007986 */ /* 0x001fe2000c101924 */
[----:B------:R-:W-:Y:S05]  /*119d0*/  EXIT ;  /* 0x000000000000794d */ /* 0x000fea0003800000 */
.L_x_2458:
        /* <DEDUP_REMOVED lines=10> */
.L_x_19339:


//--------------------- .text._ZN2at6native27unrolled_elementwise_kernelINS0_13BinaryFunctorIN3c104HalfES4_S4_NS0_15binary_internal10DivFunctorIS4_EEEESt5arrayIPcLm3EELi4E23TrivialOffsetCalculatorILi2EjESC_ILi1EjENS0_6memory12LoadWithCastILi2EEENSF_13StoreWithCastILi1EEEEEviT_T0_T2_T3_T4_T5_ --------------------------
	.section	.text._ZN2at6native27unrolled_elementwise_kernelINS0_13BinaryFunctorIN3c104HalfES4_S4_NS0_15binary_internal10DivFunctorIS4_EEEESt5arrayIPcLm3EELi4E23TrivialOffsetCalculatorILi2EjESC_ILi1EjENS0_6memory12LoadWithCastILi2EEENSF_13StoreWithCastILi1EEEEEviT_T0_T2_T3_T4_T5_,"ax",@progbits
	.align	128
        .global         _ZN2at6native27unrolled_elementwise_kernelINS0_13BinaryFunctorIN3c104HalfES4_S4_NS0_15binary_internal10DivFunctorIS4_EEEESt5arrayIPcLm3EELi4E23TrivialOffsetCalculatorILi2EjESC_ILi1EjENS0_6memory12LoadWithCastILi2EEENSF_13StoreWithCastILi1EEEEEviT_T0_T2_T3_T4_T5_
        .type           _ZN2at6native27unrolled_elementwise_kernelINS0_13BinaryFunctorIN3c104HalfES4_S4_NS0_15binary_internal10DivFunctorIS4_EEEESt5arrayIPcLm3EELi4E23TrivialOffsetCalculatorILi2EjESC_ILi1EjENS0_6memory12LoadWithCastILi2EEENSF_13StoreWithCastILi1EEEEEviT_T0_T2_T3_T4_T5_,@function
        .size           _ZN2at6native27unrolled_elementwise_kernelINS0_13BinaryFunctorIN3c104HalfES4_S4_NS0_15binary_internal10DivFunctorIS4_EEEESt5arrayIPcLm3EELi4E23TrivialOffsetCalculatorILi2EjESC_ILi1EjENS0_6memory12LoadWithCastILi2EEENSF_13StoreWithCastILi1EEEEEviT_T0_T2_T3_T4_T5_,(.L_x_19340 - _ZN2at6native27unrolled_elementwise_kernelINS0_13BinaryFunctorIN3c104HalfES4_S4_NS0_15binary_internal10DivFunctorIS4_EEEESt5arrayIPcLm3EELi4E23TrivialOffsetCalculatorILi2EjESC_ILi1EjENS0_6memory12LoadWithCastILi2EEENSF_13StoreWithCastILi1EEEEEviT_T0_T2_T3_T4_T5_)
        .other          _ZN2at6native27unrolled_elementwise_kernelINS0_13BinaryFunctorIN3c104HalfES4_S4_NS0_15binary_internal10DivFunctorIS4_EEEESt5arrayIPcLm3EELi4E23TrivialOffsetCalculatorILi2EjESC_ILi1EjENS0_6memory12LoadWithCastILi2EEENSF_13StoreWithCastILi1EEEEEviT_T0_T2_T3_T4_T5_,@"STO_CUDA_ENTRY STV_DEFAULT"
_ZN2at6native27unrolled_elementwise_kernelINS0_13BinaryFunctorIN3c104HalfES4_S4_NS0_15binary_internal10DivFunctorIS4_EEEESt5arrayIPcLm3EELi4E23TrivialOffsetCalculatorILi2EjESC_ILi1EjENS0_6memory12LoadWithCastILi2EEENSF_13StoreWithCastILi1EEEEEviT_T0_T2_T3_T4_T5_:
.text._ZN2at6native27unrolled_elementwise_kernelINS0_13BinaryFunctorIN3c104HalfES4_S4_NS0_15binary_internal10DivFunctorIS4_EEEESt5arrayIPcLm3EELi4E23TrivialOffsetCalculatorILi2EjESC_ILi1EjENS0_6memory12LoadWithCastILi2EEENSF_13StoreWithCastILi1EEEEEviT_T0_T2_T3_T4_T5_:
        /* <DEDUP_REMOVED lines=36> */
.L_x_2464:
[----:B------:R-:W2:Y:S02]  /*0240*/  LDG.E.U8 R2, desc[UR36][R2.64] ;  /* 0x0000002402027981 */ /* 0x000ea4000c1e1100 */
[----:B--2---:R-:W-:-:S04]  /*0250*/  I2FP.F32.U32 R0, R2 ;  /* 0x0000000200007245 */ /* 0x004fc80000201000 */
[----:B------:R-:W-:-:S04]  /*0260*/  F2FP.F16.F32.PACK_AB R0, RZ, R0 ;  /* 0x00000000ff00723e */ /* 0x000fc800000000ff */
[----:B------:R-:W-:Y:S01]  /*0270*/  PRMT R19, R0, 0x7610, R19 ;  /* 0x0000761000137816 */ /* 0x000fe20000000013 */
[----:B------:R-:W-:Y:S06]  /*0280*/  BRA `(.L_x_2466) ;  /* 0x0000000c00bc7947 */ /* 0x000fec0003800000 */
.L_x_2463:
        /* <DEDUP_REMOVED lines=11> */
.L_x_2468:
[----:B------:R-:W2:Y:S02]  /*0340*/  LDG.E R2, desc[UR36][R2.64] ;  /* 0x0000002402027981 */ /* 0x000ea4000c1e1900 */
[----:B--2---:R-:W-:-:S04]  /*0350*/  I2FP.F32.S32 R0, R2 ;  /* 0x0000000200007245 */ /* 0x004fc80000201400 */
[----:B------:R-:W-:-:S04]  /*0360*/  F2FP.F16.F32.PACK_AB R0, RZ, R0 ;  /* 0x00000000ff00723e */ /* 0x000fc800000000ff */
[----:B------:R-:W-:Y:S01]  /*0370*/  PRMT R19, R0, 0x7610, R19 ;  /* 0x0000761000137816 */ /* 0x000fe20000000013 */
[----:B------:R-:W-:Y:S06]  /*0380*/  BRA `(.L_x_2466) ;  /* 0x0000000c007c7947 */ /* 0x000fec0003800000 */
.L_x_2467:
[----:B------:R-:W2:Y:S02]  /*0390*/  LDG.E.U16 R2, desc[UR36][R2.64] ;  /* 0x0000002402027981 */ /* 0x000ea4000c1e1500 */
[----:B--2---:R-:W0:Y:S02]  /*03a0*/  I2F.S16 R0, R2 ;  /* 0x0000000200007306 */ /* 0x004e240000101400 */
[----:B0-----:R-:W-:-:S04]  /*03b0*/  F2FP.F16.F32.PACK_AB R0, RZ, R0 ;  /* 0x00000000ff00723e */ /* 0x001fc800000000ff */
[----:B------:R-:W-:Y:S01]  /*03c0*/  PRMT R19, R0, 0x7610, R19 ;  /* 0x0000761000137816 */ /* 0x000fe20000000013 */
[----:B------:R-:W-:Y:S06]  /*03d0*/  BRA `(.L_x_2466) ;  /* 0x0000000c00687947 */ /* 0x000fec0003800000 */
.L_x_2462:
        /* <DEDUP_REMOVED lines=9> */
.L_x_2470:
[----:B------:R1:W5:Y:S01]  /*0470*/  LDG.E.U16 R19, desc[UR36][R2.64] ;  /* 0x0000002402137981 */ /* 0x000362000c1e1500 */
[----:B------:R-:W-:Y:S05]  /*0480*/  BRA `(.L_x_2466) ;  /* 0x0000000c003c7947 */ /* 0x000fea0003800000 */
.L_x_2469:
        /* <DEDUP_REMOVED lines=9> */
.L_x_2472:
[----:B------:R0:W5:Y:S01]  /*0520*/  LDG.E.U16 R19, desc[UR36][R2.64] ;  /* 0x0000002402137981 */ /* 0x000162000c1e1500 */
[----:B------:R-:W-:Y:S05]  /*0530*/  BRA `(.L_x_2466) ;  /* 0x0000000c00107947 */ /* 0x000fea0003800000 */
.L_x_2471:
        /* <DEDUP_REMOVED lines=9> */
.L_x_2461:
        /* <DEDUP_REMOVED lines=14> */
.L_x_2475:
        /* <DEDUP_REMOVED lines=9> */
.L_x_2474:
        /* <DEDUP_REMOVED lines=28> */
.L_x_2477:
        /* <DEDUP_REMOVED lines=15> */
.L_x_2476:
[----:B------:R-:W2:Y:S02]  /*09f0*/  LDG.E.U16 R0, desc[UR36][R2.64] ;  /* 0x0000002402007981 */ /* 0x000ea4000c1e1500 */
[----:B--2---:R-:W-:-:S05]  /*0a00*/  IMAD.U32 R0, R0, 0x10000, RZ ;  /* 0x0001000000007824 */ /* 0x004fca00078e00ff */
[----:B------:R-:W-:-:S04]  /*0a10*/  F2FP.F16.F32.PACK_AB R0, RZ, R0 ;  /* 0x00000000ff00723e */ /* 0x000fc800000000ff */
[----:B------:R-:W-:Y:S01]  /*0a20*/  PRMT R19, R0, 0x7610, R19 ;  /* 0x0000761000137816 */ /* 0x000fe20000000013 */
[----:B------:R-:W-:Y:S06]  /*0a30*/  BRA `(.L_x_2466) ;  /* 0x0000000400d07947 */ /* 0x000fec0003800000 */
.L_x_2473:
        /* <DEDUP_REMOVED lines=13> */
.L_x_2480:
        /* <DEDUP_REMOVED lines=21> */
.L_x_2484:
[----:B------:R-:W-:Y:S05]  /*0c60*/  BSYNC B1 ;  /* 0x0000000000017941 */ /* 0x000fea0003800000 */
.L_x_2483:
[----:B------:R-:W-:Y:S01]  /*0c70*/  LEA R3, R0, 0x3b800000, 0x17 ;  /* 0x3b80000000037811 */ /* 0x000fe200078eb8ff */
[----:B------:R-:W-:-:S05]  /*0c80*/  IMAD.SHL.U32 R0, R2, 0x100000, RZ ;  /* 0x0010000002007824 */ /* 0x000fca00078e00ff */
[----:B------:R-:W-:-:S07]  /*0c90*/  LOP3.LUT R0, R3, R0, R4, 0xfe, !PT ;  /* 0x0000000003007212 */ /* 0x000fce00078efe04 */
.L_x_2482:
[----:B------:R-:W-:Y:S05]  /*0ca0*/  BSYNC B0 ;  /* 0x0000000000007941 */ /* 0x000fea0003800000 */
.L_x_2481:
[----:B------:R-:W-:-:S04]  /*0cb0*/  F2FP.F16.F32.PACK_AB R0, RZ, R0 ;  /* 0x00000000ff00723e */ /* 0x000fc800000000ff */
[----:B------:R-:W-:Y:S01]  /*0cc0*/  PRMT R19, R0, 0x7610, R19 ;  /* 0x0000761000137816 */ /* 0x000fe20000000013 */
[----:B------:R-:W-:Y:S06]  /*0cd0*/  BRA `(.L_x_2466) ;  /* 0x0000000400287947 */ /* 0x000fec0003800000 */
.L_x_2479:
        /* <DEDUP_REMOVED lines=21> */
.L_x_2488:
[----:B------:R-:W-:Y:S05]  /*0e30*/  BSYNC B1 ;  /* 0x0000000000017941 */ /* 0x000fea0003800000 */
.L_x_2487:
[----:B------:R-:W-:Y:S01]  /*0e40*/  LEA R3, R0, 0x37800000, 0x17 ;  /* 0x3780000000037811 */ /* 0x000fe200078eb8ff */
[----:B------:R-:W-:-:S05]  /*0e50*/  IMAD.SHL.U32 R0, R2, 0x200000, RZ ;  /* 0x0020000002007824 */ /* 0x000fca00078e00ff */
[----:B------:R-:W-:-:S07]  /*0e60*/  LOP3.LUT R0, R3, R0, R4, 0xfe, !PT ;  /* 0x0000000003007212 */ /* 0x000fce00078efe04 */
.L_x_2486:
[----:B------:R-:W-:Y:S05]  /*0e70*/  BSYNC B0 ;  /* 0x0000000000007941 */ /* 0x000fea0003800000 */
.L_x_2485:
[----:B------:R-:W-:-:S04]  /*0e80*/  F2FP.F16.F32.PACK_AB R0, RZ, R0 ;  /* 0x00000000ff00723e */ /* 0x000fc800000000ff */
[----:B------:R-:W-:Y:S01]  /*0e90*/  PRMT R19, R0, 0x7610, R19 ;  /* 0x0000761000137816 */ /* 0x000fe20000000013 */
[----:B------:R-:W-:Y:S06]  /*0ea0*/  BRA `(.L_x_2466) ;  /* 0x0000000000b47947 */ /* 0x000fec0003800000 */
.L_x_2478:
        /* <DEDUP_REMOVED lines=14> */
.L_x_2492:
[----:B------:R-:W-:Y:S05]  /*0f90*/  BSYNC B0 ;  /* 0x0000000000007941 */ /* 0x000fea0003800000 */
.L_x_2491:
[----:B------:R-:W-:-:S04]  /*0fa0*/  F2FP.F16.F32.PACK_AB R0, RZ, R0 ;  /* 0x00000000ff00723e */ /* 0x000fc800000000ff */
[----:B------:R-:W-:Y:S01]  /*0fb0*/  PRMT R19, R0, 0x7610, R19 ;  /* 0x0000761000137816 */ /* 0x000fe20000000013 */
[----:B------:R-:W-:Y:S06]  /*0fc0*/  BRA `(.L_x_2466) ;  /* 0x00000000006c7947 */ /* 0x000fec0003800000 */
.L_x_2465:
        /* <DEDUP_REMOVED lines=16> */
.L_x_2493:
[----:B------:R-:W-:Y:S01]  /*10d0*/  PRMT R19, RZ, 0x7610, R19 ;  /* 0x00007610ff137816 */ /* 0x000fe20000000013 */
[----:B------:R-:W-:Y:S06]  /*10e0*/  BRA `(.L_x_2466) ;  /* 0x0000000000247947 */ /* 0x000fec0003800000 */
.L_x_2490:
[----:B------:R-:W2:Y:S02]  /*10f0*/  LDG.E.64 R2, desc[UR36][R2.64] ;  /* 0x0000002402027981 */ /* 0x000ea4000c1e1b00 */
[----:B--2---:R-:W0:Y:S02]  /*1100*/  I2F.U64 R0, R2 ;  /* 0x0000000200007312 */ /* 0x004e240000301000 */
[----:B0-----:R-:W-:-:S04]  /*1110*/  F2FP.F16.F32.PACK_AB R0, RZ, R0 ;  /* 0x00000000ff00723e */ /* 0x001fc800000000ff */
[----:B------:R-:W-:Y:S01]  /*1120*/  PRMT R19, R0, 0x7610, R19 ;  /* 0x0000761000137816 */ /* 0x000fe20000000013 */
[----:B------:R-:W-:Y:S06]  /*1130*/  BRA `(.L_x_2466) ;  /* 0x0000000000107947 */ /* 0x000fec0003800000 */
.L_x_2489:
[----:B------:R-:W2:Y:S02]  /*1140*/  LDG.E R2, desc[UR36][R2.64] ;  /* 0x0000002402027981 */ /* 0x000ea4000c1e1900 */
[----:B--2---:R-:W-:-:S04]  /*1150*/  I2FP.F32.U32 R0, R2 ;  /* 0x0000000200007245 */ /* 0x004fc80000201000 */
[----:B------:R-:W-:-:S04]  /*1160*/  F2FP.F16.F32.PACK_AB R0, RZ, R0 ;  /* 0x00000000ff00723e */ /* 0x000fc800000000ff */
[----:B------:R-:W-:-:S07]  /*1170*/  PRMT R19, R0, 0x7610, R19 ;  /* 0x0000761000137816 */ /* 0x000fce0000000013 */
.L_x_2466:
[----:B01----:R-:W0:Y:S01]  /*1180*/  LDC.64 R2, c[0x0][0x228] ;  /* 0x00008a00ff027b82 */ /* 0x003e220000000a00 */
        /* <DEDUP_REMOVED lines=20> */
.L_x_2497:
[----:B------:R-:W2:Y:S02]  /*12d0*/  LDG.E.U8 R2, desc[UR36][R2.64] ;  /* 0x0000002402027981 */ /* 0x000ea4000c1e1100 */
[----:B--2---:R-:W-:-:S04]  /*12e0*/  I2FP.F32.U32 R0, R2 ;  /* 0x0000000200007245 */ /* 0x004fc80000201000 */
[----:B------:R-:W-:-:S04]  /*12f0*/  F2FP.F16.F32.PACK_AB R0, RZ, R0 ;  /* 0x00000000ff00723e */ /* 0x000fc800000000ff */
[----:B------:R-:W-:Y:S01]  /*1300*/  PRMT R18, R0, 0x7610, R18 ;  /* 0x0000761000127816 */ /* 0x000fe20000000012 */
[----:B------:R-:W-:Y:S06]  /*1310*/  BRA `(.L_x_2499) ;  /* 0x0000000c00bc7947 */ /* 0x000fec0003800000 */
.L_x_2496:
        /* <DEDUP_REMOVED lines=11> */
.L_x_2501:
[----:B------:R-:W2:Y:S02]  /*13d0*/  LDG.E R2, desc[UR36][R2.64] ;  /* 0x0000002402027981 */ /* 0x000ea4000c1e1900 */
[----:B--2---:R-:W-:-:S04]  /*13e0*/  I2FP.F32.S32 R0, R2 ;  /* 0x0000000200007245 */ /* 0x004fc80000201400 */
[----:B------:R-:W-:-:S04]  /*13f0*/  F2FP.F16.F32.PACK_AB R0, RZ, R0 ;  /* 0x00000000ff00723e */ /* 0x000fc800000000ff */
[----:B------:R-:W-:Y:S01]  /*1400*/  PRMT R18, R0, 0x7610, R18 ;  /* 0x0000761000127816 */ /* 0x000fe20000000012 */
[----:B------:R-:W-:Y:S06]  /*1410*/  BRA `(.L_x_2499) ;  /* 0x0000000c007c7947 */ /* 0x000fec0003800000 */
.L_x_2500:
[----:B------:R-:W2:Y:S02]  /*1420*/  LDG.E.U16 R2, desc[UR36][R2.64] ;  /* 0x0000002402027981 */ /* 0x000ea4000c1e1500 */
[----:B--2---:R-:W0:Y:S02]  /*1430*/  I2F.S16 R0, R2 ;  /* 0x0000000200007306 */ /* 0x004e240000101400 */
[----:B0-----:R-:W-:-:S04]  /*1440*/  F2FP.F16.F32.PACK_AB R0, RZ, R0 ;  /* 0x00000000ff00723e */ /* 0x001fc800000000ff */
[----:B------:R-:W-:Y:S01]  /*1450*/  PRMT R18, R0, 0x7610, R18 ;  /* 0x0000761000127816 */ /* 0x000fe20000000012 */
[----:B------:R-:W-:Y:S06]  /*1460*/  BRA `(.L_x_2499) ;  /* 0x0000000c00687947 */ /* 0x000fec0003800000 */
.L_x_2495:
        /* <DEDUP_REMOVED lines=9> */
.L_x_2503:
[----:B------:R1:W5:Y:S01]  /*1500*/  LDG.E.U16 R18, desc[UR36][R2.64] ;  /* 0x0000002402127981 */ /* 0x000362000c1e1500 */
[----:B------:R-:W-:Y:S05]  /*1510*/  BRA `(.L_x_2499) ;  /* 0x0000000c003c7947 */ /* 0x000fea0003800000 */
.L_x_2502:
        /* <DEDUP_REMOVED lines=9> */
.L_x_2505:
[----:B------:R0:W5:Y:S01]  /*15b0*/  LDG.E.U16 R18, desc[UR36][R2.64] ;  /* 0x0000002402127981 */ /* 0x000162000c1e1500 */
[----:B------:R-:W-:Y:S05]  /*15c0*/  BRA `(.L_x_2499) ;  /* 0x0000000c00107947 */ /* 0x000fea0003800000 */
.L_x_2504:
        /* <DEDUP_REMOVED lines=9> */
.L_x_2494:
        /* <DEDUP_REMOVED lines=14> */
.L_x_2508:
        /* <DEDUP_REMOVED lines=9> */
.L_x_2507:
        /* <DEDUP_REMOVED lines=28> */
.L_x_2510:
        /* <DEDUP_REMOVED lines=15> */
.L_x_2509:
[----:B------:R-:W2:Y:S02]  /*1a80*/  LDG.E.U16 R0, desc[UR36][R2.64] ;  /* 0x0000002402007981 */ /* 0x000ea4000c1e1500 */
[----:B--2---:R-:W-:-:S05]  /*1a90*/  IMAD.U32 R0, R0, 0x10000, RZ ;  /* 0x0001000000007824 */ /* 0x004fca00078e00ff */
[----:B------:R-:W-:-:S04]  /*1aa0*/  F2FP.F16.F32.PACK_AB R0, RZ, R0 ;  /* 0x00000000ff00723e */ /* 0x000fc800000000ff */
[----:B------:R-:W-:Y:S01]  /*1ab0*/  PRMT R18, R0, 0x7610, R18 ;  /* 0x0000761000127816 */ /* 0x000fe20000000012 */
[----:B------:R-:W-:Y:S06]  /*1ac0*/  BRA `(.L_x_2499) ;  /* 0x0000000400d07947 */ /* 0x000fec0003800000 */
.L_x_2506:
        /* <DEDUP_REMOVED lines=13> */
.L_x_2513:
        /* <DEDUP_REMOVED lines=21> */
.L_x_2517:
[----:B------:R-:W-:Y:S05]  /*1cf0*/  BSYNC B1 ;  /* 0x0000000000017941 */ /* 0x000fea0003800000 */
.L_x_2516:
[----:B------:R-:W-:Y:S01]  /*1d00*/  LEA R3, R0, 0x3b800000, 0x17 ;  /* 0x3b80000000037811 */ /* 0x000fe200078eb8ff */
[----:B------:R-:W-:-:S05]  /*1d10*/  IMAD.SHL.U32 R0, R2, 0x100000, RZ ;  /* 0x0010000002007824 */ /* 0x000fca00078e00ff */
[----:B------:R-:W-:-:S07]  /*1d20*/  LOP3.LUT R0, R3, R0, R4, 0xfe, !PT ;  /* 0x0000000003007212 */ /* 0x000fce00078efe04 */
.L_x_2515:
[----:B------:R-:W-:Y:S05]  /*1d30*/  BSYNC B0 ;  /* 0x0000000000007941 */ /* 0x000fea0003800000 */
.L_x_2514:
[----:B------:R-:W-:-:S04]  /*1d40*/  F2FP.F16.F32.PACK_AB R0, RZ, R0 ;  /* 0x00000000ff00723e */ /* 0x000fc800000000ff */
[----:B------:R-:W-:Y:S01]  /*1d50*/  PRMT R18, R0, 0x7610, R18 ;  /* 0x0000761000127816 */ /* 0x000fe20000000012 */
[----:B------:R-:W-:Y:S06]  /*1d60*/  BRA `(.L_x_2499) ;  /* 0x0000000400287947 */ /* 0x000fec0003800000 */
.L_x_2512:
        /* <DEDUP_REMOVED lines=21> */
.L_x_2521:
[----:B------:R-:W-:Y:S05]  /*1ec0*/  BSYNC B1 ;  /* 0x0000000000017941 */ /* 0x000fea0003800000 */
.L_x_2520:
[----:B------:R-:W-:Y:S01]  /*1ed0*/  LEA R3, R0, 0x37800000, 0x17 ;  /* 0x3780000000037811 */ /* 0x000fe200078eb8ff */
[----:B------:R-:W-:-:S05]  /*1ee0*/  IMAD.SHL.U32 R0, R2, 0x200000, RZ ;  /* 0x0020000002007824 */ /* 0x000fca00078e00ff */
[----:B------:R-:W-:-:S07]  /*1ef0*/  LOP3.LUT R0, R3, R0, R4, 0xfe, !PT ;  /* 0x0000000003007212 */ /* 0x000fce00078efe04 */
.L_x_2519:
[----:B------:R-:W-:Y:S05]  /*1f00*/  BSYNC B0 ;  /* 0x0000000000007941 */ /* 0x000fea0003800000 */
.L_x_2518:
[----:B------:R-:W-:-:S04]  /*1f10*/  F2FP.F16.F32.PACK_AB R0, RZ, R0 ;  /* 0x00000000ff00723e */ /* 0x000fc800000000ff */
[----:B------:R-:W-:Y:S01]  /*1f20*/  PRMT R18, R0, 0x7610, R18 ;  /* 0x0000761000127816 */ /* 0x000fe20000000012 */
[----:B------:R-:W-:Y:S06]  /*1f30*/  BRA `(.L_x_2499) ;  /* 0x0000000000b47947 */ /* 0x000fec0003800000 */
.L_x_2511:
        /* <DEDUP_REMOVED lines=14> */
.L_x_2525:
[----:B------:R-:W-:Y:S05]  /*2020*/  BSYNC B0 ;  /* 0x0000000000007941 */ /* 0x000fea0003800000 */
.L_x_2524:
[----:B------:R-:W-:-:S04]  /*2030*/  F2FP.F16.F32.PACK_AB R0, RZ, R0 ;  /* 0x00000000ff00723e */ /* 0x000fc800000000ff */
[----:B------:R-:W-:Y:S01]  /*2040*/  PRMT R18, R0, 0x7610, R18 ;  /* 0x0000761000127816 */ /* 0x000fe20000000012 */
[----:B------:R-:W-:Y:S06]  /*2050*/  BRA `(.L_x_2499) ;  /* 0x00000000006c7947 */ /* 0x000fec0003800000 */
.L_x_2498:
        /* <DEDUP_REMOVED lines=16> */
.L_x_2526:
[----:B------:R-:W-:Y:S01]  /*2160*/  PRMT R18, RZ, 0x7610, R18 ;  /* 0x00007610ff127816 */ /* 0x000fe20000000012 */
[----:B------:R-:W-:Y:S06]  /*2170*/  BRA `(.L_x_2499) ;  /* 0x0000000000247947 */ /* 0x000fec0003800000 */
.L_x_2523:
[----:B------:R-:W2:Y:S02]  /*2180*/  LDG.E.64 R2, desc[UR36][R2.64] ;  /* 0x0000002402027981 */ /* 0x000ea4000c1e1b00 */
[----:B--2---:R-:W0:Y:S02]  /*2190*/  I2F.U64 R0, R2 ;  /* 0x0000000200007312 */ /* 0x004e240000301000 */
[----:B0-----:R-:W-:-:S04]  /*21a0*/  F2FP.F16.F32.PACK_AB R0, RZ, R0 ;  /* 0x00000000ff00723e */ /* 0x001fc800000000ff */
[----:B------:R-:W-:Y:S01]  /*21b0*/  PRMT R18, R0, 0x7610, R18 ;  /* 0x0000761000127816 */ /* 0x000fe20000000012 */
[----:B------:R-:W-:Y:S06]  /*21c0*/  BRA `(.L_x_2499) ;  /* 0x0000000000107947 */ /* 0x000fec0003800000 */
.L_x_2522:
[----:B------:R-:W2:Y:S02]  /*21d0*/  LDG.E R2, desc[UR36][R2.64] ;  /* 0x0000002402027981 */ /* 0x000ea4000c1e1900 */
[----:B--2---:R-:W-:-:S04]  /*21e0*/  I2FP.F32.U32 R0, R2 ;  /* 0x0000000200007245 */ /* 0x004fc80000201000 */
[----:B------:R-:W-:-:S04]  /*21f0*/  F2FP.F16.F32.PACK_AB R0, RZ, R0 ;  /* 0x00000000ff00723e */ /* 0x000fc800000000ff */
[----:B------:R-:W-:-:S07]  /*2200*/  PRMT R18, R0, 0x7610, R18 ;  /* 0x0000761000127816 */ /* 0x000fce0000000012 */
.L_x_2499:
[----:B------:R-:W-:-:S07]  /*2210*/  VIADD R26, R26, 0x80 ;  /* 0x000000801a1a7836 */ /* 0x000fce0000000000 */
.L_x_2460:
[----:B------:R-:W-:Y:S05]  /*2220*/  BSYNC B6 ;  /* 0x0000000000067941 */ /* 0x000fea0003800000 */
.L_x_2459:
[----:B------:R-:W-:Y:S01]  /*2230*/  ISETP.GE.AND P0, PT, R26, R23, PT ;  /* 0x000000171a00720c */ /* 0x000fe20003f06270 */
[----:B------:R-:W-:Y:S01]  /*2240*/  BSSY B6, `(.L_x_2527) ;  /* 0x0000218000067945 */ /* 0x000fe20003800000 */
[----:B------:R-:W-:-:S11]  /*2250*/  PRMT R17, RZ, 0x7610, R17 ;  /* 0x00007610ff117816 */ /* 0x000fd60000000011 */
[----:B------:R-:W-:Y:S05]  /*2260*/  @P0 BRA `(.L_x_2528) ;  /* 0x0000002000540947 */ /* 0x000fea0003800000 */
[----:B01----:R-:W0:Y:S01]  /*2270*/  LDC.64 R2, c[0x0][0x220] ;  /* 0x00008800ff027b82 */ /* 0x003e220000000a00 */
        /* <DEDUP_REMOVED lines=21> */
.L_x_2532:
[----:B------:R-:W2:Y:S02]  /*23d0*/  LDG.E.U8 R2, desc[UR36][R2.64] ;  /* 0x0000002402027981 */ /* 0x000ea4000c1e1100 */
[----:B--2---:R-:W-:-:S04]  /*23e0*/  I2FP.F32.U32 R0, R2 ;  /* 0x0000000200007245 */ /* 0x004fc80000201000 */
[----:B------:R-:W-:-:S04]  /*23f0*/  F2FP.F16.F32.PACK_AB R0, RZ, R0 ;  /* 0x00000000ff00723e */ /* 0x000fc800000000ff */
[----:B------:R-:W-:Y:S01]  /*2400*/  PRMT R22, R0, 0x7610, R22 ;  /* 0x0000761000167816 */ /* 0x000fe20000000016 */
[----:B------:R-:W-:Y:S06]  /*2410*/  BRA `(.L_x_2534) ;  /* 0x0000000c00c07947 */ /* 0x000fec0003800000 */
.L_x_2531:
        /* <DEDUP_REMOVED lines=11> */
.L_x_2536:
[----:B------:R-:W2:Y:S02]  /*24d0*/  LDG.E R2, desc[UR36][R2.64] ;  /* 0x0000002402027981 */ /* 0x000ea4000c1e1900 */
[----:B--2---:R-:W-:-:S04]  /*24e0*/  I2FP.F32.S32 R0, R2 ;  /* 0x0000000200007245 */ /* 0x004fc80000201400 */
[----:B------:R-:W-:-:S04]  /*24f0*/  F2FP.F16.F32.PACK_AB R0, RZ, R0 ;  /* 0x00000000ff00723e */ /* 0x000fc800000000ff */
[----:B------:R-:W-:Y:S01]  /*2500*/  PRMT R22, R0, 0x7610, R22 ;  /* 0x0000761000167816 */ /* 0x000fe20000000016 */
[----:B------:R-:W-:Y:S06]  /*2510*/  BRA `(.L_x_2534) ;  /* 0x0000000c00807947 */ /* 0x000fec0003800000 */
.L_x_2535:
[----:B------:R-:W2:Y:S02]  /*2520*/  LDG.E.U16 R2, desc[UR36][R2.64] ;  /* 0x0000002402027981 */ /* 0x000ea4000c1e1500 */
[----:B--2---:R-:W0:Y:S02]  /*2530*/  I2F.S16 R0, R2 ;  /* 0x0000000200007306 */ /* 0x004e240000101400 */
[----:B0-----:R-:W-:-:S04]  /*2540*/  F2FP.F16.F32.PACK_AB R0, RZ, R0 ;  /* 0x00000000ff00723e */ /* 0x001fc800000000ff */
[----:B------:R-:W-:Y:S01]  /*2550*/  PRMT R22, R0, 0x7610, R22 ;  /* 0x0000761000167816 */ /* 0x000fe20000000016 */
[----:B------:R-:W-:Y:S06]  /*2560*/  BRA `(.L_x_2534) ;  /* 0x0000000c006c7947 */ /* 0x000fec0003800000 */
.L_x_2530:
        /* <DEDUP_REMOVED lines=9> */
.L_x_2538:
[----:B------:R1:W5:Y:S01]  /*2600*/  LDG.E.U16 R22, desc[UR36][R2.64] ;  /* 0x0000002402167981 */ /* 0x000362000c1e1500 */
[----:B------:R-:W-:Y:S05]  /*2610*/  BRA `(.L_x_2534) ;  /* 0x0000000c00407947 */ /* 0x000fea0003800000 */
.L_x_2537:
        /* <DEDUP_REMOVED lines=9> */
.L_x_2540:
[----:B------:R0:W5:Y:S01]  /*26b0*/  LDG.E.U16 R22, desc[UR36][R2.64] ;  /* 0x0000002402167981 */ /* 0x000162000c1e1500 */
[----:B------:R-:W-:Y:S05]  /*26c0*/  BRA `(.L_x_2534) ;  /* 0x0000000c00147947 */ /* 0x000fea0003800000 */
.L_x_2539:
        /* <DEDUP_REMOVED lines=9> */
.L_x_2529:
        /* <DEDUP_REMOVED lines=14> */
.L_x_2543:
        /* <DEDUP_REMOVED lines=9> */
.L_x_2542:
        /* <DEDUP_REMOVED lines=28> */
.L_x_2545:
[----:B------:R-:W2:Y:S02]  /*2a90*/  LDG.E.U8 R3, desc[UR36][R2.64] ;  /* 0x0000002402037981 */ /* 0x000ea4000c1e1100 */
[----:B--2---:R-:W-:-:S05]  /*2aa0*/  IMAD.SHL.U32 R0, R3, 0x2000000, RZ ;  /* 0x0200000003007824 */ /* 0x004fca00078e00ff */
[----:B------:R-:W-:-:S13]  /*2ab0*/  ISETP.GE.U32.AND P0, PT, R0, 0x8000000, PT ;  /* 0x080000000000780c */ /* 0x000fda0003f06070 */
[C---:B------:R-:W-:Y:S02]  /*2ac0*/  @P0 IMAD.SHL.U32 R4, R3.reuse, 0x200000, RZ ;  /* 0x0020000003040824 */ /* 0x040fe400078e00ff */
[C---:B------:R-:W-:Y:S02]  /*2ad0*/  @!P0 IMAD.SHL.U32 R0, R3.reuse, 0x100, RZ ;  /* 0x0000010003008824 */ /* 0x040fe400078e00ff */
[----:B------:R-:W-:Y:S01]  /*2ae0*/  IMAD.SHL.U32 R3, R3, 0x1000000, RZ ;  /* 0x0100000003037824 */ /* 0x000fe200078e00ff */
[----:B------:R-:W-:Y:S02]  /*2af0*/  @P0 LOP3.LUT R4, R4, 0xfe00000, RZ, 0xc0, !PT ;  /* 0x0fe0000004040812 */ /* 0x000fe400078ec0ff */
        /* <DEDUP_REMOVED lines=9> */
.L_x_2544:
[----:B------:R-:W2:Y:S02]  /*2b90*/  LDG.E.U16 R0, desc[UR36][R2.64] ;  /* 0x0000002402007981 */ /* 0x000ea4000c1e1500 */
[----:B--2---:R-:W-:-:S05]  /*2ba0*/  IMAD.U32 R0, R0, 0x10000, RZ ;  /* 0x0001000000007824 */ /* 0x004fca00078e00ff */
[----:B------:R-:W-:-:S04]  /*2bb0*/  F2FP.F16.F32.PACK_AB R0, RZ, R0 ;  /* 0x00000000ff00723e */ /* 0x000fc800000000ff */
[----:B------:R-:W-:Y:S01]  /*2bc0*/  PRMT R22, R0, 0x7610, R22 ;  /* 0x0000761000167816 */ /* 0x000fe20000000016 */
[----:B------:R-:W-:Y:S06]  /*2bd0*/  BRA `(.L_x_2534) ;  /* 0x0000000400d07947 */ /* 0x000fec0003800000 */
.L_x_2541:
        /* <DEDUP_REMOVED lines=13> */
.L_x_2548:
        /* <DEDUP_REMOVED lines=21> */
.L_x_2552:
[----:B------:R-:W-:Y:S05]  /*2e00*/  BSYNC B1 ;  /* 0x0000000000017941 */ /* 0x000fea0003800000 */
.L_x_2551:
[----:B------:R-:W-:Y:S01]  /*2e10*/  LEA R3, R0, 0x3b800000, 0x17 ;  /* 0x3b80000000037811 */ /* 0x000fe200078eb8ff */
[----:B------:R-:W-:-:S05]  /*2e20*/  IMAD.SHL.U32 R0, R2, 0x100000, RZ ;  /* 0x0010000002007824 */ /* 0x000fca00078e00ff */
[----:B------:R-:W-:-:S07]  /*2e30*/  LOP3.LUT R0, R3, R0, R4, 0xfe, !PT ;  /* 0x0000000003007212 */ /* 0x000fce00078efe04 */
.L_x_2550:
[----:B------:R-:W-:Y:S05]  /*2e40*/  BSYNC B0 ;  /* 0x0000000000007941 */ /* 0x000fea0003800000 */
.L_x_2549:
[----:B------:R-:W-:-:S04]  /*2e50*/  F2FP.F16.F32.PACK_AB R0, RZ, R0 ;  /* 0x00000000ff00723e */ /* 0x000fc800000000ff */
[----:B------:R-:W-:Y:S01]  /*2e60*/  PRMT R22, R0, 0x7610, R22 ;  /* 0x0000761000167816 */ /* 0x000fe20000000016 */
[----:B------:R-:W-:Y:S06]  /*2e70*/  BRA `(.L_x_2534) ;  /* 0x0000000400287947 */ /* 0x000fec0003800000 */
.L_x_2547:
        /* <DEDUP_REMOVED lines=21> */
.L_x_2556:
[----:B------:R-:W-:Y:S05]  /*2fd0*/  BSYNC B1 ;  /* 0x0000000000017941 */ /* 0x000fea0003800000 */
.L_x_2555:
[----:B------:R-:W-:Y:S01]  /*2fe0*/  LEA R3, R0, 0x37800000, 0x17 ;  /* 0x3780000000037811 */ /* 0x000fe200078eb8ff */
[----:B------:R-:W-:-:S05]  /*2ff0*/  IMAD.SHL.U32 R0, R2, 0x200000, RZ ;  /* 0x0020000002007824 */ /* 0x000fca00078e00ff */
[----:B------:R-:W-:-:S07]  /*3000*/  LOP3.LUT R0, R3, R0, R4, 0xfe, !PT ;  /* 0x0000000003007212 */ /* 0x000fce00078efe04 */
.L_x_2554:
[----:B------:R-:W-:Y:S05]  /*3010*/  BSYNC B0 ;  /* 0x0000000000007941 */ /* 0x000fea0003800000 */
.L_x_2553:
[----:B------:R-:W-:-:S04]  /*3020*/  F2FP.F16.F32.PACK_AB R0, RZ, R0 ;  /* 0x00000000ff00723e */ /* 0x000fc800000000ff */
[----:B------:R-:W-:Y:S01]  /*3030*/  PRMT R22, R0, 0x7610, R22 ;  /* 0x0000761000167816 */ /* 0x000fe20000000016 */
[----:B------:R-:W-:Y:S06]  /*3040*/  BRA `(.L_x_2534) ;  /* 0x0000000000b47947 */ /* 0x000fec0003800000 */
.L_x_2546:
        /* <DEDUP_REMOVED lines=14> */
.L_x_2560:
[----:B------:R-:W-:Y:S05]  /*3130*/  BSYNC B0 ;  /* 0x0000000000007941 */ /* 0x000fea0003800000 */
.L_x_2559:
[----:B------:R-:W-:-:S04]  /*3140*/  F2FP.F16.F32.PACK_AB R0, RZ, R0 ;  /* 0x00000000ff00723e */ /* 0x000fc800000000ff */
[----:B------:R-:W-:Y:S01]  /*3150*/  PRMT R22, R0, 0x7610, R22 ;  /* 0x0000761000167816 */ /* 0x000fe20000000016 */
[----:B------:R-:W-:Y:S06]  /*3160*/  BRA `(.L_x_2534) ;  /* 0x00000000006c7947 */ /* 0x000fec0003800000 */
.L_x_2533:
        /* <DEDUP_REMOVED lines=16> */
.L_x_2561:
[----:B------:R-:W-:Y:S01]  /*3270*/  PRMT R22, RZ, 0x7610, R22 ;  /* 0x00007610ff167816 */ /* 0x000fe20000000016 */
[----:B------:R-:W-:Y:S06]  /*3280*/  BRA `(.L_x_2534) ;  /* 0x0000000000247947 */ /* 0x000fec0003800000 */
.L_x_2558:
[----:B------:R-:W2:Y:S02]  /*3290*/  LDG.E.64 R2, desc[UR36][R2.64] ;  /* 0x0000002402027981 */ /* 0x000ea4000c1e1b00 */
[----:B--2---:R-:W0:Y:S02]  /*32a0*/  I2F.U64 R0, R2 ;  /* 0x0000000200007312 */ /* 0x004e240000301000 */
[----:B0-----:R-:W-:-:S04]  /*32b0*/  F2FP.F16.F32.PACK_AB R0, RZ, R0 ;  /* 0x00000000ff00723e */ /* 0x001fc800000000ff */
[----:B------:R-:W-:Y:S01]  /*32c0*/  PRMT R22, R0, 0x7610, R22 ;  /* 0x0000761000167816 */ /* 0x000fe20000000016 */
[----:B------:R-:W-:Y:S06]  /*32d0*/  BRA `(.L_x_2534) ;  /* 0x0000000000107947 */ /* 0x000fec0003800000 */
.L_x_2557:
[----:B------:R-:W2:Y:S02]  /*32e0*/  LDG.E R2, desc[UR36][R2.64] ;  /* 0x0000002402027981 */ /* 0x000ea4000c1e1900 */
[----:B--2---:R-:W-:-:S04]  /*32f0*/  I2FP.F32.U32 R0, R2 ;  /* 0x0000000200007245 */ /* 0x004fc80000201000 */
[----:B------:R-:W-:-:S04]  /*3300*/  F2FP.F16.F32.PACK_AB R0, RZ, R0 ;  /* 0x00000000ff00723e */ /* 0x000fc800000000ff */
[----:B------:R-:W-:-:S07]  /*3310*/  PRMT R22, R0, 0x7610, R22 ;  /* 0x0000761000167816 */ /* 0x000fce0000000016 */
.L_x_2534:
        /* <DEDUP_REMOVED lines=21> */
.L_x_2565:
[----:B------:R-:W2:Y:S02]  /*3470*/  LDG.E.U8 R2, desc[UR36][R2.64] ;  /* 0x0000002402027981 */ /* 0x000ea4000c1e1100 */
[----:B--2---:R-:W-:-:S04]  /*3480*/  I2FP.F32.U32 R0, R2 ;  /* 0x0000000200007245 */ /* 0x004fc80000201000 */
[----:B------:R-:W-:-:S04]  /*3490*/  F2FP.F16.F32.PACK_AB R0, RZ, R0 ;  /* 0x00000000ff00723e */ /* 0x000fc800000000ff */
[----:B------:R-:W-:Y:S01]  /*34a0*/  PRMT R17, R0, 0x7610, R17 ;  /* 0x0000761000117816 */ /* 0x000fe20000000011 */
[----:B------:R-:W-:Y:S06]  /*34b0*/  BRA `(.L_x_2567) ;  /* 0x0000000c00bc7947 */ /* 0x000fec0003800000 */
.L_x_2564:
        /* <DEDUP_REMOVED lines=11> */
.L_x_2569:
[----:B------:R-:W2:Y:S02]  /*3570*/  LDG.E R2, desc[UR36][R2.64] ;  /* 0x0000002402027981 */ /* 0x000ea4000c1e1900 */
[----:B--2---:R-:W-:-:S04]  /*3580*/  I2FP.F32.S32 R0, R2 ;  /* 0x0000000200007245 */ /* 0x004fc80000201400 */
[----:B------:R-:W-:-:S04]  /*3590*/  F2FP.F16.F32.PACK_AB R0, RZ, R0 ;  /* 0x00000000ff00723e */ /* 0x000fc800000000ff */
[----:B------:R-:W-:Y:S01]  /*35a0*/  PRMT R17, R0, 0x7610, R17 ;  /* 0x0000761000117816 */ /* 0x000fe20000000011 */
[----:B------:R-:W-:Y:S06]  /*35b0*/  BRA `(.L_x_2567) ;  /* 0x0000000c007c7947 */ /* 0x000fec0003800000 */
.L_x_2568:
[----:B------:R-:W2:Y:S02]  /*35c0*/  LDG.E.U16 R2, desc[UR36][R2.64] ;  /* 0x0000002402027981 */ /* 0x000ea4000c1e1500 */
[----:B--2---:R-:W0:Y:S02]  /*35d0*/  I2F.S16 R0, R2 ;  /* 0x0000000200007306 */ /* 0x004e240000101400 */
[----:B0-----:R-:W-:-:S04]  /*35e0*/  F2FP.F16.F32.PACK_AB R0, RZ, R0 ;  /* 0x00000000ff00723e */ /* 0x001fc800000000ff */
[----:B------:R-:W-:Y:S01]  /*35f0*/  PRMT R17, R0, 0x7610, R17 ;  /* 0x0000761000117816 */ /* 0x000fe20000000011 */
[----:B------:R-:W-:Y:S06]  /*3600*/  BRA `(.L_x_2567) ;  /* 0x0000000c00687947 */ /* 0x000fec0003800000 */
.L_x_2563:
        /* <DEDUP_REMOVED lines=9> */
.L_x_2571:
[----:B------:R1:W5:Y:S01]  /*36a0*/  LDG.E.U16 R17, desc[UR36][R2.64] ;  /* 0x0000002402117981 */ /* 0x000362000c1e1500 */
[----:B------:R-:W-:Y:S05]  /*36b0*/  BRA `(.L_x_2567) ;  /* 0x0000000c003c7947 */ /* 0x000fea0003800000 */
.L_x_2570:
        /* <DEDUP_REMOVED lines=9> */
.L_x_2573:
[----:B------:R0:W5:Y:S01]  /*3750*/  LDG.E.U16 R17, desc[UR36][R2.64] ;  /* 0x0000002402117981 */ /* 0x000162000c1e1500 */
[----:B------:R-:W-:Y:S05]  /*3760*/  BRA `(.L_x_2567) ;  /* 0x0000000c00107947 */ /* 0x000fea0003800000 */
.L_x_2572:
        /* <DEDUP_REMOVED lines=9> */
.L_x_2562:
        /* <DEDUP_REMOVED lines=14> */
.L_x_2576:
        /* <DEDUP_REMOVED lines=9> */
.L_x_2575:
        /* <DEDUP_REMOVED lines=28> */
.L_x_2578:
        /* <DEDUP_REMOVED lines=15> */
.L_x_2577:
[----:B------:R-:W2:Y:S02]  /*3c20*/  LDG.E.U16 R0, desc[UR36][R2.64] ;  /* 0x0000002402007981 */ /* 0x000ea4000c1e1500 */
[----:B--2---:R-:W-:-:S05]  /*3c30*/  IMAD.U32 R0, R0, 0x10000, RZ ;  /* 0x0001000000007824 */ /* 0x004fca00078e00ff */
[----:B------:R-:W-:-:S04]  /*3c40*/  F2FP.F16.F32.PACK_AB R0, RZ, R0 ;  /* 0x00000000ff00723e */ /* 0x000fc800000000ff */
[----:B------:R-:W-:Y:S01]  /*3c50*/  PRMT R17, R0, 0x7610, R17 ;  /* 0x0000761000117816 */ /* 0x000fe20000000011 */
[----:B------:R-:W-:Y:S06]  /*3c60*/  BRA `(.L_x_2567) ;  /* 0x0000000400d07947 */ /* 0x000fec0003800000 */
.L_x_2574:
        /* <DEDUP_REMOVED lines=13> */
.L_x_2581:
        /* <DEDUP_REMOVED lines=21> */
.L_x_2585:
[----:B------:R-:W-:Y:S05]  /*3e90*/  BSYNC B1 ;  /* 0x0000000000017941 */ /* 0x000fea0003800000 */
.L_x_2584:
[----:B------:R-:W-:Y:S01]  /*3ea0*/  LEA R3, R0, 0x3b800000, 0x17 ;  /* 0x3b80000000037811 */ /* 0x000fe200078eb8ff */
[----:B------:R-:W-:-:S05]  /*3eb0*/  IMAD.SHL.U32 R0, R2, 0x100000, RZ ;  /* 0x0010000002007824 */ /* 0x000fca00078e00ff */
[----:B------:R-:W-:-:S07]  /*3ec0*/  LOP3.LUT R0, R3, R0, R4, 0xfe, !PT ;  /* 0x0000000003007212 */ /* 0x000fce00078efe04 */
.L_x_2583:
[----:B------:R-:W-:Y:S05]  /*3ed0*/  BSYNC B0 ;  /* 0x0000000000007941 */ /* 0x000fea0003800000 */
.L_x_2582:
[----:B------:R-:W-:-:S04]  /*3ee0*/  F2FP.F16.F32.PACK_AB R0, RZ, R0 ;  /* 0x00000000ff00723e */ /* 0x000fc800000000ff */
[----:B------:R-:W-:Y:S01]  /*3ef0*/  PRMT R17, R0, 0x7610, R17 ;  /* 0x0000761000117816 */ /* 0x000fe20000000011 */
[----:B------:R-:W-:Y:S06]  /*3f00*/  BRA `(.L_x_2567) ;  /* 0x0000000400287947 */ /* 0x000fec0003800000 */
.L_x_2580:
        /* <DEDUP_REMOVED lines=21> */
.L_x_2589:
[----:B------:R-:W-:Y:S05]  /*4060*/  BSYNC B1 ;  /* 0x0000000000017941 */ /* 0x000fea0003800000 */
.L_x_2588:
[----:B------:R-:W-:Y:S01]  /*4070*/  LEA R3, R0, 0x37800000, 0x17 ;  /* 0x3780000000037811 */ /* 0x000fe200078eb8ff */
[----:B------:R-:W-:-:S05]  /*4080*/  IMAD.SHL.U32 R0, R2, 0x200000, RZ ;  /* 0x0020000002007824 */ /* 0x000fca00078e00ff */
[----:B------:R-:W-:-:S07]  /*4090*/  LOP3.LUT R0, R3, R0, R4, 0xfe, !PT ;  /* 0x0000000003007212 */ /* 0x000fce00078efe04 */
.L_x_2587:
[----:B------:R-:W-:Y:S05]  /*40a0*/  BSYNC B0 ;  /* 0x0000000000007941 */ /* 0x000fea0003800000 */
.L_x_2586:
[----:B------:R-:W-:-:S04]  /*40b0*/  F2FP.F16.F32.PACK_AB R0, RZ, R0 ;  /* 0x00000000ff00723e */ /* 0x000fc800000000ff */
[----:B------:R-:W-:Y:S01]  /*40c0*/  PRMT R17, R0, 0x7610, R17 ;  /* 0x0000761000117816 */ /* 0x000fe20000000011 */
[----:B------:R-:W-:Y:S06]  /*40d0*/  BRA `(.L_x_2567) ;  /* 0x0000000000b47947 */ /* 0x000fec0003800000 */
.L_x_2579:
        /* <DEDUP_REMOVED lines=14> */
.L_x_2593:
[----:B------:R-:W-:Y:S05]  /*41c0*/  BSYNC B0 ;  /* 0x0000000000007941 */ /* 0x000fea0003800000 */
.L_x_2592:
[----:B------:R-:W-:-:S04]  /*41d0*/  F2FP.F16.F32.PACK_AB R0, RZ, R0 ;  /* 0x00000000ff00723e */ /* 0x000fc800000000ff */
[----:B------:R-:W-:Y:S01]  /*41e0*/  PRMT R17, R0, 0x7610, R17 ;  /* 0x0000761000117816 */ /* 0x000fe20000000011 */
[----:B------:R-:W-:Y:S06]  /*41f0*/  BRA `(.L_x_2567) ;  /* 0x00000000006c7947 */ /* 0x000fec0003800000 */
.L_x_2566:
        /* <DEDUP_REMOVED lines=16> */
.L_x_2594:
[----:B------:R-:W-:Y:S01]  /*4300*/  PRMT R17, RZ, 0x7610, R17 ;  /* 0x00007610ff117816 */ /* 0x000fe20000000011 */
[----:B------:R-:W-:Y:S06]  /*4310*/  BRA `(.L_x_2567) ;  /* 0x0000000000247947 */ /* 0x000fec0003800000 */
.L_x_2591:
[----:B------:R-:W2:Y:S02]  /*4320*/  LDG.E.64 R2, desc[UR36][R2.64] ;  /* 0x0000002402027981 */ /* 0x000ea4000c1e1b00 */
[----:B--2---:R-:W0:Y:S02]  /*4330*/  I2F.U64 R0, R2 ;  /* 0x0000000200007312 */ /* 0x004e240000301000 */
[----:B0-----:R-:W-:-:S04]  /*4340*/  F2FP.F16.F32.PACK_AB R0, RZ, R0 ;  /* 0x00000000ff00723e */ /* 0x001fc800000000ff */
[----:B------:R-:W-:Y:S01]  /*4350*/  PRMT R17, R0, 0x7610, R17 ;  /* 0x0000761000117816 */ /* 0x000fe20000000011 */
[----:B------:R-:W-:Y:S06]  /*4360*/  BRA `(.L_x_2567) ;  /* 0x0000000000107947 */ /* 0x000fec0003800000 */
.L_x_2590:
[----:B------:R-:W2:Y:S02]  /*4370*/  LDG.E R2, desc[UR36][R2.64] ;  /* 0x0000002402027981 */ /* 0x000ea4000c1e1900 */
[----:B--2---:R-:W-:-:S04]  /*4380*/  I2FP.F32.U32 R0, R2 ;  /* 0x0000000200007245 */ /* 0x004fc80000201000 */
[----:B------:R-:W-:-:S04]  /*4390*/  F2FP.F16.F32.PACK_AB R0, RZ, R0 ;  /* 0x00000000ff00723e */ /* 0x000fc800000000ff */
[----:B------:R-:W-:-:S07]  /*43a0*/  PRMT R17, R0, 0x7610, R17 ;  /* 0x0000761000117816 */ /* 0x000fce0000000011 */
.L_x_2567:
[----:B------:R-:W-:-:S07]  /*43b0*/  VIADD R26, R26, 0x80 ;  /* 0x000000801a1a7836 */ /* 0x000fce0000000000 */
.L_x_2528:
[----:B------:R-:W-:Y:S05]  /*43c0*/  BSYNC B6 ;  /* 0x0000000000067941 */ /* 0x000fea0003800000 */
.L_x_2527:
[----:B------:R-:W-:Y:S01]  /*43d0*/  ISETP.GE.AND P0, PT, R26, R23, PT ;  /* 0x000000171a00720c */ /* 0x000fe20003f06270 */
[----:B------:R-:W-:Y:S01]  /*43e0*/  BSSY B6, `(.L_x_2595) ;  /* 0x0000219000067945 */ /* 0x000fe20003800000 */
[----:B------:R-:W-:Y:S02]  /*43f0*/  PRMT R16, RZ, 0x7610, R16 ;  /* 0x00007610ff107816 */ /* 0x000fe40000000010 */
[----:B01----:R-:W-:Y:S02]  /*4400*/  PRMT R2, RZ, 0x7610, R2 ;  /* 0x00007610ff027816 */ /* 0x003fe40000000002 */
[----:B------:R-:W-:-:S07]  /*4410*/  PRMT R27, RZ, 0x7610, R27 ;  /* 0x00007610ff1b7816 */ /* 0x000fce000000001b */
[----:B------:R-:W-:Y:S05]  /*4420*/  @P0 BRA `(.L_x_2596) ;  /* 0x0000002000500947 */ /* 0x000fea0003800000 */
        /* <DEDUP_REMOVED lines=22> */
.L_x_2600:
[----:B------:R-:W2:Y:S02]  /*4590*/  LDG.E.U8 R4, desc[UR36][R4.64] ;  /* 0x0000002404047981 */ /* 0x000ea4000c1e1100 */
[----:B--2---:R-:W-:-:S04]  /*45a0*/  I2FP.F32.U32 R0, R4 ;  /* 0x0000000400007245 */ /* 0x004fc80000201000 */
[----:B------:R-:W-:-:S04]  /*45b0*/  F2FP.F16.F32.PACK_AB R0, RZ, R0 ;  /* 0x00000000ff00723e */ /* 0x000fc800000000ff */
[----:B------:R-:W-:Y:S01]  /*45c0*/  PRMT R2, R0, 0x7610, R2 ;  /* 0x0000761000027816 */ /* 0x000fe20000000002 */
[----:B------:R-:W-:Y:S06]  /*45d0*/  BRA `(.L_x_2602) ;  /* 0x0000000c00b87947 */ /* 0x000fec0003800000 */
.L_x_2599:
        /* <DEDUP_REMOVED lines=11> */
.L_x_2604:
[----:B------:R-:W2:Y:S02]  /*4690*/  LDG.E R4, desc[UR36][R4.64] ;  /* 0x0000002404047981 */ /* 0x000ea4000c1e1900 */
[----:B--2---:R-:W-:-:S04]  /*46a0*/  I2FP.F32.S32 R0, R4 ;  /* 0x0000000400007245 */ /* 0x004fc80000201400 */
[----:B------:R-:W-:-:S04]  /*46b0*/  F2FP.F16.F32.PACK_AB R0, RZ, R0 ;  /* 0x00000000ff00723e */ /* 0x000fc800000000ff */
[----:B------:R-:W-:Y:S01]  /*46c0*/  PRMT R2, R0, 0x7610, R2 ;  /* 0x0000761000027816 */ /* 0x000fe20000000002 */
[----:B------:R-:W-:Y:S06]  /*46d0*/  BRA `(.L_x_2602) ;  /* 0x0000000c00787947 */ /* 0x000fec0003800000 */
.L_x_2603:
[----:B------:R-:W2:Y:S02]  /*46e0*/  LDG.E.U16 R4, desc[UR36][R4.64] ;  /* 0x0000002404047981 */ /* 0x000ea4000c1e1500 */
[----:B--2---:R-:W0:Y:S02]  /*46f0*/  I2F.S16 R0, R4 ;  /* 0x0000000400007306 */ /* 0x004e240000101400 */
[----:B0-----:R-:W-:-:S04]  /*4700*/  F2FP.F16.F32.PACK_AB R0, RZ, R0 ;  /* 0x00000000ff00723e */ /* 0x001fc800000000ff */
[----:B------:R-:W-:Y:S01]  /*4710*/  PRMT R2, R0, 0x7610, R2 ;  /* 0x0000761000027816 */ /* 0x000fe20000000002 */
[----:B------:R-:W-:Y:S06]  /*4720*/  BRA `(.L_x_2602) ;  /* 0x0000000c00647947 */ /* 0x000fec0003800000 */
.L_x_2598:
        /* <DEDUP_REMOVED lines=9> */
.L_x_2606:
[----:B------:R1:W5:Y:S01]  /*47c0*/  LDG.E.U16 R2, desc[UR36][R4.64] ;  /* 0x0000002404027981 */ /* 0x000362000c1e1500 */
[----:B------:R-:W-:Y:S05]  /*47d0*/  BRA `(.L_x_2602) ;  /* 0x0000000c00387947 */ /* 0x000fea0003800000 */
.L_x_2605:
        /* <DEDUP_REMOVED lines=9> */
.L_x_2608:
[----:B------:R0:W5:Y:S01]  /*4870*/  LDG.E.U16 R2, desc[UR36][R4.64] ;  /* 0x0000002404027981 */ /* 0x000162000c1e1500 */
[----:B------:R-:W-:Y:S05]  /*4880*/  BRA `(.L_x_2602) ;  /* 0x0000000c000c7947 */ /* 0x000fea0003800000 */
.L_x_2607:
        /* <DEDUP_REMOVED lines=9> */
.L_x_2597:
        /* <DEDUP_REMOVED lines=14> */
.L_x_2611:
        /* <DEDUP_REMOVED lines=9> */
.L_x_2610:
        /* <DEDUP_REMOVED lines=11> */
[----:B------:R-:W-:-:S05]  /*4b40*/  VIADD R6, R2, 0x1000000 ;  /* 0x0100000002067836 */ /* 0x000fca0000000000 */
[----:B------:R-:W-:Y:S02]  /*4b50*/  SHF.R.S32.HI R6, RZ, 0x8, R6 ;  /* 0x00000008ff067819 */ /* 0x000fe40000011406 */
[----:B0-----:R-:W-:-:S04]  /*4b60*/  IADD3 R3, -R3, 0x1f, RZ ;  /* 0x0000001f03037810 */ /* 0x001fc80007ffe1ff */
[C---:B------:R-:W-:Y:S01]  /*4b70*/  ISETP.GT.U32.AND P0, PT, R3.reuse, 0x4, PT ;  /* 0x000000040300780c */ /* 0x040fe20003f04070 */
[----:B------:R-:W-:-:S05]  /*4b80*/  VIADD R3, R3, 0xfffffffc ;  /* 0xfffffffc03037836 */ /* 0x000fca0000000000 */
[----:B------:R-:W-:-:S04]  /*4b90*/  SEL R3, R3, RZ, P0 ;  /* 0x000000ff03037207 */ /* 0x000fc80000000000 */
[C---:B------:R-:W-:Y:S01]  /*4ba0*/  SHF.L.U32 R4, R2.reuse, R3, RZ ;  /* 0x0000000302047219 */ /* 0x040fe200000006ff */
[----:B------:R-:W-:Y:S02]  /*4bb0*/  IMAD R7, R3, R8, 0x3c000000 ;  /* 0x3c00000003077424 */ /* 0x000fe400078e0208 */
[----:B------:R-:W-:-:S03]  /*4bc0*/  VIADD R3, R2, 0xffffffff ;  /* 0xffffffff02037836 */ /* 0x000fc60000000000 */
[----:B------:R-:W-:Y:S02]  /*4bd0*/  LEA.HI R7, R4, R7, RZ, 0x1c ;  /* 0x0000000704077211 */ /* 0x000fe400078fe0ff */
[----:B------:R-:W-:Y:S02]  /*4be0*/  SHF.R.S32.HI R3, RZ, 0x1f, R3 ;  /* 0x0000001fff037819 */ /* 0x000fe40000011403 */
[----:B------:R-:W-:-:S04]  /*4bf0*/  LOP3.LUT R6, R7, 0x7f800000, R6, 0xf8, !PT ;  /* 0x7f80000007067812 */ /* 0x000fc800078ef806 */
[----:B------:R-:W-:-:S04]  /*4c00*/  LOP3.LUT R3, R6, R3, RZ, 0x30, !PT ;  /* 0x0000000306037212 */ /* 0x000fc800078e30ff */
[----:B------:R-:W-:-:S04]  /*4c10*/  LOP3.LUT R3, R3, 0x80000000, R0, 0xf8, !PT ;  /* 0x8000000003037812 */ /* 0x000fc800078ef800 */
[----:B------:R-:W-:-:S04]  /*4c20*/  F2FP.F16.F32.PACK_AB R3, RZ, R3 ;  /* 0x00000003ff03723e */ /* 0x000fc800000000ff */
[----:B------:R-:W-:Y:S01]  /*4c30*/  PRMT R2, R3, 0x7610, R2 ;  /* 0x0000761003027816 */ /* 0x000fe20000000002 */
[----:B------:R-:W-:Y:S06]  /*4c40*/  BRA `(.L_x_2602) ;  /* 0x00000008001c7947 */ /* 0x000fec0003800000 */
.L_x_2613:
[----:B------:R-:W2:Y:S02]  /*4c50*/  LDG.E.U8 R3, desc[UR36][R4.64] ;  /* 0x0000002404037981 */ /* 0x000ea4000c1e1100 */
[----:B--2---:R-:W-:-:S05]  /*4c60*/  IMAD.SHL.U32 R0, R3, 0x2000000, RZ ;  /* 0x0200000003007824 */ /* 0x004fca00078e00ff */
[----:B------:R-:W-:-:S13]  /*4c70*/  ISETP.GE.U32.AND P0, PT, R0, 0x8000000, PT ;  /* 0x080000000000780c */ /* 0x000fda0003f06070 */
[C---:B------:R-:W-:Y:S02]  /*4c80*/  @!P0 IMAD.SHL.U32 R0, R3.reuse, 0x100, RZ ;  /* 0x0000010003008824 */ /* 0x040fe400078e00ff */
[C---:B------:R-:W-:Y:S02]  /*4c90*/  @P0 IMAD.SHL.U32 R2, R3.reuse, 0x200000, RZ ;  /* 0x0020000003020824 */ /* 0x040fe400078e00ff */
[----:B------:R-:W-:Y:S01]  /*4ca0*/  IMAD.SHL.U32 R3, R3, 0x1000000, RZ ;  /* 0x0100000003037824 */ /* 0x000fe200078e00ff */
[----:B------:R-:W-:Y:S02]  /*4cb0*/  @!P0 LOP3.LUT R0, R0, 0x7f00, RZ, 0xc0, !PT ;  /* 0x00007f0000008812 */ /* 0x000fe400078ec0ff */
[----:B------:R-:W-:Y:S02]  /*4cc0*/  @P0 LOP3.LUT R2, R2, 0x70000000, RZ, 0xfc, !PT ;  /* 0x7000000002020812 */ /* 0x000fe400078efcff */
[----:B------:R-:W-:-:S03]  /*4cd0*/  @!P0 LOP3.LUT R0, R0, 0x3f000000, RZ, 0xfc, !PT ;  /* 0x3f00000000008812 */ /* 0x000fc600078efcff */
[----:B------:R-:W-:Y:S02]  /*4ce0*/  @P0 FMUL.FTZ R2, R2, 1.9259299443872358531e-34 ;  /* 0x0780000002020820 */ /* 0x000fe40000410000 */
[----:B------:R-:W-:-:S05]  /*4cf0*/  @!P0 FADD.FTZ R2, R0, -0.5 ;  /* 0xbf00000000028421 */ /* 0x000fca0000010000 */
[----:B------:R-:W-:-:S04]  /*4d00*/  LOP3.LUT R2, R2, 0x80000000, R3, 0xf8, !PT ;  /* 0x8000000002027812 */ /* 0x000fc800078ef803 */
[----:B------:R-:W-:Y:S01]  /*4d10*/  F2FP.F16.F32.PACK_AB R2, RZ, R2 ;  /* 0x00000002ff02723e */ /* 0x000fe200000000ff */
[----:B------:R-:W-:Y:S06]  /*4d20*/  BRA `(.L_x_2602) ;  /* 0x0000000400e47947 */ /* 0x000fec0003800000 */
.L_x_2612:
[----:B------:R-:W2:Y:S02]  /*4d30*/  LDG.E.U16 R0, desc[UR36][R4.64] ;  /* 0x0000002404007981 */ /* 0x000ea4000c1e1500 */
[----:B--2---:R-:W-:-:S05]  /*4d40*/  IMAD.U32 R0, R0, 0x10000, RZ ;  /* 0x0001000000007824 */ /* 0x004fca00078e00ff */
[----:B------:R-:W-:-:S04]  /*4d50*/  F2FP.F16.F32.PACK_AB R0, RZ, R0 ;  /* 0x00000000ff00723e */ /* 0x000fc800000000ff */
[----:B------:R-:W-:Y:S01]  /*4d60*/  PRMT R2, R0, 0x7610, R2 ;  /* 0x0000761000027816 */ /* 0x000fe20000000002 */
[----:B------:R-:W-:Y:S06]  /*4d70*/  BRA `(.L_x_2602) ;  /* 0x0000000400d07947 */ /* 0x000fec0003800000 */
.L_x_2609:
        /* <DEDUP_REMOVED lines=13> */
.L_x_2616:
        /* <DEDUP_REMOVED lines=21> */
.L_x_2620:
[----:B------:R-:W-:Y:S05]  /*4fa0*/  BSYNC B1 ;  /* 0x0000000000017941 */ /* 0x000fea0003800000 */
.L_x_2619:
[----:B------:R-:W-:Y:S01]  /*4fb0*/  LEA R3, R0, 0x3b800000, 0x17 ;  /* 0x3b80000000037811 */ /* 0x000fe200078eb8ff */
[----:B------:R-:W-:-:S05]  /*4fc0*/  IMAD.SHL.U32 R0, R2, 0x100000, RZ ;  /* 0x0010000002007824 */ /* 0x000fca00078e00ff */
[----:B------:R-:W-:-:S07]  /*4fd0*/  LOP3.LUT R0, R3, R0, R4, 0xfe, !PT ;  /* 0x0000000003007212 */ /* 0x000fce00078efe04 */
.L_x_2618:
[----:B------:R-:W-:Y:S05]  /*4fe0*/  BSYNC B0 ;  /* 0x0000000000007941 */ /* 0x000fea0003800000 */
.L_x_2617:
[----:B------:R-:W-:-:S04]  /*4ff0*/  F2FP.F16.F32.PACK_AB R0, RZ, R0 ;  /* 0x00000000ff00723e */ /* 0x000fc800000000ff */
[----:B------:R-:W-:Y:S01]  /*5000*/  PRMT R2, R0, 0x7610, R2 ;  /* 0x0000761000027816 */ /* 0x000fe20000000002 */
[----:B------:R-:W-:Y:S06]  /*5010*/  BRA `(.L_x_2602) ;  /* 0x0000000400287947 */ /* 0x000fec0003800000 */
.L_x_2615:
        /* <DEDUP_REMOVED lines=21> */
.L_x_2624:
[----:B------:R-:W-:Y:S05]  /*5170*/  BSYNC B1 ;  /* 0x0000000000017941 */ /* 0x000fea0003800000 */
.L_x_2623:
[----:B------:R-:W-:Y:S01]  /*5180*/  LEA R3, R0, 0x37800000, 0x17 ;  /* 0x3780000000037811 */ /* 0x000fe200078eb8ff */
[----:B------:R-:W-:-:S05]  /*5190*/  IMAD.SHL.U32 R0, R2, 0x200000, RZ ;  /* 0x0020000002007824 */ /* 0x000fca00078e00ff */
[----:B------:R-:W-:-:S07]  /*51a0*/  LOP3.LUT R0, R3, R0, R4, 0xfe, !PT ;  /* 0x0000000003007212 */ /* 0x000fce00078efe04 */
.L_x_2622:
[----:B------:R-:W-:Y:S05]  /*51b0*/  BSYNC B0 ;  /* 0x0000000000007941 */ /* 0x000fea0003800000 */
.L_x_2621:
[----:B------:R-:W-:-:S04]  /*51c0*/  F2FP.F16.F32.PACK_AB R0, RZ, R0 ;  /* 0x00000000ff00723e */ /* 0x000fc800000000ff */
[----:B------:R-:W-:Y:S01]  /*51d0*/  PRMT R2, R0, 0x7610, R2 ;  /* 0x0000761000027816 */ /* 0x000fe20000000002 */
[----:B------:R-:W-:Y:S06]  /*51e0*/  BRA `(.L_x_2602) ;  /* 0x0000000000b47947 */ /* 0x000fec0003800000 */
.L_x_2614:
        /* <DEDUP_REMOVED lines=14> */
.L_x_2628:
[----:B------:R-:W-:Y:S05]  /*52d0*/  BSYNC B0 ;  /* 0x0000000000007941 */ /* 0x000fea0003800000 */
.L_x_2627:
[----:B------:R-:W-:-:S04]  /*52e0*/  F2FP.F16.F32.PACK_AB R0, RZ, R0 ;  /* 0x00000000ff00723e */ /* 0x000fc800000000ff */
[----:B------:R-:W-:Y:S01]  /*52f0*/  PRMT R2, R0, 0x7610, R2 ;  /* 0x0000761000027816 */ /* 0x000fe20000000002 */
[----:B------:R-:W-:Y:S06]  /*5300*/  BRA `(.L_x_2602) ;  /* 0x00000000006c7947 */ /* 0x000fec0003800000 */
.L_x_2601:
        /* <DEDUP_REMOVED lines=16> */
.L_x_2629:
[----:B------:R-:W-:Y:S01]  /*5410*/  PRMT R2, RZ, 0x7610, R2 ;  /* 0x00007610ff027816 */ /* 0x000fe20000000002 */
[----:B------:R-:W-:Y:S06]  /*5420*/  BRA `(.L_x_2602) ;  /* 0x0000000000247947 */ /* 0x000fec0003800000 */
.L_x_2626:
[----:B------:R-:W2:Y:S02]  /*5430*/  LDG.E.64 R4, desc[UR36][R4.64] ;  /* 0x0000002404047981 */ /* 0x000ea4000c1e1b00 */
[----:B--2---:R-:W0:Y:S02]  /*5440*/  I2F.U64 R0, R4 ;  /* 0x0000000400007312 */ /* 0x004e240000301000 */
[----:B0-----:R-:W-:-:S04]  /*5450*/  F2FP.F16.F32.PACK_AB R0, RZ, R0 ;  /* 0x00000000ff00723e */ /* 0x001fc800000000ff */
[----:B------:R-:W-:Y:S01]  /*5460*/  PRMT R2, R0, 0x7610, R2 ;  /* 0x0000761000027816 */ /* 0x000fe20000000002 */
[----:B------:R-:W-:Y:S06]  /*5470*/  BRA `(.L_x_2602) ;  /* 0x0000000000107947 */ /* 0x000fec0003800000 */
.L_x_2625:
[----:B------:R-:W2:Y:S02]  /*5480*/  LDG.E R4, desc[UR36][R4.64] ;  /* 0x0000002404047981 */ /* 0x000ea4000c1e1900 */
[----:B--2---:R-:W-:-:S04]  /*5490*/  I2FP.F32.U32 R0, R4 ;  /* 0x0000000400007245 */ /* 0x004fc80000201000 */
[----:B------:R-:W-:-:S04]  /*54a0*/  F2FP.F16.F32.PACK_AB R0, RZ, R0 ;  /* 0x00000000ff00723e */ /* 0x000fc800000000ff */
[----:B------:R-:W-:-:S07]  /*54b0*/  PRMT R2, R0, 0x7610, R2 ;  /* 0x0000761000027816 */ /* 0x000fce0000000002 */
.L_x_2602:
[----:B------:R-:W2:Y:S01]  /*54c0*/  LDC.U8 R3, c[0x0][0x235] ;  /* 0x00008d40ff037b82 */ /* 0x000ea20000000000 */
[----:B------:R-:W-:Y:S02]  /*54d0*/  ULDC UR4, c[0x0][0x23c] ;  /* 0x00008f0000047ab9 */ /* 0x000fe40000000800 */
[----:B------:R-:W-:-:S05]  /*54e0*/  IMAD R27, R27, UR4, RZ ;  /* 0x000000041b1b7c24 */ /* 0x000fca000f8e02ff */
[----:B01----:R-:W0:Y:S01]  /*54f0*/  LDC.64 R4, c[0x0][0x228] ;  /* 0x00008a00ff047b82 */ /* 0x003e220000000a00 */
[----:B--2---:R-:W-:-:S04]  /*5500*/  PRMT R0, R3, 0x9910, RZ ;  /* 0x0000991003007816 */ /* 0x004fc800000000ff */
        /* <DEDUP_REMOVED lines=17> */
.L_x_2633:
[----:B------:R-:W2:Y:S02]  /*5620*/  LDG.E.U8 R4, desc[UR36][R4.64] ;  /* 0x0000002404047981 */ /* 0x000ea4000c1e1100 */
[----:B--2---:R-:W-:-:S04]  /*5630*/  I2FP.F32.U32 R0, R4 ;  /* 0x0000000400007245 */ /* 0x004fc80000201000 */
[----:B------:R-:W-:-:S04]  /*5640*/  F2FP.F16.F32.PACK_AB R0, RZ, R0 ;  /* 0x00000000ff00723e */ /* 0x000fc800000000ff */
[----:B------:R-:W-:Y:S01]  /*5650*/  PRMT R27, R0, 0x7610, R27 ;  /* 0x00007610001b7816 */ /* 0x000fe2000000001b */
[----:B------:R-:W-:Y:S06]  /*5660*/  BRA `(.L_x_2635) ;  /* 0x0000000c00bc7947 */ /* 0x000fec0003800000 */
.L_x_2632:
        /* <DEDUP_REMOVED lines=11> */
.L_x_2637:
[----:B------:R-:W2:Y:S02]  /*5720*/  LDG.E R4, desc[UR36][R4.64] ;  /* 0x0000002404047981 */ /* 0x000ea4000c1e1900 */
[----:B--2---:R-:W-:-:S04]  /*5730*/  I2FP.F32.S32 R0, R4 ;  /* 0x0000000400007245 */ /* 0x004fc80000201400 */
[----:B------:R-:W-:-:S04]  /*5740*/  F2FP.F16.F32.PACK_AB R0, RZ, R0 ;  /* 0x00000000ff00723e */ /* 0x000fc800000000ff */
[----:B------:R-:W-:Y:S01]  /*5750*/  PRMT R27, R0, 0x7610, R27 ;  /* 0x00007610001b7816 */ /* 0x000fe2000000001b */
[----:B------:R-:W-:Y:S06]  /*5760*/  BRA `(.L_x_2635) ;  /* 0x0000000c007c7947 */ /* 0x000fec0003800000 */
.L_x_2636:
[----:B------:R-:W2:Y:S02]  /*5770*/  LDG.E.U16 R4, desc[UR36][R4.64] ;  /* 0x0000002404047981 */ /* 0x000ea4000c1e1500 */
[----:B--2---:R-:W0:Y:S02]  /*5780*/  I2F.S16 R0, R4 ;  /* 0x0000000400007306 */ /* 0x004e240000101400 */
[----:B0-----:R-:W-:-:S04]  /*5790*/  F2FP.F16.F32.PACK_AB R0, RZ, R0 ;  /* 0x00000000ff00723e */ /* 0x001fc800000000ff */
[----:B------:R-:W-:Y:S01]  /*57a0*/  PRMT R27, R0, 0x7610, R27 ;  /* 0x00007610001b7816 */ /* 0x000fe2000000001b */
[----:B------:R-:W-:Y:S06]  /*57b0*/  BRA `(.L_x_2635) ;  /* 0x0000000c00687947 */ /* 0x000fec0003800000 */
.L_x_2631:
        /* <DEDUP_REMOVED lines=9> */
.L_x_2639:
[----:B------:R1:W5:Y:S01]  /*5850*/  LDG.E.U16 R27, desc[UR36][R4.64] ;  /* 0x00000024041b7981 */ /* 0x000362000c1e1500 */
[----:B------:R-:W-:Y:S05]  /*5860*/  BRA `(.L_x_2635) ;  /* 0x0000000c003c7947 */ /* 0x000fea0003800000 */
.L_x_2638:
        /* <DEDUP_REMOVED lines=9> */
.L_x_2641:
[----:B------:R0:W5:Y:S01]  /*5900*/  LDG.E.U16 R27, desc[UR36][R4.64] ;  /* 0x00000024041b7981 */ /* 0x000162000c1e1500 */
[----:B------:R-:W-:Y:S05]  /*5910*/  BRA `(.L_x_2635) ;  /* 0x0000000c00107947 */ /* 0x000fea0003800000 */
.L_x_2640:
        /* <DEDUP_REMOVED lines=9> */
.L_x_2630:
        /* <DEDUP_REMOVED lines=14> */
.L_x_2644:
        /* <DEDUP_REMOVED lines=9> */
.L_x_2643:
        /* <DEDUP_REMOVED lines=28> */
.L_x_2646:
        /* <DEDUP_REMOVED lines=12> */
[----:B------:R-:W-:-:S04]  /*5da0*/  F2FP.F16.F32.PACK_AB R0, RZ, R0 ;  /* 0x00000000ff00723e */ /* 0x000fc800000000ff */
[----:B------:R-:W-:Y:S01]  /*5db0*/  PRMT R27, R0, 0x7610, R27 ;  /* 0x00007610001b7816 */ /* 0x000fe2000000001b */
[----:B------:R-:W-:Y:S06]  /*5dc0*/  BRA `(.L_x_2635) ;  /* 0x0000000400e47947 */ /* 0x000fec0003800000 */
.L_x_2645:
[----:B------:R-:W2:Y:S02]  /*5dd0*/  LDG.E.U16 R0, desc[UR36][R4.64] ;  /* 0x0000002404007981 */ /* 0x000ea4000c1e1500 */
[----:B--2---:R-:W-:-:S05]  /*5de0*/  IMAD.U32 R0, R0, 0x10000, RZ ;  /* 0x0001000000007824 */ /* 0x004fca00078e00ff */
[----:B------:R-:W-:-:S04]  /*5df0*/  F2FP.F16.F32.PACK_AB R0, RZ, R0 ;  /* 0x00000000ff00723e */ /* 0x000fc800000000ff */
[----:B------:R-:W-:Y:S01]  /*5e00*/  PRMT R27, R0, 0x7610, R27 ;  /* 0x00007610001b7816 */ /* 0x000fe2000000001b */
[----:B------:R-:W-:Y:S06]  /*5e10*/  BRA `(.L_x_2635) ;  /* 0x0000000400d07947 */ /* 0x000fec0003800000 */
.L_x_2642:
        /* <DEDUP_REMOVED lines=13> */
.L_x_2649:
        /* <DEDUP_REMOVED lines=21> */
.L_x_2653:
[----:B------:R-:W-:Y:S05]  /*6040*/  BSYNC B1 ;  /* 0x0000000000017941 */ /* 0x000fea0003800000 */
.L_x_2652:
[----:B------:R-:W-:Y:S01]  /*6050*/  LEA R5, R0, 0x3b800000, 0x17 ;  /* 0x3b80000000057811 */ /* 0x000fe200078eb8ff */
[----:B------:R-:W-:-:S05]  /*6060*/  IMAD.SHL.U32 R0, R3, 0x100000, RZ ;  /* 0x0010000003007824 */ /* 0x000fca00078e00ff */
[----:B------:R-:W-:-:S07]  /*6070*/  LOP3.LUT R0, R5, R0, R6, 0xfe, !PT ;  /* 0x0000000005007212 */ /* 0x000fce00078efe06 */
.L_x_2651:
[----:B------:R-:W-:Y:S05]  /*6080*/  BSYNC B0 ;  /* 0x0000000000007941 */ /* 0x000fea0003800000 */
.L_x_2650:
[----:B------:R-:W-:-:S04]  /*6090*/  F2FP.F16.F32.PACK_AB R0, RZ, R0 ;  /* 0x00000000ff00723e */ /* 0x000fc800000000ff */
[----:B------:R-:W-:Y:S01]  /*60a0*/  PRMT R27, R0, 0x7610, R27 ;  /* 0x00007610001b7816 */ /* 0x000fe2000000001b */
[----:B------:R-:W-:Y:S06]  /*60b0*/  BRA `(.L_x_2635) ;  /* 0x0000000400287947 */ /* 0x000fec0003800000 */
.L_x_2648:
        /* <DEDUP_REMOVED lines=21> */
.L_x_2657:
[----:B------:R-:W-:Y:S05]  /*6210*/  BSYNC B1 ;  /* 0x0000000000017941 */ /* 0x000fea0003800000 */
.L_x_2656:
[----:B------:R-:W-:Y:S01]  /*6220*/  LEA R5, R0, 0x37800000, 0x17 ;  /* 0x3780000000057811 */ /* 0x000fe200078eb8ff */
[----:B------:R-:W-:-:S05]  /*6230*/  IMAD.SHL.U32 R0, R3, 0x200000, RZ ;  /* 0x0020000003007824 */ /* 0x000fca00078e00ff */
[----:B------:R-:W-:-:S07]  /*6240*/  LOP3.LUT R0, R5, R0, R6, 0xfe, !PT ;  /* 0x0000000005007212 */ /* 0x000fce00078efe06 */
.L_x_2655:
[----:B------:R-:W-:Y:S05]  /*6250*/  BSYNC B0 ;  /* 0x0000000000007941 */ /* 0x000fea0003800000 */
.L_x_2654:
[----:B------:R-:W-:-:S04]  /*6260*/  F2FP.F16.F32.PACK_AB R0, RZ, R0 ;  /* 0x00000000ff00723e */ /* 0x000fc800000000ff */
[----:B------:R-:W-:Y:S01]  /*6270*/  PRMT R27, R0, 0x7610, R27 ;  /* 0x00007610001b7816 */ /* 0x000fe2000000001b */
[----:B------:R-:W-:Y:S06]  /*6280*/  BRA `(.L_x_2635) ;  /* 0x0000000000b47947 */ /* 0x000fec0003800000 */
.L_x_2647:
        /* <DEDUP_REMOVED lines=14> */
.L_x_2661:
[----:B------:R-:W-:Y:S05]  /*6370*/  BSYNC B0 ;  /* 0x0000000000007941 */ /* 0x000fea0003800000 */
.L_x_2660:
[----:B------:R-:W-:-:S04]  /*6380*/  F2FP.F16.F32.PACK_AB R0, RZ, R0 ;  /* 0x00000000ff00723e */ /* 0x000fc800000000ff */
[----:B------:R-:W-:Y:S01]  /*6390*/  PRMT R27, R0, 0x7610, R27 ;  /* 0x00007610001b7816 */ /* 0x000fe2000000001b */
[----:B------:R-:W-:Y:S06]  /*63a0*/  BRA `(.L_x_2635) ;  /* 0x00000000006c7947 */ /* 0x000fec0003800000 */
.L_x_2634:
        /* <DEDUP_REMOVED lines=16> */
.L_x_2662:
[----:B------:R-:W-:Y:S01]  /*64b0*/  PRMT R27, RZ, 0x7610, R27 ;  /* 0x00007610ff1b7816 */ /* 0x000fe2000000001b */
[----:B------:R-:W-:Y:S06]  /*64c0*/  BRA `(.L_x_2635) ;  /* 0x0000000000247947 */ /* 0x000fec0003800000 */
.L_x_2659:
[----:B------:R-:W2:Y:S02]  /*64d0*/  LDG.E.64 R4, desc[UR36][R4.64] ;  /* 0x0000002404047981 */ /* 0x000ea4000c1e1b00 */
[----:B--2---:R-:W0:Y:S02]  /*64e0*/  I2F.U64 R0, R4 ;  /* 0x0000000400007312 */ /* 0x004e240000301000 */
[----:B0-----:R-:W-:-:S04]  /*64f0*/  F2FP.F16.F32.PACK_AB R0, RZ, R0 ;  /* 0x00000000ff00723e */ /* 0x001fc800000000ff */
[----:B------:R-:W-:Y:S01]  /*6500*/  PRMT R27, R0, 0x7610, R27 ;  /* 0x00007610001b7816 */ /* 0x000fe2000000001b */
[----:B------:R-:W-:Y:S06]  /*6510*/  BRA `(.L_x_2635) ;  /* 0x0000000000107947 */ /* 0x000fec0003800000 */
.L_x_2658:
[----:B------:R-:W2:Y:S02]  /*6520*/  LDG.E R4, desc[UR36][R4.64] ;  /* 0x0000002404047981 */ /* 0x000ea4000c1e1900 */
[----:B--2---:R-:W-:-:S04]  /*6530*/  I2FP.F32.U32 R0, R4 ;  /* 0x0000000400007245 */ /* 0x004fc80000201000 */
[----:B------:R-:W-:-:S04]  /*6540*/  F2FP.F16.F32.PACK_AB R0, RZ, R0 ;  /* 0x00000000ff00723e */ /* 0x000fc800000000ff */
[----:B------:R-:W-:-:S07]  /*6550*/  PRMT R27, R0, 0x7610, R27 ;  /* 0x00007610001b7816 */ /* 0x000fce000000001b */
.L_x_2635:
[----:B------:R-:W-:-:S07]  /*6560*/  VIADD R26, R26, 0x80 ;  /* 0x000000801a1a7836 */ /* 0x000fce0000000000 */
.L_x_2596:
[----:B------:R-:W-:Y:S05]  /*6570*/  BSYNC B6 ;  /* 0x0000000000067941 */ /* 0x000fea0003800000 */
.L_x_2595:
        /* <DEDUP_REMOVED lines=26> */
.L_x_2668:
[----:B------:R-:W2:Y:S02]  /*6720*/  LDG.E.U8 R4, desc[UR36][R4.64] ;  /* 0x0000002404047981 */ /* 0x000ea4000c1e1100 */
[----:B--2---:R-:W-:-:S04]  /*6730*/  I2FP.F32.U32 R0, R4 ;  /* 0x0000000400007245 */ /* 0x004fc80000201000 */
[----:B------:R-:W-:-:S04]  /*6740*/  F2FP.F16.F32.PACK_AB R0, RZ, R0 ;  /* 0x00000000ff00723e */ /* 0x000fc800000000ff */
[----:B------:R-:W-:Y:S01]  /*6750*/  PRMT R16, R0, 0x7610, R16 ;  /* 0x0000761000107816 */ /* 0x000fe20000000010 */
[----:B------:R-:W-:Y:S06]  /*6760*/  BRA `(.L_x_2670) ;  /* 0x0000000c00bc7947 */ /* 0x000fec0003800000 */
.L_x_2667:
        /* <DEDUP_REMOVED lines=11> */
.L_x_2672:
[----:B------:R-:W2:Y:S02]  /*6820*/  LDG.E R4, desc[UR36][R4.64] ;  /* 0x0000002404047981 */ /* 0x000ea4000c1e1900 */
[----:B--2---:R-:W-:-:S04]  /*6830*/  I2FP.F32.S32 R0, R4 ;  /* 0x0000000400007245 */ /* 0x004fc80000201400 */
[----:B------:R-:W-:-:S04]  /*6840*/  F2FP.F16.F32.PACK_AB R0, RZ, R0 ;  /* 0x00000000ff00723e */ /* 0x000fc800000000ff */
[----:B------:R-:W-:Y:S01]  /*6850*/  PRMT R16, R0, 0x7610, R16 ;  /* 0x0000761000107816 */ /* 0x000fe20000000010 */
[----:B------:R-:W-:Y:S06]  /*6860*/  BRA `(.L_x_2670) ;  /* 0x0000000c007c7947 */ /* 0x000fec0003800000 */
.L_x_2671:
[----:B------:R-:W2:Y:S02]  /*6870*/  LDG.E.U16 R4, desc[UR36][R4.64] ;  /* 0x0000002404047981 */ /* 0x000ea4000c1e1500 */
[----:B--2---:R-:W0:Y:S02]  /*6880*/  I2F.S16 R0, R4 ;  /* 0x0000000400007306 */ /* 0x004e240000101400 */
[----:B0-----:R-:W-:-:S04]  /*6890*/  F2FP.F16.F32.PACK_AB R0, RZ, R0 ;  /* 0x00000000ff00723e */ /* 0x001fc800000000ff */
[----:B------:R-:W-:Y:S01]  /*68a0*/  PRMT R16, R0, 0x7610, R16 ;  /* 0x0000761000107816 */ /* 0x000fe20000000010 */
[----:B------:R-:W-:Y:S06]  /*68b0*/  BRA `(.L_x_2670) ;  /* 0x0000000c00687947 */ /* 0x000fec0003800000 */
.L_x_2666:
        /* <DEDUP_REMOVED lines=9> */
.L_x_2674:
[----:B------:R0:W5:Y:S01]  /*6950*/  LDG.E.U16 R16, desc[UR36][R4.64] ;  /* 0x0000002404107981 */ /* 0x000162000c1e1500 */
[----:B------:R-:W-:Y:S05]  /*6960*/  BRA `(.L_x_2670) ;  /* 0x0000000c003c7947 */ /* 0x000fea0003800000 */
.L_x_2673:
        /* <DEDUP_REMOVED lines=9> */
.L_x_2676:
[----:B------:R1:W5:Y:S01]  /*6a00*/  LDG.E.U16 R16, desc[UR36][R4.64] ;  /* 0x0000002404107981 */ /* 0x000362000c1e1500 */
[----:B------:R-:W-:Y:S05]  /*6a10*/  BRA `(.L_x_2670) ;  /* 0x0000000c00107947 */ /* 0x000fea0003800000 */
.L_x_2675:
        /* <DEDUP_REMOVED lines=9> */
.L_x_2665:
        /* <DEDUP_REMOVED lines=14> */
.L_x_2679:
        /* <DEDUP_REMOVED lines=9> */
.L_x_2678:
        /* <DEDUP_REMOVED lines=28> */
.L_x_2681:
        /* <DEDUP_REMOVED lines=15> */
.L_x_2680:
[----:B------:R-:W2:Y:S02]  /*6ed0*/  LDG.E.U16 R0, desc[UR36][R4.64] ;  /* 0x0000002404007981 */ /* 0x000ea4000c1e1500 */
[----:B--2---:R-:W-:-:S05]  /*6ee0*/  IMAD.U32 R0, R0, 0x10000, RZ ;  /* 0x0001000000007824 */ /* 0x004fca00078e00ff */
[----:B------:R-:W-:-:S04]  /*6ef0*/  F2FP.F16.F32.PACK_AB R0, RZ, R0 ;  /* 0x00000000ff00723e */ /* 0x000fc800000000ff */
[----:B------:R-:W-:Y:S01]  /*6f00*/  PRMT R16, R0, 0x7610, R16 ;  /* 0x0000761000107816 */ /* 0x000fe20000000010 */
[----:B------:R-:W-:Y:S06]  /*6f10*/  BRA `(.L_x_2670) ;  /* 0x0000000400d07947 */ /* 0x000fec0003800000 */
.L_x_2677:
        /* <DEDUP_REMOVED lines=13> */
.L_x_2684:
        /* <DEDUP_REMOVED lines=21> */
.L_x_2688:
[----:B------:R-:W-:Y:S05]  /*7140*/  BSYNC B1 ;  /* 0x0000000000017941 */ /* 0x000fea0003800000 */
.L_x_2687:
[----:B------:R-:W-:Y:S01]  /*7150*/  LEA R5, R0, 0x3b800000, 0x17 ;  /* 0x3b80000000057811 */ /* 0x000fe200078eb8ff */
[----:B------:R-:W-:-:S05]  /*7160*/  IMAD.SHL.U32 R0, R3, 0x100000, RZ ;  /* 0x0010000003007824 */ /* 0x000fca00078e00ff */
[----:B------:R-:W-:-:S07]  /*7170*/  LOP3.LUT R0, R5, R0, R6, 0xfe, !PT ;  /* 0x0000000005007212 */ /* 0x000fce00078efe06 */
.L_x_2686:
[----:B------:R-:W-:Y:S05]  /*7180*/  BSYNC B0 ;  /* 0x0000000000007941 */ /* 0x000fea0003800000 */
.L_x_2685:
[----:B------:R-:W-:-:S04]  /*7190*/  F2FP.F16.F32.PACK_AB R0, RZ, R0 ;  /* 0x00000000ff00723e */ /* 0x000fc800000000ff */
[----:B------:R-:W-:Y:S01]  /*71a0*/  PRMT R16, R0, 0x7610, R16 ;  /* 0x0000761000107816 */ /* 0x000fe20000000010 */
[----:B------:R-:W-:Y:S06]  /*71b0*/  BRA `(.L_x_2670) ;  /* 0x0000000400287947 */ /* 0x000fec0003800000 */
.L_x_2683:
        /* <DEDUP_REMOVED lines=21> */
.L_x_2692:
[----:B------:R-:W-:Y:S05]  /*7310*/  BSYNC B1 ;  /* 0x0000000000017941 */ /* 0x000fea0003800000 */
.L_x_2691:
[----:B------:R-:W-:Y:S01]  /*7320*/  LEA R5, R0, 0x37800000, 0x17 ;  /* 0x3780000000057811 */ /* 0x000fe200078eb8ff */
[----:B------:R-:W-:-:S05]  /*7330*/  IMAD.SHL.U32 R0, R3, 0x200000, RZ ;  /* 0x0020000003007824 */ /* 0x000fca00078e00ff */
[----:B------:R-:W-:-:S07]  /*7340*/  LOP3.LUT R0, R5, R0, R6, 0xfe, !PT ;  /* 0x0000000005007212 */ /* 0x000fce00078efe06 */
.L_x_2690:
[----:B------:R-:W-:Y:S05]  /*7350*/  BSYNC B0 ;  /* 0x0000000000007941 */ /* 0x000fea0003800000 */
.L_x_2689:
[----:B------:R-:W-:-:S04]  /*7360*/  F2FP.F16.F32.PACK_AB R0, RZ, R0 ;  /* 0x00000000ff00723e */ /* 0x000fc800000000ff */
[----:B------:R-:W-:Y:S01]  /*7370*/  PRMT R16, R0, 0x7610, R16 ;  /* 0x0000761000107816 */ /* 0x000fe20000000010 */
[----:B------:R-:W-:Y:S06]  /*7380*/  BRA `(.L_x_2670) ;  /* 0x0000000000b47947 */ /* 0x000fec0003800000 */
.L_x_2682:
        /* <DEDUP_REMOVED lines=14> */
.L_x_2696:
[----:B------:R-:W-:Y:S05]  /*7470*/  BSYNC B0 ;  /* 0x0000000000007941 */ /* 0x000fea0003800000 */
.L_x_2695:
[----:B------:R-:W-:-:S04]  /*7480*/  F2FP.F16.F32.PACK_AB R0, RZ, R0 ;  /* 0x00000000ff00723e */ /* 0x000fc800000000ff */
[----:B------:R-:W-:Y:S01]  /*7490*/  PRMT R16, R0, 0x7610, R16 ;  /* 0x0000761000107816 */ /* 0x000fe20000000010 */
[----:B------:R-:W-:Y:S06]  /*74a0*/  BRA `(.L_x_2670) ;  /* 0x00000000006c7947 */ /* 0x000fec0003800000 */
.L_x_2669:
        /* <DEDUP_REMOVED lines=16> */
.L_x_2697:
[----:B------:R-:W-:Y:S01]  /*75b0*/  PRMT R16, RZ, 0x7610, R16 ;  /* 0x00007610ff107816 */ /* 0x000fe20000000010 */
[----:B------:R-:W-:Y:S06]  /*75c0*/  BRA `(.L_x_2670) ;  /* 0x0000000000247947 */ /* 0x000fec0003800000 */
.L_x_2694:
[----:B------:R-:W2:Y:S02]  /*75d0*/  LDG.E.64 R4, desc[UR36][R4.64] ;  /* 0x0000002404047981 */ /* 0x000ea4000c1e1b00 */
[----:B--2---:R-:W0:Y:S02]  /*75e0*/  I2F.U64 R0, R4 ;  /* 0x0000000400007312 */ /* 0x004e240000301000 */
[----:B0-----:R-:W-:-:S04]  /*75f0*/  F2FP.F16.F32.PACK_AB R0, RZ, R0 ;  /* 0x00000000ff00723e */ /* 0x001fc800000000ff */
[----:B------:R-:W-:Y:S01]  /*7600*/  PRMT R16, R0, 0x7610, R16 ;  /* 0x0000761000107816 */ /* 0x000fe20000000010 */
[----:B------:R-:W-:Y:S06]  /*7610*/  BRA `(.L_x_2670) ;  /* 0x0000000000107947 */ /* 0x000fec0003800000 */
.L_x_2693:
[----:B------:R-:W2:Y:S02]  /*7620*/  LDG.E R4, desc[UR36][R4.64] ;  /* 0x0000002404047981 */ /* 0x000ea4000c1e1900 */
[----:B--2---:R-:W-:-:S04]  /*7630*/  I2FP.F32.U32 R0, R4 ;  /* 0x0000000400007245 */ /* 0x004fc80000201000 */
[----:B------:R-:W-:-:S04]  /*7640*/  F2FP.F16.F32.PACK_AB R0, RZ, R0 ;  /* 0x00000000ff00723e */ /* 0x000fc800000000ff */
[----:B------:R-:W-:-:S07]  /*7650*/  PRMT R16, R0, 0x7610, R16 ;  /* 0x0000761000107816 */ /* 0x000fce0000000010 */
.L_x_2670:
        /* <DEDUP_REMOVED lines=21> */
.L_x_2701:
[----:B------:R-:W2:Y:S02]  /*77b0*/  LDG.E.U8 R4, desc[UR36][R4.64] ;  /* 0x0000002404047981 */ /* 0x000ea4000c1e1100 */
[----:B--2---:R-:W-:-:S04]  /*77c0*/  I2FP.F32.U32 R0, R4 ;  /* 0x0000000400007245 */ /* 0x004fc80000201000 */
[----:B------:R-:W-:Y:S01]  /*77d0*/  F2FP.F16.F32.PACK_AB R0, RZ, R0 ;  /* 0x00000000ff00723e */ /* 0x000fe200000000ff */
[----:B------:R-:W-:Y:S06]  /*77e0*/  BRA `(.L_x_2664) ;  /* 0x0000000c00847947 */ /* 0x000fec0003800000 */
.L_x_2700:
        /* <DEDUP_REMOVED lines=10> */
.L_x_2704:
[----:B------:R-:W2:Y:S02]  /*7890*/  LDG.E R4, desc[UR36][R4.64] ;  /* 0x0000002404047981 */ /* 0x000ea4000c1e1900 */
[----:B--2---:R-:W-:-:S04]  /*78a0*/  I2FP.F32.S32 R0, R4 ;  /* 0x0000000400007245 */ /* 0x004fc80000201400 */
[----:B------:R-:W-:Y:S01]  /*78b0*/  F2FP.F16.F32.PACK_AB R0, RZ, R0 ;  /* 0x00000000ff00723e */ /* 0x000fe200000000ff */
[----:B------:R-:W-:Y:S06]  /*78c0*/  BRA `(.L_x_2664) ;  /* 0x0000000c004c7947 */ /* 0x000fec0003800000 */
.L_x_2703:
[----:B------:R-:W2:Y:S02]  /*78d0*/  LDG.E.U16 R4, desc[UR36][R4.64] ;  /* 0x0000002404047981 */ /* 0x000ea4000c1e1500 */
[----:B--2---:R-:W0:Y:S02]  /*78e0*/  I2F.S16 R0, R4 ;  /* 0x0000000400007306 */ /* 0x004e240000101400 */
[----:B0-----:R-:W-:Y:S01]  /*78f0*/  F2FP.F16.F32.PACK_AB R0, RZ, R0 ;  /* 0x00000000ff00723e */ /* 0x001fe200000000ff */
[----:B------:R-:W-:Y:S06]  /*7900*/  BRA `(.L_x_2664) ;  /* 0x0000000c003c7947 */ /* 0x000fec0003800000 */
.L_x_2699:
        /* <DEDUP_REMOVED lines=9> */
.L_x_2706:
[----:B------:R2:W5:Y:S01]  /*79a0*/  LDG.E.U16 R0, desc[UR36][R4.64] ;  /* 0x0000002404007981 */ /* 0x000562000c1e1500 */
[----:B------:R-:W-:Y:S05]  /*79b0*/  BRA `(.L_x_2664) ;  /* 0x0000000c00107947 */ /* 0x000fea0003800000 */
.L_x_2705:
        /* <DEDUP_REMOVED lines=9> */
.L_x_2708:
[----:B------:R3:W5:Y:S01]  /*7a50*/  LDG.E.U16 R0, desc[UR36][R4.64] ;  /* 0x0000002404007981 */ /* 0x000762000c1e1500 */
[----:B------:R-:W-:Y:S05]  /*7a60*/  BRA `(.L_x_2664) ;  /* 0x0000000800e47947 */ /* 0x000fea0003800000 */
.L_x_2707:
        /* <DEDUP_REMOVED lines=8> */
.L_x_2698:
        /* <DEDUP_REMOVED lines=13> */
.L_x_2711:
        /* <DEDUP_REMOVED lines=8> */
.L_x_2710:
        /* <DEDUP_REMOVED lines=28> */
.L_x_2713:
        /* <DEDUP_REMOVED lines=12> */
[----:B------:R-:W-:Y:S01]  /*7ec0*/  F2FP.F16.F32.PACK_AB R0, RZ, R0 ;  /* 0x00000000ff00723e */ /* 0x000fe200000000ff */
[----:B------:R-:W-:Y:S06]  /*7ed0*/  BRA `(.L_x_2664) ;  /* 0x0000000400c87947 */ /* 0x000fec0003800000 */
.L_x_2712:
[----:B------:R-:W2:Y:S02]  /*7ee0*/  LDG.E.U16 R0, desc[UR36][R4.64] ;  /* 0x0000002404007981 */ /* 0x000ea4000c1e1500 */
[----:B--2---:R-:W-:-:S05]  /*7ef0*/  IMAD.U32 R0, R0, 0x10000, RZ ;  /* 0x0001000000007824 */ /* 0x004fca00078e00ff */
[----:B------:R-:W-:Y:S01]  /*7f00*/  F2FP.F16.F32.PACK_AB R0, RZ, R0 ;  /* 0x00000000ff00723e */ /* 0x000fe200000000ff */
[----:B------:R-:W-:Y:S06]  /*7f10*/  BRA `(.L_x_2664) ;  /* 0x0000000400b87947 */ /* 0x000fec0003800000 */
.L_x_2709:
        /* <DEDUP_REMOVED lines=12> */
.L_x_2716:
        /* <DEDUP_REMOVED lines=21> */
.L_x_2720:
[----:B------:R-:W-:Y:S05]  /*8130*/  BSYNC B1 ;  /* 0x0000000000017941 */ /* 0x000fea0003800000 */
.L_x_2719:
[----:B------:R-:W-:Y:S01]  /*8140*/  LEA R5, R0, 0x3b800000, 0x17 ;  /* 0x3b80000000057811 */ /* 0x000fe200078eb8ff */
[----:B------:R-:W-:-:S05]  /*8150*/  IMAD.SHL.U32 R0, R3, 0x100000, RZ ;  /* 0x0010000003007824 */ /* 0x000fca00078e00ff */
[----:B------:R-:W-:-:S07]  /*8160*/  LOP3.LUT R0, R5, R0, R6, 0xfe, !PT ;  /* 0x0000000005007212 */ /* 0x000fce00078efe06 */
.L_x_2718:
[----:B------:R-:W-:Y:S05]  /*8170*/  BSYNC B0 ;  /* 0x0000000000007941 */ /* 0x000fea0003800000 */
.L_x_2717:
[----:B------:R-:W-:Y:S01]  /*8180*/  F2FP.F16.F32.PACK_AB R0, RZ, R0 ;  /* 0x00000000ff00723e */ /* 0x000fe200000000ff */
[----:B------:R-:W-:Y:S06]  /*8190*/  BRA `(.L_x_2664) ;  /* 0x0000000400187947 */ /* 0x000fec0003800000 */
.L_x_2715:
        /* <DEDUP_REMOVED lines=21> */
.L_x_2724:
[----:B------:R-:W-:Y:S05]  /*82f0*/  BSYNC B1 ;  /* 0x0000000000017941 */ /* 0x000fea0003800000 */
.L_x_2723:
[----:B------:R-:W-:Y:S01]  /*8300*/  LEA R5, R0, 0x37800000, 0x17 ;  /* 0x3780000000057811 */ /* 0x000fe200078eb8ff */
[----:B------:R-:W-:-:S05]  /*8310*/  IMAD.SHL.U32 R0, R3, 0x200000, RZ ;  /* 0x0020000003007824 */ /* 0x000fca00078e00ff */
[----:B------:R-:W-:-:S07]  /*8320*/  LOP3.LUT R0, R5, R0, R6, 0xfe, !PT ;  /* 0x0000000005007212 */ /* 0x000fce00078efe06 */
.L_x_2722:
[----:B------:R-:W-:Y:S05]  /*8330*/  BSYNC B0 ;  /* 0x0000000000007941 */ /* 0x000fea0003800000 */
.L_x_2721:
[----:B------:R-:W-:Y:S01]  /*8340*/  F2FP.F16.F32.PACK_AB R0, RZ, R0 ;  /* 0x00000000ff00723e */ /* 0x000fe200000000ff */
[----:B------:R-:W-:Y:S06]  /*8350*/  BRA `(.L_x_2664) ;  /* 0x0000000000a87947 */ /* 0x000fec0003800000 */
.L_x_2714:
        /* <DEDUP_REMOVED lines=14> */
.L_x_2728:
[----:B------:R-:W-:Y:S05]  /*8440*/  BSYNC B0 ;  /* 0x0000000000007941 */ /* 0x000fea0003800000 */
.L_x_2727:
[----:B------:R-:W-:Y:S01]  /*8450*/  F2FP.F16.F32.PACK_AB R0, RZ, R0 ;  /* 0x00000000ff00723e */ /* 0x000fe200000000ff */
[----:B------:R-:W-:Y:S06]  /*8460*/  BRA `(.L_x_2664) ;  /* 0x0000000000647947 */ /* 0x000fec0003800000 */
.L_x_2702:
        /* <DEDUP_REMOVED lines=16> */
.L_x_2729:
[----:B------:R-:W-:Y:S01]  /*8570*/  PRMT R0, RZ, 0x7610, R0 ;  /* 0x00007610ff007816 */ /* 0x000fe20000000000 */
[----:B------:R-:W-:Y:S06]  /*8580*/  BRA `(.L_x_2664) ;  /* 0x00000000001c7947 */ /* 0x000fec0003800000 */
.L_x_2726:
[----:B------:R-:W2:Y:S02]  /*8590*/  LDG.E.64 R4, desc[UR36][R4.64] ;  /* 0x0000002404047981 */ /* 0x000ea4000c1e1b00 */
[----:B--2---:R-:W0:Y:S02]  /*85a0*/  I2F.U64 R0, R4 ;  /* 0x0000000400007312 */ /* 0x004e240000301000 */
[----:B0-----:R-:W-:Y:S01]  /*85b0*/  F2FP.F16.F32.PACK_AB R0, RZ, R0 ;  /* 0x00000000ff00723e */ /* 0x001fe200000000ff */
[----:B------:R-:W-:Y:S06]  /*85c0*/  BRA `(.L_x_2664) ;  /* 0x00000000000c7947 */ /* 0x000fec0003800000 */
.L_x_2725:
[----:B------:R-:W2:Y:S02]  /*85d0*/  LDG.E R4, desc[UR36][R4.64] ;  /* 0x0000002404047981 */ /* 0x000ea4000c1e1900 */
[----:B--2---:R-:W-:-:S04]  /*85e0*/  I2FP.F32.U32 R0, R4 ;  /* 0x0000000400007245 */ /* 0x004fc80000201000 */
[----:B------:R-:W-:-:S07]  /*85f0*/  F2FP.F16.F32.PACK_AB R0, RZ, R0 ;  /* 0x00000000ff00723e */ /* 0x000fce00000000ff */
.L_x_2664:
[----:B------:R-:W-:Y:S05]  /*8600*/  BSYNC B6 ;  /* 0x0000000000067941 */ /* 0x000fea0003800000 */
.L_x_2663:
[----:B------:R-:W4:Y:S01]  /*8610*/  S2R R24, SR_TID.X ;  /* 0x0000000000187919 */ /* 0x000f220000002100 */
[----:B------:R-:W-:Y:S01]  /*8620*/  BSSY B6, `(.L_x_2730) ;  /* 0x000012e000067945 */ /* 0x000fe20003800000 */
[C---:B----4-:R-:W-:Y:S01]  /*8630*/  ISETP.GE.AND P3, PT, R24.reuse, R23, PT ;  /* 0x000000171800720c */ /* 0x050fe20003f66270 */
[C---:B0123--:R-:W-:Y:S02]  /*8640*/  VIADD R4, R24.reuse, 0x100 ;  /* 0x0000010018047836 */ /* 0x04ffe40000000000 */
[----:B------:R-:W-:-:S03]  /*8650*/  VIADD R6, R24, 0x180 ;  /* 0x0000018018067836 */ /* 0x000fc60000000000 */
[-C--:B------:R-:W-:Y:S02]  /*8660*/  ISETP.GE.AND P1, PT, R4, R23.reuse, PT ;  /* 0x000000170400720c */ /* 0x080fe40003f26270 */
[----:B------:R-:W-:-:S05]  /*8670*/  ISETP.GE.AND P2, PT, R6, R23, PT ;  /* 0x000000170600720c */ /* 0x000fca0003f46270 */
[----:B-----5:R-:W-:Y:S02]  /*8680*/  @!P3 HADD2.F32 R4, -RZ, R18.H0_H0 ;  /* 0x20000012ff04b230 */ /* 0x020fe40000004100 */
[----:B------:R-:W-:Y:S02]  /*8690*/  VIADD R18, R24, 0x80 ;  /* 0x0000008018127836 */ /* 0x000fe40000000000 */
[----:B------:R0:W1:Y:S01]  /*86a0*/  @!P3 MUFU.RCP R8, R4 ;  /* 0x000000040008b308 */ /* 0x0000620000001000 */
[----:B------:R-:W-:Y:S02]  /*86b0*/  @!P3 HADD2.F32 R3, -RZ, R19.H0_H0 ;  /* 0x20000013ff03b230 */ /* 0x000fe40000004100 */
[----:B------:R-:W-:Y:S01]  /*86c0*/  ISETP.GE.AND P0, PT, R18, R23, PT ;  /* 0x000000171200720c */ /* 0x000fe20003f06270 */
[----:B------:R-:W-:Y:S02]  /*86d0*/  @!P1 HADD2.F32 R27, -RZ, R27.H0_H0 ;  /* 0x2000001bff1b9230 */ /* 0x000fe40000004100 */
[----:B------:R-:W-:-:S02]  /*86e0*/  @!P2 HADD2.F32 R7, -RZ, R0.H0_H0 ;  /* 0x20000000ff07a230 */ /* 0x000fc40000004100 */
[----:B------:R-:W-:Y:S02]  /*86f0*/  @!P1 HADD2.F32 R6, -RZ, R2.H0_H0 ;  /* 0x20000002ff069230 */ /* 0x000fe40000004100 */
[----:B------:R-:W2:Y:S01]  /*8700*/  @!P1 MUFU.RCP R27, R27 ;  /* 0x0000001b001b9308 */ /* 0x000ea20000001000 */
[----:B0-----:R-:W-:-:S05]  /*8710*/  @!P2 HADD2.F32 R4, -RZ, R16.H0_H0 ;  /* 0x20000010ff04a230 */ /* 0x001fca0000004100 */
[----:B------:R-:W-:Y:S02]  /*8720*/  @!P0 HADD2.F32 R5, -RZ, R17.H0_H0 ;  /* 0x20000011ff058230 */ /* 0x000fe40000004100 */
[----:B-1----:R-:W-:Y:S01]  /*8730*/  @!P3 FMUL.FTZ R3, R3, R8 ;  /* 0x000000080303b220 */ /* 0x002fe20000410000 */
[----:B------:R-:W0:Y:S01]  /*8740*/  @!P2 MUFU.RCP R7, R7 ;  /* 0x000000070007a308 */ /* 0x000e220000001000 */
[----:B------:R-:W1:Y:S01]  /*8750*/  LDC.U8 R17, c[0x0][0x240] ;  /* 0x00009000ff117b82 */ /* 0x000e620000000000 */
[----:B------:R-:W-:Y:S02]  /*8760*/  @!P0 HADD2.F32 R2, -RZ, R22.H0_H0 ;  /* 0x20000016ff028230 */ /* 0x000fe40000004100 */
[----:B------:R-:W-:-:S04]  /*8770*/  @!P3 F2FP.F16.F32.PACK_AB R0, RZ, R3 ;  /* 0x00000003ff00b23e */ /* 0x000fc800000000ff */
[----:B------:R-:W3:Y:S01]  /*8780*/  @!P0 MUFU.RCP R5, R5 ;  /* 0x0000000500058308 */ /* 0x000ee20000001000 */
[----:B--2---:R-:W-:-:S05]  /*8790*/  @!P1 FMUL.FTZ R6, R6, R27 ;  /* 0x0000001b06069220 */ /* 0x004fca0000410000 */
[----:B------:R-:W-:Y:S01]  /*87a0*/  @!P1 F2FP.F16.F32.PACK_AB R19, RZ, R6 ;  /* 0x00000006ff13923e */ /* 0x000fe200000000ff */
[----:B0-----:R-:W-:-:S05]  /*87b0*/  @!P2 FMUL.FTZ R4, R4, R7 ;  /* 0x000000070404a220 */ /* 0x001fca0000410000 */
[----:B------:R-:W-:Y:S01]  /*87c0*/  @!P2 F2FP.F16.F32.PACK_AB R16, RZ, R4 ;  /* 0x00000004ff10a23e */ /* 0x000fe200000000ff */
[----:B---3--:R-:W-:-:S05]  /*87d0*/  @!P0 FMUL.FTZ R2, R2, R5 ;  /* 0x0000000502028220 */ /* 0x008fca0000410000 */
[----:B------:R-:W-:Y:S01]  /*87e0*/  @!P0 F2FP.F16.F32.PACK_AB R22, RZ, R2 ;  /* 0x00000002ff16823e */ /* 0x000fe200000000ff */
[----:B------:R-:W-:Y:S06]  /*87f0*/  @P3 BRA `(.L_x_2731) ;  /* 0x0000001000403947 */ /* 0x000fec0003800000 */
[----:B------:R-:W0:Y:S01]  /*8800*/  LDC.64 R2, c[0x0][0x218] ;  /* 0x00008600ff027b82 */ /* 0x000e220000000a00 */
[----:B-1----:R-:W-:Y:S01]  /*8810*/  PRMT R4, R17, 0x9910, RZ ;  /* 0x0000991011047816 */ /* 0x002fe200000000ff */
        /* <DEDUP_REMOVED lines=15> */
[----:B------:R-:W-:Y:S02]  /*8910*/  HADD2.F32 R0, -RZ, R0.H0_H0 ;  /* 0x20000000ff007230 */ /* 0x000fe40000004100 */
[----:B------:R-:W-:Y:S02]  /*8920*/  IMAD.MOV.U32 R24, RZ, RZ, R18 ;  /* 0x000000ffff187224 */ /* 0x000fe400078e0012 */
[----:B------:R-:W0:Y:S02]  /*8930*/  F2I.FTZ.TRUNC.NTZ R5, R0 ;  /* 0x0000000000057305 */ /* 0x000e24000021f100 */
[----:B0-----:R0:W-:Y:S01]  /*8940*/  STG.E.U8 desc[UR36][R2.64], R5 ;  /* 0x0000000502007986 */ /* 0x0011e2000c101124 */
[----:B------:R-:W-:Y:S05]  /*8950*/  BRA `(.L_x_2731) ;  /* 0x0000000c00e87947 */ /* 0x000fea0003800000 */
.L_x_2735:
[----:B------:R-:W-:Y:S02]  /*8960*/  HADD2.F32 R5, -RZ, R0.H0_H0 ;  /* 0x20000000ff057230 */ /* 0x000fe40000004100 */
[----:B------:R-:W-:-:S04]  /*8970*/  IMAD.MOV.U32 R24, RZ, RZ, R18 ;  /* 0x000000ffff187224 */ /* 0x000fc800078e0012 */
[----:B------:R-:W0:Y:S02]  /*8980*/  F2I.S64.TRUNC R4, R5 ;  /* 0x0000000500047311 */ /* 0x000e24000020d900 */
[----:B0-----:R0:W-:Y:S01]  /*8990*/  STG.E.U8 desc[UR36][R2.64], R4 ;  /* 0x0000000402007986 */ /* 0x0011e2000c101124 */
[----:B------:R-:W-:Y:S05]  /*89a0*/  BRA `(.L_x_2731) ;  /* 0x0000000c00d47947 */ /* 0x000fea0003800000 */
.L_x_2734:
[----:B------:R-:W-:-:S13]  /*89b0*/  ISETP.NE.AND P0, PT, R4, 0x2, PT ;  /* 0x000000020400780c */ /* 0x000fda0003f05270 */
[----:B------:R-:W-:Y:S05]  /*89c0*/  @!P0 BRA `(.L_x_2737) ;  /* 0x0000000000388947 */ /* 0x000fea0003800000 */
[----:B------:R-:W-:-:S13]  /*89d0*/  ISETP.NE.AND P0, PT, R4, 0x3, PT ;  /* 0x000000030400780c */ /* 0x000fda0003f05270 */
[----:B------:R-:W-:Y:S05]  /*89e0*/  @!P0 BRA `(.L_x_2738) ;  /* 0x00000000001c8947 */ /* 0x000fea0003800000 */
[----:B------:R-:W-:-:S13]  /*89f0*/  ISETP.NE.AND P0, PT, R4, 0x4, PT ;  /* 0x000000040400780c */ /* 0x000fda0003f05270 */
[----:B------:R-:W-:Y:S05]  /*8a00*/  @P0 BRA `(.L_x_2736) ;  /* 0x0000000c00500947 */ /* 0x000fea0003800000 */
[----:B------:R-:W-:Y:S02]  /*8a10*/  HADD2.F32 R4, -RZ, R0.H0_H0 ;  /* 0x20000000ff047230 */ /* 0x000fe40000004100 */
[----:B------:R-:W-:-:S04]  /*8a20*/  IMAD.MOV.U32 R24, RZ, RZ, R18 ;  /* 0x000000ffff187224 */ /* 0x000fc800078e0012 */
[----:B------:R-:W0:Y:S02]  /*8a30*/  F2I.S64.TRUNC R4, R4 ;  /* 0x0000000400047311 */ /* 0x000e24000020d900 */
[----:B0-----:R0:W-:Y:S01]  /*8a40*/  STG.E.64 desc[UR36][R2.64], R4 ;  /* 0x0000000402007986 */ /* 0x0011e2000c101b24 */
[----:B------:R-:W-:Y:S05]  /*8a50*/  BRA `(.L_x_2731) ;  /* 0x0000000c00a87947 */ /* 0x000fea0003800000 */
.L_x_2738:
[----:B------:R-:W-:Y:S02]  /*8a60*/  HADD2.F32 R0, -RZ, R0.H0_H0 ;  /* 0x20000000ff007230 */ /* 0x000fe40000004100 */
[----:B------:R-:W-:Y:S02]  /*8a70*/  IMAD.MOV.U32 R24, RZ, RZ, R18 ;  /* 0x000000ffff187224 */ /* 0x000fe400078e0012 */
[----:B------:R-:W0:Y:S02]  /*8a80*/  F2I.FTZ.TRUNC.NTZ R5, R0 ;  /* 0x0000000000057305 */ /* 0x000e24000021f100 */
[----:B0-----:R0:W-:Y:S01]  /*8a90*/  STG.E desc[UR36][R2.64], R5 ;  /* 0x0000000502007986 */ /* 0x0011e2000c101924 */
[----:B------:R-:W-:Y:S05]  /*8aa0*/  BRA `(.L_x_2731) ;  /* 0x0000000c00947947 */ /* 0x000fea0003800000 */
.L_x_2737:
[----:B------:R-:W-:Y:S02]  /*8ab0*/  HADD2.F32 R0, -RZ, R0.H0_H0 ;  /* 0x20000000ff007230 */ /* 0x000fe40000004100 */
[----:B------:R-:W-:Y:S02]  /*8ac0*/  IMAD.MOV.U32 R24, RZ, RZ, R18 ;  /* 0x000000ffff187224 */ /* 0x000fe400078e0012 */
[----:B------:R-:W0:Y:S02]  /*8ad0*/  F2I.FTZ.TRUNC.NTZ R5, R0 ;  /* 0x0000000000057305 */ /* 0x000e24000021f100 */
[----:B0-----:R0:W-:Y:S01]  /*8ae0*/  STG.E.U16 desc[UR36][R2.64], R5 ;  /* 0x0000000502007986 */ /* 0x0011e2000c101524 */
[----:B------:R-:W-:Y:S05]  /*8af0*/  BRA `(.L_x_2731) ;  /* 0x0000000c00807947 */ /* 0x000fea0003800000 */
.L_x_2733:
[----:B------:R-:W-:-:S13]  /*8b00*/  ISETP.GT.AND P0, PT, R4, 0x6, PT ;  /* 0x000000060400780c */ /* 0x000fda0003f04270 */
[----:B------:R-:W-:Y:S05]  /*8b10*/  @P0 BRA `(.L_x_2739) ;  /* 0x00000000002c0947 */ /* 0x000fea0003800000 */
[----:B------:R-:W-:-:S13]  /*8b20*/  ISETP.NE.AND P0, PT, R4, 0x5, PT ;  /* 0x000000050400780c */ /* 0x000fda0003f05270 */
[----:B------:R-:W-:Y:S05]  /*8b30*/  @!P0 BRA `(.L_x_2740) ;  /* 0x0000000000188947 */ /* 0x000fea0003800000 */
[----:B------:R-:W-:-:S13]  /*8b40*/  ISETP.NE.AND P0, PT, R4, 0x6, PT ;  /* 0x000000060400780c */ /* 0x000fda0003f05270 */
[----:B------:R-:W-:Y:S05]  /*8b50*/  @P0 BRA `(.L_x_2736) ;  /* 0x0000000800fc0947 */ /* 0x000fea0003800000 */
[----:B------:R-:W-:Y:S02]  /*8b60*/  HADD2.F32 R5, -RZ, R0.H0_H0 ;  /* 0x20000000ff057230 */ /* 0x000fe40000004100 */
[----:B------:R-:W-:-:S03]  /*8b70*/  IMAD.MOV.U32 R24, RZ, RZ, R18 ;  /* 0x000000ffff187224 */ /* 0x000fc600078e0012 */
[----:B------:R2:W-:Y:S01]  /*8b80*/  STG.E desc[UR36][R2.64], R5 ;  /* 0x0000000502007986 */ /* 0x0005e2000c101924 */
[----:B------:R-:W-:Y:S05]  /*8b90*/  BRA `(.L_x_2731) ;  /* 0x0000000c00587947 */ /* 0x000fea0003800000 */
.L_x_2740:
[----:B------:R0:W-:Y:S01]  /*8ba0*/  STG.E.U16 desc[UR36][R2.64], R0 ;  /* 0x0000000002007986 */ /* 0x0001e2000c101524 */
[----:B------:R-:W-:Y:S01]  /*8bb0*/  IMAD.MOV.U32 R24, RZ, RZ, R18 ;  /* 0x000000ffff187224 */ /* 0x000fe200078e0012 */
[----:B------:R-:W-:Y:S06]  /*8bc0*/  BRA `(.L_x_2731) ;  /* 0x0000000c004c7947 */ /* 0x000fec0003800000 */
.L_x_2739:
[----:B------:R-:W-:-:S13]  /*8bd0*/  ISETP.NE.AND P0, PT, R4, 0x7, PT ;  /* 0x000000070400780c */ /* 0x000fda0003f05270 */
[----:B------:R-:W-:Y:S05]  /*8be0*/  @!P0 BRA `(.L_x_2741) ;  /* 0x00000000003c8947 */ /* 0x000fea0003800000 */
[----:B------:R-:W-:-:S13]  /*8bf0*/  ISETP.NE.AND P0, PT, R4, 0x8, PT ;  /* 0x000000080400780c */ /* 0x000fda0003f05270 */
[----:B------:R-:W-:Y:S05]  /*8c00*/  @!P0 BRA `(.L_x_2742) ;  /* 0x00000000001c8947 */ /* 0x000fea0003800000 */
[----:B------:R-:W-:-:S13]  /*8c10*/  ISETP.NE.AND P0, PT, R4, 0x9, PT ;  /* 0x000000090400780c */ /* 0x000fda0003f05270 */
[----:B------:R-:W-:Y:S05]  /*8c20*/  @P0 BRA `(.L_x_2736) ;  /* 0x0000000800c80947 */ /* 0x000fea0003800000 */
[----:B------:R-:W-:Y:S02]  /*8c30*/  HADD2.F32 R4, -RZ, R0.H0_H0 ;  /* 0x20000000ff047230 */ /* 0x000fe40000004100 */
[----:B------:R-:W-:Y:S02]  /*8c40*/  IMAD.MOV.U32 R5, RZ, RZ, RZ ;  /* 0x000000ffff057224 */ /* 0x000fe400078e00ff */
[----:B------:R-:W-:-:S03]  /*8c50*/  IMAD.MOV.U32 R24, RZ, RZ, R18 ;  /* 0x000000ffff187224 */ /* 0x000fc600078e0012 */
[----:B------:R3:W-:Y:S01]  /*8c60*/  STG.E.64 desc[UR36][R2.64], R4 ;  /* 0x0000000402007986 */ /* 0x0007e2000c101b24 */
[----:B------:R-:W-:Y:S05]  /*8c70*/  BRA `(.L_x_2731) ;  /* 0x0000000c00207947 */ /* 0x000fea0003800000 */
.L_x_2742:
[----:B------:R-:W-:Y:S02]  /*8c80*/  HADD2.F32 R0, -RZ, R0.H0_H0 ;  /* 0x20000000ff007230 */ /* 0x000fe40000004100 */
[----:B------:R-:W-:-:S03]  /*8c90*/  IMAD.MOV.U32 R24, RZ, RZ, R18 ;  /* 0x000000ffff187224 */ /* 0x000fc600078e0012 */
[----:B------:R-:W-:-:S04]  /*8ca0*/  F2FP.F16.F32.PACK_AB R0, RZ, R0 ;  /* 0x00000000ff00723e */ /* 0x000fc800000000ff */
[----:B------:R-:W-:-:S05]  /*8cb0*/  PRMT R0, R0, 0x5410, RZ ;  /* 0x0000541000007816 */ /* 0x000fca00000000ff */
[----:B------:R4:W-:Y:S01]  /*8cc0*/  STG.E desc[UR36][R2.64], R0 ;  /* 0x0000000002007986 */ /* 0x0009e2000c101924 */
[----:B------:R-:W-:Y:S05]  /*8cd0*/  BRA `(.L_x_2731) ;  /* 0x0000000c00087947 */ /* 0x000fea0003800000 */
.L_x_2741:
[----:B------:R-:W-:Y:S02]  /*8ce0*/  HADD2.F32 R4, -RZ, R0.H0_H0 ;  /* 0x20000000ff047230 */ /* 0x000fe40000004100 */
[----:B------:R-:W-:-:S03]  /*8cf0*/  IMAD.MOV.U32 R24, RZ, RZ, R18 ;  /* 0x000000ffff187224 */ /* 0x000fc600078e0012 */
[----:B------:R-:W-:-:S06]  /*8d00*/  FMUL.FTZ R4, R4, 1 ;  /* 0x3f80000004047820 */ /* 0x000fcc0000410000 */
[----:B------:R-:W0:Y:S02]  /*8d10*/  F2F.F64.F32 R4, R4 ;  /* 0x0000000400047310 */ /* 0x000e240000201800 */
[----:B0-----:R0:W-:Y:S01]  /*8d20*/  STG.E.64 desc[UR36][R2.64], R4 ;  /* 0x0000000402007986 */ /* 0x0011e2000c101b24 */
[----:B------:R-:W-:Y:S05]  /*8d30*/  BRA `(.L_x_2731) ;  /* 0x0000000800f07947 */ /* 0x000fea0003800000 */
.L_x_2732:
        /* <DEDUP_REMOVED lines=10> */
[----:B------:R-:W-:-:S04]  /*8de0*/  FSETP.NEU.FTZ.AND P0, PT, R0, RZ, PT ;  /* 0x000000ff0000720b */ /* 0x000fc80003f1d000 */
[----:B------:R-:W-:-:S05]  /*8df0*/  SEL R5, RZ, 0x1, !P0 ;  /* 0x00000001ff057807 */ /* 0x000fca0004000000 */
[----:B------:R0:W-:Y:S01]  /*8e00*/  STG.E.U8 desc[UR36][R2.64], R5 ;  /* 0x0000000502007986 */ /* 0x0001e2000c101124 */
[----:B------:R-:W-:Y:S05]  /*8e10*/  BRA `(.L_x_2731) ;  /* 0x0000000800b87947 */ /* 0x000fea0003800000 */
.L_x_2745:
[----:B------:R-:W-:Y:S01]  /*8e20*/  HADD2.F32 R0, -RZ, R0.H0_H0 ;  /* 0x20000000ff007230 */ /* 0x000fe20000004100 */
[----:B------:R-:W-:Y:S01]  /*8e30*/  CS2R R6, SRZ ;  /* 0x0000000000067805 */ /* 0x000fe2000001ff00 */
[----:B------:R-:W-:-:S03]  /*8e40*/  IMAD.MOV.U32 R24, RZ, RZ, R18 ;  /* 0x000000ffff187224 */ /* 0x000fc600078e0012 */
[----:B------:R-:W-:-:S04]  /*8e50*/  FMUL.FTZ R0, R0, 1 ;  /* 0x3f80000000007820 */ /* 0x000fc80000410000 */
[----:B------:R-:W0:Y:S02]  /*8e60*/  F2F.F64.F32 R4, R0 ;  /* 0x0000000000047310 */ /* 0x000e240000201800 */
[----:B0-----:R0:W-:Y:S01]  /*8e70*/  STG.E.128 desc[UR36][R2.64], R4 ;  /* 0x0000000402007986 */ /* 0x0011e2000c101d24 */
[----:B------:R-:W-:Y:S05]  /*8e80*/  BRA `(.L_x_2731) ;  /* 0x00000008009c7947 */ /* 0x000fea0003800000 */
.L_x_2744:
        /* <DEDUP_REMOVED lines=21> */
.L_x_2749:
[----:B------:R-:W-:Y:S05]  /*8fe0*/  BSYNC B0 ;  /* 0x0000000000007941 */ /* 0x000fea0003800000 */
.L_x_2748:
[----:B------:R-:W-:Y:S01]  /*8ff0*/  LOP3.LUT R5, R0, R5, RZ, 0xfc, !PT ;  /* 0x0000000500057212 */ /* 0x000fe200078efcff */
[----:B------:R-:W-:-:S04]  /*9000*/  IMAD.MOV.U32 R24, RZ, RZ, R18 ;  /* 0x000000ffff187224 */ /* 0x000fc800078e0012 */
[----:B------:R0:W-:Y:S01]  /*9010*/  STG.E.U8 desc[UR36][R2.64], R5 ;  /* 0x0000000502007986 */ /* 0x0001e2000c101124 */
[----:B------:R-:W-:Y:S05]  /*9020*/  BRA `(.L_x_2731) ;  /* 0x0000000800347947 */ /* 0x000fea0003800000 */
.L_x_2747:
        /* <DEDUP_REMOVED lines=13> */
.L_x_2751:
[----:B------:R-:W-:Y:S01]  /*9100*/  IMAD.MOV.U32 R0, RZ, RZ, 0x7f ;  /* 0x0000007fff007424 */ /* 0x000fe200078e00ff */
[----:B------:R-:W-:-:S04]  /*9110*/  ISETP.GT.U32.AND P0, PT, R4, 0x7f800000, PT ;  /* 0x7f8000000400780c */ /* 0x000fc80003f04070 */
[----:B------:R-:W-:-:S09]  /*9120*/  SEL R0, R0, 0x7c, P0 ;  /* 0x0000007c00007807 */ /* 0x000fd20000000000 */
.L_x_2752:
[----:B------:R-:W-:Y:S05]  /*9130*/  BSYNC B0 ;  /* 0x0000000000007941 */ /* 0x000fea0003800000 */
.L_x_2750:
[----:B------:R-:W-:Y:S01]  /*9140*/  LOP3.LUT R4, R5, 0x80000000, RZ, 0xc0, !PT ;  /* 0x8000000005047812 */ /* 0x000fe200078ec0ff */
[----:B------:R-:W-:-:S03]  /*9150*/  IMAD.MOV.U32 R24, RZ, RZ, R18 ;  /* 0x000000ffff187224 */ /* 0x000fc600078e0012 */
[----:B------:R-:W-:-:S04]  /*9160*/  SHF.R.U32.HI R5, RZ, 0x18, R4 ;  /* 0x00000018ff057819 */ /* 0x000fc80000011604 */
[----:B------:R-:W-:-:S05]  /*9170*/  LOP3.LUT R5, R0, R5, RZ, 0xfc, !PT ;  /* 0x0000000500057212 */ /* 0x000fca00078efcff */
[----:B------:R0:W-:Y:S01]  /*9180*/  STG.E.U8 desc[UR36][R2.64], R5 ;  /* 0x0000000502007986 */ /* 0x0001e2000c101124 */
[----:B------:R-:W-:Y:S05]  /*9190*/  BRA `(.L_x_2731) ;  /* 0x0000000400d87947 */ /* 0x000fea0003800000 */
.L_x_2746:
[----:B------:R-:W-:Y:S02]  /*91a0*/  HADD2.F32 R0, -RZ, R0.H0_H0 ;  /* 0x20000000ff007230 */ /* 0x000fe40000004100 */
[----:B------:R-:W-:-:S03]  /*91b0*/  IMAD.MOV.U32 R24, RZ, RZ, R18 ;  /* 0x000000ffff187224 */ /* 0x000fc600078e0012 */
[----:B------:R-:W-:-:S05]  /*91c0*/  F2FP.BF16.F32.PACK_AB R0, RZ, R0 ;  /* 0x00000000ff00723e */ /* 0x000fca00000010ff */
[----:B------:R0:W-:Y:S01]  /*91d0*/  STG.E.U16 desc[UR36][R2.64], R0 ;  /* 0x0000000002007986 */ /* 0x0001e2000c101524 */
[----:B------:R-:W-:Y:S05]  /*91e0*/  BRA `(.L_x_2731) ;  /* 0x0000000400c47947 */ /* 0x000fea0003800000 */
.L_x_2743:
        /* <DEDUP_REMOVED lines=10> */
[----:B------:R-:W0:Y:S02]  /*9290*/  F2I.FTZ.U32.TRUNC.NTZ R5, R5 ;  /* 0x0000000500057305 */ /* 0x000e24000021f000 */
[----:B0-----:R0:W-:Y:S01]  /*92a0*/  STG.E.U16 desc[UR36][R2.64], R5 ;  /* 0x0000000502007986 */ /* 0x0011e2000c101524 */
[----:B------:R-:W-:Y:S05]  /*92b0*/  BRA `(.L_x_2731) ;  /* 0x0000000400907947 */ /* 0x000fea0003800000 */
.L_x_2755:
        /* <DEDUP_REMOVED lines=17> */
.L_x_2758:
[----:B------:R-:W-:-:S04]  /*93d0*/  LOP3.LUT R0, R7, 0x80000000, RZ, 0xc0, !PT ;  /* 0x8000000007007812 */ /* 0x000fc800078ec0ff */
[----:B------:R-:W-:-:S04]  /*93e0*/  SHF.R.U32.HI R5, RZ, 0x18, R0 ;  /* 0x00000018ff057819 */ /* 0x000fc80000011600 */
[----:B------:R-:W-:-:S04]  /*93f0*/  LOP3.LUT R4, R4, R5, RZ, 0xfc, !PT ;  /* 0x0000000504047212 */ /* 0x000fc800078efcff */
[----:B------:R-:W-:-:S07]  /*9400*/  PRMT R0, R4, 0x7610, R0 ;  /* 0x0000761004007816 */ /* 0x000fce0000000000 */
.L_x_2757:
[----:B------:R-:W-:Y:S05]  /*9410*/  BSYNC B0 ;  /* 0x0000000000007941 */ /* 0x000fea0003800000 */
.L_x_2756:
[----:B------:R0:W-:Y:S01]  /*9420*/  STG.E.U8 desc[UR36][R2.64], R0 ;  /* 0x0000000002007986 */ /* 0x0001e2000c101124 */
[----:B------:R-:W-:Y:S01]  /*9430*/  IMAD.MOV.U32 R24, RZ, RZ, R18 ;  /* 0x000000ffff187224 */ /* 0x000fe200078e0012 */
[----:B------:R-:W-:Y:S06]  /*9440*/  BRA `(.L_x_2731) ;  /* 0x00000004002c7947 */ /* 0x000fec0003800000 */
.L_x_2754:
        /* <DEDUP_REMOVED lines=17> */
.L_x_2761:
[----:B------:R-:W-:-:S04]  /*9560*/  LOP3.LUT R0, R7, 0x80000000, RZ, 0xc0, !PT ;  /* 0x8000000007007812 */ /* 0x000fc800078ec0ff */
[----:B------:R-:W-:-:S04]  /*9570*/  SHF.R.U32.HI R5, RZ, 0x18, R0 ;  /* 0x00000018ff057819 */ /* 0x000fc80000011600 */
[----:B------:R-:W-:-:S04]  /*9580*/  LOP3.LUT R4, R4, R5, RZ, 0xfc, !PT ;  /* 0x0000000504047212 */ /* 0x000fc800078efcff */
[----:B------:R-:W-:-:S07]  /*9590*/  PRMT R0, R4, 0x7610, R0 ;  /* 0x0000761004007816 */ /* 0x000fce0000000000 */
.L_x_2760:
[----:B------:R-:W-:Y:S05]  /*95a0*/  BSYNC B0 ;  /* 0x0000000000007941 */ /* 0x000fea0003800000 */
.L_x_2759:
[----:B------:R0:W-:Y:S01]  /*95b0*/  STG.E.U8 desc[UR36][R2.64], R0 ;  /* 0x0000000002007986 */ /* 0x0001e2000c101124 */
[----:B------:R-:W-:Y:S01]  /*95c0*/  IMAD.MOV.U32 R24, RZ, RZ, R18 ;  /* 0x000000ffff187224 */ /* 0x000fe200078e0012 */
[----:B------:R-:W-:Y:S06]  /*95d0*/  BRA `(.L_x_2731) ;  /* 0x0000000000c87947 */ /* 0x000fec0003800000 */
.L_x_2753:
[----:B------:R-:W-:-:S13]  /*95e0*/  ISETP.NE.AND P0, PT, R4, 0x1c, PT ;  /* 0x0000001c0400780c */ /* 0x000fda0003f05270 */
[----:B------:R-:W-:Y:S05]  /*95f0*/  @!P0 BRA `(.L_x_2762) ;  /* 0x0000000000b08947 */ /* 0x000fea0003800000 */
[----:B------:R-:W-:-:S13]  /*9600*/  ISETP.NE.AND P0, PT, R4, 0x1d, PT ;  /* 0x0000001d0400780c */ /* 0x000fda0003f05270 */
[----:B------:R-:W-:Y:S05]  /*9610*/  @!P0 BRA `(.L_x_2763) ;  /* 0x0000000000948947 */ /* 0x000fea0003800000 */
[----:B------:R-:W-:-:S13]  /*9620*/  ISETP.NE.AND P0, PT, R4, 0x2c, PT ;  /* 0x0000002c0400780c */ /* 0x000fda0003f05270 */
[----:B------:R-:W-:Y:S05]  /*9630*/  @P0 BRA `(.L_x_2736) ;  /* 0x0000000000440947 */ /* 0x000fea0003800000 */
[----:B------:R-:W-:Y:S02]  /*9640*/  HADD2.F32 R5, -RZ, R0.H0_H0 ;  /* 0x20000000ff057230 */ /* 0x000fe40000004100 */
        /* <DEDUP_REMOVED lines=16> */
.L_x_2736:
        /* <DEDUP_REMOVED lines=16> */
.L_x_2764:
[----:B------:R-:W-:Y:S01]  /*9850*/  IMAD.MOV.U32 R24, RZ, RZ, R18 ;  /* 0x000000ffff187224 */ /* 0x000fe200078e0012 */
[----:B------:R-:W-:Y:S06]  /*9860*/  BRA `(.L_x_2731) ;  /* 0x0000000000247947 */ /* 0x000fec0003800000 */
.L_x_2763:
[----:B------:R-:W-:Y:S02]  /*9870*/  HADD2.F32 R4, -RZ, R0.H0_H0 ;  /* 0x20000000ff047230 */ /* 0x000fe40000004100 */
[----:B------:R-:W-:-:S04]  /*9880*/  IMAD.MOV.U32 R24, RZ, RZ, R18 ;  /* 0x000000ffff187224 */ /* 0x000fc800078e0012 */
[----:B------:R-:W0:Y:S02]  /*9890*/  F2I.U64.TRUNC R4, R4 ;  /* 0x0000000400047311 */ /* 0x000e24000020d800 */
[----:B0-----:R0:W-:Y:S01]  /*98a0*/  STG.E.64 desc[UR36][R2.64], R4 ;  /* 0x0000000402007986 */ /* 0x0011e2000c101b24 */
[----:B------:R-:W-:Y:S05]  /*98b0*/  BRA `(.L_x_2731) ;  /* 0x0000000000107947 */ /* 0x000fea0003800000 */
.L_x_2762:
[----:B------:R-:W-:Y:S02]  /*98c0*/  HADD2.F32 R0, -RZ, R0.H0_H0 ;  /* 0x20000000ff007230 */ /* 0x000fe40000004100 */
[----:B------:R-:W-:Y:S02]  /*98d0*/  IMAD.MOV.U32 R24, RZ, RZ, R18 ;  /* 0x000000ffff187224 */ /* 0x000fe400078e0012 */
[----:B------:R-:W0:Y:S02]  /*98e0*/  F2I.FTZ.U32.TRUNC.NTZ R5, R0 ;  /* 0x0000000000057305 */ /* 0x000e24000021f000 */
[----:B0-----:R0:W-:Y:S03]  /*98f0*/  STG.E desc[UR36][R2.64], R5 ;  /* 0x0000000502007986 */ /* 0x0011e6000c101924 */
.L_x_2731:
[----:B------:R-:W-:Y:S05]  /*9900*/  BSYNC B6 ;  /* 0x0000000000067941 */ /* 0x000fea0003800000 */
.L_x_2730:
[----:B------:R-:W-:Y:S01]  /*9910*/  ISETP.GE.AND P0, PT, R24, R23, PT ;  /* 0x000000171800720c */ /* 0x000fe20003f06270 */
[----:B------:R-:W-:-:S12]  /*9920*/  BSSY B6, `(.L_x_2765) ;  /* 0x00001fc000067945 */ /* 0x000fd80003800000 */
[----:B------:R-:W-:Y:S05]  /*9930*/  @P0 BRA `(.L_x_2766) ;  /* 0x0000001c00e80947 */ /* 0x000fea0003800000 */
[----:B0-234-:R-:W0:Y:S01]  /*9940*/  LDC.64 R2, c[0x0][0x218] ;  /* 0x00008600ff027b82 */ /* 0x01de220000000a00 */
[----:B------:R-:W-:Y:S01]  /*9950*/  IMAD R0, R25, 0x200, R24 ;  /* 0x0000020019007824 */ /* 0x000fe200078e0218 */
[----:B-1----:R-:W-:Y:S01]  /*9960*/  PRMT R4, R17, 0x9910, RZ ;  /* 0x0000991011047816 */ /* 0x002fe200000000ff */
        /* <DEDUP_REMOVED lines=19> */
.L_x_2770:
[----:B------:R-:W-:-:S06]  /*9aa0*/  HADD2.F32 R5, -RZ, R22.H0_H0 ;  /* 0x20000016ff057230 */ /* 0x000fcc0000004100 */
[----:B------:R-:W0:Y:S02]  /*9ab0*/  F2I.S64.TRUNC R4, R5 ;  /* 0x0000000500047311 */ /* 0x000e24000020d900 */
[----:B0-----:R0:W-:Y:S01]  /*9ac0*/  STG.E.U8 desc[UR36][R2.64], R4 ;  /* 0x0000000402007986 */ /* 0x0011e2000c101124 */
[----:B------:R-:W-:Y:S05]  /*9ad0*/  BRA `(.L_x_2772) ;  /* 0x0000000c00847947 */ /* 0x000fea0003800000 */
.L_x_2769:
        /* <DEDUP_REMOVED lines=10> */
.L_x_2774:
[----:B------:R-:W-:-:S04]  /*9b80*/  HADD2.F32 R22, -RZ, R22.H0_H0 ;  /* 0x20000016ff167230 */ /* 0x000fc80000004100 */
[----:B------:R-:W0:Y:S02]  /*9b90*/  F2I.FTZ.TRUNC.NTZ R5, R22 ;  /* 0x0000001600057305 */ /* 0x000e24000021f100 */
[----:B0-----:R0:W-:Y:S01]  /*9ba0*/  STG.E desc[UR36][R2.64], R5 ;  /* 0x0000000502007986 */ /* 0x0011e2000c101924 */
[----:B------:R-:W-:Y:S05]  /*9bb0*/  BRA `(.L_x_2772) ;  /* 0x0000000c004c7947 */ /* 0x000fea0003800000 */
.L_x_2773:
[----:B------:R-:W-:-:S04]  /*9bc0*/  HADD2.F32 R22, -RZ, R22.H0_H0 ;  /* 0x20000016ff167230 */ /* 0x000fc80000004100 */
[----:B------:R-:W0:Y:S02]  /*9bd0*/  F2I.FTZ.TRUNC.NTZ R5, R22 ;  /* 0x0000001600057305 */ /* 0x000e24000021f100 */
[----:B0-----:R0:W-:Y:S01]  /*9be0*/  STG.E.U16 desc[UR36][R2.64], R5 ;  /* 0x0000000502007986 */ /* 0x0011e2000c101524 */
[----:B------:R-:W-:Y:S05]  /*9bf0*/  BRA `(.L_x_2772) ;  /* 0x0000000c003c7947 */ /* 0x000fea0003800000 */
.L_x_2768:
        /* <DEDUP_REMOVED lines=9> */
.L_x_2776:
[----:B------:R0:W-:Y:S01]  /*9c90*/  STG.E.U16 desc[UR36][R2.64], R22 ;  /* 0x0000001602007986 */ /* 0x0001e2000c101524 */
[----:B------:R-:W-:Y:S05]  /*9ca0*/  BRA `(.L_x_2772) ;  /* 0x0000000c00107947 */ /* 0x000fea0003800000 */
.L_x_2775:
        /* <DEDUP_REMOVED lines=10> */
.L_x_2778:
[----:B------:R-:W-:-:S05]  /*9d50*/  HADD2.F32 R0, -RZ, R22.H0_H0 ;  /* 0x20000016ff007230 */ /* 0x000fca0000004100 */
[----:B------:R-:W-:-:S04]  /*9d60*/  F2FP.F16.F32.PACK_AB R0, RZ, R0 ;  /* 0x00000000ff00723e */ /* 0x000fc800000000ff */
[----:B------:R-:W-:-:S05]  /*9d70*/  PRMT R0, R0, 0x5410, RZ ;  /* 0x0000541000007816 */ /* 0x000fca00000000ff */
[----:B------:R3:W-:Y:S01]  /*9d80*/  STG.E desc[UR36][R2.64], R0 ;  /* 0x0000000002007986 */ /* 0x0007e2000c101924 */
[----:B------:R-:W-:Y:S05]  /*9d90*/  BRA `(.L_x_2772) ;  /* 0x0000000800d47947 */ /* 0x000fea0003800000 */
.L_x_2777:
[----:B------:R-:W-:-:S05]  /*9da0*/  HADD2.F32 R4, -RZ, R22.H0_H0 ;  /* 0x20000016ff047230 */ /* 0x000fca0000004100 */
[----:B------:R-:W-:-:S06]  /*9db0*/  FMUL.FTZ R4, R4, 1 ;  /* 0x3f80000004047820 */ /* 0x000fcc0000410000 */
[----:B------:R-:W0:Y:S02]  /*9dc0*/  F2F.F64.F32 R4, R4 ;  /* 0x0000000400047310 */ /* 0x000e240000201800 */
[----:B0-----:R4:W-:Y:S01]  /*9dd0*/  STG.E.64 desc[UR36][R2.64], R4 ;  /* 0x0000000402007986 */ /* 0x0019e2000c101b24 */
[----:B------:R-:W-:Y:S05]  /*9de0*/  BRA `(.L_x_2772) ;  /* 0x0000000800c07947 */ /* 0x000fea0003800000 */
.L_x_2767:
        /* <DEDUP_REMOVED lines=13> */
.L_x_2781:
[----:B------:R-:W-:Y:S01]  /*9ec0*/  HADD2.F32 R22, -RZ, R22.H0_H0 ;  /* 0x20000016ff167230 */ /* 0x000fe20000004100 */
[----:B------:R-:W-:-:S04]  /*9ed0*/  CS2R R6, SRZ ;  /* 0x0000000000067805 */ /* 0x000fc8000001ff00 */
[----:B------:R-:W-:-:S06]  /*9ee0*/  FMUL.FTZ R4, R22, 1 ;  /* 0x3f80000016047820 */ /* 0x000fcc0000410000 */
[----:B------:R-:W0:Y:S02]  /*9ef0*/  F2F.F64.F32 R4, R4 ;  /* 0x0000000400047310 */ /* 0x000e240000201800 */
[----:B0-----:R0:W-:Y:S01]  /*9f00*/  STG.E.128 desc[UR36][R2.64], R4 ;  /* 0x0000000402007986 */ /* 0x0011e2000c101d24 */
[----:B------:R-:W-:Y:S05]  /*9f10*/  BRA `(.L_x_2772) ;  /* 0x0000000800747947 */ /* 0x000fea0003800000 */
.L_x_2780:
        /* <DEDUP_REMOVED lines=21> */
.L_x_2785:
[----:B------:R-:W-:Y:S05]  /*a070*/  BSYNC B0 ;  /* 0x0000000000007941 */ /* 0x000fea0003800000 */
.L_x_2784:
[----:B------:R-:W-:-:S05]  /*a080*/  LOP3.LUT R5, R0, R5, RZ, 0xfc, !PT ;  /* 0x0000000500057212 */ /* 0x000fca00078efcff */
[----:B------:R0:W-:Y:S01]  /*a090*/  STG.E.U8 desc[UR36][R2.64], R5 ;  /* 0x0000000502007986 */ /* 0x0001e2000c101124 */
[----:B------:R-:W-:Y:S05]  /*a0a0*/  BRA `(.L_x_2772) ;  /* 0x0000000800107947 */ /* 0x000fea0003800000 */
.L_x_2783:
        /* <DEDUP_REMOVED lines=13> */
.L_x_2787:
[----:B------:R-:W-:Y:S01]  /*a180*/  IMAD.MOV.U32 R0, RZ, RZ, 0x7f ;  /* 0x0000007fff007424 */ /* 0x000fe200078e00ff */
[----:B------:R-:W-:-:S04]  /*a190*/  ISETP.GT.U32.AND P0, PT, R4, 0x7f800000, PT ;  /* 0x7f8000000400780c */ /* 0x000fc80003f04070 */
[----:B------:R-:W-:-:S09]  /*a1a0*/  SEL R0, R0, 0x7c, P0 ;  /* 0x0000007c00007807 */ /* 0x000fd20000000000 */
.L_x_2788:
[----:B------:R-:W-:Y:S05]  /*a1b0*/  BSYNC B0 ;  /* 0x0000000000007941 */ /* 0x000fea0003800000 */
.L_x_2786:
[----:B------:R-:W-:-:S04]  /*a1c0*/  LOP3.LUT R4, R5, 0x80000000, RZ, 0xc0, !PT ;  /* 0x8000000005047812 */ /* 0x000fc800078ec0ff */
[----:B------:R-:W-:-:S04]  /*a1d0*/  SHF.R.U32.HI R5, RZ, 0x18, R4 ;  /* 0x00000018ff057819 */ /* 0x000fc80000011604 */
[----:B------:R-:W-:-:S05]  /*a1e0*/  LOP3.LUT R5, R0, R5, RZ, 0xfc, !PT ;  /* 0x0000000500057212 */ /* 0x000fca00078efcff */
[----:B------:R0:W-:Y:S01]  /*a1f0*/  STG.E.U8 desc[UR36][R2.64], R5 ;  /* 0x0000000502007986 */ /* 0x0001e2000c101124 */
[----:B------:R-:W-:Y:S05]  /*a200*/  BRA `(.L_x_2772) ;  /* 0x0000000400b87947 */ /* 0x000fea0003800000 */
.L_x_2782:
[----:B------:R-:W-:-:S05]  /*a210*/  HADD2.F32 R0, -RZ, R22.H0_H0 ;  /* 0x20000016ff007230 */ /* 0x000fca0000004100 */
[----:B------:R-:W-:-:S05]  /*a220*/  F2FP.BF16.F32.PACK_AB R0, RZ, R0 ;  /* 0x00000000ff00723e */ /* 0x000fca00000010ff */
[----:B------:R0:W-:Y:S01]  /*a230*/  STG.E.U16 desc[UR36][R2.64], R0 ;  /* 0x0000000002007986 */ /* 0x0001e2000c101524 */
[----:B------:R-:W-:Y:S05]  /*a240*/  BRA `(.L_x_2772) ;  /* 0x0000000400a87947 */ /* 0x000fea0003800000 */
.L_x_2779:
        /* <DEDUP_REMOVED lines=12> */
.L_x_2791:
        /* <DEDUP_REMOVED lines=17> */
.L_x_2794:
[----:B------:R-:W-:-:S04]  /*a420*/  LOP3.LUT R0, R7, 0x80000000, RZ, 0xc0, !PT ;  /* 0x8000000007007812 */ /* 0x000fc800078ec0ff */
[----:B------:R-:W-:-:S04]  /*a430*/  SHF.R.U32.HI R5, RZ, 0x18, R0 ;  /* 0x00000018ff057819 */ /* 0x000fc80000011600 */
[----:B------:R-:W-:-:S04]  /*a440*/  LOP3.LUT R4, R4, R5, RZ, 0xfc, !PT ;  /* 0x0000000504047212 */ /* 0x000fc800078efcff */
[----:B------:R-:W-:-:S07]  /*a450*/  PRMT R0, R4, 0x7610, R0 ;  /* 0x0000761004007816 */ /* 0x000fce0000000000 */
.L_x_2793:
[----:B------:R-:W-:Y:S05]  /*a460*/  BSYNC B0 ;  /* 0x0000000000007941 */ /* 0x000fea0003800000 */
.L_x_2792:
[----:B------:R0:W-:Y:S01]  /*a470*/  STG.E.U8 desc[UR36][R2.64], R0 ;  /* 0x0000000002007986 */ /* 0x0001e2000c101124 */
[----:B------:R-:W-:Y:S05]  /*a480*/  BRA `(.L_x_2772) ;  /* 0x0000000400187947 */ /* 0x000fea0003800000 */
.L_x_2790:
        /* <DEDUP_REMOVED lines=17> */
.L_x_2797:
[----:B------:R-:W-:-:S04]  /*a5a0*/  LOP3.LUT R0, R7, 0x80000000, RZ, 0xc0, !PT ;  /* 0x8000000007007812 */ /* 0x000fc800078ec0ff */
[----:B------:R-:W-:-:S04]  /*a5b0*/  SHF.R.U32.HI R5, RZ, 0x18, R0 ;  /* 0x00000018ff057819 */ /* 0x000fc80000011600 */
[----:B------:R-:W-:-:S04]  /*a5c0*/  LOP3.LUT R4, R4, R5, RZ, 0xfc, !PT ;  /* 0x0000000504047212 */ /* 0x000fc800078efcff */
[----:B------:R-:W-:-:S07]  /*a5d0*/  PRMT R0, R4, 0x7610, R0 ;  /* 0x0000761004007816 */ /* 0x000fce0000000000 */
.L_x_2796:
[----:B------:R-:W-:Y:S05]  /*a5e0*/  BSYNC B0 ;  /* 0x0000000000007941 */ /* 0x000fea0003800000 */
.L_x_2795:
[----:B------:R0:W-:Y:S01]  /*a5f0*/  STG.E.U8 desc[UR36][R2.64], R0 ;  /* 0x0000000002007986 */ /* 0x0001e2000c101124 */
[----:B------:R-:W-:Y:S05]  /*a600*/  BRA `(.L_x_2772) ;  /* 0x0000000000b87947 */ /* 0x000fea0003800000 */
.L_x_2789:
        /* <DEDUP_REMOVED lines=22> */
.L_x_2771:
        /* <DEDUP_REMOVED lines=16> */
.L_x_2800:
[----:B------:R-:W-:Y:S05]  /*a870*/  BRA `(.L_x_2772) ;  /* 0x00000000001c7947 */ /* 0x000fea0003800000 */
.L_x_2799:
[----:B------:R-:W-:-:S06]  /*a880*/  HADD2.F32 R4, -RZ, R22.H0_H0 ;  /* 0x20000016ff047230 */ /* 0x000fcc0000004100 */
[----:B------:R-:W0:Y:S02]  /*a890*/  F2I.U64.TRUNC R4, R4 ;  /* 0x0000000400047311 */ /* 0x000e24000020d800 */
[----:B0-----:R0:W-:Y:S01]  /*a8a0*/  STG.E.64 desc[UR36][R2.64], R4 ;  /* 0x0000000402007986 */ /* 0x0011e2000c101b24 */
[----:B------:R-:W-:Y:S05]  /*a8b0*/  BRA `(.L_x_2772) ;  /* 0x00000000000c7947 */ /* 0x000fea0003800000 */
.L_x_2798:
[----:B------:R-:W-:-:S04]  /*a8c0*/  HADD2.F32 R22, -RZ, R22.H0_H0 ;  /* 0x20000016ff167230 */ /* 0x000fc80000004100 */
[----:B------:R-:W0:Y:S02]  /*a8d0*/  F2I.FTZ.U32.TRUNC.NTZ R5, R22 ;  /* 0x0000001600057305 */ /* 0x000e24000021f000 */
[----:B0-----:R0:W-:Y:S02]  /*a8e0*/  STG.E desc[UR36][R2.64], R5 ;  /* 0x0000000502007986 */ /* 0x0011e4000c101924 */
.L_x_2772:
        /* <DEDUP_REMOVED lines=21> */
[----:B------:R-:W-:-:S06]  /*aa40*/  HADD2.F32 R19, -RZ, R19.H0_H0 ;  /* 0x20000013ff137230 */ /* 0x000fcc0000004100 */
[----:B------:R-:W0:Y:S02]  /*aa50*/  F2I.FTZ.TRUNC.NTZ R19, R19 ;  /* 0x0000001300137305 */ /* 0x000e24000021f100 */
[----:B0-----:R0:W-:Y:S01]  /*aa60*/  STG.E.U8 desc[UR36][R2.64], R19 ;  /* 0x0000001302007986 */ /* 0x0011e2000c101124 */
[----:B------:R-:W-:Y:S05]  /*aa70*/  BRA `(.L_x_2806) ;  /* 0x0000000c00947947 */ /* 0x000fea0003800000 */
.L_x_2804:
[----:B------:R-:W-:-:S06]  /*aa80*/  HADD2.F32 R5, -RZ, R19.H0_H0 ;  /* 0x20000013ff057230 */ /* 0x000fcc0000004100 */
[----:B------:R-:W0:Y:S02]  /*aa90*/  F2I.S64.TRUNC R4, R5 ;  /* 0x0000000500047311 */ /* 0x000e24000020d900 */
[----:B0-----:R0:W-:Y:S01]  /*aaa0*/  STG.E.U8 desc[UR36][R2.64], R4 ;  /* 0x0000000402007986 */ /* 0x0011e2000c101124 */
[----:B------:R-:W-:Y:S05]  /*aab0*/  BRA `(.L_x_2806) ;  /* 0x0000000c00847947 */ /* 0x000fea0003800000 */
.L_x_2803:
        /* <DEDUP_REMOVED lines=10> */
.L_x_2808:
[----:B------:R-:W-:-:S06]  /*ab60*/  HADD2.F32 R19, -RZ, R19.H0_H0 ;  /* 0x20000013ff137230 */ /* 0x000fcc0000004100 */
[----:B------:R-:W0:Y:S02]  /*ab70*/  F2I.FTZ.TRUNC.NTZ R19, R19 ;  /* 0x0000001300137305 */ /* 0x000e24000021f100 */
[----:B0-----:R0:W-:Y:S01]  /*ab80*/  STG.E desc[UR36][R2.64], R19 ;  /* 0x0000001302007986 */ /* 0x0011e2000c101924 */
[----:B------:R-:W-:Y:S05]  /*ab90*/  BRA `(.L_x_2806) ;  /* 0x0000000c004c7947 */ /* 0x000fea0003800000 */
.L_x_2807:
[----:B------:R-:W-:-:S06]  /*aba0*/  HADD2.F32 R19, -RZ, R19.H0_H0 ;  /* 0x20000013ff137230 */ /* 0x000fcc0000004100 */
[----:B------:R-:W0:Y:S02]  /*abb0*/  F2I.FTZ.TRUNC.NTZ R19, R19 ;  /* 0x0000001300137305 */ /* 0x000e24000021f100 */
[----:B0-----:R0:W-:Y:S01]  /*abc0*/  STG.E.U16 desc[UR36][R2.64], R19 ;  /* 0x0000001302007986 */ /* 0x0011e2000c101524 */
[----:B------:R-:W-:Y:S05]  /*abd0*/  BRA `(.L_x_2806) ;  /* 0x0000000c003c7947 */ /* 0x000fea0003800000 */
.L_x_2802:
        /* <DEDUP_REMOVED lines=9> */
.L_x_2810:
[----:B------:R4:W-:Y:S01]  /*ac70*/  STG.E.U16 desc[UR36][R2.64], R19 ;  /* 0x0000001302007986 */ /* 0x0009e2000c101524 */
[----:B------:R-:W-:Y:S05]  /*ac80*/  BRA `(.L_x_2806) ;  /* 0x0000000c00107947 */ /* 0x000fea0003800000 */
.L_x_2809:
        /* <DEDUP_REMOVED lines=10> */
.L_x_2812:
[----:B------:R-:W-:-:S05]  /*ad30*/  HADD2.F32 R0, -RZ, R19.H0_H0 ;  /* 0x20000013ff007230 */ /* 0x000fca0000004100 */
[----:B------:R-:W-:-:S04]  /*ad40*/  F2FP.F16.F32.PACK_AB R0, RZ, R0 ;  /* 0x00000000ff00723e */ /* 0x000fc800000000ff */
[----:B------:R-:W-:-:S05]  /*ad50*/  PRMT R0, R0, 0x5410, RZ ;  /* 0x0000541000007816 */ /* 0x000fca00000000ff */
[----:B------:R2:W-:Y:S01]  /*ad60*/  STG.E desc[UR36][R2.64], R0 ;  /* 0x0000000002007986 */ /* 0x0005e2000c101924 */
[----:B------:R-:W-:Y:S05]  /*ad70*/  BRA `(.L_x_2806) ;  /* 0x0000000800d47947 */ /* 0x000fea0003800000 */
.L_x_2811:
[----:B------:R-:W-:-:S05]  /*ad80*/  HADD2.F32 R4, -RZ, R19.H0_H0 ;  /* 0x20000013ff047230 */ /* 0x000fca0000004100 */
[----:B------:R-:W-:-:S06]  /*ad90*/  FMUL.FTZ R4, R4, 1 ;  /* 0x3f80000004047820 */ /* 0x000fcc0000410000 */
[----:B------:R-:W0:Y:S02]  /*ada0*/  F2F.F64.F32 R4, R4 ;  /* 0x0000000400047310 */ /* 0x000e240000201800 */
[----:B0-----:R0:W-:Y:S01]  /*adb0*/  STG.E.64 desc[UR36][R2.64], R4 ;  /* 0x0000000402007986 */ /* 0x0011e2000c101b24 */
[----:B------:R-:W-:Y:S05]  /*adc0*/  BRA `(.L_x_2806) ;  /* 0x0000000800c07947 */ /* 0x000fea0003800000 */
.L_x_2801:
        /* <DEDUP_REMOVED lines=13> */
.L_x_2815:
[----:B------:R-:W-:Y:S01]  /*aea0*/  HADD2.F32 R19, -RZ, R19.H0_H0 ;  /* 0x20000013ff137230 */ /* 0x000fe20000004100 */
[----:B------:R-:W-:-:S04]  /*aeb0*/  CS2R R6, SRZ ;  /* 0x0000000000067805 */ /* 0x000fc8000001ff00 */
[----:B------:R-:W-:-:S06]  /*aec0*/  FMUL.FTZ R4, R19, 1 ;  /* 0x3f80000013047820 */ /* 0x000fcc0000410000 */
[----:B------:R-:W0:Y:S02]  /*aed0*/  F2F.F64.F32 R4, R4 ;  /* 0x0000000400047310 */ /* 0x000e240000201800 */
[----:B0-----:R0:W-:Y:S01]  /*aee0*/  STG.E.128 desc[UR36][R2.64], R4 ;  /* 0x0000000402007986 */ /* 0x0011e2000c101d24 */
[----:B------:R-:W-:Y:S05]  /*aef0*/  BRA `(.L_x_2806) ;  /* 0x0000000800747947 */ /* 0x000fea0003800000 */
.L_x_2814:
        /* <DEDUP_REMOVED lines=21> */
.L_x_2819:
[----:B------:R-:W-:Y:S05]  /*b050*/  BSYNC B0 ;  /* 0x0000000000007941 */ /* 0x000fea0003800000 */
.L_x_2818:
[----:B------:R-:W-:-:S05]  /*b060*/  LOP3.LUT R5, R0, R5, RZ, 0xfc, !PT ;  /* 0x0000000500057212 */ /* 0x000fca00078efcff */
[----:B------:R0:W-:Y:S01]  /*b070*/  STG.E.U8 desc[UR36][R2.64], R5 ;  /* 0x0000000502007986 */ /* 0x0001e2000c101124 */
[----:B------:R-:W-:Y:S05]  /*b080*/  BRA `(.L_x_2806) ;  /* 0x0000000800107947 */ /* 0x000fea0003800000 */
.L_x_2817:
        /* <DEDUP_REMOVED lines=13> */
.L_x_2821:
[----:B------:R-:W-:Y:S01]  /*b160*/  IMAD.MOV.U32 R0, RZ, RZ, 0x7f ;  /* 0x0000007fff007424 */ /* 0x000fe200078e00ff */
[----:B------:R-:W-:-:S04]  /*b170*/  ISETP.GT.U32.AND P0, PT, R4, 0x7f800000, PT ;  /* 0x7f8000000400780c */ /* 0x000fc80003f04070 */
[----:B------:R-:W-:-:S09]  /*b180*/  SEL R0, R0, 0x7c, P0 ;  /* 0x0000007c00007807 */ /* 0x000fd20000000000 */
.L_x_2822:
[----:B------:R-:W-:Y:S05]  /*b190*/  BSYNC B0 ;  /* 0x0000000000007941 */ /* 0x000fea0003800000 */
.L_x_2820:
[----:B------:R-:W-:-:S04]  /*b1a0*/  LOP3.LUT R4, R19, 0x80000000, RZ, 0xc0, !PT ;  /* 0x8000000013047812 */ /* 0x000fc800078ec0ff */
[----:B------:R-:W-:-:S04]  /*b1b0*/  SHF.R.U32.HI R5, RZ, 0x18, R4 ;  /* 0x00000018ff057819 */ /* 0x000fc80000011604 */
[----:B------:R-:W-:-:S05]  /*b1c0*/  LOP3.LUT R5, R0, R5, RZ, 0xfc, !PT ;  /* 0x0000000500057212 */ /* 0x000fca00078efcff */
[----:B------:R0:W-:Y:S01]  /*b1d0*/  STG.E.U8 desc[UR36][R2.64], R5 ;  /* 0x0000000502007986 */ /* 0x0001e2000c101124 */
[----:B------:R-:W-:Y:S05]  /*b1e0*/  BRA `(.L_x_2806) ;  /* 0x0000000400b87947 */ /* 0x000fea0003800000 */
.L_x_2816:
[----:B------:R-:W-:-:S05]  /*b1f0*/  HADD2.F32 R0, -RZ, R19.H0_H0 ;  /* 0x20000013ff007230 */ /* 0x000fca0000004100 */
[----:B------:R-:W-:-:S05]  /*b200*/  F2FP.BF16.F32.PACK_AB R0, RZ, R0 ;  /* 0x00000000ff00723e */ /* 0x000fca00000010ff */
[----:B------:R0:W-:Y:S01]  /*b210*/  STG.E.U16 desc[UR36][R2.64], R0 ;  /* 0x0000000002007986 */ /* 0x0001e2000c101524 */
[----:B------:R-:W-:Y:S05]  /*b220*/  BRA `(.L_x_2806) ;  /* 0x0000000400a87947 */ /* 0x000fea0003800000 */
.L_x_2813:
        /* <DEDUP_REMOVED lines=12> */
.L_x_2825:
        /* <DEDUP_REMOVED lines=17> */
.L_x_2828:
[----:B------:R-:W-:-:S04]  /*b400*/  LOP3.LUT R0, R19, 0x80000000, RZ, 0xc0, !PT ;  /* 0x8000000013007812 */ /* 0x000fc800078ec0ff */
[----:B------:R-:W-:-:S04]  /*b410*/  SHF.R.U32.HI R5, RZ, 0x18, R0 ;  /* 0x00000018ff057819 */ /* 0x000fc80000011600 */
[----:B------:R-:W-:-:S04]  /*b420*/  LOP3.LUT R4, R4, R5, RZ, 0xfc, !PT ;  /* 0x0000000504047212 */ /* 0x000fc800078efcff */
[----:B------:R-:W-:-:S07]  /*b430*/  PRMT R0, R4, 0x7610, R0 ;  /* 0x0000761004007816 */ /* 0x000fce0000000000 */
.L_x_2827:
[----:B------:R-:W-:Y:S05]  /*b440*/  BSYNC B0 ;  /* 0x0000000000007941 */ /* 0x000fea0003800000 */
.L_x_2826:
[----:B------:R0:W-:Y:S01]  /*b450*/  STG.E.U8 desc[UR36][R2.64], R0 ;  /* 0x0000000002007986 */ /* 0x0001e2000c101124 */
[----:B------:R-:W-:Y:S05]  /*b460*/  BRA `(.L_x_2806) ;  /* 0x0000000400187947 */ /* 0x000fea0003800000 */
.L_x_2824:
        /* <DEDUP_REMOVED lines=17> */
.L_x_2831:
[----:B------:R-:W-:-:S04]  /*b580*/  LOP3.LUT R0, R19, 0x80000000, RZ, 0xc0, !PT ;  /* 0x8000000013007812 */ /* 0x000fc800078ec0ff */
[----:B------:R-:W-:-:S04]  /*b590*/  SHF.R.U32.HI R5, RZ, 0x18, R0 ;  /* 0x00000018ff057819 */ /* 0x000fc80000011600 */
[----:B------:R-:W-:-:S04]  /*b5a0*/  LOP3.LUT R4, R4, R5, RZ, 0xfc, !PT ;  /* 0x0000000504047212 */ /* 0x000fc800078efcff */
[----:B------:R-:W-:-:S07]  /*b5b0*/  PRMT R0, R4, 0x7610, R0 ;  /* 0x0000761004007816 */ /* 0x000fce0000000000 */
.L_x_2830:
[----:B------:R-:W-:Y:S05]  /*b5c0*/  BSYNC B0 ;  /* 0x0000000000007941 */ /* 0x000fea0003800000 */
.L_x_2829:
[----:B------:R0:W-:Y:S01]  /*b5d0*/  STG.E.U8 desc[UR36][R2.64], R0 ;  /* 0x0000000002007986 */ /* 0x0001e2000c101124 */
[----:B------:R-:W-:Y:S05]  /*b5e0*/  BRA `(.L_x_2806) ;  /* 0x0000000000b87947 */ /* 0x000fea0003800000 */
.L_x_2823:
        /* <DEDUP_REMOVED lines=22> */
.L_x_2805:
        /* <DEDUP_REMOVED lines=16> */
.L_x_2834:
[----:B------:R-:W-:Y:S05]  /*b850*/  BRA `(.L_x_2806) ;  /* 0x00000000001c7947 */ /* 0x000fea0003800000 */
.L_x_2833:
[----:B------:R-:W-:-:S06]  /*b860*/  HADD2.F32 R4, -RZ, R19.H0_H0 ;  /* 0x20000013ff047230 */ /* 0x000fcc0000004100 */
[----:B------:R-:W0:Y:S02]  /*b870*/  F2I.U64.TRUNC R4, R4 ;  /* 0x0000000400047311 */ /* 0x000e24000020d800 */
[----:B0-----:R0:W-:Y:S01]  /*b880*/  STG.E.64 desc[UR36][R2.64], R4 ;  /* 0x0000000402007986 */ /* 0x0011e2000c101b24 */
[----:B------:R-:W-:Y:S05]  /*b890*/  BRA `(.L_x_2806) ;  /* 0x00000000000c7947 */ /* 0x000fea0003800000 */
.L_x_2832:
[----:B------:R-:W-:-:S06]  /*b8a0*/  HADD2.F32 R19, -RZ, R19.H0_H0 ;  /* 0x20000013ff137230 */ /* 0x000fcc0000004100 */
[----:B------:R-:W0:Y:S02]  /*b8b0*/  F2I.FTZ.U32.TRUNC.NTZ R19, R19 ;  /* 0x0000001300137305 */ /* 0x000e24000021f000 */
[----:B0-----:R0:W-:Y:S02]  /*b8c0*/  STG.E desc[UR36][R2.64], R19 ;  /* 0x0000001302007986 */ /* 0x0011e4000c101924 */
.L_x_2806:
[----:B------:R-:W-:-:S07]  /*b8d0*/  VIADD R24, R24, 0x80 ;  /* 0x0000008018187836 */ /* 0x000fce0000000000 */
.L_x_2766:
[----:B------:R-:W-:Y:S05]  /*b8e0*/  BSYNC B6 ;  /* 0x0000000000067941 */ /* 0x000fea0003800000 */
.L_x_2765:
        /* <DEDUP_REMOVED lines=23> */
.L_x_2838:
[----:B------:R-:W-:-:S06]  /*ba60*/  HADD2.F32 R5, -RZ, R16.H0_H0 ;  /* 0x20000010ff057230 */ /* 0x000fcc0000004100 */
[----:B------:R-:W0:Y:S02]  /*ba70*/  F2I.S64.TRUNC R4, R5 ;  /* 0x0000000500047311 */ /* 0x000e24000020d900 */
[----:B0-----:R-:W-:Y:S01]  /*ba80*/  STG.E.U8 desc[UR36][R2.64], R4 ;  /* 0x0000000402007986 */ /* 0x001fe2000c101124 */
[----:B------:R-:W-:Y:S05]  /*ba90*/  EXIT ;  /* 0x000000000000794d */ /* 0x000fea0003800000 */
.L_x_2837:
        /* <DEDUP_REMOVED lines=10> */
.L_x_2841:
[----:B------:R-:W-:-:S04]  /*bb40*/  HADD2.F32 R16, -RZ, R16.H0_H0 ;  /* 0x20000010ff107230 */ /* 0x000fc80000004100 */
[----:B------:R-:W0:Y:S02]  /*bb50*/  F2I.FTZ.TRUNC.NTZ R5, R16 ;  /* 0x0000001000057305 */ /* 0x000e24000021f100 */
[----:B0-----:R-:W-:Y:S01]  /*bb60*/  STG.E desc[UR36][R2.64], R5 ;  /* 0x0000000502007986 */ /* 0x001fe2000c101924 */
[----:B------:R-:W-:Y:S05]  /*bb70*/  EXIT ;  /* 0x000000000000794d */ /* 0x000fea0003800000 */
.L_x_2840:
[----:B------:R-:W-:-:S04]  /*bb80*/  HADD2.F32 R16, -RZ, R16.H0_H0 ;  /* 0x20000010ff107230 */ /* 0x000fc80000004100 */
[----:B------:R-:W0:Y:S02]  /*bb90*/  F2I.FTZ.TRUNC.NTZ R5, R16 ;  /* 0x0000001000057305 */ /* 0x000e24000021f100 */
[----:B0-----:R-:W-:Y:S01]  /*bba0*/  STG.E.U16 desc[UR36][R2.64], R5 ;  /* 0x0000000502007986 */ /* 0x001fe2000c101524 */
[----:B------:R-:W-:Y:S05]  /*bbb0*/  EXIT ;  /* 0x000000000000794d */ /* 0x000fea0003800000 */
.L_x_2836:
        /* <DEDUP_REMOVED lines=9> */
.L_x_2843:
[----:B------:R-:W-:Y:S01]  /*bc50*/  STG.E.U16 desc[UR36][R2.64], R16 ;  /* 0x0000001002007986 */ /* 0x000fe2000c101524 */
[----:B------:R-:W-:Y:S05]  /*bc60*/  EXIT ;  /* 0x000000000000794d */ /* 0x000fea0003800000 */
.L_x_2842:
        /* <DEDUP_REMOVED lines=10> */
.L_x_2845:
[----:B------:R-:W-:-:S05]  /*bd10*/  HADD2.F32 R0, -RZ, R16.H0_H0 ;  /* 0x20000010ff007230 */ /* 0x000fca0000004100 */
[----:B------:R-:W-:-:S04]  /*bd20*/  F2FP.F16.F32.PACK_AB R0, RZ, R0 ;  /* 0x00000000ff00723e */ /* 0x000fc800000000ff */
[----:B------:R-:W-:-:S05]  /*bd30*/  PRMT R0, R0, 0x5410, RZ ;  /* 0x0000541000007816 */ /* 0x000fca00000000ff */
[----:B------:R-:W-:Y:S01]  /*bd40*/  STG.E desc[UR36][R2.64], R0 ;  /* 0x0000000002007986 */ /* 0x000fe2000c101924 */
[----:B------:R-:W-:Y:S05]  /*bd50*/  EXIT ;  /* 0x000000000000794d */ /* 0x000fea0003800000 */
.L_x_2844:
[----:B------:R-:W-:-:S05]  /*bd60*/  HADD2.F32 R4, -RZ, R16.H0_H0 ;  /* 0x20000010ff047230 */ /* 0x000fca0000004100 */
[----:B------:R-:W-:-:S06]  /*bd70*/  FMUL.FTZ R4, R4, 1 ;  /* 0x3f80000004047820 */ /* 0x000fcc0000410000 */
[----:B------:R-:W0:Y:S02]  /*bd80*/  F2F.F64.F32 R4, R4 ;  /* 0x0000000400047310 */ /* 0x000e240000201800 */
[----:B0-----:R-:W-:Y:S01]  /*bd90*/  STG.E.64 desc[UR36][R2.64], R4 ;  /* 0x0000000402007986 */ /* 0x001fe2000c101b24 */
[----:B------:R-:W-:Y:S05]  /*bda0*/  EXIT ;  /* 0x000000000000794d */ /* 0x000fea0003800000 */
.L_x_2835:
        /* <DEDUP_REMOVED lines=13> */
.L_x_2848:
[----:B------:R-:W-:Y:S01]  /*be80*/  HADD2.F32 R16, -RZ, R16.H0_H0 ;  /* 0x20000010ff107230 */ /* 0x000fe20000004100 */
[----:B------:R-:W-:-:S04]  /*be90*/  CS2R R6, SRZ ;  /* 0x0000000000067805 */ /* 0x000fc8000001ff00 */
[----:B------:R-:W-:-:S06]  /*bea0*/  FMUL.FTZ R4, R16, 1 ;  /* 0x3f80000010047820 */ /* 0x000fcc0000410000 */
[----:B------:R-:W0:Y:S02]  /*beb0*/  F2F.F64.F32 R4, R4 ;  /* 0x0000000400047310 */ /* 0x000e240000201800 */
[----:B0-----:R-:W-:Y:S01]  /*bec0*/  STG.E.128 desc[UR36][R2.64], R4 ;  /* 0x0000000402007986 */ /* 0x001fe2000c101d24 */
[----:B------:R-:W-:Y:S05]  /*bed0*/  EXIT ;  /* 0x000000000000794d */ /* 0x000fea0003800000 */
.L_x_2847:
        /* <DEDUP_REMOVED lines=21> */
.L_x_2852:
[----:B------:R-:W-:Y:S05]  /*c030*/  BSYNC B0 ;  /* 0x0000000000007941 */ /* 0x000fea0003800000 */
.L_x_2851:
[----:B------:R-:W-:-:S05]  /*c040*/  LOP3.LUT R5, R0, R5, RZ, 0xfc, !PT ;  /* 0x0000000500057212 */ /* 0x000fca00078efcff */
[----:B------:R-:W-:Y:S01]  /*c050*/  STG.E.U8 desc[UR36][R2.64], R5 ;  /* 0x0000000502007986 */ /* 0x000fe2000c101124 */
[----:B------:R-:W-:Y:S05]  /*c060*/  EXIT ;  /* 0x000000000000794d */ /* 0x000fea0003800000 */
.L_x_2850:
        /* <DEDUP_REMOVED lines=13> */
.L_x_2854:
[----:B------:R-:W-:Y:S01]  /*c140*/  IMAD.MOV.U32 R0, RZ, RZ, 0x7f ;  /* 0x0000007fff007424 */ /* 0x000fe200078e00ff */
[----:B------:R-:W-:-:S04]  /*c150*/  ISETP.GT.U32.AND P0, PT, R4, 0x7f800000, PT ;  /* 0x7f8000000400780c */ /* 0x000fc80003f04070 */
[----:B------:R-:W-:-:S09]  /*c160*/  SEL R0, R0, 0x7c, P0 ;  /* 0x0000007c00007807 */ /* 0x000fd20000000000 */
.L_x_2855:
[----:B------:R-:W-:Y:S05]  /*c170*/  BSYNC B0 ;  /* 0x0000000000007941 */ /* 0x000fea0003800000 */
.L_x_2853:
[----:B------:R-:W-:-:S04]  /*c180*/  LOP3.LUT R4, R5, 0x80000000, RZ, 0xc0, !PT ;  /* 0x8000000005047812 */ /* 0x000fc800078ec0ff */
[----:B------:R-:W-:-:S04]  /*c190*/  SHF.R.U32.HI R5, RZ, 0x18, R4 ;  /* 0x00000018ff057819 */ /* 0x000fc80000011604 */
[----:B------:R-:W-:-:S05]  /*c1a0*/  LOP3.LUT R5, R0, R5, RZ, 0xfc, !PT ;  /* 0x0000000500057212 */ /* 0x000fca00078efcff */
[----:B------:R-:W-:Y:S01]  /*c1b0*/  STG.E.U8 desc[UR36][R2.64], R5 ;  /* 0x0000000502007986 */ /* 0x000fe2000c101124 */
[----:B------:R-:W-:Y:S05]  /*c1c0*/  EXIT ;  /* 0x000000000000794d */ /* 0x000fea0003800000 */
.L_x_2849:
[----:B------:R-:W-:-:S05]  /*c1d0*/  HADD2.F32 R0, -RZ, R16.H0_H0 ;  /* 0x20000010ff007230 */ /* 0x000fca0000004100 */
[----:B------:R-:W-:-:S05]  /*c1e0*/  F2FP.BF16.F32.PACK_AB R0, RZ, R0 ;  /* 0x00000000ff00723e */ /* 0x000fca00000010ff */
[----:B------:R-:W-:Y:S01]  /*c1f0*/  STG.E.U16 desc[UR36][R2.64], R0 ;  /* 0x0000000002007986 */ /* 0x000fe2000c101524 */
[----:B------:R-:W-:Y:S05]  /*c200*/  EXIT ;  /* 0x000000000000794d */ /* 0x000fea0003800000 */
.L_x_2846:
        /* <DEDUP_REMOVED lines=12> */
.L_x_2858:
        /* <DEDUP_REMOVED lines=17> */
.L_x_2861:
[----:B------:R-:W-:-:S04]  /*c3e0*/  LOP3.LUT R0, R7, 0x80000000, RZ, 0xc0, !PT ;  /* 0x8000000007007812 */ /* 0x000fc800078ec0ff */
[----:B------:R-:W-:-:S04]  /*c3f0*/  SHF.R.U32.HI R5, RZ, 0x18, R0 ;  /* 0x00000018ff057819 */ /* 0x000fc80000011600 */
[----:B------:R-:W-:-:S04]  /*c400*/  LOP3.LUT R4, R4, R5, RZ, 0xfc, !PT ;  /* 0x0000000504047212 */ /* 0x000fc800078efcff */
[----:B------:R-:W-:-:S07]  /*c410*/  PRMT R0, R4, 0x7610, R0 ;  /* 0x0000761004007816 */ /* 0x000fce0000000000 */
.L_x_2860:
[----:B------:R-:W-:Y:S05]  /*c420*/  BSYNC B0 ;  /* 0x0000000000007941 */ /* 0x000fea0003800000 */
.L_x_2859:
[----:B------:R-:W-:Y:S01]  /*c430*/  STG.E.U8 desc[UR36][R2.64], R0 ;  /* 0x0000000002007986 */ /* 0x000fe2000c101124 */
[----:B------:R-:W-:Y:S05]  /*c440*/  EXIT ;  /* 0x000000000000794d */ /* 0x000fea0003800000 */
.L_x_2857:
        /* <DEDUP_REMOVED lines=17> */
.L_x_2864:
[----:B------:R-:W-:-:S04]  /*c560*/  LOP3.LUT R0, R7, 0x80000000, RZ, 0xc0, !PT ;  /* 0x8000000007007812 */ /* 0x000fc800078ec0ff */
[----:B------:R-:W-:-:S04]  /*c570*/  SHF.R.U32.HI R5, RZ, 0x18, R0 ;  /* 0x00000018ff057819 */ /* 0x000fc80000011600 */
[----:B------:R-:W-:-:S04]  /*c580*/  LOP3.LUT R4, R4, R5, RZ, 0xfc, !PT ;  /* 0x0000000504047212 */ /* 0x000fc800078efcff */
[----:B------:R-:W-:-:S07]  /*c590*/  PRMT R0, R4, 0x7610, R0 ;  /* 0x0000761004007816 */ /* 0x000fce0000000000 */
.L_x_2863:
[----:B------:R-:W-:Y:S05]  /*c5a0*/  BSYNC B0 ;  /* 0x0000000000007941 */ /* 0x000fea0003800000 */
.L_x_2862:
[----:B------:R-:W-:Y:S01]  /*c5b0*/  STG.E.U8 desc[UR36][R2.64], R0 ;  /* 0x0000000002007986 */ /* 0x000fe2000c101124 */
[----:B------:R-:W-:Y:S05]  /*c5c0*/  EXIT ;  /* 0x000000000000794d */ /* 0x000fea0003800000 */
.L_x_2856:
        /* <DEDUP_REMOVED lines=22> */
.L_x_2839:
        /* <DEDUP_REMOVED lines=16> */
.L_x_2867:
[----:B------:R-:W-:Y:S05]  /*c830*/  EXIT ;  /* 0x000000000000794d */ /* 0x000fea0003800000 */
.L_x_2866:
[----:B------:R-:W-:-:S06]  /*c840*/  HADD2.F32 R4, -RZ, R16.H0_H0 ;  /* 0x20000010ff047230 */ /* 0x000fcc0000004100 */
[----:B------:R-:W0:Y:S02]  /*c850*/  F2I.U64.TRUNC R4, R4 ;  /* 0x0000000400047311 */ /* 0x000e24000020d800 */
[----:B0-----:R-:W-:Y:S01]  /*c860*/  STG.E.64 desc[UR36][R2.64], R4 ;  /* 0x0000000402007986 */ /* 0x001fe2000c101b24 */
[----:B------:R-:W-:Y:S05]  /*c870*/  EXIT ;  /* 0x000000000000794d */ /* 0x000fea0003800000 */
.L_x_2865:
[----:B------:R-:W-:-:S04]  /*c880*/  HADD2.F32 R16, -RZ, R16.H0_H0 ;  /* 0x20000010ff107230 */ /* 0x000fc80000004100 */
[----:B------:R-:W0:Y:S02]  /*c890*/  F2I.FTZ.U32.TRUNC.NTZ R5, R16 ;  /* 0x0000001000057305 */ /* 0x000e24000021f000 */
[----:B0-----:R-:W-:Y:S01]  /*c8a0*/  STG.E desc[UR36][R2.64], R5 ;  /* 0x0000000502007986 */ /* 0x001fe2000c101924 */
[----:B------:R-:W-:Y:S05]  /*c8b0*/  EXIT ;  /* 0x000000000000794d */ /* 0x000fea0003800000 */
.L_x_2868:
        /* <DEDUP_REMOVED lines=12> */
.L_x_19340:


//--------------------- .text._ZN2at6native18elementwise_kernelILi128ELi4EZNS0_22gpu_kernel_impl_nocastINS0_13BinaryFunctorIN3c104HalfES5_S5_NS0_15binary_internal10DivFunctorIS5_EEEEEEvRNS_18TensorIteratorBaseERKT_EUliE_EEviT1_ --------------------------
	.section	.text._ZN2at6native18elementwise_kernelILi128ELi4EZNS0_22gpu_kernel_impl_nocastINS0_13BinaryFunctorIN3c104HalfES5_S5_NS0_15binary_internal10DivFunctorIS5_EEEEEEvRNS_18TensorIteratorBaseERKT_EUliE_EEviT1_,"ax",@progbits
	.align	128
        .global         _ZN2at6native18elementwise_kernelILi128ELi4EZNS0_22gpu_kernel_impl_nocastINS0_13BinaryFunctorIN3c104HalfES5_S5_NS0_15binary_internal10DivFunctorIS5_EEEEEEvRNS_18TensorIteratorBaseERKT_EUliE_EEviT1_
        .type           _ZN2at6native18elementwise_kernelILi128ELi4EZNS0_22gpu_kernel_impl_nocastINS0_13BinaryFunctorIN3c104HalfES5_S5_NS0_15binary_internal10DivFunctorIS5_EEEEEEvRNS_18TensorIteratorBaseERKT_EUliE_EEviT1_,@function
        .size           _ZN2at6native18elementwise_kernelILi128ELi4EZNS0_22gpu_kernel_impl_nocastINS0_13BinaryFunctorIN3c104HalfES5_S5_NS0_15binary_internal10DivFunctorIS5_EEEEEEvRNS_18TensorIteratorBaseERKT_EUliE_EEviT1_,(.L_x_19341 - _ZN2at6native18elementwise_kernelILi128ELi4EZNS0_22gpu_kernel_impl_nocastINS0_13BinaryFunctorIN3c104HalfES5_S5_NS0_15binary_internal10DivFunctorIS5_EEEEEEvRNS_18TensorIteratorBaseERKT_EUliE_EEviT1_)
        .other          _ZN2at6native18elementwise_kernelILi128ELi4EZNS0_22gpu_kernel_impl_nocastINS0_13BinaryFunctorIN3c104HalfES5_S5_NS0_15binary_internal10DivFunctorIS5_EEEEEEvRNS_18TensorIteratorBaseERKT_EUliE_EEviT1_,@"STO_CUDA_ENTRY STV_DEFAULT"
_ZN2at6native18elementwise_kernelILi128ELi4EZNS0_22gpu_kernel_impl_nocastINS0_13BinaryFunctorIN3c104HalfES5_S5_NS0_15binary_internal10DivFunctorIS5_EEEEEEvRNS_18TensorIteratorBaseERKT_EUliE_EEviT1_:
.text._ZN2at6native18elementwise_kernelILi128ELi4EZNS0_22gpu_kernel_impl_nocastINS0_13BinaryFunctorIN3c104HalfES5_S5_NS0_15binary_internal10DivFunctorIS5_EEEEEEvRNS_18TensorIteratorBaseERKT_EUliE_EEviT1_:
        /* <DEDUP_REMOVED lines=363> */
.L_x_2871:
        /* <DEDUP_REMOVED lines=11> */
[----:B------:R-:W-:Y:S01]  /*1760*/  IADD3.X R5, RZ, UR9, RZ, P0, !PT ;  /* 0x00000009ff057c10 */ /* 0x000fe200087fe4ff */
[----:B--2---:R-:W-:-:S04]  /*1770*/  HADD2.F32 R2, -RZ, R8.H0_H0 ;  /* 0x20000008ff027230 */ /* 0x004fc80000004100 */
[----:B------:R-:W0:Y:S01]  /*1780*/  MUFU.RCP R11, R2 ;  /* 0x00000002000b7308 */ /* 0x000e220000001000 */
[----:B---3--:R-:W-:-:S05]  /*1790*/  HADD2.F32 R0, -RZ, R6.H0_H0 ;  /* 0x20000006ff007230 */ /* 0x008fca0000004100 */
[----:B0-----:R-:W-:-:S05]  /*17a0*/  FMUL.FTZ R0, R0, R11 ;  /* 0x0000000b00007220 */ /* 0x001fca0000410000 */
[----:B------:R-:W-:-:S05]  /*17b0*/  F2FP.F16.F32.PACK_AB R0, RZ, R0 ;  /* 0x00000000ff00723e */ /* 0x000fca00000000ff */
[----:B------:R0:W-:Y:S02]  /*17c0*/  STG.E.U16 desc[UR4][R4.64], R0 ;  /* 0x0000000004007986 */ /* 0x0001e4000c101504 */
.L_x_2870:
[----:B------:R-:W-:Y:S05]  /*17d0*/  BSYNC B0 ;  /* 0x0000000000007941 */ /* 0x000fea0003800000 */
.L_x_2869:
        /* <DEDUP_REMOVED lines=356> */
.L_x_2874:
        /* <DEDUP_REMOVED lines=12> */
[----:B------:R-:W-:Y:S01]  /*2ee0*/  ISETP.GE.AND P0, PT, R3, UR6, PT ;  /* 0x0000000603007c0c */ /* 0x000fe2000bf06270 */
[----:B--2---:R-:W-:-:S04]  /*2ef0*/  HADD2.F32 R2, -RZ, R8.H0_H0 ;  /* 0x20000008ff027230 */ /* 0x004fc80000004100 */
[----:B------:R-:W0:Y:S01]  /*2f00*/  MUFU.RCP R11, R2 ;  /* 0x00000002000b7308 */ /* 0x000e220000001000 */
[----:B---3--:R-:W-:-:S05]  /*2f10*/  HADD2.F32 R0, -RZ, R6.H0_H0 ;  /* 0x20000006ff007230 */ /* 0x008fca0000004100 */
[----:B0-----:R-:W-:-:S05]  /*2f20*/  FMUL.FTZ R0, R0, R11 ;  /* 0x0000000b00007220 */ /* 0x001fca0000410000 */
[----:B------:R-:W-:-:S05]  /*2f30*/  F2FP.F16.F32.PACK_AB R0, RZ, R0 ;  /* 0x00000000ff00723e */ /* 0x000fca00000000ff */
        /* <DEDUP_REMOVED lines=355> */
.L_x_2875:
        /* <DEDUP_REMOVED lines=18> */
.L_x_2873:
[----:B------:R-:W-:Y:S05]  /*4690*/  BSYNC B0 ;  /* 0x0000000000007941 */ /* 0x000fea0003800000 */
.L_x_2872:
        /* <DEDUP_REMOVED lines=355> */
.L_x_2876:
        /* <DEDUP_REMOVED lines=10> */
[----:B------:R-:W-:Y:S01]  /*5d70*/  IADD3.X R5, RZ, UR7, RZ, P0, !PT ;  /* 0x00000007ff057c10 */ /* 0x000fe200087fe4ff */
[----:B--2---:R-:W-:-:S04]  /*5d80*/  HADD2.F32 R8, -RZ, R6.H0_H0 ;  /* 0x20000006ff087230 */ /* 0x004fc80000004100 */
[----:B------:R-:W0:Y:S01]  /*5d90*/  MUFU.RCP R9, R8 ;  /* 0x0000000800097308 */ /* 0x000e220000001000 */
[----:B---3--:R-:W-:-:S05]  /*5da0*/  HADD2.F32 R0, -RZ, R2.H0_H0 ;  /* 0x20000002ff007230 */ /* 0x008fca0000004100 */
[----:B0-----:R-:W-:-:S05]  /*5db0*/  FMUL.FTZ R0, R0, R9 ;  /* 0x0000000900007220 */ /* 0x001fca0000410000 */
[----:B------:R-:W-:-:S05]  /*5dc0*/  F2FP.F16.F32.PACK_AB R0, RZ, R0 ;  /* 0x00000000ff00723e */ /* 0x000fca00000000ff */
[----:B------:R-:W-:Y:S01]  /*5dd0*/  STG.E.U16 desc[UR4][R4.64], R0 ;  /* 0x0000000004007986 */ /* 0x000fe2000c101504 */
[----:B------:R-:W-:Y:S05]  /*5de0*/  EXIT ;  /* 0x000000000000794d */ /* 0x000fea0003800000 */
.L_x_2877:
        /* <DEDUP_REMOVED lines=9> */
.L_x_19341:


//--------------------- .text._ZN2at6native27unrolled_elementwise_kernelINS0_13BinaryFunctorIN3c104HalfES4_S4_NS0_15binary_internal10DivFunctorIS4_EEEESt5arrayIPcLm3EELi4E23TrivialOffsetCalculatorILi2EjESC_ILi1EjENS0_6memory15LoadWithoutCastENSF_16StoreWithoutCastEEEviT_T0_T2_T3_T4_T5_ --------------------------
	.section	.text._ZN2at6native27unrolled_elementwise_kernelINS0_13BinaryFunctorIN3c104HalfES4_S4_NS0_15binary_internal10DivFunctorIS4_EEEESt5arrayIPcLm3EELi4E23TrivialOffsetCalculatorILi2EjESC_ILi1EjENS0_6memory15LoadWithoutCastENSF_16StoreWithoutCastEEEviT_T0_T2_T3_T4_T5_,"ax",@progbits
	.align	128
        .global         _ZN2at6native27unrolled_elementwise_kernelINS0_13BinaryFunctorIN3c104HalfES4_S4_NS0_15binary_internal10DivFunctorIS4_EEEESt5arrayIPcLm3EELi4E23TrivialOffsetCalculatorILi2EjESC_ILi1EjENS0_6memory15LoadWithoutCastENSF_16StoreWithoutCastEEEviT_T0_T2_T3_T4_T5_
        .type           _ZN2at6native27unrolled_elementwise_kernelINS0_13BinaryFunctorIN3c104HalfES4_S4_NS0_15binary_internal10DivFunctorIS4_EEEESt5arrayIPcLm3EELi4E23TrivialOffsetCalculatorILi2EjESC_ILi1EjENS0_6memory15LoadWithoutCastENSF_16StoreWithoutCastEEEviT_T0_T2_T3_T4_T5_,@function
        .size           _ZN2at6native27unrolled_elementwise_kernelINS0_13BinaryFunctorIN3c104HalfES4_S4_NS0_15binary_internal10DivFunctorIS4_EEEESt5arrayIPcLm3EELi4E23TrivialOffsetCalculatorILi2EjESC_ILi1EjENS0_6memory15LoadWithoutCastENSF_16StoreWithoutCastEEEviT_T0_T2_T3_T4_T5_,(.L_x_19342 - _ZN2at6native27unrolled_elementwise_kernelINS0_13BinaryFunctorIN3c104HalfES4_S4_NS0_15binary_internal10DivFunctorIS4_EEEESt5arrayIPcLm3EELi4E23TrivialOffsetCalculatorILi2EjESC_ILi1EjENS0_6memory15LoadWithoutCastENSF_16StoreWithoutCastEEEviT_T0_T2_T3_T4_T5_)
        .other          _ZN2at6native27unrolled_elementwise_kernelINS0_13BinaryFunctorIN3c104HalfES4_S4_NS0_15binary_internal10DivFunctorIS4_EEEESt5arrayIPcLm3EELi4E23TrivialOffsetCalculatorILi2EjESC_ILi1EjENS0_6memory15LoadWithoutCastENSF_16StoreWithoutCastEEEviT_T0_T2_T3_T4_T5_,@"STO_CUDA_ENTRY STV_DEFAULT"
_ZN2at6native27unrolled_elementwise_kernelINS0_13BinaryFunctorIN3c104HalfES4_S4_NS0_15binary_internal10DivFunctorIS4_EEEESt5arrayIPcLm3EELi4E23TrivialOffsetCalculatorILi2EjESC_ILi1EjENS0_6memory15LoadWithoutCastENSF_16StoreWithoutCastEEEviT_T0_T2_T3_T4_T5_:
.text._ZN2at6native27unrolled_elementwise_kernelINS0_13BinaryFunctorIN3c104HalfES4_S4_NS0_15binary_internal10DivFunctorIS4_EEEESt5arrayIPcLm3EELi4E23TrivialOffsetCalculatorILi2EjESC_ILi1EjENS0_6memory15LoadWithoutCastENSF_16StoreWithoutCastEEEviT_T0_T2_T3_T4_T5_:
[----:B------:R-:W-:Y:S01]  /*0000*/  LDC R1, c[0x0][0x28] ;  /* 0x00000a00ff017b82 */ /* 0x000fe20000000800 */
[----:B------:R-:W0:Y:S07]  /*0010*/  S2R R0, SR_CTAID.X ;  /* 0x0000000000007919 */ /* 0x000e2e0000002500 */
[----:B------:R-:W0:Y:S01]  /*0020*/  LDC R3, c[0x0][0x210] ;  /* 0x00008400ff037b82 */ /* 0x000e220000000800 */
[----:B------:R-:W-:Y:S01]  /*0030*/  PRMT R21, RZ, 0x7610, R21 ;  /* 0x00007610ff157816 */ /* 0x000fe20000000015 */
[----:B------:R-:W-:Y:S01]  /*0040*/  ULDC.64 UR4, c[0x0][0x208] ;  /* 0x0000820000047ab9 */ /* 0x000fe20000000a00 */
[----:B------:R-:W1:Y:S01]  /*0050*/  S2R R17, SR_TID.X ;  /* 0x0000000000117919 */ /* 0x000e620000002100 */
[----:B------:R-:W-:Y:S01]  /*0060*/  PRMT R20, RZ, 0x7610, R20 ;  /* 0x00007610ff147816 */ /* 0x000fe20000000014 */
[----:B0-----:R-:W-:Y:S01]  /*0070*/  IMAD R14, R0, -0x200, R3 ;  /* 0xfffffe00000e7824 */ /* 0x001fe200078e0203 */
[----:B-1----:R-:W-:-:S04]  /*0080*/  MOV R15, R17 ;  /* 0x00000011000f7202 */ /* 0x002fc80000000f00 */
[----:B------:R-:W-:-:S13]  /*0090*/  ISETP.GE.AND P0, PT, R17, R14, PT ;  /* 0x0000000e1100720c */ /* 0x000fda0003f06270 */
[----:B------:R-:W-:Y:S01]  /*00a0*/  @!P0 IMAD R27, R0, 0x200, R15 ;  /* 0x00000200001b8824 */ /* 0x000fe200078e020f */
[----:B------:R-:W-:Y:S01]  /*00b0*/  @!P0 IADD3 R15, R15, 0x80, RZ ;  /* 0x000000800f0f8810 */ /* 0x000fe20007ffe0ff */
[----:B------:R-:W0:Y:S03]  /*00c0*/  @!P0 LDC.64 R10, c[0x0][0x228] ;  /* 0x00008a00ff0a8b82 */ /* 0x000e260000000a00 */
[----:B------:R-:W-:-:S05]  /*00d0*/  ISETP.GE.AND P1, PT, R15, R14, PT ;  /* 0x0000000e0f00720c */ /* 0x000fca0003f26270 */
[----:B------:R-:W1:Y:S08]  /*00e0*/  @!P0 LDC.64 R2, c[0x0][0x220] ;  /* 0x00008800ff028b82 */ /* 0x000e700000000a00 */
[----:B------:R-:W-:Y:S01]  /*00f0*/  @!P1 IMAD R23, R0, 0x200, R15 ;  /* 0x0000020000179824 */ /* 0x000fe200078e020f */
[----:B------:R-:W-:Y:S01]  /*0100*/  @!P1 IADD3 R15, R15, 0x80, RZ ;  /* 0x000000800f0f9810 */ /* 0x000fe20007ffe0ff */
[----:B------:R-:W2:Y:S03]  /*0110*/  @!P1 LDC.64 R12, c[0x0][0x228] ;  /* 0x00008a00ff0c9b82 */ /* 0x000ea60000000a00 */
[----:B------:R-:W-:Y:S01]  /*0120*/  ISETP.GE.AND P3, PT, R15, R14, PT ;  /* 0x0000000e0f00720c */ /* 0x000fe20003f66270 */
[----:B0-----:R-:W-:Y:S01]  /*0130*/  @!P0 IMAD.WIDE.U32 R10, R27, 0x2, R10 ;  /* 0x000000021b0a8825 */ /* 0x001fe200078e000a */
[----:B------:R-:W-:-:S03]  /*0140*/  PRMT R24, RZ, 0x7610, R24 ;  /* 0x00007610ff187816 */ /* 0x000fc60000000018 */
[----:B------:R-:W0:Y:S01]  /*0150*/  @!P1 LDC.64 R4, c[0x0][0x220] ;  /* 0x00008800ff049b82 */ /* 0x000e220000000a00 */
[----:B------:R3:W4:Y:S07]  /*0160*/  @!P0 LDG.E.U16 R21, desc[UR4][R10.64] ;  /* 0x000000040a158981 */ /* 0x00072e000c1e1500 */
[----:B------:R-:W3:Y:S01]  /*0170*/  @!P3 LDC.64 R8, c[0x0][0x228] ;  /* 0x00008a00ff08bb82 */ /* 0x000ee20000000a00 */
[----:B-1----:R-:W-:Y:S01]  /*0180*/  @!P0 IMAD.WIDE.U32 R2, R27, 0x2, R2 ;  /* 0x000000021b028825 */ /* 0x002fe200078e0002 */
[----:B------:R-:W-:-:S03]  /*0190*/  PRMT R22, RZ, 0x7610, R22 ;  /* 0x00007610ff167816 */ /* 0x000fc60000000016 */
[----:B------:R-:W-:Y:S01]  /*01a0*/  @!P3 IMAD R25, R0, 0x200, R15 ;  /* 0x000002000019b824 */ /* 0x000fe200078e020f */
[----:B------:R-:W4:Y:S02]  /*01b0*/  @!P0 LDG.E.U16 R24, desc[UR4][R2.64] ;  /* 0x0000000402188981 */ /* 0x000f24000c1e1500 */
[----:B------:R-:W1:Y:S01]  /*01c0*/  @!P3 LDC.64 R6, c[0x0][0x220] ;  /* 0x00008800ff06bb82 */ /* 0x000e620000000a00 */
[----:B--2---:R-:W-:-:S05]  /*01d0*/  @!P1 IMAD.WIDE.U32 R12, R23, 0x2, R12 ;  /* 0x00000002170c9825 */ /* 0x004fca00078e000c */
[----:B------:R2:W4:Y:S01]  /*01e0*/  @!P1 LDG.E.U16 R20, desc[UR4][R12.64] ;  /* 0x000000040c149981 */ /* 0x000522000c1e1500 */
[----:B---3--:R-:W-:-:S05]  /*01f0*/  @!P3 IMAD.WIDE.U32 R8, R25, 0x2, R8 ;  /* 0x000000021908b825 */ /* 0x008fca00078e0008 */
[----:B------:R3:W4:Y:S01]  /*0200*/  @!P3 LDG.E.U16 R22, desc[UR4][R8.64] ;  /* 0x000000040816b981 */ /* 0x000722000c1e1500 */
[----:B0-----:R-:W-:Y:S01]  /*0210*/  @!P1 IMAD.WIDE.U32 R4, R23, 0x2, R4 ;  /* 0x0000000217049825 */ /* 0x001fe200078e0004 */
[----:B------:R-:W-:-:S03]  /*0220*/  PRMT R23, RZ, 0x7610, R23 ;  /* 0x00007610ff177816 */ /* 0x000fc60000000017 */
[----:B-1----:R-:W-:Y:S01]  /*0230*/  @!P3 IMAD.WIDE.U32 R6, R25, 0x2, R6 ;  /* 0x000000021906b825 */ /* 0x002fe200078e0006 */
[----:B------:R-:W-:Y:S02]  /*0240*/  PRMT R25, RZ, 0x7610, R25 ;  /* 0x00007610ff197816 */ /* 0x000fe40000000019 */
[----:B------:R0:W4:Y:S04]  /*0250*/  @!P1 LDG.E.U16 R23, desc[UR4][R4.64] ;  /* 0x0000000404179981 */ /* 0x000128000c1e1500 */
[----:B------:R-:W4:Y:S01]  /*0260*/  @!P3 LDG.E.U16 R25, desc[UR4][R6.64] ;  /* 0x000000040619b981 */ /* 0x000f22000c1e1500 */
[----:B------:R-:W-:-:S04]  /*0270*/  @!P3 IADD3 R15, R15, 0x80, RZ ;  /* 0x000000800f0fb810 */ /* 0x000fc80007ffe0ff */
[----:B------:R-:W-:-:S13]  /*0280*/  ISETP.GE.AND P2, PT, R15, R14, PT ;  /* 0x0000000e0f00720c */ /* 0x000fda0003f46270 */
[----:B------:R-:W1:Y:S08]  /*0290*/  @!P2 LDC.64 R10, c[0x0][0x228] ;  /* 0x00008a00ff0aab82 */ /* 0x000e700000000a00 */
[----:B--2---:R-:W2:Y:S01]  /*02a0*/  @!P2 LDC.64 R12, c[0x0][0x220] ;  /* 0x00008800ff0cab82 */ /* 0x004ea20000000a00 */
[----:B------:R-:W-:Y:S02]  /*02b0*/  VIADD R3, R17, 0x100 ;  /* 0x0000010011037836 */ /* 0x000fe40000000000 */
[----:B------:R-:W-:Y:S01]  /*02c0*/  @!P2 IMAD R15, R0, 0x200, R15 ;  /* 0x00000200000fa824 */ /* 0x000fe200078e020f */
[----:B---3--:R-:W-:-:S02]  /*02d0*/  PRMT R8, RZ, 0x7610, R8 ;  /* 0x00007610ff087816 */ /* 0x008fc40000000008 */
[----:B------:R-:W-:Y:S02]  /*02e0*/  ISETP.GE.AND P3, PT, R3, R14, PT ;  /* 0x0000000e0300720c */ /* 0x000fe40003f66270 */
[----:B------:R-:W3:Y:S01]  /*02f0*/  @!P0 LDC.64 R2, c[0x0][0x218] ;  /* 0x00008600ff028b82 */ /* 0x000ee20000000a00 */
[----:B------:R-:W-:Y:S01]  /*0300*/  PRMT R9, RZ, 0x7610, R9 ;  /* 0x00007610ff097816 */ /* 0x000fe20000000009 */
[----:B-1----:R-:W-:-:S05]  /*0310*/  @!P2 IMAD.WIDE.U32 R10, R15, 0x2, R10 ;  /* 0x000000020f0aa825 */ /* 0x002fca00078e000a */
[----:B------:R1:W5:Y:S01]  /*0320*/  @!P2 LDG.E.U16 R8, desc[UR4][R10.64] ;  /* 0x000000040a08a981 */ /* 0x000362000c1e1500 */
[----:B--2---:R-:W-:Y:S01]  /*0330*/  @!P2 IMAD.WIDE.U32 R12, R15, 0x2, R12 ;  /* 0x000000020f0ca825 */ /* 0x004fe200078e000c */
[----:B------:R-:W-:-:S04]  /*0340*/  IADD3 R15, R17, 0x80, RZ ;  /* 0x00000080110f7810 */ /* 0x000fc80007ffe0ff */
[----:B------:R1:W5:Y:S01]  /*0350*/  @!P2 LDG.E.U16 R9, desc[UR4][R12.64] ;  /* 0x000000040c09a981 */ /* 0x000362000c1e1500 */
[----:B------:R-:W-:Y:S02]  /*0360*/  ISETP.GE.AND P2, PT, R15, R14, PT ;  /* 0x0000000e0f00720c */ /* 0x000fe40003f46270 */
[----:B0-----:R-:W-:-:S04]  /*0370*/  IADD3 R5, R17, 0x180, RZ ;  /* 0x0000018011057810 */ /* 0x001fc80007ffe0ff */
[----:B------:R-:W-:Y:S02]  /*0380*/  ISETP.GE.AND P1, PT, R5, R14, PT ;  /* 0x0000000e0500720c */ /* 0x000fe40003f26270 */
[----:B------:R-:W-:-:S05]  /*0390*/  @!P0 LEA R5, R0, R17, 0x9 ;  /* 0x0000001100058211 */ /* 0x000fca00078e48ff */
[----:B---3--:R-:W-:-:S04]  /*03a0*/  @!P0 IMAD.WIDE.U32 R2, R5, 0x2, R2 ;  /* 0x0000000205028825 */ /* 0x008fc800078e0002 */
[----:B------:R-:W-:-:S05]  /*03b0*/  @!P0 IMAD.MOV.U32 R17, RZ, RZ, R15 ;  /* 0x000000ffff118224 */ /* 0x000fca00078e000f */
[----:B------:R-:W-:Y:S01]  /*03c0*/  ISETP.GE.AND P4, PT, R17, R14, PT ;  /* 0x0000000e1100720c */ /* 0x000fe20003f86270 */
[----:B------:R-:W-:Y:S01]  /*03d0*/  BSSY B0, `(.L_x_2878) ;  /* 0x000001c000007945 */ /* 0x000fe20003800000 */
[----:B----4-:R-:W-:-:S06]  /*03e0*/  @!P0 HADD2.F32 R21, -RZ, R21.H0_H0 ;  /* 0x20000015ff158230 */ /* 0x010fcc0000004100 */
[----:B------:R-:W0:Y:S01]  /*03f0*/  @!P0 MUFU.RCP R21, R21 ;  /* 0x0000001500158308 */ /* 0x000e220000001000 */
[----:B------:R-:W-:Y:S02]  /*0400*/  @!P0 HADD2.F32 R24, -RZ, R24.H0_H0 ;  /* 0x20000018ff188230 */ /* 0x000fe40000004100 */
[----:B------:R-:W-:-:S03]  /*0410*/  @!P2 HADD2.F32 R20, -RZ, R20.H0_H0 ;  /* 0x20000014ff14a230 */ /* 0x000fc60000004100 */
[----:B0-----:R-:W-:-:S03]  /*0420*/  @!P0 FMUL.FTZ R24, R24, R21 ;  /* 0x0000001518188220 */ /* 0x001fc60000410000 */
[----:B------:R-:W0:Y:S02]  /*0430*/  @!P2 MUFU.RCP R20, R20 ;  /* 0x000000140014a308 */ /* 0x000e240000001000 */
[----:B------:R-:W-:Y:S01]  /*0440*/  @!P0 F2FP.F16.F32.PACK_AB R19, RZ, R24 ;  /* 0x00000018ff13823e */ /* 0x000fe200000000ff */
[----:B------:R-:W-:-:S04]  /*0450*/  @!P3 HADD2.F32 R22, -RZ, R22.H0_H0 ;  /* 0x20000016ff16b230 */ /* 0x000fc80000004100 */
[----:B------:R1:W-:Y:S02]  /*0460*/  @!P0 STG.E.U16 desc[UR4][R2.64], R19 ;  /* 0x0000001302008986 */ /* 0x0003e4000c101504 */
[----:B------:R-:W2:Y:S01]  /*0470*/  @!P3 MUFU.RCP R22, R22 ;  /* 0x000000160016b308 */ /* 0x000ea20000001000 */
[----:B------:R-:W-:Y:S02]  /*0480*/  @!P2 HADD2.F32 R23, -RZ, R23.H0_H0 ;  /* 0x20000017ff17a230 */ /* 0x000fe40000004100 */
[----:B------:R-:W-:-:S03]  /*0490*/  @!P3 HADD2.F32 R25, -RZ, R25.H0_H0 ;  /* 0x20000019ff19b230 */ /* 0x000fc60000004100 */
[----:B0-----:R-:W-:-:S05]  /*04a0*/  @!P2 FMUL.FTZ R23, R23, R20 ;  /* 0x000000141717a220 */ /* 0x001fca0000410000 */
[----:B------:R-:W-:Y:S01]  /*04b0*/  @!P2 F2FP.F16.F32.PACK_AB R16, RZ, R23 ;  /* 0x00000017ff10a23e */ /* 0x000fe200000000ff */
[----:B--2---:R-:W-:-:S05]  /*04c0*/  @!P3 FMUL.FTZ R25, R25, R22 ;  /* 0x000000161919b220 */ /* 0x004fca0000410000 */
[----:B------:R-:W-:Y:S01]  /*04d0*/  @!P3 F2FP.F16.F32.PACK_AB R18, RZ, R25 ;  /* 0x00000019ff12b23e */ /* 0x000fe200000000ff */
[----:B-1----:R-:W-:Y:S06]  /*04e0*/  @P4 BRA `(.L_x_2879) ;  /* 0x0000000000284947 */ /* 0x002fec0003800000 */
[----:B------:R-:W0:Y:S01]  /*04f0*/  LDC.64 R4, c[0x0][0x218] ;  /* 0x00008600ff047b82 */ /* 0x000e220000000a00 */
[----:B------:R-:W-:Y:S02]  /*0500*/  LEA R3, R0, R17, 0x9 ;  /* 0x0000001100037211 */ /* 0x000fe400078e48ff */
[----:B------:R-:W-:-:S04]  /*0510*/  IADD3 R17, R17, 0x80, RZ ;  /* 0x0000008011117810 */ /* 0x000fc80007ffe0ff */
[----:B------:R-:W-:-:S13]  /*0520*/  ISETP.GE.AND P0, PT, R17, R14, PT ;  /* 0x0000000e1100720c */ /* 0x000fda0003f06270 */
[----:B------:R-:W-:Y:S01]  /*0530*/  @!P0 IMAD R7, R0, 0x200, R17 ;  /* 0x0000020000078824 */ /* 0x000fe200078e0211 */
[----:B------:R-:W-:Y:S01]  /*0540*/  @!P0 IADD3 R17, R17, 0x80, RZ ;  /* 0x0000008011118810 */ /* 0x000fe20007ffe0ff */
[----:B0-----:R-:W-:-:S04]  /*0550*/  IMAD.WIDE.U32 R2, R3, 0x2, R4 ;  /* 0x0000000203027825 */ /* 0x001fc800078e0004 */
[----:B------:R-:W-:Y:S01]  /*0560*/  @!P0 IMAD.WIDE.U32 R4, R7, 0x2, R4 ;  /* 0x0000000207048825 */ /* 0x000fe200078e0004 */
[----:B------:R0:W-:Y:S04]  /*0570*/  STG.E.U16 desc[UR4][R2.64], R16 ;  /* 0x0000001002007986 */ /* 0x0001e8000c101504 */
[----:B------:R0:W-:Y:S02]  /*0580*/  @!P0 STG.E.U16 desc[UR4][R4.64], R18 ;  /* 0x0000001204008986 */ /* 0x0001e4000c101504 */
.L_x_2879:
[----:B------:R-:W-:Y:S05]  /*0590*/  BSYNC B0 ;  /* 0x0000000000007941 */ /* 0x000fea0003800000 */
.L_x_2878:
[----:B-----5:R-:W-:Y:S01]  /*05a0*/  @!P1 HADD2.F32 R8, -RZ, R8.H0_H0 ;  /* 0x20000008ff089230 */ /* 0x020fe20000004100 */
[----:B------:R-:W-:-:S05]  /*05b0*/  ISETP.GE.AND P0, PT, R17, R14, PT ;  /* 0x0000000e1100720c */ /* 0x000fca0003f06270 */
[----:B------:R-:W1:Y:S08]  /*05c0*/  @!P1 MUFU.RCP R8, R8 ;  /* 0x0000000800089308 */ /* 0x000e700000001000 */
[----:B------:R-:W-:Y:S05]  /*05d0*/  @P0 EXIT ;  /* 0x000000000000094d */ /* 0x000fea0003800000 */
[----:B0-----:R-:W0:Y:S01]  /*05e0*/  LDC.64 R2, c[0x0][0x218] ;  /* 0x00008600ff027b82 */ /* 0x001e220000000a00 */
[----:B------:R-:W-:Y:S01]  /*05f0*/  @!P1 HADD2.F32 R9, -RZ, R9.H0_H0 ;  /* 0x20000009ff099230 */ /* 0x000fe20000004100 */
[----:B------:R-:W-:-:S04]  /*0600*/  LEA R17, R0, R17, 0x9 ;  /* 0x0000001100117211 */ /* 0x000fc800078e48ff */
[----:B-1----:R-:W-:-:S05]  /*0610*/  @!P1 FMUL.FTZ R9, R9, R8 ;  /* 0x0000000809099220 */ /* 0x002fca0000410000 */
[----:B------:R-:W-:Y:S01]  /*0620*/  @!P1 F2FP.F16.F32.PACK_AB R4, RZ, R9 ;  /* 0x00000009ff04923e */ /* 0x000fe200000000ff */
[----:B0-----:R-:W-:-:S05]  /*0630*/  IMAD.WIDE.U32 R2, R17, 0x2, R2 ;  /* 0x0000000211027825 */ /* 0x001fca00078e0002 */
[----:B------:R-:W-:Y:S01]  /*0640*/  STG.E.U16 desc[UR4][R2.64], R4 ;  /* 0x0000000402007986 */ /* 0x000fe2000c101504 */
[----:B------:R-:W-:Y:S05]  /*0650*/  EXIT ;  /* 0x000000000000794d */ /* 0x000fea0003800000 */
.L_x_2880:
        /* <DEDUP_REMOVED lines=10> */
.L_x_19342:


//--------------------- .text._ZN2at6native29vectorized_elementwise_kernelILi2ENS0_13BinaryFunctorIN3c104HalfES4_S4_NS0_15binary_internal10DivFunctorIS4_EEEESt5arrayIPcLm3EEEEviT0_T1_ --------------------------
	.section	.text._ZN2at6native29vectorized_elementwise_kernelILi2ENS0_13BinaryFunctorIN3c104HalfES4_S4_NS0_15binary_internal10DivFunctorIS4_EEEESt5arrayIPcLm3EEEEviT0_T1_,"ax",@progbits
	.align	128
        .global         _ZN2at6native29vectorized_elementwise_kernelILi2ENS0_13BinaryFunctorIN3c104HalfES4_S4_NS0_15binary_internal10DivFunctorIS4_EEEESt5arrayIPcLm3EEEEviT0_T1_
        .type           _ZN2at6native29vectorized_elementwise_kernelILi2ENS0_13BinaryFunctorIN3c104HalfES4_S4_NS0_15binary_internal10DivFunctorIS4_EEEESt5arrayIPcLm3EEEEviT0_T1_,@function
        .size           _ZN2at6native29vectorized_elementwise_kernelILi2ENS0_13BinaryFunctorIN3c104HalfES4_S4_NS0_15binary_internal10DivFunctorIS4_EEEESt5arrayIPcLm3EEEEviT0_T1_,(.L_x_19343 - _ZN2at6native29vectorized_elementwise_kernelILi2ENS0_13BinaryFunctorIN3c104HalfES4_S4_NS0_15binary_internal10DivFunctorIS4_EEEESt5arrayIPcLm3EEEEviT0_T1_)
        .other          _ZN2at6native29vectorized_elementwise_kernelILi2ENS0_13BinaryFunctorIN3c104HalfES4_S4_NS0_15binary_internal10DivFunctorIS4_EEEESt5arrayIPcLm3EEEEviT0_T1_,@"STO_CUDA_ENTRY STV_DEFAULT"
_ZN2at6native29vectorized_elementwise_kernelILi2ENS0_13BinaryFunctorIN3c104HalfES4_S4_NS0_15binary_internal10DivFunctorIS4_EEEESt5arrayIPcLm3EEEEviT0_T1_:
.text._ZN2at6native29vectorized_elementwise_kernelILi2ENS0_13BinaryFunctorIN3c104HalfES4_S4_NS0_15binary_internal10DivFunctorIS4_EEEESt5arrayIPcLm3EEEEviT0_T1_:
[----:B------:R-:W-:Y:S01]  /*0000*/  LDC R1, c[0x0][0x28] ;  /* 0x00000a00ff017b82 */ /* 0x000fe20000000800 */
[----:B------:R-:W0:Y:S01]  /*0010*/  S2R R0, SR_CTAID.X ;  /* 0x0000000000007919 */ /* 0x000e220000002500 */
[----:B------:R-:W-:Y:S01]  /*0020*/  ULDC UR4, c[0x0][0x210] ;  /* 0x0000840000047ab9 */ /* 0x000fe20000000800 */
[----:B0-----:R-:W-:-:S04]  /*0030*/  SHF.L.U32 R0, R0, 0xa, RZ ;  /* 0x0000000a00007819 */ /* 0x001fc800000006ff */
        /* <DEDUP_REMOVED lines=19> */
[----:B0-----:R-:W0:Y:S02]  /*0170*/  LDC.64 R2, c[0x0][0x218] ;  /* 0x00008600ff027b82 */ /* 0x001e240000000a00 */
[----:B0-----:R-:W-:-:S04]  /*0180*/  IMAD.WIDE.U32 R2, R0, 0x2, R2 ;  /* 0x0000000200027825 */ /* 0x001fc800078e0002 */
[----:B------:R-:W-:-:S04]  /*0190*/  IMAD.WIDE R2, R4, 0x4, R2 ;  /* 0x0000000404027825 */ /* 0x000fc800078e0202 */
[--C-:B--2---:R-:W-:Y:S02]  /*01a0*/  HADD2.F32 R13, -RZ, R15.reuse.H0_H0 ;  /* 0x2000000fff0d7230 */ /* 0x104fe40000004100 */
[----:B------:R-:W-:Y:S02]  /*01b0*/  HADD2.F32 R15, -RZ, R15.H1_H1 ;  /* 0x3000000fff0f7230 */ /* 0x000fe40000004100 */
[--C-:B---3--:R-:W-:Y:S02]  /*01c0*/  HADD2.F32 R14, -RZ, R7.reuse.H0_H0 ;  /* 0x20000007ff0e7230 */ /* 0x108fe40000004100 */
[----:B------:R-:W-:Y:S01]  /*01d0*/  HADD2.F32 R17, -RZ, R7.H1_H1 ;  /* 0x30000007ff117230 */ /* 0x000fe20000004100 */
[----:B------:R-:W0:Y:S01]  /*01e0*/  MUFU.RCP R13, R13 ;  /* 0x0000000d000d7308 */ /* 0x000e220000001000 */
[--C-:B----4-:R-:W-:Y:S02]  /*01f0*/  HADD2.F32 R8, -RZ, R10.reuse.H0_H0 ;  /* 0x2000000aff087230 */ /* 0x110fe40000004100 */
[----:B------:R-:W-:-:S02]  /*0200*/  HADD2.F32 R10, -RZ, R10.H1_H1 ;  /* 0x3000000aff0a7230 */ /* 0x000fc40000004100 */
[--C-:B-----5:R-:W-:Y:S02]  /*0210*/  HADD2.F32 R7, -RZ, R9.reuse.H0_H0 ;  /* 0x20000009ff077230 */ /* 0x120fe40000004100 */
[----:B------:R-:W-:Y:S01]  /*0220*/  HADD2.F32 R9, -RZ, R9.H1_H1 ;  /* 0x30000009ff097230 */ /* 0x000fe20000004100 */
[----:B------:R-:W1:Y:S08]  /*0230*/  MUFU.RCP R15, R15 ;  /* 0x0000000f000f7308 */ /* 0x000e700000001000 */
[----:B------:R-:W2:Y:S08]  /*0240*/  MUFU.RCP R14, R14 ;  /* 0x0000000e000e7308 */ /* 0x000eb00000001000 */
[----:B------:R3:W4:Y:S01]  /*0250*/  MUFU.RCP R18, R17 ;  /* 0x0000001100127308 */ /* 0x0007220000001000 */
[----:B------:R-:W-:-:S02]  /*0260*/  HADD2.F32 R16, -RZ, R12.H0_H0 ;  /* 0x2000000cff107230 */ /* 0x000fc40000004100 */
[----:B------:R-:W-:-:S05]  /*0270*/  HADD2.F32 R12, -RZ, R12.H1_H1 ;  /* 0x3000000cff0c7230 */ /* 0x000fca0000004100 */
[----:B------:R-:W5:Y:S08]  /*0280*/  MUFU.RCP R8, R8 ;  /* 0x0000000800087308 */ /* 0x000f700000001000 */
[----:B------:R-:W5:Y:S08]  /*0290*/  MUFU.RCP R10, R10 ;  /* 0x0000000a000a7308 */ /* 0x000f700000001000 */
[----:B------:R-:W5:Y:S08]  /*02a0*/  MUFU.RCP R7, R7 ;  /* 0x0000000700077308 */ /* 0x000f700000001000 */
[----:B------:R-:W5:Y:S01]  /*02b0*/  MUFU.RCP R9, R9 ;  /* 0x0000000900097308 */ /* 0x000f620000001000 */
[----:B0-----:R-:W-:Y:S01]  /*02c0*/  FMUL.FTZ R13, R16, R13 ;  /* 0x0000000d100d7220 */ /* 0x001fe20000410000 */
[----:B-1----:R-:W-:Y:S01]  /*02d0*/  FMUL.FTZ R12, R12, R15 ;  /* 0x0000000f0c0c7220 */ /* 0x002fe20000410000 */
[----:B---3--:R-:W-:-:S02]  /*02e0*/  HADD2.F32 R17, -RZ, R11.H0_H0 ;  /* 0x2000000bff117230 */ /* 0x008fc40000004100 */
[----:B------:R-:W-:Y:S02]  /*02f0*/  HADD2.F32 R15, -RZ, R5.H0_H0 ;  /* 0x20000005ff0f7230 */ /* 0x000fe40000004100 */
[--C-:B------:R-:W-:Y:S02]  /*0300*/  HADD2.F32 R16, -RZ, R6.reuse.H0_H0 ;  /* 0x20000006ff107230 */ /* 0x100fe40000004100 */
[----:B------:R-:W-:Y:S02]  /*0310*/  HADD2.F32 R11, -RZ, R11.H1_H1 ;  /* 0x3000000bff0b7230 */ /* 0x000fe40000004100 */
[----:B------:R-:W-:Y:S02]  /*0320*/  HADD2.F32 R5, -RZ, R5.H1_H1 ;  /* 0x30000005ff057230 */ /* 0x000fe40000004100 */
[----:B------:R-:W-:Y:S02]  /*0330*/  HADD2.F32 R6, -RZ, R6.H1_H1 ;  /* 0x30000006ff067230 */ /* 0x000fe40000004100 */
[----:B--2---:R-:W-:Y:S01]  /*0340*/  FMUL.FTZ R14, R17, R14 ;  /* 0x0000000e110e7220 */ /* 0x004fe20000410000 */
[----:B----4-:R-:W-:Y:S01]  /*0350*/  FMUL.FTZ R11, R11, R18 ;  /* 0x000000120b0b7220 */ /* 0x010fe20000410000 */
[----:B-----5:R-:W-:Y:S01]  /*0360*/  FMUL.FTZ R8, R15, R8 ;  /* 0x000000080f087220 */ /* 0x020fe20000410000 */
[----:B------:R-:W-:Y:S01]  /*0370*/  FMUL.FTZ R5, R5, R10 ;  /* 0x0000000a05057220 */ /* 0x000fe20000410000 */
[----:B------:R-:W-:Y:S01]  /*0380*/  FMUL.FTZ R7, R16, R7 ;  /* 0x0000000710077220 */ /* 0x000fe20000410000 */
[----:B------:R-:W-:Y:S01]  /*0390*/  FMUL.FTZ R6, R6, R9 ;  /* 0x0000000906067220 */ /* 0x000fe20000410000 */
[----:B------:R-:W-:-:S02]  /*03a0*/  F2FP.F16.F32.PACK_AB R13, R12, R13 ;  /* 0x0000000d0c0d723e */ /* 0x000fc400000000ff */
[----:B------:R-:W-:Y:S02]  /*03b0*/  F2FP.F16.F32.PACK_AB R11, R11, R14 ;  /* 0x0000000e0b0b723e */ /* 0x000fe400000000ff */
[----:B------:R-:W-:Y:S02]  /*03c0*/  F2FP.F16.F32.PACK_AB R5, R5, R8 ;  /* 0x000000080505723e */ /* 0x000fe400000000ff */
[----:B------:R-:W-:Y:S01]  /*03d0*/  F2FP.F16.F32.PACK_AB R7, R6, R7 ;  /* 0x000000070607723e */ /* 0x000fe200000000ff */
[----:B------:R-:W-:Y:S04]  /*03e0*/  STG.E desc[UR4][R2.64], R13 ;  /* 0x0000000d02007986 */ /* 0x000fe8000c101904 */
[----:B------:R-:W-:Y:S04]  /*03f0*/  STG.E desc[UR4][R2.64+0x200], R11 ;  /* 0x0002000b02007986 */ /* 0x000fe8000c101904 */
[----:B------:R-:W-:Y:S04]  /*0400*/  STG.E desc[UR4][R2.64+0x400], R5 ;  /* 0x0004000502007986 */ /* 0x000fe8000c101904 */
[----:B------:R-:W-:Y:S01]  /*0410*/  STG.E desc[UR4][R2.64+0x600], R7 ;  /* 0x0006000702007986 */ /* 0x000fe2000c101904 */
[----:B------:R-:W-:Y:S05]  /*0420*/  EXIT ;  /* 0x000000000000794d */ /* 0x000fea0003800000 */
.L_x_2881:
[----:B------:R-:W0:Y:S01]  /*0430*/  S2R R27, SR_TID.X ;  /* 0x00000000001b7919 */ /* 0x000e220000002100 */
[----:B------:R-:W-:Y:S02]  /*0440*/  PRMT R22, RZ, 0x7610, R22 ;  /* 0x00007610ff167816 */ /* 0x000fe40000000016 */
[----:B0-----:R-:W-:-:S13]  /*0450*/  ISETP.GE.AND P0, PT, R27, R2, PT ;  /* 0x000000021b00720c */ /* 0x001fda0003f06270 */
[----:B------:R-:W-:Y:S01]  /*0460*/  @!P0 IADD3 R13, R0, R27, RZ ;  /* 0x0000001b000d8210 */ /* 0x000fe20007ffe0ff */
[----:B------:R-:W0:Y:S01]  /*0470*/  @!P0 LDC.64 R36, c[0x0][0x220] ;  /* 0x00008800ff248b82 */ /* 0x000e220000000a00 */
[----:B------:R-:W-:-:S04]  /*0480*/  @!P0 IADD3 R27, R27, 0x80, RZ ;  /* 0x000000801b1b8810 */ /* 0x000fc80007ffe0ff */
[----:B------:R-:W-:Y:S02]  /*0490*/  ISETP.GE.AND P1, PT, R27, R2, PT ;  /* 0x000000021b00720c */ /* 0x000fe40003f26270 */
[----:B------:R-:W-:Y:S01]  /*04a0*/  PRMT R11, RZ, 0x7610, R11 ;  /* 0x00007610ff0b7816 */ /* 0x000fe2000000000b */
[----:B------:R-:W1:Y:S10]  /*04b0*/  @!P0 LDC.64 R20, c[0x0][0x228] ;  /* 0x00008a00ff148b82 */ /* 0x000e740000000a00 */
[----:B------:R-:W2:Y:S01]  /*04c0*/  @!P1 LDC.64 R18, c[0x0][0x228] ;  /* 0x00008a00ff129b82 */ /* 0x000ea20000000a00 */
[----:B------:R-:W-:-:S07]  /*04d0*/  @!P1 IADD3 R25, R0, R27, RZ ;  /* 0x0000001b00199210 */ /* 0x000fce0007ffe0ff */
        /* <DEDUP_REMOVED lines=8> */
[-C--:B------:R-:W-:Y:S01]  /*0560*/  ISETP.GE.AND P1, PT, R27, R2.reuse, PT ;  /* 0x000000021b00720c */ /* 0x080fe20003f26270 */
[----:B-1----:R-:W-:Y:S01]  /*0570*/  @!P0 IMAD.WIDE.U32 R20, R13, 0x2, R20 ;  /* 0x000000020d148825 */ /* 0x002fe200078e0014 */
[----:B------:R-:W-:Y:S02]  /*0580*/  PRMT R16, RZ, 0x7610, R16 ;  /* 0x00007610ff107816 */ /* 0x000fe40000000010 */
[----:B------:R0:W5:Y:S09]  /*0590*/  @!P0 LDG.E.U16 R26, desc[UR4][R36.64] ;  /* 0x00000004241a8981 */ /* 0x000172000c1e1500 */
[----:B------:R-:W-:Y:S01]  /*05a0*/  @!P1 IMAD.IADD R17, R0, 0x1, R27 ;  /* 0x0000000100119824 */ /* 0x000fe200078e021b */
[----:B------:R-:W-:Y:S01]  /*05b0*/  @!P1 IADD3 R27, R27, 0x80, RZ ;  /* 0x000000801b1b9810 */ /* 0x000fe20007ffe0ff */
[----:B------:R-:W1:Y:S03]  /*05c0*/  @!P1 LDC.64 R32, c[0x0][0x220] ;  /* 0x00008800ff209b82 */ /* 0x000e660000000a00 */
[----:B------:R-:W-:-:S05]  /*05d0*/  ISETP.GE.AND P2, PT, R27, R2, PT ;  /* 0x000000021b00720c */ /* 0x000fca0003f46270 */
[----:B------:R-:W0:Y:S08]  /*05e0*/  @!P1 LDC.64 R30, c[0x0][0x228] ;  /* 0x00008a00ff1e9b82 */ /* 0x000e300000000a00 */
[----:B------:R-:W-:Y:S01]  /*05f0*/  @!P2 IADD3 R15, R0, R27, RZ ;  /* 0x0000001b000fa210 */ /* 0x000fe20007ffe0ff */
[----:B---3--:R-:W3:Y:S01]  /*0600*/  @!P2 LDC.64 R24, c[0x0][0x220] ;  /* 0x00008800ff18ab82 */ /* 0x008ee20000000a00 */
[----:B------:R-:W-:-:S04]  /*0610*/  @!P2 IADD3 R27, R27, 0x80, RZ ;  /* 0x000000801b1ba810 */ /* 0x000fc80007ffe0ff */
[----:B------:R-:W-:-:S03]  /*0620*/  ISETP.GE.AND P3, PT, R27, R2, PT ;  /* 0x000000021b00720c */ /* 0x000fc60003f66270 */
[----:B------:R-:W3:Y:S10]  /*0630*/  @!P2 LDC.64 R34, c[0x0][0x228] ;  /* 0x00008a00ff22ab82 */ /* 0x000ef40000000a00 */
[----:B------:R-:W-:Y:S01]  /*0640*/  @!P3 IADD3 R23, R0, R27, RZ ;  /* 0x0000001b0017b210 */ /* 0x000fe20007ffe0ff */
[----:B------:R-:W-:Y:S01]  /*0650*/  @!P3 VIADD R27, R27, 0x80 ;  /* 0x000000801b1bb836 */ /* 0x000fe20000000000 */
[----:B------:R-:W-:Y:S01]  /*0660*/  PRMT R13, RZ, 0x7610, R13 ;  /* 0x00007610ff0d7816 */ /* 0x000fe2000000000d */
[----:B-1----:R-:W-:Y:S01]  /*0670*/  @!P1 IMAD.WIDE.U32 R32, R17, 0x2, R32 ;  /* 0x0000000211209825 */ /* 0x002fe200078e0020 */
[----:B------:R-:W1:Y:S02]  /*0680*/  @!P3 LDC.64 R18, c[0x0][0x220] ;  /* 0x00008800ff12bb82 */ /* 0x000e640000000a00 */
[----:B------:R-:W-:Y:S01]  /*0690*/  ISETP.GE.AND P4, PT, R27, R2, PT ;  /* 0x000000021b00720c */ /* 0x000fe20003f86270 */
[----:B0-----:R-:W-:Y:S01]  /*06a0*/  @!P1 IMAD.WIDE.U32 R30, R17, 0x2, R30 ;  /* 0x00000002111e9825 */ /* 0x001fe200078e001e */
[----:B------:R-:W-:Y:S01]  /*06b0*/  PRMT R17, RZ, 0x7610, R17 ;  /* 0x00007610ff117816 */ /* 0x000fe20000000011 */
[----:B------:R0:W5:Y:S02]  /*06c0*/  @!P0 LDG.E.U16 R13, desc[UR4][R20.64] ;  /* 0x00000004140d8981 */ /* 0x000164000c1e1500 */
[C---:B---3--:R-:W-:Y:S01]  /*06d0*/  @!P2 IMAD.WIDE.U32 R24, R15.reuse, 0x2, R24 ;  /* 0x000000020f18a825 */ /* 0x048fe200078e0018 */
[----:B------:R-:W3:Y:S01]  /*06e0*/  @!P3 LDC.64 R36, c[0x0][0x228] ;  /* 0x00008a00ff24bb82 */ /* 0x000ee20000000a00 */
[----:B------:R0:W5:Y:S04]  /*06f0*/  @!P1 LDG.E.U16 R16, desc[UR4][R32.64] ;  /* 0x0000000420109981 */ /* 0x000168000c1e1500 */
[----:B------:R0:W5:Y:S02]  /*0700*/  @!P1 LDG.E.U16 R17, desc[UR4][R30.64] ;  /* 0x000000041e119981 */ /* 0x000164000c1e1500 */
[----:B0-----:R-:W-:Y:S01]  /*0710*/  PRMT R21, RZ, 0x7610, R21 ;  /* 0x00007610ff157816 */ /* 0x001fe20000000015 */
[----:B------:R-:W-:Y:S01]  /*0720*/  @!P2 IMAD.WIDE.U32 R34, R15, 0x2, R34 ;  /* 0x000000020f22a825 */ /* 0x000fe200078e0022 */
[----:B------:R-:W-:-:S02]  /*0730*/  PRMT R14, RZ, 0x7610, R14 ;  /* 0x00007610ff0e7816 */ /* 0x000fc4000000000e */
[----:B------:R-:W-:Y:S01]  /*0740*/  PRMT R10, RZ, 0x7610, R10 ;  /* 0x00007610ff0a7816 */ /* 0x000fe2000000000a */
[----:B------:R-:W0:Y:S01]  /*0750*/  @!P4 LDC.64 R32, c[0x0][0x228] ;  /* 0x00008a00ff20cb82 */ /* 0x000e220000000a00 */
[----:B------:R1:W5:Y:S07]  /*0760*/  @!P2 LDG.E.U16 R21, desc[UR4][R24.64] ;  /* 0x000000041815a981 */ /* 0x00036e000c1e1500 */
[----:B------:R-:W3:Y:S01]  /*0770*/  @!P4 LDC.64 R30, c[0x0][0x220] ;  /* 0x00008800ff1ecb82 */ /* 0x000ee20000000a00 */
[----:B------:R-:W-:Y:S01]  /*0780*/  @!P4 IADD3 R15, R0, R27, RZ ;  /* 0x0000001b000fc210 */ /* 0x000fe20007ffe0ff */
[----:B------:R3:W5:Y:S01]  /*0790*/  @!P2 LDG.E.U16 R14, desc[UR4][R34.64] ;  /* 0x00000004220ea981 */ /* 0x000762000c1e1500 */
[----:B-1----:R-:W1:Y:S01]  /*07a0*/  S2R R25, SR_TID.X ;  /* 0x0000000000197919 */ /* 0x002e620000002100 */
[----:B------:R-:W-:-:S04]  /*07b0*/  @!P4 IADD3 R27, R27, 0x80, RZ ;  /* 0x000000801b1bc810 */ /* 0x000fc80007ffe0ff */
[----:B------:R-:W-:Y:S01]  /*07c0*/  ISETP.GE.AND P1, PT, R27, R2, PT ;  /* 0x000000021b00720c */ /* 0x000fe20003f26270 */
[----:B---3--:R-:W-:-:S12]  /*07d0*/  @!P4 IMAD.WIDE.U32 R30, R15, 0x2, R30 ;  /* 0x000000020f1ec825 */ /* 0x008fd800078e001e */
[----:B------:R-:W3:Y:S01]  /*07e0*/  @!P1 LDC.64 R34, c[0x0][0x220] ;  /* 0x00008800ff229b82 */ /* 0x000ee20000000a00 */
[----:B------:R1:W5:Y:S01]  /*07f0*/  @!P4 LDG.E.U16 R10, desc[UR4][R30.64] ;  /* 0x000000041e0ac981 */ /* 0x000362000c1e1500 */
[----:B------:R-:W-:Y:S01]  /*0800*/  @!P1 IADD3 R12, R0, R27, RZ ;  /* 0x0000001b000c9210 */ /* 0x000fe20007ffe0ff */
[----:B------:R-:W-:-:S05]  /*0810*/  @!P3 IMAD.WIDE.U32 R18, R23, 0x2, R18 ;  /* 0x000000021712b825 */ /* 0x000fca00078e0012 */
[----:B-1----:R-:W1:Y:S01]  /*0820*/  @!P1 LDC.64 R30, c[0x0][0x228] ;  /* 0x00008a00ff1e9b82 */ /* 0x002e620000000a00 */
[----:B------:R-:W-:Y:S01]  /*0830*/  @!P3 IMAD.WIDE.U32 R36, R23, 0x2, R36 ;  /* 0x000000021724b825 */ /* 0x000fe200078e0024 */
[----:B------:R-:W-:-:S03]  /*0840*/  IADD3 R23, R25, 0x80, RZ ;  /* 0x0000008019177810 */ /* 0x000fc60007ffe0ff */
[----:B------:R-:W-:Y:S01]  /*0850*/  @!P1 VIADD R27, R27, 0x80 ;  /* 0x000000801b1b9836 */ /* 0x000fe20000000000 */
[----:B------:R-:W-:-:S04]  /*0860*/  ISETP.GE.AND P5, PT, R23, R2, PT ;  /* 0x000000021700720c */ /* 0x000fc80003fa6270 */
[----:B------:R-:W-:Y:S01]  /*0870*/  ISETP.GE.AND P6, PT, R27, R2, PT ;  /* 0x000000021b00720c */ /* 0x000fe20003fc6270 */
[----:B0-----:R-:W-:Y:S01]  /*0880*/  @!P4 IMAD.WIDE.U32 R32, R15, 0x2, R32 ;  /* 0x000000020f20c825 */ /* 0x001fe200078e0020 */
[----:B------:R-:W-:Y:S02]  /*0890*/  PRMT R24, RZ, 0x7610, R24 ;  /* 0x00007610ff187816 */ /* 0x000fe40000000018 */
[----:B------:R-:W-:Y:S01]  /*08a0*/  PRMT R20, RZ, 0x7610, R20 ;  /* 0x00007610ff147816 */ /* 0x000fe20000000014 */
[----:B---3--:R-:W-:-:S03]  /*08b0*/  @!P1 IMAD.WIDE.U32 R34, R12, 0x2, R34 ;  /* 0x000000020c229825 */ /* 0x008fc600078e0022 */
[----:B------:R1:W3:Y:S04]  /*08c0*/  @!P4 LDG.E.U16 R24, desc[UR4][R32.64] ;  /* 0x000000042018c981 */ /* 0x0002e8000c1e1500 */
[----:B------:R0:W3:Y:S01]  /*08d0*/  @!P3 LDG.E.U16 R20, desc[UR4][R18.64] ;  /* 0x000000041214b981 */ /* 0x0000e2000c1e1500 */
[----:B-1----:R-:W-:Y:S02]  /*08e0*/  @!P1 IMAD.WIDE.U32 R32, R12, 0x2, R30 ;  /* 0x000000020c209825 */ /* 0x002fe400078e001e */
[----:B------:R-:W1:Y:S01]  /*08f0*/  @!P6 LDC.64 R30, c[0x0][0x220] ;  /* 0x00008800ff1eeb82 */ /* 0x000e620000000a00 */
[----:B0-----:R-:W-:Y:S02]  /*0900*/  PRMT R18, RZ, 0x7610, R18 ;  /* 0x00007610ff127816 */ /* 0x001fe40000000012 */
[----:B------:R-:W-:-:S04]  /*0910*/  IADD3 R19, R25, 0x100, RZ ;  /* 0x0000010019137810 */ /* 0x000fc80007ffe0ff */
[----:B------:R-:W3:Y:S01]  /*0920*/  @!P1 LDG.E.U16 R18, desc[UR4][R34.64] ;  /* 0x0000000422129981 */ /* 0x000ee2000c1e1500 */
[----:B------:R-:W-:-:S06]  /*0930*/  PRMT R29, RZ, 0x7610, R29 ;  /* 0x00007610ff1d7816 */ /* 0x000fcc000000001d */
[----:B------:R-:W3:Y:S01]  /*0940*/  @!P3 LDG.E.U16 R29, desc[UR4][R36.64] ;  /* 0x00000004241db981 */ /* 0x000ee2000c1e1500 */
[----:B----4-:R-:W-:Y:S01]  /*0950*/  @!P5 HADD2.F32 R12, -RZ, R11.H0_H0 ;  /* 0x2000000bff0cd230 */ /* 0x010fe20000004100 */
[----:B------:R-:W-:-:S06]  /*0960*/  PRMT R11, RZ, 0x7610, R11 ;  /* 0x00007610ff0b7816 */ /* 0x000fcc000000000b */
[----:B------:R1:W4:Y:S01]  /*0970*/  @!P1 LDG.E.U16 R11, desc[UR4][R32.64] ;  /* 0x00000004200b9981 */ /* 0x000322000c1e1500 */
[----:B------:R-:W-:Y:S02]  /*0980*/  ISETP.GE.AND P1, PT, R19, R2, PT ;  /* 0x000000021300720c */ /* 0x000fe40003f26270 */
[----:B------:R-:W-:-:S04]  /*0990*/  IADD3 R19, R25, 0x180, RZ ;  /* 0x0000018019137810 */ /* 0x000fc80007ffe0ff */
[----:B------:R-:W-:Y:S02]  /*09a0*/  ISETP.GE.AND P2, PT, R19, R2, PT ;  /* 0x000000021300720c */ /* 0x000fe40003f46270 */
[----:B------:R-:W-:-:S04]  /*09b0*/  IADD3 R19, R25, 0x200, RZ ;  /* 0x0000020019137810 */ /* 0x000fc80007ffe0ff */
[----:B------:R-:W-:Y:S02]  /*09c0*/  ISETP.GE.AND P3, PT, R19, R2, PT ;  /* 0x000000021300720c */ /* 0x000fe40003f66270 */
[----:B------:R-:W-:-:S05]  /*09d0*/  @!P6 IADD3 R19, R0, R27, RZ ;  /* 0x0000001b0013e210 */ /* 0x000fca0007ffe0ff */
[----:B-1----:R-:W-:Y:S02]  /*09e0*/  @!P6 IMAD.WIDE.U32 R32, R19, 0x2, R30 ;  /* 0x000000021320e825 */ /* 0x002fe400078e001e */
[----:B------:R-:W0:Y:S02]  /*09f0*/  @!P6 LDC.64 R30, c[0x0][0x228] ;  /* 0x00008a00ff1eeb82 */ /* 0x000e240000000a00 */
[----:B--2---:R-:W-:-:S04]  /*0a00*/  @!P5 HADD2.F32 R22, -RZ, R22.H0_H0 ;  /* 0x20000016ff16d230 */ /* 0x004fc80000004100 */
[----:B------:R1:W2:Y:S02]  /*0a10*/  @!P5 MUFU.RCP R15, R22 ;  /* 0x00000016000fd308 */ /* 0x0002a40000001000 */
[----:B-1----:R-:W-:Y:S01]  /*0a20*/  PRMT R22, RZ, 0x7610, R22 ;  /* 0x00007610ff167816 */ /* 0x002fe20000000016 */
[----:B0-----:R-:W-:-:S05]  /*0a30*/  @!P6 IMAD.WIDE.U32 R30, R19, 0x2, R30 ;  /* 0x00000002131ee825 */ /* 0x001fca00078e001e */
[----:B------:R-:W4:Y:S01]  /*0a40*/  @!P6 LDG.E.U16 R22, desc[UR4][R30.64] ;  /* 0x000000041e16e981 */ /* 0x000f22000c1e1500 */
[----:B--2---:R-:W-:Y:S01]  /*0a50*/  @!P5 FMUL.FTZ R15, R12, R15 ;  /* 0x0000000f0c0fd220 */ /* 0x004fe20000410000 */
[----:B------:R-:W-:-:S06]  /*0a60*/  PRMT R12, RZ, 0x7610, R12 ;  /* 0x00007610ff0c7816 */ /* 0x000fcc000000000c */
[----:B------:R-:W2:Y:S01]  /*0a70*/  @!P6 LDG.E.U16 R12, desc[UR4][R32.64] ;  /* 0x00000004200ce981 */ /* 0x000ea2000c1e1500 */
[----:B-----5:R-:W-:Y:S01]  /*0a80*/  @!P0 HADD2.F32 R13, -RZ, R13.H0_H0 ;  /* 0x2000000dff0d8230 */ /* 0x020fe20000004100 */
[----:B------:R-:W-:Y:S01]  /*0a90*/  @!P5 F2FP.F16.F32.PACK_AB R3, RZ, R15 ;  /* 0x0000000fff03d23e */ /* 0x000fe200000000ff */
[C---:B------:R-:W-:Y:S01]  /*0aa0*/  VIADD R27, R25.reuse, 0x280 ;  /* 0x00000280191b7836 */ /* 0x040fe20000000000 */
[----:B------:R-:W-:-:S03]  /*0ab0*/  IADD3 R15, R25, 0x300, RZ ;  /* 0x00000300190f7810 */ /* 0x000fc60007ffe0ff */
[----:B------:R-:W0:Y:S01]  /*0ac0*/  @!P0 MUFU.RCP R13, R13 ;  /* 0x0000000d000d8308 */ /* 0x000e220000001000 */
[----:B------:R-:W-:Y:S01]  /*0ad0*/  @!P1 HADD2.F32 R19, -RZ, R17.H0_H0 ;  /* 0x20000011ff139230 */ /* 0x000fe20000004100 */
[-C--:B------:R-:W-:Y:S02]  /*0ae0*/  ISETP.GE.AND P4, PT, R27, R2.reuse, PT ;  /* 0x000000021b00720c */ /* 0x080fe40003f86270 */
[----:B------:R-:W-:Y:S02]  /*0af0*/  ISETP.GE.AND P6, PT, R15, R2, PT ;  /* 0x000000020f00720c */ /* 0x000fe40003fc6270 */
[----:B------:R-:W-:Y:S01]  /*0b00*/  IADD3 R27, R25, 0x380, RZ ;  /* 0x00000380191b7810 */ /* 0x000fe20007ffe0ff */
[----:B------:R-:W-:-:S03]  /*0b10*/  @!P0 HADD2.F32 R26, -RZ, R26.H0_H0 ;  /* 0x2000001aff1a8230 */ /* 0x000fc60000004100 */
[----:B------:R-:W-:Y:S01]  /*0b20*/  ISETP.GE.AND P5, PT, R27, R2, PT ;  /* 0x000000021b00720c */ /* 0x000fe20003fa6270 */
[----:B------:R-:W-:Y:S02]  /*0b30*/  @!P2 HADD2.F32 R17, -RZ, R14.H0_H0 ;  /* 0x2000000eff11a230 */ /* 0x000fe40000004100 */
[----:B------:R-:W1:Y:S01]  /*0b40*/  @!P0 LDC.64 R14, c[0x0][0x218] ;  /* 0x00008600ff0e8b82 */ /* 0x000e620000000a00 */
[----:B0-----:R-:W-:Y:S01]  /*0b50*/  @!P0 FMUL.FTZ R13, R26, R13 ;  /* 0x0000000d1a0d8220 */ /* 0x001fe20000410000 */
[----:B------:R-:W0:Y:S01]  /*0b60*/  @!P1 MUFU.RCP R19, R19 ;  /* 0x0000001300139308 */ /* 0x000e220000001000 */
[----:B------:R-:W-:-:S03]  /*0b70*/  @!P0 IADD3 R27, R0, R25, RZ ;  /* 0x00000019001b8210 */ /* 0x000fc60007ffe0ff */
[----:B------:R-:W-:-:S04]  /*0b80*/  @!P0 F2FP.F16.F32.PACK_AB R28, RZ, R13 ;  /* 0x0000000dff1c823e */ /* 0x000fc800000000ff */
[----:B------:R-:W-:Y:S01]  /*0b90*/  @!P2 MUFU.RCP R17, R17 ;  /* 0x000000110011a308 */ /* 0x000fe20000001000 */
[----:B------:R-:W-:Y:S01]  /*0ba0*/  @!P0 MOV R25, R23 ;  /* 0x0000001700198202 */ /* 0x000fe20000000f00 */
[----:B------:R-:W-:Y:S02]  /*0bb0*/  @!P1 HADD2.F32 R16, -RZ, R16.H0_H0 ;  /* 0x20000010ff109230 */ /* 0x000fe40000004100 */
[----:B-1----:R-:W-:-:S05]  /*0bc0*/  @!P0 IMAD.WIDE.U32 R14, R27, 0x2, R14 ;  /* 0x000000021b0e8825 */ /* 0x002fca00078e000e */
[----:B------:R1:W-:Y:S01]  /*0bd0*/  @!P0 STG.E.U16 desc[UR4][R14.64], R28 ;  /* 0x0000001c0e008986 */ /* 0x0003e2000c101504 */
[----:B------:R-:W-:Y:S01]  /*0be0*/  ISETP.GE.AND P0, PT, R25, R2, PT ;  /* 0x000000021900720c */ /* 0x000fe20003f06270 */
[----:B0-----:R-:W-:Y:S01]  /*0bf0*/  @!P1 FMUL.FTZ R16, R16, R19 ;  /* 0x0000001310109220 */ /* 0x001fe20000410000 */
[----:B------:R-:W-:Y:S02]  /*0c00*/  @!P4 HADD2.F32 R19, -RZ, R10.H0_H0 ;  /* 0x2000000aff13c230 */ /* 0x000fe40000004100 */
[----:B---3--:R-:W-:-:S06]  /*0c10*/  @!P4 HADD2.F32 R24, -RZ, R24.H0_H0 ;  /* 0x20000018ff18c230 */ /* 0x008fcc0000004100 */
[----:B------:R-:W0:Y:S01]  /*0c20*/  @!P4 MUFU.RCP R24, R24 ;  /* 0x000000180018c308 */ /* 0x000e220000001000 */
[----:B------:R-:W-:Y:S02]  /*0c30*/  @!P3 HADD2.F32 R20, -RZ, R20.H0_H0 ;  /* 0x20000014ff14b230 */ /* 0x000fe40000004100 */
[----:B------:R-:W-:-:S06]  /*0c40*/  @!P3 HADD2.F32 R29, -RZ, R29.H0_H0 ;  /* 0x2000001dff1db230 */ /* 0x000fcc0000004100 */
[----:B------:R-:W3:Y:S01]  /*0c50*/  @!P3 MUFU.RCP R29, R29 ;  /* 0x0000001d001db308 */ /* 0x000ee20000001000 */
[----:B------:R-:W-:Y:S02]  /*0c60*/  @!P6 HADD2.F32 R18, -RZ, R18.H0_H0 ;  /* 0x20000012ff12e230 */ /* 0x000fe40000004100 */
[----:B0-----:R-:W-:Y:S01]  /*0c70*/  @!P4 FMUL.FTZ R19, R19, R24 ;  /* 0x000000181313c220 */ /* 0x001fe20000410000 */
[----:B------:R-:W-:Y:S04]  /*0c80*/  BSSY B0, `(.L_x_2882) ;  /* 0x000003c000007945 */ /* 0x000fe80003800000 */
[----:B------:R-:W-:Y:S01]  /*0c90*/  BSSY B1, `(.L_x_2883) ;  /* 0x0000034000017945 */ /* 0x000fe20003800000 */
[----:B------:R-:W-:Y:S02]  /*0ca0*/  @!P1 F2FP.F16.F32.PACK_AB R4, RZ, R16 ;  /* 0x00000010ff04923e */ /* 0x000fe400000000ff */
[----:B------:R-:W-:Y:S01]  /*0cb0*/  @!P4 F2FP.F16.F32.PACK_AB R7, RZ, R19 ;  /* 0x00000013ff07c23e */ /* 0x000fe200000000ff */
[----:B---3--:R-:W-:-:S05]  /*0cc0*/  @!P3 FMUL.FTZ R20, R20, R29 ;  /* 0x0000001d1414b220 */ /* 0x008fca0000410000 */
[----:B------:R-:W-:Y:S01]  /*0cd0*/  @!P3 F2FP.F16.F32.PACK_AB R6, RZ, R20 ;  /* 0x00000014ff06b23e */ /* 0x000fe200000000ff */
[----:B----4-:R-:W-:-:S06]  /*0ce0*/  @!P6 HADD2.F32 R11, -RZ, R11.H0_H0 ;  /* 0x2000000bff0be230 */ /* 0x010fcc0000004100 */
[----:B------:R-:W0:Y:S02]  /*0cf0*/  @!P6 MUFU.RCP R11, R11 ;  /* 0x0000000b000be308 */ /* 0x000e240000001000 */
[----:B0-----:R-:W-:Y:S01]  /*0d00*/  @!P6 FMUL.FTZ R11, R18, R11 ;  /* 0x0000000b120be220 */ /* 0x001fe20000410000 */
[----:B------:R-:W-:-:S06]  /*0d10*/  @!P5 HADD2.F32 R13, -RZ, R22.H0_H0 ;  /* 0x20000016ff0dd230 */ /* 0x000fcc0000004100 */
[----:B------:R-:W0:Y:S01]  /*0d20*/  @!P5 MUFU.RCP R13, R13 ;  /* 0x0000000d000dd308 */ /* 0x000e220000001000 */
[----:B------:R-:W-:Y:S02]  /*0d30*/  @!P2 HADD2.F32 R22, -RZ, R21.H0_H0 ;  /* 0x20000015ff16a230 */ /* 0x000fe40000004100 */
[----:B--2---:R-:W-:-:S03]  /*0d40*/  @!P5 HADD2.F32 R12, -RZ, R12.H0_H0 ;  /* 0x2000000cff0cd230 */ /* 0x004fc60000004100 */
[----:B------:R-:W-:Y:S01]  /*0d50*/  @!P2 FMUL.FTZ R17, R22, R17 ;  /* 0x000000111611a220 */ /* 0x000fe20000410000 */
[----:B------:R-:W-:-:S04]  /*0d60*/  @!P6 F2FP.F16.F32.PACK_AB R8, RZ, R11 ;  /* 0x0000000bff08e23e */ /* 0x000fc800000000ff */
[----:B------:R-:W-:Y:S01]  /*0d70*/  @!P2 F2FP.F16.F32.PACK_AB R5, RZ, R17 ;  /* 0x00000011ff05a23e */ /* 0x000fe200000000ff */
[----:B0-----:R-:W-:-:S05]  /*0d80*/  @!P5 FMUL.FTZ R12, R12, R13 ;  /* 0x0000000d0c0cd220 */ /* 0x001fca0000410000 */
[----:B------:R-:W-:Y:S01]  /*0d90*/  @!P5 F2FP.F16.F32.PACK_AB R9, RZ, R12 ;  /* 0x0000000cff09d23e */ /* 0x000fe200000000ff */
        /* <DEDUP_REMOVED lines=9> */
[----:B------:R-:W-:Y:S02]  /*0e30*/  IADD3 R3, R0, R25, RZ ;  /* 0x0000001900037210 */ /* 0x000fe40007ffe0ff */
[----:B------:R-:W-:-:S03]  /*0e40*/  IADD3 R25, R25, 0x80, RZ ;  /* 0x0000008019197810 */ /* 0x000fc60007ffe0ff */
[----:B0-----:R-:W-:-:S05]  /*0e50*/  IMAD.WIDE.U32 R10, R3, 0x2, R10 ;  /* 0x00000002030a7825 */ /* 0x001fca00078e000a */
[----:B------:R0:W-:Y:S02]  /*0e60*/  STG.E.U16 desc[UR4][R10.64], R4 ;  /* 0x000000040a007986 */ /* 0x0001e4000c101504 */
.L_x_2884:
[----:B------:R-:W-:-:S13]  /*0e70*/  ISETP.GE.AND P0, PT, R25, R2, PT ;  /* 0x000000021900720c */ /* 0x000fda0003f06270 */
[----:B------:R-:W-:Y:S05]  /*0e80*/  @P0 BRA `(.L_x_2886) ;  /* 0x0000000000300947 */ /* 0x000fea0003800000 */
[----:B0-----:R-:W0:Y:S01]  /*0e90*/  LDC.64 R10, c[0x0][0x218] ;  /* 0x00008600ff0a7b82 */ /* 0x001e220000000a00 */
[----:B------:R-:W-:Y:S02]  /*0ea0*/  IADD3 R3, R0, R25, RZ ;  /* 0x0000001900037210 */ /* 0x000fe40007ffe0ff */
[----:B------:R-:W-:-:S03]  /*0eb0*/  IADD3 R25, R25, 0x80, RZ ;  /* 0x0000008019197810 */ /* 0x000fc60007ffe0ff */
[----:B0-----:R-:W-:-:S05]  /*0ec0*/  IMAD.WIDE.U32 R10, R3, 0x2, R10 ;  /* 0x00000002030a7825 */ /* 0x001fca00078e000a */
[----:B------:R1:W-:Y:S02]  /*0ed0*/  STG.E.U16 desc[UR4][R10.64], R5 ;  /* 0x000000050a007986 */ /* 0x0003e4000c101504 */
.L_x_2885:
[----:B------:R-:W-:-:S13]  /*0ee0*/  ISETP.GE.AND P0, PT, R25, R2, PT ;  /* 0x000000021900720c */ /* 0x000fda0003f06270 */
[----:B------:R-:W-:Y:S05]  /*0ef0*/  @P0 BRA `(.L_x_2887) ;  /* 0x0000000000340947 */ /* 0x000fea0003800000 */
[----:B-1----:R-:W1:Y:S01]  /*0f00*/  LDC.64 R4, c[0x0][0x218] ;  /* 0x00008600ff047b82 */ /* 0x002e620000000a00 */
[----:B0-----:R-:W-:Y:S01]  /*0f10*/  IADD3 R3, R0, R25, RZ ;  /* 0x0000001900037210 */ /* 0x001fe20007ffe0ff */
[----:B------:R-:W-:-:S04]  /*0f20*/  VIADD R25, R25, 0x80 ;  /* 0x0000008019197836 */ /* 0x000fc80000000000 */
[----:B-1----:R-:W-:-:S05]  /*0f30*/  IMAD.WIDE.U32 R4, R3, 0x2, R4 ;  /* 0x0000000203047825 */ /* 0x002fca00078e0004 */
[----:B------:R1:W-:Y:S02]  /*0f40*/  STG.E.U16 desc[UR4][R4.64], R6 ;  /* 0x0000000604007986 */ /* 0x0003e4000c101504 */
.L_x_2886:
[----:B------:R-:W-:-:S13]  /*0f50*/  ISETP.GE.AND P0, PT, R25, R2, PT ;  /* 0x000000021900720c */ /* 0x000fda0003f06270 */
[----:B------:R-:W-:Y:S05]  /*0f60*/  @P0 BREAK B1 ;  /* 0x0000000000010942 */ /* 0x000fea0003800000 */
[----:B------:R-:W-:Y:S05]  /*0f70*/  @P0 BRA `(.L_x_2888) ;  /* 0x0000000000300947 */ /* 0x000fea0003800000 */
[----:B01----:R-:W0:Y:S01]  /*0f80*/  LDC.64 R4, c[0x0][0x218] ;  /* 0x00008600ff047b82 */ /* 0x003e220000000a00 */
[----:B------:R-:W-:Y:S02]  /*0f90*/  IADD3 R3, R0, R25, RZ ;  /* 0x0000001900037210 */ /* 0x000fe40007ffe0ff */
[----:B------:R-:W-:-:S03]  /*0fa0*/  IADD3 R25, R25, 0x80, RZ ;  /* 0x0000008019197810 */ /* 0x000fc60007ffe0ff */
[----:B0-----:R-:W-:-:S05]  /*0fb0*/  IMAD.WIDE.U32 R4, R3, 0x2, R4 ;  /* 0x0000000203047825 */ /* 0x001fca00078e0004 */
[----:B------:R2:W-:Y:S02]  /*0fc0*/  STG.E.U16 desc[UR4][R4.64], R7 ;  /* 0x0000000704007986 */ /* 0x0005e4000c101504 */
.L_x_2887:
[----:B------:R-:W-:Y:S05]  /*0fd0*/  BSYNC B1 ;  /* 0x0000000000017941 */ /* 0x000fea0003800000 */
.L_x_2883:
[----:B------:R-:W-:-:S13]  /*0fe0*/  ISETP.GE.AND P0, PT, R25, R2, PT ;  /* 0x000000021900720c */ /* 0x000fda0003f06270 */
[----:B-12---:R-:W1:Y:S01]  /*0ff0*/  @!P0 LDC.64 R4, c[0x0][0x218] ;  /* 0x00008600ff048b82 */ /* 0x006e620000000a00 */
[----:B0-----:R-:W-:Y:S02]  /*1000*/  @!P0 IADD3 R3, R0, R25, RZ ;  /* 0x0000001900038210 */ /* 0x001fe40007ffe0ff */
[----:B------:R-:W-:-:S03]  /*1010*/  @!P0 IADD3 R25, R25, 0x80, RZ ;  /* 0x0000008019198810 */ /* 0x000fc60007ffe0ff */
[----:B-1----:R-:W-:-:S05]  /*1020*/  @!P0 IMAD.WIDE.U32 R4, R3, 0x2, R4 ;  /* 0x0000000203048825 */ /* 0x002fca00078e0004 */
[----:B------:R2:W-:Y:S02]  /*1030*/  @!P0 STG.E.U16 desc[UR4][R4.64], R8 ;  /* 0x0000000804008986 */ /* 0x0005e4000c101504 */
.L_x_2888:
[----:B------:R-:W-:Y:S05]  /*1040*/  BSYNC B0 ;  /* 0x0000000000007941 */ /* 0x000fea0003800000 */
.L_x_2882:
        /* <DEDUP_REMOVED lines=8> */
.L_x_2889:
        /* <DEDUP_REMOVED lines=11> */
.L_x_19343:


//--------------------- .text._ZN2at6native29vectorized_elementwise_kernelILi4ENS0_13BinaryFunctorIN3c104HalfES4_S4_NS0_15binary_internal10DivFunctorIS4_EEEESt5arrayIPcLm3EEEEviT0_T1_ --------------------------
	.section	.text._ZN2at6native29vectorized_elementwise_kernelILi4ENS0_13BinaryFunctorIN3c104HalfES4_S4_NS0_15binary_internal10DivFunctorIS4_EEEESt5arrayIPcLm3EEEEviT0_T1_,"ax",@progbits
	.align	128
        .global         _ZN2at6native29vectorized_elementwise_kernelILi4ENS0_13BinaryFunctorIN3c104HalfES4_S4_NS0_15binary_internal10DivFunctorIS4_EEEESt5arrayIPcLm3EEEEviT0_T1_
        .type           _ZN2at6native29vectorized_elementwise_kernelILi4ENS0_13BinaryFunctorIN3c104HalfES4_S4_NS0_15binary_internal10DivFunctorIS4_EEEESt5arrayIPcLm3EEEEviT0_T1_,@function
        .size           _ZN2at6native29vectorized_elementwise_kernelILi4ENS0_13BinaryFunctorIN3c104HalfES4_S4_NS0_15binary_internal10DivFunctorIS4_EEEESt5arrayIPcLm3EEEEviT0_T1_,(.L_x_19344 - _ZN2at6native29vectorized_elementwise_kernelILi4ENS0_13BinaryFunctorIN3c104HalfES4_S4_NS0_15binary_internal10DivFunctorIS4_EEEESt5arrayIPcLm3EEEEviT0_T1_)
        .other          _ZN2at6native29vectorized_elementwise_kernelILi4ENS0_13BinaryFunctorIN3c104HalfES4_S4_NS0_15binary_internal10DivFunctorIS4_EEEESt5arrayIPcLm3EEEEviT0_T1_,@"STO_CUDA_ENTRY STV_DEFAULT"
_ZN2at6native29vectorized_elementwise_kernelILi4ENS0_13BinaryFunctorIN3c104HalfES4_S4_NS0_15binary_internal10DivFunctorIS4_EEEESt5arrayIPcLm3EEEEviT0_T1_:
.text._ZN2at6native29vectorized_elementwise_kernelILi4ENS0_13BinaryFunctorIN3c104HalfES4_S4_NS0_15binary_internal10DivFunctorIS4_EEEESt5arrayIPcLm3EEEEviT0_T1_:
        /* <DEDUP_REMOVED lines=14> */
[----:B------:R1:W3:Y:S01]  /*00e0*/  LDG.E.64 R10, desc[UR4][R12.64+0x400] ;  /* 0x000400040c0a7981 */ /* 0x0002e2000c1e1b00 */
[----:B0-----:R-:W-:-:S04]  /*00f0*/  IMAD.WIDE R2, R0, 0x2, R2 ;  /* 0x0000000200027825 */ /* 0x001fc800078e0202 */
[----:B------:R-:W-:-:S05]  /*0100*/  IMAD.WIDE.U32 R16, R8, 0x8, R2 ;  /* 0x0000000808107825 */ /* 0x000fca00078e0002 */
[----:B------:R-:W4:Y:S04]  /*0110*/  LDG.E.64 R2, desc[UR4][R16.64] ;  /* 0x0000000410027981 */ /* 0x000f28000c1e1b00 */
[----:B------:R0:W5:Y:S01]  /*0120*/  LDG.E.64 R4, desc[UR4][R16.64+0x400] ;  /* 0x0004000410047981 */ /* 0x000162000c1e1b00 */
[--C-:B--2---:R-:W-:Y:S02]  /*0130*/  HADD2.F32 R14, -RZ, R6.reuse.H0_H0 ;  /* 0x20000006ff0e7230 */ /* 0x104fe40000004100 */
[----:B------:R-:W-:Y:S02]  /*0140*/  HADD2.F32 R9, -RZ, R6.H1_H1 ;  /* 0x30000006ff097230 */ /* 0x000fe40000004100 */
[--C-:B------:R-:W-:Y:S02]  /*0150*/  HADD2.F32 R15, -RZ, R7.reuse.H0_H0 ;  /* 0x20000007ff0f7230 */ /* 0x100fe40000004100 */
[----:B-1----:R-:W-:Y:S01]  /*0160*/  HADD2.F32 R13, -RZ, R7.H1_H1 ;  /* 0x30000007ff0d7230 */ /* 0x002fe20000004100 */
[----:B------:R-:W1:Y:S01]  /*0170*/  MUFU.RCP R14, R14 ;  /* 0x0000000e000e7308 */ /* 0x000e620000001000 */
[----:B------:R-:W2:Y:S01]  /*0180*/  LDC.64 R6, c[0x0][0x218] ;  /* 0x00008600ff067b82 */ /* 0x000ea20000000a00 */
[----:B---3--:R-:W-:-:S02]  /*0190*/  HADD2.F32 R12, -RZ, R10.H0_H0 ;  /* 0x2000000aff0c7230 */ /* 0x008fc40000004100 */
[----:B------:R-:W-:Y:S02]  /*01a0*/  HADD2.F32 R10, -RZ, R10.H1_H1 ;  /* 0x3000000aff0a7230 */ /* 0x000fe40000004100 */
[--C-:B0-----:R-:W-:Y:S02]  /*01b0*/  HADD2.F32 R17, -RZ, R11.reuse.H0_H0 ;  /* 0x2000000bff117230 */ /* 0x101fe40000004100 */
[----:B------:R-:W-:Y:S01]  /*01c0*/  HADD2.F32 R18, -RZ, R11.H1_H1 ;  /* 0x3000000bff127230 */ /* 0x000fe20000004100 */
[----:B------:R0:W-:Y:S08]  /*01d0*/  MUFU.RCP R19, R15 ;  /* 0x0000000f00137308 */ /* 0x0001f00000001000 */
[----:B------:R-:W3:Y:S01]  /*01e0*/  MUFU.RCP R20, R9 ;  /* 0x0000000900147308 */ /* 0x000ee20000001000 */
[----:B----4-:R-:W-:-:S07]  /*01f0*/  HADD2.F32 R11, -RZ, R2.H0_H0 ;  /* 0x20000002ff0b7230 */ /* 0x010fce0000004100 */
[----:B------:R-:W4:Y:S01]  /*0200*/  MUFU.RCP R13, R13 ;  /* 0x0000000d000d7308 */ /* 0x000f220000001000 */
[----:B0-----:R-:W-:Y:S02]  /*0210*/  HADD2.F32 R15, -RZ, R2.H1_H1 ;  /* 0x30000002ff0f7230 */ /* 0x001fe40000004100 */
[----:B--2---:R-:W-:-:S04]  /*0220*/  IMAD.WIDE.U32 R6, R0, 0x2, R6 ;  /* 0x0000000200067825 */ /* 0x004fc800078e0006 */
[----:B-1----:R-:W-:Y:S01]  /*0230*/  FMUL.FTZ R11, R11, R14 ;  /* 0x0000000e0b0b7220 */ /* 0x002fe20000410000 */
[--C-:B------:R-:W-:Y:S01]  /*0240*/  HADD2.F32 R16, -RZ, R3.reuse.H0_H0 ;  /* 0x20000003ff107230 */ /* 0x100fe20000004100 */
[----:B------:R-:W0:Y:S01]  /*0250*/  MUFU.RCP R12, R12 ;  /* 0x0000000c000c7308 */ /* 0x000e220000001000 */
[----:B------:R-:W-:Y:S02]  /*0260*/  HADD2.F32 R0, -RZ, R3.H1_H1 ;  /* 0x30000003ff007230 */ /* 0x000fe40000004100 */
[----:B---3--:R-:W-:Y:S01]  /*0270*/  FMUL.FTZ R14, R15, R20 ;  /* 0x000000140f0e7220 */ /* 0x008fe20000410000 */
[----:B-----5:R-:W-:Y:S02]  /*0280*/  HADD2.F32 R3, -RZ, R4.H0_H0 ;  /* 0x20000004ff037230 */ /* 0x020fe40000004100 */
[----:B------:R-:W-:Y:S01]  /*0290*/  FMUL.FTZ R15, R16, R19 ;  /* 0x00000013100f7220 */ /* 0x000fe20000410000 */
[----:B------:R-:W-:Y:S01]  /*02a0*/  IMAD.WIDE R6, R8, 0x8, R6 ;  /* 0x0000000808067825 */ /* 0x000fe200078e0206 */
[----:B------:R-:W-:Y:S01]  /*02b0*/  F2FP.F16.F32.PACK_AB R14, R14, R11 ;  /* 0x0000000b0e0e723e */ /* 0x000fe200000000ff */
[----:B------:R-:W1:Y:S02]  /*02c0*/  MUFU.RCP R10, R10 ;  /* 0x0000000a000a7308 */ /* 0x000e640000001000 */
[----:B----4-:R-:W-:-:S05]  /*02d0*/  FMUL.FTZ R0, R0, R13 ;  /* 0x0000000d00007220 */ /* 0x010fca0000410000 */
[----:B------:R-:W-:Y:S01]  /*02e0*/  F2FP.F16.F32.PACK_AB R15, R0, R15 ;  /* 0x0000000f000f723e */ /* 0x000fe200000000ff */
[----:B------:R2:W3:Y:S01]  /*02f0*/  MUFU.RCP R9, R17 ;  /* 0x0000001100097308 */ /* 0x0004e20000001000 */
[----:B0-----:R-:W-:-:S03]  /*0300*/  FMUL.FTZ R3, R3, R12 ;  /* 0x0000000c03037220 */ /* 0x001fc60000410000 */
[----:B------:R-:W-:Y:S04]  /*0310*/  STG.E.64 desc[UR4][R6.64], R14 ;  /* 0x0000000e06007986 */ /* 0x000fe8000c101b04 */
[----:B------:R-:W0:Y:S01]  /*0320*/  MUFU.RCP R2, R18 ;  /* 0x0000001200027308 */ /* 0x000e220000001000 */
[----:B--2---:R-:W-:Y:S02]  /*0330*/  HADD2.F32 R17, -RZ, R4.H1_H1 ;  /* 0x30000004ff117230 */ /* 0x004fe40000004100 */
[--C-:B------:R-:W-:Y:S02]  /*0340*/  HADD2.F32 R4, -RZ, R5.reuse.H0_H0 ;  /* 0x20000005ff047230 */ /* 0x100fe40000004100 */
[----:B------:R-:W-:Y:S02]  /*0350*/  HADD2.F32 R5, -RZ, R5.H1_H1 ;  /* 0x30000005ff057230 */ /* 0x000fe40000004100 */
[----:B-1----:R-:W-:Y:S01]  /*0360*/  FMUL.FTZ R10, R17, R10 ;  /* 0x0000000a110a7220 */ /* 0x002fe20000410000 */
[----:B---3--:R-:W-:-:S04]  /*0370*/  FMUL.FTZ R4, R4, R9 ;  /* 0x0000000904047220 */ /* 0x008fc80000410000 */
[----:B------:R-:W-:Y:S01]  /*0380*/  F2FP.F16.F32.PACK_AB R10, R10, R3 ;  /* 0x000000030a0a723e */ /* 0x000fe200000000ff */
[----:B0-----:R-:W-:-:S05]  /*0390*/  FMUL.FTZ R5, R5, R2 ;  /* 0x0000000205057220 */ /* 0x001fca0000410000 */
[----:B------:R-:W-:-:S05]  /*03a0*/  F2FP.F16.F32.PACK_AB R11, R5, R4 ;  /* 0x00000004050b723e */ /* 0x000fca00000000ff */
[----:B------:R-:W-:Y:S01]  /*03b0*/  STG.E.64 desc[UR4][R6.64+0x400], R10 ;  /* 0x0004000a06007986 */ /* 0x000fe2000c101b04 */
[----:B------:R-:W-:Y:S05]  /*03c0*/  EXIT ;  /* 0x000000000000794d */ /* 0x000fea0003800000 */
.L_x_2890:
        /* <DEDUP_REMOVED lines=164> */
.L_x_2893:
[----:B------:R-:W-:-:S13]  /*0e10*/  ISETP.GE.AND P0, PT, R25, R2, PT ;  /* 0x000000021900720c */ /* 0x000fda0003f06270 */
[----:B------:R-:W-:Y:S05]  /*0e20*/  @P0 BRA `(.L_x_2895) ;  /* 0x0000000000300947 */ /* 0x000fea0003800000 */
[----:B0-----:R-:W0:Y:S01]  /*0e30*/  LDC.64 R10, c[0x0][0x218] ;  /* 0x00008600ff0a7b82 */ /* 0x001e220000000a00 */
[----:B------:R-:W-:Y:S02]  /*0e40*/  IADD3 R3, R0, R25, RZ ;  /* 0x0000001900037210 */ /* 0x000fe40007ffe0ff */
[----:B------:R-:W-:-:S03]  /*0e50*/  IADD3 R25, R25, 0x80, RZ ;  /* 0x0000008019197810 */ /* 0x000fc60007ffe0ff */
[----:B0-----:R-:W-:-:S05]  /*0e60*/  IMAD.WIDE.U32 R10, R3, 0x2, R10 ;  /* 0x00000002030a7825 */ /* 0x001fca00078e000a */
[----:B------:R1:W-:Y:S02]  /*0e70*/  STG.E.U16 desc[UR4][R10.64], R5 ;  /* 0x000000050a007986 */ /* 0x0003e4000c101504 */
.L_x_2894:
[----:B------:R-:W-:-:S13]  /*0e80*/  ISETP.GE.AND P0, PT, R25, R2, PT ;  /* 0x000000021900720c */ /* 0x000fda0003f06270 */
[----:B------:R-:W-:Y:S05]  /*0e90*/  @P0 BRA `(.L_x_2896) ;  /* 0x0000000000340947 */ /* 0x000fea0003800000 */
[----:B-1----:R-:W1:Y:S01]  /*0ea0*/  LDC.64 R4, c[0x0][0x218] ;  /* 0x00008600ff047b82 */ /* 0x002e620000000a00 */
[----:B0-----:R-:W-:Y:S01]  /*0eb0*/  IADD3 R3, R0, R25, RZ ;  /* 0x0000001900037210 */ /* 0x001fe20007ffe0ff */
[----:B------:R-:W-:-:S04]  /*0ec0*/  VIADD R25, R25, 0x80 ;  /* 0x0000008019197836 */ /* 0x000fc80000000000 */
[----:B-1----:R-:W-:-:S05]  /*0ed0*/  IMAD.WIDE.U32 R4, R3, 0x2, R4 ;  /* 0x0000000203047825 */ /* 0x002fca00078e0004 */
[----:B------:R1:W-:Y:S02]  /*0ee0*/  STG.E.U16 desc[UR4][R4.64], R6 ;  /* 0x0000000604007986 */ /* 0x0003e4000c101504 */
.L_x_2895:
        /* <DEDUP_REMOVED lines=8> */
.L_x_2896:
[----:B------:R-:W-:Y:S05]  /*0f70*/  BSYNC B1 ;  /* 0x0000000000017941 */ /* 0x000fea0003800000 */
.L_x_2892:
[----:B------:R-:W-:-:S13]  /*0f80*/  ISETP.GE.AND P0, PT, R25, R2, PT ;  /* 0x000000021900720c */ /* 0x000fda0003f06270 */
[----:B-12---:R-:W1:Y:S01]  /*0f90*/  @!P0 LDC.64 R4, c[0x0][0x218] ;  /* 0x00008600ff048b82 */ /* 0x006e620000000a00 */
[----:B0-----:R-:W-:Y:S02]  /*0fa0*/  @!P0 IADD3 R3, R0, R25, RZ ;  /* 0x0000001900038210 */ /* 0x001fe40007ffe0ff */
[----:B------:R-:W-:-:S03]  /*0fb0*/  @!P0 IADD3 R25, R25, 0x80, RZ ;  /* 0x0000008019198810 */ /* 0x000fc60007ffe0ff */
[----:B-1----:R-:W-:-:S05]  /*0fc0*/  @!P0 IMAD.WIDE.U32 R4, R3, 0x2, R4 ;  /* 0x0000000203048825 */ /* 0x002fca00078e0004 */
[----:B------:R2:W-:Y:S02]  /*0fd0*/  @!P0 STG.E.U16 desc[UR4][R4.64], R8 ;  /* 0x0000000804008986 */ /* 0x0005e4000c101504 */
.L_x_2897:
[----:B------:R-:W-:Y:S05]  /*0fe0*/  BSYNC B0 ;  /* 0x0000000000007941 */ /* 0x000fea0003800000 */
.L_x_2891:
        /* <DEDUP_REMOVED lines=8> */
.L_x_2898:
        /* <DEDUP_REMOVED lines=9> */
.L_x_19344:


//--------------------- .text._ZN2at6native29vectorized_elementwise_kernelILi8ENS0_13BinaryFunctorIN3c104HalfES4_S4_NS0_15binary_internal10DivFunctorIS4_EEEESt5arrayIPcLm3EEEEviT0_T1_ --------------------------
	.section	.text._ZN2at6native29vectorized_elementwise_kernelILi8ENS0_13BinaryFunctorIN3c104HalfES4_S4_NS0_15binary_internal10DivFunctorIS4_EEEESt5arrayIPcLm3EEEEviT0_T1_,"ax",@progbits
	.align	128
        .global         _ZN2at6native29vectorized_elementwise_kernelILi8ENS0_13BinaryFunctorIN3c104HalfES4_S4_NS0_15binary_internal10DivFunctorIS4_EEEESt5arrayIPcLm3EEEEviT0_T1_
        .type           _ZN2at6native29vectorized_elementwise_kernelILi8ENS0_13BinaryFunctorIN3c104HalfES4_S4_NS0_15binary_internal10DivFunctorIS4_EEEESt5arrayIPcLm3EEEEviT0_T1_,@function
        .size           _ZN2at6native29vectorized_elementwise_kernelILi8ENS0_13BinaryFunctorIN3c104HalfES4_S4_NS0_15binary_internal10DivFunctorIS4_EEEESt5arrayIPcLm3EEEEviT0_T1_,(.L_x_19345 - _ZN2at6native29vectorized_elementwise_kernelILi8ENS0_13BinaryFunctorIN3c104HalfES4_S4_NS0_15binary_internal10DivFunctorIS4_EEEESt5arrayIPcLm3EEEEviT0_T1_)
        .other          _ZN2at6native29vectorized_elementwise_kernelILi8ENS0_13BinaryFunctorIN3c104HalfES4_S4_NS0_15binary_internal10DivFunctorIS4_EEEESt5arrayIPcLm3EEEEviT0_T1_,@"STO_CUDA_ENTRY STV_DEFAULT"
_ZN2at6native29vectorized_elementwise_kernelILi8ENS0_13BinaryFunctorIN3c104HalfES4_S4_NS0_15binary_internal10DivFunctorIS4_EEEESt5arrayIPcLm3EEEEviT0_T1_:
.text._ZN2at6native29vectorized_elementwise_kernelILi8ENS0_13BinaryFunctorIN3c104HalfES4_S4_NS0_15binary_internal10DivFunctorIS4_EEEESt5arrayIPcLm3EEEEviT0_T1_:
        /* <DEDUP_REMOVED lines=19> */
[----:B------:R-:W-:-:S04]  /*0130*/  IMAD.WIDE R2, R12, 0x10, R2 ;  /* 0x000000100c027825 */ /* 0x000fc800078e0202 */
[--C-:B--2---:R-:W-:Y:S02]  /*0140*/  HADD2.F32 R14, -RZ, R8.reuse.H0_H0 ;  /* 0x20000008ff0e7230 */ /* 0x104fe40000004100 */
[----:B------:R-:W-:Y:S02]  /*0150*/  HADD2.F32 R16, -RZ, R8.H1_H1 ;  /* 0x30000008ff107230 */ /* 0x000fe40000004100 */
[--C-:B------:R-:W-:Y:S02]  /*0160*/  HADD2.F32 R15, -RZ, R9.reuse.H0_H0 ;  /* 0x20000009ff0f7230 */ /* 0x100fe40000004100 */
[----:B------:R-:W-:Y:S01]  /*0170*/  HADD2.F32 R13, -RZ, R9.H1_H1 ;  /* 0x30000009ff0d7230 */ /* 0x000fe20000004100 */
[----:B------:R-:W0:Y:S01]  /*0180*/  MUFU.RCP R14, R14 ;  /* 0x0000000e000e7308 */ /* 0x000e220000001000 */
[----:B------:R-:W-:Y:S02]  /*0190*/  HADD2.F32 R8, -RZ, R10.H0_H0 ;  /* 0x2000000aff087230 */ /* 0x000fe40000004100 */
[----:B------:R-:W-:-:S02]  /*01a0*/  HADD2.F32 R9, -RZ, R11.H0_H0 ;  /* 0x2000000bff097230 */ /* 0x000fc40000004100 */
[----:B------:R-:W-:Y:S02]  /*01b0*/  HADD2.F32 R10, -RZ, R10.H1_H1 ;  /* 0x3000000aff0a7230 */ /* 0x000fe40000004100 */
[----:B------:R-:W-:Y:S01]  /*01c0*/  HADD2.F32 R11, -RZ, R11.H1_H1 ;  /* 0x3000000bff0b7230 */ /* 0x000fe20000004100 */
[----:B------:R-:W1:Y:S08]  /*01d0*/  MUFU.RCP R16, R16 ;  /* 0x0000001000107308 */ /* 0x000e700000001000 */
[----:B------:R-:W2:Y:S08]  /*01e0*/  MUFU.RCP R15, R15 ;  /* 0x0000000f000f7308 */ /* 0x000eb00000001000 */
[----:B------:R-:W4:Y:S01]  /*01f0*/  MUFU.RCP R13, R13 ;  /* 0x0000000d000d7308 */ /* 0x000f220000001000 */
[----:B---3--:R-:W-:-:S02]  /*0200*/  HADD2.F32 R17, -RZ, R4.H0_H0 ;  /* 0x20000004ff117230 */ /* 0x008fc40000004100 */
[----:B------:R-:W-:Y:S02]  /*0210*/  HADD2.F32 R19, -RZ, R4.H1_H1 ;  /* 0x30000004ff137230 */ /* 0x000fe40000004100 */
[--C-:B------:R-:W-:Y:S02]  /*0220*/  HADD2.F32 R18, -RZ, R5.reuse.H0_H0 ;  /* 0x20000005ff127230 */ /* 0x100fe40000004100 */
[----:B0-----:R-:W-:Y:S01]  /*0230*/  FMUL.FTZ R4, R17, R14 ;  /* 0x0000000e11047220 */ /* 0x001fe20000410000 */
[----:B------:R-:W-:Y:S01]  /*0240*/  HADD2.F32 R20, -RZ, R5.H1_H1 ;  /* 0x30000005ff147230 */ /* 0x000fe20000004100 */
[----:B------:R-:W0:Y:S01]  /*0250*/  MUFU.RCP R8, R8 ;  /* 0x0000000800087308 */ /* 0x000e220000001000 */
[--C-:B------:R-:W-:Y:S02]  /*0260*/  HADD2.F32 R21, -RZ, R6.reuse.H0_H0 ;  /* 0x20000006ff157230 */ /* 0x100fe40000004100 */
[----:B-1----:R-:W-:Y:S01]  /*0270*/  FMUL.FTZ R19, R19, R16 ;  /* 0x0000001013137220 */ /* 0x002fe20000410000 */
[----:B------:R-:W-:-:S02]  /*0280*/  HADD2.F32 R23, -RZ, R6.H1_H1 ;  /* 0x30000006ff177230 */ /* 0x000fc40000004100 */
[----:B--2---:R-:W-:Y:S01]  /*0290*/  FMUL.FTZ R5, R18, R15 ;  /* 0x0000000f12057220 */ /* 0x004fe20000410000 */
[--C-:B------:R-:W-:Y:S02]  /*02a0*/  HADD2.F32 R22, -RZ, R7.reuse.H0_H0 ;  /* 0x20000007ff167230 */ /* 0x100fe40000004100 */
[----:B------:R-:W-:Y:S01]  /*02b0*/  HADD2.F32 R24, -RZ, R7.H1_H1 ;  /* 0x30000007ff187230 */ /* 0x000fe20000004100 */
[----:B------:R-:W1:Y:S01]  /*02c0*/  MUFU.RCP R10, R10 ;  /* 0x0000000a000a7308 */ /* 0x000e620000001000 */
[----:B----4-:R-:W-:Y:S01]  /*02d0*/  FMUL.FTZ R20, R20, R13 ;  /* 0x0000000d14147220 */ /* 0x010fe20000410000 */
[----:B------:R-:W-:-:S04]  /*02e0*/  F2FP.F16.F32.PACK_AB R4, R19, R4 ;  /* 0x000000041304723e */ /* 0x000fc800000000ff */
[----:B------:R-:W-:Y:S02]  /*02f0*/  F2FP.F16.F32.PACK_AB R5, R20, R5 ;  /* 0x000000051405723e */ /* 0x000fe400000000ff */
[----:B------:R-:W2:Y:S01]  /*0300*/  MUFU.RCP R9, R9 ;  /* 0x0000000900097308 */ /* 0x000ea20000001000 */
[----:B0-----:R-:W-:-:S07]  /*0310*/  FMUL.FTZ R6, R21, R8 ;  /* 0x0000000815067220 */ /* 0x001fce0000410000 */
[----:B------:R-:W0:Y:S01]  /*0320*/  MUFU.RCP R11, R11 ;  /* 0x0000000b000b7308 */ /* 0x000e220000001000 */
[----:B-1----:R-:W-:-:S05]  /*0330*/  FMUL.FTZ R23, R23, R10 ;  /* 0x0000000a17177220 */ /* 0x002fca0000410000 */
[----:B------:R-:W-:Y:S01]  /*0340*/  F2FP.F16.F32.PACK_AB R6, R23, R6 ;  /* 0x000000061706723e */ /* 0x000fe200000000ff */
[----:B--2---:R-:W-:Y:S01]  /*0350*/  FMUL.FTZ R7, R22, R9 ;  /* 0x0000000916077220 */ /* 0x004fe20000410000 */
[----:B0-----:R-:W-:-:S05]  /*0360*/  FMUL.FTZ R24, R24, R11 ;  /* 0x0000000b18187220 */ /* 0x001fca0000410000 */
[----:B------:R-:W-:-:S05]  /*0370*/  F2FP.F16.F32.PACK_AB R7, R24, R7 ;  /* 0x000000071807723e */ /* 0x000fca00000000ff */
[----:B------:R-:W-:Y:S01]  /*0380*/  STG.E.128 desc[UR4][R2.64], R4 ;  /* 0x0000000402007986 */ /* 0x000fe2000c101d04 */
[----:B------:R-:W-:Y:S05]  /*0390*/  EXIT ;  /* 0x000000000000794d */ /* 0x000fea0003800000 */
.L_x_2899:
        /* <DEDUP_REMOVED lines=164> */
.L_x_2902:
[----:B------:R-:W-:-:S13]  /*0de0*/  ISETP.GE.AND P0, PT, R25, R2, PT ;  /* 0x000000021900720c */ /* 0x000fda0003f06270 */
[----:B------:R-:W-:Y:S05]  /*0df0*/  @P0 BRA `(.L_x_2904) ;  /* 0x0000000000300947 */ /* 0x000fea0003800000 */
[----:B0-----:R-:W0:Y:S01]  /*0e00*/  LDC.64 R10, c[0x0][0x218] ;  /* 0x00008600ff0a7b82 */ /* 0x001e220000000a00 */
[----:B------:R-:W-:Y:S02]  /*0e10*/  IADD3 R3, R0, R25, RZ ;  /* 0x0000001900037210 */ /* 0x000fe40007ffe0ff */
[----:B------:R-:W-:-:S03]  /*0e20*/  IADD3 R25, R25, 0x80, RZ ;  /* 0x0000008019197810 */ /* 0x000fc60007ffe0ff */
[----:B0-----:R-:W-:-:S05]  /*0e30*/  IMAD.WIDE.U32 R10, R3, 0x2, R10 ;  /* 0x00000002030a7825 */ /* 0x001fca00078e000a */
[----:B------:R1:W-:Y:S02]  /*0e40*/  STG.E.U16 desc[UR4][R10.64], R5 ;  /* 0x000000050a007986 */ /* 0x0003e4000c101504 */
.L_x_2903:
[----:B------:R-:W-:-:S13]  /*0e50*/  ISETP.GE.AND P0, PT, R25, R2, PT ;  /* 0x000000021900720c */ /* 0x000fda0003f06270 */
[----:B------:R-:W-:Y:S05]  /*0e60*/  @P0 BRA `(.L_x_2905) ;  /* 0x0000000000340947 */ /* 0x000fea0003800000 */
[----:B-1----:R-:W1:Y:S01]  /*0e70*/  LDC.64 R4, c[0x0][0x218] ;  /* 0x00008600ff047b82 */ /* 0x002e620000000a00 */
[----:B0-----:R-:W-:Y:S01]  /*0e80*/  IADD3 R3, R0, R25, RZ ;  /* 0x0000001900037210 */ /* 0x001fe20007ffe0ff */
[----:B------:R-:W-:-:S04]  /*0e90*/  VIADD R25, R25, 0x80 ;  /* 0x0000008019197836 */ /* 0x000fc80000000000 */
[----:B-1----:R-:W-:-:S05]  /*0ea0*/  IMAD.WIDE.U32 R4, R3, 0x2, R4 ;  /* 0x0000000203047825 */ /* 0x002fca00078e0004 */
[----:B------:R1:W-:Y:S02]  /*0eb0*/  STG.E.U16 desc[UR4][R4.64], R6 ;  /* 0x0000000604007986 */ /* 0x0003e4000c101504 */
.L_x_2904:
        /* <DEDUP_REMOVED lines=8> */
.L_x_2905:
[----:B------:R-:W-:Y:S05]  /*0f40*/  BSYNC B1 ;  /* 0x0000000000017941 */ /* 0x000fea0003800000 */
.L_x_2901:
[----:B------:R-:W-:-:S13]  /*0f50*/  ISETP.GE.AND P0, PT, R25, R2, PT ;  /* 0x000000021900720c */ /* 0x000fda0003f06270 */
[----:B-12---:R-:W1:Y:S01]  /*0f60*/  @!P0 LDC.64 R4, c[0x0][0x218] ;  /* 0x00008600ff048b82 */ /* 0x006e620000000a00 */
[----:B0-----:R-:W-:Y:S02]  /*0f70*/  @!P0 IADD3 R3, R0, R25, RZ ;  /* 0x0000001900038210 */ /* 0x001fe40007ffe0ff */
[----:B------:R-:W-:-:S03]  /*0f80*/  @!P0 IADD3 R25, R25, 0x80, RZ ;  /* 0x0000008019198810 */ /* 0x000fc60007ffe0ff */
[----:B-1----:R-:W-:-:S05]  /*0f90*/  @!P0 IMAD.WIDE.U32 R4, R3, 0x2, R4 ;  /* 0x0000000203048825 */ /* 0x002fca00078e0004 */
[----:B------:R2:W-:Y:S02]  /*0fa0*/  @!P0 STG.E.U16 desc[UR4][R4.64], R8 ;  /* 0x0000000804008986 */ /* 0x0005e4000c101504 */
.L_x_2906:
[----:B------:R-:W-:Y:S05]  /*0fb0*/  BSYNC B0 ;  /* 0x0000000000007941 */ /* 0x000fea0003800000 */
.L_x_2900:
        /* <DEDUP_REMOVED lines=8> */
.L_x_2907:
        /* <DEDUP_REMOVED lines=12> */
.L_x_19345:


//--------------------- .text._ZN2at6native18elementwise_kernelILi128ELi4EZNS0_15gpu_kernel_implINS0_13BUnaryFunctorIN3c104HalfES5_S5_NS0_15binary_internal10DivFunctorIS5_EEEEEEvRNS_18TensorIteratorBaseERKT_EUliE_EEviT1_ --------------------------
	.section	.text._ZN2at6native18elementwise_kernelILi128ELi4EZNS0_15gpu_kernel_implINS0_13BUnaryFunctorIN3c104HalfES5_S5_NS0_15binary_internal10DivFunctorIS5_EEEEEEvRNS_18TensorIteratorBaseERKT_EUliE_EEviT1_,"ax",@progbits
	.align	128
        .global         _ZN2at6native18elementwise_kernelILi128ELi4EZNS0_15gpu_kernel_implINS0_13BUnaryFunctorIN3c104HalfES5_S5_NS0_15binary_internal10DivFunctorIS5_EEEEEEvRNS_18TensorIteratorBaseERKT_EUliE_EEviT1_
        .type           _ZN2at6native18elementwise_kernelILi128ELi4EZNS0_15gpu_kernel_implINS0_13BUnaryFunctorIN3c104HalfES5_S5_NS0_15binary_internal10DivFunctorIS5_EEEEEEvRNS_18TensorIteratorBaseERKT_EUliE_EEviT1_,@function
        .size           _ZN2at6native18elementwise_kernelILi128ELi4EZNS0_15gpu_kernel_implINS0_13BUnaryFunctorIN3c104HalfES5_S5_NS0_15binary_internal10DivFunctorIS5_EEEEEEvRNS_18TensorIteratorBaseERKT_EUliE_EEviT1_,(.L_x_19346 - _ZN2at6native18elementwise_kernelILi128ELi4EZNS0_15gpu_kernel_implINS0_13BUnaryFunctorIN3c104HalfES5_S5_NS0_15binary_internal10DivFunctorIS5_EEEEEEvRNS_18TensorIteratorBaseERKT_EUliE_EEviT1_)
        .other          _ZN2at6native18elementwise_kernelILi128ELi4EZNS0_15gpu_kernel_implINS0_13BUnaryFunctorIN3c104HalfES5_S5_NS0_15binary_internal10DivFunctorIS5_EEEEEEvRNS_18TensorIteratorBaseERKT_EUliE_EEviT1_,@"STO_CUDA_ENTRY STV_DEFAULT"
_ZN2at6native18elementwise_kernelILi128ELi4EZNS0_15gpu_kernel_implINS0_13BUnaryFunctorIN3c104HalfES5_S5_NS0_15binary_internal10DivFunctorIS5_EEEEEEvRNS_18TensorIteratorBaseERKT_EUliE_EEviT1_:
.text._ZN2at6native18elementwise_kernelILi128ELi4EZNS0_15gpu_kernel_implINS0_13BUnaryFunctorIN3c104HalfES5_S5_NS0_15binary_internal10DivFunctorIS5_EEEEEEvRNS_18TensorIteratorBaseERKT_EUliE_EEviT1_:
        /* <DEDUP_REMOVED lines=314> */
.L_x_2910:
        /* <DEDUP_REMOVED lines=22> */
.L_x_2914:
[----:B------:R-:W2:Y:S02]  /*1500*/  LDG.E.U8 R2, desc[UR36][R2.64] ;  /* 0x0000002402027981 */ /* 0x000ea4000c1e1100 */
[----:B--2---:R-:W-:-:S04]  /*1510*/  I2FP.F32.U32 R0, R2 ;  /* 0x0000000200007245 */ /* 0x004fc80000201000 */
[----:B------:R-:W-:Y:S01]  /*1520*/  F2FP.F16.F32.PACK_AB R0, RZ, R0 ;  /* 0x00000000ff00723e */ /* 0x000fe200000000ff */
[----:B------:R-:W-:Y:S06]  /*1530*/  BRA `(.L_x_2916) ;  /* 0x0000000c00887947 */ /* 0x000fec0003800000 */
.L_x_2913:
        /* <DEDUP_REMOVED lines=10> */
.L_x_2918:
[----:B------:R-:W2:Y:S02]  /*15e0*/  LDG.E R2, desc[UR36][R2.64] ;  /* 0x0000002402027981 */ /* 0x000ea4000c1e1900 */
[----:B--2---:R-:W-:-:S04]  /*15f0*/  I2FP.F32.S32 R0, R2 ;  /* 0x0000000200007245 */ /* 0x004fc80000201400 */
[----:B------:R-:W-:Y:S01]  /*1600*/  F2FP.F16.F32.PACK_AB R0, RZ, R0 ;  /* 0x00000000ff00723e */ /* 0x000fe200000000ff */
[----:B------:R-:W-:Y:S06]  /*1610*/  BRA `(.L_x_2916) ;  /* 0x0000000c00507947 */ /* 0x000fec0003800000 */
.L_x_2917:
[----:B------:R-:W2:Y:S02]  /*1620*/  LDG.E.U16 R2, desc[UR36][R2.64] ;  /* 0x0000002402027981 */ /* 0x000ea4000c1e1500 */
[----:B--2---:R-:W0:Y:S02]  /*1630*/  I2F.S16 R0, R2 ;  /* 0x0000000200007306 */ /* 0x004e240000101400 */
[----:B0-----:R-:W-:Y:S01]  /*1640*/  F2FP.F16.F32.PACK_AB R0, RZ, R0 ;  /* 0x00000000ff00723e */ /* 0x001fe200000000ff */
[----:B------:R-:W-:Y:S06]  /*1650*/  BRA `(.L_x_2916) ;  /* 0x0000000c00407947 */ /* 0x000fec0003800000 */
.L_x_2912:
        /* <DEDUP_REMOVED lines=9> */
.L_x_2920:
[----:B------:R0:W5:Y:S01]  /*16f0*/  LDG.E.U16 R0, desc[UR36][R2.64] ;  /* 0x0000002402007981 */ /* 0x000162000c1e1500 */
[----:B------:R-:W-:Y:S05]  /*1700*/  BRA `(.L_x_2916) ;  /* 0x0000000c00147947 */ /* 0x000fea0003800000 */
.L_x_2919:
        /* <DEDUP_REMOVED lines=9> */
.L_x_2922:
[----:B------:R1:W5:Y:S01]  /*17a0*/  LDG.E.U16 R0, desc[UR36][R2.64] ;  /* 0x0000002402007981 */ /* 0x000362000c1e1500 */
[----:B------:R-:W-:Y:S05]  /*17b0*/  BRA `(.L_x_2916) ;  /* 0x0000000800e87947 */ /* 0x000fea0003800000 */
.L_x_2921:
        /* <DEDUP_REMOVED lines=8> */
.L_x_2911:
        /* <DEDUP_REMOVED lines=13> */
.L_x_2925:
        /* <DEDUP_REMOVED lines=8> */
.L_x_2924:
        /* <DEDUP_REMOVED lines=28> */
.L_x_2927:
        /* <DEDUP_REMOVED lines=15> */
.L_x_2926:
[----:B------:R-:W2:Y:S02]  /*1c40*/  LDG.E.U16 R0, desc[UR36][R2.64] ;  /* 0x0000002402007981 */ /* 0x000ea4000c1e1500 */
[----:B--2---:R-:W-:-:S05]  /*1c50*/  IMAD.U32 R0, R0, 0x10000, RZ ;  /* 0x0001000000007824 */ /* 0x004fca00078e00ff */
[----:B------:R-:W-:Y:S01]  /*1c60*/  F2FP.F16.F32.PACK_AB R0, RZ, R0 ;  /* 0x00000000ff00723e */ /* 0x000fe200000000ff */
[----:B------:R-:W-:Y:S06]  /*1c70*/  BRA `(.L_x_2916) ;  /* 0x0000000400b87947 */ /* 0x000fec0003800000 */
.L_x_2923:
        /* <DEDUP_REMOVED lines=12> */
.L_x_2930:
        /* <DEDUP_REMOVED lines=21> */
.L_x_2934:
[----:B------:R-:W-:Y:S05]  /*1e90*/  BSYNC B1 ;  /* 0x0000000000017941 */ /* 0x000fea0003800000 */
.L_x_2933:
[----:B------:R-:W-:Y:S01]  /*1ea0*/  LEA R3, R0, 0x3b800000, 0x17 ;  /* 0x3b80000000037811 */ /* 0x000fe200078eb8ff */
[----:B------:R-:W-:-:S05]  /*1eb0*/  IMAD.SHL.U32 R0, R2, 0x100000, RZ ;  /* 0x0010000002007824 */ /* 0x000fca00078e00ff */
[----:B------:R-:W-:-:S07]  /*1ec0*/  LOP3.LUT R0, R3, R0, R4, 0xfe, !PT ;  /* 0x0000000003007212 */ /* 0x000fce00078efe04 */
.L_x_2932:
[----:B------:R-:W-:Y:S05]  /*1ed0*/  BSYNC B0 ;  /* 0x0000000000007941 */ /* 0x000fea0003800000 */
.L_x_2931:
[----:B------:R-:W-:Y:S01]  /*1ee0*/  F2FP.F16.F32.PACK_AB R0, RZ, R0 ;  /* 0x00000000ff00723e */ /* 0x000fe200000000ff */
[----:B------:R-:W-:Y:S06]  /*1ef0*/  BRA `(.L_x_2916) ;  /* 0x0000000400187947 */ /* 0x000fec0003800000 */
.L_x_2929:
        /* <DEDUP_REMOVED lines=21> */
.L_x_2938:
[----:B------:R-:W-:Y:S05]  /*2050*/  BSYNC B1 ;  /* 0x0000000000017941 */ /* 0x000fea0003800000 */
.L_x_2937:
[----:B------:R-:W-:Y:S01]  /*2060*/  LEA R3, R0, 0x37800000, 0x17 ;  /* 0x3780000000037811 */ /* 0x000fe200078eb8ff */
[----:B------:R-:W-:-:S05]  /*2070*/  IMAD.SHL.U32 R0, R2, 0x200000, RZ ;  /* 0x0020000002007824 */ /* 0x000fca00078e00ff */
[----:B------:R-:W-:-:S07]  /*2080*/  LOP3.LUT R0, R3, R0, R4, 0xfe, !PT ;  /* 0x0000000003007212 */ /* 0x000fce00078efe04 */
.L_x_2936:
[----:B------:R-:W-:Y:S05]  /*2090*/  BSYNC B0 ;  /* 0x0000000000007941 */ /* 0x000fea0003800000 */
.L_x_2935:
[----:B------:R-:W-:Y:S01]  /*20a0*/  F2FP.F16.F32.PACK_AB R0, RZ, R0 ;  /* 0x00000000ff00723e */ /* 0x000fe200000000ff */
[----:B------:R-:W-:Y:S06]  /*20b0*/  BRA `(.L_x_2916) ;  /* 0x0000000000a87947 */ /* 0x000fec0003800000 */
.L_x_2928:
        /* <DEDUP_REMOVED lines=14> */
.L_x_2942:
[----:B------:R-:W-:Y:S05]  /*21a0*/  BSYNC B0 ;  /* 0x0000000000007941 */ /* 0x000fea0003800000 */
.L_x_2941:
[----:B------:R-:W-:Y:S01]  /*21b0*/  F2FP.F16.F32.PACK_AB R0, RZ, R0 ;  /* 0x00000000ff00723e */ /* 0x000fe200000000ff */
[----:B------:R-:W-:Y:S06]  /*21c0*/  BRA `(.L_x_2916) ;  /* 0x0000000000647947 */ /* 0x000fec0003800000 */
.L_x_2915:
        /* <DEDUP_REMOVED lines=16> */
.L_x_2943:
[----:B------:R-:W-:Y:S01]  /*22d0*/  PRMT R0, RZ, 0x7610, R0 ;  /* 0x00007610ff007816 */ /* 0x000fe20000000000 */
[----:B------:R-:W-:Y:S06]  /*22e0*/  BRA `(.L_x_2916) ;  /* 0x00000000001c7947 */ /* 0x000fec0003800000 */
.L_x_2940:
[----:B------:R-:W2:Y:S02]  /*22f0*/  LDG.E.64 R2, desc[UR36][R2.64] ;  /* 0x0000002402027981 */ /* 0x000ea4000c1e1b00 */
[----:B--2---:R-:W0:Y:S02]  /*2300*/  I2F.U64 R0, R2 ;  /* 0x0000000200007312 */ /* 0x004e240000301000 */
[----:B0-----:R-:W-:Y:S01]  /*2310*/  F2FP.F16.F32.PACK_AB R0, RZ, R0 ;  /* 0x00000000ff00723e */ /* 0x001fe200000000ff */
[----:B------:R-:W-:Y:S06]  /*2320*/  BRA `(.L_x_2916) ;  /* 0x00000000000c7947 */ /* 0x000fec0003800000 */
.L_x_2939:
[----:B------:R-:W2:Y:S02]  /*2330*/  LDG.E R2, desc[UR36][R2.64] ;  /* 0x0000002402027981 */ /* 0x000ea4000c1e1900 */
[----:B--2---:R-:W-:-:S04]  /*2340*/  I2FP.F32.U32 R0, R2 ;  /* 0x0000000200007245 */ /* 0x004fc80000201000 */
[----:B------:R-:W-:-:S07]  /*2350*/  F2FP.F16.F32.PACK_AB R0, RZ, R0 ;  /* 0x00000000ff00723e */ /* 0x000fce00000000ff */
.L_x_2916:
[----:B01----:R-:W0:Y:S01]  /*2360*/  LDC.U16 R2, c[0x0][0x422] ;  /* 0x00010880ff027b82 */ /* 0x003e220000000400 */
[----:B-----5:R-:W-:-:S07]  /*2370*/  HADD2.F32 R0, -RZ, R0.H0_H0 ;  /* 0x20000000ff007230 */ /* 0x020fce0000004100 */
[----:B------:R-:W1:Y:S01]  /*2380*/  LDC.U8 R5, c[0x0][0x424] ;  /* 0x00010900ff057b82 */ /* 0x000e620000000000 */
[----:B0-----:R-:W-:-:S04]  /*2390*/  HADD2.F32 R2, -RZ, R2.H0_H0 ;  /* 0x20000002ff027230 */ /* 0x001fc80000004100 */
[----:B------:R-:W0:Y:S01]  /*23a0*/  MUFU.RCP R3, R2 ;  /* 0x0000000200037308 */ /* 0x000e220000001000 */
[----:B-1----:R-:W-:-:S04]  /*23b0*/  PRMT R4, R5, 0x9910, RZ ;  /* 0x0000991005047816 */ /* 0x002fc800000000ff */
[----:B------:R-:W-:Y:S01]  /*23c0*/  ISETP.GT.AND P0, PT, R4, 0x9, PT ;  /* 0x000000090400780c */ /* 0x000fe20003f04270 */
[----:B0-----:R-:W-:-:S05]  /*23d0*/  FMUL.FTZ R0, R0, R3 ;  /* 0x0000000300007220 */ /* 0x001fca0000410000 */
[----:B------:R-:W-:-:S07]  /*23e0*/  F2FP.F16.F32.PACK_AB R0, RZ, R0 ;  /* 0x00000000ff00723e */ /* 0x000fce00000000ff */
        /* <DEDUP_REMOVED lines=13> */
.L_x_2947:
[----:B------:R-:W-:-:S06]  /*24c0*/  HADD2.F32 R3, -RZ, R0.H0_H0 ;  /* 0x20000000ff037230 */ /* 0x000fcc0000004100 */
[----:B------:R-:W0:Y:S02]  /*24d0*/  F2I.S64.TRUNC R2, R3 ;  /* 0x0000000300027311 */ /* 0x000e24000020d900 */
[----:B0-----:R3:W-:Y:S01]  /*24e0*/  STG.E.U8 desc[UR36][R16.64], R2 ;  /* 0x0000000210007986 */ /* 0x0017e2000c101124 */
[----:B------:R-:W-:Y:S05]  /*24f0*/  BRA `(.L_x_2949) ;  /* 0x0000000c00847947 */ /* 0x000fea0003800000 */
.L_x_2946:
        /* <DEDUP_REMOVED lines=10> */
.L_x_2951:
[----:B------:R-:W-:-:S04]  /*25a0*/  HADD2.F32 R0, -RZ, R0.H0_H0 ;  /* 0x20000000ff007230 */ /* 0x000fc80000004100 */
[----:B------:R-:W0:Y:S02]  /*25b0*/  F2I.FTZ.TRUNC.NTZ R3, R0 ;  /* 0x0000000000037305 */ /* 0x000e24000021f100 */
[----:B0-----:R1:W-:Y:S01]  /*25c0*/  STG.E desc[UR36][R16.64], R3 ;  /* 0x0000000310007986 */ /* 0x0013e2000c101924 */
[----:B------:R-:W-:Y:S05]  /*25d0*/  BRA `(.L_x_2949) ;  /* 0x0000000c004c7947 */ /* 0x000fea0003800000 */
.L_x_2950:
[----:B------:R-:W-:-:S04]  /*25e0*/  HADD2.F32 R0, -RZ, R0.H0_H0 ;  /* 0x20000000ff007230 */ /* 0x000fc80000004100 */
[----:B------:R-:W0:Y:S02]  /*25f0*/  F2I.FTZ.TRUNC.NTZ R3, R0 ;  /* 0x0000000000037305 */ /* 0x000e24000021f100 */
[----:B0-----:R2:W-:Y:S01]  /*2600*/  STG.E.U16 desc[UR36][R16.64], R3 ;  /* 0x0000000310007986 */ /* 0x0015e2000c101524 */
[----:B------:R-:W-:Y:S05]  /*2610*/  BRA `(.L_x_2949) ;  /* 0x0000000c003c7947 */ /* 0x000fea0003800000 */
.L_x_2945:
        /* <DEDUP_REMOVED lines=9> */
.L_x_2953:
[----:B------:R0:W-:Y:S01]  /*26b0*/  STG.E.U16 desc[UR36][R16.64], R0 ;  /* 0x0000000010007986 */ /* 0x0001e2000c101524 */
[----:B------:R-:W-:Y:S05]  /*26c0*/  BRA `(.L_x_2949) ;  /* 0x0000000c00107947 */ /* 0x000fea0003800000 */
.L_x_2952:
        /* <DEDUP_REMOVED lines=10> */
.L_x_2955:
[----:B------:R-:W-:-:S05]  /*2770*/  HADD2.F32 R0, -RZ, R0.H0_H0 ;  /* 0x20000000ff007230 */ /* 0x000fca0000004100 */
[----:B------:R-:W-:-:S04]  /*2780*/  F2FP.F16.F32.PACK_AB R0, RZ, R0 ;  /* 0x00000000ff00723e */ /* 0x000fc800000000ff */
[----:B------:R-:W-:-:S05]  /*2790*/  PRMT R0, R0, 0x5410, RZ ;  /* 0x0000541000007816 */ /* 0x000fca00000000ff */
[----:B------:R0:W-:Y:S01]  /*27a0*/  STG.E desc[UR36][R16.64], R0 ;  /* 0x0000000010007986 */ /* 0x0001e2000c101924 */
[----:B------:R-:W-:Y:S05]  /*27b0*/  BRA `(.L_x_2949) ;  /* 0x0000000800d47947 */ /* 0x000fea0003800000 */
.L_x_2954:
[----:B------:R-:W-:-:S05]  /*27c0*/  HADD2.F32 R2, -RZ, R0.H0_H0 ;  /* 0x20000000ff027230 */ /* 0x000fca0000004100 */
[----:B------:R-:W-:-:S06]  /*27d0*/  FMUL.FTZ R2, R2, 1 ;  /* 0x3f80000002027820 */ /* 0x000fcc0000410000 */
[----:B------:R-:W0:Y:S02]  /*27e0*/  F2F.F64.F32 R2, R2 ;  /* 0x0000000200027310 */ /* 0x000e240000201800 */
[----:B0-----:R0:W-:Y:S01]  /*27f0*/  STG.E.64 desc[UR36][R16.64], R2 ;  /* 0x0000000210007986 */ /* 0x0011e2000c101b24 */
[----:B------:R-:W-:Y:S05]  /*2800*/  BRA `(.L_x_2949) ;  /* 0x0000000800c07947 */ /* 0x000fea0003800000 */
.L_x_2944:
        /* <DEDUP_REMOVED lines=13> */
.L_x_2958:
[----:B------:R-:W-:Y:S01]  /*28e0*/  HADD2.F32 R0, -RZ, R0.H0_H0 ;  /* 0x20000000ff007230 */ /* 0x000fe20000004100 */
[----:B------:R-:W-:-:S04]  /*28f0*/  CS2R R6, SRZ ;  /* 0x0000000000067805 */ /* 0x000fc8000001ff00 */
[----:B------:R-:W-:-:S04]  /*2900*/  FMUL.FTZ R0, R0, 1 ;  /* 0x3f80000000007820 */ /* 0x000fc80000410000 */
[----:B------:R-:W0:Y:S02]  /*2910*/  F2F.F64.F32 R4, R0 ;  /* 0x0000000000047310 */ /* 0x000e240000201800 */
[----:B0-----:R0:W-:Y:S01]  /*2920*/  STG.E.128 desc[UR36][R16.64], R4 ;  /* 0x0000000410007986 */ /* 0x0011e2000c101d24 */
[----:B------:R-:W-:Y:S05]  /*2930*/  BRA `(.L_x_2949) ;  /* 0x0000000800747947 */ /* 0x000fea0003800000 */
.L_x_2957:
        /* <DEDUP_REMOVED lines=21> */
.L_x_2962:
[----:B------:R-:W-:Y:S05]  /*2a90*/  BSYNC B0 ;  /* 0x0000000000007941 */ /* 0x000fea0003800000 */
.L_x_2961:
[----:B------:R-:W-:-:S05]  /*2aa0*/  LOP3.LUT R3, R0, R3, RZ, 0xfc, !PT ;  /* 0x0000000300037212 */ /* 0x000fca00078efcff */
[----:B------:R0:W-:Y:S01]  /*2ab0*/  STG.E.U8 desc[UR36][R16.64], R3 ;  /* 0x0000000310007986 */ /* 0x0001e2000c101124 */
[----:B------:R-:W-:Y:S05]  /*2ac0*/  BRA `(.L_x_2949) ;  /* 0x0000000800107947 */ /* 0x000fea0003800000 */
.L_x_2960:
        /* <DEDUP_REMOVED lines=13> */
.L_x_2964:
[----:B------:R-:W-:Y:S01]  /*2ba0*/  IMAD.MOV.U32 R0, RZ, RZ, 0x7f ;  /* 0x0000007fff007424 */ /* 0x000fe200078e00ff */
[----:B------:R-:W-:-:S04]  /*2bb0*/  ISETP.GT.U32.AND P0, PT, R2, 0x7f800000, PT ;  /* 0x7f8000000200780c */ /* 0x000fc80003f04070 */
[----:B------:R-:W-:-:S09]  /*2bc0*/  SEL R0, R0, 0x7c, P0 ;  /* 0x0000007c00007807 */ /* 0x000fd20000000000 */
.L_x_2965:
[----:B------:R-:W-:Y:S05]  /*2bd0*/  BSYNC B0 ;  /* 0x0000000000007941 */ /* 0x000fea0003800000 */
.L_x_2963:
[----:B------:R-:W-:-:S04]  /*2be0*/  LOP3.LUT R2, R3, 0x80000000, RZ, 0xc0, !PT ;  /* 0x8000000003027812 */ /* 0x000fc800078ec0ff */
[----:B------:R-:W-:-:S04]  /*2bf0*/  SHF.R.U32.HI R3, RZ, 0x18, R2 ;  /* 0x00000018ff037819 */ /* 0x000fc80000011602 */
[----:B------:R-:W-:-:S05]  /*2c00*/  LOP3.LUT R3, R0, R3, RZ, 0xfc, !PT ;  /* 0x0000000300037212 */ /* 0x000fca00078efcff */
[----:B------:R0:W-:Y:S01]  /*2c10*/  STG.E.U8 desc[UR36][R16.64], R3 ;  /* 0x0000000310007986 */ /* 0x0001e2000c101124 */
[----:B------:R-:W-:Y:S05]  /*2c20*/  BRA `(.L_x_2949) ;  /* 0x0000000400b87947 */ /* 0x000fea0003800000 */
.L_x_2959:
[----:B------:R-:W-:-:S05]  /*2c30*/  HADD2.F32 R0, -RZ, R0.H0_H0 ;  /* 0x20000000ff007230 */ /* 0x000fca0000004100 */
[----:B------:R-:W-:-:S05]  /*2c40*/  F2FP.BF16.F32.PACK_AB R0, RZ, R0 ;  /* 0x00000000ff00723e */ /* 0x000fca00000010ff */
[----:B------:R0:W-:Y:S01]  /*2c50*/  STG.E.U16 desc[UR36][R16.64], R0 ;  /* 0x0000000010007986 */ /* 0x0001e2000c101524 */
[----:B------:R-:W-:Y:S05]  /*2c60*/  BRA `(.L_x_2949) ;  /* 0x0000000400a87947 */ /* 0x000fea0003800000 */
.L_x_2956:
        /* <DEDUP_REMOVED lines=12> */
.L_x_2968:
        /* <DEDUP_REMOVED lines=17> */
.L_x_2971:
[----:B------:R-:W-:-:S04]  /*2e40*/  LOP3.LUT R2, R3, 0x80000000, RZ, 0xc0, !PT ;  /* 0x8000000003027812 */ /* 0x000fc800078ec0ff */
[----:B------:R-:W-:-:S04]  /*2e50*/  SHF.R.U32.HI R3, RZ, 0x18, R2 ;  /* 0x00000018ff037819 */ /* 0x000fc80000011602 */
[----:B------:R-:W-:-:S04]  /*2e60*/  LOP3.LUT R0, R0, R3, RZ, 0xfc, !PT ;  /* 0x0000000300007212 */ /* 0x000fc800078efcff */
[----:B------:R-:W-:-:S07]  /*2e70*/  PRMT R8, R0, 0x7610, R8 ;  /* 0x0000761000087816 */ /* 0x000fce0000000008 */
.L_x_2970:
[----:B------:R-:W-:Y:S05]  /*2e80*/  BSYNC B0 ;  /* 0x0000000000007941 */ /* 0x000fea0003800000 */
.L_x_2969:
[----:B------:R0:W-:Y:S01]  /*2e90*/  STG.E.U8 desc[UR36][R16.64], R8 ;  /* 0x0000000810007986 */ /* 0x0001e2000c101124 */
[----:B------:R-:W-:Y:S05]  /*2ea0*/  BRA `(.L_x_2949) ;  /* 0x0000000400187947 */ /* 0x000fea0003800000 */
.L_x_2967:
        /* <DEDUP_REMOVED lines=17> */
.L_x_2974:
[----:B------:R-:W-:-:S04]  /*2fc0*/  LOP3.LUT R2, R3, 0x80000000, RZ, 0xc0, !PT ;  /* 0x8000000003027812 */ /* 0x000fc800078ec0ff */
[----:B------:R-:W-:-:S04]  /*2fd0*/  SHF.R.U32.HI R3, RZ, 0x18, R2 ;  /* 0x00000018ff037819 */ /* 0x000fc80000011602 */
[----:B------:R-:W-:-:S04]  /*2fe0*/  LOP3.LUT R0, R0, R3, RZ, 0xfc, !PT ;  /* 0x0000000300007212 */ /* 0x000fc800078efcff */
[----:B------:R-:W-:-:S07]  /*2ff0*/  PRMT R8, R0, 0x7610, R8 ;  /* 0x0000761000087816 */ /* 0x000fce0000000008 */
.L_x_2973:
[----:B------:R-:W-:Y:S05]  /*3000*/  BSYNC B0 ;  /* 0x0000000000007941 */ /* 0x000fea0003800000 */
.L_x_2972:
[----:B------:R0:W-:Y:S01]  /*3010*/  STG.E.U8 desc[UR36][R16.64], R8 ;  /* 0x0000000810007986 */ /* 0x0001e2000c101124 */
[----:B------:R-:W-:Y:S05]  /*3020*/  BRA `(.L_x_2949) ;  /* 0x0000000000b87947 */ /* 0x000fea0003800000 */
.L_x_2966:
        /* <DEDUP_REMOVED lines=22> */
.L_x_2948:
        /* <DEDUP_REMOVED lines=16> */
.L_x_2977:
[----:B------:R-:W-:Y:S05]  /*3290*/  BRA `(.L_x_2949) ;  /* 0x00000000001c7947 */ /* 0x000fea0003800000 */
.L_x_2976:
[----:B------:R-:W-:-:S06]  /*32a0*/  HADD2.F32 R2, -RZ, R0.H0_H0 ;  /* 0x20000000ff027230 */ /* 0x000fcc0000004100 */
[----:B------:R-:W0:Y:S02]  /*32b0*/  F2I.U64.TRUNC R2, R2 ;  /* 0x0000000200027311 */ /* 0x000e24000020d800 */
[----:B0-----:R0:W-:Y:S01]  /*32c0*/  STG.E.64 desc[UR36][R16.64], R2 ;  /* 0x0000000210007986 */ /* 0x0011e2000c101b24 */
[----:B------:R-:W-:Y:S05]  /*32d0*/  BRA `(.L_x_2949) ;  /* 0x00000000000c7947 */ /* 0x000fea0003800000 */
.L_x_2975:
[----:B------:R-:W-:-:S04]  /*32e0*/  HADD2.F32 R0, -RZ, R0.H0_H0 ;  /* 0x20000000ff007230 */ /* 0x000fc80000004100 */
[----:B------:R-:W0:Y:S02]  /*32f0*/  F2I.FTZ.U32.TRUNC.NTZ R3, R0 ;  /* 0x0000000000037305 */ /* 0x000e24000021f000 */
[----:B0-----:R0:W-:Y:S02]  /*3300*/  STG.E desc[UR36][R16.64], R3 ;  /* 0x0000000310007986 */ /* 0x0011e4000c101924 */
.L_x_2949:
[----:B------:R-:W-:-:S04]  /*3310*/  IMAD R18, R23, 0x200, R18 ;  /* 0x0000020017127824 */ /* 0x000fc800078e0212 */
[----:B------:R-:W-:-:S07]  /*3320*/  VIADD R19, R18, 0x80 ;  /* 0x0000008012137836 */ /* 0x000fce0000000000 */
.L_x_2909:
[----:B------:R-:W-:Y:S05]  /*3330*/  BSYNC B6 ;  /* 0x0000000000067941 */ /* 0x000fea0003800000 */
.L_x_2908:
        /* <DEDUP_REMOVED lines=307> */
.L_x_2980:
        /* <DEDUP_REMOVED lines=22> */
.L_x_2984:
[----:B------:R-:W2:Y:S02]  /*47d0*/  LDG.E.U8 R2, desc[UR36][R2.64] ;  /* 0x0000002402027981 */ /* 0x000ea4000c1e1100 */
[----:B--2---:R-:W-:-:S04]  /*47e0*/  I2FP.F32.U32 R0, R2 ;  /* 0x0000000200007245 */ /* 0x004fc80000201000 */
[----:B------:R-:W-:Y:S01]  /*47f0*/  F2FP.F16.F32.PACK_AB R0, RZ, R0 ;  /* 0x00000000ff00723e */ /* 0x000fe200000000ff */
[----:B------:R-:W-:Y:S06]  /*4800*/  BRA `(.L_x_2986) ;  /* 0x0000000c00887947 */ /* 0x000fec0003800000 */
.L_x_2983:
        /* <DEDUP_REMOVED lines=10> */
.L_x_2988:
[----:B------:R-:W2:Y:S02]  /*48b0*/  LDG.E R2, desc[UR36][R2.64] ;  /* 0x0000002402027981 */ /* 0x000ea4000c1e1900 */
[----:B--2---:R-:W-:-:S04]  /*48c0*/  I2FP.F32.S32 R0, R2 ;  /* 0x0000000200007245 */ /* 0x004fc80000201400 */
[----:B------:R-:W-:Y:S01]  /*48d0*/  F2FP.F16.F32.PACK_AB R0, RZ, R0 ;  /* 0x00000000ff00723e */ /* 0x000fe200000000ff */
[----:B------:R-:W-:Y:S06]  /*48e0*/  BRA `(.L_x_2986) ;  /* 0x0000000c00507947 */ /* 0x000fec0003800000 */
.L_x_2987:
[----:B------:R-:W2:Y:S02]  /*48f0*/  LDG.E.U16 R2, desc[UR36][R2.64] ;  /* 0x0000002402027981 */ /* 0x000ea4000c1e1500 */
[----:B--2---:R-:W0:Y:S02]  /*4900*/  I2F.S16 R0, R2 ;  /* 0x0000000200007306 */ /* 0x004e240000101400 */
[----:B0-----:R-:W-:Y:S01]  /*4910*/  F2FP.F16.F32.PACK_AB R0, RZ, R0 ;  /* 0x00000000ff00723e */ /* 0x001fe200000000ff */
[----:B------:R-:W-:Y:S06]  /*4920*/  BRA `(.L_x_2986) ;  /* 0x0000000c00407947 */ /* 0x000fec0003800000 */
.L_x_2982:
        /* <DEDUP_REMOVED lines=9> */
.L_x_2990:
[----:B------:R0:W5:Y:S01]  /*49c0*/  LDG.E.U16 R0, desc[UR36][R2.64] ;  /* 0x0000002402007981 */ /* 0x000162000c1e1500 */
[----:B------:R-:W-:Y:S05]  /*49d0*/  BRA `(.L_x_2986) ;  /* 0x0000000c00147947 */ /* 0x000fea0003800000 */
.L_x_2989:
        /* <DEDUP_REMOVED lines=9> */
.L_x_2992:
[----:B------:R1:W5:Y:S01]  /*4a70*/  LDG.E.U16 R0, desc[UR36][R2.64] ;  /* 0x0000002402007981 */ /* 0x000362000c1e1500 */
[----:B------:R-:W-:Y:S05]  /*4a80*/  BRA `(.L_x_2986) ;  /* 0x0000000800e87947 */ /* 0x000fea0003800000 */
.L_x_2991:
        /* <DEDUP_REMOVED lines=8> */
.L_x_2981:
        /* <DEDUP_REMOVED lines=13> */
.L_x_2995:
        /* <DEDUP_REMOVED lines=8> */
.L_x_2994:
        /* <DEDUP_REMOVED lines=28> */
.L_x_2997:
        /* <DEDUP_REMOVED lines=15> */
.L_x_2996:
[----:B------:R-:W2:Y:S02]  /*4f10*/  LDG.E.U16 R0, desc[UR36][R2.64] ;  /* 0x0000002402007981 */ /* 0x000ea4000c1e1500 */
[----:B--2---:R-:W-:-:S05]  /*4f20*/  IMAD.U32 R0, R0, 0x10000, RZ ;  /* 0x0001000000007824 */ /* 0x004fca00078e00ff */
[----:B------:R-:W-:Y:S01]  /*4f30*/  F2FP.F16.F32.PACK_AB R0, RZ, R0 ;  /* 0x00000000ff00723e */ /* 0x000fe200000000ff */
[----:B------:R-:W-:Y:S06]  /*4f40*/  BRA `(.L_x_2986) ;  /* 0x0000000400b87947 */ /* 0x000fec0003800000 */
.L_x_2993:
        /* <DEDUP_REMOVED lines=12> */
.L_x_3000:
        /* <DEDUP_REMOVED lines=21> */
.L_x_3004:
[----:B------:R-:W-:Y:S05]  /*5160*/  BSYNC B1 ;  /* 0x0000000000017941 */ /* 0x000fea0003800000 */
.L_x_3003:
[----:B------:R-:W-:Y:S01]  /*5170*/  LEA R3, R0, 0x3b800000, 0x17 ;  /* 0x3b80000000037811 */ /* 0x000fe200078eb8ff */
[----:B------:R-:W-:-:S05]  /*5180*/  IMAD.SHL.U32 R0, R2, 0x100000, RZ ;  /* 0x0010000002007824 */ /* 0x000fca00078e00ff */
[----:B------:R-:W-:-:S07]  /*5190*/  LOP3.LUT R0, R3, R0, R4, 0xfe, !PT ;  /* 0x0000000003007212 */ /* 0x000fce00078efe04 */
.L_x_3002:
[----:B------:R-:W-:Y:S05]  /*51a0*/  BSYNC B0 ;  /* 0x0000000000007941 */ /* 0x000fea0003800000 */
.L_x_3001:
[----:B------:R-:W-:Y:S01]  /*51b0*/  F2FP.F16.F32.PACK_AB R0, RZ, R0 ;  /* 0x00000000ff00723e */ /* 0x000fe200000000ff */
[----:B------:R-:W-:Y:S06]  /*51c0*/  BRA `(.L_x_2986) ;  /* 0x0000000400187947 */ /* 0x000fec0003800000 */
.L_x_2999:
        /* <DEDUP_REMOVED lines=21> */
.L_x_3008:
[----:B------:R-:W-:Y:S05]  /*5320*/  BSYNC B1 ;  /* 0x0000000000017941 */ /* 0x000fea0003800000 */
.L_x_3007:
[----:B------:R-:W-:Y:S01]  /*5330*/  LEA R3, R0, 0x37800000, 0x17 ;  /* 0x3780000000037811 */ /* 0x000fe200078eb8ff */
[----:B------:R-:W-:-:S05]  /*5340*/  IMAD.SHL.U32 R0, R2, 0x200000, RZ ;  /* 0x0020000002007824 */ /* 0x000fca00078e00ff */
[----:B------:R-:W-:-:S07]  /*5350*/  LOP3.LUT R0, R3, R0, R4, 0xfe, !PT ;  /* 0x0000000003007212 */ /* 0x000fce00078efe04 */
.L_x_3006:
[----:B------:R-:W-:Y:S05]  /*5360*/  BSYNC B0 ;  /* 0x0000000000007941 */ /* 0x000fea0003800000 */
.L_x_3005:
[----:B------:R-:W-:Y:S01]  /*5370*/  F2FP.F16.F32.PACK_AB R0, RZ, R0 ;  /* 0x00000000ff00723e */ /* 0x000fe200000000ff */
[----:B------:R-:W-:Y:S06]  /*5380*/  BRA `(.L_x_2986) ;  /* 0x0000000000a87947 */ /* 0x000fec0003800000 */
.L_x_2998:
        /* <DEDUP_REMOVED lines=14> */
.L_x_3012:
[----:B------:R-:W-:Y:S05]  /*5470*/  BSYNC B0 ;  /* 0x0000000000007941 */ /* 0x000fea0003800000 */
.L_x_3011:
[----:B------:R-:W-:Y:S01]  /*5480*/  F2FP.F16.F32.PACK_AB R0, RZ, R0 ;  /* 0x00000000ff00723e */ /* 0x000fe200000000ff */
[----:B------:R-:W-:Y:S06]  /*5490*/  BRA `(.L_x_2986) ;  /* 0x0000000000647947 */ /* 0x000fec0003800000 */
.L_x_2985:
        /* <DEDUP_REMOVED lines=16> */
.L_x_3013:
[----:B------:R-:W-:Y:S01]  /*55a0*/  PRMT R0, RZ, 0x7610, R0 ;  /* 0x00007610ff007816 */ /* 0x000fe20000000000 */
[----:B------:R-:W-:Y:S06]  /*55b0*/  BRA `(.L_x_2986) ;  /* 0x00000000001c7947 */ /* 0x000fec0003800000 */
.L_x_3010:
[----:B------:R-:W2:Y:S02]  /*55c0*/  LDG.E.64 R2, desc[UR36][R2.64] ;  /* 0x0000002402027981 */ /* 0x000ea4000c1e1b00 */
[----:B--2---:R-:W0:Y:S02]  /*55d0*/  I2F.U64 R0, R2 ;  /* 0x0000000200007312 */ /* 0x004e240000301000 */
[----:B0-----:R-:W-:Y:S01]  /*55e0*/  F2FP.F16.F32.PACK_AB R0, RZ, R0 ;  /* 0x00000000ff00723e */ /* 0x001fe200000000ff */
[----:B------:R-:W-:Y:S06]  /*55f0*/  BRA `(.L_x_2986) ;  /* 0x00000000000c7947 */ /* 0x000fec0003800000 */
.L_x_3009:
[----:B------:R-:W2:Y:S02]  /*5600*/  LDG.E R2, desc[UR36][R2.64] ;  /* 0x0000002402027981 */ /* 0x000ea4000c1e1900 */
[----:B--2---:R-:W-:-:S04]  /*5610*/  I2FP.F32.U32 R0, R2 ;  /* 0x0000000200007245 */ /* 0x004fc80000201000 */
[----:B------:R-:W-:-:S07]  /*5620*/  F2FP.F16.F32.PACK_AB R0, RZ, R0 ;  /* 0x00000000ff00723e */ /* 0x000fce00000000ff */
.L_x_2986:
        /* <DEDUP_REMOVED lines=22> */
.L_x_3017:
[----:B------:R-:W-:-:S06]  /*5790*/  HADD2.F32 R3, -RZ, R0.H0_H0 ;  /* 0x20000000ff037230 */ /* 0x000fcc0000004100 */
[----:B------:R-:W0:Y:S02]  /*57a0*/  F2I.S64.TRUNC R2, R3 ;  /* 0x0000000300027311 */ /* 0x000e24000020d900 */
[----:B0-----:R0:W-:Y:S01]  /*57b0*/  STG.E.U8 desc[UR36][R16.64], R2 ;  /* 0x0000000210007986 */ /* 0x0011e2000c101124 */
[----:B------:R-:W-:Y:S05]  /*57c0*/  BRA `(.L_x_3019) ;  /* 0x0000000c00847947 */ /* 0x000fea0003800000 */
.L_x_3016:
        /* <DEDUP_REMOVED lines=10> */
.L_x_3021:
[----:B------:R-:W-:-:S04]  /*5870*/  HADD2.F32 R0, -RZ, R0.H0_H0 ;  /* 0x20000000ff007230 */ /* 0x000fc80000004100 */
[----:B------:R-:W0:Y:S02]  /*5880*/  F2I.FTZ.TRUNC.NTZ R3, R0 ;  /* 0x0000000000037305 */ /* 0x000e24000021f100 */
[----:B0-----:R0:W-:Y:S01]  /*5890*/  STG.E desc[UR36][R16.64], R3 ;  /* 0x0000000310007986 */ /* 0x0011e2000c101924 */
[----:B------:R-:W-:Y:S05]  /*58a0*/  BRA `(.L_x_3019) ;  /* 0x0000000c004c7947 */ /* 0x000fea0003800000 */
.L_x_3020:
[----:B------:R-:W-:-:S04]  /*58b0*/  HADD2.F32 R0, -RZ, R0.H0_H0 ;  /* 0x20000000ff007230 */ /* 0x000fc80000004100 */
[----:B------:R-:W0:Y:S02]  /*58c0*/  F2I.FTZ.TRUNC.NTZ R3, R0 ;  /* 0x0000000000037305 */ /* 0x000e24000021f100 */
[----:B0-----:R0:W-:Y:S01]  /*58d0*/  STG.E.U16 desc[UR36][R16.64], R3 ;  /* 0x0000000310007986 */ /* 0x0011e2000c101524 */
[----:B------:R-:W-:Y:S05]  /*58e0*/  BRA `(.L_x_3019) ;  /* 0x0000000c003c7947 */ /* 0x000fea0003800000 */
.L_x_3015:
        /* <DEDUP_REMOVED lines=9> */
.L_x_3023:
[----:B------:R0:W-:Y:S01]  /*5980*/  STG.E.U16 desc[UR36][R16.64], R0 ;  /* 0x0000000010007986 */ /* 0x0001e2000c101524 */
[----:B------:R-:W-:Y:S05]  /*5990*/  BRA `(.L_x_3019) ;  /* 0x0000000c00107947 */ /* 0x000fea0003800000 */
.L_x_3022:
        /* <DEDUP_REMOVED lines=10> */
.L_x_3025:
[----:B------:R-:W-:-:S05]  /*5a40*/  HADD2.F32 R0, -RZ, R0.H0_H0 ;  /* 0x20000000ff007230 */ /* 0x000fca0000004100 */
[----:B------:R-:W-:-:S04]  /*5a50*/  F2FP.F16.F32.PACK_AB R0, RZ, R0 ;  /* 0x00000000ff00723e */ /* 0x000fc800000000ff */
[----:B------:R-:W-:-:S05]  /*5a60*/  PRMT R0, R0, 0x5410, RZ ;  /* 0x0000541000007816 */ /* 0x000fca00000000ff */
[----:B------:R0:W-:Y:S01]  /*5a70*/  STG.E desc[UR36][R16.64], R0 ;  /* 0x0000000010007986 */ /* 0x0001e2000c101924 */
[----:B------:R-:W-:Y:S05]  /*5a80*/  BRA `(.L_x_3019) ;  /* 0x0000000800d47947 */ /* 0x000fea0003800000 */
.L_x_3024:
[----:B------:R-:W-:-:S05]  /*5a90*/  HADD2.F32 R2, -RZ, R0.H0_H0 ;  /* 0x20000000ff027230 */ /* 0x000fca0000004100 */
[----:B------:R-:W-:-:S06]  /*5aa0*/  FMUL.FTZ R2, R2, 1 ;  /* 0x3f80000002027820 */ /* 0x000fcc0000410000 */
[----:B------:R-:W0:Y:S02]  /*5ab0*/  F2F.F64.F32 R2, R2 ;  /* 0x0000000200027310 */ /* 0x000e240000201800 */
[----:B0-----:R0:W-:Y:S01]  /*5ac0*/  STG.E.64 desc[UR36][R16.64], R2 ;  /* 0x0000000210007986 */ /* 0x0011e2000c101b24 */
[----:B------:R-:W-:Y:S05]  /*5ad0*/  BRA `(.L_x_3019) ;  /* 0x0000000800c07947 */ /* 0x000fea0003800000 */
.L_x_3014:
        /* <DEDUP_REMOVED lines=13> */
.L_x_3028:
[----:B------:R-:W-:Y:S01]  /*5bb0*/  HADD2.F32 R0, -RZ, R0.H0_H0 ;  /* 0x20000000ff007230 */ /* 0x000fe20000004100 */
[----:B------:R-:W-:-:S04]  /*5bc0*/  CS2R R6, SRZ ;  /* 0x0000000000067805 */ /* 0x000fc8000001ff00 */
[----:B------:R-:W-:-:S04]  /*5bd0*/  FMUL.FTZ R0, R0, 1 ;  /* 0x3f80000000007820 */ /* 0x000fc80000410000 */
[----:B------:R-:W0:Y:S02]  /*5be0*/  F2F.F64.F32 R4, R0 ;  /* 0x0000000000047310 */ /* 0x000e240000201800 */
[----:B0-----:R0:W-:Y:S01]  /*5bf0*/  STG.E.128 desc[UR36][R16.64], R4 ;  /* 0x0000000410007986 */ /* 0x0011e2000c101d24 */
[----:B------:R-:W-:Y:S05]  /*5c00*/  BRA `(.L_x_3019) ;  /* 0x0000000800747947 */ /* 0x000fea0003800000 */
.L_x_3027:
        /* <DEDUP_REMOVED lines=21> */
.L_x_3032:
[----:B------:R-:W-:Y:S05]  /*5d60*/  BSYNC B0 ;  /* 0x0000000000007941 */ /* 0x000fea0003800000 */
.L_x_3031:
[----:B------:R-:W-:-:S05]  /*5d70*/  LOP3.LUT R3, R0, R3, RZ, 0xfc, !PT ;  /* 0x0000000300037212 */ /* 0x000fca00078efcff */
[----:B------:R0:W-:Y:S01]  /*5d80*/  STG.E.U8 desc[UR36][R16.64], R3 ;  /* 0x0000000310007986 */ /* 0x0001e2000c101124 */
[----:B------:R-:W-:Y:S05]  /*5d90*/  BRA `(.L_x_3019) ;  /* 0x0000000800107947 */ /* 0x000fea0003800000 */
.L_x_3030:
        /* <DEDUP_REMOVED lines=13> */
.L_x_3034:
[----:B------:R-:W-:Y:S01]  /*5e70*/  IMAD.MOV.U32 R0, RZ, RZ, 0x7f ;  /* 0x0000007fff007424 */ /* 0x000fe200078e00ff */
[----:B------:R-:W-:-:S04]  /*5e80*/  ISETP.GT.U32.AND P0, PT, R2, 0x7f800000, PT ;  /* 0x7f8000000200780c */ /* 0x000fc80003f04070 */
[----:B------:R-:W-:-:S09]  /*5e90*/  SEL R0, R0, 0x7c, P0 ;  /* 0x0000007c00007807 */ /* 0x000fd20000000000 */
.L_x_3035:
[----:B------:R-:W-:Y:S05]  /*5ea0*/  BSYNC B0 ;  /* 0x0000000000007941 */ /* 0x000fea0003800000 */
.L_x_3033:
[----:B------:R-:W-:-:S04]  /*5eb0*/  LOP3.LUT R2, R3, 0x80000000, RZ, 0xc0, !PT ;  /* 0x8000000003027812 */ /* 0x000fc800078ec0ff */
[----:B------:R-:W-:-:S04]  /*5ec0*/  SHF.R.U32.HI R3, RZ, 0x18, R2 ;  /* 0x00000018ff037819 */ /* 0x000fc80000011602 */
[----:B------:R-:W-:-:S05]  /*5ed0*/  LOP3.LUT R3, R0, R3, RZ, 0xfc, !PT ;  /* 0x0000000300037212 */ /* 0x000fca00078efcff */
[----:B------:R0:W-:Y:S01]  /*5ee0*/  STG.E.U8 desc[UR36][R16.64], R3 ;  /* 0x0000000310007986 */ /* 0x0001e2000c101124 */
[----:B------:R-:W-:Y:S05]  /*5ef0*/  BRA `(.L_x_3019) ;  /* 0x0000000400b87947 */ /* 0x000fea0003800000 */
.L_x_3029:
[----:B------:R-:W-:-:S05]  /*5f00*/  HADD2.F32 R0, -RZ, R0.H0_H0 ;  /* 0x20000000ff007230 */ /* 0x000fca0000004100 */
[----:B------:R-:W-:-:S05]  /*5f10*/  F2FP.BF16.F32.PACK_AB R0, RZ, R0 ;  /* 0x00000000ff00723e */ /* 0x000fca00000010ff */
[----:B------:R0:W-:Y:S01]  /*5f20*/  STG.E.U16 desc[UR36][R16.64], R0 ;  /* 0x0000000010007986 */ /* 0x0001e2000c101524 */
[----:B------:R-:W-:Y:S05]  /*5f30*/  BRA `(.L_x_3019) ;  /* 0x0000000400a87947 */ /* 0x000fea0003800000 */
.L_x_3026:
        /* <DEDUP_REMOVED lines=12> */
.L_x_3038:
        /* <DEDUP_REMOVED lines=17> */
.L_x_3041:
[----:B------:R-:W-:-:S04]  /*6110*/  LOP3.LUT R2, R3, 0x80000000, RZ, 0xc0, !PT ;  /* 0x8000000003027812 */ /* 0x000fc800078ec0ff */
[----:B------:R-:W-:-:S04]  /*6120*/  SHF.R.U32.HI R3, RZ, 0x18, R2 ;  /* 0x00000018ff037819 */ /* 0x000fc80000011602 */
[----:B------:R-:W-:-:S04]  /*6130*/  LOP3.LUT R0, R0, R3, RZ, 0xfc, !PT ;  /* 0x0000000300007212 */ /* 0x000fc800078efcff */
[----:B------:R-:W-:-:S07]  /*6140*/  PRMT R8, R0, 0x7610, R8 ;  /* 0x0000761000087816 */ /* 0x000fce0000000008 */
.L_x_3040:
[----:B------:R-:W-:Y:S05]  /*6150*/  BSYNC B0 ;  /* 0x0000000000007941 */ /* 0x000fea0003800000 */
.L_x_3039:
[----:B------:R3:W-:Y:S01]  /*6160*/  STG.E.U8 desc[UR36][R16.64], R8 ;  /* 0x0000000810007986 */ /* 0x0007e2000c101124 */
[----:B------:R-:W-:Y:S05]  /*6170*/  BRA `(.L_x_3019) ;  /* 0x0000000400187947 */ /* 0x000fea0003800000 */
.L_x_3037:
        /* <DEDUP_REMOVED lines=17> */
.L_x_3044:
[----:B------:R-:W-:-:S04]  /*6290*/  LOP3.LUT R2, R3, 0x80000000, RZ, 0xc0, !PT ;  /* 0x8000000003027812 */ /* 0x000fc800078ec0ff */
[----:B------:R-:W-:-:S04]  /*62a0*/  SHF.R.U32.HI R3, RZ, 0x18, R2 ;  /* 0x00000018ff037819 */ /* 0x000fc80000011602 */
[----:B------:R-:W-:-:S04]  /*62b0*/  LOP3.LUT R0, R0, R3, RZ, 0xfc, !PT ;  /* 0x0000000300007212 */ /* 0x000fc800078efcff */
[----:B------:R-:W-:-:S07]  /*62c0*/  PRMT R8, R0, 0x7610, R8 ;  /* 0x0000761000087816 */ /* 0x000fce0000000008 */
.L_x_3043:
[----:B------:R-:W-:Y:S05]  /*62d0*/  BSYNC B0 ;  /* 0x0000000000007941 */ /* 0x000fea0003800000 */
.L_x_3042:
[----:B------:R0:W-:Y:S01]  /*62e0*/  STG.E.U8 desc[UR36][R16.64], R8 ;  /* 0x0000000810007986 */ /* 0x0001e2000c101124 */
[----:B------:R-:W-:Y:S05]  /*62f0*/  BRA `(.L_x_3019) ;  /* 0x0000000000b87947 */ /* 0x000fea0003800000 */
.L_x_3036:
        /* <DEDUP_REMOVED lines=22> */
.L_x_3018:
        /* <DEDUP_REMOVED lines=16> */
.L_x_3047:
[----:B------:R-:W-:Y:S05]  /*6560*/  BRA `(.L_x_3019) ;  /* 0x00000000001c7947 */ /* 0x000fea0003800000 */
.L_x_3046:
[----:B------:R-:W-:-:S06]  /*6570*/  HADD2.F32 R2, -RZ, R0.H0_H0 ;  /* 0x20000000ff027230 */ /* 0x000fcc0000004100 */
[----:B------:R-:W0:Y:S02]  /*6580*/  F2I.U64.TRUNC R2, R2 ;  /* 0x0000000200027311 */ /* 0x000e24000020d800 */
[----:B0-----:R2:W-:Y:S01]  /*6590*/  STG.E.64 desc[UR36][R16.64], R2 ;  /* 0x0000000210007986 */ /* 0x0015e2000c101b24 */
[----:B------:R-:W-:Y:S05]  /*65a0*/  BRA `(.L_x_3019) ;  /* 0x00000000000c7947 */ /* 0x000fea0003800000 */
.L_x_3045:
[----:B------:R-:W-:-:S04]  /*65b0*/  HADD2.F32 R0, -RZ, R0.H0_H0 ;  /* 0x20000000ff007230 */ /* 0x000fc80000004100 */
[----:B------:R-:W0:Y:S02]  /*65c0*/  F2I.FTZ.U32.TRUNC.NTZ R3, R0 ;  /* 0x0000000000037305 */ /* 0x000e24000021f000 */
[----:B0-----:R0:W-:Y:S02]  /*65d0*/  STG.E desc[UR36][R16.64], R3 ;  /* 0x0000000310007986 */ /* 0x0011e4000c101924 */
.L_x_3019:
[----:B------:R-:W-:-:S07]  /*65e0*/  VIADD R19, R19, 0x80 ;  /* 0x0000008013137836 */ /* 0x000fce0000000000 */
.L_x_2979:
[----:B------:R-:W-:Y:S05]  /*65f0*/  BSYNC B6 ;  /* 0x0000000000067941 */ /* 0x000fea0003800000 */
.L_x_2978:
        /* <DEDUP_REMOVED lines=307> */
.L_x_3050:
        /* <DEDUP_REMOVED lines=22> */
.L_x_3054:
[----:B------:R-:W2:Y:S02]  /*7a90*/  LDG.E.U8 R2, desc[UR36][R2.64] ;  /* 0x0000002402027981 */ /* 0x000ea4000c1e1100 */
[----:B--2---:R-:W-:-:S04]  /*7aa0*/  I2FP.F32.U32 R0, R2 ;  /* 0x0000000200007245 */ /* 0x004fc80000201000 */
[----:B------:R-:W-:Y:S01]  /*7ab0*/  F2FP.F16.F32.PACK_AB R0, RZ, R0 ;  /* 0x00000000ff00723e */ /* 0x000fe200000000ff */
[----:B------:R-:W-:Y:S06]  /*7ac0*/  BRA `(.L_x_3056) ;  /* 0x0000000c00887947 */ /* 0x000fec0003800000 */
.L_x_3053:
        /* <DEDUP_REMOVED lines=10> */
.L_x_3058:
[----:B------:R-:W2:Y:S02]  /*7b70*/  LDG.E R2, desc[UR36][R2.64] ;  /* 0x0000002402027981 */ /* 0x000ea4000c1e1900 */
[----:B--2---:R-:W-:-:S04]  /*7b80*/  I2FP.F32.S32 R0, R2 ;  /* 0x0000000200007245 */ /* 0x004fc80000201400 */
[----:B------:R-:W-:Y:S01]  /*7b90*/  F2FP.F16.F32.PACK_AB R0, RZ, R0 ;  /* 0x00000000ff00723e */ /* 0x000fe200000000ff */
[----:B------:R-:W-:Y:S06]  /*7ba0*/  BRA `(.L_x_3056) ;  /* 0x0000000c00507947 */ /* 0x000fec0003800000 */
.L_x_3057:
[----:B------:R-:W2:Y:S02]  /*7bb0*/  LDG.E.U16 R2, desc[UR36][R2.64] ;  /* 0x0000002402027981 */ /* 0x000ea4000c1e1500 */
[----:B--2---:R-:W0:Y:S02]  /*7bc0*/  I2F.S16 R0, R2 ;  /* 0x0000000200007306 */ /* 0x004e240000101400 */
[----:B0-----:R-:W-:Y:S01]  /*7bd0*/  F2FP.F16.F32.PACK_AB R0, RZ, R0 ;  /* 0x00000000ff00723e */ /* 0x001fe200000000ff */
[----:B------:R-:W-:Y:S06]  /*7be0*/  BRA `(.L_x_3056) ;  /* 0x0000000c00407947 */ /* 0x000fec0003800000 */
.L_x_3052:
        /* <DEDUP_REMOVED lines=9> */
.L_x_3060:
[----:B------:R1:W5:Y:S01]  /*7c80*/  LDG.E.U16 R0, desc[UR36][R2.64] ;  /* 0x0000002402007981 */ /* 0x000362000c1e1500 */
[----:B------:R-:W-:Y:S05]  /*7c90*/  BRA `(.L_x_3056) ;  /* 0x0000000c00147947 */ /* 0x000fea0003800000 */
.L_x_3059:
        /* <DEDUP_REMOVED lines=9> */
.L_x_3062:
[----:B------:R0:W5:Y:S01]  /*7d30*/  LDG.E.U16 R0, desc[UR36][R2.64] ;  /* 0x0000002402007981 */ /* 0x000162000c1e1500 */
[----:B------:R-:W-:Y:S05]  /*7d40*/  BRA `(.L_x_3056) ;  /* 0x0000000800e87947 */ /* 0x000fea0003800000 */
.L_x_3061:
        /* <DEDUP_REMOVED lines=8> */
.L_x_3051:
        /* <DEDUP_REMOVED lines=13> */
.L_x_3065:
        /* <DEDUP_REMOVED lines=8> */
.L_x_3064:
        /* <DEDUP_REMOVED lines=28> */
.L_x_3067:
        /* <DEDUP_REMOVED lines=15> */
.L_x_3066:
[----:B------:R-:W2:Y:S02]  /*81d0*/  LDG.E.U16 R0, desc[UR36][R2.64] ;  /* 0x0000002402007981 */ /* 0x000ea4000c1e1500 */
[----:B--2---:R-:W-:-:S05]  /*81e0*/  IMAD.U32 R0, R0, 0x10000, RZ ;  /* 0x0001000000007824 */ /* 0x004fca00078e00ff */
[----:B------:R-:W-:Y:S01]  /*81f0*/  F2FP.F16.F32.PACK_AB R0, RZ, R0 ;  /* 0x00000000ff00723e */ /* 0x000fe200000000ff */
[----:B------:R-:W-:Y:S06]  /*8200*/  BRA `(.L_x_3056) ;  /* 0x0000000400b87947 */ /* 0x000fec0003800000 */
.L_x_3063:
        /* <DEDUP_REMOVED lines=12> */
.L_x_3070:
        /* <DEDUP_REMOVED lines=21> */
.L_x_3074:
[----:B------:R-:W-:Y:S05]  /*8420*/  BSYNC B1 ;  /* 0x0000000000017941 */ /* 0x000fea0003800000 */
.L_x_3073:
[----:B------:R-:W-:Y:S01]  /*8430*/  LEA R3, R0, 0x3b800000, 0x17 ;  /* 0x3b80000000037811 */ /* 0x000fe200078eb8ff */
[----:B------:R-:W-:-:S05]  /*8440*/  IMAD.SHL.U32 R0, R2, 0x100000, RZ ;  /* 0x0010000002007824 */ /* 0x000fca00078e00ff */
[----:B------:R-:W-:-:S07]  /*8450*/  LOP3.LUT R0, R3, R0, R4, 0xfe, !PT ;  /* 0x0000000003007212 */ /* 0x000fce00078efe04 */
.L_x_3072:
[----:B------:R-:W-:Y:S05]  /*8460*/  BSYNC B0 ;  /* 0x0000000000007941 */ /* 0x000fea0003800000 */
.L_x_3071:
[----:B------:R-:W-:Y:S01]  /*8470*/  F2FP.F16.F32.PACK_AB R0, RZ, R0 ;  /* 0x00000000ff00723e */ /* 0x000fe200000000ff */
[----:B------:R-:W-:Y:S06]  /*8480*/  BRA `(.L_x_3056) ;  /* 0x0000000400187947 */ /* 0x000fec0003800000 */
.L_x_3069:
        /* <DEDUP_REMOVED lines=21> */
.L_x_3078:
[----:B------:R-:W-:Y:S05]  /*85e0*/  BSYNC B1 ;  /* 0x0000000000017941 */ /* 0x000fea0003800000 */
.L_x_3077:
[----:B------:R-:W-:Y:S01]  /*85f0*/  LEA R3, R0, 0x37800000, 0x17 ;  /* 0x3780000000037811 */ /* 0x000fe200078eb8ff */
[----:B------:R-:W-:-:S05]  /*8600*/  IMAD.SHL.U32 R0, R2, 0x200000, RZ ;  /* 0x0020000002007824 */ /* 0x000fca00078e00ff */
[----:B------:R-:W-:-:S07]  /*8610*/  LOP3.LUT R0, R3, R0, R4, 0xfe, !PT ;  /* 0x0000000003007212 */ /* 0x000fce00078efe04 */
.L_x_3076:
[----:B------:R-:W-:Y:S05]  /*8620*/  BSYNC B0 ;  /* 0x0000000000007941 */ /* 0x000fea0003800000 */
.L_x_3075:
[----:B------:R-:W-:Y:S01]  /*8630*/  F2FP.F16.F32.PACK_AB R0, RZ, R0 ;  /* 0x00000000ff00723e */ /* 0x000fe200000000ff */
[----:B------:R-:W-:Y:S06]  /*8640*/  BRA `(.L_x_3056) ;  /* 0x0000000000a87947 */ /* 0x000fec0003800000 */
.L_x_3068:
        /* <DEDUP_REMOVED lines=14> */
.L_x_3082:
[----:B------:R-:W-:Y:S05]  /*8730*/  BSYNC B0 ;  /* 0x0000000000007941 */ /* 0x000fea0003800000 */
.L_x_3081:
[----:B------:R-:W-:Y:S01]  /*8740*/  F2FP.F16.F32.PACK_AB R0, RZ, R0 ;  /* 0x00000000ff00723e */ /* 0x000fe200000000ff */
[----:B------:R-:W-:Y:S06]  /*8750*/  BRA `(.L_x_3056) ;  /* 0x0000000000647947 */ /* 0x000fec0003800000 */
.L_x_3055:
        /* <DEDUP_REMOVED lines=16> */
.L_x_3083:
[----:B------:R-:W-:Y:S01]  /*8860*/  PRMT R0, RZ, 0x7610, R0 ;  /* 0x00007610ff007816 */ /* 0x000fe20000000000 */
[----:B------:R-:W-:Y:S06]  /*8870*/  BRA `(.L_x_3056) ;  /* 0x00000000001c7947 */ /* 0x000fec0003800000 */
.L_x_3080:
[----:B------:R-:W2:Y:S02]  /*8880*/  LDG.E.64 R2, desc[UR36][R2.64] ;  /* 0x0000002402027981 */ /* 0x000ea4000c1e1b00 */
[----:B--2---:R-:W0:Y:S02]  /*8890*/  I2F.U64 R0, R2 ;  /* 0x0000000200007312 */ /* 0x004e240000301000 */
[----:B0-----:R-:W-:Y:S01]  /*88a0*/  F2FP.F16.F32.PACK_AB R0, RZ, R0 ;  /* 0x00000000ff00723e */ /* 0x001fe200000000ff */
[----:B------:R-:W-:Y:S06]  /*88b0*/  BRA `(.L_x_3056) ;  /* 0x00000000000c7947 */ /* 0x000fec0003800000 */
.L_x_3079:
[----:B------:R-:W2:Y:S02]  /*88c0*/  LDG.E R2, desc[UR36][R2.64] ;  /* 0x0000002402027981 */ /* 0x000ea4000c1e1900 */
[----:B--2---:R-:W-:-:S04]  /*88d0*/  I2FP.F32.U32 R0, R2 ;  /* 0x0000000200007245 */ /* 0x004fc80000201000 */
[----:B------:R-:W-:-:S07]  /*88e0*/  F2FP.F16.F32.PACK_AB R0, RZ, R0 ;  /* 0x00000000ff00723e */ /* 0x000fce00000000ff */
.L_x_3056:
        /* <DEDUP_REMOVED lines=22> */
.L_x_3087:
[----:B------:R-:W-:-:S06]  /*8a50*/  HADD2.F32 R3, -RZ, R0.H0_H0 ;  /* 0x20000000ff037230 */ /* 0x000fcc0000004100 */
[----:B------:R-:W0:Y:S02]  /*8a60*/  F2I.S64.TRUNC R2, R3 ;  /* 0x0000000300027311 */ /* 0x000e24000020d900 */
[----:B0-----:R3:W-:Y:S01]  /*8a70*/  STG.E.U8 desc[UR36][R16.64], R2 ;  /* 0x0000000210007986 */ /* 0x0017e2000c101124 */
[----:B------:R-:W-:Y:S05]  /*8a80*/  BRA `(.L_x_3089) ;  /* 0x0000000c00847947 */ /* 0x000fea0003800000 */
.L_x_3086:
        /* <DEDUP_REMOVED lines=10> */
.L_x_3091:
[----:B------:R-:W-:-:S04]  /*8b30*/  HADD2.F32 R0, -RZ, R0.H0_H0 ;  /* 0x20000000ff007230 */ /* 0x000fc80000004100 */
[----:B------:R-:W0:Y:S02]  /*8b40*/  F2I.FTZ.TRUNC.NTZ R3, R0 ;  /* 0x0000000000037305 */ /* 0x000e24000021f100 */
[----:B0-----:R2:W-:Y:S01]  /*8b50*/  STG.E desc[UR36][R16.64], R3 ;  /* 0x0000000310007986 */ /* 0x0015e2000c101924 */
[----:B------:R-:W-:Y:S05]  /*8b60*/  BRA `(.L_x_3089) ;  /* 0x0000000c004c7947 */ /* 0x000fea0003800000 */
.L_x_3090:
[----:B------:R-:W-:-:S04]  /*8b70*/  HADD2.F32 R0, -RZ, R0.H0_H0 ;  /* 0x20000000ff007230 */ /* 0x000fc80000004100 */
[----:B------:R-:W0:Y:S02]  /*8b80*/  F2I.FTZ.TRUNC.NTZ R3, R0 ;  /* 0x0000000000037305 */ /* 0x000e24000021f100 */
[----:B0-----:R0:W-:Y:S01]  /*8b90*/  STG.E.U16 desc[UR36][R16.64], R3 ;  /* 0x0000000310007986 */ /* 0x0011e2000c101524 */
[----:B------:R-:W-:Y:S05]  /*8ba0*/  BRA `(.L_x_3089) ;  /* 0x0000000c003c7947 */ /* 0x000fea0003800000 */
.L_x_3085:
        /* <DEDUP_REMOVED lines=9> */
.L_x_3093:
[----:B------:R0:W-:Y:S01]  /*8c40*/  STG.E.U16 desc[UR36][R16.64], R0 ;  /* 0x0000000010007986 */ /* 0x0001e2000c101524 */
[----:B------:R-:W-:Y:S05]  /*8c50*/  BRA `(.L_x_3089) ;  /* 0x0000000c00107947 */ /* 0x000fea0003800000 */
.L_x_3092:
        /* <DEDUP_REMOVED lines=10> */
.L_x_3095:
[----:B------:R-:W-:-:S05]  /*8d00*/  HADD2.F32 R0, -RZ, R0.H0_H0 ;  /* 0x20000000ff007230 */ /* 0x000fca0000004100 */
[----:B------:R-:W-:-:S04]  /*8d10*/  F2FP.F16.F32.PACK_AB R0, RZ, R0 ;  /* 0x00000000ff00723e */ /* 0x000fc800000000ff */
[----:B------:R-:W-:-:S05]  /*8d20*/  PRMT R0, R0, 0x5410, RZ ;  /* 0x0000541000007816 */ /* 0x000fca00000000ff */
[----:B------:R0:W-:Y:S01]  /*8d30*/  STG.E desc[UR36][R16.64], R0 ;  /* 0x0000000010007986 */ /* 0x0001e2000c101924 */
[----:B------:R-:W-:Y:S05]  /*8d40*/  BRA `(.L_x_3089) ;  /* 0x0000000800d47947 */ /* 0x000fea0003800000 */
.L_x_3094:
[----:B------:R-:W-:-:S05]  /*8d50*/  HADD2.F32 R2, -RZ, R0.H0_H0 ;  /* 0x20000000ff027230 */ /* 0x000fca0000004100 */
[----:B------:R-:W-:-:S06]  /*8d60*/  FMUL.FTZ R2, R2, 1 ;  /* 0x3f80000002027820 */ /* 0x000fcc0000410000 */
[----:B------:R-:W0:Y:S02]  /*8d70*/  F2F.F64.F32 R2, R2 ;  /* 0x0000000200027310 */ /* 0x000e240000201800 */
[----:B0-----:R0:W-:Y:S01]  /*8d80*/  STG.E.64 desc[UR36][R16.64], R2 ;  /* 0x0000000210007986 */ /* 0x0011e2000c101b24 */
[----:B------:R-:W-:Y:S05]  /*8d90*/  BRA `(.L_x_3089) ;  /* 0x0000000800c07947 */ /* 0x000fea0003800000 */
.L_x_3084:
        /* <DEDUP_REMOVED lines=13> */
.L_x_3098:
[----:B------:R-:W-:Y:S01]  /*8e70*/  HADD2.F32 R0, -RZ, R0.H0_H0 ;  /* 0x20000000ff007230 */ /* 0x000fe20000004100 */
[----:B------:R-:W-:-:S04]  /*8e80*/  CS2R R6, SRZ ;  /* 0x0000000000067805 */ /* 0x000fc8000001ff00 */
[----:B------:R-:W-:-:S04]  /*8e90*/  FMUL.FTZ R0, R0, 1 ;  /* 0x3f80000000007820 */ /* 0x000fc80000410000 */
[----:B------:R-:W0:Y:S02]  /*8ea0*/  F2F.F64.F32 R4, R0 ;  /* 0x0000000000047310 */ /* 0x000e240000201800 */
[----:B0-----:R0:W-:Y:S01]  /*8eb0*/  STG.E.128 desc[UR36][R16.64], R4 ;  /* 0x0000000410007986 */ /* 0x0011e2000c101d24 */
[----:B------:R-:W-:Y:S05]  /*8ec0*/  BRA `(.L_x_3089) ;  /* 0x0000000800747947 */ /* 0x000fea0003800000 */
.L_x_3097:
        /* <DEDUP_REMOVED lines=21> */
.L_x_3102:
[----:B------:R-:W-:Y:S05]  /*9020*/  BSYNC B0 ;  /* 0x0000000000007941 */ /* 0x000fea0003800000 */
.L_x_3101:
[----:B------:R-:W-:-:S05]  /*9030*/  LOP3.LUT R3, R0, R3, RZ, 0xfc, !PT ;  /* 0x0000000300037212 */ /* 0x000fca00078efcff */
[----:B------:R0:W-:Y:S01]  /*9040*/  STG.E.U8 desc[UR36][R16.64], R3 ;  /* 0x0000000310007986 */ /* 0x0001e2000c101124 */
[----:B------:R-:W-:Y:S05]  /*9050*/  BRA `(.L_x_3089) ;  /* 0x0000000800107947 */ /* 0x000fea0003800000 */
.L_x_3100:
        /* <DEDUP_REMOVED lines=13> */
.L_x_3104:
[----:B------:R-:W-:Y:S01]  /*9130*/  IMAD.MOV.U32 R0, RZ, RZ, 0x7f ;  /* 0x0000007fff007424 */ /* 0x000fe200078e00ff */
[----:B------:R-:W-:-:S04]  /*9140*/  ISETP.GT.U32.AND P0, PT, R2, 0x7f800000, PT ;  /* 0x7f8000000200780c */ /* 0x000fc80003f04070 */
[----:B------:R-:W-:-:S09]  /*9150*/  SEL R0, R0, 0x7c, P0 ;  /* 0x0000007c00007807 */ /* 0x000fd20000000000 */
.L_x_3105:
[----:B------:R-:W-:Y:S05]  /*9160*/  BSYNC B0 ;  /* 0x0000000000007941 */ /* 0x000fea0003800000 */
.L_x_3103:
[----:B------:R-:W-:-:S04]  /*9170*/  LOP3.LUT R2, R3, 0x80000000, RZ, 0xc0, !PT ;  /* 0x8000000003027812 */ /* 0x000fc800078ec0ff */
[----:B------:R-:W-:-:S04]  /*9180*/  SHF.R.U32.HI R3, RZ, 0x18, R2 ;  /* 0x00000018ff037819 */ /* 0x000fc80000011602 */
[----:B------:R-:W-:-:S05]  /*9190*/  LOP3.LUT R3, R0, R3, RZ, 0xfc, !PT ;  /* 0x0000000300037212 */ /* 0x000fca00078efcff */
[----:B------:R0:W-:Y:S01]  /*91a0*/  STG.E.U8 desc[UR36][R16.64], R3 ;  /* 0x0000000310007986 */ /* 0x0001e2000c101124 */
[----:B------:R-:W-:Y:S05]  /*91b0*/  BRA `(.L_x_3089) ;  /* 0x0000000400b87947 */ /* 0x000fea0003800000 */
.L_x_3099:
[----:B------:R-:W-:-:S05]  /*91c0*/  HADD2.F32 R0, -RZ, R0.H0_H0 ;  /* 0x20000000ff007230 */ /* 0x000fca0000004100 */
[----:B------:R-:W-:-:S05]  /*91d0*/  F2FP.BF16.F32.PACK_AB R0, RZ, R0 ;  /* 0x00000000ff00723e */ /* 0x000fca00000010ff */
[----:B------:R0:W-:Y:S01]  /*91e0*/  STG.E.U16 desc[UR36][R16.64], R0 ;  /* 0x0000000010007986 */ /* 0x0001e2000c101524 */
[----:B------:R-:W-:Y:S05]  /*91f0*/  BRA `(.L_x_3089) ;  /* 0x0000000400a87947 */ /* 0x000fea0003800000 */
.L_x_3096:
        /* <DEDUP_REMOVED lines=12> */
.L_x_3108:
        /* <DEDUP_REMOVED lines=17> */
.L_x_3111:
[----:B------:R-:W-:-:S04]  /*93d0*/  LOP3.LUT R2, R3, 0x80000000, RZ, 0xc0, !PT ;  /* 0x8000000003027812 */ /* 0x000fc800078ec0ff */
[----:B------:R-:W-:-:S04]  /*93e0*/  SHF.R.U32.HI R3, RZ, 0x18, R2 ;  /* 0x00000018ff037819 */ /* 0x000fc80000011602 */
[----:B------:R-:W-:-:S04]  /*93f0*/  LOP3.LUT R0, R0, R3, RZ, 0xfc, !PT ;  /* 0x0000000300007212 */ /* 0x000fc800078efcff */
[----:B------:R-:W-:-:S07]  /*9400*/  PRMT R8, R0, 0x7610, R8 ;  /* 0x0000761000087816 */ /* 0x000fce0000000008 */
.L_x_3110:
[----:B------:R-:W-:Y:S05]  /*9410*/  BSYNC B0 ;  /* 0x0000000000007941 */ /* 0x000fea0003800000 */
.L_x_3109:
[----:B------:R0:W-:Y:S01]  /*9420*/  STG.E.U8 desc[UR36][R16.64], R8 ;  /* 0x0000000810007986 */ /* 0x0001e2000c101124 */
[----:B------:R-:W-:Y:S05]  /*9430*/  BRA `(.L_x_3089) ;  /* 0x0000000400187947 */ /* 0x000fea0003800000 */
.L_x_3107:
        /* <DEDUP_REMOVED lines=17> */
.L_x_3114:
[----:B------:R-:W-:-:S04]  /*9550*/  LOP3.LUT R2, R3, 0x80000000, RZ, 0xc0, !PT ;  /* 0x8000000003027812 */ /* 0x000fc800078ec0ff */
[----:B------:R-:W-:-:S04]  /*9560*/  SHF.R.U32.HI R3, RZ, 0x18, R2 ;  /* 0x00000018ff037819 */ /* 0x000fc80000011602 */
[----:B------:R-:W-:-:S04]  /*9570*/  LOP3.LUT R0, R0, R3, RZ, 0xfc, !PT ;  /* 0x0000000300007212 */ /* 0x000fc800078efcff */
[----:B------:R-:W-:-:S07]  /*9580*/  PRMT R8, R0, 0x7610, R8 ;  /* 0x0000761000087816 */ /* 0x000fce0000000008 */
.L_x_3113:
[----:B------:R-:W-:Y:S05]  /*9590*/  BSYNC B0 ;  /* 0x0000000000007941 */ /* 0x000fea0003800000 */
.L_x_3112:
[----:B------:R0:W-:Y:S01]  /*95a0*/  STG.E.U8 desc[UR36][R16.64], R8 ;  /* 0x0000000810007986 */ /* 0x0001e2000c101124 */
[----:B------:R-:W-:Y:S05]  /*95b0*/  BRA `(.L_x_3089) ;  /* 0x0000000000b87947 */ /* 0x000fea0003800000 */
.L_x_3106:
        /* <DEDUP_REMOVED lines=22> */
.L_x_3088:
        /* <DEDUP_REMOVED lines=16> */
.L_x_3117:
[----:B------:R-:W-:Y:S05]  /*9820*/  BRA `(.L_x_3089) ;  /* 0x00000000001c7947 */ /* 0x000fea0003800000 */
.L_x_3116:
[----:B------:R-:W-:-:S06]  /*9830*/  HADD2.F32 R2, -RZ, R0.H0_H0 ;  /* 0x20000000ff027230 */ /* 0x000fcc0000004100 */
[----:B------:R-:W0:Y:S02]  /*9840*/  F2I.U64.TRUNC R2, R2 ;  /* 0x0000000200027311 */ /* 0x000e24000020d800 */
[----:B0-----:R0:W-:Y:S01]  /*9850*/  STG.E.64 desc[UR36][R16.64], R2 ;  /* 0x0000000210007986 */ /* 0x0011e2000c101b24 */
[----:B------:R-:W-:Y:S05]  /*9860*/  BRA `(.L_x_3089) ;  /* 0x00000000000c7947 */ /* 0x000fea0003800000 */
.L_x_3115:
[----:B------:R-:W-:-:S04]  /*9870*/  HADD2.F32 R0, -RZ, R0.H0_H0 ;  /* 0x20000000ff007230 */ /* 0x000fc80000004100 */
[----:B------:R-:W0:Y:S02]  /*9880*/  F2I.FTZ.U32.TRUNC.NTZ R3, R0 ;  /* 0x0000000000037305 */ /* 0x000e24000021f000 */
[----:B0-----:R0:W-:Y:S02]  /*9890*/  STG.E desc[UR36][R16.64], R3 ;  /* 0x0000000310007986 */ /* 0x0011e4000c101924 */
.L_x_3089:
[----:B------:R-:W-:-:S07]  /*98a0*/  VIADD R19, R19, 0x80 ;  /* 0x0000008013137836 */ /* 0x000fce0000000000 */
.L_x_3049:
[----:B------:R-:W-:Y:S05]  /*98b0*/  BSYNC B6 ;  /* 0x0000000000067941 */ /* 0x000fea0003800000 */
.L_x_3048:
        /* <DEDUP_REMOVED lines=306> */
.L_x_3118:
        /* <DEDUP_REMOVED lines=22> */
.L_x_3122:
[----:B------:R-:W2:Y:S02]  /*ad40*/  LDG.E.U8 R2, desc[UR36][R2.64] ;  /* 0x0000002402027981 */ /* 0x000ea4000c1e1100 */
[----:B--2---:R-:W-:-:S04]  /*ad50*/  I2FP.F32.U32 R0, R2 ;  /* 0x0000000200007245 */ /* 0x004fc80000201000 */
[----:B------:R-:W-:Y:S01]  /*ad60*/  F2FP.F16.F32.PACK_AB R0, RZ, R0 ;  /* 0x00000000ff00723e */ /* 0x000fe200000000ff */
[----:B------:R-:W-:Y:S06]  /*ad70*/  BRA `(.L_x_3124) ;  /* 0x0000000c00887947 */ /* 0x000fec0003800000 */
.L_x_3121:
        /* <DEDUP_REMOVED lines=10> */
.L_x_3126:
[----:B------:R-:W2:Y:S02]  /*ae20*/  LDG.E R2, desc[UR36][R2.64] ;  /* 0x0000002402027981 */ /* 0x000ea4000c1e1900 */
[----:B--2---:R-:W-:-:S04]  /*ae30*/  I2FP.F32.S32 R0, R2 ;  /* 0x0000000200007245 */ /* 0x004fc80000201400 */
[----:B------:R-:W-:Y:S01]  /*ae40*/  F2FP.F16.F32.PACK_AB R0, RZ, R0 ;  /* 0x00000000ff00723e */ /* 0x000fe200000000ff */
[----:B------:R-:W-:Y:S06]  /*ae50*/  BRA `(.L_x_3124) ;  /* 0x0000000c00507947 */ /* 0x000fec0003800000 */
.L_x_3125:
[----:B------:R-:W2:Y:S02]  /*ae60*/  LDG.E.U16 R2, desc[UR36][R2.64] ;  /* 0x0000002402027981 */ /* 0x000ea4000c1e1500 */
[----:B--2---:R-:W0:Y:S02]  /*ae70*/  I2F.S16 R0, R2 ;  /* 0x0000000200007306 */ /* 0x004e240000101400 */
[----:B0-----:R-:W-:Y:S01]  /*ae80*/  F2FP.F16.F32.PACK_AB R0, RZ, R0 ;  /* 0x00000000ff00723e */ /* 0x001fe200000000ff */
[----:B------:R-:W-:Y:S06]  /*ae90*/  BRA `(.L_x_3124) ;  /* 0x0000000c00407947 */ /* 0x000fec0003800000 */
.L_x_3120:
        /* <DEDUP_REMOVED lines=9> */
.L_x_3128:
[----:B------:R1:W5:Y:S01]  /*af30*/  LDG.E.U16 R0, desc[UR36][R2.64] ;  /* 0x0000002402007981 */ /* 0x000362000c1e1500 */
[----:B------:R-:W-:Y:S05]  /*af40*/  BRA `(.L_x_3124) ;  /* 0x0000000c00147947 */ /* 0x000fea0003800000 */
.L_x_3127:
        /* <DEDUP_REMOVED lines=9> */
.L_x_3130:
[----:B------:R0:W5:Y:S01]  /*afe0*/  LDG.E.U16 R0, desc[UR36][R2.64] ;  /* 0x0000002402007981 */ /* 0x000162000c1e1500 */
[----:B------:R-:W-:Y:S05]  /*aff0*/  BRA `(.L_x_3124) ;  /* 0x0000000800e87947 */ /* 0x000fea0003800000 */
.L_x_3129:
        /* <DEDUP_REMOVED lines=8> */
.L_x_3119:
        /* <DEDUP_REMOVED lines=13> */
.L_x_3133:
        /* <DEDUP_REMOVED lines=8> */
.L_x_3132:
        /* <DEDUP_REMOVED lines=28> */
.L_x_3135:
        /* <DEDUP_REMOVED lines=15> */
.L_x_3134:
[----:B------:R-:W2:Y:S02]  /*b480*/  LDG.E.U16 R0, desc[UR36][R2.64] ;  /* 0x0000002402007981 */ /* 0x000ea4000c1e1500 */
[----:B--2---:R-:W-:-:S05]  /*b490*/  IMAD.U32 R0, R0, 0x10000, RZ ;  /* 0x0001000000007824 */ /* 0x004fca00078e00ff */
[----:B------:R-:W-:Y:S01]  /*b4a0*/  F2FP.F16.F32.PACK_AB R0, RZ, R0 ;  /* 0x00000000ff00723e */ /* 0x000fe200000000ff */
[----:B------:R-:W-:Y:S06]  /*b4b0*/  BRA `(.L_x_3124) ;  /* 0x0000000400b87947 */ /* 0x000fec0003800000 */
.L_x_3131:
        /* <DEDUP_REMOVED lines=12> */
.L_x_3138:
        /* <DEDUP_REMOVED lines=21> */
.L_x_3142:
[----:B------:R-:W-:Y:S05]  /*b6d0*/  BSYNC B1 ;  /* 0x0000000000017941 */ /* 0x000fea0003800000 */
.L_x_3141:
[----:B------:R-:W-:Y:S01]  /*b6e0*/  LEA R3, R0, 0x3b800000, 0x17 ;  /* 0x3b80000000037811 */ /* 0x000fe200078eb8ff */
[----:B------:R-:W-:-:S05]  /*b6f0*/  IMAD.SHL.U32 R0, R2, 0x100000, RZ ;  /* 0x0010000002007824 */ /* 0x000fca00078e00ff */
[----:B------:R-:W-:-:S07]  /*b700*/  LOP3.LUT R0, R3, R0, R4, 0xfe, !PT ;  /* 0x0000000003007212 */ /* 0x000fce00078efe04 */
.L_x_3140:
[----:B------:R-:W-:Y:S05]  /*b710*/  BSYNC B0 ;  /* 0x0000000000007941 */ /* 0x000fea0003800000 */
.L_x_3139:
[----:B------:R-:W-:Y:S01]  /*b720*/  F2FP.F16.F32.PACK_AB R0, RZ, R0 ;  /* 0x00000000ff00723e */ /* 0x000fe200000000ff */
[----:B------:R-:W-:Y:S06]  /*b730*/  BRA `(.L_x_3124) ;  /* 0x0000000400187947 */ /* 0x000fec0003800000 */
.L_x_3137:
        /* <DEDUP_REMOVED lines=21> */
.L_x_3146:
[----:B------:R-:W-:Y:S05]  /*b890*/  BSYNC B1 ;  /* 0x0000000000017941 */ /* 0x000fea0003800000 */
.L_x_3145:
[----:B------:R-:W-:Y:S01]  /*b8a0*/  LEA R3, R0, 0x37800000, 0x17 ;  /* 0x3780000000037811 */ /* 0x000fe200078eb8ff */
[----:B------:R-:W-:-:S05]  /*b8b0*/  IMAD.SHL.U32 R0, R2, 0x200000, RZ ;  /* 0x0020000002007824 */ /* 0x000fca00078e00ff */
[----:B------:R-:W-:-:S07]  /*b8c0*/  LOP3.LUT R0, R3, R0, R4, 0xfe, !PT ;  /* 0x0000000003007212 */ /* 0x000fce00078efe04 */
.L_x_3144:
[----:B------:R-:W-:Y:S05]  /*b8d0*/  BSYNC B0 ;  /* 0x0000000000007941 */ /* 0x000fea0003800000 */
.L_x_3143:
[----:B------:R-:W-:Y:S01]  /*b8e0*/  F2FP.F16.F32.PACK_AB R0, RZ, R0 ;  /* 0x00000000ff00723e */ /* 0x000fe200000000ff */
[----:B------:R-:W-:Y:S06]  /*b8f0*/  BRA `(.L_x_3124) ;  /* 0x0000000000a87947 */ /* 0x000fec0003800000 */
.L_x_3136:
        /* <DEDUP_REMOVED lines=14> */
.L_x_3150:
[----:B------:R-:W-:Y:S05]  /*b9e0*/  BSYNC B0 ;  /* 0x0000000000007941 */ /* 0x000fea0003800000 */
.L_x_3149:
[----:B------:R-:W-:Y:S01]  /*b9f0*/  F2FP.F16.F32.PACK_AB R0, RZ, R0 ;  /* 0x00000000ff00723e */ /* 0x000fe200000000ff */
[----:B------:R-:W-:Y:S06]  /*ba00*/  BRA `(.L_x_3124) ;  /* 0x0000000000647947 */ /* 0x000fec0003800000 */
.L_x_3123:
        /* <DEDUP_REMOVED lines=16> */
.L_x_3151:
[----:B------:R-:W-:Y:S01]  /*bb10*/  PRMT R0, RZ, 0x7610, R0 ;  /* 0x00007610ff007816 */ /* 0x000fe20000000000 */
[----:B------:R-:W-:Y:S06]  /*bb20*/  BRA `(.L_x_3124) ;  /* 0x00000000001c7947 */ /* 0x000fec0003800000 */
.L_x_3148:
[----:B------:R-:W2:Y:S02]  /*bb30*/  LDG.E.64 R2, desc[UR36][R2.64] ;  /* 0x0000002402027981 */ /* 0x000ea4000c1e1b00 */
[----:B--2---:R-:W0:Y:S02]  /*bb40*/  I2F.U64 R0, R2 ;  /* 0x0000000200007312 */ /* 0x004e240000301000 */
[----:B0-----:R-:W-:Y:S01]  /*bb50*/  F2FP.F16.F32.PACK_AB R0, RZ, R0 ;  /* 0x00000000ff00723e */ /* 0x001fe200000000ff */
[----:B------:R-:W-:Y:S06]  /*bb60*/  BRA `(.L_x_3124) ;  /* 0x00000000000c7947 */ /* 0x000fec0003800000 */
.L_x_3147:
[----:B------:R-:W2:Y:S02]  /*bb70*/  LDG.E R2, desc[UR36][R2.64] ;  /* 0x0000002402027981 */ /* 0x000ea4000c1e1900 */
[----:B--2---:R-:W-:-:S04]  /*bb80*/  I2FP.F32.U32 R0, R2 ;  /* 0x0000000200007245 */ /* 0x004fc80000201000 */
[----:B------:R-:W-:-:S07]  /*bb90*/  F2FP.F16.F32.PACK_AB R0, RZ, R0 ;  /* 0x00000000ff00723e */ /* 0x000fce00000000ff */
.L_x_3124:
        /* <DEDUP_REMOVED lines=22> */
.L_x_3155:
[----:B------:R-:W-:-:S06]  /*bd00*/  HADD2.F32 R3, -RZ, R0.H0_H0 ;  /* 0x20000000ff037230 */ /* 0x000fcc0000004100 */
[----:B------:R-:W0:Y:S02]  /*bd10*/  F2I.S64.TRUNC R2, R3 ;  /* 0x0000000300027311 */ /* 0x000e24000020d900 */
[----:B0-----:R-:W-:Y:S01]  /*bd20*/  STG.E.U8 desc[UR36][R16.64], R2 ;  /* 0x0000000210007986 */ /* 0x001fe2000c101124 */
[----:B------:R-:W-:Y:S05]  /*bd30*/  EXIT ;  /* 0x000000000000794d */ /* 0x000fea0003800000 */
.L_x_3154:
        /* <DEDUP_REMOVED lines=10> */
.L_x_3158:
[----:B------:R-:W-:-:S04]  /*bde0*/  HADD2.F32 R0, -RZ, R0.H0_H0 ;  /* 0x20000000ff007230 */ /* 0x000fc80000004100 */
[----:B------:R-:W0:Y:S02]  /*bdf0*/  F2I.FTZ.TRUNC.NTZ R3, R0 ;  /* 0x0000000000037305 */ /* 0x000e24000021f100 */
[----:B0-----:R-:W-:Y:S01]  /*be00*/  STG.E desc[UR36][R16.64], R3 ;  /* 0x0000000310007986 */ /* 0x001fe2000c101924 */
[----:B------:R-:W-:Y:S05]  /*be10*/  EXIT ;  /* 0x000000000000794d */ /* 0x000fea0003800000 */
.L_x_3157:
[----:B------:R-:W-:-:S04]  /*be20*/  HADD2.F32 R0, -RZ, R0.H0_H0 ;  /* 0x20000000ff007230 */ /* 0x000fc80000004100 */
[----:B------:R-:W0:Y:S02]  /*be30*/  F2I.FTZ.TRUNC.NTZ R3, R0 ;  /* 0x0000000000037305 */ /* 0x000e24000021f100 */
[----:B0-----:R-:W-:Y:S01]  /*be40*/  STG.E.U16 desc[UR36][R16.64], R3 ;  /* 0x0000000310007986 */ /* 0x001fe2000c101524 */
[----:B------:R-:W-:Y:S05]  /*be50*/  EXIT ;  /* 0x000000000000794d */ /* 0x000fea0003800000 */
.L_x_3153:
        /* <DEDUP_REMOVED lines=9> */
.L_x_3160:
[----:B------:R-:W-:Y:S01]  /*bef0*/  STG.E.U16 desc[UR36][R16.64], R0 ;  /* 0x0000000010007986 */ /* 0x000fe2000c101524 */
[----:B------:R-:W-:Y:S05]  /*bf00*/  EXIT ;  /* 0x000000000000794d */ /* 0x000fea0003800000 */
.L_x_3159:
        /* <DEDUP_REMOVED lines=10> */
.L_x_3162:
[----:B------:R-:W-:-:S05]  /*bfb0*/  HADD2.F32 R0, -RZ, R0.H0_H0 ;  /* 0x20000000ff007230 */ /* 0x000fca0000004100 */
[----:B------:R-:W-:-:S04]  /*bfc0*/  F2FP.F16.F32.PACK_AB R0, RZ, R0 ;  /* 0x00000000ff00723e */ /* 0x000fc800000000ff */
[----:B------:R-:W-:-:S05]  /*bfd0*/  PRMT R0, R0, 0x5410, RZ ;  /* 0x0000541000007816 */ /* 0x000fca00000000ff */
[----:B------:R-:W-:Y:S01]  /*bfe0*/  STG.E desc[UR36][R16.64], R0 ;  /* 0x0000000010007986 */ /* 0x000fe2000c101924 */
[----:B------:R-:W-:Y:S05]  /*bff0*/  EXIT ;  /* 0x000000000000794d */ /* 0x000fea0003800000 */
.L_x_3161:
[----:B------:R-:W-:-:S05]  /*c000*/  HADD2.F32 R2, -RZ, R0.H0_H0 ;  /* 0x20000000ff027230 */ /* 0x000fca0000004100 */
[----:B------:R-:W-:-:S06]  /*c010*/  FMUL.FTZ R2, R2, 1 ;  /* 0x3f80000002027820 */ /* 0x000fcc0000410000 */
[----:B------:R-:W0:Y:S02]  /*c020*/  F2F.F64.F32 R2, R2 ;  /* 0x0000000200027310 */ /* 0x000e240000201800 */
[----:B0-----:R-:W-:Y:S01]  /*c030*/  STG.E.64 desc[UR36][R16.64], R2 ;  /* 0x0000000210007986 */ /* 0x001fe2000c101b24 */
[----:B------:R-:W-:Y:S05]  /*c040*/  EXIT ;  /* 0x000000000000794d */ /* 0x000fea0003800000 */
.L_x_3152:
        /* <DEDUP_REMOVED lines=13> */
.L_x_3165:
[----:B------:R-:W-:Y:S01]  /*c120*/  HADD2.F32 R0, -RZ, R0.H0_H0 ;  /* 0x20000000ff007230 */ /* 0x000fe20000004100 */
[----:B------:R-:W-:-:S04]  /*c130*/  CS2R R6, SRZ ;  /* 0x0000000000067805 */ /* 0x000fc8000001ff00 */
[----:B------:R-:W-:-:S04]  /*c140*/  FMUL.FTZ R0, R0, 1 ;  /* 0x3f80000000007820 */ /* 0x000fc80000410000 */
[----:B------:R-:W0:Y:S02]  /*c150*/  F2F.F64.F32 R4, R0 ;  /* 0x0000000000047310 */ /* 0x000e240000201800 */
[----:B0-----:R-:W-:Y:S01]  /*c160*/  STG.E.128 desc[UR36][R16.64], R4 ;  /* 0x0000000410007986 */ /* 0x001fe2000c101d24 */
[----:B------:R-:W-:Y:S05]  /*c170*/  EXIT ;  /* 0x000000000000794d */ /* 0x000fea0003800000 */
.L_x_3164:
        /* <DEDUP_REMOVED lines=21> */
.L_x_3169:
[----:B------:R-:W-:Y:S05]  /*c2d0*/  BSYNC B0 ;  /* 0x0000000000007941 */ /* 0x000fea0003800000 */
.L_x_3168:
[----:B------:R-:W-:-:S05]  /*c2e0*/  LOP3.LUT R3, R0, R3, RZ, 0xfc, !PT ;  /* 0x0000000300037212 */ /* 0x000fca00078efcff */
[----:B------:R-:W-:Y:S01]  /*c2f0*/  STG.E.U8 desc[UR36][R16.64], R3 ;  /* 0x0000000310007986 */ /* 0x000fe2000c101124 */
[----:B------:R-:W-:Y:S05]  /*c300*/  EXIT ;  /* 0x000000000000794d */ /* 0x000fea0003800000 */
.L_x_3167:
        /* <DEDUP_REMOVED lines=13> */
.L_x_3171:
[----:B------:R-:W-:Y:S01]  /*c3e0*/  IMAD.MOV.U32 R0, RZ, RZ, 0x7f ;  /* 0x0000007fff007424 */ /* 0x000fe200078e00ff */
[----:B------:R-:W-:-:S04]  /*c3f0*/  ISETP.GT.U32.AND P0, PT, R2, 0x7f800000, PT ;  /* 0x7f8000000200780c */ /* 0x000fc80003f04070 */
[----:B------:R-:W-:-:S09]  /*c400*/  SEL R0, R0, 0x7c, P0 ;  /* 0x0000007c00007807 */ /* 0x000fd20000000000 */
.L_x_3172:
[----:B------:R-:W-:Y:S05]  /*c410*/  BSYNC B0 ;  /* 0x0000000000007941 */ /* 0x000fea0003800000 */
.L_x_3170:
[----:B------:R-:W-:-:S04]  /*c420*/  LOP3.LUT R2, R3, 0x80000000, RZ, 0xc0, !PT ;  /* 0x8000000003027812 */ /* 0x000fc800078ec0ff */
[----:B------:R-:W-:-:S04]  /*c430*/  SHF.R.U32.HI R3, RZ, 0x18, R2 ;  /* 0x00000018ff037819 */ /* 0x000fc80000011602 */
[----:B------:R-:W-:-:S05]  /*c440*/  LOP3.LUT R3, R0, R3, RZ, 0xfc, !PT ;  /* 0x0000000300037212 */ /* 0x000fca00078efcff */
[----:B------:R-:W-:Y:S01]  /*c450*/  STG.E.U8 desc[UR36][R16.64], R3 ;  /* 0x0000000310007986 */ /* 0x000fe2000c101124 */
[----:B------:R-:W-:Y:S05]  /*c460*/  EXIT ;  /* 0x000000000000794d */ /* 0x000fea0003800000 */
.L_x_3166:
[----:B------:R-:W-:-:S05]  /*c470*/  HADD2.F32 R0, -RZ, R0.H0_H0 ;  /* 0x20000000ff007230 */ /* 0x000fca0000004100 */
[----:B------:R-:W-:-:S05]  /*c480*/  F2FP.BF16.F32.PACK_AB R0, RZ, R0 ;  /* 0x00000000ff00723e */ /* 0x000fca00000010ff */
[----:B------:R-:W-:Y:S01]  /*c490*/  STG.E.U16 desc[UR36][R16.64], R0 ;  /* 0x0000000010007986 */ /* 0x000fe2000c101524 */
[----:B------:R-:W-:Y:S05]  /*c4a0*/  EXIT ;  /* 0x000000000000794d */ /* 0x000fea0003800000 */
.L_x_3163:
        /* <DEDUP_REMOVED lines=12> */
.L_x_3175:
        /* <DEDUP_REMOVED lines=17> */
.L_x_3178:
[----:B------:R-:W-:-:S04]  /*c680*/  LOP3.LUT R2, R3, 0x80000000, RZ, 0xc0, !PT ;  /* 0x8000000003027812 */ /* 0x000fc800078ec0ff */
[----:B------:R-:W-:-:S04]  /*c690*/  SHF.R.U32.HI R3, RZ, 0x18, R2 ;  /* 0x00000018ff037819 */ /* 0x000fc80000011602 */
[----:B------:R-:W-:-:S04]  /*c6a0*/  LOP3.LUT R0, R0, R3, RZ, 0xfc, !PT ;  /* 0x0000000300007212 */ /* 0x000fc800078efcff */
[----:B------:R-:W-:-:S07]  /*c6b0*/  PRMT R8, R0, 0x7610, R8 ;  /* 0x0000761000087816 */ /* 0x000fce0000000008 */
.L_x_3177:
[----:B------:R-:W-:Y:S05]  /*c6c0*/  BSYNC B0 ;  /* 0x0000000000007941 */ /* 0x000fea0003800000 */
.L_x_3176:
[----:B------:R-:W-:Y:S01]  /*c6d0*/  STG.E.U8 desc[UR36][R16.64], R8 ;  /* 0x0000000810007986 */ /* 0x000fe2000c101124 */
[----:B------:R-:W-:Y:S05]  /*c6e0*/  EXIT ;  /* 0x000000000000794d */ /* 0x000fea0003800000 */
.L_x_3174:
        /* <DEDUP_REMOVED lines=17> */
.L_x_3181:
[----:B------:R-:W-:-:S04]  /*c800*/  LOP3.LUT R2, R3, 0x80000000, RZ, 0xc0, !PT ;  /* 0x8000000003027812 */ /* 0x000fc800078ec0ff */
[----:B------:R-:W-:-:S04]  /*c810*/  SHF.R.U32.HI R3, RZ, 0x18, R2 ;  /* 0x00000018ff037819 */ /* 0x000fc80000011602 */
[----:B------:R-:W-:-:S04]  /*c820*/  LOP3.LUT R0, R0, R3, RZ, 0xfc, !PT ;  /* 0x0000000300007212 */ /* 0x000fc800078efcff */
[----:B------:R-:W-:-:S07]  /*c830*/  PRMT R8, R0, 0x7610, R8 ;  /* 0x0000761000087816 */ /* 0x000fce0000000008 */
.L_x_3180:
[----:B------:R-:W-:Y:S05]  /*c840*/  BSYNC B0 ;  /* 0x0000000000007941 */ /* 0x000fea0003800000 */
.L_x_3179:
[----:B------:R-:W-:Y:S01]  /*c850*/  STG.E.U8 desc[UR36][R16.64], R8 ;  /* 0x0000000810007986 */ /* 0x000fe2000c101124 */
[----:B------:R-:W-:Y:S05]  /*c860*/  EXIT ;  /* 0x000000000000794d */ /* 0x000fea0003800000 */
.L_x_3173:
        /* <DEDUP_REMOVED lines=22> */
.L_x_3156:
        /* <DEDUP_REMOVED lines=16> */
.L_x_3184:
[----:B------:R-:W-:Y:S05]  /*cad0*/  EXIT ;  /* 0x000000000000794d */ /* 0x000fea0003800000 */
.L_x_3183:
[----:B------:R-:W-:-:S06]  /*cae0*/  HADD2.F32 R2, -RZ, R0.H0_H0 ;  /* 0x20000000ff027230 */ /* 0x000fcc0000004100 */
[----:B------:R-:W0:Y:S02]  /*caf0*/  F2I.U64.TRUNC R2, R2 ;  /* 0x0000000200027311 */ /* 0x000e24000020d800 */
[----:B0-----:R-:W-:Y:S01]  /*cb00*/  STG.E.64 desc[UR36][R16.64], R2 ;  /* 0x0000000210007986 */ /* 0x001fe2000c101b24 */
[----:B------:R-:W-:Y:S05]  /*cb10*/  EXIT ;  /* 0x000000000000794d */ /* 0x000fea0003800000 */
.L_x_3182:
[----:B------:R-:W-:-:S04]  /*cb20*/  HADD2.F32 R0, -RZ, R0.H0_H0 ;  /* 0x20000000ff007230 */ /* 0x000fc80000004100 */
[----:B------:R-:W0:Y:S02]  /*cb30*/  F2I.FTZ.U32.TRUNC.NTZ R3, R0 ;  /* 0x0000000000037305 */ /* 0x000e24000021f000 */
[----:B0-----:R-:W-:Y:S01]  /*cb40*/  STG.E desc[UR36][R16.64], R3 ;  /* 0x0000000310007986 */ /* 0x001fe2000c101924 */
[----:B------:R-:W-:Y:S05]  /*cb50*/  EXIT ;  /* 0x000000000000794d */ /* 0x000fea0003800000 */
.L_x_3185:
        /* <DEDUP_REMOVED lines=10> */
.L_x_19346:


//--------------------- .text._ZN2at6native27unrolled_elementwise_kernelINS0_13BUnaryFunctorIN3c104HalfES4_S4_NS0_15binary_internal10DivFunctorIS4_EEEESt5arrayIPcLm2EELi4E23TrivialOffsetCalculatorILi1EjESD_NS0_6memory12LoadWithCastILi1EEENSE_13StoreWithCastILi1EEEEEviT_T0_T2_T3_T4_T5_ --------------------------
	.section	.text._ZN2at6native27unrolled_elementwise_kernelINS0_13BUnaryFunctorIN3c104HalfES4_S4_NS0_15binary_internal10DivFunctorIS4_EEEESt5arrayIPcLm2EELi4E23TrivialOffsetCalculatorILi1EjESD_NS0_6memory12LoadWithCastILi1EEENSE_13StoreWithCastILi1EEEEEviT_T0_T2_T3_T4_T5_,"ax",@progbits
	.align	128
        .global         _ZN2at6native27unrolled_elementwise_kernelINS0_13BUnaryFunctorIN3c104HalfES4_S4_NS0_15binary_internal10DivFunctorIS4_EEEESt5arrayIPcLm2EELi4E23TrivialOffsetCalculatorILi1EjESD_NS0_6memory12LoadWithCastILi1EEENSE_13StoreWithCastILi1EEEEEviT_T0_T2_T3_T4_T5_
        .type           _ZN2at6native27unrolled_elementwise_kernelINS0_13BUnaryFunctorIN3c104HalfES4_S4_NS0_15binary_internal10DivFunctorIS4_EEEESt5arrayIPcLm2EELi4E23TrivialOffsetCalculatorILi1EjESD_NS0_6memory12LoadWithCastILi1EEENSE_13StoreWithCastILi1EEEEEviT_T0_T2_T3_T4_T5_,@function
        .size           _ZN2at6native27unrolled_elementwise_kernelINS0_13BUnaryFunctorIN3c104HalfES4_S4_NS0_15binary_internal10DivFunctorIS4_EEEESt5arrayIPcLm2EELi4E23TrivialOffsetCalculatorILi1EjESD_NS0_6memory12LoadWithCastILi1EEENSE_13StoreWithCastILi1EEEEEviT_T0_T2_T3_T4_T5_,(.L_x_19347 - _ZN2at6native27unrolled_elementwise_kernelINS0_13BUnaryFunctorIN3c104HalfES4_S4_NS0_15binary_internal10DivFunctorIS4_EEEESt5arrayIPcLm2EELi4E23TrivialOffsetCalculatorILi1EjESD_NS0_6memory12LoadWithCastILi1EEENSE_13StoreWithCastILi1EEEEEviT_T0_T2_T3_T4_T5_)
        .other          _ZN2at6native27unrolled_elementwise_kernelINS0_13BUnaryFunctorIN3c104HalfES4_S4_NS0_15binary_internal10DivFunctorIS4_EEEESt5arrayIPcLm2EELi4E23TrivialOffsetCalculatorILi1EjESD_NS0_6memory12LoadWithCastILi1EEENSE_13StoreWithCastILi1EEEEEviT_T0_T2_T3_T4_T5_,@"STO_CUDA_ENTRY STV_DEFAULT"
_ZN2at6native27unrolled_elementwise_kernelINS0_13BUnaryFunctorIN3c104HalfES4_S4_NS0_15binary_internal10DivFunctorIS4_EEEESt5arrayIPcLm2EELi4E23TrivialOffsetCalculatorILi1EjESD_NS0_6memory12LoadWithCastILi1EEENSE_13StoreWithCastILi1EEEEEviT_T0_T2_T3_T4_T5_:
.text._ZN2at6native27unrolled_elementwise_kernelINS0_13BUnaryFunctorIN3c104HalfES4_S4_NS0_15binary_internal10DivFunctorIS4_EEEESt5arrayIPcLm2EELi4E23TrivialOffsetCalculatorILi1EjESD_NS0_6memory12LoadWithCastILi1EEENSE_13StoreWithCastILi1EEEEEviT_T0_T2_T3_T4_T5_:
        /* <DEDUP_REMOVED lines=34> */
.L_x_3191:
[----:B------:R-:W2:Y:S02]  /*0220*/  LDG.E.U8 R2, desc[UR36][R2.64] ;  /* 0x0000002402027981 */ /* 0x000ea4000c1e1100 */
[----:B--2---:R-:W-:-:S04]  /*0230*/  I2FP.F32.U32 R0, R2 ;  /* 0x0000000200007245 */ /* 0x004fc80000201000 */
[----:B------:R-:W-:-:S04]  /*0240*/  F2FP.F16.F32.PACK_AB R0, RZ, R0 ;  /* 0x00000000ff00723e */ /* 0x000fc800000000ff */
[----:B------:R-:W-:Y:S01]  /*0250*/  PRMT R22, R0, 0x7610, R22 ;  /* 0x0000761000167816 */ /* 0x000fe20000000016 */
[----:B------:R-:W-:Y:S06]  /*0260*/  BRA `(.L_x_3193) ;  /* 0x0000000c00c07947 */ /* 0x000fec0003800000 */
.L_x_3190:
        /* <DEDUP_REMOVED lines=11> */
.L_x_3195:
[----:B------:R-:W2:Y:S02]  /*0320*/  LDG.E R2, desc[UR36][R2.64] ;  /* 0x0000002402027981 */ /* 0x000ea4000c1e1900 */
[----:B--2---:R-:W-:-:S04]  /*0330*/  I2FP.F32.S32 R0, R2 ;  /* 0x0000000200007245 */ /* 0x004fc80000201400 */
[----:B------:R-:W-:-:S04]  /*0340*/  F2FP.F16.F32.PACK_AB R0, RZ, R0 ;  /* 0x00000000ff00723e */ /* 0x000fc800000000ff */
[----:B------:R-:W-:Y:S01]  /*0350*/  PRMT R22, R0, 0x7610, R22 ;  /* 0x0000761000167816 */ /* 0x000fe20000000016 */
[----:B------:R-:W-:Y:S06]  /*0360*/  BRA `(.L_x_3193) ;  /* 0x0000000c00807947 */ /* 0x000fec0003800000 */
.L_x_3194:
[----:B------:R-:W2:Y:S02]  /*0370*/  LDG.E.U16 R2, desc[UR36][R2.64] ;  /* 0x0000002402027981 */ /* 0x000ea4000c1e1500 */
[----:B--2---:R-:W0:Y:S02]  /*0380*/  I2F.S16 R0, R2 ;  /* 0x0000000200007306 */ /* 0x004e240000101400 */
[----:B0-----:R-:W-:-:S04]  /*0390*/  F2FP.F16.F32.PACK_AB R0, RZ, R0 ;  /* 0x00000000ff00723e */ /* 0x001fc800000000ff */
[----:B------:R-:W-:Y:S01]  /*03a0*/  PRMT R22, R0, 0x7610, R22 ;  /* 0x0000761000167816 */ /* 0x000fe20000000016 */
[----:B------:R-:W-:Y:S06]  /*03b0*/  BRA `(.L_x_3193) ;  /* 0x0000000c006c7947 */ /* 0x000fec0003800000 */
.L_x_3189:
        /* <DEDUP_REMOVED lines=9> */
.L_x_3197:
[----:B------:R1:W5:Y:S01]  /*0450*/  LDG.E.U16 R22, desc[UR36][R2.64] ;  /* 0x0000002402167981 */ /* 0x000362000c1e1500 */
[----:B------:R-:W-:Y:S05]  /*0460*/  BRA `(.L_x_3193) ;  /* 0x0000000c00407947 */ /* 0x000fea0003800000 */
.L_x_3196:
        /* <DEDUP_REMOVED lines=9> */
.L_x_3199:
[----:B------:R0:W5:Y:S01]  /*0500*/  LDG.E.U16 R22, desc[UR36][R2.64] ;  /* 0x0000002402167981 */ /* 0x000162000c1e1500 */
[----:B------:R-:W-:Y:S05]  /*0510*/  BRA `(.L_x_3193) ;  /* 0x0000000c00147947 */ /* 0x000fea0003800000 */
.L_x_3198:
        /* <DEDUP_REMOVED lines=9> */
.L_x_3188:
        /* <DEDUP_REMOVED lines=14> */
.L_x_3202:
        /* <DEDUP_REMOVED lines=9> */
.L_x_3201:
        /* <DEDUP_REMOVED lines=28> */
.L_x_3204:
        /* <DEDUP_REMOVED lines=16> */
.L_x_3203:
[----:B------:R-:W2:Y:S02]  /*09e0*/  LDG.E.U16 R0, desc[UR36][R2.64] ;  /* 0x0000002402007981 */ /* 0x000ea4000c1e1500 */
[----:B--2---:R-:W-:-:S05]  /*09f0*/  IMAD.U32 R0, R0, 0x10000, RZ ;  /* 0x0001000000007824 */ /* 0x004fca00078e00ff */
[----:B------:R-:W-:-:S04]  /*0a00*/  F2FP.F16.F32.PACK_AB R0, RZ, R0 ;  /* 0x00000000ff00723e */ /* 0x000fc800000000ff */
[----:B------:R-:W-:Y:S01]  /*0a10*/  PRMT R22, R0, 0x7610, R22 ;  /* 0x0000761000167816 */ /* 0x000fe20000000016 */
[----:B------:R-:W-:Y:S06]  /*0a20*/  BRA `(.L_x_3193) ;  /* 0x0000000400d07947 */ /* 0x000fec0003800000 */
.L_x_3200:
        /* <DEDUP_REMOVED lines=13> */
.L_x_3207:
        /* <DEDUP_REMOVED lines=21> */
.L_x_3211:
[----:B------:R-:W-:Y:S05]  /*0c50*/  BSYNC B1 ;  /* 0x0000000000017941 */ /* 0x000fea0003800000 */
.L_x_3210:
[----:B------:R-:W-:Y:S01]  /*0c60*/  LEA R3, R0, 0x3b800000, 0x17 ;  /* 0x3b80000000037811 */ /* 0x000fe200078eb8ff */
[----:B------:R-:W-:-:S05]  /*0c70*/  IMAD.SHL.U32 R0, R2, 0x100000, RZ ;  /* 0x0010000002007824 */ /* 0x000fca00078e00ff */
[----:B------:R-:W-:-:S07]  /*0c80*/  LOP3.LUT R0, R3, R0, R4, 0xfe, !PT ;  /* 0x0000000003007212 */ /* 0x000fce00078efe04 */
.L_x_3209:
[----:B------:R-:W-:Y:S05]  /*0c90*/  BSYNC B0 ;  /* 0x0000000000007941 */ /* 0x000fea0003800000 */
.L_x_3208:
[----:B------:R-:W-:-:S04]  /*0ca0*/  F2FP.F16.F32.PACK_AB R0, RZ, R0 ;  /* 0x00000000ff00723e */ /* 0x000fc800000000ff */
[----:B------:R-:W-:Y:S01]  /*0cb0*/  PRMT R22, R0, 0x7610, R22 ;  /* 0x0000761000167816 */ /* 0x000fe20000000016 */
[----:B------:R-:W-:Y:S06]  /*0cc0*/  BRA `(.L_x_3193) ;  /* 0x0000000400287947 */ /* 0x000fec0003800000 */
.L_x_3206:
        /* <DEDUP_REMOVED lines=21> */
.L_x_3215:
[----:B------:R-:W-:Y:S05]  /*0e20*/  BSYNC B1 ;  /* 0x0000000000017941 */ /* 0x000fea0003800000 */
.L_x_3214:
[----:B------:R-:W-:Y:S01]  /*0e30*/  LEA R3, R0, 0x37800000, 0x17 ;  /* 0x3780000000037811 */ /* 0x000fe200078eb8ff */
[----:B------:R-:W-:-:S05]  /*0e40*/  IMAD.SHL.U32 R0, R2, 0x200000, RZ ;  /* 0x0020000002007824 */ /* 0x000fca00078e00ff */
[----:B------:R-:W-:-:S07]  /*0e50*/  LOP3.LUT R0, R3, R0, R4, 0xfe, !PT ;  /* 0x0000000003007212 */ /* 0x000fce00078efe04 */
.L_x_3213:
[----:B------:R-:W-:Y:S05]  /*0e60*/  BSYNC B0 ;  /* 0x0000000000007941 */ /* 0x000fea0003800000 */
.L_x_3212:
[----:B------:R-:W-:-:S04]  /*0e70*/  F2FP.F16.F32.PACK_AB R0, RZ, R0 ;  /* 0x00000000ff00723e */ /* 0x000fc800000000ff */
[----:B------:R-:W-:Y:S01]  /*0e80*/  PRMT R22, R0, 0x7610, R22 ;  /* 0x0000761000167816 */ /* 0x000fe20000000016 */
[----:B------:R-:W-:Y:S06]  /*0e90*/  BRA `(.L_x_3193) ;  /* 0x0000000000b47947 */ /* 0x000fec0003800000 */
.L_x_3205:
        /* <DEDUP_REMOVED lines=14> */
.L_x_3219:
[----:B------:R-:W-:Y:S05]  /*0f80*/  BSYNC B0 ;  /* 0x0000000000007941 */ /* 0x000fea0003800000 */
.L_x_3218:
[----:B------:R-:W-:-:S04]  /*0f90*/  F2FP.F16.F32.PACK_AB R0, RZ, R0 ;  /* 0x00000000ff00723e */ /* 0x000fc800000000ff */
[----:B------:R-:W-:Y:S01]  /*0fa0*/  PRMT R22, R0, 0x7610, R22 ;  /* 0x0000761000167816 */ /* 0x000fe20000000016 */
[----:B------:R-:W-:Y:S06]  /*0fb0*/  BRA `(.L_x_3193) ;  /* 0x00000000006c7947 */ /* 0x000fec0003800000 */
.L_x_3192:
        /* <DEDUP_REMOVED lines=16> */
.L_x_3220:
[----:B------:R-:W-:Y:S01]  /*10c0*/  PRMT R22, RZ, 0x7610, R22 ;  /* 0x00007610ff167816 */ /* 0x000fe20000000016 */
[----:B------:R-:W-:Y:S06]  /*10d0*/  BRA `(.L_x_3193) ;  /* 0x0000000000247947 */ /* 0x000fec0003800000 */
.L_x_3217:
[----:B------:R-:W2:Y:S02]  /*10e0*/  LDG.E.64 R2, desc[UR36][R2.64] ;  /* 0x0000002402027981 */ /* 0x000ea4000c1e1b00 */
[----:B--2---:R-:W0:Y:S02]  /*10f0*/  I2F.U64 R0, R2 ;  /* 0x0000000200007312 */ /* 0x004e240000301000 */
[----:B0-----:R-:W-:-:S04]  /*1100*/  F2FP.F16.F32.PACK_AB R0, RZ, R0 ;  /* 0x00000000ff00723e */ /* 0x001fc800000000ff */
[----:B------:R-:W-:Y:S01]  /*1110*/  PRMT R22, R0, 0x7610, R22 ;  /* 0x0000761000167816 */ /* 0x000fe20000000016 */
[----:B------:R-:W-:Y:S06]  /*1120*/  BRA `(.L_x_3193) ;  /* 0x0000000000107947 */ /* 0x000fec0003800000 */
.L_x_3216:
[----:B------:R-:W2:Y:S02]  /*1130*/  LDG.E R2, desc[UR36][R2.64] ;  /* 0x0000002402027981 */ /* 0x000ea4000c1e1900 */
[----:B--2---:R-:W-:-:S04]  /*1140*/  I2FP.F32.U32 R0, R2 ;  /* 0x0000000200007245 */ /* 0x004fc80000201000 */
[----:B------:R-:W-:-:S04]  /*1150*/  F2FP.F16.F32.PACK_AB R0, RZ, R0 ;  /* 0x00000000ff00723e */ /* 0x000fc800000000ff */
[----:B------:R-:W-:-:S07]  /*1160*/  PRMT R22, R0, 0x7610, R22 ;  /* 0x0000761000167816 */ /* 0x000fce0000000016 */
.L_x_3193:
[----:B------:R-:W2:Y:S02]  /*1170*/  S2R R19, SR_TID.X ;  /* 0x0000000000137919 */ /* 0x000ea40000002100 */
[----:B--2---:R-:W-:-:S07]  /*1180*/  VIADD R19, R19, 0x80 ;  /* 0x0000008013137836 */ /* 0x004fce0000000000 */
.L_x_3187:
[----:B------:R-:W-:Y:S05]  /*1190*/  BSYNC B6 ;  /* 0x0000000000067941 */ /* 0x000fea0003800000 */
.L_x_3186:
[----:B------:R-:W-:Y:S01]  /*11a0*/  ISETP.GE.AND P0, PT, R19, R16, PT ;  /* 0x000000101300720c */ /* 0x000fe20003f06270 */
[----:B------:R-:W-:-:S12]  /*11b0*/  BSSY B6, `(.L_x_3221) ;  /* 0x000010e000067945 */ /* 0x000fd80003800000 */
[----:B------:R-:W-:Y:S05]  /*11c0*/  @P0 BRA `(.L_x_3222) ;  /* 0x0000001000300947 */ /* 0x000fea0003800000 */
[----:B01----:R-:W0:Y:S01]  /*11d0*/  LDC.64 R2, c[0x0][0x220] ;  /* 0x00008800ff027b82 */ /* 0x003e220000000a00 */
        /* <DEDUP_REMOVED lines=22> */
.L_x_3226:
[----:B------:R-:W2:Y:S02]  /*1340*/  LDG.E.U8 R2, desc[UR36][R2.64] ;  /* 0x0000002402027981 */ /* 0x000ea4000c1e1100 */
[----:B--2---:R-:W-:-:S04]  /*1350*/  I2FP.F32.U32 R0, R2 ;  /* 0x0000000200007245 */ /* 0x004fc80000201000 */
[----:B------:R-:W-:-:S04]  /*1360*/  F2FP.F16.F32.PACK_AB R0, RZ, R0 ;  /* 0x00000000ff00723e */ /* 0x000fc800000000ff */
[----:B------:R-:W-:Y:S01]  /*1370*/  PRMT R23, R0, 0x7610, R23 ;  /* 0x0000761000177816 */ /* 0x000fe20000000017 */
[----:B------:R-:W-:Y:S06]  /*1380*/  BRA `(.L_x_3228) ;  /* 0x0000000c00bc7947 */ /* 0x000fec0003800000 */
.L_x_3225:
        /* <DEDUP_REMOVED lines=11> */
.L_x_3230:
[----:B------:R-:W2:Y:S02]  /*1440*/  LDG.E R2, desc[UR36][R2.64] ;  /* 0x0000002402027981 */ /* 0x000ea4000c1e1900 */
[----:B--2---:R-:W-:-:S04]  /*1450*/  I2FP.F32.S32 R0, R2 ;  /* 0x0000000200007245 */ /* 0x004fc80000201400 */
[----:B------:R-:W-:-:S04]  /*1460*/  F2FP.F16.F32.PACK_AB R0, RZ, R0 ;  /* 0x00000000ff00723e */ /* 0x000fc800000000ff */
[----:B------:R-:W-:Y:S01]  /*1470*/  PRMT R23, R0, 0x7610, R23 ;  /* 0x0000761000177816 */ /* 0x000fe20000000017 */
[----:B------:R-:W-:Y:S06]  /*1480*/  BRA `(.L_x_3228) ;  /* 0x0000000c007c7947 */ /* 0x000fec0003800000 */
.L_x_3229:
[----:B------:R-:W2:Y:S02]  /*1490*/  LDG.E.U16 R2, desc[UR36][R2.64] ;  /* 0x0000002402027981 */ /* 0x000ea4000c1e1500 */
[----:B--2---:R-:W0:Y:S02]  /*14a0*/  I2F.S16 R0, R2 ;  /* 0x0000000200007306 */ /* 0x004e240000101400 */
[----:B0-----:R-:W-:-:S04]  /*14b0*/  F2FP.F16.F32.PACK_AB R0, RZ, R0 ;  /* 0x00000000ff00723e */ /* 0x001fc800000000ff */
[----:B------:R-:W-:Y:S01]  /*14c0*/  PRMT R23, R0, 0x7610, R23 ;  /* 0x0000761000177816 */ /* 0x000fe20000000017 */
[----:B------:R-:W-:Y:S06]  /*14d0*/  BRA `(.L_x_3228) ;  /* 0x0000000c00687947 */ /* 0x000fec0003800000 */
.L_x_3224:
        /* <DEDUP_REMOVED lines=9> */
.L_x_3232:
[----:B------:R0:W5:Y:S01]  /*1570*/  LDG.E.U16 R23, desc[UR36][R2.64] ;  /* 0x0000002402177981 */ /* 0x000162000c1e1500 */
[----:B------:R-:W-:Y:S05]  /*1580*/  BRA `(.L_x_3228) ;  /* 0x0000000c003c7947 */ /* 0x000fea0003800000 */
.L_x_3231:
        /* <DEDUP_REMOVED lines=9> */
.L_x_3234:
[----:B------:R1:W5:Y:S01]  /*1620*/  LDG.E.U16 R23, desc[UR36][R2.64] ;  /* 0x0000002402177981 */ /* 0x000362000c1e1500 */
[----:B------:R-:W-:Y:S05]  /*1630*/  BRA `(.L_x_3228) ;  /* 0x0000000c00107947 */ /* 0x000fea0003800000 */
.L_x_3233:
        /* <DEDUP_REMOVED lines=9> */
.L_x_3223:
        /* <DEDUP_REMOVED lines=14> */
.L_x_3237:
        /* <DEDUP_REMOVED lines=9> */
.L_x_3236:
        /* <DEDUP_REMOVED lines=28> */
.L_x_3239:
        /* <DEDUP_REMOVED lines=15> */
.L_x_3238:
[----:B------:R-:W2:Y:S02]  /*1af0*/  LDG.E.U16 R0, desc[UR36][R2.64] ;  /* 0x0000002402007981 */ /* 0x000ea4000c1e1500 */
[----:B--2---:R-:W-:-:S05]  /*1b00*/  IMAD.U32 R0, R0, 0x10000, RZ ;  /* 0x0001000000007824 */ /* 0x004fca00078e00ff */
[----:B------:R-:W-:-:S04]  /*1b10*/  F2FP.F16.F32.PACK_AB R0, RZ, R0 ;  /* 0x00000000ff00723e */ /* 0x000fc800000000ff */
[----:B------:R-:W-:Y:S01]  /*1b20*/  PRMT R23, R0, 0x7610, R23 ;  /* 0x0000761000177816 */ /* 0x000fe20000000017 */
[----:B------:R-:W-:Y:S06]  /*1b30*/  BRA `(.L_x_3228) ;  /* 0x0000000400d07947 */ /* 0x000fec0003800000 */
.L_x_3235:
        /* <DEDUP_REMOVED lines=13> */
.L_x_3242:
        /* <DEDUP_REMOVED lines=21> */
.L_x_3246:
[----:B------:R-:W-:Y:S05]  /*1d60*/  BSYNC B1 ;  /* 0x0000000000017941 */ /* 0x000fea0003800000 */
.L_x_3245:
[----:B------:R-:W-:Y:S01]  /*1d70*/  LEA R3, R0, 0x3b800000, 0x17 ;  /* 0x3b80000000037811 */ /* 0x000fe200078eb8ff */
[----:B------:R-:W-:-:S05]  /*1d80*/  IMAD.SHL.U32 R0, R2, 0x100000, RZ ;  /* 0x0010000002007824 */ /* 0x000fca00078e00ff */
[----:B------:R-:W-:-:S07]  /*1d90*/  LOP3.LUT R0, R3, R0, R4, 0xfe, !PT ;  /* 0x0000000003007212 */ /* 0x000fce00078efe04 */
.L_x_3244:
[----:B------:R-:W-:Y:S05]  /*1da0*/  BSYNC B0 ;  /* 0x0000000000007941 */ /* 0x000fea0003800000 */
.L_x_3243:
[----:B------:R-:W-:-:S04]  /*1db0*/  F2FP.F16.F32.PACK_AB R0, RZ, R0 ;  /* 0x00000000ff00723e */ /* 0x000fc800000000ff */
[----:B------:R-:W-:Y:S01]  /*1dc0*/  PRMT R23, R0, 0x7610, R23 ;  /* 0x0000761000177816 */ /* 0x000fe20000000017 */
[----:B------:R-:W-:Y:S06]  /*1dd0*/  BRA `(.L_x_3228) ;  /* 0x0000000400287947 */ /* 0x000fec0003800000 */
.L_x_3241:
        /* <DEDUP_REMOVED lines=21> */
.L_x_3250:
[----:B------:R-:W-:Y:S05]  /*1f30*/  BSYNC B1 ;  /* 0x0000000000017941 */ /* 0x000fea0003800000 */
.L_x_3249:
[----:B------:R-:W-:Y:S01]  /*1f40*/  LEA R3, R0, 0x37800000, 0x17 ;  /* 0x3780000000037811 */ /* 0x000fe200078eb8ff */
[----:B------:R-:W-:-:S05]  /*1f50*/  IMAD.SHL.U32 R0, R2, 0x200000, RZ ;  /* 0x0020000002007824 */ /* 0x000fca00078e00ff */
[----:B------:R-:W-:-:S07]  /*1f60*/  LOP3.LUT R0, R3, R0, R4, 0xfe, !PT ;  /* 0x0000000003007212 */ /* 0x000fce00078efe04 */
.L_x_3248:
[----:B------:R-:W-:Y:S05]  /*1f70*/  BSYNC B0 ;  /* 0x0000000000007941 */ /* 0x000fea0003800000 */
.L_x_3247:
[----:B------:R-:W-:-:S04]  /*1f80*/  F2FP.F16.F32.PACK_AB R0, RZ, R0 ;  /* 0x00000000ff00723e */ /* 0x000fc800000000ff */
[----:B------:R-:W-:Y:S01]  /*1f90*/  PRMT R23, R0, 0x7610, R23 ;  /* 0x0000761000177816 */ /* 0x000fe20000000017 */
[----:B------:R-:W-:Y:S06]  /*1fa0*/  BRA `(.L_x_3228) ;  /* 0x0000000000b47947 */ /* 0x000fec0003800000 */
.L_x_3240:
        /* <DEDUP_REMOVED lines=14> */
.L_x_3254:
[----:B------:R-:W-:Y:S05]  /*2090*/  BSYNC B0 ;  /* 0x0000000000007941 */ /* 0x000fea0003800000 */
.L_x_3253:
[----:B------:R-:W-:-:S04]  /*20a0*/  F2FP.F16.F32.PACK_AB R0, RZ, R0 ;  /* 0x00000000ff00723e */ /* 0x000fc800000000ff */
[----:B------:R-:W-:Y:S01]  /*20b0*/  PRMT R23, R0, 0x7610, R23 ;  /* 0x0000761000177816 */ /* 0x000fe20000000017 */
[----:B------:R-:W-:Y:S06]  /*20c0*/  BRA `(.L_x_3228) ;  /* 0x00000000006c7947 */ /* 0x000fec0003800000 */
.L_x_3227:
        /* <DEDUP_REMOVED lines=16> */
.L_x_3255:
[----:B------:R-:W-:Y:S01]  /*21d0*/  PRMT R23, RZ, 0x7610, R23 ;  /* 0x00007610ff177816 */ /* 0x000fe20000000017 */
[----:B------:R-:W-:Y:S06]  /*21e0*/  BRA `(.L_x_3228) ;  /* 0x0000000000247947 */ /* 0x000fec0003800000 */
.L_x_3252:
[----:B------:R-:W2:Y:S02]  /*21f0*/  LDG.E.64 R2, desc[UR36][R2.64] ;  /* 0x0000002402027981 */ /* 0x000ea4000c1e1b00 */
[----:B--2---:R-:W0:Y:S02]  /*2200*/  I2F.U64 R0, R2 ;  /* 0x0000000200007312 */ /* 0x004e240000301000 */
[----:B0-----:R-:W-:-:S04]  /*2210*/  F2FP.F16.F32.PACK_AB R0, RZ, R0 ;  /* 0x00000000ff00723e */ /* 0x001fc800000000ff */
[----:B------:R-:W-:Y:S01]  /*2220*/  PRMT R23, R0, 0x7610, R23 ;  /* 0x0000761000177816 */ /* 0x000fe20000000017 */
[----:B------:R-:W-:Y:S06]  /*2230*/  BRA `(.L_x_3228) ;  /* 0x0000000000107947 */ /* 0x000fec0003800000 */
.L_x_3251:
[----:B------:R-:W2:Y:S02]  /*2240*/  LDG.E R2, desc[UR36][R2.64] ;  /* 0x0000002402027981 */ /* 0x000ea4000c1e1900 */
[----:B--2---:R-:W-:-:S04]  /*2250*/  I2FP.F32.U32 R0, R2 ;  /* 0x0000000200007245 */ /* 0x004fc80000201000 */
[----:B------:R-:W-:-:S04]  /*2260*/  F2FP.F16.F32.PACK_AB R0, RZ, R0 ;  /* 0x00000000ff00723e */ /* 0x000fc800000000ff */
[----:B------:R-:W-:-:S07]  /*2270*/  PRMT R23, R0, 0x7610, R23 ;  /* 0x0000761000177816 */ /* 0x000fce0000000017 */
.L_x_3228:
[----:B------:R-:W-:-:S07]  /*2280*/  VIADD R19, R19, 0x80 ;  /* 0x0000008013137836 */ /* 0x000fce0000000000 */
.L_x_3222:
[----:B------:R-:W-:Y:S05]  /*2290*/  BSYNC B6 ;  /* 0x0000000000067941 */ /* 0x000fea0003800000 */
.L_x_3221:
[----:B------:R-:W-:Y:S01]  /*22a0*/  ISETP.GE.AND P0, PT, R19, R16, PT ;  /* 0x000000101300720c */ /* 0x000fe20003f06270 */
[----:B------:R-:W-:Y:S01]  /*22b0*/  BSSY B6, `(.L_x_3256) ;  /* 0x0000110000067945 */ /* 0x000fe20003800000 */
[----:B------:R-:W-:Y:S02]  /*22c0*/  PRMT R24, RZ, 0x7610, R24 ;  /* 0x00007610ff187816 */ /* 0x000fe40000000018 */
[----:B------:R-:W-:-:S09]  /*22d0*/  PRMT R25, RZ, 0x7610, R25 ;  /* 0x00007610ff197816 */ /* 0x000fd20000000019 */
        /* <DEDUP_REMOVED lines=24> */
.L_x_3261:
[----:B------:R-:W2:Y:S02]  /*2460*/  LDG.E.U8 R2, desc[UR36][R2.64] ;  /* 0x0000002402027981 */ /* 0x000ea4000c1e1100 */
[----:B--2---:R-:W-:-:S04]  /*2470*/  I2FP.F32.U32 R0, R2 ;  /* 0x0000000200007245 */ /* 0x004fc80000201000 */
[----:B------:R-:W-:-:S04]  /*2480*/  F2FP.F16.F32.PACK_AB R0, RZ, R0 ;  /* 0x00000000ff00723e */ /* 0x000fc800000000ff */
[----:B------:R-:W-:Y:S01]  /*2490*/  PRMT R25, R0, 0x7610, R25 ;  /* 0x0000761000197816 */ /* 0x000fe20000000019 */
[----:B------:R-:W-:Y:S06]  /*24a0*/  BRA `(.L_x_3263) ;  /* 0x0000000c00bc7947 */ /* 0x000fec0003800000 */
.L_x_3260:
        /* <DEDUP_REMOVED lines=11> */
.L_x_3265:
[----:B------:R-:W2:Y:S02]  /*2560*/  LDG.E R2, desc[UR36][R2.64] ;  /* 0x0000002402027981 */ /* 0x000ea4000c1e1900 */
[----:B--2---:R-:W-:-:S04]  /*2570*/  I2FP.F32.S32 R0, R2 ;  /* 0x0000000200007245 */ /* 0x004fc80000201400 */
[----:B------:R-:W-:-:S04]  /*2580*/  F2FP.F16.F32.PACK_AB R0, RZ, R0 ;  /* 0x00000000ff00723e */ /* 0x000fc800000000ff */
[----:B------:R-:W-:Y:S01]  /*2590*/  PRMT R25, R0, 0x7610, R25 ;  /* 0x0000761000197816 */ /* 0x000fe20000000019 */
[----:B------:R-:W-:Y:S06]  /*25a0*/  BRA `(.L_x_3263) ;  /* 0x0000000c007c7947 */ /* 0x000fec0003800000 */
.L_x_3264:
[----:B------:R-:W2:Y:S02]  /*25b0*/  LDG.E.U16 R2, desc[UR36][R2.64] ;  /* 0x0000002402027981 */ /* 0x000ea4000c1e1500 */
[----:B--2---:R-:W0:Y:S02]  /*25c0*/  I2F.S16 R0, R2 ;  /* 0x0000000200007306 */ /* 0x004e240000101400 */
[----:B0-----:R-:W-:-:S04]  /*25d0*/  F2FP.F16.F32.PACK_AB R0, RZ, R0 ;  /* 0x00000000ff00723e */ /* 0x001fc800000000ff */
[----:B------:R-:W-:Y:S01]  /*25e0*/  PRMT R25, R0, 0x7610, R25 ;  /* 0x0000761000197816 */ /* 0x000fe20000000019 */
[----:B------:R-:W-:Y:S06]  /*25f0*/  BRA `(.L_x_3263) ;  /* 0x0000000c00687947 */ /* 0x000fec0003800000 */
.L_x_3259:
        /* <DEDUP_REMOVED lines=9> */
.L_x_3267:
[----:B------:R0:W5:Y:S01]  /*2690*/  LDG.E.U16 R25, desc[UR36][R2.64] ;  /* 0x0000002402197981 */ /* 0x000162000c1e1500 */
[----:B------:R-:W-:Y:S05]  /*26a0*/  BRA `(.L_x_3263) ;  /* 0x0000000c003c7947 */ /* 0x000fea0003800000 */
.L_x_3266:
        /* <DEDUP_REMOVED lines=9> */
.L_x_3269:
[----:B------:R1:W5:Y:S01]  /*2740*/  LDG.E.U16 R25, desc[UR36][R2.64] ;  /* 0x0000002402197981 */ /* 0x000362000c1e1500 */
[----:B------:R-:W-:Y:S05]  /*2750*/  BRA `(.L_x_3263) ;  /* 0x0000000c00107947 */ /* 0x000fea0003800000 */
.L_x_3268:
        /* <DEDUP_REMOVED lines=9> */
.L_x_3258:
        /* <DEDUP_REMOVED lines=14> */
.L_x_3272:
        /* <DEDUP_REMOVED lines=9> */
.L_x_3271:
        /* <DEDUP_REMOVED lines=28> */
.L_x_3274:
        /* <DEDUP_REMOVED lines=15> */
.L_x_3273:
[----:B------:R-:W2:Y:S02]  /*2c10*/  LDG.E.U16 R0, desc[UR36][R2.64] ;  /* 0x0000002402007981 */ /* 0x000ea4000c1e1500 */
[----:B--2---:R-:W-:-:S05]  /*2c20*/  IMAD.U32 R0, R0, 0x10000, RZ ;  /* 0x0001000000007824 */ /* 0x004fca00078e00ff */
[----:B------:R-:W-:-:S04]  /*2c30*/  F2FP.F16.F32.PACK_AB R0, RZ, R0 ;  /* 0x00000000ff00723e */ /* 0x000fc800000000ff */
[----:B------:R-:W-:Y:S01]  /*2c40*/  PRMT R25, R0, 0x7610, R25 ;  /* 0x0000761000197816 */ /* 0x000fe20000000019 */
[----:B------:R-:W-:Y:S06]  /*2c50*/  BRA `(.L_x_3263) ;  /* 0x0000000400d07947 */ /* 0x000fec0003800000 */
.L_x_3270:
        /* <DEDUP_REMOVED lines=13> */
.L_x_3277:
        /* <DEDUP_REMOVED lines=21> */
.L_x_3281:
[----:B------:R-:W-:Y:S05]  /*2e80*/  BSYNC B1 ;  /* 0x0000000000017941 */ /* 0x000fea0003800000 */
.L_x_3280:
[----:B------:R-:W-:Y:S01]  /*2e90*/  LEA R3, R0, 0x3b800000, 0x17 ;  /* 0x3b80000000037811 */ /* 0x000fe200078eb8ff */
[----:B------:R-:W-:-:S05]  /*2ea0*/  IMAD.SHL.U32 R0, R2, 0x100000, RZ ;  /* 0x0010000002007824 */ /* 0x000fca00078e00ff */
[----:B------:R-:W-:-:S07]  /*2eb0*/  LOP3.LUT R0, R3, R0, R4, 0xfe, !PT ;  /* 0x0000000003007212 */ /* 0x000fce00078efe04 */
.L_x_3279:
[----:B------:R-:W-:Y:S05]  /*2ec0*/  BSYNC B0 ;  /* 0x0000000000007941 */ /* 0x000fea0003800000 */
.L_x_3278:
[----:B------:R-:W-:-:S04]  /*2ed0*/  F2FP.F16.F32.PACK_AB R0, RZ, R0 ;  /* 0x00000000ff00723e */ /* 0x000fc800000000ff */
[----:B------:R-:W-:Y:S01]  /*2ee0*/  PRMT R25, R0, 0x7610, R25 ;  /* 0x0000761000197816 */ /* 0x000fe20000000019 */
[----:B------:R-:W-:Y:S06]  /*2ef0*/  BRA `(.L_x_3263) ;  /* 0x0000000400287947 */ /* 0x000fec0003800000 */
.L_x_3276:
        /* <DEDUP_REMOVED lines=21> */
.L_x_3285:
[----:B------:R-:W-:Y:S05]  /*3050*/  BSYNC B1 ;  /* 0x0000000000017941 */ /* 0x000fea0003800000 */
.L_x_3284:
[----:B------:R-:W-:Y:S01]  /*3060*/  LEA R3, R0, 0x37800000, 0x17 ;  /* 0x3780000000037811 */ /* 0x000fe200078eb8ff */
[----:B------:R-:W-:-:S05]  /*3070*/  IMAD.SHL.U32 R0, R2, 0x200000, RZ ;  /* 0x0020000002007824 */ /* 0x000fca00078e00ff */
[----:B------:R-:W-:-:S07]  /*3080*/  LOP3.LUT R0, R3, R0, R4, 0xfe, !PT ;  /* 0x0000000003007212 */ /* 0x000fce00078efe04 */
.L_x_3283:
[----:B------:R-:W-:Y:S05]  /*3090*/  BSYNC B0 ;  /* 0x0000000000007941 */ /* 0x000fea0003800000 */
.L_x_3282:
[----:B------:R-:W-:-:S04]  /*30a0*/  F2FP.F16.F32.PACK_AB R0, RZ, R0 ;  /* 0x00000000ff00723e */ /* 0x000fc800000000ff */
[----:B------:R-:W-:Y:S01]  /*30b0*/  PRMT R25, R0, 0x7610, R25 ;  /* 0x0000761000197816 */ /* 0x000fe20000000019 */
[----:B------:R-:W-:Y:S06]  /*30c0*/  BRA `(.L_x_3263) ;  /* 0x0000000000b47947 */ /* 0x000fec0003800000 */
.L_x_3275:
        /* <DEDUP_REMOVED lines=14> */
.L_x_3289:
[----:B------:R-:W-:Y:S05]  /*31b0*/  BSYNC B0 ;  /* 0x0000000000007941 */ /* 0x000fea0003800000 */
.L_x_3288:
[----:B------:R-:W-:-:S04]  /*31c0*/  F2FP.F16.F32.PACK_AB R0, RZ, R0 ;  /* 0x00000000ff00723e */ /* 0x000fc800000000ff */
[----:B------:R-:W-:Y:S01]  /*31d0*/  PRMT R25, R0, 0x7610, R25 ;  /* 0x0000761000197816 */ /* 0x000fe20000000019 */
[----:B------:R-:W-:Y:S06]  /*31e0*/  BRA `(.L_x_3263) ;  /* 0x00000000006c7947 */ /* 0x000fec0003800000 */
.L_x_3262:
        /* <DEDUP_REMOVED lines=16> */
.L_x_3290:
[----:B------:R-:W-:Y:S01]  /*32f0*/  PRMT R25, RZ, 0x7610, R25 ;  /* 0x00007610ff197816 */ /* 0x000fe20000000019 */
[----:B------:R-:W-:Y:S06]  /*3300*/  BRA `(.L_x_3263) ;  /* 0x0000000000247947 */ /* 0x000fec0003800000 */
.L_x_3287:
[----:B------:R-:W2:Y:S02]  /*3310*/  LDG.E.64 R2, desc[UR36][R2.64] ;  /* 0x0000002402027981 */ /* 0x000ea4000c1e1b00 */
[----:B--2---:R-:W0:Y:S02]  /*3320*/  I2F.U64 R0, R2 ;  /* 0x0000000200007312 */ /* 0x004e240000301000 */
[----:B0-----:R-:W-:-:S04]  /*3330*/  F2FP.F16.F32.PACK_AB R0, RZ, R0 ;  /* 0x00000000ff00723e */ /* 0x001fc800000000ff */
[----:B------:R-:W-:Y:S01]  /*3340*/  PRMT R25, R0, 0x7610, R25 ;  /* 0x0000761000197816 */ /* 0x000fe20000000019 */
[----:B------:R-:W-:Y:S06]  /*3350*/  BRA `(.L_x_3263) ;  /* 0x0000000000107947 */ /* 0x000fec0003800000 */
.L_x_3286:
[----:B------:R-:W2:Y:S02]  /*3360*/  LDG.E R2, desc[UR36][R2.64] ;  /* 0x0000002402027981 */ /* 0x000ea4000c1e1900 */
[----:B--2---:R-:W-:-:S04]  /*3370*/  I2FP.F32.U32 R0, R2 ;  /* 0x0000000200007245 */ /* 0x004fc80000201000 */
[----:B------:R-:W-:-:S04]  /*3380*/  F2FP.F16.F32.PACK_AB R0, RZ, R0 ;  /* 0x00000000ff00723e */ /* 0x000fc800000000ff */
[----:B------:R-:W-:-:S07]  /*3390*/  PRMT R25, R0, 0x7610, R25 ;  /* 0x0000761000197816 */ /* 0x000fce0000000019 */
.L_x_3263:
[----:B------:R-:W-:-:S07]  /*33a0*/  VIADD R19, R19, 0x80 ;  /* 0x0000008013137836 */ /* 0x000fce0000000000 */
.L_x_3257:
[----:B------:R-:W-:Y:S05]  /*33b0*/  BSYNC B6 ;  /* 0x0000000000067941 */ /* 0x000fea0003800000 */
.L_x_3256:
[----:B------:R-:W-:Y:S01]  /*33c0*/  ISETP.GE.AND P0, PT, R19, R16, PT ;  /* 0x000000101300720c */ /* 0x000fe20003f06270 */
[----:B------:R-:W-:-:S12]  /*33d0*/  BSSY B6, `(.L_x_3291) ;  /* 0x000010c000067945 */ /* 0x000fd80003800000 */
        /* <DEDUP_REMOVED lines=23> */
.L_x_3296:
[----:B------:R-:W2:Y:S02]  /*3550*/  LDG.E.U8 R2, desc[UR36][R2.64] ;  /* 0x0000002402027981 */ /* 0x000ea4000c1e1100 */
[----:B--2---:R-:W-:-:S04]  /*3560*/  I2FP.F32.U32 R0, R2 ;  /* 0x0000000200007245 */ /* 0x004fc80000201000 */
[----:B------:R-:W-:-:S04]  /*3570*/  F2FP.F16.F32.PACK_AB R0, RZ, R0 ;  /* 0x00000000ff00723e */ /* 0x000fc800000000ff */
[----:B------:R-:W-:Y:S01]  /*3580*/  PRMT R24, R0, 0x7610, R24 ;  /* 0x0000761000187816 */ /* 0x000fe20000000018 */
[----:B------:R-:W-:Y:S06]  /*3590*/  BRA `(.L_x_3292) ;  /* 0x0000000c00bc7947 */ /* 0x000fec0003800000 */
.L_x_3295:
        /* <DEDUP_REMOVED lines=11> */
.L_x_3299:
[----:B------:R-:W2:Y:S02]  /*3650*/  LDG.E R2, desc[UR36][R2.64] ;  /* 0x0000002402027981 */ /* 0x000ea4000c1e1900 */
[----:B--2---:R-:W-:-:S04]  /*3660*/  I2FP.F32.S32 R0, R2 ;  /* 0x0000000200007245 */ /* 0x004fc80000201400 */
[----:B------:R-:W-:-:S04]  /*3670*/  F2FP.F16.F32.PACK_AB R0, RZ, R0 ;  /* 0x00000000ff00723e */ /* 0x000fc800000000ff */
[----:B------:R-:W-:Y:S01]  /*3680*/  PRMT R24, R0, 0x7610, R24 ;  /* 0x0000761000187816 */ /* 0x000fe20000000018 */
[----:B------:R-:W-:Y:S06]  /*3690*/  BRA `(.L_x_3292) ;  /* 0x0000000c007c7947 */ /* 0x000fec0003800000 */
.L_x_3298:
[----:B------:R-:W2:Y:S02]  /*36a0*/  LDG.E.U16 R2, desc[UR36][R2.64] ;  /* 0x0000002402027981 */ /* 0x000ea4000c1e1500 */
[----:B--2---:R-:W0:Y:S02]  /*36b0*/  I2F.S16 R0, R2 ;  /* 0x0000000200007306 */ /* 0x004e240000101400 */
[----:B0-----:R-:W-:-:S04]  /*36c0*/  F2FP.F16.F32.PACK_AB R0, RZ, R0 ;  /* 0x00000000ff00723e */ /* 0x001fc800000000ff */
[----:B------:R-:W-:Y:S01]  /*36d0*/  PRMT R24, R0, 0x7610, R24 ;  /* 0x0000761000187816 */ /* 0x000fe20000000018 */
[----:B------:R-:W-:Y:S06]  /*36e0*/  BRA `(.L_x_3292) ;  /* 0x0000000c00687947 */ /* 0x000fec0003800000 */
.L_x_3294:
        /* <DEDUP_REMOVED lines=9> */
.L_x_3301:
[----:B------:R2:W5:Y:S01]  /*3780*/  LDG.E.U16 R24, desc[UR36][R2.64] ;  /* 0x0000002402187981 */ /* 0x000562000c1e1500 */
[----:B------:R-:W-:Y:S05]  /*3790*/  BRA `(.L_x_3292) ;  /* 0x0000000c003c7947 */ /* 0x000fea0003800000 */
.L_x_3300:
        /* <DEDUP_REMOVED lines=9> */
.L_x_3303:
[----:B------:R3:W5:Y:S01]  /*3830*/  LDG.E.U16 R24, desc[UR36][R2.64] ;  /* 0x0000002402187981 */ /* 0x000762000c1e1500 */
[----:B------:R-:W-:Y:S05]  /*3840*/  BRA `(.L_x_3292) ;  /* 0x0000000c00107947 */ /* 0x000fea0003800000 */
.L_x_3302:
        /* <DEDUP_REMOVED lines=9> */
.L_x_3293:
        /* <DEDUP_REMOVED lines=14> */
.L_x_3306:
        /* <DEDUP_REMOVED lines=9> */
.L_x_3305:
        /* <DEDUP_REMOVED lines=28> */
.L_x_3308:
        /* <DEDUP_REMOVED lines=15> */
.L_x_3307:
[----:B------:R-:W2:Y:S02]  /*3d00*/  LDG.E.U16 R0, desc[UR36][R2.64] ;  /* 0x0000002402007981 */ /* 0x000ea4000c1e1500 */
[----:B--2---:R-:W-:-:S05]  /*3d10*/  IMAD.U32 R0, R0, 0x10000, RZ ;  /* 0x0001000000007824 */ /* 0x004fca00078e00ff */
[----:B------:R-:W-:-:S04]  /*3d20*/  F2FP.F16.F32.PACK_AB R0, RZ, R0 ;  /* 0x00000000ff00723e */ /* 0x000fc800000000ff */
[----:B------:R-:W-:Y:S01]  /*3d30*/  PRMT R24, R0, 0x7610, R24 ;  /* 0x0000761000187816 */ /* 0x000fe20000000018 */
[----:B------:R-:W-:Y:S06]  /*3d40*/  BRA `(.L_x_3292) ;  /* 0x0000000400d07947 */ /* 0x000fec0003800000 */
.L_x_3304:
        /* <DEDUP_REMOVED lines=13> */
.L_x_3311:
        /* <DEDUP_REMOVED lines=21> */
.L_x_3315:
[----:B------:R-:W-:Y:S05]  /*3f70*/  BSYNC B1 ;  /* 0x0000000000017941 */ /* 0x000fea0003800000 */
.L_x_3314:
[----:B------:R-:W-:Y:S01]  /*3f80*/  LEA R3, R0, 0x3b800000, 0x17 ;  /* 0x3b80000000037811 */ /* 0x000fe200078eb8ff */
[----:B------:R-:W-:-:S05]  /*3f90*/  IMAD.SHL.U32 R0, R2, 0x100000, RZ ;  /* 0x0010000002007824 */ /* 0x000fca00078e00ff */
[----:B------:R-:W-:-:S07]  /*3fa0*/  LOP3.LUT R0, R3, R0, R4, 0xfe, !PT ;  /* 0x0000000003007212 */ /* 0x000fce00078efe04 */
.L_x_3313:
[----:B------:R-:W-:Y:S05]  /*3fb0*/  BSYNC B0 ;  /* 0x0000000000007941 */ /* 0x000fea0003800000 */
.L_x_3312:
[----:B------:R-:W-:-:S04]  /*3fc0*/  F2FP.F16.F32.PACK_AB R0, RZ, R0 ;  /* 0x00000000ff00723e */ /* 0x000fc800000000ff */
[----:B------:R-:W-:Y:S01]  /*3fd0*/  PRMT R24, R0, 0x7610, R24 ;  /* 0x0000761000187816 */ /* 0x000fe20000000018 */
[----:B------:R-:W-:Y:S06]  /*3fe0*/  BRA `(.L_x_3292) ;  /* 0x0000000400287947 */ /* 0x000fec0003800000 */
.L_x_3310:
        /* <DEDUP_REMOVED lines=21> */
.L_x_3319:
[----:B------:R-:W-:Y:S05]  /*4140*/  BSYNC B1 ;  /* 0x0000000000017941 */ /* 0x000fea0003800000 */
.L_x_3318:
[----:B------:R-:W-:Y:S01]  /*4150*/  LEA R3, R0, 0x37800000, 0x17 ;  /* 0x3780000000037811 */ /* 0x000fe200078eb8ff */
[----:B------:R-:W-:-:S05]  /*4160*/  IMAD.SHL.U32 R0, R2, 0x200000, RZ ;  /* 0x0020000002007824 */ /* 0x000fca00078e00ff */
[----:B------:R-:W-:-:S07]  /*4170*/  LOP3.LUT R0, R3, R0, R4, 0xfe, !PT ;  /* 0x0000000003007212 */ /* 0x000fce00078efe04 */
.L_x_3317:
[----:B------:R-:W-:Y:S05]  /*4180*/  BSYNC B0 ;  /* 0x0000000000007941 */ /* 0x000fea0003800000 */
.L_x_3316:
[----:B------:R-:W-:-:S04]  /*4190*/  F2FP.F16.F32.PACK_AB R0, RZ, R0 ;  /* 0x00000000ff00723e */ /* 0x000fc800000000ff */
[----:B------:R-:W-:Y:S01]  /*41a0*/  PRMT R24, R0, 0x7610, R24 ;  /* 0x0000761000187816 */ /* 0x000fe20000000018 */
[----:B------:R-:W-:Y:S06]  /*41b0*/  BRA `(.L_x_3292) ;  /* 0x0000000000b47947 */ /* 0x000fec0003800000 */
.L_x_3309:
        /* <DEDUP_REMOVED lines=14> */
.L_x_3323:
[----:B------:R-:W-:Y:S05]  /*42a0*/  BSYNC B0 ;  /* 0x0000000000007941 */ /* 0x000fea0003800000 */
.L_x_3322:
[----:B------:R-:W-:-:S04]  /*42b0*/  F2FP.F16.F32.PACK_AB R0, RZ, R0 ;  /* 0x00000000ff00723e */ /* 0x000fc800000000ff */
[----:B------:R-:W-:Y:S01]  /*42c0*/  PRMT R24, R0, 0x7610, R24 ;  /* 0x0000761000187816 */ /* 0x000fe20000000018 */
[----:B------:R-:W-:Y:S06]  /*42d0*/  BRA `(.L_x_3292) ;  /* 0x00000000006c7947 */ /* 0x000fec0003800000 */
.L_x_3297:
        /* <DEDUP_REMOVED lines=16> */
.L_x_3324:
[----:B------:R-:W-:Y:S01]  /*43e0*/  PRMT R24, RZ, 0x7610, R24 ;  /* 0x00007610ff187816 */ /* 0x000fe20000000018 */
[----:B------:R-:W-:Y:S06]  /*43f0*/  BRA `(.L_x_3292) ;  /* 0x0000000000247947 */ /* 0x000fec0003800000 */
.L_x_3321:
[----:B------:R-:W2:Y:S02]  /*4400*/  LDG.E.64 R2, desc[UR36][R2.64] ;  /* 0x0000002402027981 */ /* 0x000ea4000c1e1b00 */
[----:B--2---:R-:W0:Y:S02]  /*4410*/  I2F.U64 R0, R2 ;  /* 0x0000000200007312 */ /* 0x004e240000301000 */
[----:B0-----:R-:W-:-:S04]  /*4420*/  F2FP.F16.F32.PACK_AB R0, RZ, R0 ;  /* 0x00000000ff00723e */ /* 0x001fc800000000ff */
[----:B------:R-:W-:Y:S01]  /*4430*/  PRMT R24, R0, 0x7610, R24 ;  /* 0x0000761000187816 */ /* 0x000fe20000000018 */
[----:B------:R-:W-:Y:S06]  /*4440*/  BRA `(.L_x_3292) ;  /* 0x0000000000107947 */ /* 0x000fec0003800000 */
.L_x_3320:
[----:B------:R-:W2:Y:S02]  /*4450*/  LDG.E R2, desc[UR36][R2.64] ;  /* 0x0000002402027981 */ /* 0x000ea4000c1e1900 */
[----:B--2---:R-:W-:-:S04]  /*4460*/  I2FP.F32.U32 R0, R2 ;  /* 0x0000000200007245 */ /* 0x004fc80000201000 */
[----:B------:R-:W-:-:S04]  /*4470*/  F2FP.F16.F32.PACK_AB R0, RZ, R0 ;  /* 0x00000000ff00723e */ /* 0x000fc800000000ff */
[----:B------:R-:W-:-:S07]  /*4480*/  PRMT R24, R0, 0x7610, R24 ;  /* 0x0000761000187816 */ /* 0x000fce0000000018 */
.L_x_3292:
[----:B------:R-:W-:Y:S05]  /*4490*/  BSYNC B6 ;  /* 0x0000000000067941 */ /* 0x000fea0003800000 */
.L_x_3291:
[----:B------:R-:W0:Y:S01]  /*44a0*/  S2R R19, SR_TID.X ;  /* 0x0000000000137919 */ /* 0x000e220000002100 */
[----:B------:R-:W4:Y:S01]  /*44b0*/  LDC.U8 R17, c[0x0][0x234] ;  /* 0x00008d00ff117b82 */ /* 0x000f220000000000 */
[----:B------:R-:W-:Y:S01]  /*44c0*/  BSSY B6, `(.L_x_3325) ;  /* 0x0000131000067945 */ /* 0x000fe20003800000 */
[C---:B0123--:R-:W-:Y:S01]  /*44d0*/  VIADD R3, R19.reuse, 0x100 ;  /* 0x0000010013037836 */ /* 0x04ffe20000000000 */
[C---:B------:R-:W-:Y:S01]  /*44e0*/  ISETP.GE.AND P3, PT, R19.reuse, R16, PT ;  /* 0x000000101300720c */ /* 0x040fe20003f66270 */
[----:B------:R-:W-:-:S03]  /*44f0*/  VIADD R27, R19, 0x80 ;  /* 0x00000080131b7836 */ /* 0x000fc60000000000 */
[-C--:B------:R-:W-:Y:S01]  /*4500*/  ISETP.GE.AND P1, PT, R3, R16.reuse, PT ;  /* 0x000000100300720c */ /* 0x080fe20003f26270 */
[----:B------:R-:W-:Y:S01]  /*4510*/  VIADD R3, R19, 0x180 ;  /* 0x0000018013037836 */ /* 0x000fe20000000000 */
[----:B------:R-:W-:-:S04]  /*4520*/  ISETP.GE.AND P0, PT, R27, R16, PT ;  /* 0x000000101b00720c */ /* 0x000fc80003f06270 */
[----:B------:R-:W-:-:S03]  /*4530*/  ISETP.GE.AND P2, PT, R3, R16, PT ;  /* 0x000000100300720c */ /* 0x000fc60003f46270 */
[----:B------:R-:W0:Y:S04]  /*4540*/  @!P3 LDC.U16 R3, c[0x0][0x216] ;  /* 0x00008580ff03bb82 */ /* 0x000e280000000400 */
[----:B-----5:R-:W-:-:S04]  /*4550*/  @!P1 HADD2.F32 R25, -RZ, R25.H0_H0 ;  /* 0x20000019ff199230 */ /* 0x020fc80000004100 */
[----:B------:R-:W1:Y:S08]  /*4560*/  @!P0 LDC.U16 R2, c[0x0][0x216] ;  /* 0x00008580ff028b82 */ /* 0x000e700000000400 */
[----:B------:R-:W2:Y:S08]  /*4570*/  @!P2 LDC.U16 R6, c[0x0][0x216] ;  /* 0x00008580ff06ab82 */ /* 0x000eb00000000400 */
[----:B------:R-:W3:Y:S01]  /*4580*/  @!P1 LDC.U16 R4, c[0x0][0x216] ;  /* 0x00008580ff049b82 */ /* 0x000ee20000000400 */
[----:B0-----:R-:W-:-:S04]  /*4590*/  @!P3 HADD2.F32 R3, -RZ, R3.H0_H0 ;  /* 0x20000003ff03b230 */ /* 0x001fc80000004100 */
[----:B------:R0:W4:Y:S02]  /*45a0*/  @!P3 MUFU.RCP R5, R3 ;  /* 0x000000030005b308 */ /* 0x0001240000001000 */
[----:B0-----:R-:W-:Y:S02]  /*45b0*/  @!P0 HADD2.F32 R3, -RZ, R23.H0_H0 ;  /* 0x20000017ff038230 */ /* 0x001fe40000004100 */
[----:B--2---:R-:W-:Y:S02]  /*45c0*/  @!P2 HADD2.F32 R9, -RZ, R6.H0_H0 ;  /* 0x20000006ff09a230 */ /* 0x004fe40000004100 */
[----:B-1----:R-:W-:Y:S02]  /*45d0*/  @!P0 HADD2.F32 R6, -RZ, R2.H0_H0 ;  /* 0x20000002ff068230 */ /* 0x002fe40000004100 */
[----:B------:R-:W-:Y:S02]  /*45e0*/  @!P3 HADD2.F32 R2, -RZ, R22.H0_H0 ;  /* 0x20000016ff02b230 */ /* 0x000fe40000004100 */
[----:B------:R-:W0:Y:S01]  /*45f0*/  @!P2 MUFU.RCP R9, R9 ;  /* 0x000000090009a308 */ /* 0x000e220000001000 */
[----:B---3--:R-:W-:-:S02]  /*4600*/  @!P1 HADD2.F32 R7, -RZ, R4.H0_H0 ;  /* 0x20000004ff079230 */ /* 0x008fc40000004100 */
[----:B----4-:R-:W-:Y:S01]  /*4610*/  @!P3 FMUL.FTZ R2, R2, R5 ;  /* 0x000000050202b220 */ /* 0x010fe20000410000 */
[----:B------:R-:W-:-:S04]  /*4620*/  @!P2 HADD2.F32 R4, -RZ, R24.H0_H0 ;  /* 0x20000018ff04a230 */ /* 0x000fc80000004100 */
[----:B------:R-:W1:Y:S01]  /*4630*/  @!P1 MUFU.RCP R8, R7 ;  /* 0x0000000700089308 */ /* 0x000e620000001000 */
[----:B------:R-:W-:-:S07]  /*4640*/  @!P3 F2FP.F16.F32.PACK_AB R0, RZ, R2 ;  /* 0x00000002ff00b23e */ /* 0x000fce00000000ff */
[----:B------:R-:W2:Y:S01]  /*4650*/  @!P0 MUFU.RCP R6, R6 ;  /* 0x0000000600068308 */ /* 0x000ea20000001000 */
[----:B0-----:R-:W-:-:S05]  /*4660*/  @!P2 FMUL.FTZ R4, R4, R9 ;  /* 0x000000090404a220 */ /* 0x001fca0000410000 */
[----:B------:R-:W-:Y:S01]  /*4670*/  @!P2 F2FP.F16.F32.PACK_AB R22, RZ, R4 ;  /* 0x00000004ff16a23e */ /* 0x000fe200000000ff */
[----:B-1----:R-:W-:-:S05]  /*4680*/  @!P1 FMUL.FTZ R25, R25, R8 ;  /* 0x0000000819199220 */ /* 0x002fca0000410000 */
[----:B------:R-:W-:Y:S01]  /*4690*/  @!P1 F2FP.F16.F32.PACK_AB R23, RZ, R25 ;  /* 0x00000019ff17923e */ /* 0x000fe200000000ff */
[----:B--2---:R-:W-:-:S05]  /*46a0*/  @!P0 FMUL.FTZ R3, R3, R6 ;  /* 0x0000000603038220 */ /* 0x004fca0000410000 */
[----:B------:R-:W-:Y:S01]  /*46b0*/  @!P0 F2FP.F16.F32.PACK_AB R24, RZ, R3 ;  /* 0x00000003ff18823e */ /* 0x000fe200000000ff */
[----:B------:R-:W-:Y:S06]  /*46c0*/  @P3 BRA `(.L_x_3326) ;  /* 0x0000001000403947 */ /* 0x000fec0003800000 */
        /* <DEDUP_REMOVED lines=22> */
.L_x_3330:
[----:B------:R-:W-:Y:S02]  /*4830*/  HADD2.F32 R5, -RZ, R0.H0_H0 ;  /* 0x20000000ff057230 */ /* 0x000fe40000004100 */
[----:B------:R-:W-:-:S04]  /*4840*/  IMAD.MOV.U32 R19, RZ, RZ, R27 ;  /* 0x000000ffff137224 */ /* 0x000fc800078e001b */
[----:B------:R-:W0:Y:S02]  /*4850*/  F2I.S64.TRUNC R4, R5 ;  /* 0x0000000500047311 */ /* 0x000e24000020d900 */
[----:B0-----:R0:W-:Y:S01]  /*4860*/  STG.E.U8 desc[UR36][R2.64], R4 ;  /* 0x0000000402007986 */ /* 0x0011e2000c101124 */
[----:B------:R-:W-:Y:S05]  /*4870*/  BRA `(.L_x_3326) ;  /* 0x0000000c00d47947 */ /* 0x000fea0003800000 */
.L_x_3329:
        /* <DEDUP_REMOVED lines=11> */
.L_x_3333:
[----:B------:R-:W-:Y:S02]  /*4930*/  HADD2.F32 R0, -RZ, R0.H0_H0 ;  /* 0x20000000ff007230 */ /* 0x000fe40000004100 */
[----:B------:R-:W-:Y:S02]  /*4940*/  IMAD.MOV.U32 R19, RZ, RZ, R27 ;  /* 0x000000ffff137224 */ /* 0x000fe400078e001b */
[----:B------:R-:W0:Y:S02]  /*4950*/  F2I.FTZ.TRUNC.NTZ R5, R0 ;  /* 0x0000000000057305 */ /* 0x000e24000021f100 */
[----:B0-----:R0:W-:Y:S01]  /*4960*/  STG.E desc[UR36][R2.64], R5 ;  /* 0x0000000502007986 */ /* 0x0011e2000c101924 */
[----:B------:R-:W-:Y:S05]  /*4970*/  BRA `(.L_x_3326) ;  /* 0x0000000c00947947 */ /* 0x000fea0003800000 */
.L_x_3332:
[----:B------:R-:W-:Y:S02]  /*4980*/  HADD2.F32 R0, -RZ, R0.H0_H0 ;  /* 0x20000000ff007230 */ /* 0x000fe40000004100 */
[----:B------:R-:W-:Y:S02]  /*4990*/  IMAD.MOV.U32 R19, RZ, RZ, R27 ;  /* 0x000000ffff137224 */ /* 0x000fe400078e001b */
[----:B------:R-:W0:Y:S02]  /*49a0*/  F2I.FTZ.TRUNC.NTZ R5, R0 ;  /* 0x0000000000057305 */ /* 0x000e24000021f100 */
[----:B0-----:R0:W-:Y:S01]  /*49b0*/  STG.E.U16 desc[UR36][R2.64], R5 ;  /* 0x0000000502007986 */ /* 0x0011e2000c101524 */
[----:B------:R-:W-:Y:S05]  /*49c0*/  BRA `(.L_x_3326) ;  /* 0x0000000c00807947 */ /* 0x000fea0003800000 */
.L_x_3328:
        /* <DEDUP_REMOVED lines=10> */
.L_x_3335:
[----:B------:R0:W-:Y:S01]  /*4a70*/  STG.E.U16 desc[UR36][R2.64], R0 ;  /* 0x0000000002007986 */ /* 0x0001e2000c101524 */
[----:B------:R-:W-:Y:S01]  /*4a80*/  IMAD.MOV.U32 R19, RZ, RZ, R27 ;  /* 0x000000ffff137224 */ /* 0x000fe200078e001b */
[----:B------:R-:W-:Y:S06]  /*4a90*/  BRA `(.L_x_3326) ;  /* 0x0000000c004c7947 */ /* 0x000fec0003800000 */
.L_x_3334:
        /* <DEDUP_REMOVED lines=11> */
.L_x_3337:
[----:B------:R-:W-:Y:S02]  /*4b50*/  HADD2.F32 R0, -RZ, R0.H0_H0 ;  /* 0x20000000ff007230 */ /* 0x000fe40000004100 */
[----:B------:R-:W-:-:S03]  /*4b60*/  IMAD.MOV.U32 R19, RZ, RZ, R27 ;  /* 0x000000ffff137224 */ /* 0x000fc600078e001b */
[----:B------:R-:W-:-:S04]  /*4b70*/  F2FP.F16.F32.PACK_AB R0, RZ, R0 ;  /* 0x00000000ff00723e */ /* 0x000fc800000000ff */
[----:B------:R-:W-:-:S05]  /*4b80*/  PRMT R0, R0, 0x5410, RZ ;  /* 0x0000541000007816 */ /* 0x000fca00000000ff */
[----:B------:R0:W-:Y:S01]  /*4b90*/  STG.E desc[UR36][R2.64], R0 ;  /* 0x0000000002007986 */ /* 0x0001e2000c101924 */
[----:B------:R-:W-:Y:S05]  /*4ba0*/  BRA `(.L_x_3326) ;  /* 0x0000000c00087947 */ /* 0x000fea0003800000 */
.L_x_3336:
[----:B------:R-:W-:Y:S02]  /*4bb0*/  HADD2.F32 R4, -RZ, R0.H0_H0 ;  /* 0x20000000ff047230 */ /* 0x000fe40000004100 */
[----:B------:R-:W-:-:S03]  /*4bc0*/  IMAD.MOV.U32 R19, RZ, RZ, R27 ;  /* 0x000000ffff137224 */ /* 0x000fc600078e001b */
[----:B------:R-:W-:-:S06]  /*4bd0*/  FMUL.FTZ R4, R4, 1 ;  /* 0x3f80000004047820 */ /* 0x000fcc0000410000 */
[----:B------:R-:W0:Y:S02]  /*4be0*/  F2F.F64.F32 R4, R4 ;  /* 0x0000000400047310 */ /* 0x000e240000201800 */
[----:B0-----:R0:W-:Y:S01]  /*4bf0*/  STG.E.64 desc[UR36][R2.64], R4 ;  /* 0x0000000402007986 */ /* 0x0011e2000c101b24 */
[----:B------:R-:W-:Y:S05]  /*4c00*/  BRA `(.L_x_3326) ;  /* 0x0000000800f07947 */ /* 0x000fea0003800000 */
.L_x_3327:
        /* <DEDUP_REMOVED lines=14> */
.L_x_3340:
[----:B------:R-:W-:Y:S01]  /*4cf0*/  HADD2.F32 R0, -RZ, R0.H0_H0 ;  /* 0x20000000ff007230 */ /* 0x000fe20000004100 */
[----:B------:R-:W-:Y:S01]  /*4d00*/  CS2R R6, SRZ ;  /* 0x0000000000067805 */ /* 0x000fe2000001ff00 */
[----:B------:R-:W-:-:S03]  /*4d10*/  IMAD.MOV.U32 R19, RZ, RZ, R27 ;  /* 0x000000ffff137224 */ /* 0x000fc600078e001b */
[----:B------:R-:W-:-:S04]  /*4d20*/  FMUL.FTZ R0, R0, 1 ;  /* 0x3f80000000007820 */ /* 0x000fc80000410000 */
[----:B------:R-:W0:Y:S02]  /*4d30*/  F2F.F64.F32 R4, R0 ;  /* 0x0000000000047310 */ /* 0x000e240000201800 */
[----:B0-----:R0:W-:Y:S01]  /*4d40*/  STG.E.128 desc[UR36][R2.64], R4 ;  /* 0x0000000402007986 */ /* 0x0011e2000c101d24 */
[----:B------:R-:W-:Y:S05]  /*4d50*/  BRA `(.L_x_3326) ;  /* 0x00000008009c7947 */ /* 0x000fea0003800000 */
.L_x_3339:
        /* <DEDUP_REMOVED lines=21> */
.L_x_3344:
[----:B------:R-:W-:Y:S05]  /*4eb0*/  BSYNC B0 ;  /* 0x0000000000007941 */ /* 0x000fea0003800000 */
.L_x_3343:
[----:B------:R-:W-:Y:S01]  /*4ec0*/  LOP3.LUT R5, R0, R5, RZ, 0xfc, !PT ;  /* 0x0000000500057212 */ /* 0x000fe200078efcff */
[----:B------:R-:W-:-:S04]  /*4ed0*/  IMAD.MOV.U32 R19, RZ, RZ, R27 ;  /* 0x000000ffff137224 */ /* 0x000fc800078e001b */
[----:B------:R0:W-:Y:S01]  /*4ee0*/  STG.E.U8 desc[UR36][R2.64], R5 ;  /* 0x0000000502007986 */ /* 0x0001e2000c101124 */
[----:B------:R-:W-:Y:S05]  /*4ef0*/  BRA `(.L_x_3326) ;  /* 0x0000000800347947 */ /* 0x000fea0003800000 */
.L_x_3342:
        /* <DEDUP_REMOVED lines=13> */
.L_x_3346:
[----:B------:R-:W-:Y:S01]  /*4fd0*/  IMAD.MOV.U32 R0, RZ, RZ, 0x7f ;  /* 0x0000007fff007424 */ /* 0x000fe200078e00ff */
[----:B------:R-:W-:-:S04]  /*4fe0*/  ISETP.GT.U32.AND P0, PT, R4, 0x7f800000, PT ;  /* 0x7f8000000400780c */ /* 0x000fc80003f04070 */
[----:B------:R-:W-:-:S09]  /*4ff0*/  SEL R0, R0, 0x7c, P0 ;  /* 0x0000007c00007807 */ /* 0x000fd20000000000 */
.L_x_3347:
[----:B------:R-:W-:Y:S05]  /*5000*/  BSYNC B0 ;  /* 0x0000000000007941 */ /* 0x000fea0003800000 */
.L_x_3345:
[----:B------:R-:W-:Y:S01]  /*5010*/  LOP3.LUT R4, R5, 0x80000000, RZ, 0xc0, !PT ;  /* 0x8000000005047812 */ /* 0x000fe200078ec0ff */
[----:B------:R-:W-:-:S03]  /*5020*/  IMAD.MOV.U32 R19, RZ, RZ, R27 ;  /* 0x000000ffff137224 */ /* 0x000fc600078e001b */
[----:B------:R-:W-:-:S04]  /*5030*/  SHF.R.U32.HI R5, RZ, 0x18, R4 ;  /* 0x00000018ff057819 */ /* 0x000fc80000011604 */
[----:B------:R-:W-:-:S05]  /*5040*/  LOP3.LUT R5, R0, R5, RZ, 0xfc, !PT ;  /* 0x0000000500057212 */ /* 0x000fca00078efcff */
[----:B------:R0:W-:Y:S01]  /*5050*/  STG.E.U8 desc[UR36][R2.64], R5 ;  /* 0x0000000502007986 */ /* 0x0001e2000c101124 */
[----:B------:R-:W-:Y:S05]  /*5060*/  BRA `(.L_x_3326) ;  /* 0x0000000400d87947 */ /* 0x000fea0003800000 */
.L_x_3341:
[----:B------:R-:W-:Y:S02]  /*5070*/  HADD2.F32 R0, -RZ, R0.H0_H0 ;  /* 0x20000000ff007230 */ /* 0x000fe40000004100 */
[----:B------:R-:W-:-:S03]  /*5080*/  IMAD.MOV.U32 R19, RZ, RZ, R27 ;  /* 0x000000ffff137224 */ /* 0x000fc600078e001b */
[----:B------:R-:W-:-:S05]  /*5090*/  F2FP.BF16.F32.PACK_AB R0, RZ, R0 ;  /* 0x00000000ff00723e */ /* 0x000fca00000010ff */
[----:B------:R0:W-:Y:S01]  /*50a0*/  STG.E.U16 desc[UR36][R2.64], R0 ;  /* 0x0000000002007986 */ /* 0x0001e2000c101524 */
[----:B------:R-:W-:Y:S05]  /*50b0*/  BRA `(.L_x_3326) ;  /* 0x0000000400c47947 */ /* 0x000fea0003800000 */
.L_x_3338:
        /* <DEDUP_REMOVED lines=13> */
.L_x_3350:
        /* <DEDUP_REMOVED lines=17> */
.L_x_3353:
[----:B------:R-:W-:-:S04]  /*52a0*/  LOP3.LUT R0, R7, 0x80000000, RZ, 0xc0, !PT ;  /* 0x8000000007007812 */ /* 0x000fc800078ec0ff */
[----:B------:R-:W-:-:S04]  /*52b0*/  SHF.R.U32.HI R5, RZ, 0x18, R0 ;  /* 0x00000018ff057819 */ /* 0x000fc80000011600 */
[----:B------:R-:W-:-:S04]  /*52c0*/  LOP3.LUT R4, R4, R5, RZ, 0xfc, !PT ;  /* 0x0000000504047212 */ /* 0x000fc800078efcff */
[----:B------:R-:W-:-:S07]  /*52d0*/  PRMT R0, R4, 0x7610, R0 ;  /* 0x0000761004007816 */ /* 0x000fce0000000000 */
.L_x_3352:
[----:B------:R-:W-:Y:S05]  /*52e0*/  BSYNC B0 ;  /* 0x0000000000007941 */ /* 0x000fea0003800000 */
.L_x_3351:
[----:B------:R3:W-:Y:S01]  /*52f0*/  STG.E.U8 desc[UR36][R2.64], R0 ;  /* 0x0000000002007986 */ /* 0x0007e2000c101124 */
[----:B------:R-:W-:Y:S01]  /*5300*/  IMAD.MOV.U32 R19, RZ, RZ, R27 ;  /* 0x000000ffff137224 */ /* 0x000fe200078e001b */
[----:B------:R-:W-:Y:S06]  /*5310*/  BRA `(.L_x_3326) ;  /* 0x00000004002c7947 */ /* 0x000fec0003800000 */
.L_x_3349:
        /* <DEDUP_REMOVED lines=17> */
.L_x_3356:
[----:B------:R-:W-:-:S04]  /*5430*/  LOP3.LUT R0, R7, 0x80000000, RZ, 0xc0, !PT ;  /* 0x8000000007007812 */ /* 0x000fc800078ec0ff */
[----:B------:R-:W-:-:S04]  /*5440*/  SHF.R.U32.HI R5, RZ, 0x18, R0 ;  /* 0x00000018ff057819 */ /* 0x000fc80000011600 */
[----:B------:R-:W-:-:S04]  /*5450*/  LOP3.LUT R4, R4, R5, RZ, 0xfc, !PT ;  /* 0x0000000504047212 */ /* 0x000fc800078efcff */
[----:B------:R-:W-:-:S07]  /*5460*/  PRMT R0, R4, 0x7610, R0 ;  /* 0x0000761004007816 */ /* 0x000fce0000000000 */
.L_x_3355:
[----:B------:R-:W-:Y:S05]  /*5470*/  BSYNC B0 ;  /* 0x0000000000007941 */ /* 0x000fea0003800000 */
.L_x_3354:
[----:B------:R0:W-:Y:S01]  /*5480*/  STG.E.U8 desc[UR36][R2.64], R0 ;  /* 0x0000000002007986 */ /* 0x0001e2000c101124 */
[----:B------:R-:W-:Y:S01]  /*5490*/  IMAD.MOV.U32 R19, RZ, RZ, R27 ;  /* 0x000000ffff137224 */ /* 0x000fe200078e001b */
[----:B------:R-:W-:Y:S06]  /*54a0*/  BRA `(.L_x_3326) ;  /* 0x0000000000c87947 */ /* 0x000fec0003800000 */
.L_x_3348:
        /* <DEDUP_REMOVED lines=23> */
.L_x_3331:
        /* <DEDUP_REMOVED lines=16> */
.L_x_3359:
[----:B------:R-:W-:Y:S01]  /*5720*/  IMAD.MOV.U32 R19, RZ, RZ, R27 ;  /* 0x000000ffff137224 */ /* 0x000fe200078e001b */
[----:B------:R-:W-:Y:S06]  /*5730*/  BRA `(.L_x_3326) ;  /* 0x0000000000247947 */ /* 0x000fec0003800000 */
.L_x_3358:
[----:B------:R-:W-:Y:S02]  /*5740*/  HADD2.F32 R4, -RZ, R0.H0_H0 ;  /* 0x20000000ff047230 */ /* 0x000fe40000004100 */
[----:B------:R-:W-:-:S04]  /*5750*/  IMAD.MOV.U32 R19, RZ, RZ, R27 ;  /* 0x000000ffff137224 */ /* 0x000fc800078e001b */
[----:B------:R-:W0:Y:S02]  /*5760*/  F2I.U64.TRUNC R4, R4 ;  /* 0x0000000400047311 */ /* 0x000e24000020d800 */
[----:B0-----:R2:W-:Y:S01]  /*5770*/  STG.E.64 desc[UR36][R2.64], R4 ;  /* 0x0000000402007986 */ /* 0x0015e2000c101b24 */
[----:B------:R-:W-:Y:S05]  /*5780*/  BRA `(.L_x_3326) ;  /* 0x0000000000107947 */ /* 0x000fea0003800000 */
.L_x_3357:
[----:B------:R-:W-:Y:S02]  /*5790*/  HADD2.F32 R0, -RZ, R0.H0_H0 ;  /* 0x20000000ff007230 */ /* 0x000fe40000004100 */
[----:B------:R-:W-:Y:S02]  /*57a0*/  IMAD.MOV.U32 R19, RZ, RZ, R27 ;  /* 0x000000ffff137224 */ /* 0x000fe400078e001b */
[----:B------:R-:W0:Y:S02]  /*57b0*/  F2I.FTZ.U32.TRUNC.NTZ R5, R0 ;  /* 0x0000000000057305 */ /* 0x000e24000021f000 */
[----:B0-----:R0:W-:Y:S03]  /*57c0*/  STG.E desc[UR36][R2.64], R5 ;  /* 0x0000000502007986 */ /* 0x0011e6000c101924 */
.L_x_3326:
[----:B------:R-:W-:Y:S05]  /*57d0*/  BSYNC B6 ;  /* 0x0000000000067941 */ /* 0x000fea0003800000 */
.L_x_3325:
[----:B------:R-:W-:Y:S01]  /*57e0*/  ISETP.GE.AND P0, PT, R19, R16, PT ;  /* 0x000000101300720c */ /* 0x000fe20003f06270 */
[----:B------:R-:W-:-:S12]  /*57f0*/  BSSY B6, `(.L_x_3360) ;  /* 0x00001fc000067945 */ /* 0x000fd80003800000 */
        /* <DEDUP_REMOVED lines=23> */
.L_x_3365:
[----:B------:R-:W-:-:S06]  /*5970*/  HADD2.F32 R5, -RZ, R24.H0_H0 ;  /* 0x20000018ff057230 */ /* 0x000fcc0000004100 */
[----:B------:R-:W0:Y:S02]  /*5980*/  F2I.S64.TRUNC R4, R5 ;  /* 0x0000000500047311 */ /* 0x000e24000020d900 */
[----:B0-----:R0:W-:Y:S01]  /*5990*/  STG.E.U8 desc[UR36][R2.64], R4 ;  /* 0x0000000402007986 */ /* 0x0011e2000c101124 */
[----:B------:R-:W-:Y:S05]  /*59a0*/  BRA `(.L_x_3367) ;  /* 0x0000000c00847947 */ /* 0x000fea0003800000 */
.L_x_3364:
        /* <DEDUP_REMOVED lines=10> */
.L_x_3369:
[----:B------:R-:W-:-:S04]  /*5a50*/  HADD2.F32 R24, -RZ, R24.H0_H0 ;  /* 0x20000018ff187230 */ /* 0x000fc80000004100 */
[----:B------:R-:W0:Y:S02]  /*5a60*/  F2I.FTZ.TRUNC.NTZ R5, R24 ;  /* 0x0000001800057305 */ /* 0x000e24000021f100 */
[----:B0-----:R0:W-:Y:S01]  /*5a70*/  STG.E desc[UR36][R2.64], R5 ;  /* 0x0000000502007986 */ /* 0x0011e2000c101924 */
[----:B------:R-:W-:Y:S05]  /*5a80*/  BRA `(.L_x_3367) ;  /* 0x0000000c004c7947 */ /* 0x000fea0003800000 */
.L_x_3368:
[----:B------:R-:W-:-:S04]  /*5a90*/  HADD2.F32 R24, -RZ, R24.H0_H0 ;  /* 0x20000018ff187230 */ /* 0x000fc80000004100 */
[----:B------:R-:W0:Y:S02]  /*5aa0*/  F2I.FTZ.TRUNC.NTZ R5, R24 ;  /* 0x0000001800057305 */ /* 0x000e24000021f100 */
[----:B0-----:R0:W-:Y:S01]  /*5ab0*/  STG.E.U16 desc[UR36][R2.64], R5 ;  /* 0x0000000502007986 */ /* 0x0011e2000c101524 */
[----:B------:R-:W-:Y:S05]  /*5ac0*/  BRA `(.L_x_3367) ;  /* 0x0000000c003c7947 */ /* 0x000fea0003800000 */
.L_x_3363:
        /* <DEDUP_REMOVED lines=9> */
.L_x_3371:
[----:B------:R0:W-:Y:S01]  /*5b60*/  STG.E.U16 desc[UR36][R2.64], R24 ;  /* 0x0000001802007986 */ /* 0x0001e2000c101524 */
[----:B------:R-:W-:Y:S05]  /*5b70*/  BRA `(.L_x_3367) ;  /* 0x0000000c00107947 */ /* 0x000fea0003800000 */
.L_x_3370:
        /* <DEDUP_REMOVED lines=10> */
.L_x_3373:
[----:B------:R-:W-:-:S05]  /*5c20*/  HADD2.F32 R0, -RZ, R24.H0_H0 ;  /* 0x20000018ff007230 */ /* 0x000fca0000004100 */
[----:B------:R-:W-:-:S04]  /*5c30*/  F2FP.F16.F32.PACK_AB R0, RZ, R0 ;  /* 0x00000000ff00723e */ /* 0x000fc800000000ff */
[----:B------:R-:W-:-:S05]  /*5c40*/  PRMT R0, R0, 0x5410, RZ ;  /* 0x0000541000007816 */ /* 0x000fca00000000ff */
[----:B------:R0:W-:Y:S01]  /*5c50*/  STG.E desc[UR36][R2.64], R0 ;  /* 0x0000000002007986 */ /* 0x0001e2000c101924 */
[----:B------:R-:W-:Y:S05]  /*5c60*/  BRA `(.L_x_3367) ;  /* 0x0000000800d47947 */ /* 0x000fea0003800000 */
.L_x_3372:
[----:B------:R-:W-:-:S05]  /*5c70*/  HADD2.F32 R4, -RZ, R24.H0_H0 ;  /* 0x20000018ff047230 */ /* 0x000fca0000004100 */
[----:B------:R-:W-:-:S06]  /*5c80*/  FMUL.FTZ R4, R4, 1 ;  /* 0x3f80000004047820 */ /* 0x000fcc0000410000 */
[----:B------:R-:W0:Y:S02]  /*5c90*/  F2F.F64.F32 R4, R4 ;  /* 0x0000000400047310 */ /* 0x000e240000201800 */
[----:B0-----:R0:W-:Y:S01]  /*5ca0*/  STG.E.64 desc[UR36][R2.64], R4 ;  /* 0x0000000402007986 */ /* 0x0011e2000c101b24 */
[----:B------:R-:W-:Y:S05]  /*5cb0*/  BRA `(.L_x_3367) ;  /* 0x0000000800c07947 */ /* 0x000fea0003800000 */
.L_x_3362:
        /* <DEDUP_REMOVED lines=13> */
.L_x_3376:
[----:B------:R-:W-:Y:S01]  /*5d90*/  HADD2.F32 R24, -RZ, R24.H0_H0 ;  /* 0x20000018ff187230 */ /* 0x000fe20000004100 */
[----:B------:R-:W-:-:S04]  /*5da0*/  CS2R R6, SRZ ;  /* 0x0000000000067805 */ /* 0x000fc8000001ff00 */
[----:B------:R-:W-:-:S06]  /*5db0*/  FMUL.FTZ R4, R24, 1 ;  /* 0x3f80000018047820 */ /* 0x000fcc0000410000 */
[----:B------:R-:W0:Y:S02]  /*5dc0*/  F2F.F64.F32 R4, R4 ;  /* 0x0000000400047310 */ /* 0x000e240000201800 */
[----:B0-----:R0:W-:Y:S01]  /*5dd0*/  STG.E.128 desc[UR36][R2.64], R4 ;  /* 0x0000000402007986 */ /* 0x0011e2000c101d24 */
[----:B------:R-:W-:Y:S05]  /*5de0*/  BRA `(.L_x_3367) ;  /* 0x0000000800747947 */ /* 0x000fea0003800000 */
.L_x_3375:
        /* <DEDUP_REMOVED lines=21> */
.L_x_3380:
[----:B------:R-:W-:Y:S05]  /*5f40*/  BSYNC B0 ;  /* 0x0000000000007941 */ /* 0x000fea0003800000 */
.L_x_3379:
[----:B------:R-:W-:-:S05]  /*5f50*/  LOP3.LUT R5, R0, R5, RZ, 0xfc, !PT ;  /* 0x0000000500057212 */ /* 0x000fca00078efcff */
[----:B------:R0:W-:Y:S01]  /*5f60*/  STG.E.U8 desc[UR36][R2.64], R5 ;  /* 0x0000000502007986 */ /* 0x0001e2000c101124 */
[----:B------:R-:W-:Y:S05]  /*5f70*/  BRA `(.L_x_3367) ;  /* 0x0000000800107947 */ /* 0x000fea0003800000 */
.L_x_3378:
        /* <DEDUP_REMOVED lines=13> */
.L_x_3382:
[----:B------:R-:W-:Y:S01]  /*6050*/  IMAD.MOV.U32 R0, RZ, RZ, 0x7f ;  /* 0x0000007fff007424 */ /* 0x000fe200078e00ff */
[----:B------:R-:W-:-:S04]  /*6060*/  ISETP.GT.U32.AND P0, PT, R4, 0x7f800000, PT ;  /* 0x7f8000000400780c */ /* 0x000fc80003f04070 */
[----:B------:R-:W-:-:S09]  /*6070*/  SEL R0, R0, 0x7c, P0 ;  /* 0x0000007c00007807 */ /* 0x000fd20000000000 */
.L_x_3383:
[----:B------:R-:W-:Y:S05]  /*6080*/  BSYNC B0 ;  /* 0x0000000000007941 */ /* 0x000fea0003800000 */
.L_x_3381:
[----:B------:R-:W-:-:S04]  /*6090*/  LOP3.LUT R4, R5, 0x80000000, RZ, 0xc0, !PT ;  /* 0x8000000005047812 */ /* 0x000fc800078ec0ff */
[----:B------:R-:W-:-:S04]  /*60a0*/  SHF.R.U32.HI R5, RZ, 0x18, R4 ;  /* 0x00000018ff057819 */ /* 0x000fc80000011604 */
[----:B------:R-:W-:-:S05]  /*60b0*/  LOP3.LUT R5, R0, R5, RZ, 0xfc, !PT ;  /* 0x0000000500057212 */ /* 0x000fca00078efcff */
[----:B------:R0:W-:Y:S01]  /*60c0*/  STG.E.U8 desc[UR36][R2.64], R5 ;  /* 0x0000000502007986 */ /* 0x0001e2000c101124 */
[----:B------:R-:W-:Y:S05]  /*60d0*/  BRA `(.L_x_3367) ;  /* 0x0000000400b87947 */ /* 0x000fea0003800000 */
.L_x_3377:
[----:B------:R-:W-:-:S05]  /*60e0*/  HADD2.F32 R0, -RZ, R24.H0_H0 ;  /* 0x20000018ff007230 */ /* 0x000fca0000004100 */
[----:B------:R-:W-:-:S05]  /*60f0*/  F2FP.BF16.F32.PACK_AB R0, RZ, R0 ;  /* 0x00000000ff00723e */ /* 0x000fca00000010ff */
[----:B------:R0:W-:Y:S01]  /*6100*/  STG.E.U16 desc[UR36][R2.64], R0 ;  /* 0x0000000002007986 */ /* 0x0001e2000c101524 */
[----:B------:R-:W-:Y:S05]  /*6110*/  BRA `(.L_x_3367) ;  /* 0x0000000400a87947 */ /* 0x000fea0003800000 */
.L_x_3374:
        /* <DEDUP_REMOVED lines=12> */
.L_x_3386:
        /* <DEDUP_REMOVED lines=17> */
.L_x_3389:
[----:B------:R-:W-:-:S04]  /*62f0*/  LOP3.LUT R0, R7, 0x80000000, RZ, 0xc0, !PT ;  /* 0x8000000007007812 */ /* 0x000fc800078ec0ff */
[----:B------:R-:W-:-:S04]  /*6300*/  SHF.R.U32.HI R5, RZ, 0x18, R0 ;  /* 0x00000018ff057819 */ /* 0x000fc80000011600 */
[----:B------:R-:W-:-:S04]  /*6310*/  LOP3.LUT R4, R4, R5, RZ, 0xfc, !PT ;  /* 0x0000000504047212 */ /* 0x000fc800078efcff */
[----:B------:R-:W-:-:S07]  /*6320*/  PRMT R0, R4, 0x7610, R0 ;  /* 0x0000761004007816 */ /* 0x000fce0000000000 */
.L_x_3388:
[----:B------:R-:W-:Y:S05]  /*6330*/  BSYNC B0 ;  /* 0x0000000000007941 */ /* 0x000fea0003800000 */
.L_x_3387:
[----:B------:R3:W-:Y:S01]  /*6340*/  STG.E.U8 desc[UR36][R2.64], R0 ;  /* 0x0000000002007986 */ /* 0x0007e2000c101124 */
[----:B------:R-:W-:Y:S05]  /*6350*/  BRA `(.L_x_3367) ;  /* 0x0000000400187947 */ /* 0x000fea0003800000 */
.L_x_3385:
        /* <DEDUP_REMOVED lines=17> */
.L_x_3392:
[----:B------:R-:W-:-:S04]  /*6470*/  LOP3.LUT R0, R7, 0x80000000, RZ, 0xc0, !PT ;  /* 0x8000000007007812 */ /* 0x000fc800078ec0ff */
[----:B------:R-:W-:-:S04]  /*6480*/  SHF.R.U32.HI R5, RZ, 0x18, R0 ;  /* 0x00000018ff057819 */ /* 0x000fc80000011600 */
[----:B------:R-:W-:-:S04]  /*6490*/  LOP3.LUT R4, R4, R5, RZ, 0xfc, !PT ;  /* 0x0000000504047212 */ /* 0x000fc800078efcff */
[----:B------:R-:W-:-:S07]  /*64a0*/  PRMT R0, R4, 0x7610, R0 ;  /* 0x0000761004007816 */ /* 0x000fce0000000000 */
.L_x_3391:
[----:B------:R-:W-:Y:S05]  /*64b0*/  BSYNC B0 ;  /* 0x0000000000007941 */ /* 0x000fea0003800000 */
.L_x_3390:
[----:B------:R0:W-:Y:S01]  /*64c0*/  STG.E.U8 desc[UR36][R2.64], R0 ;  /* 0x0000000002007986 */ /* 0x0001e2000c101124 */
[----:B------:R-:W-:Y:S05]  /*64d0*/  BRA `(.L_x_3367) ;  /* 0x0000000000b87947 */ /* 0x000fea0003800000 */
.L_x_3384:
        /* <DEDUP_REMOVED lines=22> */
.L_x_3366:
        /* <DEDUP_REMOVED lines=16> */
.L_x_3395:
[----:B------:R-:W-:Y:S05]  /*6740*/  BRA `(.L_x_3367) ;  /* 0x00000000001c7947 */ /* 0x000fea0003800000 */
.L_x_3394:
[----:B------:R-:W-:-:S06]  /*6750*/  HADD2.F32 R4, -RZ, R24.H0_H0 ;  /* 0x20000018ff047230 */ /* 0x000fcc0000004100 */
[----:B------:R-:W0:Y:S02]  /*6760*/  F2I.U64.TRUNC R4, R4 ;  /* 0x0000000400047311 */ /* 0x000e24000020d800 */
[----:B0-----:R2:W-:Y:S01]  /*6770*/  STG.E.64 desc[UR36][R2.64], R4 ;  /* 0x0000000402007986 */ /* 0x0015e2000c101b24 */
[----:B------:R-:W-:Y:S05]  /*6780*/  BRA `(.L_x_3367) ;  /* 0x00000000000c7947 */ /* 0x000fea0003800000 */
.L_x_3393:
[----:B------:R-:W-:-:S04]  /*6790*/  HADD2.F32 R24, -RZ, R24.H0_H0 ;  /* 0x20000018ff187230 */ /* 0x000fc80000004100 */
[----:B------:R-:W0:Y:S02]  /*67a0*/  F2I.FTZ.U32.TRUNC.NTZ R5, R24 ;  /* 0x0000001800057305 */ /* 0x000e24000021f000 */
[----:B0-----:R0:W-:Y:S02]  /*67b0*/  STG.E desc[UR36][R2.64], R5 ;  /* 0x0000000502007986 */ /* 0x0011e4000c101924 */
.L_x_3367:
        /* <DEDUP_REMOVED lines=25> */
.L_x_3399:
[----:B------:R-:W-:-:S06]  /*6950*/  HADD2.F32 R5, -RZ, R23.H0_H0 ;  /* 0x20000017ff057230 */ /* 0x000fcc0000004100 */
[----:B------:R-:W0:Y:S02]  /*6960*/  F2I.S64.TRUNC R4, R5 ;  /* 0x0000000500047311 */ /* 0x000e24000020d900 */
[----:B0-----:R3:W-:Y:S01]  /*6970*/  STG.E.U8 desc[UR36][R2.64], R4 ;  /* 0x0000000402007986 */ /* 0x0017e2000c101124 */
[----:B------:R-:W-:Y:S05]  /*6980*/  BRA `(.L_x_3401) ;  /* 0x0000000c00847947 */ /* 0x000fea0003800000 */
.L_x_3398:
        /* <DEDUP_REMOVED lines=10> */
.L_x_3403:
[----:B------:R-:W-:-:S06]  /*6a30*/  HADD2.F32 R23, -RZ, R23.H0_H0 ;  /* 0x20000017ff177230 */ /* 0x000fcc0000004100 */
[----:B------:R-:W0:Y:S02]  /*6a40*/  F2I.FTZ.TRUNC.NTZ R23, R23 ;  /* 0x0000001700177305 */ /* 0x000e24000021f100 */
[----:B0-----:R2:W-:Y:S01]  /*6a50*/  STG.E desc[UR36][R2.64], R23 ;  /* 0x0000001702007986 */ /* 0x0015e2000c101924 */
[----:B------:R-:W-:Y:S05]  /*6a60*/  BRA `(.L_x_3401) ;  /* 0x0000000c004c7947 */ /* 0x000fea0003800000 */
.L_x_3402:
[----:B------:R-:W-:-:S06]  /*6a70*/  HADD2.F32 R23, -RZ, R23.H0_H0 ;  /* 0x20000017ff177230 */ /* 0x000fcc0000004100 */
[----:B------:R-:W0:Y:S02]  /*6a80*/  F2I.FTZ.TRUNC.NTZ R23, R23 ;  /* 0x0000001700177305 */ /* 0x000e24000021f100 */
[----:B0-----:R0:W-:Y:S01]  /*6a90*/  STG.E.U16 desc[UR36][R2.64], R23 ;  /* 0x0000001702007986 */ /* 0x0011e2000c101524 */
[----:B------:R-:W-:Y:S05]  /*6aa0*/  BRA `(.L_x_3401) ;  /* 0x0000000c003c7947 */ /* 0x000fea0003800000 */
.L_x_3397:
        /* <DEDUP_REMOVED lines=9> */
.L_x_3405:
[----:B------:R0:W-:Y:S01]  /*6b40*/  STG.E.U16 desc[UR36][R2.64], R23 ;  /* 0x0000001702007986 */ /* 0x0001e2000c101524 */
[----:B------:R-:W-:Y:S05]  /*6b50*/  BRA `(.L_x_3401) ;  /* 0x0000000c00107947 */ /* 0x000fea0003800000 */
.L_x_3404:
        /* <DEDUP_REMOVED lines=10> */
.L_x_3407:
[----:B------:R-:W-:-:S05]  /*6c00*/  HADD2.F32 R0, -RZ, R23.H0_H0 ;  /* 0x20000017ff007230 */ /* 0x000fca0000004100 */
[----:B------:R-:W-:-:S04]  /*6c10*/  F2FP.F16.F32.PACK_AB R0, RZ, R0 ;  /* 0x00000000ff00723e */ /* 0x000fc800000000ff */
[----:B------:R-:W-:-:S05]  /*6c20*/  PRMT R0, R0, 0x5410, RZ ;  /* 0x0000541000007816 */ /* 0x000fca00000000ff */
[----:B------:R0:W-:Y:S01]  /*6c30*/  STG.E desc[UR36][R2.64], R0 ;  /* 0x0000000002007986 */ /* 0x0001e2000c101924 */
[----:B------:R-:W-:Y:S05]  /*6c40*/  BRA `(.L_x_3401) ;  /* 0x0000000800d47947 */ /* 0x000fea0003800000 */
.L_x_3406:
[----:B------:R-:W-:-:S05]  /*6c50*/  HADD2.F32 R4, -RZ, R23.H0_H0 ;  /* 0x20000017ff047230 */ /* 0x000fca0000004100 */
[----:B------:R-:W-:-:S06]  /*6c60*/  FMUL.FTZ R4, R4, 1 ;  /* 0x3f80000004047820 */ /* 0x000fcc0000410000 */
[----:B------:R-:W0:Y:S02]  /*6c70*/  F2F.F64.F32 R4, R4 ;  /* 0x0000000400047310 */ /* 0x000e240000201800 */
[----:B0-----:R0:W-:Y:S01]  /*6c80*/  STG.E.64 desc[UR36][R2.64], R4 ;  /* 0x0000000402007986 */ /* 0x0011e2000c101b24 */
[----:B------:R-:W-:Y:S05]  /*6c90*/  BRA `(.L_x_3401) ;  /* 0x0000000800c07947 */ /* 0x000fea0003800000 */
.L_x_3396:
        /* <DEDUP_REMOVED lines=13> */
.L_x_3410:
[----:B------:R-:W-:Y:S01]  /*6d70*/  HADD2.F32 R23, -RZ, R23.H0_H0 ;  /* 0x20000017ff177230 */ /* 0x000fe20000004100 */
[----:B------:R-:W-:-:S04]  /*6d80*/  CS2R R6, SRZ ;  /* 0x0000000000067805 */ /* 0x000fc8000001ff00 */
[----:B------:R-:W-:-:S06]  /*6d90*/  FMUL.FTZ R4, R23, 1 ;  /* 0x3f80000017047820 */ /* 0x000fcc0000410000 */
[----:B------:R-:W0:Y:S02]  /*6da0*/  F2F.F64.F32 R4, R4 ;  /* 0x0000000400047310 */ /* 0x000e240000201800 */
[----:B0-----:R0:W-:Y:S01]  /*6db0*/  STG.E.128 desc[UR36][R2.64], R4 ;  /* 0x0000000402007986 */ /* 0x0011e2000c101d24 */
[----:B------:R-:W-:Y:S05]  /*6dc0*/  BRA `(.L_x_3401) ;  /* 0x0000000800747947 */ /* 0x000fea0003800000 */
.L_x_3409:
        /* <DEDUP_REMOVED lines=21> */
.L_x_3414:
[----:B------:R-:W-:Y:S05]  /*6f20*/  BSYNC B0 ;  /* 0x0000000000007941 */ /* 0x000fea0003800000 */
.L_x_3413:
[----:B------:R-:W-:-:S05]  /*6f30*/  LOP3.LUT R5, R0, R5, RZ, 0xfc, !PT ;  /* 0x0000000500057212 */ /* 0x000fca00078efcff */
[----:B------:R0:W-:Y:S01]  /*6f40*/  STG.E.U8 desc[UR36][R2.64], R5 ;  /* 0x0000000502007986 */ /* 0x0001e2000c101124 */
[----:B------:R-:W-:Y:S05]  /*6f50*/  BRA `(.L_x_3401) ;  /* 0x0000000800107947 */ /* 0x000fea0003800000 */
.L_x_3412:
        /* <DEDUP_REMOVED lines=13> */
.L_x_3416:
[----:B------:R-:W-:Y:S01]  /*7030*/  IMAD.MOV.U32 R0, RZ, RZ, 0x7f ;  /* 0x0000007fff007424 */ /* 0x000fe200078e00ff */
[----:B------:R-:W-:-:S04]  /*7040*/  ISETP.GT.U32.AND P0, PT, R4, 0x7f800000, PT ;  /* 0x7f8000000400780c */ /* 0x000fc80003f04070 */
[----:B------:R-:W-:-:S09]  /*7050*/  SEL R0, R0, 0x7c, P0 ;  /* 0x0000007c00007807 */ /* 0x000fd20000000000 */
.L_x_3417:
[----:B------:R-:W-:Y:S05]  /*7060*/  BSYNC B0 ;  /* 0x0000000000007941 */ /* 0x000fea0003800000 */
.L_x_3415:
[----:B------:R-:W-:-:S04]  /*7070*/  LOP3.LUT R4, R23, 0x80000000, RZ, 0xc0, !PT ;  /* 0x8000000017047812 */ /* 0x000fc800078ec0ff */
[----:B------:R-:W-:-:S04]  /*7080*/  SHF.R.U32.HI R5, RZ, 0x18, R4 ;  /* 0x00000018ff057819 */ /* 0x000fc80000011604 */
[----:B------:R-:W-:-:S05]  /*7090*/  LOP3.LUT R5, R0, R5, RZ, 0xfc, !PT ;  /* 0x0000000500057212 */ /* 0x000fca00078efcff */
[----:B------:R0:W-:Y:S01]  /*70a0*/  STG.E.U8 desc[UR36][R2.64], R5 ;  /* 0x0000000502007986 */ /* 0x0001e2000c101124 */
[----:B------:R-:W-:Y:S05]  /*70b0*/  BRA `(.L_x_3401) ;  /* 0x0000000400b87947 */ /* 0x000fea0003800000 */
.L_x_3411:
[----:B------:R-:W-:-:S05]  /*70c0*/  HADD2.F32 R0, -RZ, R23.H0_H0 ;  /* 0x20000017ff007230 */ /* 0x000fca0000004100 */
[----:B------:R-:W-:-:S05]  /*70d0*/  F2FP.BF16.F32.PACK_AB R0, RZ, R0 ;  /* 0x00000000ff00723e */ /* 0x000fca00000010ff */
[----:B------:R0:W-:Y:S01]  /*70e0*/  STG.E.U16 desc[UR36][R2.64], R0 ;  /* 0x0000000002007986 */ /* 0x0001e2000c101524 */
[----:B------:R-:W-:Y:S05]  /*70f0*/  BRA `(.L_x_3401) ;  /* 0x0000000400a87947 */ /* 0x000fea0003800000 */
.L_x_3408:
        /* <DEDUP_REMOVED lines=12> */
.L_x_3420:
        /* <DEDUP_REMOVED lines=17> */
.L_x_3423:
[----:B------:R-:W-:-:S04]  /*72d0*/  LOP3.LUT R0, R23, 0x80000000, RZ, 0xc0, !PT ;  /* 0x8000000017007812 */ /* 0x000fc800078ec0ff */
[----:B------:R-:W-:-:S04]  /*72e0*/  SHF.R.U32.HI R5, RZ, 0x18, R0 ;  /* 0x00000018ff057819 */ /* 0x000fc80000011600 */
[----:B------:R-:W-:-:S04]  /*72f0*/  LOP3.LUT R4, R4, R5, RZ, 0xfc, !PT ;  /* 0x0000000504047212 */ /* 0x000fc800078efcff */
[----:B------:R-:W-:-:S07]  /*7300*/  PRMT R0, R4, 0x7610, R0 ;  /* 0x0000761004007816 */ /* 0x000fce0000000000 */
.L_x_3422:
[----:B------:R-:W-:Y:S05]  /*7310*/  BSYNC B0 ;  /* 0x0000000000007941 */ /* 0x000fea0003800000 */
.L_x_3421:
[----:B------:R0:W-:Y:S01]  /*7320*/  STG.E.U8 desc[UR36][R2.64], R0 ;  /* 0x0000000002007986 */ /* 0x0001e2000c101124 */
[----:B------:R-:W-:Y:S05]  /*7330*/  BRA `(.L_x_3401) ;  /* 0x0000000400187947 */ /* 0x000fea0003800000 */
.L_x_3419:
        /* <DEDUP_REMOVED lines=17> */
.L_x_3426:
[----:B------:R-:W-:-:S04]  /*7450*/  LOP3.LUT R0, R23, 0x80000000, RZ, 0xc0, !PT ;  /* 0x8000000017007812 */ /* 0x000fc800078ec0ff */
[----:B------:R-:W-:-:S04]  /*7460*/  SHF.R.U32.HI R5, RZ, 0x18, R0 ;  /* 0x00000018ff057819 */ /* 0x000fc80000011600 */
[----:B------:R-:W-:-:S04]  /*7470*/  LOP3.LUT R4, R4, R5, RZ, 0xfc, !PT ;  /* 0x0000000504047212 */ /* 0x000fc800078efcff */
[----:B------:R-:W-:-:S07]  /*7480*/  PRMT R0, R4, 0x7610, R0 ;  /* 0x0000761004007816 */ /* 0x000fce0000000000 */
.L_x_3425:
[----:B------:R-:W-:Y:S05]  /*7490*/  BSYNC B0 ;  /* 0x0000000000007941 */ /* 0x000fea0003800000 */
.L_x_3424:
[----:B------:R0:W-:Y:S01]  /*74a0*/  STG.E.U8 desc[UR36][R2.64], R0 ;  /* 0x0000000002007986 */ /* 0x0001e2000c101124 */
[----:B------:R-:W-:Y:S05]  /*74b0*/  BRA `(.L_x_3401) ;  /* 0x0000000000b87947 */ /* 0x000fea0003800000 */
.L_x_3418:
        /* <DEDUP_REMOVED lines=22> */
.L_x_3400:
        /* <DEDUP_REMOVED lines=16> */
.L_x_3429:
[----:B------:R-:W-:Y:S05]  /*7720*/  BRA `(.L_x_3401) ;  /* 0x00000000001c7947 */ /* 0x000fea0003800000 */
.L_x_3428:
[----:B------:R-:W-:-:S06]  /*7730*/  HADD2.F32 R4, -RZ, R23.H0_H0 ;  /* 0x20000017ff047230 */ /* 0x000fcc0000004100 */
[----:B------:R-:W0:Y:S02]  /*7740*/  F2I.U64.TRUNC R4, R4 ;  /* 0x0000000400047311 */ /* 0x000e24000020d800 */
[----:B0-----:R0:W-:Y:S01]  /*7750*/  STG.E.64 desc[UR36][R2.64], R4 ;  /* 0x0000000402007986 */ /* 0x0011e2000c101b24 */
[----:B------:R-:W-:Y:S05]  /*7760*/  BRA `(.L_x_3401) ;  /* 0x00000000000c7947 */ /* 0x000fea0003800000 */
.L_x_3427:
[----:B------:R-:W-:-:S06]  /*7770*/  HADD2.F32 R23, -RZ, R23.H0_H0 ;  /* 0x20000017ff177230 */ /* 0x000fcc0000004100 */
[----:B------:R-:W0:Y:S02]  /*7780*/  F2I.FTZ.U32.TRUNC.NTZ R23, R23 ;  /* 0x0000001700177305 */ /* 0x000e24000021f000 */
[----:B0-----:R0:W-:Y:S02]  /*7790*/  STG.E desc[UR36][R2.64], R23 ;  /* 0x0000001702007986 */ /* 0x0011e4000c101924 */
.L_x_3401:
[----:B------:R-:W-:-:S07]  /*77a0*/  VIADD R19, R19, 0x80 ;  /* 0x0000008013137836 */ /* 0x000fce0000000000 */
.L_x_3361:
[----:B------:R-:W-:Y:S05]  /*77b0*/  BSYNC B6 ;  /* 0x0000000000067941 */ /* 0x000fea0003800000 */
.L_x_3360:
        /* <DEDUP_REMOVED lines=23> */
.L_x_3433:
[----:B------:R-:W-:-:S06]  /*7930*/  HADD2.F32 R5, -RZ, R22.H0_H0 ;  /* 0x20000016ff057230 */ /* 0x000fcc0000004100 */
[----:B------:R-:W0:Y:S02]  /*7940*/  F2I.S64.TRUNC R4, R5 ;  /* 0x0000000500047311 */ /* 0x000e24000020d900 */
[----:B0-----:R-:W-:Y:S01]  /*7950*/  STG.E.U8 desc[UR36][R2.64], R4 ;  /* 0x0000000402007986 */ /* 0x001fe2000c101124 */
[----:B------:R-:W-:Y:S05]  /*7960*/  EXIT ;  /* 0x000000000000794d */ /* 0x000fea0003800000 */
.L_x_3432:
        /* <DEDUP_REMOVED lines=10> */
.L_x_3436:
[----:B------:R-:W-:-:S04]  /*7a10*/  HADD2.F32 R22, -RZ, R22.H0_H0 ;  /* 0x20000016ff167230 */ /* 0x000fc80000004100 */
[----:B------:R-:W0:Y:S02]  /*7a20*/  F2I.FTZ.TRUNC.NTZ R5, R22 ;  /* 0x0000001600057305 */ /* 0x000e24000021f100 */
[----:B0-----:R-:W-:Y:S01]  /*7a30*/  STG.E desc[UR36][R2.64], R5 ;  /* 0x0000000502007986 */ /* 0x001fe2000c101924 */
[----:B------:R-:W-:Y:S05]  /*7a40*/  EXIT ;  /* 0x000000000000794d */ /* 0x000fea0003800000 */
.L_x_3435:
[----:B------:R-:W-:-:S04]  /*7a50*/  HADD2.F32 R22, -RZ, R22.H0_H0 ;  /* 0x20000016ff167230 */ /* 0x000fc80000004100 */
[----:B------:R-:W0:Y:S02]  /*7a60*/  F2I.FTZ.TRUNC.NTZ R5, R22 ;  /* 0x0000001600057305 */ /* 0x000e24000021f100 */
[----:B0-----:R-:W-:Y:S01]  /*7a70*/  STG.E.U16 desc[UR36][R2.64], R5 ;  /* 0x0000000502007986 */ /* 0x001fe2000c101524 */
[----:B------:R-:W-:Y:S05]  /*7a80*/  EXIT ;  /* 0x000000000000794d */ /* 0x000fea0003800000 */
.L_x_3431:
        /* <DEDUP_REMOVED lines=9> */
.L_x_3438:
[----:B------:R-:W-:Y:S01]  /*7b20*/  STG.E.U16 desc[UR36][R2.64], R22 ;  /* 0x0000001602007986 */ /* 0x000fe2000c101524 */
[----:B------:R-:W-:Y:S05]  /*7b30*/  EXIT ;  /* 0x000000000000794d */ /* 0x000fea0003800000 */
.L_x_3437:
        /* <DEDUP_REMOVED lines=10> */
.L_x_3440:
[----:B------:R-:W-:-:S05]  /*7be0*/  HADD2.F32 R0, -RZ, R22.H0_H0 ;  /* 0x20000016ff007230 */ /* 0x000fca0000004100 */
[----:B------:R-:W-:-:S04]  /*7bf0*/  F2FP.F16.F32.PACK_AB R0, RZ, R0 ;  /* 0x00000000ff00723e */ /* 0x000fc800000000ff */
[----:B------:R-:W-:-:S05]  /*7c00*/  PRMT R0, R0, 0x5410, RZ ;  /* 0x0000541000007816 */ /* 0x000fca00000000ff */
[----:B------:R-:W-:Y:S01]  /*7c10*/  STG.E desc[UR36][R2.64], R0 ;  /* 0x0000000002007986 */ /* 0x000fe2000c101924 */
[----:B------:R-:W-:Y:S05]  /*7c20*/  EXIT ;  /* 0x000000000000794d */ /* 0x000fea0003800000 */
.L_x_3439:
[----:B------:R-:W-:-:S05]  /*7c30*/  HADD2.F32 R4, -RZ, R22.H0_H0 ;  /* 0x20000016ff047230 */ /* 0x000fca0000004100 */
[----:B------:R-:W-:-:S06]  /*7c40*/  FMUL.FTZ R4, R4, 1 ;  /* 0x3f80000004047820 */ /* 0x000fcc0000410000 */
[----:B------:R-:W0:Y:S02]  /*7c50*/  F2F.F64.F32 R4, R4 ;  /* 0x0000000400047310 */ /* 0x000e240000201800 */
[----:B0-----:R-:W-:Y:S01]  /*7c60*/  STG.E.64 desc[UR36][R2.64], R4 ;  /* 0x0000000402007986 */ /* 0x001fe2000c101b24 */
[----:B------:R-:W-:Y:S05]  /*7c70*/  EXIT ;  /* 0x000000000000794d */ /* 0x000fea0003800000 */
.L_x_3430:
        /* <DEDUP_REMOVED lines=13> */
.L_x_3443:
[----:B------:R-:W-:Y:S01]  /*7d50*/  HADD2.F32 R22, -RZ, R22.H0_H0 ;  /* 0x20000016ff167230 */ /* 0x000fe20000004100 */
[----:B------:R-:W-:-:S04]  /*7d60*/  CS2R R6, SRZ ;  /* 0x0000000000067805 */ /* 0x000fc8000001ff00 */
[----:B------:R-:W-:-:S06]  /*7d70*/  FMUL.FTZ R4, R22, 1 ;  /* 0x3f80000016047820 */ /* 0x000fcc0000410000 */
[----:B------:R-:W0:Y:S02]  /*7d80*/  F2F.F64.F32 R4, R4 ;  /* 0x0000000400047310 */ /* 0x000e240000201800 */
[----:B0-----:R-:W-:Y:S01]  /*7d90*/  STG.E.128 desc[UR36][R2.64], R4 ;  /* 0x0000000402007986 */ /* 0x001fe2000c101d24 */
[----:B------:R-:W-:Y:S05]  /*7da0*/  EXIT ;  /* 0x000000000000794d */ /* 0x000fea0003800000 */
.L_x_3442:
        /* <DEDUP_REMOVED lines=21> */
.L_x_3447:
[----:B------:R-:W-:Y:S05]  /*7f00*/  BSYNC B0 ;  /* 0x0000000000007941 */ /* 0x000fea0003800000 */
.L_x_3446:
[----:B------:R-:W-:-:S05]  /*7f10*/  LOP3.LUT R5, R0, R5, RZ, 0xfc, !PT ;  /* 0x0000000500057212 */ /* 0x000fca00078efcff */
[----:B------:R-:W-:Y:S01]  /*7f20*/  STG.E.U8 desc[UR36][R2.64], R5 ;  /* 0x0000000502007986 */ /* 0x000fe2000c101124 */
[----:B------:R-:W-:Y:S05]  /*7f30*/  EXIT ;  /* 0x000000000000794d */ /* 0x000fea0003800000 */
.L_x_3445:
        /* <DEDUP_REMOVED lines=13> */
.L_x_3449:
[----:B------:R-:W-:Y:S01]  /*8010*/  IMAD.MOV.U32 R0, RZ, RZ, 0x7f ;  /* 0x0000007fff007424 */ /* 0x000fe200078e00ff */
[----:B------:R-:W-:-:S04]  /*8020*/  ISETP.GT.U32.AND P0, PT, R4, 0x7f800000, PT ;  /* 0x7f8000000400780c */ /* 0x000fc80003f04070 */
[----:B------:R-:W-:-:S09]  /*8030*/  SEL R0, R0, 0x7c, P0 ;  /* 0x0000007c00007807 */ /* 0x000fd20000000000 */
.L_x_3450:
[----:B------:R-:W-:Y:S05]  /*8040*/  BSYNC B0 ;  /* 0x0000000000007941 */ /* 0x000fea0003800000 */
.L_x_3448:
[----:B------:R-:W-:-:S04]  /*8050*/  LOP3.LUT R4, R5, 0x80000000, RZ, 0xc0, !PT ;  /* 0x8000000005047812 */ /* 0x000fc800078ec0ff */
[----:B------:R-:W-:-:S04]  /*8060*/  SHF.R.U32.HI R5, RZ, 0x18, R4 ;  /* 0x00000018ff057819 */ /* 0x000fc80000011604 */
[----:B------:R-:W-:-:S05]  /*8070*/  LOP3.LUT R5, R0, R5, RZ, 0xfc, !PT ;  /* 0x0000000500057212 */ /* 0x000fca00078efcff */
[----:B------:R-:W-:Y:S01]  /*8080*/  STG.E.U8 desc[UR36][R2.64], R5 ;  /* 0x0000000502007986 */ /* 0x000fe2000c101124 */
[----:B------:R-:W-:Y:S05]  /*8090*/  EXIT ;  /* 0x000000000000794d */ /* 0x000fea0003800000 */
.L_x_3444:
[----:B------:R-:W-:-:S05]  /*80a0*/  HADD2.F32 R0, -RZ, R22.H0_H0 ;  /* 0x20000016ff007230 */ /* 0x000fca0000004100 */
[----:B------:R-:W-:-:S05]  /*80b0*/  F2FP.BF16.F32.PACK_AB R0, RZ, R0 ;  /* 0x00000000ff00723e */ /* 0x000fca00000010ff */
[----:B------:R-:W-:Y:S01]  /*80c0*/  STG.E.U16 desc[UR36][R2.64], R0 ;  /* 0x0000000002007986 */ /* 0x000fe2000c101524 */
[----:B------:R-:W-:Y:S05]  /*80d0*/  EXIT ;  /* 0x000000000000794d */ /* 0x000fea0003800000 */
.L_x_3441:
        /* <DEDUP_REMOVED lines=12> */
.L_x_3453:
        /* <DEDUP_REMOVED lines=17> */
.L_x_3456:
[----:B------:R-:W-:-:S04]  /*82b0*/  LOP3.LUT R0, R7, 0x80000000, RZ, 0xc0, !PT ;  /* 0x8000000007007812 */ /* 0x000fc800078ec0ff */
[----:B------:R-:W-:-:S04]  /*82c0*/  SHF.R.U32.HI R5, RZ, 0x18, R0 ;  /* 0x00000018ff057819 */ /* 0x000fc80000011600 */
[----:B------:R-:W-:-:S04]  /*82d0*/  LOP3.LUT R4, R4, R5, RZ, 0xfc, !PT ;  /* 0x0000000504047212 */ /* 0x000fc800078efcff */
[----:B------:R-:W-:-:S07]  /*82e0*/  PRMT R0, R4, 0x7610, R0 ;  /* 0x0000761004007816 */ /* 0x000fce0000000000 */
.L_x_3455:
[----:B------:R-:W-:Y:S05]  /*82f0*/  BSYNC B0 ;  /* 0x0000000000007941 */ /* 0x000fea0003800000 */
.L_x_3454:
[----:B------:R-:W-:Y:S01]  /*8300*/  STG.E.U8 desc[UR36][R2.64], R0 ;  /* 0x0000000002007986 */ /* 0x000fe2000c101124 */
[----:B------:R-:W-:Y:S05]  /*8310*/  EXIT ;  /* 0x000000000000794d */ /* 0x000fea0003800000 */
.L_x_3452:
        /* <DEDUP_REMOVED lines=17> */
.L_x_3459:
[----:B------:R-:W-:-:S04]  /*8430*/  LOP3.LUT R0, R7, 0x80000000, RZ, 0xc0, !PT ;  /* 0x8000000007007812 */ /* 0x000fc800078ec0ff */
[----:B------:R-:W-:-:S04]  /*8440*/  SHF.R.U32.HI R5, RZ, 0x18, R0 ;  /* 0x00000018ff057819 */ /* 0x000fc80000011600 */
[----:B------:R-:W-:-:S04]  /*8450*/  LOP3.LUT R4, R4, R5, RZ, 0xfc, !PT ;  /* 0x0000000504047212 */ /* 0x000fc800078efcff */
[----:B------:R-:W-:-:S07]  /*8460*/  PRMT R0, R4, 0x7610, R0 ;  /* 0x0000761004007816 */ /* 0x000fce0000000000 */
.L_x_3458:
[----:B------:R-:W-:Y:S05]  /*8470*/  BSYNC B0 ;  /* 0x0000000000007941 */ /* 0x000fea0003800000 */
.L_x_3457:
[----:B------:R-:W-:Y:S01]  /*8480*/  STG.E.U8 desc[UR36][R2.64], R0 ;  /* 0x0000000002007986 */ /* 0x000fe2000c101124 */
[----:B------:R-:W-:Y:S05]  /*8490*/  EXIT ;  /* 0x000000000000794d */ /* 0x000fea0003800000 */
.L_x_3451:
        /* <DEDUP_REMOVED lines=22> */
.L_x_3434:
        /* <DEDUP_REMOVED lines=16> */
.L_x_3462:
[----:B------:R-:W-:Y:S05]  /*8700*/  EXIT ;  /* 0x000000000000794d */ /* 0x000fea0003800000 */
.L_x_3461:
[----:B------:R-:W-:-:S06]  /*8710*/  HADD2.F32 R4, -RZ, R22.H0_H0 ;  /* 0x20000016ff047230 */ /* 0x000fcc0000004100 */
[----:B------:R-:W0:Y:S02]  /*8720*/  F2I.U64.TRUNC R4, R4 ;  /* 0x0000000400047311 */ /* 0x000e24000020d800 */
[----:B0-----:R-:W-:Y:S01]  /*8730*/  STG.E.64 desc[UR36][R2.64], R4 ;  /* 0x0000000402007986 */ /* 0x001fe2000c101b24 */
[----:B------:R-:W-:Y:S05]  /*8740*/  EXIT ;  /* 0x000000000000794d */ /* 0x000fea0003800000 */
.L_x_3460:
[----:B------:R-:W-:-:S04]  /*8750*/  HADD2.F32 R22, -RZ, R22.H0_H0 ;  /* 0x20000016ff167230 */ /* 0x000fc80000004100 */
[----:B------:R-:W0:Y:S02]  /*8760*/  F2I.FTZ.U32.TRUNC.NTZ R5, R22 ;  /* 0x0000001600057305 */ /* 0x000e24000021f000 */
[----:B0-----:R-:W-:Y:S01]  /*8770*/  STG.E desc[UR36][R2.64], R5 ;  /* 0x0000000502007986 */ /* 0x001fe2000c101924 */
[----:B------:R-:W-:Y:S05]  /*8780*/  EXIT ;  /* 0x000000000000794d */ /* 0x000fea0003800000 */
.L_x_3463:
        /* <DEDUP_REMOVED lines=15> */
.L_x_19347:


//--------------------- .text._ZN2at6native18elementwise_kernelILi128ELi4EZNS0_22gpu_kernel_impl_nocastINS0_13BUnaryFunctorIN3c104HalfES5_S5_NS0_15binary_internal10DivFunctorIS5_EEEEEEvRNS_18TensorIteratorBaseERKT_EUliE_EEviT1_ --------------------------
	.section	.text._ZN2at6native18elementwise_kernelILi128ELi4EZNS0_22gpu_kernel_impl_nocastINS0_13BUnaryFunctorIN3c104HalfES5_S5_NS0_15binary_internal10DivFunctorIS5_EEEEEEvRNS_18TensorIteratorBaseERKT_EUliE_EEviT1_,"ax",@progbits
	.align	128
        .global         _ZN2at6native18elementwise_kernelILi128ELi4EZNS0_22gpu_kernel_impl_nocastINS0_13BUnaryFunctorIN3c104HalfES5_S5_NS0_15binary_internal10DivFunctorIS5_EEEEEEvRNS_18TensorIteratorBaseERKT_EUliE_EEviT1_
        .type           _ZN2at6native18elementwise_kernelILi128ELi4EZNS0_22gpu_kernel_impl_nocastINS0_13BUnaryFunctorIN3c104HalfES5_S5_NS0_15binary_internal10DivFunctorIS5_EEEEEEvRNS_18TensorIteratorBaseERKT_EUliE_EEviT1_,@function
        .size           _ZN2at6native18elementwise_kernelILi128ELi4EZNS0_22gpu_kernel_impl_nocastINS0_13BUnaryFunctorIN3c104HalfES5_S5_NS0_15binary_internal10DivFunctorIS5_EEEEEEvRNS_18TensorIteratorBaseERKT_EUliE_EEviT1_,(.L_x_19348 - _ZN2at6native18elementwise_kernelILi128ELi4EZNS0_22gpu_kernel_impl_nocastINS0_13BUnaryFunctorIN3c104HalfES5_S5_NS0_15binary_internal10DivFunctorIS5_EEEEEEvRNS_18TensorIteratorBaseERKT_EUliE_EEviT1_)
        .other          _ZN2at6native18elementwise_kernelILi128ELi4EZNS0_22gpu_kernel_impl_nocastINS0_13BUnaryFunctorIN3c104HalfES5_S5_NS0_15binary_internal10DivFunctorIS5_EEEEEEvRNS_18TensorIteratorBaseERKT_EUliE_EEviT1_,@"STO_CUDA_ENTRY STV_DEFAULT"
_ZN2at6native18elementwise_kernelILi128ELi4EZNS0_22gpu_kernel_impl_nocastINS0_13BUnaryFunctorIN3c104HalfES5_S5_NS0_15binary_internal10DivFunctorIS5_EEEEEEvRNS_18TensorIteratorBaseERKT_EUliE_EEviT1_:
.text._ZN2at6native18elementwise_kernelILi128ELi4EZNS0_22gpu_kernel_impl_nocastINS0_13BUnaryFunctorIN3c104HalfES5_S5_NS0_15binary_internal10DivFunctorIS5_EEEEEEvRNS_18TensorIteratorBaseERKT_EUliE_EEviT1_:
        /* <DEDUP_REMOVED lines=297> */
[----:B------:R-:W-:-:S03]  /*1290*/  @P0 IMAD.MOV.U32 R8, RZ, RZ, RZ ;  /* 0x000000ffff080224 */ /* 0x000fc600078e00ff */
[C---:B------:R-:W-:Y:S01]  /*12a0*/  IADD3 R11, -R9.reuse, RZ, RZ ;  /* 0x000000ff090b7210 */ /* 0x040fe20007ffe1ff */
[----:B------:R-:W1:Y:S08]  /*12b0*/  @P0 LDC R15, c[0x0][0x33c] ;  /* 0x0000cf00ff0f0b82 */ /* 0x000e700000000800 */
[----:B------:R-:W2:Y:S01]  /*12c0*/  @P0 LDC.64 R6, c[0x0][0x408] ;  /* 0x00010200ff060b82 */ /* 0x000ea20000000a00 */
[----:B0-----:R-:W-:-:S05]  /*12d0*/  @P0 IMAD.HI.U32 R4, R9, R12, R8 ;  /* 0x0000000c09040227 */ /* 0x001fca00078e0008 */
[----:B------:R-:W-:Y:S01]  /*12e0*/  @P0 SHF.R.U32.HI R8, RZ, R13, R4 ;  /* 0x0000000dff080219 */ /* 0x000fe20000011604 */
[----:B------:R-:W-:Y:S01]  /*12f0*/  IMAD R4, R11, UR8, R5 ;  /* 0x000000080b047c24 */ /* 0x000fe2000f8e0205 */
[----:B------:R-:W-:Y:S02]  /*1300*/  ULDC.64 UR8, c[0x0][0x400] ;  /* 0x0001000000087ab9 */ /* 0x000fe40000000a00 */
[----:B------:R-:W-:Y:S01]  /*1310*/  @P0 IADD3 R8, -R8, RZ, RZ ;  /* 0x000000ff08080210 */ /* 0x000fe20007ffe1ff */
[C---:B------:R-:W-:Y:S02]  /*1320*/  IMAD R3, R4.reuse, UR8, R3 ;  /* 0x0000000804037c24 */ /* 0x040fe4000f8e0203 */
[----:B------:R-:W-:Y:S02]  /*1330*/  IMAD R2, R4, UR9, R2 ;  /* 0x0000000904027c24 */ /* 0x000fe4000f8e0202 */
[----:B-1----:R-:W-:-:S04]  /*1340*/  @P0 IMAD R8, R8, R15, R9 ;  /* 0x0000000f08080224 */ /* 0x002fc800078e0209 */
[C---:B--2---:R-:W-:Y:S02]  /*1350*/  @P0 IMAD R3, R8.reuse, R6, R3 ;  /* 0x0000000608030224 */ /* 0x044fe400078e0203 */
[----:B------:R-:W-:-:S07]  /*1360*/  @P0 IMAD R2, R8, R7, R2 ;  /* 0x0000000708020224 */ /* 0x000fce00078e0202 */
.L_x_3466:
[----:B------:R-:W-:Y:S02]  /*1370*/  ULDC.64 UR8, c[0x0][0x418] ;  /* 0x0001060000087ab9 */ /* 0x000fe40000000a00 */
[----:B------:R-:W-:-:S04]  /*1380*/  IADD3 R4, P0, R2, UR8, RZ ;  /* 0x0000000802047c10 */ /* 0x000fc8000ff1e0ff */
[----:B------:R-:W-:Y:S01]  /*1390*/  IADD3.X R5, RZ, UR9, RZ, P0, !PT ;  /* 0x00000009ff057c10 */ /* 0x000fe200087fe4ff */
[----:B------:R-:W0:Y:S01]  /*13a0*/  LDC.U16 R6, c[0x0][0x422] ;  /* 0x00010880ff067b82 */ /* 0x000e220000000400 */
[----:B------:R-:W-:-:S03]  /*13b0*/  ULDC.64 UR8, c[0x0][0x410] ;  /* 0x0001040000087ab9 */ /* 0x000fc60000000a00 */
[----:B------:R-:W2:Y:S01]  /*13c0*/  LDG.E.U16 R4, desc[UR4][R4.64] ;  /* 0x0000000404047981 */ /* 0x000ea2000c1e1500 */
[----:B------:R-:W-:Y:S01]  /*13d0*/  IADD3 R0, R0, 0x80, RZ ;  /* 0x0000008000007810 */ /* 0x000fe20007ffe0ff */
[----:B0-----:R-:W-:-:S04]  /*13e0*/  HADD2.F32 R6, -RZ, R6.H0_H0 ;  /* 0x20000006ff067230 */ /* 0x001fc80000004100 */
[----:B------:R-:W0:Y:S01]  /*13f0*/  MUFU.RCP R7, R6 ;  /* 0x0000000600077308 */ /* 0x000e220000001000 */
[----:B--2---:R-:W-:-:S05]  /*1400*/  HADD2.F32 R2, -RZ, R4.H0_H0 ;  /* 0x20000004ff027230 */ /* 0x004fca0000004100 */
[----:B0-----:R-:W-:Y:S01]  /*1410*/  FMUL.FTZ R7, R2, R7 ;  /* 0x0000000702077220 */ /* 0x001fe20000410000 */
[----:B------:R-:W-:-:S04]  /*1420*/  IADD3 R2, P0, R3, UR8, RZ ;  /* 0x0000000803027c10 */ /* 0x000fc8000ff1e0ff */
[----:B------:R-:W-:Y:S02]  /*1430*/  F2FP.F16.F32.PACK_AB R7, RZ, R7 ;  /* 0x00000007ff07723e */ /* 0x000fe400000000ff */
[----:B------:R-:W-:-:S05]  /*1440*/  IADD3.X R3, RZ, UR9, RZ, P0, !PT ;  /* 0x00000009ff037c10 */ /* 0x000fca00087fe4ff */
[----:B------:R0:W-:Y:S02]  /*1450*/  STG.E.U16 desc[UR4][R2.64], R7 ;  /* 0x0000000702007986 */ /* 0x0001e4000c101504 */
.L_x_3465:
[----:B------:R-:W-:Y:S05]  /*1460*/  BSYNC B0 ;  /* 0x0000000000007941 */ /* 0x000fea0003800000 */
.L_x_3464:
        /* <DEDUP_REMOVED lines=291> */
[----:B------:R-:W-:Y:S02]  /*26a0*/  @P0 MOV R8, RZ ;  /* 0x000000ff00080202 */ /* 0x000fe40000000f00 */
[----:B------:R-:W-:-:S05]  /*26b0*/  IADD3 R11, -R9, RZ, RZ ;  /* 0x000000ff090b7210 */ /* 0x000fca0007ffe1ff */
        /* <DEDUP_REMOVED lines=12> */
.L_x_3469:
[----:B------:R-:W-:Y:S02]  /*2780*/  ULDC.64 UR8, c[0x0][0x418] ;  /* 0x0001060000087ab9 */ /* 0x000fe40000000a00 */
[----:B------:R-:W-:-:S04]  /*2790*/  IADD3 R4, P0, R2, UR8, RZ ;  /* 0x0000000802047c10 */ /* 0x000fc8000ff1e0ff */
[----:B------:R-:W-:Y:S01]  /*27a0*/  IADD3.X R5, RZ, UR9, RZ, P0, !PT ;  /* 0x00000009ff057c10 */ /* 0x000fe200087fe4ff */
[----:B------:R-:W0:Y:S01]  /*27b0*/  LDC.U16 R2, c[0x0][0x422] ;  /* 0x00010880ff027b82 */ /* 0x000e220000000400 */
[----:B------:R-:W-:-:S03]  /*27c0*/  ULDC.64 UR8, c[0x0][0x410] ;  /* 0x0001040000087ab9 */ /* 0x000fc60000000a00 */
[----:B------:R-:W2:Y:S01]  /*27d0*/  LDG.E.U16 R4, desc[UR4][R4.64] ;  /* 0x0000000404047981 */ /* 0x000ea2000c1e1500 */
[----:B------:R-:W-:Y:S01]  /*27e0*/  IADD3 R0, R0, 0x80, RZ ;  /* 0x0000008000007810 */ /* 0x000fe20007ffe0ff */
[----:B0-----:R-:W-:-:S06]  /*27f0*/  HADD2.F32 R7, -RZ, R2.H0_H0 ;  /* 0x20000002ff077230 */ /* 0x001fcc0000004100 */
[----:B------:R-:W0:Y:S01]  /*2800*/  MUFU.RCP R7, R7 ;  /* 0x0000000700077308 */ /* 0x000e220000001000 */
[----:B--2---:R-:W-:-:S05]  /*2810*/  HADD2.F32 R2, -RZ, R4.H0_H0 ;  /* 0x20000004ff027230 */ /* 0x004fca0000004100 */
[----:B0-----:R-:W-:Y:S01]  /*2820*/  FMUL.FTZ R6, R2, R7 ;  /* 0x0000000702067220 */ /* 0x001fe20000410000 */
[----:B------:R-:W-:-:S04]  /*2830*/  IADD3 R2, P0, R3, UR8, RZ ;  /* 0x0000000803027c10 */ /* 0x000fc8000ff1e0ff */
[----:B------:R-:W-:Y:S02]  /*2840*/  F2FP.F16.F32.PACK_AB R6, RZ, R6 ;  /* 0x00000006ff06723e */ /* 0x000fe400000000ff */
        /* <DEDUP_REMOVED lines=35> */
[----:B------:R-:W-:Y:S01]  /*2a80*/  ISETP.NE.AND P0, PT, R8, 0x3, PT ;  /* 0x000000030800780c */ /* 0x000fe20003f05270 */
[----:B------:R-:W-:Y:S01]  /*2a90*/  ULDC UR7, c[0x0][0x234] ;  /* 0x00008d0000077ab9 */ /* 0x000fe20000000800 */
        /* <DEDUP_REMOVED lines=269> */
.L_x_3470:
        /* <DEDUP_REMOVED lines=13> */
[----:B------:R-:W-:-:S05]  /*3c40*/  IADD3.X R3, RZ, UR9, RZ, P0, !PT ;  /* 0x00000009ff037c10 */ /* 0x000fca00087fe4ff */
[----:B------:R2:W-:Y:S02]  /*3c50*/  STG.E.U16 desc[UR4][R2.64], R6 ;  /* 0x0000000602007986 */ /* 0x0005e4000c101504 */
.L_x_3468:
[----:B------:R-:W-:Y:S05]  /*3c60*/  BSYNC B0 ;  /* 0x0000000000007941 */ /* 0x000fea0003800000 */
.L_x_3467:
        /* <DEDUP_REMOVED lines=9> */
[----:B------:R-:W-:-:S07]  /*3d00*/  ISETP.NE.AND P0, PT, R8, 0x1, PT ;  /* 0x000000010800780c */ /* 0x000fce0003f05270 */
        /* <DEDUP_REMOVED lines=282> */
[----:B------:R-:W-:Y:S01]  /*4eb0*/  IADD3 R4, -R7, RZ, RZ ;  /* 0x000000ff07047210 */ /* 0x000fe20007ffe1ff */
[----:B------:R-:W1:Y:S04]  /*4ec0*/  @P0 LDC R11, c[0x0][0x33c] ;  /* 0x0000cf00ff0b0b82 */ /* 0x000e680000000800 */
[----:B------:R-:W-:-:S04]  /*4ed0*/  IMAD R4, R4, UR8, R5 ;  /* 0x0000000804047c24 */ /* 0x000fc8000f8e0205 */
        /* <DEDUP_REMOVED lines=9> */
.L_x_3471:
[----:B------:R-:W-:Y:S02]  /*4f70*/  ULDC.64 UR6, c[0x0][0x418] ;  /* 0x0001060000067ab9 */ /* 0x000fe40000000a00 */
[----:B------:R-:W-:-:S04]  /*4f80*/  IADD3 R4, P0, R2, UR6, RZ ;  /* 0x0000000602047c10 */ /* 0x000fc8000ff1e0ff */
[----:B------:R-:W-:Y:S01]  /*4f90*/  IADD3.X R5, RZ, UR7, RZ, P0, !PT ;  /* 0x00000007ff057c10 */ /* 0x000fe200087fe4ff */
[----:B------:R-:W0:Y:S01]  /*4fa0*/  LDC.U16 R0, c[0x0][0x422] ;  /* 0x00010880ff007b82 */ /* 0x000e220000000400 */
[----:B------:R-:W-:-:S03]  /*4fb0*/  ULDC.64 UR6, c[0x0][0x410] ;  /* 0x0001040000067ab9 */ /* 0x000fc60000000a00 */
[----:B------:R-:W2:Y:S01]  /*4fc0*/  LDG.E.U16 R4, desc[UR4][R4.64] ;  /* 0x0000000404047981 */ /* 0x000ea2000c1e1500 */
[----:B------:R-:W-:-:S04]  /*4fd0*/  IADD3 R2, P0, R3, UR6, RZ ;  /* 0x0000000603027c10 */ /* 0x000fc8000ff1e0ff */
[----:B------:R-:W-:Y:S01]  /*4fe0*/  IADD3.X R3, RZ, UR7, RZ, P0, !PT ;  /* 0x00000007ff037c10 */ /* 0x000fe200087fe4ff */
[----:B0-----:R-:W-:-:S04]  /*4ff0*/  HADD2.F32 R6, -RZ, R0.H0_H0 ;  /* 0x20000000ff067230 */ /* 0x001fc80000004100 */
[----:B------:R-:W0:Y:S01]  /*5000*/  MUFU.RCP R7, R6 ;  /* 0x0000000600077308 */ /* 0x000e220000001000 */
[----:B--2---:R-:W-:-:S05]  /*5010*/  HADD2.F32 R0, -RZ, R4.H0_H0 ;  /* 0x20000004ff007230 */ /* 0x004fca0000004100 */
[----:B0-----:R-:W-:-:S05]  /*5020*/  FMUL.FTZ R0, R0, R7 ;  /* 0x0000000700007220 */ /* 0x001fca0000410000 */
[----:B------:R-:W-:-:S05]  /*5030*/  F2FP.F16.F32.PACK_AB R0, RZ, R0 ;  /* 0x00000000ff00723e */ /* 0x000fca00000000ff */
[----:B------:R-:W-:Y:S01]  /*5040*/  STG.E.U16 desc[UR4][R2.64], R0 ;  /* 0x0000000002007986 */ /* 0x000fe2000c101504 */
[----:B------:R-:W-:Y:S05]  /*5050*/  EXIT ;  /* 0x000000000000794d */ /* 0x000fea0003800000 */
.L_x_3472:
        /* <DEDUP_REMOVED lines=10> */
.L_x_19348:


//--------------------- .text._ZN2at6native27unrolled_elementwise_kernelINS0_13BUnaryFunctorIN3c104HalfES4_S4_NS0_15binary_internal10DivFunctorIS4_EEEESt5arrayIPcLm2EELi4E23TrivialOffsetCalculatorILi1EjESD_NS0_6memory15LoadWithoutCastENSE_16StoreWithoutCastEEEviT_T0_T2_T3_T4_T5_ --------------------------
	.section	.text._ZN2at6native27unrolled_elementwise_kernelINS0_13BUnaryFunctorIN3c104HalfES4_S4_NS0_15binary_internal10DivFunctorIS4_EEEESt5arrayIPcLm2EELi4E23TrivialOffsetCalculatorILi1EjESD_NS0_6memory15LoadWithoutCastENSE_16StoreWithoutCastEEEviT_T0_T2_T3_T4_T5_,"ax",@progbits
	.align	128
        .global         _ZN2at6native27unrolled_elementwise_kernelINS0_13BUnaryFunctorIN3c104HalfES4_S4_NS0_15binary_internal10DivFunctorIS4_EEEESt5arrayIPcLm2EELi4E23TrivialOffsetCalculatorILi1EjESD_NS0_6memory15LoadWithoutCastENSE_16StoreWithoutCastEEEviT_T0_T2_T3_T4_T5_
        .type           _ZN2at6native27unrolled_elementwise_kernelINS0_13BUnaryFunctorIN3c104HalfES4_S4_NS0_15binary_internal10DivFunctorIS4_EEEESt5arrayIPcLm2EELi4E23TrivialOffsetCalculatorILi1EjESD_NS0_6memory15LoadWithoutCastENSE_16StoreWithoutCastEEEviT_T0_T2_T3_T4_T5_,@function
        .size           _ZN2at6native27unrolled_elementwise_kernelINS0_13BUnaryFunctorIN3c104HalfES4_S4_NS0_15binary_internal10DivFunctorIS4_EEEESt5arrayIPcLm2EELi4E23TrivialOffsetCalculatorILi1EjESD_NS0_6memory15LoadWithoutCastENSE_16StoreWithoutCastEEEviT_T0_T2_T3_T4_T5_,(.L_x_19349 - _ZN2at6native27unrolled_elementwise_kernelINS0_13BUnaryFunctorIN3c104HalfES4_S4_NS0_15binary_internal10DivFunctorIS4_EEEESt5arrayIPcLm2EELi4E23TrivialOffsetCalculatorILi1EjESD_NS0_6memory15LoadWithoutCastENSE_16StoreWithoutCastEEEviT_T0_T2_T3_T4_T5_)
        .other          _ZN2at6native27unrolled_elementwise_kernelINS0_13BUnaryFunctorIN3c104HalfES4_S4_NS0_15binary_internal10DivFunctorIS4_EEEESt5arrayIPcLm2EELi4E23TrivialOffsetCalculatorILi1EjESD_NS0_6memory15LoadWithoutCastENSE_16StoreWithoutCastEEEviT_T0_T2_T3_T4_T5_,@"STO_CUDA_ENTRY STV_DEFAULT"
_ZN2at6native27unrolled_elementwise_kernelINS0_13BUnaryFunctorIN3c104HalfES4_S4_NS0_15binary_internal10DivFunctorIS4_EEEESt5arrayIPcLm2EELi4E23TrivialOffsetCalculatorILi1EjESD_NS0_6memory15LoadWithoutCastENSE_16StoreWithoutCastEEEviT_T0_T2_T3_T4_T5_:
.text._ZN2at6native27unrolled_elementwise_kernelINS0_13BUnaryFunctorIN3c104HalfES4_S4_NS0_15binary_internal10DivFunctorIS4_EEEESt5arrayIPcLm2EELi4E23TrivialOffsetCalculatorILi1EjESD_NS0_6memory15LoadWithoutCastENSE_16StoreWithoutCastEEEviT_T0_T2_T3_T4_T5_:
[----:B------:R-:W-:Y:S01]  /*0000*/  LDC R1, c[0x0][0x28] ;  /* 0x00000a00ff017b82 */ /* 0x000fe20000000800 */
[----:B------:R-:W0:Y:S07]  /*0010*/  S2R R0, SR_CTAID.X ;  /* 0x0000000000007919 */ /* 0x000e2e0000002500 */
[----:B------:R-:W0:Y:S01]  /*0020*/  LDC R9, c[0x0][0x210] ;  /* 0x00008400ff097b82 */ /* 0x000e220000000800 */
[----:B------:R-:W-:Y:S01]  /*0030*/  PRMT R6, RZ, 0x7610, R6 ;  /* 0x00007610ff067816 */ /* 0x000fe20000000006 */
[----:B------:R-:W-:Y:S01]  /*0040*/  ULDC.64 UR4, c[0x0][0x208] ;  /* 0x0000820000047ab9 */ /* 0x000fe20000000a00 */
[----:B------:R-:W1:Y:S01]  /*0050*/  S2R R7, SR_TID.X ;  /* 0x0000000000077919 */ /* 0x000e620000002100 */
[----:B0-----:R-:W-:Y:S01]  /*0060*/  IMAD R2, R0, -0x200, R9 ;  /* 0xfffffe0000027824 */ /* 0x001fe200078e0209 */
[----:B-1----:R-:W-:-:S04]  /*0070*/  MOV R13, R7 ;  /* 0x00000007000d7202 */ /* 0x002fc80000000f00 */
[----:B------:R-:W-:-:S13]  /*0080*/  ISETP.GE.AND P0, PT, R7, R2, PT ;  /* 0x000000020700720c */ /* 0x000fda0003f06270 */
[----:B------:R-:W-:Y:S01]  /*0090*/  @!P0 IMAD R17, R0, 0x200, R13 ;  /* 0x0000020000118824 */ /* 0x000fe200078e020d */
[----:B------:R-:W-:Y:S01]  /*00a0*/  @!P0 IADD3 R13, R13, 0x80, RZ ;  /* 0x000000800d0d8810 */ /* 0x000fe20007ffe0ff */
[----:B------:R-:W0:Y:S03]  /*00b0*/  @!P0 LDC.64 R14, c[0x0][0x220] ;  /* 0x00008800ff0e8b82 */ /* 0x000e260000000a00 */
[----:B------:R-:W-:-:S13]  /*00c0*/  ISETP.GE.AND P1, PT, R13, R2, PT ;  /* 0x000000020d00720c */ /* 0x000fda0003f26270 */
[----:B------:R-:W-:Y:S01]  /*00d0*/  @!P1 IMAD R19, R0, 0x200, R13 ;  /* 0x0000020000139824 */ /* 0x000fe200078e020d */
[----:B------:R-:W-:Y:S01]  /*00e0*/  @!P1 IADD3 R13, R13, 0x80, RZ ;  /* 0x000000800d0d9810 */ /* 0x000fe20007ffe0ff */
[----:B------:R-:W1:Y:S03]  /*00f0*/  @!P1 LDC.64 R10, c[0x0][0x220] ;  /* 0x00008800ff0a9b82 */ /* 0x000e660000000a00 */
[----:B------:R-:W-:Y:S01]  /*0100*/  ISETP.GE.AND P3, PT, R13, R2, PT ;  /* 0x000000020d00720c */ /* 0x000fe20003f66270 */
[----:B0-----:R-:W-:-:S05]  /*0110*/  @!P0 IMAD.WIDE.U32 R14, R17, 0x2, R14 ;  /* 0x00000002110e8825 */ /* 0x001fca00078e000e */
[----:B------:R0:W2:Y:S07]  /*0120*/  @!P0 LDG.E.U16 R6, desc[UR4][R14.64] ;  /* 0x000000040e068981 */ /* 0x0000ae000c1e1500 */
[----:B------:R-:W3:Y:S01]  /*0130*/  @!P3 LDC.64 R8, c[0x0][0x220] ;  /* 0x00008800ff08bb82 */ /* 0x000ee20000000a00 */
[----:B------:R-:W-:Y:S01]  /*0140*/  @!P3 IMAD R21, R0, 0x200, R13 ;  /* 0x000002000015b824 */ /* 0x000fe200078e020d */
[----:B------:R-:W-:Y:S01]  /*0150*/  PRMT R12, RZ, 0x7610, R12 ;  /* 0x00007610ff0c7816 */ /* 0x000fe2000000000c */
[----:B-1----:R-:W-:Y:S01]  /*0160*/  @!P1 IMAD.WIDE.U32 R16, R19, 0x2, R10 ;  /* 0x0000000213109825 */ /* 0x002fe200078e000a */
[----:B------:R-:W-:-:S04]  /*0170*/  PRMT R11, RZ, 0x7610, R11 ;  /* 0x00007610ff0b7816 */ /* 0x000fc8000000000b */
[----:B------:R-:W4:Y:S01]  /*0180*/  @!P1 LDG.E.U16 R12, desc[UR4][R16.64] ;  /* 0x00000004100c9981 */ /* 0x000f22000c1e1500 */
[----:B---3--:R-:W-:-:S05]  /*0190*/  @!P3 IMAD.WIDE.U32 R18, R21, 0x2, R8 ;  /* 0x000000021512b825 */ /* 0x008fca00078e0008 */
[----:B------:R-:W3:Y:S01]  /*01a0*/  @!P3 LDG.E.U16 R11, desc[UR4][R18.64] ;  /* 0x00000004120bb981 */ /* 0x000ee2000c1e1500 */
[----:B------:R-:W-:-:S04]  /*01b0*/  @!P3 IADD3 R13, R13, 0x80, RZ ;  /* 0x000000800d0db810 */ /* 0x000fc80007ffe0ff */
[----:B------:R-:W-:-:S13]  /*01c0*/  ISETP.GE.AND P2, PT, R13, R2, PT ;  /* 0x000000020d00720c */ /* 0x000fda0003f46270 */
[----:B------:R-:W1:Y:S01]  /*01d0*/  @!P2 LDC.64 R8, c[0x0][0x220] ;  /* 0x00008800ff08ab82 */ /* 0x000e620000000a00 */
[----:B------:R-:W-:Y:S01]  /*01e0*/  @!P2 IMAD R13, R0, 0x200, R13 ;  /* 0x00000200000da824 */ /* 0x000fe200078e020d */
[----:B------:R-:W-:-:S06]  /*01f0*/  PRMT R10, RZ, 0x7610, R10 ;  /* 0x00007610ff0a7816 */ /* 0x000fcc000000000a */
[----:B0-----:R-:W0:Y:S01]  /*0200*/  @!P0 LDC.U16 R14, c[0x0][0x216] ;  /* 0x00008580ff0e8b82 */ /* 0x001e220000000400 */
[----:B-1----:R-:W-:Y:S01]  /*0210*/  @!P2 IMAD.WIDE.U32 R8, R13, 0x2, R8 ;  /* 0x000000020d08a825 */ /* 0x002fe200078e0008 */
[----:B------:R-:W-:-:S04]  /*0220*/  IADD3 R13, R7, 0x80, RZ ;  /* 0x00000080070d7810 */ /* 0x000fc80007ffe0ff */
[----:B------:R1:W5:Y:S01]  /*0230*/  @!P2 LDG.E.U16 R10, desc[UR4][R8.64] ;  /* 0x00000004080aa981 */ /* 0x000362000c1e1500 */
[----:B------:R-:W-:Y:S01]  /*0240*/  ISETP.GE.AND P2, PT, R13, R2, PT ;  /* 0x000000020d00720c */ /* 0x000fe20003f46270 */
[----:B------:R-:W-:-:S05]  /*0250*/  VIADD R13, R7, 0x100 ;  /* 0x00000100070d7836 */ /* 0x000fca0000000000 */
[----:B------:R-:W-:Y:S01]  /*0260*/  ISETP.GE.AND P3, PT, R13, R2, PT ;  /* 0x000000020d00720c */ /* 0x000fe20003f66270 */
[----:B0-----:R-:W-:Y:S01]  /*0270*/  @!P0 HADD2.F32 R14, -RZ, R14.H0_H0 ;  /* 0x2000000eff0e8230 */ /* 0x001fe20000004100 */
[----:B-1----:R-:W0:Y:S08]  /*0280*/  @!P0 LDC.64 R8, c[0x0][0x218] ;  /* 0x00008600ff088b82 */ /* 0x002e300000000a00 */
[----:B------:R-:W1:Y:S01]  /*0290*/  @!P2 LDC.U16 R15, c[0x0][0x216] ;  /* 0x00008580ff0fab82 */ /* 0x000e620000000400 */
[----:B------:R-:W2:Y:S07]  /*02a0*/  @!P0 MUFU.RCP R14, R14 ;  /* 0x0000000e000e8308 */ /* 0x000eae0000001000 */
[----:B------:R-:W0:Y:S01]  /*02b0*/  @!P3 LDC.U16 R18, c[0x0][0x216] ;  /* 0x00008580ff12bb82 */ /* 0x000e220000000400 */
[----:B------:R-:W-:-:S04]  /*02c0*/  IADD3 R13, R7, 0x180, RZ ;  /* 0x00000180070d7810 */ /* 0x000fc80007ffe0ff */
[----:B------:R-:W-:Y:S01]  /*02d0*/  ISETP.GE.AND P1, PT, R13, R2, PT ;  /* 0x000000020d00720c */ /* 0x000fe20003f26270 */
[----:B-1----:R-:W-:Y:S02]  /*02e0*/  @!P2 HADD2.F32 R16, -RZ, R15.H0_H0 ;  /* 0x2000000fff10a230 */ /* 0x002fe40000004100 */
[----:B------:R-:W-:Y:S02]  /*02f0*/  @!P0 IMAD R15, R0, 0x200, R7 ;  /* 0x00000200000f8824 */ /* 0x000fe400078e0207 */
[----:B0-----:R-:W-:Y:S02]  /*0300*/  @!P3 HADD2.F32 R18, -RZ, R18.H0_H0 ;  /* 0x20000012ff12b230 */ /* 0x001fe40000004100 */
[----:B------:R-:W-:Y:S01]  /*0310*/  @!P0 IMAD.WIDE.U32 R8, R15, 0x2, R8 ;  /* 0x000000020f088825 */ /* 0x000fe200078e0008 */
[----:B------:R-:W0:Y:S01]  /*0320*/  @!P2 MUFU.RCP R17, R16 ;  /* 0x000000100011a308 */ /* 0x000e220000001000 */
[----:B------:R-:W-:-:S07]  /*0330*/  @!P0 IADD3 R7, R7, 0x80, RZ ;  /* 0x0000008007078810 */ /* 0x000fce0007ffe0ff */
[----:B------:R-:W1:Y:S01]  /*0340*/  @!P3 MUFU.RCP R18, R18 ;  /* 0x000000120012b308 */ /* 0x000e620000001000 */
[----:B------:R-:W-:Y:S01]  /*0350*/  ISETP.GE.AND P4, PT, R7, R2, PT ;  /* 0x000000020700720c */ /* 0x000fe20003f86270 */
[----:B------:R-:W-:Y:S01]  /*0360*/  BSSY B0, `(.L_x_3473) ;  /* 0x0000018000007945 */ /* 0x000fe20003800000 */
[----:B--2---:R-:W-:-:S05]  /*0370*/  @!P0 HADD2.F32 R13, -RZ, R6.H0_H0 ;  /* 0x20000006ff0d8230 */ /* 0x004fca0000004100 */
[----:B------:R-:W-:-:S05]  /*0380*/  @!P0 FMUL.FTZ R13, R13, R14 ;  /* 0x0000000e0d0d8220 */ /* 0x000fca0000410000 */
[----:B------:R-:W-:Y:S01]  /*0390*/  @!P0 F2FP.F16.F32.PACK_AB R5, RZ, R13 ;  /* 0x0000000dff05823e */ /* 0x000fe200000000ff */
[----:B------:R-:W2:Y:S04]  /*03a0*/  @!P1 LDC.U16 R6, c[0x0][0x216] ;  /* 0x00008580ff069b82 */ /* 0x000ea80000000400 */
[----:B------:R1:W-:Y:S01]  /*03b0*/  @!P0 STG.E.U16 desc[UR4][R8.64], R5 ;  /* 0x0000000508008986 */ /* 0x0003e2000c101504 */
[----:B----4-:R-:W-:-:S05]  /*03c0*/  @!P2 HADD2.F32 R12, -RZ, R12.H0_H0 ;  /* 0x2000000cff0ca230 */ /* 0x010fca0000004100 */
[----:B0-----:R-:W-:Y:S01]  /*03d0*/  @!P2 FMUL.FTZ R12, R12, R17 ;  /* 0x000000110c0ca220 */ /* 0x001fe20000410000 */
[----:B---3--:R-:W-:-:S05]  /*03e0*/  @!P3 HADD2.F32 R11, -RZ, R11.H0_H0 ;  /* 0x2000000bff0bb230 */ /* 0x008fca0000004100 */
[----:B-1----:R-:W-:Y:S01]  /*03f0*/  @!P3 FMUL.FTZ R11, R11, R18 ;  /* 0x000000120b0bb220 */ /* 0x002fe20000410000 */
[----:B------:R-:W-:-:S04]  /*0400*/  @!P2 F2FP.F16.F32.PACK_AB R4, RZ, R12 ;  /* 0x0000000cff04a23e */ /* 0x000fc800000000ff */
[----:B------:R-:W-:Y:S01]  /*0410*/  @!P3 F2FP.F16.F32.PACK_AB R3, RZ, R11 ;  /* 0x0000000bff03b23e */ /* 0x000fe200000000ff */
[----:B--2---:R-:W-:Y:S06]  /*0420*/  @P4 BRA `(.L_x_3474) ;  /* 0x00000000002c4947 */ /* 0x004fec0003800000 */
[----:B------:R-:W0:Y:S01]  /*0430*/  LDC.64 R8, c[0x0][0x218] ;  /* 0x00008600ff087b82 */ /* 0x000e220000000a00 */
[----:B------:R-:W-:Y:S01]  /*0440*/  IMAD R5, R0, 0x200, R7 ;  /* 0x0000020000057824 */ /* 0x000fe200078e0207 */
[----:B------:R-:W-:Y:S02]  /*0450*/  IADD3 R7, R7, 0x80, RZ ;  /* 0x0000008007077810 */ /* 0x000fe40007ffe0ff */
[----:B------:R-:W-:Y:S02]  /*0460*/  PRMT R12, R4, 0x7610, R12 ;  /* 0x00007610040c7816 */ /* 0x000fe4000000000c */
[----:B------:R-:W-:-:S13]  /*0470*/  ISETP.GE.AND P0, PT, R7, R2, PT ;  /* 0x000000020700720c */ /* 0x000fda0003f06270 */
[----:B------:R-:W-:Y:S01]  /*0480*/  @!P0 IMAD R11, R0, 0x200, R7 ;  /* 0x00000200000b8824 */ /* 0x000fe200078e0207 */
[----:B------:R-:W-:Y:S01]  /*0490*/  @!P0 IADD3 R7, R7, 0x80, RZ ;  /* 0x0000008007078810 */ /* 0x000fe20007ffe0ff */
[----:B0-----:R-:W-:-:S04]  /*04a0*/  IMAD.WIDE.U32 R4, R5, 0x2, R8 ;  /* 0x0000000205047825 */ /* 0x001fc800078e0008 */
[----:B------:R-:W-:Y:S01]  /*04b0*/  @!P0 IMAD.WIDE.U32 R8, R11, 0x2, R8 ;  /* 0x000000020b088825 */ /* 0x000fe200078e0008 */
[----:B------:R0:W-:Y:S04]  /*04c0*/  STG.E.U16 desc[UR4][R4.64], R12 ;  /* 0x0000000c04007986 */ /* 0x0001e8000c101504 */
[----:B------:R0:W-:Y:S02]  /*04d0*/  @!P0 STG.E.U16 desc[UR4][R8.64], R3 ;  /* 0x0000000308008986 */ /* 0x0001e4000c101504 */
.L_x_3474:
[----:B------:R-:W-:Y:S05]  /*04e0*/  BSYNC B0 ;  /* 0x0000000000007941 */ /* 0x000fea0003800000 */
.L_x_3473:
[----:B------:R-:W-:Y:S01]  /*04f0*/  @!P1 HADD2.F32 R6, -RZ, R6.H0_H0 ;  /* 0x20000006ff069230 */ /* 0x000fe20000004100 */
[----:B------:R-:W-:-:S03]  /*0500*/  ISETP.GE.AND P0, PT, R7, R2, PT ;  /* 0x000000020700720c */ /* 0x000fc60003f06270 */
[----:B0-----:R0:W1:Y:S10]  /*0510*/  @!P1 MUFU.RCP R5, R6 ;  /* 0x0000000600059308 */ /* 0x0010740000001000 */
[----:B0-----:R-:W-:Y:S05]  /*0520*/  @P0 EXIT ;  /* 0x000000000000094d */ /* 0x001fea0003800000 */
[----:B------:R-:W0:Y:S01]  /*0530*/  LDC.64 R2, c[0x0][0x218] ;  /* 0x00008600ff027b82 */ /* 0x000e220000000a00 */
[----:B-----5:R-:W-:Y:S01]  /*0540*/  @!P1 HADD2.F32 R10, -RZ, R10.H0_H0 ;  /* 0x2000000aff0a9230 */ /* 0x020fe20000004100 */
[----:B------:R-:W-:-:S04]  /*0550*/  LEA R7, R0, R7, 0x9 ;  /* 0x0000000700077211 */ /* 0x000fc800078e48ff */
[----:B-1----:R-:W-:-:S05]  /*0560*/  @!P1 FMUL.FTZ R10, R10, R5 ;  /* 0x000000050a0a9220 */ /* 0x002fca0000410000 */
[----:B------:R-:W-:Y:S01]  /*0570*/  @!P1 F2FP.F16.F32.PACK_AB R4, RZ, R10 ;  /* 0x0000000aff04923e */ /* 0x000fe200000000ff */
[----:B0-----:R-:W-:-:S05]  /*0580*/  IMAD.WIDE.U32 R2, R7, 0x2, R2 ;  /* 0x0000000207027825 */ /* 0x001fca00078e0002 */
[----:B------:R-:W-:Y:S01]  /*0590*/  STG.E.U16 desc[UR4][R2.64], R4 ;  /* 0x0000000402007986 */ /* 0x000fe2000c101504 */
[----:B------:R-:W-:Y:S05]  /*05a0*/  EXIT ;  /* 0x000000000000794d */ /* 0x000fea0003800000 */
.L_x_3475:
        /* <DEDUP_REMOVED lines=13> */
.L_x_19349:


//--------------------- .text._ZN2at6native29vectorized_elementwise_kernelILi2ENS0_13BUnaryFunctorIN3c104HalfES4_S4_NS0_15binary_internal10DivFunctorIS4_EEEESt5arrayIPcLm2EEEEviT0_T1_ --------------------------
	.section	.text._ZN2at6native29vectorized_elementwise_kernelILi2ENS0_13BUnaryFunctorIN3c104HalfES4_S4_NS0_15binary_internal10DivFunctorIS4_EEEESt5arrayIPcLm2EEEEviT0_T1_,"ax",@progbits
	.align	128
        .global         _ZN2at6native29vectorized_elementwise_kernelILi2ENS0_13BUnaryFunctorIN3c104HalfES4_S4_NS0_15binary_internal10DivFunctorIS4_EEEESt5arrayIPcLm2EEEEviT0_T1_
        .type           _ZN2at6native29vectorized_elementwise_kernelILi2ENS0_13BUnaryFunctorIN3c104HalfES4_S4_NS0_15binary_internal10DivFunctorIS4_EEEESt5arrayIPcLm2EEEEviT0_T1_,@function
        .size           _ZN2at6native29vectorized_elementwise_kernelILi2ENS0_13BUnaryFunctorIN3c104HalfES4_S4_NS0_15binary_internal10DivFunctorIS4_EEEESt5arrayIPcLm2EEEEviT0_T1_,(.L_x_19350 - _ZN2at6native29vectorized_elementwise_kernelILi2ENS0_13BUnaryFunctorIN3c104HalfES4_S4_NS0_15binary_internal10DivFunctorIS4_EEEESt5arrayIPcLm2EEEEviT0_T1_)
        .other          _ZN2at6native29vectorized_elementwise_kernelILi2ENS0_13BUnaryFunctorIN3c104HalfES4_S4_NS0_15binary_internal10DivFunctorIS4_EEEESt5arrayIPcLm2EEEEviT0_T1_,@"STO_CUDA_ENTRY STV_DEFAULT"
_ZN2at6native29vectorized_elementwise_kernelILi2ENS0_13BUnaryFunctorIN3c104HalfES4_S4_NS0_15binary_internal10DivFunctorIS4_EEEESt5arrayIPcLm2EEEEviT0_T1_:
.text._ZN2at6native29vectorized_elementwise_kernelILi2ENS0_13BUnaryFunctorIN3c104HalfES4_S4_NS0_15binary_internal10DivFunctorIS4_EEEESt5arrayIPcLm2EEEEviT0_T1_:
        /* <DEDUP_REMOVED lines=12> */
[----:B------:R-:W0:Y:S03]  /*00c0*/  LDC.U16 R4, c[0x0][0x216] ;  /* 0x00008580ff047b82 */ /* 0x000e260000000400 */
[----:B------:R-:W2:Y:S04]  /*00d0*/  LDG.E R12, desc[UR4][R6.64+0x400] ;  /* 0x00040004060c7981 */ /* 0x000ea8000c1e1900 */
[----:B------:R-:W3:Y:S01]  /*00e0*/  LDG.E R8, desc[UR4][R6.64] ;  /* 0x0000000406087981 */ /* 0x000ee2000c1e1900 */
[----:B------:R-:W1:Y:S03]  /*00f0*/  LDC.64 R2, c[0x0][0x218] ;  /* 0x00008600ff027b82 */ /* 0x000e660000000a00 */
[----:B------:R-:W4:Y:S04]  /*0100*/  LDG.E R10, desc[UR4][R6.64+0x200] ;  /* 0x00020004060a7981 */ /* 0x000f28000c1e1900 */
[----:B------:R5:W4:Y:S01]  /*0110*/  LDG.E R13, desc[UR4][R6.64+0x600] ;  /* 0x00060004060d7981 */ /* 0x000b22000c1e1900 */
[----:B0-----:R-:W-:-:S04]  /*0120*/  HADD2.F32 R4, -RZ, R4.H0_H0 ;  /* 0x20000004ff047230 */ /* 0x001fc80000004100 */
[----:B------:R-:W0:Y:S01]  /*0130*/  MUFU.RCP R15, R4 ;  /* 0x00000004000f7308 */ /* 0x000e220000001000 */
[----:B-1----:R-:W-:-:S04]  /*0140*/  IMAD.WIDE.U32 R2, R0, 0x2, R2 ;  /* 0x0000000200027825 */ /* 0x002fc800078e0002 */
[----:B------:R-:W-:-:S04]  /*0150*/  IMAD.WIDE R2, R5, 0x4, R2 ;  /* 0x0000000405027825 */ /* 0x000fc800078e0202 */
[--C-:B--2---:R-:W-:Y:S02]  /*0160*/  HADD2.F32 R11, -RZ, R12.reuse.H0_H0 ;  /* 0x2000000cff0b7230 */ /* 0x104fe40000004100 */
[----:B-----5:R-:W-:Y:S02]  /*0170*/  HADD2.F32 R6, -RZ, R12.H1_H1 ;  /* 0x3000000cff067230 */ /* 0x020fe40000004100 */
[--C-:B---3--:R-:W-:Y:S02]  /*0180*/  HADD2.F32 R0, -RZ, R8.reuse.H0_H0 ;  /* 0x20000008ff007230 */ /* 0x108fe40000004100 */
[----:B------:R-:W-:Y:S02]  /*0190*/  HADD2.F32 R8, -RZ, R8.H1_H1 ;  /* 0x30000008ff087230 */ /* 0x000fe40000004100 */
[--C-:B----4-:R-:W-:Y:S02]  /*01a0*/  HADD2.F32 R9, -RZ, R10.reuse.H0_H0 ;  /* 0x2000000aff097230 */ /* 0x110fe40000004100 */
[----:B------:R-:W-:-:S02]  /*01b0*/  HADD2.F32 R10, -RZ, R10.H1_H1 ;  /* 0x3000000aff0a7230 */ /* 0x000fc40000004100 */
[--C-:B------:R-:W-:Y:S02]  /*01c0*/  HADD2.F32 R12, -RZ, R13.reuse.H0_H0 ;  /* 0x2000000dff0c7230 */ /* 0x100fe40000004100 */
[----:B------:R-:W-:Y:S02]  /*01d0*/  HADD2.F32 R13, -RZ, R13.H1_H1 ;  /* 0x3000000dff0d7230 */ /* 0x000fe40000004100 */
[-C--:B0-----:R-:W-:Y:S01]  /*01e0*/  FMUL.FTZ R0, R0, R15.reuse ;  /* 0x0000000f00007220 */ /* 0x081fe20000410000 */
[-C--:B------:R-:W-:Y:S01]  /*01f0*/  FMUL.FTZ R7, R8, R15.reuse ;  /* 0x0000000f08077220 */ /* 0x080fe20000410000 */
[-C--:B------:R-:W-:Y:S01]  /*0200*/  FMUL.FTZ R9, R9, R15.reuse ;  /* 0x0000000f09097220 */ /* 0x080fe20000410000 */
[-C--:B------:R-:W-:Y:S01]  /*0210*/  FMUL.FTZ R10, R10, R15.reuse ;  /* 0x0000000f0a0a7220 */ /* 0x080fe20000410000 */
[-C--:B------:R-:W-:Y:S01]  /*0220*/  FMUL.FTZ R11, R11, R15.reuse ;  /* 0x0000000f0b0b7220 */ /* 0x080fe20000410000 */
[-C--:B------:R-:W-:Y:S01]  /*0230*/  FMUL.FTZ R6, R6, R15.reuse ;  /* 0x0000000f06067220 */ /* 0x080fe20000410000 */
[-C--:B------:R-:W-:Y:S01]  /*0240*/  FMUL.FTZ R12, R12, R15.reuse ;  /* 0x0000000f0c0c7220 */ /* 0x080fe20000410000 */
        /* <DEDUP_REMOVED lines=10> */
.L_x_3476:
[----:B------:R-:W0:Y:S01]  /*02f0*/  S2R R27, SR_TID.X ;  /* 0x00000000001b7919 */ /* 0x000e220000002100 */
[----:B------:R-:W-:Y:S02]  /*0300*/  PRMT R22, RZ, 0x7610, R22 ;  /* 0x00007610ff167816 */ /* 0x000fe40000000016 */
[----:B0-----:R-:W-:Y:S02]  /*0310*/  ISETP.GE.AND P0, PT, R27, R2, PT ;  /* 0x000000021b00720c */ /* 0x001fe40003f06270 */
[----:B------:R-:W-:-:S11]  /*0320*/  MOV R3, R27 ;  /* 0x0000001b00037202 */ /* 0x000fd60000000f00 */
[----:B------:R-:W-:Y:S01]  /*0330*/  @!P0 IMAD.IADD R11, R0, 0x1, R3 ;  /* 0x00000001000b8824 */ /* 0x000fe200078e0203 */
[----:B------:R-:W-:-:S04]  /*0340*/  @!P0 IADD3 R3, R3, 0x80, RZ ;  /* 0x0000008003038810 */ /* 0x000fc80007ffe0ff */
[----:B------:R-:W-:-:S13]  /*0350*/  ISETP.GE.AND P5, PT, R3, R2, PT ;  /* 0x000000020300720c */ /* 0x000fda0003fa6270 */
[----:B------:R-:W-:Y:S01]  /*0360*/  @!P5 IADD3 R13, R0, R3, RZ ;  /* 0x00000003000dd210 */ /* 0x000fe20007ffe0ff */
[----:B------:R-:W-:Y:S01]  /*0370*/  @!P5 VIADD R3, R3, 0x80 ;  /* 0x000000800303d836 */ /* 0x000fe20000000000 */
[----:B------:R-:W0:Y:S04]  /*0380*/  @!P5 LDC.64 R14, c[0x0][0x220] ;  /* 0x00008800ff0edb82 */ /* 0x000e280000000a00 */
[----:B------:R-:W-:-:S13]  /*0390*/  ISETP.GE.AND P1, PT, R3, R2, PT ;  /* 0x000000020300720c */ /* 0x000fda0003f26270 */
[----:B------:R-:W-:Y:S01]  /*03a0*/  @!P1 IADD3 R17, R0, R3, RZ ;  /* 0x0000000300119210 */ /* 0x000fe20007ffe0ff */
[----:B------:R-:W1:Y:S01]  /*03b0*/  @!P1 LDC.64 R18, c[0x0][0x220] ;  /* 0x00008800ff129b82 */ /* 0x000e620000000a00 */
[----:B------:R-:W-:-:S04]  /*03c0*/  @!P1 IADD3 R3, R3, 0x80, RZ ;  /* 0x0000008003039810 */ /* 0x000fc80007ffe0ff */
[----:B------:R-:W-:Y:S01]  /*03d0*/  ISETP.GE.AND P4, PT, R3, R2, PT ;  /* 0x000000020300720c */ /* 0x000fe20003f86270 */
[----:B0-----:R-:W-:Y:S02]  /*03e0*/  @!P5 IMAD.WIDE.U32 R14, R13, 0x2, R14 ;  /* 0x000000020d0ed825 */ /* 0x001fe400078e000e */
[----:B------:R-:W0:Y:S03]  /*03f0*/  @!P0 LDC.64 R12, c[0x0][0x220] ;  /* 0x00008800ff0c8b82 */ /* 0x000e260000000a00 */
[----:B------:R2:W3:Y:S07]  /*0400*/  @!P5 LDG.E.U16 R22, desc[UR4][R14.64] ;  /* 0x000000040e16d981 */ /* 0x0004ee000c1e1500 */
[----:B------:R-:W-:Y:S01]  /*0410*/  @!P4 IMAD.IADD R25, R0, 0x1, R3 ;  /* 0x000000010019c824 */ /* 0x000fe200078e0203 */
[----:B------:R-:W-:-:S04]  /*0420*/  @!P4 IADD3 R3, R3, 0x80, RZ ;  /* 0x000000800303c810 */ /* 0x000fc80007ffe0ff */
[----:B------:R-:W-:-:S13]  /*0430*/  ISETP.GE.AND P3, PT, R3, R2, PT ;  /* 0x000000020300720c */ /* 0x000fda0003f66270 */
[----:B------:R-:W-:Y:S01]  /*0440*/  @!P3 IADD3 R29, R0, R3, RZ ;  /* 0x00000003001db210 */ /* 0x000fe20007ffe0ff */
[----:B------:R-:W-:-:S05]  /*0450*/  @!P3 VIADD R3, R3, 0x80 ;  /* 0x000000800303b836 */ /* 0x000fca0000000000 */
[----:B------:R-:W-:-:S13]  /*0460*/  ISETP.GE.AND P2, PT, R3, R2, PT ;  /* 0x000000020300720c */ /* 0x000fda0003f46270 */
[C---:B------:R-:W-:Y:S01]  /*0470*/  @!P2 IADD3 R26, R0.reuse, R3, RZ ;  /* 0x00000003001aa210 */ /* 0x040fe20007ffe0ff */
[----:B0-----:R-:W-:Y:S01]  /*0480*/  @!P0 IMAD.WIDE.U32 R12, R11, 0x2, R12 ;  /* 0x000000020b0c8825 */ /* 0x001fe200078e000c */
[----:B------:R-:W-:Y:S01]  /*0490*/  @!P2 IADD3 R3, R3, 0x80, RZ ;  /* 0x000000800303a810 */ /* 0x000fe20007ffe0ff */
[----:B------:R-:W0:Y:S03]  /*04a0*/  @!P4 LDC.64 R10, c[0x0][0x220] ;  /* 0x00008800ff0acb82 */ /* 0x000e260000000a00 */
[-C--:B------:R-:W-:Y:S01]  /*04b0*/  ISETP.GE.AND P6, PT, R3, R2.reuse, PT ;  /* 0x000000020300720c */ /* 0x080fe20003fc6270 */
[----:B-1----:R-:W-:Y:S01]  /*04c0*/  @!P1 IMAD.WIDE.U32 R18, R17, 0x2, R18 ;  /* 0x0000000211129825 */ /* 0x002fe200078e0012 */
[----:B------:R-:W-:Y:S02]  /*04d0*/  PRMT R21, RZ, 0x7610, R21 ;  /* 0x00007610ff157816 */ /* 0x000fe40000000015 */
[----:B------:R-:W-:Y:S01]  /*04e0*/  PRMT R28, RZ, 0x7610, R28 ;  /* 0x00007610ff1c7816 */ /* 0x000fe2000000001c */
[----:B--2---:R-:W1:Y:S03]  /*04f0*/  @!P2 LDC.64 R14, c[0x0][0x220] ;  /* 0x00008800ff0eab82 */ /* 0x004e660000000a00 */
[----:B------:R2:W4:Y:S04]  /*0500*/  @!P0 LDG.E.U16 R21, desc[UR4][R12.64] ;  /* 0x000000040c158981 */ /* 0x000528000c1e1500 */
[----:B------:R5:W4:Y:S01]  /*0510*/  @!P1 LDG.E.U16 R28, desc[UR4][R18.64] ;  /* 0x00000004121c9981 */ /* 0x000b22000c1e1500 */
[----:B------:R-:W-:Y:S01]  /*0520*/  @!P6 IMAD.IADD R23, R0, 0x1, R3 ;  /* 0x000000010017e824 */ /* 0x000fe200078e0203 */
[----:B------:R-:W-:Y:S01]  /*0530*/  @!P6 IADD3 R3, R3, 0x80, RZ ;  /* 0x000000800303e810 */ /* 0x000fe20007ffe0ff */
[----:B------:R-:W1:Y:S03]  /*0540*/  @!P6 LDC.64 R16, c[0x0][0x220] ;  /* 0x00008800ff10eb82 */ /* 0x000e660000000a00 */
[----:B------:R-:W-:-:S05]  /*0550*/  ISETP.GE.AND P5, PT, R3, R2, PT ;  /* 0x000000020300720c */ /* 0x000fca0003fa6270 */
[----:B--2---:R-:W2:Y:S08]  /*0560*/  @!P3 LDC.64 R12, c[0x0][0x220] ;  /* 0x00008800ff0cbb82 */ /* 0x004eb00000000a00 */
[----:B-----5:R-:W5:Y:S01]  /*0570*/  @!P5 LDC.64 R18, c[0x0][0x220] ;  /* 0x00008800ff12db82 */ /* 0x020f620000000a00 */
[----:B------:R-:W-:Y:S01]  /*0580*/  @!P5 IADD3 R3, R0, R3, RZ ;  /* 0x000000030003d210 */ /* 0x000fe20007ffe0ff */
[----:B0-----:R-:W-:Y:S01]  /*0590*/  @!P4 IMAD.WIDE.U32 R10, R25, 0x2, R10 ;  /* 0x00000002190ac825 */ /* 0x001fe200078e000a */
[----:B------:R-:W-:-:S03]  /*05a0*/  PRMT R25, RZ, 0x7610, R25 ;  /* 0x00007610ff197816 */ /* 0x000fc60000000019 */
[----:B-1----:R-:W-:Y:S01]  /*05b0*/  @!P2 IMAD.WIDE.U32 R14, R26, 0x2, R14 ;  /* 0x000000021a0ea825 */ /* 0x002fe200078e000e */
[----:B------:R-:W-:Y:S02]  /*05c0*/  PRMT R26, RZ, 0x7610, R26 ;  /* 0x00007610ff1a7816 */ /* 0x000fe4000000001a */
[----:B------:R0:W4:Y:S01]  /*05d0*/  @!P4 LDG.E.U16 R25, desc[UR4][R10.64] ;  /* 0x000000040a19c981 */ /* 0x000122000c1e1500 */
[----:B------:R-:W-:Y:S01]  /*05e0*/  @!P6 IMAD.WIDE.U32 R16, R23, 0x2, R16 ;  /* 0x000000021710e825 */ /* 0x000fe200078e0010 */
[----:B------:R-:W-:-:S03]  /*05f0*/  PRMT R23, RZ, 0x7610, R23 ;  /* 0x00007610ff177816 */ /* 0x000fc60000000017 */
[----:B--2---:R-:W-:Y:S01]  /*0600*/  @!P3 IMAD.WIDE.U32 R12, R29, 0x2, R12 ;  /* 0x000000021d0cb825 */ /* 0x004fe200078e000c */
[----:B------:R-:W-:Y:S02]  /*0610*/  PRMT R29, RZ, 0x7610, R29 ;  /* 0x00007610ff1d7816 */ /* 0x000fe4000000001d */
[----:B------:R-:W2:Y:S04]  /*0620*/  @!P2 LDG.E.U16 R23, desc[UR4][R14.64] ;  /* 0x000000040e17a981 */ /* 0x000ea8000c1e1500 */
[----:B------:R1:W2:Y:S01]  /*0630*/  @!P3 LDG.E.U16 R26, desc[UR4][R12.64] ;  /* 0x000000040c1ab981 */ /* 0x0002a2000c1e1500 */
[----:B-----5:R-:W-:Y:S01]  /*0640*/  @!P5 IMAD.WIDE.U32 R18, R3, 0x2, R18 ;  /* 0x000000020312d825 */ /* 0x020fe200078e0012 */
[----:B------:R-:W-:Y:S02]  /*0650*/  PRMT R3, RZ, 0x7610, R3 ;  /* 0x00007610ff037816 */ /* 0x000fe40000000003 */
[----:B------:R5:W2:Y:S04]  /*0660*/  @!P6 LDG.E.U16 R29, desc[UR4][R16.64] ;  /* 0x00000004101de981 */ /* 0x000aa8000c1e1500 */
[----:B------:R5:W2:Y:S01]  /*0670*/  @!P5 LDG.E.U16 R3, desc[UR4][R18.64] ;  /* 0x000000041203d981 */ /* 0x000aa2000c1e1500 */
[----:B0-----:R-:W-:-:S05]  /*0680*/  VIADD R11, R27, 0x80 ;  /* 0x000000801b0b7836 */ /* 0x001fca0000000000 */
[----:B------:R-:W-:-:S13]  /*0690*/  ISETP.GE.AND P5, PT, R11, R2, PT ;  /* 0x000000020b00720c */ /* 0x000fda0003fa6270 */
[----:B------:R-:W1:Y:S01]  /*06a0*/  @!P5 LDC.U16 R10, c[0x0][0x216] ;  /* 0x00008580ff0adb82 */ /* 0x000e620000000400 */
[----:B------:R-:W-:-:S04]  /*06b0*/  IADD3 R11, R27, 0x100, RZ ;  /* 0x000001001b0b7810 */ /* 0x000fc80007ffe0ff */
[----:B------:R-:W-:Y:S02]  /*06c0*/  ISETP.GE.AND P1, PT, R11, R2, PT ;  /* 0x000000020b00720c */ /* 0x000fe40003f26270 */
[----:B------:R-:W-:Y:S01]  /*06d0*/  IADD3 R11, R27, 0x180, RZ ;  /* 0x000001801b0b7810 */ /* 0x000fe20007ffe0ff */
[----:B-1----:R-:W-:-:S06]  /*06e0*/  @!P5 HADD2.F32 R12, -RZ, R10.H0_H0 ;  /* 0x2000000aff0cd230 */ /* 0x002fcc0000004100 */
[----:B------:R-:W0:Y:S01]  /*06f0*/  @!P5 MUFU.RCP R12, R12 ;  /* 0x0000000c000cd308 */ /* 0x000e220000001000 */
[----:B------:R-:W-:Y:S02]  /*0700*/  ISETP.GE.AND P2, PT, R11, R2, PT ;  /* 0x000000020b00720c */ /* 0x000fe40003f46270 */
[----:B------:R-:W1:Y:S01]  /*0710*/  @!P0 LDC.U16 R11, c[0x0][0x216] ;  /* 0x00008580ff0b8b82 */ /* 0x000e620000000400 */
[C---:B------:R-:W-:Y:S01]  /*0720*/  VIADD R13, R27.reuse, 0x200 ;  /* 0x000002001b0d7836 */ /* 0x040fe20000000000 */
[----:B------:R-:W-:-:S04]  /*0730*/  IADD3 R15, R27, 0x300, RZ ;  /* 0x000003001b0f7810 */ /* 0x000fc80007ffe0ff */
[-C--:B------:R-:W-:Y:S01]  /*0740*/  ISETP.GE.AND P6, PT, R15, R2.reuse, PT ;  /* 0x000000020f00720c */ /* 0x080fe20003fc6270 */
[----:B------:R-:W-:Y:S01]  /*0750*/  VIADD R15, R27, 0x380 ;  /* 0x000003801b0f7836 */ /* 0x000fe20000000000 */
[----:B------:R-:W-:Y:S01]  /*0760*/  ISETP.GE.AND P3, PT, R13, R2, PT ;  /* 0x000000020d00720c */ /* 0x000fe20003f66270 */
[----:B------:R-:W0:Y:S01]  /*0770*/  @!P1 LDC.U16 R10, c[0x0][0x216] ;  /* 0x00008580ff0a9b82 */ /* 0x000e220000000400 */
[----:B------:R-:W-:-:S04]  /*0780*/  IADD3 R13, R27, 0x280, RZ ;  /* 0x000002801b0d7810 */ /* 0x000fc80007ffe0ff */
[----:B------:R-:W-:-:S03]  /*0790*/  ISETP.GE.AND P4, PT, R13, R2, PT ;  /* 0x000000020d00720c */ /* 0x000fc60003f86270 */
[----:B------:R-:W1:Y:S08]  /*07a0*/  @!P2 LDC.U16 R13, c[0x0][0x216] ;  /* 0x00008580ff0dab82 */ /* 0x000e700000000400 */
[----:B-----5:R-:W5:Y:S08]  /*07b0*/  @!P6 LDC.U16 R16, c[0x0][0x216] ;  /* 0x00008580ff10eb82 */ /* 0x020f700000000400 */
[----:B------:R-:W5:Y:S01]  /*07c0*/  @!P4 LDC.U16 R18, c[0x0][0x216] ;  /* 0x00008580ff12cb82 */ /* 0x000f620000000400 */
[----:B0-----:R-:W-:Y:S01]  /*07d0*/  @!P1 HADD2.F32 R14, -RZ, R10.H0_H0 ;  /* 0x2000000aff0e9230 */ /* 0x001fe20000004100 */
[----:B------:R-:W-:Y:S01]  /*07e0*/  @!P0 IADD3 R19, R0, R27, RZ ;  /* 0x0000001b00138210 */ /* 0x000fe20007ffe0ff */
[----:B-1----:R-:W-:-:S04]  /*07f0*/  @!P2 HADD2.F32 R13, -RZ, R13.H0_H0 ;  /* 0x2000000dff0da230 */ /* 0x002fc80000004100 */
[----:B------:R-:W-:Y:S01]  /*0800*/  @!P1 MUFU.RCP R14, R14 ;  /* 0x0000000e000e9308 */ /* 0x000fe20000001000 */
[----:B------:R-:W-:-:S07]  /*0810*/  @!P0 IADD3 R27, R27, 0x80, RZ ;  /* 0x000000801b1b8810 */ /* 0x000fce0007ffe0ff */
[----:B------:R-:W-:Y:S01]  /*0820*/  @!P2 MUFU.RCP R13, R13 ;  /* 0x0000000d000da308 */ /* 0x000fe20000001000 */
[----:B-----5:R-:W-:-:S07]  /*0830*/  @!P4 HADD2.F32 R18, -RZ, R18.H0_H0 ;  /* 0x20000012ff12c230 */ /* 0x020fce0000004100 */
[----:B------:R-:W-:Y:S01]  /*0840*/  @!P4 MUFU.RCP R18, R18 ;  /* 0x000000120012c308 */ /* 0x000fe20000001000 */
[----:B------:R-:W-:Y:S01]  /*0850*/  BSSY B0, `(.L_x_3477) ;  /* 0x0000054000007945 */ /* 0x000fe20003800000 */
[----:B---3--:R-:W-:-:S05]  /*0860*/  @!P5 HADD2.F32 R22, -RZ, R22.H0_H0 ;  /* 0x20000016ff16d230 */ /* 0x008fca0000004100 */
[----:B------:R-:W-:-:S05]  /*0870*/  @!P5 FMUL.FTZ R22, R22, R12 ;  /* 0x0000000c1616d220 */ /* 0x000fca0000410000 */
[----:B------:R-:W-:Y:S02]  /*0880*/  @!P5 F2FP.F16.F32.PACK_AB R4, RZ, R22 ;  /* 0x00000016ff04d23e */ /* 0x000fe400000000ff */
[----:B------:R-:W-:Y:S01]  /*0890*/  ISETP.GE.AND P5, PT, R15, R2, PT ;  /* 0x000000020f00720c */ /* 0x000fe20003fa6270 */
[----:B------:R-:W-:Y:S01]  /*08a0*/  @!P0 HADD2.F32 R15, -RZ, R11.H0_H0 ;  /* 0x2000000bff0f8230 */ /* 0x000fe20000004100 */
[----:B------:R-:W0:Y:S05]  /*08b0*/  @!P3 LDC.U16 R12, c[0x0][0x216] ;  /* 0x00008580ff0cbb82 */ /* 0x000e2a0000000400 */
[----:B------:R-:W1:Y:S03]  /*08c0*/  @!P0 MUFU.RCP R15, R15 ;  /* 0x0000000f000f8308 */ /* 0x000e660000001000 */
[----:B------:R-:W3:Y:S08]  /*08d0*/  @!P0 LDC.64 R10, c[0x0][0x218] ;  /* 0x00008600ff0a8b82 */ /* 0x000ef00000000a00 */
[----:B------:R-:W5:Y:S01]  /*08e0*/  @!P5 LDC.U16 R17, c[0x0][0x216] ;  /* 0x00008580ff11db82 */ /* 0x000f620000000400 */
[----:B0-----:R-:W-:-:S06]  /*08f0*/  @!P3 HADD2.F32 R12, -RZ, R12.H0_H0 ;  /* 0x2000000cff0cb230 */ /* 0x001fcc0000004100 */
[----:B------:R-:W0:Y:S01]  /*0900*/  @!P3 MUFU.RCP R12, R12 ;  /* 0x0000000c000cb308 */ /* 0x000e220000001000 */
[----:B----4-:R-:W-:-:S05]  /*0910*/  @!P0 HADD2.F32 R22, -RZ, R21.H0_H0 ;  /* 0x20000015ff168230 */ /* 0x010fca0000004100 */
[----:B-1----:R-:W-:Y:S01]  /*0920*/  @!P0 FMUL.FTZ R22, R22, R15 ;  /* 0x0000000f16168220 */ /* 0x002fe20000410000 */
[----:B------:R-:W-:Y:S02]  /*0930*/  @!P6 HADD2.F32 R15, -RZ, R16.H0_H0 ;  /* 0x20000010ff0fe230 */ /* 0x000fe40000004100 */
[----:B-----5:R-:W-:Y:S02]  /*0940*/  @!P5 HADD2.F32 R16, -RZ, R17.H0_H0 ;  /* 0x20000011ff10d230 */ /* 0x020fe40000004100 */
[----:B------:R-:W-:Y:S01]  /*0950*/  @!P0 F2FP.F16.F32.PACK_AB R24, RZ, R22 ;  /* 0x00000016ff18823e */ /* 0x000fe200000000ff */
[----:B---3--:R-:W-:Y:S01]  /*0960*/  @!P0 IMAD.WIDE.U32 R10, R19, 0x2, R10 ;  /* 0x00000002130a8825 */ /* 0x008fe200078e000a */
[----:B------:R-:W1:Y:S02]  /*0970*/  @!P6 MUFU.RCP R15, R15 ;  /* 0x0000000f000fe308 */ /* 0x000e640000001000 */
[----:B------:R-:W-:-:S06]  /*0980*/  PRMT R21, R24, 0x7610, R21 ;  /* 0x0000761018157816 */ /* 0x000fcc0000000015 */
[----:B------:R-:W3:Y:S01]  /*0990*/  @!P5 MUFU.RCP R16, R16 ;  /* 0x000000100010d308 */ /* 0x000ee20000001000 */
[----:B------:R4:W-:Y:S01]  /*09a0*/  @!P0 STG.E.U16 desc[UR4][R10.64], R21 ;  /* 0x000000150a008986 */ /* 0x0009e2000c101504 */
[----:B------:R-:W-:Y:S01]  /*09b0*/  ISETP.GE.AND P0, PT, R27, R2, PT ;  /* 0x000000021b00720c */ /* 0x000fe20003f06270 */
[----:B------:R-:W-:Y:S01]  /*09c0*/  @!P1 HADD2.F32 R17, -RZ, R28.H0_H0 ;  /* 0x2000001cff119230 */ /* 0x000fe20000004100 */
[----:B------:R-:W-:Y:S01]  /*09d0*/  BSSY B1, `(.L_x_3478) ;  /* 0x0000035000017945 */ /* 0x000fe20003800000 */
[----:B------:R-:W-:-:S03]  /*09e0*/  @!P2 HADD2.F32 R22, -RZ, R25.H0_H0 ;  /* 0x20000019ff16a230 */ /* 0x000fc60000004100 */
[----:B------:R-:W-:Y:S01]  /*09f0*/  @!P1 FMUL.FTZ R14, R17, R14 ;  /* 0x0000000e110e9220 */ /* 0x000fe20000410000 */
[----:B--2---:R-:W-:Y:S02]  /*0a00*/  @!P4 HADD2.F32 R23, -RZ, R23.H0_H0 ;  /* 0x20000017ff17c230 */ /* 0x004fe40000004100 */
[----:B------:R-:W-:Y:S02]  /*0a10*/  @!P3 HADD2.F32 R19, -RZ, R26.H0_H0 ;  /* 0x2000001aff13b230 */ /* 0x000fe40000004100 */
[----:B------:R-:W-:Y:S02]  /*0a20*/  @!P6 HADD2.F32 R24, -RZ, R29.H0_H0 ;  /* 0x2000001dff18e230 */ /* 0x000fe40000004100 */
[----:B------:R-:W-:Y:S02]  /*0a30*/  @!P5 HADD2.F32 R3, -RZ, R3.H0_H0 ;  /* 0x20000003ff03d230 */ /* 0x000fe40000004100 */
[----:B------:R-:W-:Y:S01]  /*0a40*/  @!P2 FMUL.FTZ R13, R22, R13 ;  /* 0x0000000d160da220 */ /* 0x000fe20000410000 */
[----:B0-----:R-:W-:Y:S01]  /*0a50*/  @!P3 FMUL.FTZ R12, R19, R12 ;  /* 0x0000000c130cb220 */ /* 0x001fe20000410000 */
[----:B------:R-:W-:Y:S01]  /*0a60*/  @!P4 FMUL.FTZ R18, R23, R18 ;  /* 0x000000121712c220 */ /* 0x000fe20000410000 */
[----:B-1----:R-:W-:Y:S01]  /*0a70*/  @!P6 FMUL.FTZ R15, R24, R15 ;  /* 0x0000000f180fe220 */ /* 0x002fe20000410000 */
[----:B---3--:R-:W-:Y:S01]  /*0a80*/  @!P5 FMUL.FTZ R3, R3, R16 ;  /* 0x000000100303d220 */ /* 0x008fe20000410000 */
[----:B------:R-:W-:-:S02]  /*0a90*/  @!P1 F2FP.F16.F32.PACK_AB R5, RZ, R14 ;  /* 0x0000000eff05923e */ /* 0x000fc400000000ff */
[----:B------:R-:W-:Y:S02]  /*0aa0*/  @!P2 F2FP.F16.F32.PACK_AB R6, RZ, R13 ;  /* 0x0000000dff06a23e */ /* 0x000fe400000000ff */
[----:B------:R-:W-:Y:S02]  /*0ab0*/  @!P3 F2FP.F16.F32.PACK_AB R7, RZ, R12 ;  /* 0x0000000cff07b23e */ /* 0x000fe400000000ff */
[----:B------:R-:W-:Y:S02]  /*0ac0*/  @!P4 F2FP.F16.F32.PACK_AB R8, RZ, R18 ;  /* 0x00000012ff08c23e */ /* 0x000fe400000000ff */
[----:B------:R-:W-:Y:S02]  /*0ad0*/  @!P6 F2FP.F16.F32.PACK_AB R9, RZ, R15 ;  /* 0x0000000fff09e23e */ /* 0x000fe400000000ff */
[----:B------:R-:W-:Y:S01]  /*0ae0*/  @!P5 F2FP.F16.F32.PACK_AB R20, RZ, R3 ;  /* 0x00000003ff14d23e */ /* 0x000fe200000000ff */
[----:B----4-:R-:W-:Y:S06]  /*0af0*/  @P0 BRA `(.L_x_3479) ;  /* 0x0000000000300947 */ /* 0x010fec0003800000 */
        /* <DEDUP_REMOVED lines=12> */
.L_x_3479:
[----:B------:R-:W-:-:S13]  /*0bc0*/  ISETP.GE.AND P0, PT, R27, R2, PT ;  /* 0x000000021b00720c */ /* 0x000fda0003f06270 */
[----:B------:R-:W-:Y:S05]  /*0bd0*/  @P0 BRA `(.L_x_3481) ;  /* 0x0000000000300947 */ /* 0x000fea0003800000 */
[----:B0-----:R-:W0:Y:S01]  /*0be0*/  LDC.64 R4, c[0x0][0x218] ;  /* 0x00008600ff047b82 */ /* 0x001e220000000a00 */
[----:B------:R-:W-:Y:S01]  /*0bf0*/  IADD3 R3, R0, R27, RZ ;  /* 0x0000001b00037210 */ /* 0x000fe20007ffe0ff */
[----:B------:R-:W-:-:S04]  /*0c00*/  VIADD R27, R27, 0x80 ;  /* 0x000000801b1b7836 */ /* 0x000fc80000000000 */
[----:B0-----:R-:W-:-:S05]  /*0c10*/  IMAD.WIDE.U32 R4, R3, 0x2, R4 ;  /* 0x0000000203047825 */ /* 0x001fca00078e0004 */
[----:B------:R1:W-:Y:S02]  /*0c20*/  STG.E.U16 desc[UR4][R4.64], R6 ;  /* 0x0000000604007986 */ /* 0x0003e4000c101504 */
.L_x_3480:
[----:B------:R-:W-:-:S13]  /*0c30*/  ISETP.GE.AND P0, PT, R27, R2, PT ;  /* 0x000000021b00720c */ /* 0x000fda0003f06270 */
[----:B------:R-:W-:Y:S05]  /*0c40*/  @P0 BRA `(.L_x_3482) ;  /* 0x0000000000340947 */ /* 0x000fea0003800000 */
[----:B01----:R-:W0:Y:S01]  /*0c50*/  LDC.64 R4, c[0x0][0x218] ;  /* 0x00008600ff047b82 */ /* 0x003e220000000a00 */
[----:B------:R-:W-:Y:S02]  /*0c60*/  IADD3 R3, R0, R27, RZ ;  /* 0x0000001b00037210 */ /* 0x000fe40007ffe0ff */
[----:B------:R-:W-:-:S03]  /*0c70*/  IADD3 R27, R27, 0x80, RZ ;  /* 0x000000801b1b7810 */ /* 0x000fc60007ffe0ff */
[----:B0-----:R-:W-:-:S05]  /*0c80*/  IMAD.WIDE.U32 R4, R3, 0x2, R4 ;  /* 0x0000000203047825 */ /* 0x001fca00078e0004 */
[----:B------:R1:W-:Y:S02]  /*0c90*/  STG.E.U16 desc[UR4][R4.64], R7 ;  /* 0x0000000704007986 */ /* 0x0003e4000c101504 */
.L_x_3481:
        /* <DEDUP_REMOVED lines=8> */
.L_x_3482:
[----:B------:R-:W-:Y:S05]  /*0d20*/  BSYNC B1 ;  /* 0x0000000000017941 */ /* 0x000fea0003800000 */
.L_x_3478:
[----:B------:R-:W-:-:S13]  /*0d30*/  ISETP.GE.AND P0, PT, R27, R2, PT ;  /* 0x000000021b00720c */ /* 0x000fda0003f06270 */
[----:B012---:R-:W0:Y:S01]  /*0d40*/  @!P0 LDC.64 R4, c[0x0][0x218] ;  /* 0x00008600ff048b82 */ /* 0x007e220000000a00 */
[----:B------:R-:W-:Y:S02]  /*0d50*/  @!P0 IADD3 R3, R0, R27, RZ ;  /* 0x0000001b00038210 */ /* 0x000fe40007ffe0ff */
[----:B------:R-:W-:-:S03]  /*0d60*/  @!P0 IADD3 R27, R27, 0x80, RZ ;  /* 0x000000801b1b8810 */ /* 0x000fc60007ffe0ff */
[----:B0-----:R-:W-:-:S05]  /*0d70*/  @!P0 IMAD.WIDE.U32 R4, R3, 0x2, R4 ;  /* 0x0000000203048825 */ /* 0x001fca00078e0004 */
[----:B------:R2:W-:Y:S02]  /*0d80*/  @!P0 STG.E.U16 desc[UR4][R4.64], R9 ;  /* 0x0000000904008986 */ /* 0x0005e4000c101504 */
.L_x_3483:
[----:B------:R-:W-:Y:S05]  /*0d90*/  BSYNC B0 ;  /* 0x0000000000007941 */ /* 0x000fea0003800000 */
.L_x_3477:
        /* <DEDUP_REMOVED lines=8> */
.L_x_3484:
        /* <DEDUP_REMOVED lines=14> */
.L_x_19350:


//--------------------- .text._ZN2at6native29vectorized_elementwise_kernelILi4ENS0_13BUnaryFunctorIN3c104HalfES4_S4_NS0_15binary_internal10DivFunctorIS4_EEEESt5arrayIPcLm2EEEEviT0_T1_ --------------------------
	.section	.text._ZN2at6native29vectorized_elementwise_kernelILi4ENS0_13BUnaryFunctorIN3c104HalfES4_S4_NS0_15binary_internal10DivFunctorIS4_EEEESt5arrayIPcLm2EEEEviT0_T1_,"ax",@progbits
	.align	128
        .global         _ZN2at6native29vectorized_elementwise_kernelILi4ENS0_13BUnaryFunctorIN3c104HalfES4_S4_NS0_15binary_internal10DivFunctorIS4_EEEESt5arrayIPcLm2EEEEviT0_T1_
        .type           _ZN2at6native29vectorized_elementwise_kernelILi4ENS0_13BUnaryFunctorIN3c104HalfES4_S4_NS0_15binary_internal10DivFunctorIS4_EEEESt5arrayIPcLm2EEEEviT0_T1_,@function
        .size           _ZN2at6native29vectorized_elementwise_kernelILi4ENS0_13BUnaryFunctorIN3c104HalfES4_S4_NS0_15binary_internal10DivFunctorIS4_EEEESt5arrayIPcLm2EEEEviT0_T1_,(.L_x_19351 - _ZN2at6native29vectorized_elementwise_kernelILi4ENS0_13BUnaryFunctorIN3c104HalfES4_S4_NS0_15binary_internal10DivFunctorIS4_EEEESt5arrayIPcLm2EEEEviT0_T1_)
        .other          _ZN2at6native29vectorized_elementwise_kernelILi4ENS0_13BUnaryFunctorIN3c104HalfES4_S4_NS0_15binary_internal10DivFunctorIS4_EEEESt5arrayIPcLm2EEEEviT0_T1_,@"STO_CUDA_ENTRY STV_DEFAULT"
_ZN2at6native29vectorized_elementwise_kernelILi4ENS0_13BUnaryFunctorIN3c104HalfES4_S4_NS0_15binary_internal10DivFunctorIS4_EEEESt5arrayIPcLm2EEEEviT0_T1_:
.text._ZN2at6native29vectorized_elementwise_kernelILi4ENS0_13BUnaryFunctorIN3c104HalfES4_S4_NS0_15binary_internal10DivFunctorIS4_EEEESt5arrayIPcLm2EEEEviT0_T1_:
        /* <DEDUP_REMOVED lines=13> */
[----:B------:R-:W2:Y:S04]  /*00d0*/  LDG.E.64 R12, desc[UR4][R8.64] ;  /* 0x00000004080c7981 */ /* 0x000ea8000c1e1b00 */
[----:B------:R-:W3:Y:S01]  /*00e0*/  LDG.E.64 R6, desc[UR4][R8.64+0x400] ;  /* 0x0004000408067981 */ /* 0x000ee2000c1e1b00 */
[----:B------:R-:W1:Y:S01]  /*00f0*/  LDC.64 R2, c[0x0][0x218] ;  /* 0x00008600ff027b82 */ /* 0x000e620000000a00 */
[----:B0-----:R-:W-:-:S04]  /*0100*/  HADD2.F32 R4, -RZ, R4.H0_H0 ;  /* 0x20000004ff047230 */ /* 0x001fc80000004100 */
[----:B------:R-:W0:Y:S01]  /*0110*/  MUFU.RCP R15, R4 ;  /* 0x00000004000f7308 */ /* 0x000e220000001000 */
[----:B-1----:R-:W-:-:S04]  /*0120*/  IMAD.WIDE.U32 R2, R0, 0x2, R2 ;  /* 0x0000000200027825 */ /* 0x002fc800078e0002 */
[----:B------:R-:W-:-:S04]  /*0130*/  IMAD.WIDE R2, R5, 0x8, R2 ;  /* 0x0000000805027825 */ /* 0x000fc800078e0202 */
[--C-:B--2---:R-:W-:Y:S02]  /*0140*/  HADD2.F32 R0, -RZ, R12.reuse.H0_H0 ;  /* 0x2000000cff007230 */ /* 0x104fe40000004100 */
[----:B------:R-:W-:Y:S02]  /*0150*/  HADD2.F32 R10, -RZ, R12.H1_H1 ;  /* 0x3000000cff0a7230 */ /* 0x000fe40000004100 */
[--C-:B------:R-:W-:Y:S02]  /*0160*/  HADD2.F32 R11, -RZ, R13.reuse.H0_H0 ;  /* 0x2000000dff0b7230 */ /* 0x100fe40000004100 */
[-C--:B0-----:R-:W-:Y:S01]  /*0170*/  FMUL.FTZ R0, R0, R15.reuse ;  /* 0x0000000f00007220 */ /* 0x081fe20000410000 */
[----:B------:R-:W-:Y:S02]  /*0180*/  HADD2.F32 R12, -RZ, R13.H1_H1 ;  /* 0x3000000dff0c7230 */ /* 0x000fe40000004100 */
[--C-:B---3--:R-:W-:Y:S02]  /*0190*/  HADD2.F32 R13, -RZ, R6.reuse.H0_H0 ;  /* 0x20000006ff0d7230 */ /* 0x108fe40000004100 */
[----:B------:R-:W-:Y:S01]  /*01a0*/  FMUL.FTZ R11, R11, R15 ;  /* 0x0000000f0b0b7220 */ /* 0x000fe20000410000 */
[----:B------:R-:W-:-:S02]  /*01b0*/  HADD2.F32 R6, -RZ, R6.H1_H1 ;  /* 0x30000006ff067230 */ /* 0x000fc40000004100 */
[-C--:B------:R-:W-:Y:S01]  /*01c0*/  FMUL.FTZ R12, R12, R15.reuse ;  /* 0x0000000f0c0c7220 */ /* 0x080fe20000410000 */
[--C-:B------:R-:W-:Y:S02]  /*01d0*/  HADD2.F32 R8, -RZ, R7.reuse.H0_H0 ;  /* 0x20000007ff087230 */ /* 0x100fe40000004100 */
[-C--:B------:R-:W-:Y:S01]  /*01e0*/  FMUL.FTZ R13, R13, R15.reuse ;  /* 0x0000000f0d0d7220 */ /* 0x080fe20000410000 */
[----:B------:R-:W-:Y:S02]  /*01f0*/  HADD2.F32 R9, -RZ, R7.H1_H1 ;  /* 0x30000007ff097230 */ /* 0x000fe40000004100 */
[-C--:B------:R-:W-:Y:S01]  /*0200*/  FMUL.FTZ R7, R10, R15.reuse ;  /* 0x0000000f0a077220 */ /* 0x080fe20000410000 */
[-C--:B------:R-:W-:Y:S01]  /*0210*/  FMUL.FTZ R6, R6, R15.reuse ;  /* 0x0000000f06067220 */ /* 0x080fe20000410000 */
[----:B------:R-:W-:Y:S01]  /*0220*/  FMUL.FTZ R8, R8, R15 ;  /* 0x0000000f08087220 */ /* 0x000fe20000410000 */
[----:B------:R-:W-:Y:S01]  /*0230*/  F2FP.F16.F32.PACK_AB R11, R12, R11 ;  /* 0x0000000b0c0b723e */ /* 0x000fe200000000ff */
[----:B------:R-:W-:Y:S01]  /*0240*/  FMUL.FTZ R9, R9, R15 ;  /* 0x0000000f09097220 */ /* 0x000fe20000410000 */
[----:B------:R-:W-:-:S02]  /*0250*/  F2FP.F16.F32.PACK_AB R10, R7, R0 ;  /* 0x00000000070a723e */ /* 0x000fc400000000ff */
[----:B------:R-:W-:Y:S02]  /*0260*/  F2FP.F16.F32.PACK_AB R6, R6, R13 ;  /* 0x0000000d0606723e */ /* 0x000fe400000000ff */
[----:B------:R-:W-:Y:S01]  /*0270*/  F2FP.F16.F32.PACK_AB R7, R9, R8 ;  /* 0x000000080907723e */ /* 0x000fe200000000ff */
[----:B------:R-:W-:Y:S04]  /*0280*/  STG.E.64 desc[UR4][R2.64], R10 ;  /* 0x0000000a02007986 */ /* 0x000fe8000c101b04 */
[----:B------:R-:W-:Y:S01]  /*0290*/  STG.E.64 desc[UR4][R2.64+0x400], R6 ;  /* 0x0004000602007986 */ /* 0x000fe2000c101b04 */
[----:B------:R-:W-:Y:S05]  /*02a0*/  EXIT ;  /* 0x000000000000794d */ /* 0x000fea0003800000 */
.L_x_3485:
        /* <DEDUP_REMOVED lines=141> */
.L_x_3488:
[----:B------:R-:W-:-:S13]  /*0b80*/  ISETP.GE.AND P0, PT, R27, R2, PT ;  /* 0x000000021b00720c */ /* 0x000fda0003f06270 */
[----:B------:R-:W-:Y:S05]  /*0b90*/  @P0 BRA `(.L_x_3490) ;  /* 0x0000000000300947 */ /* 0x000fea0003800000 */
[----:B0-----:R-:W0:Y:S01]  /*0ba0*/  LDC.64 R4, c[0x0][0x218] ;  /* 0x00008600ff047b82 */ /* 0x001e220000000a00 */
[----:B------:R-:W-:Y:S01]  /*0bb0*/  IADD3 R3, R0, R27, RZ ;  /* 0x0000001b00037210 */ /* 0x000fe20007ffe0ff */
[----:B------:R-:W-:-:S04]  /*0bc0*/  VIADD R27, R27, 0x80 ;  /* 0x000000801b1b7836 */ /* 0x000fc80000000000 */
[----:B0-----:R-:W-:-:S05]  /*0bd0*/  IMAD.WIDE.U32 R4, R3, 0x2, R4 ;  /* 0x0000000203047825 */ /* 0x001fca00078e0004 */
[----:B------:R1:W-:Y:S02]  /*0be0*/  STG.E.U16 desc[UR4][R4.64], R6 ;  /* 0x0000000604007986 */ /* 0x0003e4000c101504 */
.L_x_3489:
[----:B------:R-:W-:-:S13]  /*0bf0*/  ISETP.GE.AND P0, PT, R27, R2, PT ;  /* 0x000000021b00720c */ /* 0x000fda0003f06270 */
[----:B------:R-:W-:Y:S05]  /*0c00*/  @P0 BRA `(.L_x_3491) ;  /* 0x0000000000340947 */ /* 0x000fea0003800000 */
[----:B01----:R-:W0:Y:S01]  /*0c10*/  LDC.64 R4, c[0x0][0x218] ;  /* 0x00008600ff047b82 */ /* 0x003e220000000a00 */
[----:B------:R-:W-:Y:S02]  /*0c20*/  IADD3 R3, R0, R27, RZ ;  /* 0x0000001b00037210 */ /* 0x000fe40007ffe0ff */
[----:B------:R-:W-:-:S03]  /*0c30*/  IADD3 R27, R27, 0x80, RZ ;  /* 0x000000801b1b7810 */ /* 0x000fc60007ffe0ff */
[----:B0-----:R-:W-:-:S05]  /*0c40*/  IMAD.WIDE.U32 R4, R3, 0x2, R4 ;  /* 0x0000000203047825 */ /* 0x001fca00078e0004 */
[----:B------:R1:W-:Y:S02]  /*0c50*/  STG.E.U16 desc[UR4][R4.64], R7 ;  /* 0x0000000704007986 */ /* 0x0003e4000c101504 */
.L_x_3490:
        /* <DEDUP_REMOVED lines=8> */
.L_x_3491:
[----:B------:R-:W-:Y:S05]  /*0ce0*/  BSYNC B1 ;  /* 0x0000000000017941 */ /* 0x000fea0003800000 */
.L_x_3487:
[----:B------:R-:W-:-:S13]  /*0cf0*/  ISETP.GE.AND P0, PT, R27, R2, PT ;  /* 0x000000021b00720c */ /* 0x000fda0003f06270 */
[----:B012---:R-:W0:Y:S01]  /*0d00*/  @!P0 LDC.64 R4, c[0x0][0x218] ;  /* 0x00008600ff048b82 */ /* 0x007e220000000a00 */
[----:B------:R-:W-:Y:S02]  /*0d10*/  @!P0 IADD3 R3, R0, R27, RZ ;  /* 0x0000001b00038210 */ /* 0x000fe40007ffe0ff */
[----:B------:R-:W-:-:S03]  /*0d20*/  @!P0 IADD3 R27, R27, 0x80, RZ ;  /* 0x000000801b1b8810 */ /* 0x000fc60007ffe0ff */
[----:B0-----:R-:W-:-:S05]  /*0d30*/  @!P0 IMAD.WIDE.U32 R4, R3, 0x2, R4 ;  /* 0x0000000203048825 */ /* 0x001fca00078e0004 */
[----:B------:R2:W-:Y:S02]  /*0d40*/  @!P0 STG.E.U16 desc[UR4][R4.64], R9 ;  /* 0x0000000904008986 */ /* 0x0005e4000c101504 */
.L_x_3492:
[----:B------:R-:W-:Y:S05]  /*0d50*/  BSYNC B0 ;  /* 0x0000000000007941 */ /* 0x000fea0003800000 */
.L_x_3486:
        /* <DEDUP_REMOVED lines=8> */
.L_x_3493:
        /* <DEDUP_REMOVED lines=10> */
.L_x_19351:


//--------------------- .text._ZN2at6native29vectorized_elementwise_kernelILi8ENS0_13BUnaryFunctorIN3c104HalfES4_S4_NS0_15binary_internal10DivFunctorIS4_EEEESt5arrayIPcLm2EEEEviT0_T1_ --------------------------
	.section	.text._ZN2at6native29vectorized_elementwise_kernelILi8ENS0_13BUnaryFunctorIN3c104HalfES4_S4_NS0_15binary_internal10DivFunctorIS4_EEEESt5arrayIPcLm2EEEEviT0_T1_,"ax",@progbits
	.align	128
        .global         _ZN2at6native29vectorized_elementwise_kernelILi8ENS0_13BUnaryFunctorIN3c104HalfES4_S4_NS0_15binary_internal10DivFunctorIS4_EEEESt5arrayIPcLm2EEEEviT0_T1_
        .type           _ZN2at6native29vectorized_elementwise_kernelILi8ENS0_13BUnaryFunctorIN3c104HalfES4_S4_NS0_15binary_internal10DivFunctorIS4_EEEESt5arrayIPcLm2EEEEviT0_T1_,@function
        .size           _ZN2at6native29vectorized_elementwise_kernelILi8ENS0_13BUnaryFunctorIN3c104HalfES4_S4_NS0_15binary_internal10DivFunctorIS4_EEEESt5arrayIPcLm2EEEEviT0_T1_,(.L_x_19352 - _ZN2at6native29vectorized_elementwise_kernelILi8ENS0_13BUnaryFunctorIN3c104HalfES4_S4_NS0_15binary_internal10DivFunctorIS4_EEEESt5arrayIPcLm2EEEEviT0_T1_)
        .other          _ZN2at6native29vectorized_elementwise_kernelILi8ENS0_13BUnaryFunctorIN3c104HalfES4_S4_NS0_15binary_internal10DivFunctorIS4_EEEESt5arrayIPcLm2EEEEviT0_T1_,@"STO_CUDA_ENTRY STV_DEFAULT"
_ZN2at6native29vectorized_elementwise_kernelILi8ENS0_13BUnaryFunctorIN3c104HalfES4_S4_NS0_15binary_internal10DivFunctorIS4_EEEESt5arrayIPcLm2EEEEviT0_T1_:
.text._ZN2at6native29vectorized_elementwise_kernelILi8ENS0_13BUnaryFunctorIN3c104HalfES4_S4_NS0_15binary_internal10DivFunctorIS4_EEEESt5arrayIPcLm2EEEEviT0_T1_:
        /* <DEDUP_REMOVED lines=9> */
[----:B------:R-:W1:Y:S08]  /*0090*/  LDC.64 R4, c[0x0][0x220] ;  /* 0x00008800ff047b82 */ /* 0x000e700000000a00 */
[----:B------:R-:W2:Y:S08]  /*00a0*/  LDC.U16 R10, c[0x0][0x216] ;  /* 0x00008580ff0a7b82 */ /* 0x000eb00000000400 */
[----:B------:R-:W3:Y:S01]  /*00b0*/  LDC.64 R8, c[0x0][0x218] ;  /* 0x00008600ff087b82 */ /* 0x000ee20000000a00 */
[----:B-1----:R-:W-:-:S04]  /*00c0*/  IMAD.WIDE R4, R0, 0x2, R4 ;  /* 0x0000000200047825 */ /* 0x002fc800078e0204 */
[----:B0-----:R-:W-:-:S06]  /*00d0*/  IMAD.WIDE.U32 R4, R2, 0x10, R4 ;  /* 0x0000001002047825 */ /* 0x001fcc00078e0004 */
[----:B------:R-:W4:Y:S01]  /*00e0*/  LDG.E.128 R4, desc[UR4][R4.64] ;  /* 0x0000000404047981 */ /* 0x000f22000c1e1d00 */
[----:B--2---:R-:W-:-:S06]  /*00f0*/  HADD2.F32 R10, -RZ, R10.H0_H0 ;  /* 0x2000000aff0a7230 */ /* 0x004fcc0000004100 */
[----:B------:R-:W0:Y:S01]  /*0100*/  MUFU.RCP R10, R10 ;  /* 0x0000000a000a7308 */ /* 0x000e220000001000 */
[--C-:B----4-:R-:W-:Y:S02]  /*0110*/  HADD2.F32 R3, -RZ, R4.reuse.H0_H0 ;  /* 0x20000004ff037230 */ /* 0x110fe40000004100 */
[----:B------:R-:W-:Y:S02]  /*0120*/  HADD2.F32 R11, -RZ, R4.H1_H1 ;  /* 0x30000004ff0b7230 */ /* 0x000fe40000004100 */
[--C-:B------:R-:W-:Y:S02]  /*0130*/  HADD2.F32 R12, -RZ, R5.reuse.H0_H0 ;  /* 0x20000005ff0c7230 */ /* 0x100fe40000004100 */
[----:B------:R-:W-:Y:S02]  /*0140*/  HADD2.F32 R13, -RZ, R5.H1_H1 ;  /* 0x30000005ff0d7230 */ /* 0x000fe40000004100 */
[----:B0-----:R-:W-:Y:S01]  /*0150*/  FMUL.FTZ R11, R11, R10 ;  /* 0x0000000a0b0b7220 */ /* 0x001fe20000410000 */
[----:B------:R-:W-:-:S02]  /*0160*/  HADD2.F32 R14, -RZ, R6.H0_H0 ;  /* 0x20000006ff0e7230 */ /* 0x000fc40000004100 */
[-C--:B------:R-:W-:Y:S01]  /*0170*/  FMUL.FTZ R12, R12, R10.reuse ;  /* 0x0000000a0c0c7220 */ /* 0x080fe20000410000 */
[----:B------:R-:W-:Y:S02]  /*0180*/  HADD2.F32 R15, -RZ, R6.H1_H1 ;  /* 0x30000006ff0f7230 */ /* 0x000fe40000004100 */
[-C--:B------:R-:W-:Y:S01]  /*0190*/  FMUL.FTZ R13, R13, R10.reuse ;  /* 0x0000000a0d0d7220 */ /* 0x080fe20000410000 */
[--C-:B------:R-:W-:Y:S02]  /*01a0*/  HADD2.F32 R16, -RZ, R7.reuse.H0_H0 ;  /* 0x20000007ff107230 */ /* 0x100fe40000004100 */
[-C--:B------:R-:W-:Y:S01]  /*01b0*/  FMUL.FTZ R6, R14, R10.reuse ;  /* 0x0000000a0e067220 */ /* 0x080fe20000410000 */
[----:B------:R-:W-:Y:S02]  /*01c0*/  HADD2.F32 R17, -RZ, R7.H1_H1 ;  /* 0x30000007ff117230 */ /* 0x000fe40000004100 */
[----:B------:R-:W-:Y:S01]  /*01d0*/  FMUL.FTZ R15, R15, R10 ;  /* 0x0000000a0f0f7220 */ /* 0x000fe20000410000 */
[----:B---3--:R-:W-:-:S04]  /*01e0*/  IMAD.WIDE.U32 R4, R0, 0x2, R8 ;  /* 0x0000000200047825 */ /* 0x008fc800078e0008 */
[-C--:B------:R-:W-:Y:S01]  /*01f0*/  FMUL.FTZ R0, R3, R10.reuse ;  /* 0x0000000a03007220 */ /* 0x080fe20000410000 */
[-C--:B------:R-:W-:Y:S01]  /*0200*/  FMUL.FTZ R7, R16, R10.reuse ;  /* 0x0000000a10077220 */ /* 0x080fe20000410000 */
[----:B------:R-:W-:Y:S01]  /*0210*/  FMUL.FTZ R8, R17, R10 ;  /* 0x0000000a11087220 */ /* 0x000fe20000410000 */
[----:B------:R-:W-:Y:S01]  /*0220*/  F2FP.F16.F32.PACK_AB R6, R15, R6 ;  /* 0x000000060f06723e */ /* 0x000fe200000000ff */
[----:B------:R-:W-:Y:S01]  /*0230*/  IMAD.WIDE R2, R2, 0x10, R4 ;  /* 0x0000001002027825 */ /* 0x000fe200078e0204 */
[----:B------:R-:W-:Y:S02]  /*0240*/  F2FP.F16.F32.PACK_AB R4, R11, R0 ;  /* 0x000000000b04723e */ /* 0x000fe400000000ff */
[----:B------:R-:W-:Y:S02]  /*0250*/  F2FP.F16.F32.PACK_AB R5, R13, R12 ;  /* 0x0000000c0d05723e */ /* 0x000fe400000000ff */
[----:B------:R-:W-:-:S05]  /*0260*/  F2FP.F16.F32.PACK_AB R7, R8, R7 ;  /* 0x000000070807723e */ /* 0x000fca00000000ff */
[----:B------:R-:W-:Y:S01]  /*0270*/  STG.E.128 desc[UR4][R2.64], R4 ;  /* 0x0000000402007986 */ /* 0x000fe2000c101d04 */
[----:B------:R-:W-:Y:S05]  /*0280*/  EXIT ;  /* 0x000000000000794d */ /* 0x000fea0003800000 */
.L_x_3494:
        /* <DEDUP_REMOVED lines=141> */
.L_x_3497:
[----:B------:R-:W-:-:S13]  /*0b60*/  ISETP.GE.AND P0, PT, R27, R2, PT ;  /* 0x000000021b00720c */ /* 0x000fda0003f06270 */
[----:B------:R-:W-:Y:S05]  /*0b70*/  @P0 BRA `(.L_x_3499) ;  /* 0x0000000000300947 */ /* 0x000fea0003800000 */
[----:B0-----:R-:W0:Y:S01]  /*0b80*/  LDC.64 R4, c[0x0][0x218] ;  /* 0x00008600ff047b82 */ /* 0x001e220000000a00 */
[----:B------:R-:W-:Y:S01]  /*0b90*/  IADD3 R3, R0, R27, RZ ;  /* 0x0000001b00037210 */ /* 0x000fe20007ffe0ff */
[----:B------:R-:W-:-:S04]  /*0ba0*/  VIADD R27, R27, 0x80 ;  /* 0x000000801b1b7836 */ /* 0x000fc80000000000 */
[----:B0-----:R-:W-:-:S05]  /*0bb0*/  IMAD.WIDE.U32 R4, R3, 0x2, R4 ;  /* 0x0000000203047825 */ /* 0x001fca00078e0004 */
[----:B------:R1:W-:Y:S02]  /*0bc0*/  STG.E.U16 desc[UR4][R4.64], R6 ;  /* 0x0000000604007986 */ /* 0x0003e4000c101504 */
.L_x_3498:
[----:B------:R-:W-:-:S13]  /*0bd0*/  ISETP.GE.AND P0, PT, R27, R2, PT ;  /* 0x000000021b00720c */ /* 0x000fda0003f06270 */
[----:B------:R-:W-:Y:S05]  /*0be0*/  @P0 BRA `(.L_x_3500) ;  /* 0x0000000000340947 */ /* 0x000fea0003800000 */
[----:B01----:R-:W0:Y:S01]  /*0bf0*/  LDC.64 R4, c[0x0][0x218] ;  /* 0x00008600ff047b82 */ /* 0x003e220000000a00 */
[----:B------:R-:W-:Y:S02]  /*0c00*/  IADD3 R3, R0, R27, RZ ;  /* 0x0000001b00037210 */ /* 0x000fe40007ffe0ff */
[----:B------:R-:W-:-:S03]  /*0c10*/  IADD3 R27, R27, 0x80, RZ ;  /* 0x000000801b1b7810 */ /* 0x000fc60007ffe0ff */
[----:B0-----:R-:W-:-:S05]  /*0c20*/  IMAD.WIDE.U32 R4, R3, 0x2, R4 ;  /* 0x0000000203047825 */ /* 0x001fca00078e0004 */
[----:B------:R1:W-:Y:S02]  /*0c30*/  STG.E.U16 desc[UR4][R4.64], R7 ;  /* 0x0000000704007986 */ /* 0x0003e4000c101504 */
.L_x_3499:
        /* <DEDUP_REMOVED lines=8> */
.L_x_3500:
[----:B------:R-:W-:Y:S05]  /*0cc0*/  BSYNC B1 ;  /* 0x0000000000017941 */ /* 0x000fea0003800000 */
.L_x_3496:
[----:B------:R-:W-:-:S13]  /*0cd0*/  ISETP.GE.AND P0, PT, R27, R2, PT ;  /* 0x000000021b00720c */ /* 0x000fda0003f06270 */
[----:B012---:R-:W0:Y:S01]  /*0ce0*/  @!P0 LDC.64 R4, c[0x0][0x218] ;  /* 0x00008600ff048b82 */ /* 0x007e220000000a00 */
[----:B------:R-:W-:Y:S02]  /*0cf0*/  @!P0 IADD3 R3, R0, R27, RZ ;  /* 0x0000001b00038210 */ /* 0x000fe40007ffe0ff */
[----:B------:R-:W-:-:S03]  /*0d00*/  @!P0 IADD3 R27, R27, 0x80, RZ ;  /* 0x000000801b1b8810 */ /* 0x000fc60007ffe0ff */
[----:B0-----:R-:W-:-:S05]  /*0d10*/  @!P0 IMAD.WIDE.U32 R4, R3, 0x2, R4 ;  /* 0x0000000203048825 */ /* 0x001fca00078e0004 */
[----:B------:R2:W-:Y:S02]  /*0d20*/  @!P0 STG.E.U16 desc[UR4][R4.64], R9 ;  /* 0x0000000904008986 */ /* 0x0005e4000c101504 */
.L_x_3501:
[----:B------:R-:W-:Y:S05]  /*0d30*/  BSYNC B0 ;  /* 0x0000000000007941 */ /* 0x000fea0003800000 */
.L_x_3495:
        /* <DEDUP_REMOVED lines=8> */
.L_x_3502:
        /* <DEDUP_REMOVED lines=12> */
.L_x_19352:


//--------------------- .text._ZN2at6native18elementwise_kernelILi128ELi4EZNS0_15gpu_kernel_implINS0_13AUnaryFunctorIN3c104HalfES5_S5_NS0_15binary_internal10DivFunctorIS5_EEEEEEvRNS_18TensorIteratorBaseERKT_EUliE_EEviT1_ --------------------------
	.section	.text._ZN2at6native18elementwise_kernelILi128ELi4EZNS0_15gpu_kernel_implINS0_13AUnaryFunctorIN3c104HalfES5_S5_NS0_15binary_internal10DivFunctorIS5_EEEEEEvRNS_18TensorIteratorBaseERKT_EUliE_EEviT1_,"ax",@progbits
	.align	128
        .global         _ZN2at6native18elementwise_kernelILi128ELi4EZNS0_15gpu_kernel_implINS0_13AUnaryFunctorIN3c104HalfES5_S5_NS0_15binary_internal10DivFunctorIS5_EEEEEEvRNS_18TensorIteratorBaseERKT_EUliE_EEviT1_
        .type           _ZN2at6native18elementwise_kernelILi128ELi4EZNS0_15gpu_kernel_implINS0_13AUnaryFunctorIN3c104HalfES5_S5_NS0_15binary_internal10DivFunctorIS5_EEEEEEvRNS_18TensorIteratorBaseERKT_EUliE_EEviT1_,@function
        .size           _ZN2at6native18elementwise_kernelILi128ELi4EZNS0_15gpu_kernel_implINS0_13AUnaryFunctorIN3c104HalfES5_S5_NS0_15binary_internal10DivFunctorIS5_EEEEEEvRNS_18TensorIteratorBaseERKT_EUliE_EEviT1_,(.L_x_19353 - _ZN2at6native18elementwise_kernelILi128ELi4EZNS0_15gpu_kernel_implINS0_13AUnaryFunctorIN3c104HalfES5_S5_NS0_15binary_internal10DivFunctorIS5_EEEEEEvRNS_18TensorIteratorBaseERKT_EUliE_EEviT1_)
        .other          _ZN2at6native18elementwise_kernelILi128ELi4EZNS0_15gpu_kernel_implINS0_13AUnaryFunctorIN3c104HalfES5_S5_NS0_15binary_internal10DivFunctorIS5_EEEEEEvRNS_18TensorIteratorBaseERKT_EUliE_EEviT1_,@"STO_CUDA_ENTRY STV_DEFAULT"
_ZN2at6native18elementwise_kernelILi128ELi4EZNS0_15gpu_kernel_implINS0_13AUnaryFunctorIN3c104HalfES5_S5_NS0_15binary_internal10DivFunctorIS5_EEEEEEvRNS_18TensorIteratorBaseERKT_EUliE_EEviT1_:
.text._ZN2at6native18elementwise_kernelILi128ELi4EZNS0_15gpu_kernel_implINS0_13AUnaryFunctorIN3c104HalfES5_S5_NS0_15binary_internal10DivFunctorIS5_EEEEEEvRNS_18TensorIteratorBaseERKT_EUliE_EEviT1_:
        /* <DEDUP_REMOVED lines=314> */
.L_x_3505:
        /* <DEDUP_REMOVED lines=22> */
.L_x_3509:
[----:B------:R-:W2:Y:S02]  /*1500*/  LDG.E.U8 R2, desc[UR36][R2.64] ;  /* 0x0000002402027981 */ /* 0x000ea4000c1e1100 */
[----:B--2---:R-:W-:-:S04]  /*1510*/  I2FP.F32.U32 R0, R2 ;  /* 0x0000000200007245 */ /* 0x004fc80000201000 */
[----:B------:R-:W-:Y:S01]  /*1520*/  F2FP.F16.F32.PACK_AB R0, RZ, R0 ;  /* 0x00000000ff00723e */ /* 0x000fe200000000ff */
[----:B------:R-:W-:Y:S06]  /*1530*/  BRA `(.L_x_3511) ;  /* 0x0000000c00887947 */ /* 0x000fec0003800000 */
.L_x_3508:
        /* <DEDUP_REMOVED lines=10> */
.L_x_3513:
[----:B------:R-:W2:Y:S02]  /*15e0*/  LDG.E R2, desc[UR36][R2.64] ;  /* 0x0000002402027981 */ /* 0x000ea4000c1e1900 */
[----:B--2---:R-:W-:-:S04]  /*15f0*/  I2FP.F32.S32 R0, R2 ;  /* 0x0000000200007245 */ /* 0x004fc80000201400 */
[----:B------:R-:W-:Y:S01]  /*1600*/  F2FP.F16.F32.PACK_AB R0, RZ, R0 ;  /* 0x00000000ff00723e */ /* 0x000fe200000000ff */
[----:B------:R-:W-:Y:S06]  /*1610*/  BRA `(.L_x_3511) ;  /* 0x0000000c00507947 */ /* 0x000fec0003800000 */
.L_x_3512:
[----:B------:R-:W2:Y:S02]  /*1620*/  LDG.E.U16 R2, desc[UR36][R2.64] ;  /* 0x0000002402027981 */ /* 0x000ea4000c1e1500 */
[----:B--2---:R-:W0:Y:S02]  /*1630*/  I2F.S16 R0, R2 ;  /* 0x0000000200007306 */ /* 0x004e240000101400 */
[----:B0-----:R-:W-:Y:S01]  /*1640*/  F2FP.F16.F32.PACK_AB R0, RZ, R0 ;  /* 0x00000000ff00723e */ /* 0x001fe200000000ff */
[----:B------:R-:W-:Y:S06]  /*1650*/  BRA `(.L_x_3511) ;  /* 0x0000000c00407947 */ /* 0x000fec0003800000 */
.L_x_3507:
        /* <DEDUP_REMOVED lines=9> */
.L_x_3515:
[----:B------:R0:W5:Y:S01]  /*16f0*/  LDG.E.U16 R0, desc[UR36][R2.64] ;  /* 0x0000002402007981 */ /* 0x000162000c1e1500 */
[----:B------:R-:W-:Y:S05]  /*1700*/  BRA `(.L_x_3511) ;  /* 0x0000000c00147947 */ /* 0x000fea0003800000 */
.L_x_3514:
        /* <DEDUP_REMOVED lines=9> */
.L_x_3517:
[----:B------:R1:W5:Y:S01]  /*17a0*/  LDG.E.U16 R0, desc[UR36][R2.64] ;  /* 0x0000002402007981 */ /* 0x000362000c1e1500 */
[----:B------:R-:W-:Y:S05]  /*17b0*/  BRA `(.L_x_3511) ;  /* 0x0000000800e87947 */ /* 0x000fea0003800000 */
.L_x_3516:
        /* <DEDUP_REMOVED lines=8> */
.L_x_3506:
        /* <DEDUP_REMOVED lines=13> */
.L_x_3520:
        /* <DEDUP_REMOVED lines=8> */
.L_x_3519:
        /* <DEDUP_REMOVED lines=28> */
.L_x_3522:
        /* <DEDUP_REMOVED lines=15> */
.L_x_3521:
[----:B------:R-:W2:Y:S02]  /*1c40*/  LDG.E.U16 R0, desc[UR36][R2.64] ;  /* 0x0000002402007981 */ /* 0x000ea4000c1e1500 */
[----:B--2---:R-:W-:-:S05]  /*1c50*/  IMAD.U32 R0, R0, 0x10000, RZ ;  /* 0x0001000000007824 */ /* 0x004fca00078e00ff */
[----:B------:R-:W-:Y:S01]  /*1c60*/  F2FP.F16.F32.PACK_AB R0, RZ, R0 ;  /* 0x00000000ff00723e */ /* 0x000fe200000000ff */
[----:B------:R-:W-:Y:S06]  /*1c70*/  BRA `(.L_x_3511) ;  /* 0x0000000400b87947 */ /* 0x000fec0003800000 */
.L_x_3518:
        /* <DEDUP_REMOVED lines=12> */
.L_x_3525:
        /* <DEDUP_REMOVED lines=21> */
.L_x_3529:
[----:B------:R-:W-:Y:S05]  /*1e90*/  BSYNC B1 ;  /* 0x0000000000017941 */ /* 0x000fea0003800000 */
.L_x_3528:
[----:B------:R-:W-:Y:S01]  /*1ea0*/  LEA R3, R0, 0x3b800000, 0x17 ;  /* 0x3b80000000037811 */ /* 0x000fe200078eb8ff */
[----:B------:R-:W-:-:S05]  /*1eb0*/  IMAD.SHL.U32 R0, R2, 0x100000, RZ ;  /* 0x0010000002007824 */ /* 0x000fca00078e00ff */
[----:B------:R-:W-:-:S07]  /*1ec0*/  LOP3.LUT R0, R3, R0, R4, 0xfe, !PT ;  /* 0x0000000003007212 */ /* 0x000fce00078efe04 */
.L_x_3527:
[----:B------:R-:W-:Y:S05]  /*1ed0*/  BSYNC B0 ;  /* 0x0000000000007941 */ /* 0x000fea0003800000 */
.L_x_3526:
[----:B------:R-:W-:Y:S01]  /*1ee0*/  F2FP.F16.F32.PACK_AB R0, RZ, R0 ;  /* 0x00000000ff00723e */ /* 0x000fe200000000ff */
[----:B------:R-:W-:Y:S06]  /*1ef0*/  BRA `(.L_x_3511) ;  /* 0x0000000400187947 */ /* 0x000fec0003800000 */
.L_x_3524:
        /* <DEDUP_REMOVED lines=21> */
.L_x_3533:
[----:B------:R-:W-:Y:S05]  /*2050*/  BSYNC B1 ;  /* 0x0000000000017941 */ /* 0x000fea0003800000 */
.L_x_3532:
[----:B------:R-:W-:Y:S01]  /*2060*/  LEA R3, R0, 0x37800000, 0x17 ;  /* 0x3780000000037811 */ /* 0x000fe200078eb8ff */
[----:B------:R-:W-:-:S05]  /*2070*/  IMAD.SHL.U32 R0, R2, 0x200000, RZ ;  /* 0x0020000002007824 */ /* 0x000fca00078e00ff */
[----:B------:R-:W-:-:S07]  /*2080*/  LOP3.LUT R0, R3, R0, R4, 0xfe, !PT ;  /* 0x0000000003007212 */ /* 0x000fce00078efe04 */
.L_x_3531:
[----:B------:R-:W-:Y:S05]  /*2090*/  BSYNC B0 ;  /* 0x0000000000007941 */ /* 0x000fea0003800000 */
.L_x_3530:
[----:B------:R-:W-:Y:S01]  /*20a0*/  F2FP.F16.F32.PACK_AB R0, RZ, R0 ;  /* 0x00000000ff00723e */ /* 0x000fe200000000ff */
[----:B------:R-:W-:Y:S06]  /*20b0*/  BRA `(.L_x_3511) ;  /* 0x0000000000a87947 */ /* 0x000fec0003800000 */
.L_x_3523:
        /* <DEDUP_REMOVED lines=14> */
.L_x_3537:
[----:B------:R-:W-:Y:S05]  /*21a0*/  BSYNC B0 ;  /* 0x0000000000007941 */ /* 0x000fea0003800000 */
.L_x_3536:
[----:B------:R-:W-:Y:S01]  /*21b0*/  F2FP.F16.F32.PACK_AB R0, RZ, R0 ;  /* 0x00000000ff00723e */ /* 0x000fe200000000ff */
[----:B------:R-:W-:Y:S06]  /*21c0*/  BRA `(.L_x_3511) ;  /* 0x0000000000647947 */ /* 0x000fec0003800000 */
.L_x_3510:
        /* <DEDUP_REMOVED lines=16> */
.L_x_3538:
[----:B------:R-:W-:Y:S01]  /*22d0*/  PRMT R0, RZ, 0x7610, R0 ;  /* 0x00007610ff007816 */ /* 0x000fe20000000000 */
[----:B------:R-:W-:Y:S06]  /*22e0*/  BRA `(.L_x_3511) ;  /* 0x00000000001c7947 */ /* 0x000fec0003800000 */
.L_x_3535:
[----:B------:R-:W2:Y:S02]  /*22f0*/  LDG.E.64 R2, desc[UR36][R2.64] ;  /* 0x0000002402027981 */ /* 0x000ea4000c1e1b00 */
[----:B--2---:R-:W0:Y:S02]  /*2300*/  I2F.U64 R0, R2 ;  /* 0x0000000200007312 */ /* 0x004e240000301000 */
[----:B0-----:R-:W-:Y:S01]  /*2310*/  F2FP.F16.F32.PACK_AB R0, RZ, R0 ;  /* 0x00000000ff00723e */ /* 0x001fe200000000ff */
[----:B------:R-:W-:Y:S06]  /*2320*/  BRA `(.L_x_3511) ;  /* 0x00000000000c7947 */ /* 0x000fec0003800000 */
.L_x_3534:
[----:B------:R-:W2:Y:S02]  /*2330*/  LDG.E R2, desc[UR36][R2.64] ;  /* 0x0000002402027981 */ /* 0x000ea4000c1e1900 */
[----:B--2---:R-:W-:-:S04]  /*2340*/  I2FP.F32.U32 R0, R2 ;  /* 0x0000000200007245 */ /* 0x004fc80000201000 */
[----:B------:R-:W-:-:S07]  /*2350*/  F2FP.F16.F32.PACK_AB R0, RZ, R0 ;  /* 0x00000000ff00723e */ /* 0x000fce00000000ff */
.L_x_3511:
[----:B------:R-:W2:Y:S01]  /*2360*/  LDC.U8 R6, c[0x0][0x424] ;  /* 0x00010900ff067b82 */ /* 0x000ea20000000000 */
[----:B01---5:R-:W-:-:S04]  /*2370*/  HADD2.F32 R2, -RZ, R0.H0_H0 ;  /* 0x20000000ff027230 */ /* 0x023fc80000004100 */
[----:B------:R-:W0:Y:S03]  /*2380*/  MUFU.RCP R3, R2 ;  /* 0x0000000200037308 */ /* 0x000e260000001000 */
[----:B------:R-:W1:Y:S01]  /*2390*/  LDC.U16 R4, c[0x0][0x422] ;  /* 0x00010880ff047b82 */ /* 0x000e620000000400 */
[----:B--2---:R-:W-:Y:S01]  /*23a0*/  PRMT R5, R6, 0x9910, RZ ;  /* 0x0000991006057816 */ /* 0x004fe200000000ff */
[----:B-1----:R-:W-:-:S04]  /*23b0*/  HADD2.F32 R0, -RZ, R4.H0_H0 ;  /* 0x20000004ff007230 */ /* 0x002fc80000004100 */
[----:B------:R-:W-:Y:S02]  /*23c0*/  IMAD.MOV.U32 R4, RZ, RZ, R5 ;  /* 0x000000ffff047224 */ /* 0x000fe400078e0005 */
[----:B0-----:R-:W-:-:S03]  /*23d0*/  FMUL.FTZ R0, R0, R3 ;  /* 0x0000000300007220 */ /* 0x001fc60000410000 */
        /* <DEDUP_REMOVED lines=15> */
.L_x_3542:
[----:B------:R-:W-:-:S06]  /*24d0*/  HADD2.F32 R3, -RZ, R0.H0_H0 ;  /* 0x20000000ff037230 */ /* 0x000fcc0000004100 */
[----:B------:R-:W0:Y:S02]  /*24e0*/  F2I.S64.TRUNC R2, R3 ;  /* 0x0000000300027311 */ /* 0x000e24000020d900 */
[----:B0-----:R3:W-:Y:S01]  /*24f0*/  STG.E.U8 desc[UR36][R16.64], R2 ;  /* 0x0000000210007986 */ /* 0x0017e2000c101124 */
[----:B------:R-:W-:Y:S05]  /*2500*/  BRA `(.L_x_3544) ;  /* 0x0000000c00847947 */ /* 0x000fea0003800000 */
.L_x_3541:
        /* <DEDUP_REMOVED lines=10> */
.L_x_3546:
[----:B------:R-:W-:-:S04]  /*25b0*/  HADD2.F32 R0, -RZ, R0.H0_H0 ;  /* 0x20000000ff007230 */ /* 0x000fc80000004100 */
[----:B------:R-:W0:Y:S02]  /*25c0*/  F2I.FTZ.TRUNC.NTZ R3, R0 ;  /* 0x0000000000037305 */ /* 0x000e24000021f100 */
[----:B0-----:R1:W-:Y:S01]  /*25d0*/  STG.E desc[UR36][R16.64], R3 ;  /* 0x0000000310007986 */ /* 0x0013e2000c101924 */
[----:B------:R-:W-:Y:S05]  /*25e0*/  BRA `(.L_x_3544) ;  /* 0x0000000c004c7947 */ /* 0x000fea0003800000 */
.L_x_3545:
[----:B------:R-:W-:-:S04]  /*25f0*/  HADD2.F32 R0, -RZ, R0.H0_H0 ;  /* 0x20000000ff007230 */ /* 0x000fc80000004100 */
[----:B------:R-:W0:Y:S02]  /*2600*/  F2I.FTZ.TRUNC.NTZ R3, R0 ;  /* 0x0000000000037305 */ /* 0x000e24000021f100 */
[----:B0-----:R2:W-:Y:S01]  /*2610*/  STG.E.U16 desc[UR36][R16.64], R3 ;  /* 0x0000000310007986 */ /* 0x0015e2000c101524 */
[----:B------:R-:W-:Y:S05]  /*2620*/  BRA `(.L_x_3544) ;  /* 0x0000000c003c7947 */ /* 0x000fea0003800000 */
.L_x_3540:
        /* <DEDUP_REMOVED lines=9> */
.L_x_3548:
[----:B------:R0:W-:Y:S01]  /*26c0*/  STG.E.U16 desc[UR36][R16.64], R0 ;  /* 0x0000000010007986 */ /* 0x0001e2000c101524 */
[----:B------:R-:W-:Y:S05]  /*26d0*/  BRA `(.L_x_3544) ;  /* 0x0000000c00107947 */ /* 0x000fea0003800000 */
.L_x_3547:
        /* <DEDUP_REMOVED lines=10> */
.L_x_3550:
[----:B------:R-:W-:-:S05]  /*2780*/  HADD2.F32 R0, -RZ, R0.H0_H0 ;  /* 0x20000000ff007230 */ /* 0x000fca0000004100 */
[----:B------:R-:W-:-:S04]  /*2790*/  F2FP.F16.F32.PACK_AB R0, RZ, R0 ;  /* 0x00000000ff00723e */ /* 0x000fc800000000ff */
[----:B------:R-:W-:-:S05]  /*27a0*/  PRMT R0, R0, 0x5410, RZ ;  /* 0x0000541000007816 */ /* 0x000fca00000000ff */
[----:B------:R0:W-:Y:S01]  /*27b0*/  STG.E desc[UR36][R16.64], R0 ;  /* 0x0000000010007986 */ /* 0x0001e2000c101924 */
[----:B------:R-:W-:Y:S05]  /*27c0*/  BRA `(.L_x_3544) ;  /* 0x0000000800d47947 */ /* 0x000fea0003800000 */
.L_x_3549:
[----:B------:R-:W-:-:S05]  /*27d0*/  HADD2.F32 R2, -RZ, R0.H0_H0 ;  /* 0x20000000ff027230 */ /* 0x000fca0000004100 */
[----:B------:R-:W-:-:S06]  /*27e0*/  FMUL.FTZ R2, R2, 1 ;  /* 0x3f80000002027820 */ /* 0x000fcc0000410000 */
[----:B------:R-:W0:Y:S02]  /*27f0*/  F2F.F64.F32 R2, R2 ;  /* 0x0000000200027310 */ /* 0x000e240000201800 */
[----:B0-----:R0:W-:Y:S01]  /*2800*/  STG.E.64 desc[UR36][R16.64], R2 ;  /* 0x0000000210007986 */ /* 0x0011e2000c101b24 */
[----:B------:R-:W-:Y:S05]  /*2810*/  BRA `(.L_x_3544) ;  /* 0x0000000800c07947 */ /* 0x000fea0003800000 */
.L_x_3539:
        /* <DEDUP_REMOVED lines=13> */
.L_x_3553:
[----:B------:R-:W-:Y:S01]  /*28f0*/  HADD2.F32 R0, -RZ, R0.H0_H0 ;  /* 0x20000000ff007230 */ /* 0x000fe20000004100 */
[----:B------:R-:W-:-:S04]  /*2900*/  CS2R R6, SRZ ;  /* 0x0000000000067805 */ /* 0x000fc8000001ff00 */
[----:B------:R-:W-:-:S04]  /*2910*/  FMUL.FTZ R0, R0, 1 ;  /* 0x3f80000000007820 */ /* 0x000fc80000410000 */
[----:B------:R-:W0:Y:S02]  /*2920*/  F2F.F64.F32 R4, R0 ;  /* 0x0000000000047310 */ /* 0x000e240000201800 */
[----:B0-----:R0:W-:Y:S01]  /*2930*/  STG.E.128 desc[UR36][R16.64], R4 ;  /* 0x0000000410007986 */ /* 0x0011e2000c101d24 */
[----:B------:R-:W-:Y:S05]  /*2940*/  BRA `(.L_x_3544) ;  /* 0x0000000800747947 */ /* 0x000fea0003800000 */
.L_x_3552:
        /* <DEDUP_REMOVED lines=21> */
.L_x_3557:
[----:B------:R-:W-:Y:S05]  /*2aa0*/  BSYNC B0 ;  /* 0x0000000000007941 */ /* 0x000fea0003800000 */
.L_x_3556:
[----:B------:R-:W-:-:S05]  /*2ab0*/  LOP3.LUT R3, R0, R3, RZ, 0xfc, !PT ;  /* 0x0000000300037212 */ /* 0x000fca00078efcff */
[----:B------:R0:W-:Y:S01]  /*2ac0*/  STG.E.U8 desc[UR36][R16.64], R3 ;  /* 0x0000000310007986 */ /* 0x0001e2000c101124 */
[----:B------:R-:W-:Y:S05]  /*2ad0*/  BRA `(.L_x_3544) ;  /* 0x0000000800107947 */ /* 0x000fea0003800000 */
.L_x_3555:
        /* <DEDUP_REMOVED lines=13> */
.L_x_3559:
[----:B------:R-:W-:Y:S01]  /*2bb0*/  IMAD.MOV.U32 R0, RZ, RZ, 0x7f ;  /* 0x0000007fff007424 */ /* 0x000fe200078e00ff */
[----:B------:R-:W-:-:S04]  /*2bc0*/  ISETP.GT.U32.AND P0, PT, R2, 0x7f800000, PT ;  /* 0x7f8000000200780c */ /* 0x000fc80003f04070 */
[----:B------:R-:W-:-:S09]  /*2bd0*/  SEL R0, R0, 0x7c, P0 ;  /* 0x0000007c00007807 */ /* 0x000fd20000000000 */
.L_x_3560:
[----:B------:R-:W-:Y:S05]  /*2be0*/  BSYNC B0 ;  /* 0x0000000000007941 */ /* 0x000fea0003800000 */
.L_x_3558:
[----:B------:R-:W-:-:S04]  /*2bf0*/  LOP3.LUT R2, R3, 0x80000000, RZ, 0xc0, !PT ;  /* 0x8000000003027812 */ /* 0x000fc800078ec0ff */
[----:B------:R-:W-:-:S04]  /*2c00*/  SHF.R.U32.HI R3, RZ, 0x18, R2 ;  /* 0x00000018ff037819 */ /* 0x000fc80000011602 */
[----:B------:R-:W-:-:S05]  /*2c10*/  LOP3.LUT R3, R0, R3, RZ, 0xfc, !PT ;  /* 0x0000000300037212 */ /* 0x000fca00078efcff */
[----:B------:R0:W-:Y:S01]  /*2c20*/  STG.E.U8 desc[UR36][R16.64], R3 ;  /* 0x0000000310007986 */ /* 0x0001e2000c101124 */
[----:B------:R-:W-:Y:S05]  /*2c30*/  BRA `(.L_x_3544) ;  /* 0x0000000400b87947 */ /* 0x000fea0003800000 */
.L_x_3554:
[----:B------:R-:W-:-:S05]  /*2c40*/  HADD2.F32 R0, -RZ, R0.H0_H0 ;  /* 0x20000000ff007230 */ /* 0x000fca0000004100 */
[----:B------:R-:W-:-:S05]  /*2c50*/  F2FP.BF16.F32.PACK_AB R0, RZ, R0 ;  /* 0x00000000ff00723e */ /* 0x000fca00000010ff */
[----:B------:R0:W-:Y:S01]  /*2c60*/  STG.E.U16 desc[UR36][R16.64], R0 ;  /* 0x0000000010007986 */ /* 0x0001e2000c101524 */
[----:B------:R-:W-:Y:S05]  /*2c70*/  BRA `(.L_x_3544) ;  /* 0x0000000400a87947 */ /* 0x000fea0003800000 */
.L_x_3551:
        /* <DEDUP_REMOVED lines=12> */
.L_x_3563:
        /* <DEDUP_REMOVED lines=17> */
.L_x_3566:
[----:B------:R-:W-:-:S04]  /*2e50*/  LOP3.LUT R2, R3, 0x80000000, RZ, 0xc0, !PT ;  /* 0x8000000003027812 */ /* 0x000fc800078ec0ff */
[----:B------:R-:W-:-:S04]  /*2e60*/  SHF.R.U32.HI R3, RZ, 0x18, R2 ;  /* 0x00000018ff037819 */ /* 0x000fc80000011602 */
[----:B------:R-:W-:-:S04]  /*2e70*/  LOP3.LUT R0, R0, R3, RZ, 0xfc, !PT ;  /* 0x0000000300007212 */ /* 0x000fc800078efcff */
[----:B------:R-:W-:-:S07]  /*2e80*/  PRMT R8, R0, 0x7610, R8 ;  /* 0x0000761000087816 */ /* 0x000fce0000000008 */
.L_x_3565:
[----:B------:R-:W-:Y:S05]  /*2e90*/  BSYNC B0 ;  /* 0x0000000000007941 */ /* 0x000fea0003800000 */
.L_x_3564:
[----:B------:R0:W-:Y:S01]  /*2ea0*/  STG.E.U8 desc[UR36][R16.64], R8 ;  /* 0x0000000810007986 */ /* 0x0001e2000c101124 */
[----:B------:R-:W-:Y:S05]  /*2eb0*/  BRA `(.L_x_3544) ;  /* 0x0000000400187947 */ /* 0x000fea0003800000 */
.L_x_3562:
        /* <DEDUP_REMOVED lines=17> */
.L_x_3569:
[----:B------:R-:W-:-:S04]  /*2fd0*/  LOP3.LUT R2, R3, 0x80000000, RZ, 0xc0, !PT ;  /* 0x8000000003027812 */ /* 0x000fc800078ec0ff */
[----:B------:R-:W-:-:S04]  /*2fe0*/  SHF.R.U32.HI R3, RZ, 0x18, R2 ;  /* 0x00000018ff037819 */ /* 0x000fc80000011602 */
[----:B------:R-:W-:-:S04]  /*2ff0*/  LOP3.LUT R0, R0, R3, RZ, 0xfc, !PT ;  /* 0x0000000300007212 */ /* 0x000fc800078efcff */
[----:B------:R-:W-:-:S07]  /*3000*/  PRMT R8, R0, 0x7610, R8 ;  /* 0x0000761000087816 */ /* 0x000fce0000000008 */
.L_x_3568:
[----:B------:R-:W-:Y:S05]  /*3010*/  BSYNC B0 ;  /* 0x0000000000007941 */ /* 0x000fea0003800000 */
.L_x_3567:
[----:B------:R0:W-:Y:S01]  /*3020*/  STG.E.U8 desc[UR36][R16.64], R8 ;  /* 0x0000000810007986 */ /* 0x0001e2000c101124 */
[----:B------:R-:W-:Y:S05]  /*3030*/  BRA `(.L_x_3544) ;  /* 0x0000000000b87947 */ /* 0x000fea0003800000 */
.L_x_3561:
        /* <DEDUP_REMOVED lines=22> */
.L_x_3543:
        /* <DEDUP_REMOVED lines=16> */
.L_x_3572:
[----:B------:R-:W-:Y:S05]  /*32a0*/  BRA `(.L_x_3544) ;  /* 0x00000000001c7947 */ /* 0x000fea0003800000 */
.L_x_3571:
[----:B------:R-:W-:-:S06]  /*32b0*/  HADD2.F32 R2, -RZ, R0.H0_H0 ;  /* 0x20000000ff027230 */ /* 0x000fcc0000004100 */
[----:B------:R-:W0:Y:S02]  /*32c0*/  F2I.U64.TRUNC R2, R2 ;  /* 0x0000000200027311 */ /* 0x000e24000020d800 */
[----:B0-----:R0:W-:Y:S01]  /*32d0*/  STG.E.64 desc[UR36][R16.64], R2 ;  /* 0x0000000210007986 */ /* 0x0011e2000c101b24 */
[----:B------:R-:W-:Y:S05]  /*32e0*/  BRA `(.L_x_3544) ;  /* 0x00000000000c7947 */ /* 0x000fea0003800000 */
.L_x_3570:
[----:B------:R-:W-:-:S04]  /*32f0*/  HADD2.F32 R0, -RZ, R0.H0_H0 ;  /* 0x20000000ff007230 */ /* 0x000fc80000004100 */
[----:B------:R-:W0:Y:S02]  /*3300*/  F2I.FTZ.U32.TRUNC.NTZ R3, R0 ;  /* 0x0000000000037305 */ /* 0x000e24000021f000 */
[----:B0-----:R0:W-:Y:S02]  /*3310*/  STG.E desc[UR36][R16.64], R3 ;  /* 0x0000000310007986 */ /* 0x0011e4000c101924 */
.L_x_3544:
[----:B------:R-:W-:-:S04]  /*3320*/  IMAD R18, R23, 0x200, R18 ;  /* 0x0000020017127824 */ /* 0x000fc800078e0212 */
[----:B------:R-:W-:-:S07]  /*3330*/  VIADD R19, R18, 0x80 ;  /* 0x0000008012137836 */ /* 0x000fce0000000000 */
.L_x_3504:
[----:B------:R-:W-:Y:S05]  /*3340*/  BSYNC B6 ;  /* 0x0000000000067941 */ /* 0x000fea0003800000 */
.L_x_3503:
        /* <DEDUP_REMOVED lines=307> */
.L_x_3575:
        /* <DEDUP_REMOVED lines=22> */
.L_x_3579:
[----:B------:R-:W2:Y:S02]  /*47e0*/  LDG.E.U8 R2, desc[UR36][R2.64] ;  /* 0x0000002402027981 */ /* 0x000ea4000c1e1100 */
[----:B--2---:R-:W-:-:S04]  /*47f0*/  I2FP.F32.U32 R0, R2 ;  /* 0x0000000200007245 */ /* 0x004fc80000201000 */
[----:B------:R-:W-:Y:S01]  /*4800*/  F2FP.F16.F32.PACK_AB R0, RZ, R0 ;  /* 0x00000000ff00723e */ /* 0x000fe200000000ff */
[----:B------:R-:W-:Y:S06]  /*4810*/  BRA `(.L_x_3581) ;  /* 0x0000000c00887947 */ /* 0x000fec0003800000 */
.L_x_3578:
        /* <DEDUP_REMOVED lines=10> */
.L_x_3583:
[----:B------:R-:W2:Y:S02]  /*48c0*/  LDG.E R2, desc[UR36][R2.64] ;  /* 0x0000002402027981 */ /* 0x000ea4000c1e1900 */
[----:B--2---:R-:W-:-:S04]  /*48d0*/  I2FP.F32.S32 R0, R2 ;  /* 0x0000000200007245 */ /* 0x004fc80000201400 */
[----:B------:R-:W-:Y:S01]  /*48e0*/  F2FP.F16.F32.PACK_AB R0, RZ, R0 ;  /* 0x00000000ff00723e */ /* 0x000fe200000000ff */
[----:B------:R-:W-:Y:S06]  /*48f0*/  BRA `(.L_x_3581) ;  /* 0x0000000c00507947 */ /* 0x000fec0003800000 */
.L_x_3582:
[----:B------:R-:W2:Y:S02]  /*4900*/  LDG.E.U16 R2, desc[UR36][R2.64] ;  /* 0x0000002402027981 */ /* 0x000ea4000c1e1500 */
[----:B--2---:R-:W0:Y:S02]  /*4910*/  I2F.S16 R0, R2 ;  /* 0x0000000200007306 */ /* 0x004e240000101400 */
[----:B0-----:R-:W-:Y:S01]  /*4920*/  F2FP.F16.F32.PACK_AB R0, RZ, R0 ;  /* 0x00000000ff00723e */ /* 0x001fe200000000ff */
[----:B------:R-:W-:Y:S06]  /*4930*/  BRA `(.L_x_3581) ;  /* 0x0000000c00407947 */ /* 0x000fec0003800000 */
.L_x_3577:
        /* <DEDUP_REMOVED lines=9> */
.L_x_3585:
[----:B------:R0:W5:Y:S01]  /*49d0*/  LDG.E.U16 R0, desc[UR36][R2.64] ;  /* 0x0000002402007981 */ /* 0x000162000c1e1500 */
[----:B------:R-:W-:Y:S05]  /*49e0*/  BRA `(.L_x_3581) ;  /* 0x0000000c00147947 */ /* 0x000fea0003800000 */
.L_x_3584:
        /* <DEDUP_REMOVED lines=9> */
.L_x_3587:
[----:B------:R1:W5:Y:S01]  /*4a80*/  LDG.E.U16 R0, desc[UR36][R2.64] ;  /* 0x0000002402007981 */ /* 0x000362000c1e1500 */
[----:B------:R-:W-:Y:S05]  /*4a90*/  BRA `(.L_x_3581) ;  /* 0x0000000800e87947 */ /* 0x000fea0003800000 */
.L_x_3586:
        /* <DEDUP_REMOVED lines=8> */
.L_x_3576:
        /* <DEDUP_REMOVED lines=13> */
.L_x_3590:
        /* <DEDUP_REMOVED lines=8> */
.L_x_3589:
        /* <DEDUP_REMOVED lines=28> */
.L_x_3592:
        /* <DEDUP_REMOVED lines=15> */
.L_x_3591:
[----:B------:R-:W2:Y:S02]  /*4f20*/  LDG.E.U16 R0, desc[UR36][R2.64] ;  /* 0x0000002402007981 */ /* 0x000ea4000c1e1500 */
[----:B--2---:R-:W-:-:S05]  /*4f30*/  IMAD.U32 R0, R0, 0x10000, RZ ;  /* 0x0001000000007824 */ /* 0x004fca00078e00ff */
[----:B------:R-:W-:Y:S01]  /*4f40*/  F2FP.F16.F32.PACK_AB R0, RZ, R0 ;  /* 0x00000000ff00723e */ /* 0x000fe200000000ff */
[----:B------:R-:W-:Y:S06]  /*4f50*/  BRA `(.L_x_3581) ;  /* 0x0000000400b87947 */ /* 0x000fec0003800000 */
.L_x_3588:
        /* <DEDUP_REMOVED lines=12> */
.L_x_3595:
        /* <DEDUP_REMOVED lines=21> */
.L_x_3599:
[----:B------:R-:W-:Y:S05]  /*5170*/  BSYNC B1 ;  /* 0x0000000000017941 */ /* 0x000fea0003800000 */
.L_x_3598:
[----:B------:R-:W-:Y:S01]  /*5180*/  LEA R3, R0, 0x3b800000, 0x17 ;  /* 0x3b80000000037811 */ /* 0x000fe200078eb8ff */
[----:B------:R-:W-:-:S05]  /*5190*/  IMAD.SHL.U32 R0, R2, 0x100000, RZ ;  /* 0x0010000002007824 */ /* 0x000fca00078e00ff */
[----:B------:R-:W-:-:S07]  /*51a0*/  LOP3.LUT R0, R3, R0, R4, 0xfe, !PT ;  /* 0x0000000003007212 */ /* 0x000fce00078efe04 */
.L_x_3597:
[----:B------:R-:W-:Y:S05]  /*51b0*/  BSYNC B0 ;  /* 0x0000000000007941 */ /* 0x000fea0003800000 */
.L_x_3596:
[----:B------:R-:W-:Y:S01]  /*51c0*/  F2FP.F16.F32.PACK_AB R0, RZ, R0 ;  /* 0x00000000ff00723e */ /* 0x000fe200000000ff */
[----:B------:R-:W-:Y:S06]  /*51d0*/  BRA `(.L_x_3581) ;  /* 0x0000000400187947 */ /* 0x000fec0003800000 */
.L_x_3594:
        /* <DEDUP_REMOVED lines=21> */
.L_x_3603:
[----:B------:R-:W-:Y:S05]  /*5330*/  BSYNC B1 ;  /* 0x0000000000017941 */ /* 0x000fea0003800000 */
.L_x_3602:
[----:B------:R-:W-:Y:S01]  /*5340*/  LEA R3, R0, 0x37800000, 0x17 ;  /* 0x3780000000037811 */ /* 0x000fe200078eb8ff */
[----:B------:R-:W-:-:S05]  /*5350*/  IMAD.SHL.U32 R0, R2, 0x200000, RZ ;  /* 0x0020000002007824 */ /* 0x000fca00078e00ff */
[----:B------:R-:W-:-:S07]  /*5360*/  LOP3.LUT R0, R3, R0, R4, 0xfe, !PT ;  /* 0x0000000003007212 */ /* 0x000fce00078efe04 */
.L_x_3601:
[----:B------:R-:W-:Y:S05]  /*5370*/  BSYNC B0 ;  /* 0x0000000000007941 */ /* 0x000fea0003800000 */
.L_x_3600:
[----:B------:R-:W-:Y:S01]  /*5380*/  F2FP.F16.F32.PACK_AB R0, RZ, R0 ;  /* 0x00000000ff00723e */ /* 0x000fe200000000ff */
[----:B------:R-:W-:Y:S06]  /*5390*/  BRA `(.L_x_3581) ;  /* 0x0000000000a87947 */ /* 0x000fec0003800000 */
.L_x_3593:
        /* <DEDUP_REMOVED lines=14> */
.L_x_3607:
[----:B------:R-:W-:Y:S05]  /*5480*/  BSYNC B0 ;  /* 0x0000000000007941 */ /* 0x000fea0003800000 */
.L_x_3606:
[----:B------:R-:W-:Y:S01]  /*5490*/  F2FP.F16.F32.PACK_AB R0, RZ, R0 ;  /* 0x00000000ff00723e */ /* 0x000fe200000000ff */
[----:B------:R-:W-:Y:S06]  /*54a0*/  BRA `(.L_x_3581) ;  /* 0x0000000000647947 */ /* 0x000fec0003800000 */
.L_x_3580:
        /* <DEDUP_REMOVED lines=16> */
.L_x_3608:
[----:B------:R-:W-:Y:S01]  /*55b0*/  PRMT R0, RZ, 0x7610, R0 ;  /* 0x00007610ff007816 */ /* 0x000fe20000000000 */
[----:B------:R-:W-:Y:S06]  /*55c0*/  BRA `(.L_x_3581) ;  /* 0x00000000001c7947 */ /* 0x000fec0003800000 */
.L_x_3605:
[----:B------:R-:W2:Y:S02]  /*55d0*/  LDG.E.64 R2, desc[UR36][R2.64] ;  /* 0x0000002402027981 */ /* 0x000ea4000c1e1b00 */
[----:B--2---:R-:W0:Y:S02]  /*55e0*/  I2F.U64 R0, R2 ;  /* 0x0000000200007312 */ /* 0x004e240000301000 */
[----:B0-----:R-:W-:Y:S01]  /*55f0*/  F2FP.F16.F32.PACK_AB R0, RZ, R0 ;  /* 0x00000000ff00723e */ /* 0x001fe200000000ff */
[----:B------:R-:W-:Y:S06]  /*5600*/  BRA `(.L_x_3581) ;  /* 0x00000000000c7947 */ /* 0x000fec0003800000 */
.L_x_3604:
[----:B------:R-:W2:Y:S02]  /*5610*/  LDG.E R2, desc[UR36][R2.64] ;  /* 0x0000002402027981 */ /* 0x000ea4000c1e1900 */
[----:B--2---:R-:W-:-:S04]  /*5620*/  I2FP.F32.U32 R0, R2 ;  /* 0x0000000200007245 */ /* 0x004fc80000201000 */
[----:B------:R-:W-:-:S07]  /*5630*/  F2FP.F16.F32.PACK_AB R0, RZ, R0 ;  /* 0x00000000ff00723e */ /* 0x000fce00000000ff */
.L_x_3581:
[----:B------:R-:W2:Y:S01]  /*5640*/  LDC.U8 R5, c[0x0][0x424] ;  /* 0x00010900ff057b82 */ /* 0x000ea20000000000 */
[----:B-----5:R-:W-:-:S06]  /*5650*/  HADD2.F32 R0, -RZ, R0.H0_H0 ;  /* 0x20000000ff007230 */ /* 0x020fcc0000004100 */
[----:B------:R-:W3:Y:S01]  /*5660*/  MUFU.RCP R0, R0 ;  /* 0x0000000000007308 */ /* 0x000ee20000001000 */
[----:B01----:R-:W0:Y:S01]  /*5670*/  LDC.U16 R2, c[0x0][0x422] ;  /* 0x00010880ff027b82 */ /* 0x003e220000000400 */
[----:B--2---:R-:W-:-:S04]  /*5680*/  PRMT R4, R5, 0x9910, RZ ;  /* 0x0000991005047816 */ /* 0x004fc800000000ff */
[----:B------:R-:W-:Y:S01]  /*5690*/  ISETP.GT.AND P0, PT, R4, 0x9, PT ;  /* 0x000000090400780c */ /* 0x000fe20003f04270 */
[----:B0-----:R-:W-:-:S05]  /*56a0*/  HADD2.F32 R3, -RZ, R2.H0_H0 ;  /* 0x20000002ff037230 */ /* 0x001fca0000004100 */
[----:B---3--:R-:W-:-:S05]  /*56b0*/  FMUL.FTZ R2, R3, R0 ;  /* 0x0000000003027220 */ /* 0x008fca0000410000 */
[----:B------:R-:W-:Y:S02]  /*56c0*/  F2FP.F16.F32.PACK_AB R2, RZ, R2 ;  /* 0x00000002ff02723e */ /* 0x000fe400000000ff */
        /* <DEDUP_REMOVED lines=13> */
.L_x_3612:
[----:B------:R-:W-:-:S06]  /*57a0*/  HADD2.F32 R3, -RZ, R2.H0_H0 ;  /* 0x20000002ff037230 */ /* 0x000fcc0000004100 */
[----:B------:R-:W0:Y:S02]  /*57b0*/  F2I.S64.TRUNC R2, R3 ;  /* 0x0000000300027311 */ /* 0x000e24000020d900 */
[----:B0-----:R0:W-:Y:S01]  /*57c0*/  STG.E.U8 desc[UR36][R16.64], R2 ;  /* 0x0000000210007986 */ /* 0x0011e2000c101124 */
[----:B------:R-:W-:Y:S05]  /*57d0*/  BRA `(.L_x_3614) ;  /* 0x0000000c00847947 */ /* 0x000fea0003800000 */
.L_x_3611:
        /* <DEDUP_REMOVED lines=10> */
.L_x_3616:
[----:B------:R-:W-:-:S04]  /*5880*/  HADD2.F32 R2, -RZ, R2.H0_H0 ;  /* 0x20000002ff027230 */ /* 0x000fc80000004100 */
[----:B------:R-:W0:Y:S02]  /*5890*/  F2I.FTZ.TRUNC.NTZ R3, R2 ;  /* 0x0000000200037305 */ /* 0x000e24000021f100 */
[----:B0-----:R0:W-:Y:S01]  /*58a0*/  STG.E desc[UR36][R16.64], R3 ;  /* 0x0000000310007986 */ /* 0x0011e2000c101924 */
[----:B------:R-:W-:Y:S05]  /*58b0*/  BRA `(.L_x_3614) ;  /* 0x0000000c004c7947 */ /* 0x000fea0003800000 */
.L_x_3615:
[----:B------:R-:W-:-:S04]  /*58c0*/  HADD2.F32 R2, -RZ, R2.H0_H0 ;  /* 0x20000002ff027230 */ /* 0x000fc80000004100 */
[----:B------:R-:W0:Y:S02]  /*58d0*/  F2I.FTZ.TRUNC.NTZ R3, R2 ;  /* 0x0000000200037305 */ /* 0x000e24000021f100 */
[----:B0-----:R0:W-:Y:S01]  /*58e0*/  STG.E.U16 desc[UR36][R16.64], R3 ;  /* 0x0000000310007986 */ /* 0x0011e2000c101524 */
[----:B------:R-:W-:Y:S05]  /*58f0*/  BRA `(.L_x_3614) ;  /* 0x0000000c003c7947 */ /* 0x000fea0003800000 */
.L_x_3610:
        /* <DEDUP_REMOVED lines=9> */
.L_x_3618:
[----:B------:R0:W-:Y:S01]  /*5990*/  STG.E.U16 desc[UR36][R16.64], R2 ;  /* 0x0000000210007986 */ /* 0x0001e2000c101524 */
[----:B------:R-:W-:Y:S05]  /*59a0*/  BRA `(.L_x_3614) ;  /* 0x0000000c00107947 */ /* 0x000fea0003800000 */
.L_x_3617:
        /* <DEDUP_REMOVED lines=10> */
.L_x_3620:
[----:B------:R-:W-:-:S05]  /*5a50*/  HADD2.F32 R0, -RZ, R2.H0_H0 ;  /* 0x20000002ff007230 */ /* 0x000fca0000004100 */
[----:B------:R-:W-:-:S04]  /*5a60*/  F2FP.F16.F32.PACK_AB R0, RZ, R0 ;  /* 0x00000000ff00723e */ /* 0x000fc800000000ff */
[----:B------:R-:W-:-:S05]  /*5a70*/  PRMT R0, R0, 0x5410, RZ ;  /* 0x0000541000007816 */ /* 0x000fca00000000ff */
[----:B------:R0:W-:Y:S01]  /*5a80*/  STG.E desc[UR36][R16.64], R0 ;  /* 0x0000000010007986 */ /* 0x0001e2000c101924 */
[----:B------:R-:W-:Y:S05]  /*5a90*/  BRA `(.L_x_3614) ;  /* 0x0000000800d47947 */ /* 0x000fea0003800000 */
.L_x_3619:
[----:B------:R-:W-:-:S05]  /*5aa0*/  HADD2.F32 R2, -RZ, R2.H0_H0 ;  /* 0x20000002ff027230 */ /* 0x000fca0000004100 */
[----:B------:R-:W-:-:S06]  /*5ab0*/  FMUL.FTZ R2, R2, 1 ;  /* 0x3f80000002027820 */ /* 0x000fcc0000410000 */
[----:B------:R-:W0:Y:S02]  /*5ac0*/  F2F.F64.F32 R2, R2 ;  /* 0x0000000200027310 */ /* 0x000e240000201800 */
[----:B0-----:R0:W-:Y:S01]  /*5ad0*/  STG.E.64 desc[UR36][R16.64], R2 ;  /* 0x0000000210007986 */ /* 0x0011e2000c101b24 */
[----:B------:R-:W-:Y:S05]  /*5ae0*/  BRA `(.L_x_3614) ;  /* 0x0000000800c07947 */ /* 0x000fea0003800000 */
.L_x_3609:
        /* <DEDUP_REMOVED lines=13> */
.L_x_3623:
[----:B------:R-:W-:Y:S01]  /*5bc0*/  HADD2.F32 R2, -RZ, R2.H0_H0 ;  /* 0x20000002ff027230 */ /* 0x000fe20000004100 */
[----:B------:R-:W-:-:S04]  /*5bd0*/  CS2R R6, SRZ ;  /* 0x0000000000067805 */ /* 0x000fc8000001ff00 */
[----:B------:R-:W-:-:S04]  /*5be0*/  FMUL.FTZ R2, R2, 1 ;  /* 0x3f80000002027820 */ /* 0x000fc80000410000 */
[----:B------:R-:W0:Y:S02]  /*5bf0*/  F2F.F64.F32 R4, R2 ;  /* 0x0000000200047310 */ /* 0x000e240000201800 */
[----:B0-----:R0:W-:Y:S01]  /*5c00*/  STG.E.128 desc[UR36][R16.64], R4 ;  /* 0x0000000410007986 */ /* 0x0011e2000c101d24 */
[----:B------:R-:W-:Y:S05]  /*5c10*/  BRA `(.L_x_3614) ;  /* 0x0000000800747947 */ /* 0x000fea0003800000 */
.L_x_3622:
        /* <DEDUP_REMOVED lines=21> */
.L_x_3627:
[----:B------:R-:W-:Y:S05]  /*5d70*/  BSYNC B0 ;  /* 0x0000000000007941 */ /* 0x000fea0003800000 */
.L_x_3626:
[----:B------:R-:W-:-:S05]  /*5d80*/  LOP3.LUT R3, R0, R3, RZ, 0xfc, !PT ;  /* 0x0000000300037212 */ /* 0x000fca00078efcff */
[----:B------:R0:W-:Y:S01]  /*5d90*/  STG.E.U8 desc[UR36][R16.64], R3 ;  /* 0x0000000310007986 */ /* 0x0001e2000c101124 */
[----:B------:R-:W-:Y:S05]  /*5da0*/  BRA `(.L_x_3614) ;  /* 0x0000000800107947 */ /* 0x000fea0003800000 */
.L_x_3625:
        /* <DEDUP_REMOVED lines=13> */
.L_x_3629:
[----:B------:R-:W-:Y:S01]  /*5e80*/  IMAD.MOV.U32 R0, RZ, RZ, 0x7f ;  /* 0x0000007fff007424 */ /* 0x000fe200078e00ff */
[----:B------:R-:W-:-:S04]  /*5e90*/  ISETP.GT.U32.AND P0, PT, R2, 0x7f800000, PT ;  /* 0x7f8000000200780c */ /* 0x000fc80003f04070 */
[----:B------:R-:W-:-:S09]  /*5ea0*/  SEL R0, R0, 0x7c, P0 ;  /* 0x0000007c00007807 */ /* 0x000fd20000000000 */
.L_x_3630:
[----:B------:R-:W-:Y:S05]  /*5eb0*/  BSYNC B0 ;  /* 0x0000000000007941 */ /* 0x000fea0003800000 */
.L_x_3628:
[----:B------:R-:W-:-:S04]  /*5ec0*/  LOP3.LUT R2, R3, 0x80000000, RZ, 0xc0, !PT ;  /* 0x8000000003027812 */ /* 0x000fc800078ec0ff */
[----:B------:R-:W-:-:S04]  /*5ed0*/  SHF.R.U32.HI R3, RZ, 0x18, R2 ;  /* 0x00000018ff037819 */ /* 0x000fc80000011602 */
[----:B------:R-:W-:-:S05]  /*5ee0*/  LOP3.LUT R3, R0, R3, RZ, 0xfc, !PT ;  /* 0x0000000300037212 */ /* 0x000fca00078efcff */
[----:B------:R0:W-:Y:S01]  /*5ef0*/  STG.E.U8 desc[UR36][R16.64], R3 ;  /* 0x0000000310007986 */ /* 0x0001e2000c101124 */
[----:B------:R-:W-:Y:S05]  /*5f00*/  BRA `(.L_x_3614) ;  /* 0x0000000400b87947 */ /* 0x000fea0003800000 */
.L_x_3624:
[----:B------:R-:W-:-:S05]  /*5f10*/  HADD2.F32 R0, -RZ, R2.H0_H0 ;  /* 0x20000002ff007230 */ /* 0x000fca0000004100 */
[----:B------:R-:W-:-:S05]  /*5f20*/  F2FP.BF16.F32.PACK_AB R0, RZ, R0 ;  /* 0x00000000ff00723e */ /* 0x000fca00000010ff */
[----:B------:R0:W-:Y:S01]  /*5f30*/  STG.E.U16 desc[UR36][R16.64], R0 ;  /* 0x0000000010007986 */ /* 0x0001e2000c101524 */
[----:B------:R-:W-:Y:S05]  /*5f40*/  BRA `(.L_x_3614) ;  /* 0x0000000400a87947 */ /* 0x000fea0003800000 */
.L_x_3621:
        /* <DEDUP_REMOVED lines=12> */
.L_x_3633:
        /* <DEDUP_REMOVED lines=17> */
.L_x_3636:
[----:B------:R-:W-:-:S04]  /*6120*/  LOP3.LUT R2, R3, 0x80000000, RZ, 0xc0, !PT ;  /* 0x8000000003027812 */ /* 0x000fc800078ec0ff */
[----:B------:R-:W-:-:S04]  /*6130*/  SHF.R.U32.HI R3, RZ, 0x18, R2 ;  /* 0x00000018ff037819 */ /* 0x000fc80000011602 */
[----:B------:R-:W-:-:S04]  /*6140*/  LOP3.LUT R0, R0, R3, RZ, 0xfc, !PT ;  /* 0x0000000300007212 */ /* 0x000fc800078efcff */
[----:B------:R-:W-:-:S07]  /*6150*/  PRMT R8, R0, 0x7610, R8 ;  /* 0x0000761000087816 */ /* 0x000fce0000000008 */
.L_x_3635:
[----:B------:R-:W-:Y:S05]  /*6160*/  BSYNC B0 ;  /* 0x0000000000007941 */ /* 0x000fea0003800000 */
.L_x_3634:
[----:B------:R3:W-:Y:S01]  /*6170*/  STG.E.U8 desc[UR36][R16.64], R8 ;  /* 0x0000000810007986 */ /* 0x0007e2000c101124 */
[----:B------:R-:W-:Y:S05]  /*6180*/  BRA `(.L_x_3614) ;  /* 0x0000000400187947 */ /* 0x000fea0003800000 */
.L_x_3632:
        /* <DEDUP_REMOVED lines=17> */
.L_x_3639:
[----:B------:R-:W-:-:S04]  /*62a0*/  LOP3.LUT R2, R3, 0x80000000, RZ, 0xc0, !PT ;  /* 0x8000000003027812 */ /* 0x000fc800078ec0ff */
[----:B------:R-:W-:-:S04]  /*62b0*/  SHF.R.U32.HI R3, RZ, 0x18, R2 ;  /* 0x00000018ff037819 */ /* 0x000fc80000011602 */
[----:B------:R-:W-:-:S04]  /*62c0*/  LOP3.LUT R0, R0, R3, RZ, 0xfc, !PT ;  /* 0x0000000300007212 */ /* 0x000fc800078efcff */
[----:B------:R-:W-:-:S07]  /*62d0*/  PRMT R8, R0, 0x7610, R8 ;  /* 0x0000761000087816 */ /* 0x000fce0000000008 */
.L_x_3638:
[----:B------:R-:W-:Y:S05]  /*62e0*/  BSYNC B0 ;  /* 0x0000000000007941 */ /* 0x000fea0003800000 */
.L_x_3637:
[----:B------:R0:W-:Y:S01]  /*62f0*/  STG.E.U8 desc[UR36][R16.64], R8 ;  /* 0x0000000810007986 */ /* 0x0001e2000c101124 */
[----:B------:R-:W-:Y:S05]  /*6300*/  BRA `(.L_x_3614) ;  /* 0x0000000000b87947 */ /* 0x000fea0003800000 */
.L_x_3631:
        /* <DEDUP_REMOVED lines=22> */
.L_x_3613:
        /* <DEDUP_REMOVED lines=16> */
.L_x_3642:
[----:B------:R-:W-:Y:S05]  /*6570*/  BRA `(.L_x_3614) ;  /* 0x00000000001c7947 */ /* 0x000fea0003800000 */
.L_x_3641:
[----:B------:R-:W-:-:S06]  /*6580*/  HADD2.F32 R2, -RZ, R2.H0_H0 ;  /* 0x20000002ff027230 */ /* 0x000fcc0000004100 */
[----:B------:R-:W0:Y:S02]  /*6590*/  F2I.U64.TRUNC R2, R2 ;  /* 0x0000000200027311 */ /* 0x000e24000020d800 */
[----:B0-----:R2:W-:Y:S01]  /*65a0*/  STG.E.64 desc[UR36][R16.64], R2 ;  /* 0x0000000210007986 */ /* 0x0015e2000c101b24 */
[----:B------:R-:W-:Y:S05]  /*65b0*/  BRA `(.L_x_3614) ;  /* 0x00000000000c7947 */ /* 0x000fea0003800000 */
.L_x_3640:
[----:B------:R-:W-:-:S04]  /*65c0*/  HADD2.F32 R2, -RZ, R2.H0_H0 ;  /* 0x20000002ff027230 */ /* 0x000fc80000004100 */
[----:B------:R-:W0:Y:S02]  /*65d0*/  F2I.FTZ.U32.TRUNC.NTZ R3, R2 ;  /* 0x0000000200037305 */ /* 0x000e24000021f000 */
[----:B0-----:R0:W-:Y:S02]  /*65e0*/  STG.E desc[UR36][R16.64], R3 ;  /* 0x0000000310007986 */ /* 0x0011e4000c101924 */
.L_x_3614:
[----:B------:R-:W-:-:S07]  /*65f0*/  VIADD R19, R19, 0x80 ;  /* 0x0000008013137836 */ /* 0x000fce0000000000 */
.L_x_3574:
[----:B------:R-:W-:Y:S05]  /*6600*/  BSYNC B6 ;  /* 0x0000000000067941 */ /* 0x000fea0003800000 */
.L_x_3573:
        /* <DEDUP_REMOVED lines=307> */
.L_x_3645:
        /* <DEDUP_REMOVED lines=22> */
.L_x_3649:
[----:B------:R-:W2:Y:S02]  /*7aa0*/  LDG.E.U8 R2, desc[UR36][R2.64] ;  /* 0x0000002402027981 */ /* 0x000ea4000c1e1100 */
[----:B--2---:R-:W-:-:S04]  /*7ab0*/  I2FP.F32.U32 R0, R2 ;  /* 0x0000000200007245 */ /* 0x004fc80000201000 */
[----:B------:R-:W-:Y:S01]  /*7ac0*/  F2FP.F16.F32.PACK_AB R0, RZ, R0 ;  /* 0x00000000ff00723e */ /* 0x000fe200000000ff */
[----:B------:R-:W-:Y:S06]  /*7ad0*/  BRA `(.L_x_3651) ;  /* 0x0000000c00887947 */ /* 0x000fec0003800000 */
.L_x_3648:
        /* <DEDUP_REMOVED lines=10> */
.L_x_3653:
[----:B------:R-:W2:Y:S02]  /*7b80*/  LDG.E R2, desc[UR36][R2.64] ;  /* 0x0000002402027981 */ /* 0x000ea4000c1e1900 */
[----:B--2---:R-:W-:-:S04]  /*7b90*/  I2FP.F32.S32 R0, R2 ;  /* 0x0000000200007245 */ /* 0x004fc80000201400 */
[----:B------:R-:W-:Y:S01]  /*7ba0*/  F2FP.F16.F32.PACK_AB R0, RZ, R0 ;  /* 0x00000000ff00723e */ /* 0x000fe200000000ff */
[----:B------:R-:W-:Y:S06]  /*7bb0*/  BRA `(.L_x_3651) ;  /* 0x0000000c00507947 */ /* 0x000fec0003800000 */
.L_x_3652:
[----:B------:R-:W2:Y:S02]  /*7bc0*/  LDG.E.U16 R2, desc[UR36][R2.64] ;  /* 0x0000002402027981 */ /* 0x000ea4000c1e1500 */
[----:B--2---:R-:W0:Y:S02]  /*7bd0*/  I2F.S16 R0, R2 ;  /* 0x0000000200007306 */ /* 0x004e240000101400 */
[----:B0-----:R-:W-:Y:S01]  /*7be0*/  F2FP.F16.F32.PACK_AB R0, RZ, R0 ;  /* 0x00000000ff00723e */ /* 0x001fe200000000ff */
[----:B------:R-:W-:Y:S06]  /*7bf0*/  BRA `(.L_x_3651) ;  /* 0x0000000c00407947 */ /* 0x000fec0003800000 */
.L_x_3647:
        /* <DEDUP_REMOVED lines=9> */
.L_x_3655:
[----:B------:R1:W5:Y:S01]  /*7c90*/  LDG.E.U16 R0, desc[UR36][R2.64] ;  /* 0x0000002402007981 */ /* 0x000362000c1e1500 */
[----:B------:R-:W-:Y:S05]  /*7ca0*/  BRA `(.L_x_3651) ;  /* 0x0000000c00147947 */ /* 0x000fea0003800000 */
.L_x_3654:
        /* <DEDUP_REMOVED lines=9> */
.L_x_3657:
[----:B------:R0:W5:Y:S01]  /*7d40*/  LDG.E.U16 R0, desc[UR36][R2.64] ;  /* 0x0000002402007981 */ /* 0x000162000c1e1500 */
[----:B------:R-:W-:Y:S05]  /*7d50*/  BRA `(.L_x_3651) ;  /* 0x0000000800e87947 */ /* 0x000fea0003800000 */
.L_x_3656:
        /* <DEDUP_REMOVED lines=8> */
.L_x_3646:
        /* <DEDUP_REMOVED lines=13> */
.L_x_3660:
        /* <DEDUP_REMOVED lines=8> */
.L_x_3659:
        /* <DEDUP_REMOVED lines=28> */
.L_x_3662:
        /* <DEDUP_REMOVED lines=15> */
.L_x_3661:
[----:B------:R-:W2:Y:S02]  /*81e0*/  LDG.E.U16 R0, desc[UR36][R2.64] ;  /* 0x0000002402007981 */ /* 0x000ea4000c1e1500 */
[----:B--2---:R-:W-:-:S05]  /*81f0*/  IMAD.U32 R0, R0, 0x10000, RZ ;  /* 0x0001000000007824 */ /* 0x004fca00078e00ff */
[----:B------:R-:W-:Y:S01]  /*8200*/  F2FP.F16.F32.PACK_AB R0, RZ, R0 ;  /* 0x00000000ff00723e */ /* 0x000fe200000000ff */
[----:B------:R-:W-:Y:S06]  /*8210*/  BRA `(.L_x_3651) ;  /* 0x0000000400b87947 */ /* 0x000fec0003800000 */
.L_x_3658:
        /* <DEDUP_REMOVED lines=12> */
.L_x_3665:
        /* <DEDUP_REMOVED lines=21> */
.L_x_3669:
[----:B------:R-:W-:Y:S05]  /*8430*/  BSYNC B1 ;  /* 0x0000000000017941 */ /* 0x000fea0003800000 */
.L_x_3668:
[----:B------:R-:W-:Y:S01]  /*8440*/  LEA R3, R0, 0x3b800000, 0x17 ;  /* 0x3b80000000037811 */ /* 0x000fe200078eb8ff */
[----:B------:R-:W-:-:S05]  /*8450*/  IMAD.SHL.U32 R0, R2, 0x100000, RZ ;  /* 0x0010000002007824 */ /* 0x000fca00078e00ff */
[----:B------:R-:W-:-:S07]  /*8460*/  LOP3.LUT R0, R3, R0, R4, 0xfe, !PT ;  /* 0x0000000003007212 */ /* 0x000fce00078efe04 */
.L_x_3667:
[----:B------:R-:W-:Y:S05]  /*8470*/  BSYNC B0 ;  /* 0x0000000000007941 */ /* 0x000fea0003800000 */
.L_x_3666:
[----:B------:R-:W-:Y:S01]  /*8480*/  F2FP.F16.F32.PACK_AB R0, RZ, R0 ;  /* 0x00000000ff00723e */ /* 0x000fe200000000ff */
[----:B------:R-:W-:Y:S06]  /*8490*/  BRA `(.L_x_3651) ;  /* 0x0000000400187947 */ /* 0x000fec0003800000 */
.L_x_3664:
        /* <DEDUP_REMOVED lines=21> */
.L_x_3673:
[----:B------:R-:W-:Y:S05]  /*85f0*/  BSYNC B1 ;  /* 0x0000000000017941 */ /* 0x000fea0003800000 */
.L_x_3672:
[----:B------:R-:W-:Y:S01]  /*8600*/  LEA R3, R0, 0x37800000, 0x17 ;  /* 0x3780000000037811 */ /* 0x000fe200078eb8ff */
[----:B------:R-:W-:-:S05]  /*8610*/  IMAD.SHL.U32 R0, R2, 0x200000, RZ ;  /* 0x0020000002007824 */ /* 0x000fca00078e00ff */
[----:B------:R-:W-:-:S07]  /*8620*/  LOP3.LUT R0, R3, R0, R4, 0xfe, !PT ;  /* 0x0000000003007212 */ /* 0x000fce00078efe04 */
.L_x_3671:
[----:B------:R-:W-:Y:S05]  /*8630*/  BSYNC B0 ;  /* 0x0000000000007941 */ /* 0x000fea0003800000 */
.L_x_3670:
[----:B------:R-:W-:Y:S01]  /*8640*/  F2FP.F16.F32.PACK_AB R0, RZ, R0 ;  /* 0x00000000ff00723e */ /* 0x000fe200000000ff */
[----:B------:R-:W-:Y:S06]  /*8650*/  BRA `(.L_x_3651) ;  /* 0x0000000000a87947 */ /* 0x000fec0003800000 */
.L_x_3663:
        /* <DEDUP_REMOVED lines=14> */
.L_x_3677:
[----:B------:R-:W-:Y:S05]  /*8740*/  BSYNC B0 ;  /* 0x0000000000007941 */ /* 0x000fea0003800000 */
.L_x_3676:
[----:B------:R-:W-:Y:S01]  /*8750*/  F2FP.F16.F32.PACK_AB R0, RZ, R0 ;  /* 0x00000000ff00723e */ /* 0x000fe200000000ff */
[----:B------:R-:W-:Y:S06]  /*8760*/  BRA `(.L_x_3651) ;  /* 0x0000000000647947 */ /* 0x000fec0003800000 */
.L_x_3650:
        /* <DEDUP_REMOVED lines=16> */
.L_x_3678:
[----:B------:R-:W-:Y:S01]  /*8870*/  PRMT R0, RZ, 0x7610, R0 ;  /* 0x00007610ff007816 */ /* 0x000fe20000000000 */
[----:B------:R-:W-:Y:S06]  /*8880*/  BRA `(.L_x_3651) ;  /* 0x00000000001c7947 */ /* 0x000fec0003800000 */
.L_x_3675:
[----:B------:R-:W2:Y:S02]  /*8890*/  LDG.E.64 R2, desc[UR36][R2.64] ;  /* 0x0000002402027981 */ /* 0x000ea4000c1e1b00 */
[----:B--2---:R-:W0:Y:S02]  /*88a0*/  I2F.U64 R0, R2 ;  /* 0x0000000200007312 */ /* 0x004e240000301000 */
[----:B0-----:R-:W-:Y:S01]  /*88b0*/  F2FP.F16.F32.PACK_AB R0, RZ, R0 ;  /* 0x00000000ff00723e */ /* 0x001fe200000000ff */
[----:B------:R-:W-:Y:S06]  /*88c0*/  BRA `(.L_x_3651) ;  /* 0x00000000000c7947 */ /* 0x000fec0003800000 */
.L_x_3674:
[----:B------:R-:W2:Y:S02]  /*88d0*/  LDG.E R2, desc[UR36][R2.64] ;  /* 0x0000002402027981 */ /* 0x000ea4000c1e1900 */
[----:B--2---:R-:W-:-:S04]  /*88e0*/  I2FP.F32.U32 R0, R2 ;  /* 0x0000000200007245 */ /* 0x004fc80000201000 */
[----:B------:R-:W-:-:S07]  /*88f0*/  F2FP.F16.F32.PACK_AB R0, RZ, R0 ;  /* 0x00000000ff00723e */ /* 0x000fce00000000ff */
.L_x_3651:
        /* <DEDUP_REMOVED lines=22> */
.L_x_3682:
[----:B------:R-:W-:-:S06]  /*8a60*/  HADD2.F32 R3, -RZ, R2.H0_H0 ;  /* 0x20000002ff037230 */ /* 0x000fcc0000004100 */
[----:B------:R-:W0:Y:S02]  /*8a70*/  F2I.S64.TRUNC R2, R3 ;  /* 0x0000000300027311 */ /* 0x000e24000020d900 */
[----:B0-----:R3:W-:Y:S01]  /*8a80*/  STG.E.U8 desc[UR36][R16.64], R2 ;  /* 0x0000000210007986 */ /* 0x0017e2000c101124 */
[----:B------:R-:W-:Y:S05]  /*8a90*/  BRA `(.L_x_3684) ;  /* 0x0000000c00847947 */ /* 0x000fea0003800000 */
.L_x_3681:
        /* <DEDUP_REMOVED lines=10> */
.L_x_3686:
[----:B------:R-:W-:-:S04]  /*8b40*/  HADD2.F32 R2, -RZ, R2.H0_H0 ;  /* 0x20000002ff027230 */ /* 0x000fc80000004100 */
[----:B------:R-:W0:Y:S02]  /*8b50*/  F2I.FTZ.TRUNC.NTZ R3, R2 ;  /* 0x0000000200037305 */ /* 0x000e24000021f100 */
[----:B0-----:R2:W-:Y:S01]  /*8b60*/  STG.E desc[UR36][R16.64], R3 ;  /* 0x0000000310007986 */ /* 0x0015e2000c101924 */
[----:B------:R-:W-:Y:S05]  /*8b70*/  BRA `(.L_x_3684) ;  /* 0x0000000c004c7947 */ /* 0x000fea0003800000 */
.L_x_3685:
[----:B------:R-:W-:-:S04]  /*8b80*/  HADD2.F32 R2, -RZ, R2.H0_H0 ;  /* 0x20000002ff027230 */ /* 0x000fc80000004100 */
[----:B------:R-:W0:Y:S02]  /*8b90*/  F2I.FTZ.TRUNC.NTZ R3, R2 ;  /* 0x0000000200037305 */ /* 0x000e24000021f100 */
[----:B0-----:R0:W-:Y:S01]  /*8ba0*/  STG.E.U16 desc[UR36][R16.64], R3 ;  /* 0x0000000310007986 */ /* 0x0011e2000c101524 */
[----:B------:R-:W-:Y:S05]  /*8bb0*/  BRA `(.L_x_3684) ;  /* 0x0000000c003c7947 */ /* 0x000fea0003800000 */
.L_x_3680:
        /* <DEDUP_REMOVED lines=9> */
.L_x_3688:
[----:B------:R0:W-:Y:S01]  /*8c50*/  STG.E.U16 desc[UR36][R16.64], R2 ;  /* 0x0000000210007986 */ /* 0x0001e2000c101524 */
[----:B------:R-:W-:Y:S05]  /*8c60*/  BRA `(.L_x_3684) ;  /* 0x0000000c00107947 */ /* 0x000fea0003800000 */
.L_x_3687:
        /* <DEDUP_REMOVED lines=10> */
.L_x_3690:
[----:B------:R-:W-:-:S05]  /*8d10*/  HADD2.F32 R0, -RZ, R2.H0_H0 ;  /* 0x20000002ff007230 */ /* 0x000fca0000004100 */
[----:B------:R-:W-:-:S04]  /*8d20*/  F2FP.F16.F32.PACK_AB R0, RZ, R0 ;  /* 0x00000000ff00723e */ /* 0x000fc800000000ff */
[----:B------:R-:W-:-:S05]  /*8d30*/  PRMT R0, R0, 0x5410, RZ ;  /* 0x0000541000007816 */ /* 0x000fca00000000ff */
[----:B------:R0:W-:Y:S01]  /*8d40*/  STG.E desc[UR36][R16.64], R0 ;  /* 0x0000000010007986 */ /* 0x0001e2000c101924 */
[----:B------:R-:W-:Y:S05]  /*8d50*/  BRA `(.L_x_3684) ;  /* 0x0000000800d47947 */ /* 0x000fea0003800000 */
.L_x_3689:
[----:B------:R-:W-:-:S05]  /*8d60*/  HADD2.F32 R2, -RZ, R2.H0_H0 ;  /* 0x20000002ff027230 */ /* 0x000fca0000004100 */
[----:B------:R-:W-:-:S06]  /*8d70*/  FMUL.FTZ R2, R2, 1 ;  /* 0x3f80000002027820 */ /* 0x000fcc0000410000 */
[----:B------:R-:W0:Y:S02]  /*8d80*/  F2F.F64.F32 R2, R2 ;  /* 0x0000000200027310 */ /* 0x000e240000201800 */
[----:B0-----:R0:W-:Y:S01]  /*8d90*/  STG.E.64 desc[UR36][R16.64], R2 ;  /* 0x0000000210007986 */ /* 0x0011e2000c101b24 */
[----:B------:R-:W-:Y:S05]  /*8da0*/  BRA `(.L_x_3684) ;  /* 0x0000000800c07947 */ /* 0x000fea0003800000 */
.L_x_3679:
        /* <DEDUP_REMOVED lines=13> */
.L_x_3693:
[----:B------:R-:W-:Y:S01]  /*8e80*/  HADD2.F32 R2, -RZ, R2.H0_H0 ;  /* 0x20000002ff027230 */ /* 0x000fe20000004100 */
[----:B------:R-:W-:-:S04]  /*8e90*/  CS2R R6, SRZ ;  /* 0x0000000000067805 */ /* 0x000fc8000001ff00 */
[----:B------:R-:W-:-:S04]  /*8ea0*/  FMUL.FTZ R2, R2, 1 ;  /* 0x3f80000002027820 */ /* 0x000fc80000410000 */
[----:B------:R-:W0:Y:S02]  /*8eb0*/  F2F.F64.F32 R4, R2 ;  /* 0x0000000200047310 */ /* 0x000e240000201800 */
[----:B0-----:R0:W-:Y:S01]  /*8ec0*/  STG.E.128 desc[UR36][R16.64], R4 ;  /* 0x0000000410007986 */ /* 0x0011e2000c101d24 */
[----:B------:R-:W-:Y:S05]  /*8ed0*/  BRA `(.L_x_3684) ;  /* 0x0000000800747947 */ /* 0x000fea0003800000 */
.L_x_3692:
        /* <DEDUP_REMOVED lines=21> */
.L_x_3697:
[----:B------:R-:W-:Y:S05]  /*9030*/  BSYNC B0 ;  /* 0x0000000000007941 */ /* 0x000fea0003800000 */
.L_x_3696:
[----:B------:R-:W-:-:S05]  /*9040*/  LOP3.LUT R3, R0, R3, RZ, 0xfc, !PT ;  /* 0x0000000300037212 */ /* 0x000fca00078efcff */
[----:B------:R0:W-:Y:S01]  /*9050*/  STG.E.U8 desc[UR36][R16.64], R3 ;  /* 0x0000000310007986 */ /* 0x0001e2000c101124 */
[----:B------:R-:W-:Y:S05]  /*9060*/  BRA `(.L_x_3684) ;  /* 0x0000000800107947 */ /* 0x000fea0003800000 */
.L_x_3695:
        /* <DEDUP_REMOVED lines=13> */
.L_x_3699:
[----:B------:R-:W-:Y:S01]  /*9140*/  IMAD.MOV.U32 R0, RZ, RZ, 0x7f ;  /* 0x0000007fff007424 */ /* 0x000fe200078e00ff */
[----:B------:R-:W-:-:S04]  /*9150*/  ISETP.GT.U32.AND P0, PT, R2, 0x7f800000, PT ;  /* 0x7f8000000200780c */ /* 0x000fc80003f04070 */
[----:B------:R-:W-:-:S09]  /*9160*/  SEL R0, R0, 0x7c, P0 ;  /* 0x0000007c00007807 */ /* 0x000fd20000000000 */
.L_x_3700:
[----:B------:R-:W-:Y:S05]  /*9170*/  BSYNC B0 ;  /* 0x0000000000007941 */ /* 0x000fea0003800000 */
.L_x_3698:
[----:B------:R-:W-:-:S04]  /*9180*/  LOP3.LUT R2, R3, 0x80000000, RZ, 0xc0, !PT ;  /* 0x8000000003027812 */ /* 0x000fc800078ec0ff */
[----:B------:R-:W-:-:S04]  /*9190*/  SHF.R.U32.HI R3, RZ, 0x18, R2 ;  /* 0x00000018ff037819 */ /* 0x000fc80000011602 */
[----:B------:R-:W-:-:S05]  /*91a0*/  LOP3.LUT R3, R0, R3, RZ, 0xfc, !PT ;  /* 0x0000000300037212 */ /* 0x000fca00078efcff */
[----:B------:R0:W-:Y:S01]  /*91b0*/  STG.E.U8 desc[UR36][R16.64], R3 ;  /* 0x0000000310007986 */ /* 0x0001e2000c101124 */
[----:B------:R-:W-:Y:S05]  /*91c0*/  BRA `(.L_x_3684) ;  /* 0x0000000400b87947 */ /* 0x000fea0003800000 */
.L_x_3694:
[----:B------:R-:W-:-:S05]  /*91d0*/  HADD2.F32 R0, -RZ, R2.H0_H0 ;  /* 0x20000002ff007230 */ /* 0x000fca0000004100 */
[----:B------:R-:W-:-:S05]  /*91e0*/  F2FP.BF16.F32.PACK_AB R0, RZ, R0 ;  /* 0x00000000ff00723e */ /* 0x000fca00000010ff */
[----:B------:R0:W-:Y:S01]  /*91f0*/  STG.E.U16 desc[UR36][R16.64], R0 ;  /* 0x0000000010007986 */ /* 0x0001e2000c101524 */
[----:B------:R-:W-:Y:S05]  /*9200*/  BRA `(.L_x_3684) ;  /* 0x0000000400a87947 */ /* 0x000fea0003800000 */
.L_x_3691:
        /* <DEDUP_REMOVED lines=12> */
.L_x_3703:
        /* <DEDUP_REMOVED lines=17> */
.L_x_3706:
[----:B------:R-:W-:-:S04]  /*93e0*/  LOP3.LUT R2, R3, 0x80000000, RZ, 0xc0, !PT ;  /* 0x8000000003027812 */ /* 0x000fc800078ec0ff */
[----:B------:R-:W-:-:S04]  /*93f0*/  SHF.R.U32.HI R3, RZ, 0x18, R2 ;  /* 0x00000018ff037819 */ /* 0x000fc80000011602 */
[----:B------:R-:W-:-:S04]  /*9400*/  LOP3.LUT R0, R0, R3, RZ, 0xfc, !PT ;  /* 0x0000000300007212 */ /* 0x000fc800078efcff */
[----:B------:R-:W-:-:S07]  /*9410*/  PRMT R8, R0, 0x7610, R8 ;  /* 0x0000761000087816 */ /* 0x000fce0000000008 */
.L_x_3705:
[----:B------:R-:W-:Y:S05]  /*9420*/  BSYNC B0 ;  /* 0x0000000000007941 */ /* 0x000fea0003800000 */
.L_x_3704:
[----:B------:R0:W-:Y:S01]  /*9430*/  STG.E.U8 desc[UR36][R16.64], R8 ;  /* 0x0000000810007986 */ /* 0x0001e2000c101124 */
[----:B------:R-:W-:Y:S05]  /*9440*/  BRA `(.L_x_3684) ;  /* 0x0000000400187947 */ /* 0x000fea0003800000 */
.L_x_3702:
        /* <DEDUP_REMOVED lines=17> */
.L_x_3709:
[----:B------:R-:W-:-:S04]  /*9560*/  LOP3.LUT R2, R3, 0x80000000, RZ, 0xc0, !PT ;  /* 0x8000000003027812 */ /* 0x000fc800078ec0ff */
[----:B------:R-:W-:-:S04]  /*9570*/  SHF.R.U32.HI R3, RZ, 0x18, R2 ;  /* 0x00000018ff037819 */ /* 0x000fc80000011602 */
[----:B------:R-:W-:-:S04]  /*9580*/  LOP3.LUT R0, R0, R3, RZ, 0xfc, !PT ;  /* 0x0000000300007212 */ /* 0x000fc800078efcff */
[----:B------:R-:W-:-:S07]  /*9590*/  PRMT R8, R0, 0x7610, R8 ;  /* 0x0000761000087816 */ /* 0x000fce0000000008 */
.L_x_3708:
[----:B------:R-:W-:Y:S05]  /*95a0*/  BSYNC B0 ;  /* 0x0000000000007941 */ /* 0x000fea0003800000 */
.L_x_3707:
[----:B------:R0:W-:Y:S01]  /*95b0*/  STG.E.U8 desc[UR36][R16.64], R8 ;  /* 0x0000000810007986 */ /* 0x0001e2000c101124 */
[----:B------:R-:W-:Y:S05]  /*95c0*/  BRA `(.L_x_3684) ;  /* 0x0000000000b87947 */ /* 0x000fea0003800000 */
.L_x_3701:
        /* <DEDUP_REMOVED lines=22> */
.L_x_3683:
        /* <DEDUP_REMOVED lines=16> */
.L_x_3712:
[----:B------:R-:W-:Y:S05]  /*9830*/  BRA `(.L_x_3684) ;  /* 0x00000000001c7947 */ /* 0x000fea0003800000 */
.L_x_3711:
[----:B------:R-:W-:-:S06]  /*9840*/  HADD2.F32 R2, -RZ, R2.H0_H0 ;  /* 0x20000002ff027230 */ /* 0x000fcc0000004100 */
[----:B------:R-:W0:Y:S02]  /*9850*/  F2I.U64.TRUNC R2, R2 ;  /* 0x0000000200027311 */ /* 0x000e24000020d800 */
[----:B0-----:R0:W-:Y:S01]  /*9860*/  STG.E.64 desc[UR36][R16.64], R2 ;  /* 0x0000000210007986 */ /* 0x0011e2000c101b24 */
[----:B------:R-:W-:Y:S05]  /*9870*/  BRA `(.L_x_3684) ;  /* 0x00000000000c7947 */ /* 0x000fea0003800000 */
.L_x_3710:
[----:B------:R-:W-:-:S04]  /*9880*/  HADD2.F32 R2, -RZ, R2.H0_H0 ;  /* 0x20000002ff027230 */ /* 0x000fc80000004100 */
[----:B------:R-:W0:Y:S02]  /*9890*/  F2I.FTZ.U32.TRUNC.NTZ R3, R2 ;  /* 0x0000000200037305 */ /* 0x000e24000021f000 */
[----:B0-----:R0:W-:Y:S02]  /*98a0*/  STG.E desc[UR36][R16.64], R3 ;  /* 0x0000000310007986 */ /* 0x0011e4000c101924 */
.L_x_3684:
[----:B------:R-:W-:-:S07]  /*98b0*/  VIADD R19, R19, 0x80 ;  /* 0x0000008013137836 */ /* 0x000fce0000000000 */
.L_x_3644:
[----:B------:R-:W-:Y:S05]  /*98c0*/  BSYNC B6 ;  /* 0x0000000000067941 */ /* 0x000fea0003800000 */
.L_x_3643:
        /* <DEDUP_REMOVED lines=306> */
.L_x_3713:
        /* <DEDUP_REMOVED lines=22> */
.L_x_3717:
[----:B------:R-:W2:Y:S02]  /*ad50*/  LDG.E.U8 R2, desc[UR36][R2.64] ;  /* 0x0000002402027981 */ /* 0x000ea4000c1e1100 */
[----:B--2---:R-:W-:-:S04]  /*ad60*/  I2FP.F32.U32 R0, R2 ;  /* 0x0000000200007245 */ /* 0x004fc80000201000 */
[----:B------:R-:W-:Y:S01]  /*ad70*/  F2FP.F16.F32.PACK_AB R0, RZ, R0 ;  /* 0x00000000ff00723e */ /* 0x000fe200000000ff */
[----:B------:R-:W-:Y:S06]  /*ad80*/  BRA `(.L_x_3719) ;  /* 0x0000000c00887947 */ /* 0x000fec0003800000 */
.L_x_3716:
        /* <DEDUP_REMOVED lines=10> */
.L_x_3721:
[----:B------:R-:W2:Y:S02]  /*ae30*/  LDG.E R2, desc[UR36][R2.64] ;  /* 0x0000002402027981 */ /* 0x000ea4000c1e1900 */
[----:B--2---:R-:W-:-:S04]  /*ae40*/  I2FP.F32.S32 R0, R2 ;  /* 0x0000000200007245 */ /* 0x004fc80000201400 */
[----:B------:R-:W-:Y:S01]  /*ae50*/  F2FP.F16.F32.PACK_AB R0, RZ, R0 ;  /* 0x00000000ff00723e */ /* 0x000fe200000000ff */
[----:B------:R-:W-:Y:S06]  /*ae60*/  BRA `(.L_x_3719) ;  /* 0x0000000c00507947 */ /* 0x000fec0003800000 */
.L_x_3720:
[----:B------:R-:W2:Y:S02]  /*ae70*/  LDG.E.U16 R2, desc[UR36][R2.64] ;  /* 0x0000002402027981 */ /* 0x000ea4000c1e1500 */
[----:B--2---:R-:W0:Y:S02]  /*ae80*/  I2F.S16 R0, R2 ;  /* 0x0000000200007306 */ /* 0x004e240000101400 */
[----:B0-----:R-:W-:Y:S01]  /*ae90*/  F2FP.F16.F32.PACK_AB R0, RZ, R0 ;  /* 0x00000000ff00723e */ /* 0x001fe200000000ff */
[----:B------:R-:W-:Y:S06]  /*aea0*/  BRA `(.L_x_3719) ;  /* 0x0000000c00407947 */ /* 0x000fec0003800000 */
.L_x_3715:
        /* <DEDUP_REMOVED lines=9> */
.L_x_3723:
[----:B------:R1:W5:Y:S01]  /*af40*/  LDG.E.U16 R0, desc[UR36][R2.64] ;  /* 0x0000002402007981 */ /* 0x000362000c1e1500 */
[----:B------:R-:W-:Y:S05]  /*af50*/  BRA `(.L_x_3719) ;  /* 0x0000000c00147947 */ /* 0x000fea0003800000 */
.L_x_3722:
        /* <DEDUP_REMOVED lines=9> */
.L_x_3725:
[----:B------:R0:W5:Y:S01]  /*aff0*/  LDG.E.U16 R0, desc[UR36][R2.64] ;  /* 0x0000002402007981 */ /* 0x000162000c1e1500 */
[----:B------:R-:W-:Y:S05]  /*b000*/  BRA `(.L_x_3719) ;  /* 0x0000000800e87947 */ /* 0x000fea0003800000 */
.L_x_3724:
        /* <DEDUP_REMOVED lines=8> */
.L_x_3714:
        /* <DEDUP_REMOVED lines=13> */
.L_x_3728:
        /* <DEDUP_REMOVED lines=8> */
.L_x_3727:
        /* <DEDUP_REMOVED lines=28> */
.L_x_3730:
        /* <DEDUP_REMOVED lines=15> */
.L_x_3729:
[----:B------:R-:W2:Y:S02]  /*b490*/  LDG.E.U16 R0, desc[UR36][R2.64] ;  /* 0x0000002402007981 */ /* 0x000ea4000c1e1500 */
[----:B--2---:R-:W-:-:S05]  /*b4a0*/  IMAD.U32 R0, R0, 0x10000, RZ ;  /* 0x0001000000007824 */ /* 0x004fca00078e00ff */
[----:B------:R-:W-:Y:S01]  /*b4b0*/  F2FP.F16.F32.PACK_AB R0, RZ, R0 ;  /* 0x00000000ff00723e */ /* 0x000fe200000000ff */
[----:B------:R-:W-:Y:S06]  /*b4c0*/  BRA `(.L_x_3719) ;  /* 0x0000000400b87947 */ /* 0x000fec0003800000 */
.L_x_3726:
        /* <DEDUP_REMOVED lines=12> */
.L_x_3733:
        /* <DEDUP_REMOVED lines=21> */
.L_x_3737:
[----:B------:R-:W-:Y:S05]  /*b6e0*/  BSYNC B1 ;  /* 0x0000000000017941 */ /* 0x000fea0003800000 */
.L_x_3736:
[----:B------:R-:W-:Y:S01]  /*b6f0*/  LEA R3, R0, 0x3b800000, 0x17 ;  /* 0x3b80000000037811 */ /* 0x000fe200078eb8ff */
[----:B------:R-:W-:-:S05]  /*b700*/  IMAD.SHL.U32 R0, R2, 0x100000, RZ ;  /* 0x0010000002007824 */ /* 0x000fca00078e00ff */
[----:B------:R-:W-:-:S07]  /*b710*/  LOP3.LUT R0, R3, R0, R4, 0xfe, !PT ;  /* 0x0000000003007212 */ /* 0x000fce00078efe04 */
.L_x_3735:
[----:B------:R-:W-:Y:S05]  /*b720*/  BSYNC B0 ;  /* 0x0000000000007941 */ /* 0x000fea0003800000 */
.L_x_3734:
[----:B------:R-:W-:Y:S01]  /*b730*/  F2FP.F16.F32.PACK_AB R0, RZ, R0 ;  /* 0x00000000ff00723e */ /* 0x000fe200000000ff */
[----:B------:R-:W-:Y:S06]  /*b740*/  BRA `(.L_x_3719) ;  /* 0x0000000400187947 */ /* 0x000fec0003800000 */
.L_x_3732:
        /* <DEDUP_REMOVED lines=21> */
.L_x_3741:
[----:B------:R-:W-:Y:S05]  /*b8a0*/  BSYNC B1 ;  /* 0x0000000000017941 */ /* 0x000fea0003800000 */
.L_x_3740:
[----:B------:R-:W-:Y:S01]  /*b8b0*/  LEA R3, R0, 0x37800000, 0x17 ;  /* 0x3780000000037811 */ /* 0x000fe200078eb8ff */
[----:B------:R-:W-:-:S05]  /*b8c0*/  IMAD.SHL.U32 R0, R2, 0x200000, RZ ;  /* 0x0020000002007824 */ /* 0x000fca00078e00ff */
[----:B------:R-:W-:-:S07]  /*b8d0*/  LOP3.LUT R0, R3, R0, R4, 0xfe, !PT ;  /* 0x0000000003007212 */ /* 0x000fce00078efe04 */
.L_x_3739:
[----:B------:R-:W-:Y:S05]  /*b8e0*/  BSYNC B0 ;  /* 0x0000000000007941 */ /* 0x000fea0003800000 */
.L_x_3738:
[----:B------:R-:W-:Y:S01]  /*b8f0*/  F2FP.F16.F32.PACK_AB R0, RZ, R0 ;  /* 0x00000000ff00723e */ /* 0x000fe200000000ff */
[----:B------:R-:W-:Y:S06]  /*b900*/  BRA `(.L_x_3719) ;  /* 0x0000000000a87947 */ /* 0x000fec0003800000 */
.L_x_3731:
        /* <DEDUP_REMOVED lines=14> */
.L_x_3745:
[----:B------:R-:W-:Y:S05]  /*b9f0*/  BSYNC B0 ;  /* 0x0000000000007941 */ /* 0x000fea0003800000 */
.L_x_3744:
[----:B------:R-:W-:Y:S01]  /*ba00*/  F2FP.F16.F32.PACK_AB R0, RZ, R0 ;  /* 0x00000000ff00723e */ /* 0x000fe200000000ff */
[----:B------:R-:W-:Y:S06]  /*ba10*/  BRA `(.L_x_3719) ;  /* 0x0000000000647947 */ /* 0x000fec0003800000 */
.L_x_3718:
        /* <DEDUP_REMOVED lines=16> */
.L_x_3746:
[----:B------:R-:W-:Y:S01]  /*bb20*/  PRMT R0, RZ, 0x7610, R0 ;  /* 0x00007610ff007816 */ /* 0x000fe20000000000 */
[----:B------:R-:W-:Y:S06]  /*bb30*/  BRA `(.L_x_3719) ;  /* 0x00000000001c7947 */ /* 0x000fec0003800000 */
.L_x_3743:
[----:B------:R-:W2:Y:S02]  /*bb40*/  LDG.E.64 R2, desc[UR36][R2.64] ;  /* 0x0000002402027981 */ /* 0x000ea4000c1e1b00 */
[----:B--2---:R-:W0:Y:S02]  /*bb50*/  I2F.U64 R0, R2 ;  /* 0x0000000200007312 */ /* 0x004e240000301000 */
[----:B0-----:R-:W-:Y:S01]  /*bb60*/  F2FP.F16.F32.PACK_AB R0, RZ, R0 ;  /* 0x00000000ff00723e */ /* 0x001fe200000000ff */
[----:B------:R-:W-:Y:S06]  /*bb70*/  BRA `(.L_x_3719) ;  /* 0x00000000000c7947 */ /* 0x000fec0003800000 */
.L_x_3742:
[----:B------:R-:W2:Y:S02]  /*bb80*/  LDG.E R2, desc[UR36][R2.64] ;  /* 0x0000002402027981 */ /* 0x000ea4000c1e1900 */
[----:B--2---:R-:W-:-:S04]  /*bb90*/  I2FP.F32.U32 R0, R2 ;  /* 0x0000000200007245 */ /* 0x004fc80000201000 */
[----:B------:R-:W-:-:S07]  /*bba0*/  F2FP.F16.F32.PACK_AB R0, RZ, R0 ;  /* 0x00000000ff00723e */ /* 0x000fce00000000ff */
.L_x_3719:
        /* <DEDUP_REMOVED lines=22> */
.L_x_3750:
[----:B------:R-:W-:-:S06]  /*bd10*/  HADD2.F32 R3, -RZ, R2.H0_H0 ;  /* 0x20000002ff037230 */ /* 0x000fcc0000004100 */
[----:B------:R-:W0:Y:S02]  /*bd20*/  F2I.S64.TRUNC R2, R3 ;  /* 0x0000000300027311 */ /* 0x000e24000020d900 */
[----:B0-----:R-:W-:Y:S01]  /*bd30*/  STG.E.U8 desc[UR36][R16.64], R2 ;  /* 0x0000000210007986 */ /* 0x001fe2000c101124 */
[----:B------:R-:W-:Y:S05]  /*bd40*/  EXIT ;  /* 0x000000000000794d */ /* 0x000fea0003800000 */
.L_x_3749:
        /* <DEDUP_REMOVED lines=10> */
.L_x_3753:
[----:B------:R-:W-:-:S04]  /*bdf0*/  HADD2.F32 R2, -RZ, R2.H0_H0 ;  /* 0x20000002ff027230 */ /* 0x000fc80000004100 */
[----:B------:R-:W0:Y:S02]  /*be00*/  F2I.FTZ.TRUNC.NTZ R3, R2 ;  /* 0x0000000200037305 */ /* 0x000e24000021f100 */
[----:B0-----:R-:W-:Y:S01]  /*be10*/  STG.E desc[UR36][R16.64], R3 ;  /* 0x0000000310007986 */ /* 0x001fe2000c101924 */
[----:B------:R-:W-:Y:S05]  /*be20*/  EXIT ;  /* 0x000000000000794d */ /* 0x000fea0003800000 */
.L_x_3752:
[----:B------:R-:W-:-:S04]  /*be30*/  HADD2.F32 R2, -RZ, R2.H0_H0 ;  /* 0x20000002ff027230 */ /* 0x000fc80000004100 */
[----:B------:R-:W0:Y:S02]  /*be40*/  F2I.FTZ.TRUNC.NTZ R3, R2 ;  /* 0x0000000200037305 */ /* 0x000e24000021f100 */
[----:B0-----:R-:W-:Y:S01]  /*be50*/  STG.E.U16 desc[UR36][R16.64], R3 ;  /* 0x0000000310007986 */ /* 0x001fe2000c101524 */
[----:B------:R-:W-:Y:S05]  /*be60*/  EXIT ;  /* 0x000000000000794d */ /* 0x000fea0003800000 */
.L_x_3748:
        /* <DEDUP_REMOVED lines=9> */
.L_x_3755:
[----:B------:R-:W-:Y:S01]  /*bf00*/  STG.E.U16 desc[UR36][R16.64], R2 ;  /* 0x0000000210007986 */ /* 0x000fe2000c101524 */
[----:B------:R-:W-:Y:S05]  /*bf10*/  EXIT ;  /* 0x000000000000794d */ /* 0x000fea0003800000 */
.L_x_3754:
        /* <DEDUP_REMOVED lines=10> */
.L_x_3757:
[----:B------:R-:W-:-:S05]  /*bfc0*/  HADD2.F32 R0, -RZ, R2.H0_H0 ;  /* 0x20000002ff007230 */ /* 0x000fca0000004100 */
[----:B------:R-:W-:-:S04]  /*bfd0*/  F2FP.F16.F32.PACK_AB R0, RZ, R0 ;  /* 0x00000000ff00723e */ /* 0x000fc800000000ff */
[----:B------:R-:W-:-:S05]  /*bfe0*/  PRMT R0, R0, 0x5410, RZ ;  /* 0x0000541000007816 */ /* 0x000fca00000000ff */
[----:B------:R-:W-:Y:S01]  /*bff0*/  STG.E desc[UR36][R16.64], R0 ;  /* 0x0000000010007986 */ /* 0x000fe2000c101924 */
[----:B------:R-:W-:Y:S05]  /*c000*/  EXIT ;  /* 0x000000000000794d */ /* 0x000fea0003800000 */
.L_x_3756:
[----:B------:R-:W-:-:S05]  /*c010*/  HADD2.F32 R2, -RZ, R2.H0_H0 ;  /* 0x20000002ff027230 */ /* 0x000fca0000004100 */
[----:B------:R-:W-:-:S06]  /*c020*/  FMUL.FTZ R2, R2, 1 ;  /* 0x3f80000002027820 */ /* 0x000fcc0000410000 */
[----:B------:R-:W0:Y:S02]  /*c030*/  F2F.F64.F32 R2, R2 ;  /* 0x0000000200027310 */ /* 0x000e240000201800 */
[----:B0-----:R-:W-:Y:S01]  /*c040*/  STG.E.64 desc[UR36][R16.64], R2 ;  /* 0x0000000210007986 */ /* 0x001fe2000c101b24 */
[----:B------:R-:W-:Y:S05]  /*c050*/  EXIT ;  /* 0x000000000000794d */ /* 0x000fea0003800000 */
.L_x_3747:
        /* <DEDUP_REMOVED lines=13> */
.L_x_3760:
[----:B------:R-:W-:Y:S01]  /*c130*/  HADD2.F32 R2, -RZ, R2.H0_H0 ;  /* 0x20000002ff027230 */ /* 0x000fe20000004100 */
[----:B------:R-:W-:-:S04]  /*c140*/  CS2R R6, SRZ ;  /* 0x0000000000067805 */ /* 0x000fc8000001ff00 */
[----:B------:R-:W-:-:S04]  /*c150*/  FMUL.FTZ R2, R2, 1 ;  /* 0x3f80000002027820 */ /* 0x000fc80000410000 */
[----:B------:R-:W0:Y:S02]  /*c160*/  F2F.F64.F32 R4, R2 ;  /* 0x0000000200047310 */ /* 0x000e240000201800 */
[----:B0-----:R-:W-:Y:S01]  /*c170*/  STG.E.128 desc[UR36][R16.64], R4 ;  /* 0x0000000410007986 */ /* 0x001fe2000c101d24 */
[----:B------:R-:W-:Y:S05]  /*c180*/  EXIT ;  /* 0x000000000000794d */ /* 0x000fea0003800000 */
.L_x_3759:
        /* <DEDUP_REMOVED lines=21> */
.L_x_3764:
[----:B------:R-:W-:Y:S05]  /*c2e0*/  BSYNC B0 ;  /* 0x0000000000007941 */ /* 0x000fea0003800000 */
.L_x_3763:
[----:B------:R-:W-:-:S05]  /*c2f0*/  LOP3.LUT R3, R0, R3, RZ, 0xfc, !PT ;  /* 0x0000000300037212 */ /* 0x000fca00078efcff */
[----:B------:R-:W-:Y:S01]  /*c300*/  STG.E.U8 desc[UR36][R16.64], R3 ;  /* 0x0000000310007986 */ /* 0x000fe2000c101124 */
[----:B------:R-:W-:Y:S05]  /*c310*/  EXIT ;  /* 0x000000000000794d */ /* 0x000fea0003800000 */
.L_x_3762:
        /* <DEDUP_REMOVED lines=13> */
.L_x_3766:
[----:B------:R-:W-:Y:S01]  /*c3f0*/  IMAD.MOV.U32 R0, RZ, RZ, 0x7f ;  /* 0x0000007fff007424 */ /* 0x000fe200078e00ff */
[----:B------:R-:W-:-:S04]  /*c400*/  ISETP.GT.U32.AND P0, PT, R2, 0x7f800000, PT ;  /* 0x7f8000000200780c */ /* 0x000fc80003f04070 */
[----:B------:R-:W-:-:S09]  /*c410*/  SEL R0, R0, 0x7c, P0 ;  /* 0x0000007c00007807 */ /* 0x000fd20000000000 */
.L_x_3767:
[----:B------:R-:W-:Y:S05]  /*c420*/  BSYNC B0 ;  /* 0x0000000000007941 */ /* 0x000fea0003800000 */
.L_x_3765:
[----:B------:R-:W-:-:S04]  /*c430*/  LOP3.LUT R2, R3, 0x80000000, RZ, 0xc0, !PT ;  /* 0x8000000003027812 */ /* 0x000fc800078ec0ff */
[----:B------:R-:W-:-:S04]  /*c440*/  SHF.R.U32.HI R3, RZ, 0x18, R2 ;  /* 0x00000018ff037819 */ /* 0x000fc80000011602 */
[----:B------:R-:W-:-:S05]  /*c450*/  LOP3.LUT R3, R0, R3, RZ, 0xfc, !PT ;  /* 0x0000000300037212 */ /* 0x000fca00078efcff */
[----:B------:R-:W-:Y:S01]  /*c460*/  STG.E.U8 desc[UR36][R16.64], R3 ;  /* 0x0000000310007986 */ /* 0x000fe2000c101124 */
[----:B------:R-:W-:Y:S05]  /*c470*/  EXIT ;  /* 0x000000000000794d */ /* 0x000fea0003800000 */
.L_x_3761:
[----:B------:R-:W-:-:S05]  /*c480*/  HADD2.F32 R0, -RZ, R2.H0_H0 ;  /* 0x20000002ff007230 */ /* 0x000fca0000004100 */
[----:B------:R-:W-:-:S05]  /*c490*/  F2FP.BF16.F32.PACK_AB R0, RZ, R0 ;  /* 0x00000000ff00723e */ /* 0x000fca00000010ff */
[----:B------:R-:W-:Y:S01]  /*c4a0*/  STG.E.U16 desc[UR36][R16.64], R0 ;  /* 0x0000000010007986 */ /* 0x000fe2000c101524 */
[----:B------:R-:W-:Y:S05]  /*c4b0*/  EXIT ;  /* 0x000000000000794d */ /* 0x000fea0003800000 */
.L_x_3758:
        /* <DEDUP_REMOVED lines=12> */
.L_x_3770:
        /* <DEDUP_REMOVED lines=17> */
.L_x_3773:
[----:B------:R-:W-:-:S04]  /*c690*/  LOP3.LUT R2, R3, 0x80000000, RZ, 0xc0, !PT ;  /* 0x8000000003027812 */ /* 0x000fc800078ec0ff */
[----:B------:R-:W-:-:S04]  /*c6a0*/  SHF.R.U32.HI R3, RZ, 0x18, R2 ;  /* 0x00000018ff037819 */ /* 0x000fc80000011602 */
[----:B------:R-:W-:-:S04]  /*c6b0*/  LOP3.LUT R0, R0, R3, RZ, 0xfc, !PT ;  /* 0x0000000300007212 */ /* 0x000fc800078efcff */
[----:B------:R-:W-:-:S07]  /*c6c0*/  PRMT R8, R0, 0x7610, R8 ;  /* 0x0000761000087816 */ /* 0x000fce0000000008 */
.L_x_3772:
[----:B------:R-:W-:Y:S05]  /*c6d0*/  BSYNC B0 ;  /* 0x0000000000007941 */ /* 0x000fea0003800000 */
.L_x_3771:
[----:B------:R-:W-:Y:S01]  /*c6e0*/  STG.E.U8 desc[UR36][R16.64], R8 ;  /* 0x0000000810007986 */ /* 0x000fe2000c101124 */
[----:B------:R-:W-:Y:S05]  /*c6f0*/  EXIT ;  /* 0x000000000000794d */ /* 0x000fea0003800000 */
.L_x_3769:
        /* <DEDUP_REMOVED lines=17> */
.L_x_3776:
[----:B------:R-:W-:-:S04]  /*c810*/  LOP3.LUT R2, R3, 0x80000000, RZ, 0xc0, !PT ;  /* 0x8000000003027812 */ /* 0x000fc800078ec0ff */
[----:B------:R-:W-:-:S04]  /*c820*/  SHF.R.U32.HI R3, RZ, 0x18, R2 ;  /* 0x00000018ff037819 */ /* 0x000fc80000011602 */
[----:B------:R-:W-:-:S04]  /*c830*/  LOP3.LUT R0, R0, R3, RZ, 0xfc, !PT ;  /* 0x0000000300007212 */ /* 0x000fc800078efcff */
[----:B------:R-:W-:-:S07]  /*c840*/  PRMT R8, R0, 0x7610, R8 ;  /* 0x0000761000087816 */ /* 0x000fce0000000008 */
.L_x_3775:
[----:B------:R-:W-:Y:S05]  /*c850*/  BSYNC B0 ;  /* 0x0000000000007941 */ /* 0x000fea0003800000 */
.L_x_3774:
[----:B------:R-:W-:Y:S01]  /*c860*/  STG.E.U8 desc[UR36][R16.64], R8 ;  /* 0x0000000810007986 */ /* 0x000fe2000c101124 */
[----:B------:R-:W-:Y:S05]  /*c870*/  EXIT ;  /* 0x000000000000794d */ /* 0x000fea0003800000 */
.L_x_3768:
        /* <DEDUP_REMOVED lines=22> */
.L_x_3751:
        /* <DEDUP_REMOVED lines=16> */
.L_x_3779:
[----:B------:R-:W-:Y:S05]  /*cae0*/  EXIT ;  /* 0x000000000000794d */ /* 0x000fea0003800000 */
.L_x_3778:
[----:B------:R-:W-:-:S06]  /*caf0*/  HADD2.F32 R2, -RZ, R2.H0_H0 ;  /* 0x20000002ff027230 */ /* 0x000fcc0000004100 */
[----:B------:R-:W0:Y:S02]  /*cb00*/  F2I.U64.TRUNC R2, R2 ;  /* 0x0000000200027311 */ /* 0x000e24000020d800 */
[----:B0-----:R-:W-:Y:S01]  /*cb10*/  STG.E.64 desc[UR36][R16.64], R2 ;  /* 0x0000000210007986 */ /* 0x001fe2000c101b24 */
[----:B------:R-:W-:Y:S05]  /*cb20*/  EXIT ;  /* 0x000000000000794d */ /* 0x000fea0003800000 */
.L_x_3777:
[----:B------:R-:W-:-:S04]  /*cb30*/  HADD2.F32 R2, -RZ, R2.H0_H0 ;  /* 0x20000002ff027230 */ /* 0x000fc80000004100 */
[----:B------:R-:W0:Y:S02]  /*cb40*/  F2I.FTZ.U32.TRUNC.NTZ R3, R2 ;  /* 0x0000000200037305 */ /* 0x000e24000021f000 */
[----:B0-----:R-:W-:Y:S01]  /*cb50*/  STG.E desc[UR36][R16.64], R3 ;  /* 0x0000000310007986 */ /* 0x001fe2000c101924 */
[----:B------:R-:W-:Y:S05]  /*cb60*/  EXIT ;  /* 0x000000000000794d */ /* 0x000fea0003800000 */
.L_x_3780:
        /* <DEDUP_REMOVED lines=9> */
.L_x_19353:


//--------------------- .text._ZN2at6native27unrolled_elementwise_kernelINS0_13AUnaryFunctorIN3c104HalfES4_S4_NS0_15binary_internal10DivFunctorIS4_EEEESt5arrayIPcLm2EELi4E23TrivialOffsetCalculatorILi1EjESD_NS0_6memory12LoadWithCastILi1EEENSE_13StoreWithCastILi1EEEEEviT_T0_T2_T3_T4_T5_ --------------------------
	.section	.text._ZN2at6native27unrolled_elementwise_kernelINS0_13AUnaryFunctorIN3c104HalfES4_S4_NS0_15binary_internal10DivFunctorIS4_EEEESt5arrayIPcLm2EELi4E23TrivialOffsetCalculatorILi1EjESD_NS0_6memory12LoadWithCastILi1EEENSE_13StoreWithCastILi1EEEEEviT_T0_T2_T3_T4_T5_,"ax",@progbits
	.align	128
        .global         _ZN2at6native27unrolled_elementwise_kernelINS0_13AUnaryFunctorIN3c104HalfES4_S4_NS0_15binary_internal10DivFunctorIS4_EEEESt5arrayIPcLm2EELi4E23TrivialOffsetCalculatorILi1EjESD_NS0_6memory12LoadWithCastILi1EEENSE_13StoreWithCastILi1EEEEEviT_T0_T2_T3_T4_T5_
        .type           _ZN2at6native27unrolled_elementwise_kernelINS0_13AUnaryFunctorIN3c104HalfES4_S4_NS0_15binary_internal10DivFunctorIS4_EEEESt5arrayIPcLm2EELi4E23TrivialOffsetCalculatorILi1EjESD_NS0_6memory12LoadWithCastILi1EEENSE_13StoreWithCastILi1EEEEEviT_T0_T2_T3_T4_T5_,@function
        .size           _ZN2at6native27unrolled_elementwise_kernelINS0_13AUnaryFunctorIN3c104HalfES4_S4_NS0_15binary_internal10DivFunctorIS4_EEEESt5arrayIPcLm2EELi4E23TrivialOffsetCalculatorILi1EjESD_NS0_6memory12LoadWithCastILi1EEENSE_13StoreWithCastILi1EEEEEviT_T0_T2_T3_T4_T5_,(.L_x_19354 - _ZN2at6native27unrolled_elementwise_kernelINS0_13AUnaryFunctorIN3c104HalfES4_S4_NS0_15binary_internal10DivFunctorIS4_EEEESt5arrayIPcLm2EELi4E23TrivialOffsetCalculatorILi1EjESD_NS0_6memory12LoadWithCastILi1EEENSE_13StoreWithCastILi1EEEEEviT_T0_T2_T3_T4_T5_)
        .other          _ZN2at6native27unrolled_elementwise_kernelINS0_13AUnaryFunctorIN3c104HalfES4_S4_NS0_15binary_internal10DivFunctorIS4_EEEESt5arrayIPcLm2EELi4E23TrivialOffsetCalculatorILi1EjESD_NS0_6memory12LoadWithCastILi1EEENSE_13StoreWithCastILi1EEEEEviT_T0_T2_T3_T4_T5_,@"STO_CUDA_ENTRY STV_DEFAULT"
_ZN2at6native27unrolled_elementwise_kernelINS0_13AUnaryFunctorIN3c104HalfES4_S4_NS0_15binary_internal10DivFunctorIS4_EEEESt5arrayIPcLm2EELi4E23TrivialOffsetCalculatorILi1EjESD_NS0_6memory12LoadWithCastILi1EEENSE_13StoreWithCastILi1EEEEEviT_T0_T2_T3_T4_T5_:
.text._ZN2at6native27unrolled_elementwise_kernelINS0_13AUnaryFunctorIN3c104HalfES4_S4_NS0_15binary_internal10DivFunctorIS4_EEEESt5arrayIPcLm2EELi4E23TrivialOffsetCalculatorILi1EjESD_NS0_6memory12LoadWithCastILi1EEENSE_13StoreWithCastILi1EEEEEviT_T0_T2_T3_T4_T5_:
        /* <DEDUP_REMOVED lines=34> */
.L_x_3786:
[----:B------:R-:W2:Y:S02]  /*0220*/  LDG.E.U8 R2, desc[UR36][R2.64] ;  /* 0x0000002402027981 */ /* 0x000ea4000c1e1100 */
[----:B--2---:R-:W-:-:S04]  /*0230*/  I2FP.F32.U32 R0, R2 ;  /* 0x0000000200007245 */ /* 0x004fc80000201000 */
[----:B------:R-:W-:-:S04]  /*0240*/  F2FP.F16.F32.PACK_AB R0, RZ, R0 ;  /* 0x00000000ff00723e */ /* 0x000fc800000000ff */
[----:B------:R-:W-:Y:S01]  /*0250*/  PRMT R22, R0, 0x7610, R22 ;  /* 0x0000761000167816 */ /* 0x000fe20000000016 */
[----:B------:R-:W-:Y:S06]  /*0260*/  BRA `(.L_x_3788) ;  /* 0x0000000c00c07947 */ /* 0x000fec0003800000 */
.L_x_3785:
        /* <DEDUP_REMOVED lines=11> */
.L_x_3790:
[----:B------:R-:W2:Y:S02]  /*0320*/  LDG.E R2, desc[UR36][R2.64] ;  /* 0x0000002402027981 */ /* 0x000ea4000c1e1900 */
[----:B--2---:R-:W-:-:S04]  /*0330*/  I2FP.F32.S32 R0, R2 ;  /* 0x0000000200007245 */ /* 0x004fc80000201400 */
[----:B------:R-:W-:-:S04]  /*0340*/  F2FP.F16.F32.PACK_AB R0, RZ, R0 ;  /* 0x00000000ff00723e */ /* 0x000fc800000000ff */
[----:B------:R-:W-:Y:S01]  /*0350*/  PRMT R22, R0, 0x7610, R22 ;  /* 0x0000761000167816 */ /* 0x000fe20000000016 */
[----:B------:R-:W-:Y:S06]  /*0360*/  BRA `(.L_x_3788) ;  /* 0x0000000c00807947 */ /* 0x000fec0003800000 */
.L_x_3789:
[----:B------:R-:W2:Y:S02]  /*0370*/  LDG.E.U16 R2, desc[UR36][R2.64] ;  /* 0x0000002402027981 */ /* 0x000ea4000c1e1500 */
[----:B--2---:R-:W0:Y:S02]  /*0380*/  I2F.S16 R0, R2 ;  /* 0x0000000200007306 */ /* 0x004e240000101400 */
[----:B0-----:R-:W-:-:S04]  /*0390*/  F2FP.F16.F32.PACK_AB R0, RZ, R0 ;  /* 0x00000000ff00723e */ /* 0x001fc800000000ff */
[----:B------:R-:W-:Y:S01]  /*03a0*/  PRMT R22, R0, 0x7610, R22 ;  /* 0x0000761000167816 */ /* 0x000fe20000000016 */
[----:B------:R-:W-:Y:S06]  /*03b0*/  BRA `(.L_x_3788) ;  /* 0x0000000c006c7947 */ /* 0x000fec0003800000 */
.L_x_3784:
        /* <DEDUP_REMOVED lines=9> */
.L_x_3792:
[----:B------:R1:W5:Y:S01]  /*0450*/  LDG.E.U16 R22, desc[UR36][R2.64] ;  /* 0x0000002402167981 */ /* 0x000362000c1e1500 */
[----:B------:R-:W-:Y:S05]  /*0460*/  BRA `(.L_x_3788) ;  /* 0x0000000c00407947 */ /* 0x000fea0003800000 */
.L_x_3791:
        /* <DEDUP_REMOVED lines=9> */
.L_x_3794:
[----:B------:R0:W5:Y:S01]  /*0500*/  LDG.E.U16 R22, desc[UR36][R2.64] ;  /* 0x0000002402167981 */ /* 0x000162000c1e1500 */
[----:B------:R-:W-:Y:S05]  /*0510*/  BRA `(.L_x_3788) ;  /* 0x0000000c00147947 */ /* 0x000fea0003800000 */
.L_x_3793:
        /* <DEDUP_REMOVED lines=9> */
.L_x_3783:
        /* <DEDUP_REMOVED lines=14> */
.L_x_3797:
        /* <DEDUP_REMOVED lines=9> */
.L_x_3796:
        /* <DEDUP_REMOVED lines=28> */
.L_x_3799:
        /* <DEDUP_REMOVED lines=16> */
.L_x_3798:
[----:B------:R-:W2:Y:S02]  /*09e0*/  LDG.E.U16 R0, desc[UR36][R2.64] ;  /* 0x0000002402007981 */ /* 0x000ea4000c1e1500 */
[----:B--2---:R-:W-:-:S05]  /*09f0*/  IMAD.U32 R0, R0, 0x10000, RZ ;  /* 0x0001000000007824 */ /* 0x004fca00078e00ff */
[----:B------:R-:W-:-:S04]  /*0a00*/  F2FP.F16.F32.PACK_AB R0, RZ, R0 ;  /* 0x00000000ff00723e */ /* 0x000fc800000000ff */
[----:B------:R-:W-:Y:S01]  /*0a10*/  PRMT R22, R0, 0x7610, R22 ;  /* 0x0000761000167816 */ /* 0x000fe20000000016 */
[----:B------:R-:W-:Y:S06]  /*0a20*/  BRA `(.L_x_3788) ;  /* 0x0000000400d07947 */ /* 0x000fec0003800000 */
.L_x_3795:
        /* <DEDUP_REMOVED lines=13> */
.L_x_3802:
        /* <DEDUP_REMOVED lines=21> */
.L_x_3806:
[----:B------:R-:W-:Y:S05]  /*0c50*/  BSYNC B1 ;  /* 0x0000000000017941 */ /* 0x000fea0003800000 */
.L_x_3805:
[----:B------:R-:W-:Y:S01]  /*0c60*/  LEA R3, R0, 0x3b800000, 0x17 ;  /* 0x3b80000000037811 */ /* 0x000fe200078eb8ff */
[----:B------:R-:W-:-:S05]  /*0c70*/  IMAD.SHL.U32 R0, R2, 0x100000, RZ ;  /* 0x0010000002007824 */ /* 0x000fca00078e00ff */
[----:B------:R-:W-:-:S07]  /*0c80*/  LOP3.LUT R0, R3, R0, R4, 0xfe, !PT ;  /* 0x0000000003007212 */ /* 0x000fce00078efe04 */
.L_x_3804:
[----:B------:R-:W-:Y:S05]  /*0c90*/  BSYNC B0 ;  /* 0x0000000000007941 */ /* 0x000fea0003800000 */
.L_x_3803:
[----:B------:R-:W-:-:S04]  /*0ca0*/  F2FP.F16.F32.PACK_AB R0, RZ, R0 ;  /* 0x00000000ff00723e */ /* 0x000fc800000000ff */
[----:B------:R-:W-:Y:S01]  /*0cb0*/  PRMT R22, R0, 0x7610, R22 ;  /* 0x0000761000167816 */ /* 0x000fe20000000016 */
[----:B------:R-:W-:Y:S06]  /*0cc0*/  BRA `(.L_x_3788) ;  /* 0x0000000400287947 */ /* 0x000fec0003800000 */
.L_x_3801:
        /* <DEDUP_REMOVED lines=21> */
.L_x_3810:
[----:B------:R-:W-:Y:S05]  /*0e20*/  BSYNC B1 ;  /* 0x0000000000017941 */ /* 0x000fea0003800000 */
.L_x_3809:
[----:B------:R-:W-:Y:S01]  /*0e30*/  LEA R3, R0, 0x37800000, 0x17 ;  /* 0x3780000000037811 */ /* 0x000fe200078eb8ff */
[----:B------:R-:W-:-:S05]  /*0e40*/  IMAD.SHL.U32 R0, R2, 0x200000, RZ ;  /* 0x0020000002007824 */ /* 0x000fca00078e00ff */
[----:B------:R-:W-:-:S07]  /*0e50*/  LOP3.LUT R0, R3, R0, R4, 0xfe, !PT ;  /* 0x0000000003007212 */ /* 0x000fce00078efe04 */
.L_x_3808:
[----:B------:R-:W-:Y:S05]  /*0e60*/  BSYNC B0 ;  /* 0x0000000000007941 */ /* 0x000fea0003800000 */
.L_x_3807:
[----:B------:R-:W-:-:S04]  /*0e70*/  F2FP.F16.F32.PACK_AB R0, RZ, R0 ;  /* 0x00000000ff00723e */ /* 0x000fc800000000ff */
[----:B------:R-:W-:Y:S01]  /*0e80*/  PRMT R22, R0, 0x7610, R22 ;  /* 0x0000761000167816 */ /* 0x000fe20000000016 */
[----:B------:R-:W-:Y:S06]  /*0e90*/  BRA `(.L_x_3788) ;  /* 0x0000000000b47947 */ /* 0x000fec0003800000 */
.L_x_3800:
        /* <DEDUP_REMOVED lines=14> */
.L_x_3814:
[----:B------:R-:W-:Y:S05]  /*0f80*/  BSYNC B0 ;  /* 0x0000000000007941 */ /* 0x000fea0003800000 */
.L_x_3813:
[----:B------:R-:W-:-:S04]  /*0f90*/  F2FP.F16.F32.PACK_AB R0, RZ, R0 ;  /* 0x00000000ff00723e */ /* 0x000fc800000000ff */
[----:B------:R-:W-:Y:S01]  /*0fa0*/  PRMT R22, R0, 0x7610, R22 ;  /* 0x0000761000167816 */ /* 0x000fe20000000016 */
[----:B------:R-:W-:Y:S06]  /*0fb0*/  BRA `(.L_x_3788) ;  /* 0x00000000006c7947 */ /* 0x000fec0003800000 */
.L_x_3787:
        /* <DEDUP_REMOVED lines=16> */
.L_x_3815:
[----:B------:R-:W-:Y:S01]  /*10c0*/  PRMT R22, RZ, 0x7610, R22 ;  /* 0x00007610ff167816 */ /* 0x000fe20000000016 */
[----:B------:R-:W-:Y:S06]  /*10d0*/  BRA `(.L_x_3788) ;  /* 0x0000000000247947 */ /* 0x000fec0003800000 */
.L_x_3812:
[----:B------:R-:W2:Y:S02]  /*10e0*/  LDG.E.64 R2, desc[UR36][R2.64] ;  /* 0x0000002402027981 */ /* 0x000ea4000c1e1b00 */
[----:B--2---:R-:W0:Y:S02]  /*10f0*/  I2F.U64 R0, R2 ;  /* 0x0000000200007312 */ /* 0x004e240000301000 */
[----:B0-----:R-:W-:-:S04]  /*1100*/  F2FP.F16.F32.PACK_AB R0, RZ, R0 ;  /* 0x00000000ff00723e */ /* 0x001fc800000000ff */
[----:B------:R-:W-:Y:S01]  /*1110*/  PRMT R22, R0, 0x7610, R22 ;  /* 0x0000761000167816 */ /* 0x000fe20000000016 */
[----:B------:R-:W-:Y:S06]  /*1120*/  BRA `(.L_x_3788) ;  /* 0x0000000000107947 */ /* 0x000fec0003800000 */
.L_x_3811:
[----:B------:R-:W2:Y:S02]  /*1130*/  LDG.E R2, desc[UR36][R2.64] ;  /* 0x0000002402027981 */ /* 0x000ea4000c1e1900 */
[----:B--2---:R-:W-:-:S04]  /*1140*/  I2FP.F32.U32 R0, R2 ;  /* 0x0000000200007245 */ /* 0x004fc80000201000 */
[----:B------:R-:W-:-:S04]  /*1150*/  F2FP.F16.F32.PACK_AB R0, RZ, R0 ;  /* 0x00000000ff00723e */ /* 0x000fc800000000ff */
[----:B------:R-:W-:-:S07]  /*1160*/  PRMT R22, R0, 0x7610, R22 ;  /* 0x0000761000167816 */ /* 0x000fce0000000016 */
.L_x_3788:
[----:B------:R-:W2:Y:S02]  /*1170*/  S2R R19, SR_TID.X ;  /* 0x0000000000137919 */ /* 0x000ea40000002100 */
[----:B--2---:R-:W-:-:S07]  /*1180*/  VIADD R19, R19, 0x80 ;  /* 0x0000008013137836 */ /* 0x004fce0000000000 */
.L_x_3782:
[----:B------:R-:W-:Y:S05]  /*1190*/  BSYNC B6 ;  /* 0x0000000000067941 */ /* 0x000fea0003800000 */
.L_x_3781:
        /* <DEDUP_REMOVED lines=26> */
.L_x_3821:
[----:B------:R-:W2:Y:S02]  /*1340*/  LDG.E.U8 R2, desc[UR36][R2.64] ;  /* 0x0000002402027981 */ /* 0x000ea4000c1e1100 */
[----:B--2---:R-:W-:-:S04]  /*1350*/  I2FP.F32.U32 R0, R2 ;  /* 0x0000000200007245 */ /* 0x004fc80000201000 */
[----:B------:R-:W-:-:S04]  /*1360*/  F2FP.F16.F32.PACK_AB R0, RZ, R0 ;  /* 0x00000000ff00723e */ /* 0x000fc800000000ff */
[----:B------:R-:W-:Y:S01]  /*1370*/  PRMT R23, R0, 0x7610, R23 ;  /* 0x0000761000177816 */ /* 0x000fe20000000017 */
[----:B------:R-:W-:Y:S06]  /*1380*/  BRA `(.L_x_3823) ;  /* 0x0000000c00bc7947 */ /* 0x000fec0003800000 */
.L_x_3820:
        /* <DEDUP_REMOVED lines=11> */
.L_x_3825:
[----:B------:R-:W2:Y:S02]  /*1440*/  LDG.E R2, desc[UR36][R2.64] ;  /* 0x0000002402027981 */ /* 0x000ea4000c1e1900 */
[----:B--2---:R-:W-:-:S04]  /*1450*/  I2FP.F32.S32 R0, R2 ;  /* 0x0000000200007245 */ /* 0x004fc80000201400 */
[----:B------:R-:W-:-:S04]  /*1460*/  F2FP.F16.F32.PACK_AB R0, RZ, R0 ;  /* 0x00000000ff00723e */ /* 0x000fc800000000ff */
[----:B------:R-:W-:Y:S01]  /*1470*/  PRMT R23, R0, 0x7610, R23 ;  /* 0x0000761000177816 */ /* 0x000fe20000000017 */
[----:B------:R-:W-:Y:S06]  /*1480*/  BRA `(.L_x_3823) ;  /* 0x0000000c007c7947 */ /* 0x000fec0003800000 */
.L_x_3824:
[----:B------:R-:W2:Y:S02]  /*1490*/  LDG.E.U16 R2, desc[UR36][R2.64] ;  /* 0x0000002402027981 */ /* 0x000ea4000c1e1500 */
[----:B--2---:R-:W0:Y:S02]  /*14a0*/  I2F.S16 R0, R2 ;  /* 0x0000000200007306 */ /* 0x004e240000101400 */
[----:B0-----:R-:W-:-:S04]  /*14b0*/  F2FP.F16.F32.PACK_AB R0, RZ, R0 ;  /* 0x00000000ff00723e */ /* 0x001fc800000000ff */
[----:B------:R-:W-:Y:S01]  /*14c0*/  PRMT R23, R0, 0x7610, R23 ;  /* 0x0000761000177816 */ /* 0x000fe20000000017 */
[----:B------:R-:W-:Y:S06]  /*14d0*/  BRA `(.L_x_3823) ;  /* 0x0000000c00687947 */ /* 0x000fec0003800000 */
.L_x_3819:
        /* <DEDUP_REMOVED lines=9> */
.L_x_3827:
[----:B------:R0:W5:Y:S01]  /*1570*/  LDG.E.U16 R23, desc[UR36][R2.64] ;  /* 0x0000002402177981 */ /* 0x000162000c1e1500 */
[----:B------:R-:W-:Y:S05]  /*1580*/  BRA `(.L_x_3823) ;  /* 0x0000000c003c7947 */ /* 0x000fea0003800000 */
.L_x_3826:
        /* <DEDUP_REMOVED lines=9> */
.L_x_3829:
[----:B------:R1:W5:Y:S01]  /*1620*/  LDG.E.U16 R23, desc[UR36][R2.64] ;  /* 0x0000002402177981 */ /* 0x000362000c1e1500 */
[----:B------:R-:W-:Y:S05]  /*1630*/  BRA `(.L_x_3823) ;  /* 0x0000000c00107947 */ /* 0x000fea0003800000 */
.L_x_3828:
        /* <DEDUP_REMOVED lines=9> */
.L_x_3818:
        /* <DEDUP_REMOVED lines=14> */
.L_x_3832:
        /* <DEDUP_REMOVED lines=9> */
.L_x_3831:
        /* <DEDUP_REMOVED lines=28> */
.L_x_3834:
        /* <DEDUP_REMOVED lines=15> */
.L_x_3833:
[----:B------:R-:W2:Y:S02]  /*1af0*/  LDG.E.U16 R0, desc[UR36][R2.64] ;  /* 0x0000002402007981 */ /* 0x000ea4000c1e1500 */
[----:B--2---:R-:W-:-:S05]  /*1b00*/  IMAD.U32 R0, R0, 0x10000, RZ ;  /* 0x0001000000007824 */ /* 0x004fca00078e00ff */
[----:B------:R-:W-:-:S04]  /*1b10*/  F2FP.F16.F32.PACK_AB R0, RZ, R0 ;  /* 0x00000000ff00723e */ /* 0x000fc800000000ff */
[----:B------:R-:W-:Y:S01]  /*1b20*/  PRMT R23, R0, 0x7610, R23 ;  /* 0x0000761000177816 */ /* 0x000fe20000000017 */
[----:B------:R-:W-:Y:S06]  /*1b30*/  BRA `(.L_x_3823) ;  /* 0x0000000400d07947 */ /* 0x000fec0003800000 */
.L_x_3830:
        /* <DEDUP_REMOVED lines=13> */
.L_x_3837:
        /* <DEDUP_REMOVED lines=21> */
.L_x_3841:
[----:B------:R-:W-:Y:S05]  /*1d60*/  BSYNC B1 ;  /* 0x0000000000017941 */ /* 0x000fea0003800000 */
.L_x_3840:
[----:B------:R-:W-:Y:S01]  /*1d70*/  LEA R3, R0, 0x3b800000, 0x17 ;  /* 0x3b80000000037811 */ /* 0x000fe200078eb8ff */
[----:B------:R-:W-:-:S05]  /*1d80*/  IMAD.SHL.U32 R0, R2, 0x100000, RZ ;  /* 0x0010000002007824 */ /* 0x000fca00078e00ff */
[----:B------:R-:W-:-:S07]  /*1d90*/  LOP3.LUT R0, R3, R0, R4, 0xfe, !PT ;  /* 0x0000000003007212 */ /* 0x000fce00078efe04 */
.L_x_3839:
[----:B------:R-:W-:Y:S05]  /*1da0*/  BSYNC B0 ;  /* 0x0000000000007941 */ /* 0x000fea0003800000 */
.L_x_3838:
[----:B------:R-:W-:-:S04]  /*1db0*/  F2FP.F16.F32.PACK_AB R0, RZ, R0 ;  /* 0x00000000ff00723e */ /* 0x000fc800000000ff */
[----:B------:R-:W-:Y:S01]  /*1dc0*/  PRMT R23, R0, 0x7610, R23 ;  /* 0x0000761000177816 */ /* 0x000fe20000000017 */
[----:B------:R-:W-:Y:S06]  /*1dd0*/  BRA `(.L_x_3823) ;  /* 0x0000000400287947 */ /* 0x000fec0003800000 */
.L_x_3836:
        /* <DEDUP_REMOVED lines=21> */
.L_x_3845:
[----:B------:R-:W-:Y:S05]  /*1f30*/  BSYNC B1 ;  /* 0x0000000000017941 */ /* 0x000fea0003800000 */
.L_x_3844:
[----:B------:R-:W-:Y:S01]  /*1f40*/  LEA R3, R0, 0x37800000, 0x17 ;  /* 0x3780000000037811 */ /* 0x000fe200078eb8ff */
[----:B------:R-:W-:-:S05]  /*1f50*/  IMAD.SHL.U32 R0, R2, 0x200000, RZ ;  /* 0x0020000002007824 */ /* 0x000fca00078e00ff */
[----:B------:R-:W-:-:S07]  /*1f60*/  LOP3.LUT R0, R3, R0, R4, 0xfe, !PT ;  /* 0x0000000003007212 */ /* 0x000fce00078efe04 */
.L_x_3843:
[----:B------:R-:W-:Y:S05]  /*1f70*/  BSYNC B0 ;  /* 0x0000000000007941 */ /* 0x000fea0003800000 */
.L_x_3842:
[----:B------:R-:W-:-:S04]  /*1f80*/  F2FP.F16.F32.PACK_AB R0, RZ, R0 ;  /* 0x00000000ff00723e */ /* 0x000fc800000000ff */
[----:B------:R-:W-:Y:S01]  /*1f90*/  PRMT R23, R0, 0x7610, R23 ;  /* 0x0000761000177816 */ /* 0x000fe20000000017 */
[----:B------:R-:W-:Y:S06]  /*1fa0*/  BRA `(.L_x_3823) ;  /* 0x0000000000b47947 */ /* 0x000fec0003800000 */
.L_x_3835:
        /* <DEDUP_REMOVED lines=14> */
.L_x_3849:
[----:B------:R-:W-:Y:S05]  /*2090*/  BSYNC B0 ;  /* 0x0000000000007941 */ /* 0x000fea0003800000 */
.L_x_3848:
[----:B------:R-:W-:-:S04]  /*20a0*/  F2FP.F16.F32.PACK_AB R0, RZ, R0 ;  /* 0x00000000ff00723e */ /* 0x000fc800000000ff */
[----:B------:R-:W-:Y:S01]  /*20b0*/  PRMT R23, R0, 0x7610, R23 ;  /* 0x0000761000177816 */ /* 0x000fe20000000017 */
[----:B------:R-:W-:Y:S06]  /*20c0*/  BRA `(.L_x_3823) ;  /* 0x00000000006c7947 */ /* 0x000fec0003800000 */
.L_x_3822:
        /* <DEDUP_REMOVED lines=16> */
.L_x_3850:
[----:B------:R-:W-:Y:S01]  /*21d0*/  PRMT R23, RZ, 0x7610, R23 ;  /* 0x00007610ff177816 */ /* 0x000fe20000000017 */
[----:B------:R-:W-:Y:S06]  /*21e0*/  BRA `(.L_x_3823) ;  /* 0x0000000000247947 */ /* 0x000fec0003800000 */
.L_x_3847:
[----:B------:R-:W2:Y:S02]  /*21f0*/  LDG.E.64 R2, desc[UR36][R2.64] ;  /* 0x0000002402027981 */ /* 0x000ea4000c1e1b00 */
[----:B--2---:R-:W0:Y:S02]  /*2200*/  I2F.U64 R0, R2 ;  /* 0x0000000200007312 */ /* 0x004e240000301000 */
[----:B0-----:R-:W-:-:S04]  /*2210*/  F2FP.F16.F32.PACK_AB R0, RZ, R0 ;  /* 0x00000000ff00723e */ /* 0x001fc800000000ff */
[----:B------:R-:W-:Y:S01]  /*2220*/  PRMT R23, R0, 0x7610, R23 ;  /* 0x0000761000177816 */ /* 0x000fe20000000017 */
[----:B------:R-:W-:Y:S06]  /*2230*/  BRA `(.L_x_3823) ;  /* 0x0000000000107947 */ /* 0x000fec0003800000 */
.L_x_3846:
[----:B------:R-:W2:Y:S02]  /*2240*/  LDG.E R2, desc[UR36][R2.64] ;  /* 0x0000002402027981 */ /* 0x000ea4000c1e1900 */
[----:B--2---:R-:W-:-:S04]  /*2250*/  I2FP.F32.U32 R0, R2 ;  /* 0x0000000200007245 */ /* 0x004fc80000201000 */
[----:B------:R-:W-:-:S04]  /*2260*/  F2FP.F16.F32.PACK_AB R0, RZ, R0 ;  /* 0x00000000ff00723e */ /* 0x000fc800000000ff */
[----:B------:R-:W-:-:S07]  /*2270*/  PRMT R23, R0, 0x7610, R23 ;  /* 0x0000761000177816 */ /* 0x000fce0000000017 */
.L_x_3823:
[----:B------:R-:W-:-:S07]  /*2280*/  VIADD R19, R19, 0x80 ;  /* 0x0000008013137836 */ /* 0x000fce0000000000 */
.L_x_3817:
[----:B------:R-:W-:Y:S05]  /*2290*/  BSYNC B6 ;  /* 0x0000000000067941 */ /* 0x000fea0003800000 */
.L_x_3816:
        /* <DEDUP_REMOVED lines=28> */
.L_x_3856:
[----:B------:R-:W2:Y:S02]  /*2460*/  LDG.E.U8 R2, desc[UR36][R2.64] ;  /* 0x0000002402027981 */ /* 0x000ea4000c1e1100 */
[----:B--2---:R-:W-:-:S04]  /*2470*/  I2FP.F32.U32 R0, R2 ;  /* 0x0000000200007245 */ /* 0x004fc80000201000 */
[----:B------:R-:W-:-:S04]  /*2480*/  F2FP.F16.F32.PACK_AB R0, RZ, R0 ;  /* 0x00000000ff00723e */ /* 0x000fc800000000ff */
[----:B------:R-:W-:Y:S01]  /*2490*/  PRMT R25, R0, 0x7610, R25 ;  /* 0x0000761000197816 */ /* 0x000fe20000000019 */
[----:B------:R-:W-:Y:S06]  /*24a0*/  BRA `(.L_x_3858) ;  /* 0x0000000c00bc7947 */ /* 0x000fec0003800000 */
.L_x_3855:
        /* <DEDUP_REMOVED lines=11> */
.L_x_3860:
[----:B------:R-:W2:Y:S02]  /*2560*/  LDG.E R2, desc[UR36][R2.64] ;  /* 0x0000002402027981 */ /* 0x000ea4000c1e1900 */
[----:B--2---:R-:W-:-:S04]  /*2570*/  I2FP.F32.S32 R0, R2 ;  /* 0x0000000200007245 */ /* 0x004fc80000201400 */
[----:B------:R-:W-:-:S04]  /*2580*/  F2FP.F16.F32.PACK_AB R0, RZ, R0 ;  /* 0x00000000ff00723e */ /* 0x000fc800000000ff */
[----:B------:R-:W-:Y:S01]  /*2590*/  PRMT R25, R0, 0x7610, R25 ;  /* 0x0000761000197816 */ /* 0x000fe20000000019 */
[----:B------:R-:W-:Y:S06]  /*25a0*/  BRA `(.L_x_3858) ;  /* 0x0000000c007c7947 */ /* 0x000fec0003800000 */
.L_x_3859:
[----:B------:R-:W2:Y:S02]  /*25b0*/  LDG.E.U16 R2, desc[UR36][R2.64] ;  /* 0x0000002402027981 */ /* 0x000ea4000c1e1500 */
[----:B--2---:R-:W0:Y:S02]  /*25c0*/  I2F.S16 R0, R2 ;  /* 0x0000000200007306 */ /* 0x004e240000101400 */
[----:B0-----:R-:W-:-:S04]  /*25d0*/  F2FP.F16.F32.PACK_AB R0, RZ, R0 ;  /* 0x00000000ff00723e */ /* 0x001fc800000000ff */
[----:B------:R-:W-:Y:S01]  /*25e0*/  PRMT R25, R0, 0x7610, R25 ;  /* 0x0000761000197816 */ /* 0x000fe20000000019 */
[----:B------:R-:W-:Y:S06]  /*25f0*/  BRA `(.L_x_3858) ;  /* 0x0000000c00687947 */ /* 0x000fec0003800000 */
.L_x_3854:
        /* <DEDUP_REMOVED lines=9> */
.L_x_3862:
[----:B------:R0:W5:Y:S01]  /*2690*/  LDG.E.U16 R25, desc[UR36][R2.64] ;  /* 0x0000002402197981 */ /* 0x000162000c1e1500 */
[----:B------:R-:W-:Y:S05]  /*26a0*/  BRA `(.L_x_3858) ;  /* 0x0000000c003c7947 */ /* 0x000fea0003800000 */
.L_x_3861:
        /* <DEDUP_REMOVED lines=9> */
.L_x_3864:
[----:B------:R1:W5:Y:S01]  /*2740*/  LDG.E.U16 R25, desc[UR36][R2.64] ;  /* 0x0000002402197981 */ /* 0x000362000c1e1500 */
[----:B------:R-:W-:Y:S05]  /*2750*/  BRA `(.L_x_3858) ;  /* 0x0000000c00107947 */ /* 0x000fea0003800000 */
.L_x_3863:
        /* <DEDUP_REMOVED lines=9> */
.L_x_3853:
        /* <DEDUP_REMOVED lines=14> */
.L_x_3867:
        /* <DEDUP_REMOVED lines=9> */
.L_x_3866:
        /* <DEDUP_REMOVED lines=28> */
.L_x_3869:
        /* <DEDUP_REMOVED lines=15> */
.L_x_3868:
[----:B------:R-:W2:Y:S02]  /*2c10*/  LDG.E.U16 R0, desc[UR36][R2.64] ;  /* 0x0000002402007981 */ /* 0x000ea4000c1e1500 */
[----:B--2---:R-:W-:-:S05]  /*2c20*/  IMAD.U32 R0, R0, 0x10000, RZ ;  /* 0x0001000000007824 */ /* 0x004fca00078e00ff */
[----:B------:R-:W-:-:S04]  /*2c30*/  F2FP.F16.F32.PACK_AB R0, RZ, R0 ;  /* 0x00000000ff00723e */ /* 0x000fc800000000ff */
[----:B------:R-:W-:Y:S01]  /*2c40*/  PRMT R25, R0, 0x7610, R25 ;  /* 0x0000761000197816 */ /* 0x000fe20000000019 */
[----:B------:R-:W-:Y:S06]  /*2c50*/  BRA `(.L_x_3858) ;  /* 0x0000000400d07947 */ /* 0x000fec0003800000 */
.L_x_3865:
        /* <DEDUP_REMOVED lines=13> */
.L_x_3872:
        /* <DEDUP_REMOVED lines=21> */
.L_x_3876:
[----:B------:R-:W-:Y:S05]  /*2e80*/  BSYNC B1 ;  /* 0x0000000000017941 */ /* 0x000fea0003800000 */
.L_x_3875:
[----:B------:R-:W-:Y:S01]  /*2e90*/  LEA R3, R0, 0x3b800000, 0x17 ;  /* 0x3b80000000037811 */ /* 0x000fe200078eb8ff */
[----:B------:R-:W-:-:S05]  /*2ea0*/  IMAD.SHL.U32 R0, R2, 0x100000, RZ ;  /* 0x0010000002007824 */ /* 0x000fca00078e00ff */
[----:B------:R-:W-:-:S07]  /*2eb0*/  LOP3.LUT R0, R3, R0, R4, 0xfe, !PT ;  /* 0x0000000003007212 */ /* 0x000fce00078efe04 */
.L_x_3874:
[----:B------:R-:W-:Y:S05]  /*2ec0*/  BSYNC B0 ;  /* 0x0000000000007941 */ /* 0x000fea0003800000 */
.L_x_3873:
[----:B------:R-:W-:-:S04]  /*2ed0*/  F2FP.F16.F32.PACK_AB R0, RZ, R0 ;  /* 0x00000000ff00723e */ /* 0x000fc800000000ff */
[----:B------:R-:W-:Y:S01]  /*2ee0*/  PRMT R25, R0, 0x7610, R25 ;  /* 0x0000761000197816 */ /* 0x000fe20000000019 */
[----:B------:R-:W-:Y:S06]  /*2ef0*/  BRA `(.L_x_3858) ;  /* 0x0000000400287947 */ /* 0x000fec0003800000 */
.L_x_3871:
        /* <DEDUP_REMOVED lines=21> */
.L_x_3880:
[----:B------:R-:W-:Y:S05]  /*3050*/  BSYNC B1 ;  /* 0x0000000000017941 */ /* 0x000fea0003800000 */
.L_x_3879:
[----:B------:R-:W-:Y:S01]  /*3060*/  LEA R3, R0, 0x37800000, 0x17 ;  /* 0x3780000000037811 */ /* 0x000fe200078eb8ff */
[----:B------:R-:W-:-:S05]  /*3070*/  IMAD.SHL.U32 R0, R2, 0x200000, RZ ;  /* 0x0020000002007824 */ /* 0x000fca00078e00ff */
[----:B------:R-:W-:-:S07]  /*3080*/  LOP3.LUT R0, R3, R0, R4, 0xfe, !PT ;  /* 0x0000000003007212 */ /* 0x000fce00078efe04 */
.L_x_3878:
[----:B------:R-:W-:Y:S05]  /*3090*/  BSYNC B0 ;  /* 0x0000000000007941 */ /* 0x000fea0003800000 */
.L_x_3877:
[----:B------:R-:W-:-:S04]  /*30a0*/  F2FP.F16.F32.PACK_AB R0, RZ, R0 ;  /* 0x00000000ff00723e */ /* 0x000fc800000000ff */
[----:B------:R-:W-:Y:S01]  /*30b0*/  PRMT R25, R0, 0x7610, R25 ;  /* 0x0000761000197816 */ /* 0x000fe20000000019 */
[----:B------:R-:W-:Y:S06]  /*30c0*/  BRA `(.L_x_3858) ;  /* 0x0000000000b47947 */ /* 0x000fec0003800000 */
.L_x_3870:
        /* <DEDUP_REMOVED lines=14> */
.L_x_3884:
[----:B------:R-:W-:Y:S05]  /*31b0*/  BSYNC B0 ;  /* 0x0000000000007941 */ /* 0x000fea0003800000 */
.L_x_3883:
[----:B------:R-:W-:-:S04]  /*31c0*/  F2FP.F16.F32.PACK_AB R0, RZ, R0 ;  /* 0x00000000ff00723e */ /* 0x000fc800000000ff */
[----:B------:R-:W-:Y:S01]  /*31d0*/  PRMT R25, R0, 0x7610, R25 ;  /* 0x0000761000197816 */ /* 0x000fe20000000019 */
[----:B------:R-:W-:Y:S06]  /*31e0*/  BRA `(.L_x_3858) ;  /* 0x00000000006c7947 */ /* 0x000fec0003800000 */
.L_x_3857:
        /* <DEDUP_REMOVED lines=16> */
.L_x_3885:
[----:B------:R-:W-:Y:S01]  /*32f0*/  PRMT R25, RZ, 0x7610, R25 ;  /* 0x00007610ff197816 */ /* 0x000fe20000000019 */
[----:B------:R-:W-:Y:S06]  /*3300*/  BRA `(.L_x_3858) ;  /* 0x0000000000247947 */ /* 0x000fec0003800000 */
.L_x_3882:
[----:B------:R-:W2:Y:S02]  /*3310*/  LDG.E.64 R2, desc[UR36][R2.64] ;  /* 0x0000002402027981 */ /* 0x000ea4000c1e1b00 */
[----:B--2---:R-:W0:Y:S02]  /*3320*/  I2F.U64 R0, R2 ;  /* 0x0000000200007312 */ /* 0x004e240000301000 */
[----:B0-----:R-:W-:-:S04]  /*3330*/  F2FP.F16.F32.PACK_AB R0, RZ, R0 ;  /* 0x00000000ff00723e */ /* 0x001fc800000000ff */
[----:B------:R-:W-:Y:S01]  /*3340*/  PRMT R25, R0, 0x7610, R25 ;  /* 0x0000761000197816 */ /* 0x000fe20000000019 */
[----:B------:R-:W-:Y:S06]  /*3350*/  BRA `(.L_x_3858) ;  /* 0x0000000000107947 */ /* 0x000fec0003800000 */
.L_x_3881:
[----:B------:R-:W2:Y:S02]  /*3360*/  LDG.E R2, desc[UR36][R2.64] ;  /* 0x0000002402027981 */ /* 0x000ea4000c1e1900 */
[----:B--2---:R-:W-:-:S04]  /*3370*/  I2FP.F32.U32 R0, R2 ;  /* 0x0000000200007245 */ /* 0x004fc80000201000 */
[----:B------:R-:W-:-:S04]  /*3380*/  F2FP.F16.F32.PACK_AB R0, RZ, R0 ;  /* 0x00000000ff00723e */ /* 0x000fc800000000ff */
[----:B------:R-:W-:-:S07]  /*3390*/  PRMT R25, R0, 0x7610, R25 ;  /* 0x0000761000197816 */ /* 0x000fce0000000019 */
.L_x_3858:
[----:B------:R-:W-:-:S07]  /*33a0*/  VIADD R19, R19, 0x80 ;  /* 0x0000008013137836 */ /* 0x000fce0000000000 */
.L_x_3852:
[----:B------:R-:W-:Y:S05]  /*33b0*/  BSYNC B6 ;  /* 0x0000000000067941 */ /* 0x000fea0003800000 */
.L_x_3851:
        /* <DEDUP_REMOVED lines=25> */
.L_x_3891:
[----:B------:R-:W2:Y:S02]  /*3550*/  LDG.E.U8 R2, desc[UR36][R2.64] ;  /* 0x0000002402027981 */ /* 0x000ea4000c1e1100 */
[----:B--2---:R-:W-:-:S04]  /*3560*/  I2FP.F32.U32 R0, R2 ;  /* 0x0000000200007245 */ /* 0x004fc80000201000 */
[----:B------:R-:W-:-:S04]  /*3570*/  F2FP.F16.F32.PACK_AB R0, RZ, R0 ;  /* 0x00000000ff00723e */ /* 0x000fc800000000ff */
[----:B------:R-:W-:Y:S01]  /*3580*/  PRMT R24, R0, 0x7610, R24 ;  /* 0x0000761000187816 */ /* 0x000fe20000000018 */
[----:B------:R-:W-:Y:S06]  /*3590*/  BRA `(.L_x_3887) ;  /* 0x0000000c00bc7947 */ /* 0x000fec0003800000 */
.L_x_3890:
        /* <DEDUP_REMOVED lines=11> */
.L_x_3894:
[----:B------:R-:W2:Y:S02]  /*3650*/  LDG.E R2, desc[UR36][R2.64] ;  /* 0x0000002402027981 */ /* 0x000ea4000c1e1900 */
[----:B--2---:R-:W-:-:S04]  /*3660*/  I2FP.F32.S32 R0, R2 ;  /* 0x0000000200007245 */ /* 0x004fc80000201400 */
[----:B------:R-:W-:-:S04]  /*3670*/  F2FP.F16.F32.PACK_AB R0, RZ, R0 ;  /* 0x00000000ff00723e */ /* 0x000fc800000000ff */
[----:B------:R-:W-:Y:S01]  /*3680*/  PRMT R24, R0, 0x7610, R24 ;  /* 0x0000761000187816 */ /* 0x000fe20000000018 */
[----:B------:R-:W-:Y:S06]  /*3690*/  BRA `(.L_x_3887) ;  /* 0x0000000c007c7947 */ /* 0x000fec0003800000 */
.L_x_3893:
[----:B------:R-:W2:Y:S02]  /*36a0*/  LDG.E.U16 R2, desc[UR36][R2.64] ;  /* 0x0000002402027981 */ /* 0x000ea4000c1e1500 */
[----:B--2---:R-:W0:Y:S02]  /*36b0*/  I2F.S16 R0, R2 ;  /* 0x0000000200007306 */ /* 0x004e240000101400 */
[----:B0-----:R-:W-:-:S04]  /*36c0*/  F2FP.F16.F32.PACK_AB R0, RZ, R0 ;  /* 0x00000000ff00723e */ /* 0x001fc800000000ff */
[----:B------:R-:W-:Y:S01]  /*36d0*/  PRMT R24, R0, 0x7610, R24 ;  /* 0x0000761000187816 */ /* 0x000fe20000000018 */
[----:B------:R-:W-:Y:S06]  /*36e0*/  BRA `(.L_x_3887) ;  /* 0x0000000c00687947 */ /* 0x000fec0003800000 */
.L_x_3889:
        /* <DEDUP_REMOVED lines=9> */
.L_x_3896:
[----:B------:R2:W5:Y:S01]  /*3780*/  LDG.E.U16 R24, desc[UR36][R2.64] ;  /* 0x0000002402187981 */ /* 0x000562000c1e1500 */
[----:B------:R-:W-:Y:S05]  /*3790*/  BRA `(.L_x_3887) ;  /* 0x0000000c003c7947 */ /* 0x000fea0003800000 */
.L_x_3895:
        /* <DEDUP_REMOVED lines=9> */
.L_x_3898:
[----:B------:R3:W5:Y:S01]  /*3830*/  LDG.E.U16 R24, desc[UR36][R2.64] ;  /* 0x0000002402187981 */ /* 0x000762000c1e1500 */
[----:B------:R-:W-:Y:S05]  /*3840*/  BRA `(.L_x_3887) ;  /* 0x0000000c00107947 */ /* 0x000fea0003800000 */
.L_x_3897:
        /* <DEDUP_REMOVED lines=9> */
.L_x_3888:
        /* <DEDUP_REMOVED lines=14> */
.L_x_3901:
        /* <DEDUP_REMOVED lines=9> */
.L_x_3900:
        /* <DEDUP_REMOVED lines=28> */
.L_x_3903:
        /* <DEDUP_REMOVED lines=15> */
.L_x_3902:
[----:B------:R-:W2:Y:S02]  /*3d00*/  LDG.E.U16 R0, desc[UR36][R2.64] ;  /* 0x0000002402007981 */ /* 0x000ea4000c1e1500 */
[----:B--2---:R-:W-:-:S05]  /*3d10*/  IMAD.U32 R0, R0, 0x10000, RZ ;  /* 0x0001000000007824 */ /* 0x004fca00078e00ff */
[----:B------:R-:W-:-:S04]  /*3d20*/  F2FP.F16.F32.PACK_AB R0, RZ, R0 ;  /* 0x00000000ff00723e */ /* 0x000fc800000000ff */
[----:B------:R-:W-:Y:S01]  /*3d30*/  PRMT R24, R0, 0x7610, R24 ;  /* 0x0000761000187816 */ /* 0x000fe20000000018 */
[----:B------:R-:W-:Y:S06]  /*3d40*/  BRA `(.L_x_3887) ;  /* 0x0000000400d07947 */ /* 0x000fec0003800000 */
.L_x_3899:
        /* <DEDUP_REMOVED lines=13> */
.L_x_3906:
        /* <DEDUP_REMOVED lines=21> */
.L_x_3910:
[----:B------:R-:W-:Y:S05]  /*3f70*/  BSYNC B1 ;  /* 0x0000000000017941 */ /* 0x000fea0003800000 */
.L_x_3909:
[----:B------:R-:W-:Y:S01]  /*3f80*/  LEA R3, R0, 0x3b800000, 0x17 ;  /* 0x3b80000000037811 */ /* 0x000fe200078eb8ff */
[----:B------:R-:W-:-:S05]  /*3f90*/  IMAD.SHL.U32 R0, R2, 0x100000, RZ ;  /* 0x0010000002007824 */ /* 0x000fca00078e00ff */
[----:B------:R-:W-:-:S07]  /*3fa0*/  LOP3.LUT R0, R3, R0, R4, 0xfe, !PT ;  /* 0x0000000003007212 */ /* 0x000fce00078efe04 */
.L_x_3908:
[----:B------:R-:W-:Y:S05]  /*3fb0*/  BSYNC B0 ;  /* 0x0000000000007941 */ /* 0x000fea0003800000 */
.L_x_3907:
[----:B------:R-:W-:-:S04]  /*3fc0*/  F2FP.F16.F32.PACK_AB R0, RZ, R0 ;  /* 0x00000000ff00723e */ /* 0x000fc800000000ff */
[----:B------:R-:W-:Y:S01]  /*3fd0*/  PRMT R24, R0, 0x7610, R24 ;  /* 0x0000761000187816 */ /* 0x000fe20000000018 */
[----:B------:R-:W-:Y:S06]  /*3fe0*/  BRA `(.L_x_3887) ;  /* 0x0000000400287947 */ /* 0x000fec0003800000 */
.L_x_3905:
        /* <DEDUP_REMOVED lines=21> */
.L_x_3914:
[----:B------:R-:W-:Y:S05]  /*4140*/  BSYNC B1 ;  /* 0x0000000000017941 */ /* 0x000fea0003800000 */
.L_x_3913:
[----:B------:R-:W-:Y:S01]  /*4150*/  LEA R3, R0, 0x37800000, 0x17 ;  /* 0x3780000000037811 */ /* 0x000fe200078eb8ff */
[----:B------:R-:W-:-:S05]  /*4160*/  IMAD.SHL.U32 R0, R2, 0x200000, RZ ;  /* 0x0020000002007824 */ /* 0x000fca00078e00ff */
[----:B------:R-:W-:-:S07]  /*4170*/  LOP3.LUT R0, R3, R0, R4, 0xfe, !PT ;  /* 0x0000000003007212 */ /* 0x000fce00078efe04 */
.L_x_3912:
[----:B------:R-:W-:Y:S05]  /*4180*/  BSYNC B0 ;  /* 0x0000000000007941 */ /* 0x000fea0003800000 */
.L_x_3911:
[----:B------:R-:W-:-:S04]  /*4190*/  F2FP.F16.F32.PACK_AB R0, RZ, R0 ;  /* 0x00000000ff00723e */ /* 0x000fc800000000ff */
[----:B------:R-:W-:Y:S01]  /*41a0*/  PRMT R24, R0, 0x7610, R24 ;  /* 0x0000761000187816 */ /* 0x000fe20000000018 */
[----:B------:R-:W-:Y:S06]  /*41b0*/  BRA `(.L_x_3887) ;  /* 0x0000000000b47947 */ /* 0x000fec0003800000 */
.L_x_3904:
        /* <DEDUP_REMOVED lines=14> */
.L_x_3918:
[----:B------:R-:W-:Y:S05]  /*42a0*/  BSYNC B0 ;  /* 0x0000000000007941 */ /* 0x000fea0003800000 */
.L_x_3917:
[----:B------:R-:W-:-:S04]  /*42b0*/  F2FP.F16.F32.PACK_AB R0, RZ, R0 ;  /* 0x00000000ff00723e */ /* 0x000fc800000000ff */
[----:B------:R-:W-:Y:S01]  /*42c0*/  PRMT R24, R0, 0x7610, R24 ;  /* 0x0000761000187816 */ /* 0x000fe20000000018 */
[----:B------:R-:W-:Y:S06]  /*42d0*/  BRA `(.L_x_3887) ;  /* 0x00000000006c7947 */ /* 0x000fec0003800000 */
.L_x_3892:
        /* <DEDUP_REMOVED lines=16> */
.L_x_3919:
[----:B------:R-:W-:Y:S01]  /*43e0*/  PRMT R24, RZ, 0x7610, R24 ;  /* 0x00007610ff187816 */ /* 0x000fe20000000018 */
[----:B------:R-:W-:Y:S06]  /*43f0*/  BRA `(.L_x_3887) ;  /* 0x0000000000247947 */ /* 0x000fec0003800000 */
.L_x_3916:
[----:B------:R-:W2:Y:S02]  /*4400*/  LDG.E.64 R2, desc[UR36][R2.64] ;  /* 0x0000002402027981 */ /* 0x000ea4000c1e1b00 */
[----:B--2---:R-:W0:Y:S02]  /*4410*/  I2F.U64 R0, R2 ;  /* 0x0000000200007312 */ /* 0x004e240000301000 */
[----:B0-----:R-:W-:-:S04]  /*4420*/  F2FP.F16.F32.PACK_AB R0, RZ, R0 ;  /* 0x00000000ff00723e */ /* 0x001fc800000000ff */
[----:B------:R-:W-:Y:S01]  /*4430*/  PRMT R24, R0, 0x7610, R24 ;  /* 0x0000761000187816 */ /* 0x000fe20000000018 */
[----:B------:R-:W-:Y:S06]  /*4440*/  BRA `(.L_x_3887) ;  /* 0x0000000000107947 */ /* 0x000fec0003800000 */
.L_x_3915:
[----:B------:R-:W2:Y:S02]  /*4450*/  LDG.E R2, desc[UR36][R2.64] ;  /* 0x0000002402027981 */ /* 0x000ea4000c1e1900 */
[----:B--2---:R-:W-:-:S04]  /*4460*/  I2FP.F32.U32 R0, R2 ;  /* 0x0000000200007245 */ /* 0x004fc80000201000 */
[----:B------:R-:W-:-:S04]  /*4470*/  F2FP.F16.F32.PACK_AB R0, RZ, R0 ;  /* 0x00000000ff00723e */ /* 0x000fc800000000ff */
[----:B------:R-:W-:-:S07]  /*4480*/  PRMT R24, R0, 0x7610, R24 ;  /* 0x0000761000187816 */ /* 0x000fce0000000018 */
.L_x_3887:
[----:B------:R-:W-:Y:S05]  /*4490*/  BSYNC B6 ;  /* 0x0000000000067941 */ /* 0x000fea0003800000 */
.L_x_3886:
[----:B------:R-:W0:Y:S01]  /*44a0*/  S2R R17, SR_TID.X ;  /* 0x0000000000117919 */ /* 0x000e220000002100 */
[----:B------:R-:W4:Y:S01]  /*44b0*/  LDC.U8 R19, c[0x0][0x234] ;  /* 0x00008d00ff137b82 */ /* 0x000f220000000000 */
[----:B------:R-:W-:Y:S01]  /*44c0*/  BSSY B6, `(.L_x_3920) ;  /* 0x0000131000067945 */ /* 0x000fe20003800000 */
[C---:B0123--:R-:W-:Y:S01]  /*44d0*/  VIADD R3, R17.reuse, 0x100 ;  /* 0x0000010011037836 */ /* 0x04ffe20000000000 */
[CC--:B------:R-:W-:Y:S01]  /*44e0*/  ISETP.GE.AND P3, PT, R17.reuse, R16.reuse, PT ;  /* 0x000000101100720c */ /* 0x0c0fe20003f66270 */
[C---:B------:R-:W-:Y:S02]  /*44f0*/  VIADD R5, R17.reuse, 0x180 ;  /* 0x0000018011057836 */ /* 0x040fe40000000000 */
[----:B------:R-:W-:Y:S01]  /*4500*/  VIADD R27, R17, 0x80 ;  /* 0x00000080111b7836 */ /* 0x000fe20000000000 */
[-C--:B------:R-:W-:Y:S02]  /*4510*/  ISETP.GE.AND P1, PT, R3, R16.reuse, PT ;  /* 0x000000100300720c */ /* 0x080fe40003f26270 */
[----:B------:R-:W-:-:S02]  /*4520*/  ISETP.GE.AND P2, PT, R5, R16, PT ;  /* 0x000000100500720c */ /* 0x000fc40003f46270 */
[----:B------:R-:W-:-:S05]  /*4530*/  ISETP.GE.AND P0, PT, R27, R16, PT ;  /* 0x000000101b00720c */ /* 0x000fca0003f06270 */
[----:B------:R-:W0:Y:S01]  /*4540*/  @!P3 LDC.U16 R6, c[0x0][0x216] ;  /* 0x00008580ff06bb82 */ /* 0x000e220000000400 */
[----:B-----5:R-:W-:-:S03]  /*4550*/  @!P3 HADD2.F32 R2, -RZ, R22.H0_H0 ;  /* 0x20000016ff02b230 */ /* 0x020fc60000004100 */
[----:B------:R-:W-:Y:S01]  /*4560*/  @!P1 HADD2.F32 R25, -RZ, R25.H0_H0 ;  /* 0x20000019ff199230 */ /* 0x000fe20000004100 */
[----:B------:R0:W1:Y:S01]  /*4570*/  @!P3 MUFU.RCP R5, R2 ;  /* 0x000000020005b308 */ /* 0x0000620000001000 */
[----:B------:R-:W-:Y:S02]  /*4580*/  @!P2 HADD2.F32 R4, -RZ, R24.H0_H0 ;  /* 0x20000018ff04a230 */ /* 0x000fe40000004100 */
[----:B------:R-:W2:Y:S01]  /*4590*/  @!P1 LDC.U16 R8, c[0x0][0x216] ;  /* 0x00008580ff089b82 */ /* 0x000ea20000000400 */
[----:B------:R-:W-:-:S04]  /*45a0*/  @!P0 HADD2.F32 R3, -RZ, R23.H0_H0 ;  /* 0x20000017ff038230 */ /* 0x000fc80000004100 */
[----:B------:R-:W3:Y:S03]  /*45b0*/  @!P1 MUFU.RCP R25, R25 ;  /* 0x0000001900199308 */ /* 0x000ee60000001000 */
[----:B------:R-:W4:Y:S05]  /*45c0*/  @!P2 LDC.U16 R9, c[0x0][0x216] ;  /* 0x00008580ff09ab82 */ /* 0x000f2a0000000400 */
[----:B------:R-:W4:Y:S03]  /*45d0*/  @!P2 MUFU.RCP R4, R4 ;  /* 0x000000040004a308 */ /* 0x000f260000001000 */
[----:B------:R-:W4:Y:S01]  /*45e0*/  @!P0 LDC.U16 R7, c[0x0][0x216] ;  /* 0x00008580ff078b82 */ /* 0x000f220000000400 */
[----:B0-----:R-:W-:-:S04]  /*45f0*/  @!P3 HADD2.F32 R2, -RZ, R6.H0_H0 ;  /* 0x20000006ff02b230 */ /* 0x001fc80000004100 */
[----:B------:R-:W0:Y:S01]  /*4600*/  @!P0 MUFU.RCP R3, R3 ;  /* 0x0000000300038308 */ /* 0x000e220000001000 */
[----:B-1----:R-:W-:Y:S01]  /*4610*/  @!P3 FMUL.FTZ R2, R2, R5 ;  /* 0x000000050202b220 */ /* 0x002fe20000410000 */
[----:B--2---:R-:W-:-:S04]  /*4620*/  @!P1 HADD2.F32 R6, -RZ, R8.H0_H0 ;  /* 0x20000008ff069230 */ /* 0x004fc80000004100 */
[----:B------:R-:W-:Y:S01]  /*4630*/  @!P3 F2FP.F16.F32.PACK_AB R0, RZ, R2 ;  /* 0x00000002ff00b23e */ /* 0x000fe200000000ff */
[----:B---3--:R-:W-:Y:S01]  /*4640*/  @!P1 FMUL.FTZ R5, R6, R25 ;  /* 0x0000001906059220 */ /* 0x008fe20000410000 */
[----:B----4-:R-:W-:-:S04]  /*4650*/  @!P2 HADD2.F32 R9, -RZ, R9.H0_H0 ;  /* 0x20000009ff09a230 */ /* 0x010fc80000004100 */
[----:B------:R-:W-:Y:S01]  /*4660*/  @!P1 F2FP.F16.F32.PACK_AB R23, RZ, R5 ;  /* 0x00000005ff17923e */ /* 0x000fe200000000ff */
[----:B------:R-:W-:Y:S01]  /*4670*/  @!P2 FMUL.FTZ R6, R9, R4 ;  /* 0x000000040906a220 */ /* 0x000fe20000410000 */
[----:B------:R-:W-:-:S04]  /*4680*/  @!P0 HADD2.F32 R8, -RZ, R7.H0_H0 ;  /* 0x20000007ff088230 */ /* 0x000fc80000004100 */
[----:B------:R-:W-:Y:S01]  /*4690*/  @!P2 F2FP.F16.F32.PACK_AB R22, RZ, R6 ;  /* 0x00000006ff16a23e */ /* 0x000fe200000000ff */
[----:B0-----:R-:W-:-:S05]  /*46a0*/  @!P0 FMUL.FTZ R4, R8, R3 ;  /* 0x0000000308048220 */ /* 0x001fca0000410000 */
        /* <DEDUP_REMOVED lines=24> */
.L_x_3925:
[----:B------:R-:W-:Y:S02]  /*4830*/  HADD2.F32 R5, -RZ, R0.H0_H0 ;  /* 0x20000000ff057230 */ /* 0x000fe40000004100 */
[----:B------:R-:W-:-:S04]  /*4840*/  IMAD.MOV.U32 R17, RZ, RZ, R27 ;  /* 0x000000ffff117224 */ /* 0x000fc800078e001b */
[----:B------:R-:W0:Y:S02]  /*4850*/  F2I.S64.TRUNC R4, R5 ;  /* 0x0000000500047311 */ /* 0x000e24000020d900 */
[----:B0-----:R0:W-:Y:S01]  /*4860*/  STG.E.U8 desc[UR36][R2.64], R4 ;  /* 0x0000000402007986 */ /* 0x0011e2000c101124 */
[----:B------:R-:W-:Y:S05]  /*4870*/  BRA `(.L_x_3921) ;  /* 0x0000000c00d47947 */ /* 0x000fea0003800000 */
.L_x_3924:
        /* <DEDUP_REMOVED lines=11> */
.L_x_3928:
[----:B------:R-:W-:Y:S02]  /*4930*/  HADD2.F32 R0, -RZ, R0.H0_H0 ;  /* 0x20000000ff007230 */ /* 0x000fe40000004100 */
[----:B------:R-:W-:Y:S02]  /*4940*/  IMAD.MOV.U32 R17, RZ, RZ, R27 ;  /* 0x000000ffff117224 */ /* 0x000fe400078e001b */
[----:B------:R-:W0:Y:S02]  /*4950*/  F2I.FTZ.TRUNC.NTZ R5, R0 ;  /* 0x0000000000057305 */ /* 0x000e24000021f100 */
[----:B0-----:R0:W-:Y:S01]  /*4960*/  STG.E desc[UR36][R2.64], R5 ;  /* 0x0000000502007986 */ /* 0x0011e2000c101924 */
[----:B------:R-:W-:Y:S05]  /*4970*/  BRA `(.L_x_3921) ;  /* 0x0000000c00947947 */ /* 0x000fea0003800000 */
.L_x_3927:
[----:B------:R-:W-:Y:S02]  /*4980*/  HADD2.F32 R0, -RZ, R0.H0_H0 ;  /* 0x20000000ff007230 */ /* 0x000fe40000004100 */
[----:B------:R-:W-:Y:S02]  /*4990*/  IMAD.MOV.U32 R17, RZ, RZ, R27 ;  /* 0x000000ffff117224 */ /* 0x000fe400078e001b */
[----:B------:R-:W0:Y:S02]  /*49a0*/  F2I.FTZ.TRUNC.NTZ R5, R0 ;  /* 0x0000000000057305 */ /* 0x000e24000021f100 */
[----:B0-----:R0:W-:Y:S01]  /*49b0*/  STG.E.U16 desc[UR36][R2.64], R5 ;  /* 0x0000000502007986 */ /* 0x0011e2000c101524 */
[----:B------:R-:W-:Y:S05]  /*49c0*/  BRA `(.L_x_3921) ;  /* 0x0000000c00807947 */ /* 0x000fea0003800000 */
.L_x_3923:
        /* <DEDUP_REMOVED lines=10> */
.L_x_3930:
[----:B------:R0:W-:Y:S01]  /*4a70*/  STG.E.U16 desc[UR36][R2.64], R0 ;  /* 0x0000000002007986 */ /* 0x0001e2000c101524 */
[----:B------:R-:W-:Y:S01]  /*4a80*/  IMAD.MOV.U32 R17, RZ, RZ, R27 ;  /* 0x000000ffff117224 */ /* 0x000fe200078e001b */
[----:B------:R-:W-:Y:S06]  /*4a90*/  BRA `(.L_x_3921) ;  /* 0x0000000c004c7947 */ /* 0x000fec0003800000 */
.L_x_3929:
        /* <DEDUP_REMOVED lines=11> */
.L_x_3932:
[----:B------:R-:W-:Y:S02]  /*4b50*/  HADD2.F32 R0, -RZ, R0.H0_H0 ;  /* 0x20000000ff007230 */ /* 0x000fe40000004100 */
[----:B------:R-:W-:-:S03]  /*4b60*/  IMAD.MOV.U32 R17, RZ, RZ, R27 ;  /* 0x000000ffff117224 */ /* 0x000fc600078e001b */
[----:B------:R-:W-:-:S04]  /*4b70*/  F2FP.F16.F32.PACK_AB R0, RZ, R0 ;  /* 0x00000000ff00723e */ /* 0x000fc800000000ff */
[----:B------:R-:W-:-:S05]  /*4b80*/  PRMT R0, R0, 0x5410, RZ ;  /* 0x0000541000007816 */ /* 0x000fca00000000ff */
[----:B------:R0:W-:Y:S01]  /*4b90*/  STG.E desc[UR36][R2.64], R0 ;  /* 0x0000000002007986 */ /* 0x0001e2000c101924 */
[----:B------:R-:W-:Y:S05]  /*4ba0*/  BRA `(.L_x_3921) ;  /* 0x0000000c00087947 */ /* 0x000fea0003800000 */
.L_x_3931:
[----:B------:R-:W-:Y:S02]  /*4bb0*/  HADD2.F32 R4, -RZ, R0.H0_H0 ;  /* 0x20000000ff047230 */ /* 0x000fe40000004100 */
[----:B------:R-:W-:-:S03]  /*4bc0*/  IMAD.MOV.U32 R17, RZ, RZ, R27 ;  /* 0x000000ffff117224 */ /* 0x000fc600078e001b */
[----:B------:R-:W-:-:S06]  /*4bd0*/  FMUL.FTZ R4, R4, 1 ;  /* 0x3f80000004047820 */ /* 0x000fcc0000410000 */
[----:B------:R-:W0:Y:S02]  /*4be0*/  F2F.F64.F32 R4, R4 ;  /* 0x0000000400047310 */ /* 0x000e240000201800 */
[----:B0-----:R0:W-:Y:S01]  /*4bf0*/  STG.E.64 desc[UR36][R2.64], R4 ;  /* 0x0000000402007986 */ /* 0x0011e2000c101b24 */
[----:B------:R-:W-:Y:S05]  /*4c00*/  BRA `(.L_x_3921) ;  /* 0x0000000800f07947 */ /* 0x000fea0003800000 */
.L_x_3922:
        /* <DEDUP_REMOVED lines=14> */
.L_x_3935:
[----:B------:R-:W-:Y:S01]  /*4cf0*/  HADD2.F32 R0, -RZ, R0.H0_H0 ;  /* 0x20000000ff007230 */ /* 0x000fe20000004100 */
[----:B------:R-:W-:Y:S01]  /*4d00*/  CS2R R6, SRZ ;  /* 0x0000000000067805 */ /* 0x000fe2000001ff00 */
[----:B------:R-:W-:-:S03]  /*4d10*/  IMAD.MOV.U32 R17, RZ, RZ, R27 ;  /* 0x000000ffff117224 */ /* 0x000fc600078e001b */
[----:B------:R-:W-:-:S04]  /*4d20*/  FMUL.FTZ R0, R0, 1 ;  /* 0x3f80000000007820 */ /* 0x000fc80000410000 */
[----:B------:R-:W0:Y:S02]  /*4d30*/  F2F.F64.F32 R4, R0 ;  /* 0x0000000000047310 */ /* 0x000e240000201800 */
[----:B0-----:R0:W-:Y:S01]  /*4d40*/  STG.E.128 desc[UR36][R2.64], R4 ;  /* 0x0000000402007986 */ /* 0x0011e2000c101d24 */
[----:B------:R-:W-:Y:S05]  /*4d50*/  BRA `(.L_x_3921) ;  /* 0x00000008009c7947 */ /* 0x000fea0003800000 */
.L_x_3934:
        /* <DEDUP_REMOVED lines=21> */
.L_x_3939:
[----:B------:R-:W-:Y:S05]  /*4eb0*/  BSYNC B0 ;  /* 0x0000000000007941 */ /* 0x000fea0003800000 */
.L_x_3938:
[----:B------:R-:W-:Y:S01]  /*4ec0*/  LOP3.LUT R5, R0, R5, RZ, 0xfc, !PT ;  /* 0x0000000500057212 */ /* 0x000fe200078efcff */
[----:B------:R-:W-:-:S04]  /*4ed0*/  IMAD.MOV.U32 R17, RZ, RZ, R27 ;  /* 0x000000ffff117224 */ /* 0x000fc800078e001b */
[----:B------:R0:W-:Y:S01]  /*4ee0*/  STG.E.U8 desc[UR36][R2.64], R5 ;  /* 0x0000000502007986 */ /* 0x0001e2000c101124 */
[----:B------:R-:W-:Y:S05]  /*4ef0*/  BRA `(.L_x_3921) ;  /* 0x0000000800347947 */ /* 0x000fea0003800000 */
.L_x_3937:
        /* <DEDUP_REMOVED lines=13> */
.L_x_3941:
[----:B------:R-:W-:Y:S01]  /*4fd0*/  IMAD.MOV.U32 R0, RZ, RZ, 0x7f ;  /* 0x0000007fff007424 */ /* 0x000fe200078e00ff */
[----:B------:R-:W-:-:S04]  /*4fe0*/  ISETP.GT.U32.AND P0, PT, R4, 0x7f800000, PT ;  /* 0x7f8000000400780c */ /* 0x000fc80003f04070 */
[----:B------:R-:W-:-:S09]  /*4ff0*/  SEL R0, R0, 0x7c, P0 ;  /* 0x0000007c00007807 */ /* 0x000fd20000000000 */
.L_x_3942:
[----:B------:R-:W-:Y:S05]  /*5000*/  BSYNC B0 ;  /* 0x0000000000007941 */ /* 0x000fea0003800000 */
.L_x_3940:
[----:B------:R-:W-:Y:S01]  /*5010*/  LOP3.LUT R4, R5, 0x80000000, RZ, 0xc0, !PT ;  /* 0x8000000005047812 */ /* 0x000fe200078ec0ff */
[----:B------:R-:W-:-:S03]  /*5020*/  IMAD.MOV.U32 R17, RZ, RZ, R27 ;  /* 0x000000ffff117224 */ /* 0x000fc600078e001b */
[----:B------:R-:W-:-:S04]  /*5030*/  SHF.R.U32.HI R5, RZ, 0x18, R4 ;  /* 0x00000018ff057819 */ /* 0x000fc80000011604 */
[----:B------:R-:W-:-:S05]  /*5040*/  LOP3.LUT R5, R0, R5, RZ, 0xfc, !PT ;  /* 0x0000000500057212 */ /* 0x000fca00078efcff */
[----:B------:R0:W-:Y:S01]  /*5050*/  STG.E.U8 desc[UR36][R2.64], R5 ;  /* 0x0000000502007986 */ /* 0x0001e2000c101124 */
[----:B------:R-:W-:Y:S05]  /*5060*/  BRA `(.L_x_3921) ;  /* 0x0000000400d87947 */ /* 0x000fea0003800000 */
.L_x_3936:
[----:B------:R-:W-:Y:S02]  /*5070*/  HADD2.F32 R0, -RZ, R0.H0_H0 ;  /* 0x20000000ff007230 */ /* 0x000fe40000004100 */
[----:B------:R-:W-:-:S03]  /*5080*/  IMAD.MOV.U32 R17, RZ, RZ, R27 ;  /* 0x000000ffff117224 */ /* 0x000fc600078e001b */
[----:B------:R-:W-:-:S05]  /*5090*/  F2FP.BF16.F32.PACK_AB R0, RZ, R0 ;  /* 0x00000000ff00723e */ /* 0x000fca00000010ff */
[----:B------:R0:W-:Y:S01]  /*50a0*/  STG.E.U16 desc[UR36][R2.64], R0 ;  /* 0x0000000002007986 */ /* 0x0001e2000c101524 */
[----:B------:R-:W-:Y:S05]  /*50b0*/  BRA `(.L_x_3921) ;  /* 0x0000000400c47947 */ /* 0x000fea0003800000 */
.L_x_3933:
        /* <DEDUP_REMOVED lines=13> */
.L_x_3945:
        /* <DEDUP_REMOVED lines=17> */
.L_x_3948:
[----:B------:R-:W-:-:S04]  /*52a0*/  LOP3.LUT R0, R7, 0x80000000, RZ, 0xc0, !PT ;  /* 0x8000000007007812 */ /* 0x000fc800078ec0ff */
[----:B------:R-:W-:-:S04]  /*52b0*/  SHF.R.U32.HI R5, RZ, 0x18, R0 ;  /* 0x00000018ff057819 */ /* 0x000fc80000011600 */
[----:B------:R-:W-:-:S04]  /*52c0*/  LOP3.LUT R4, R4, R5, RZ, 0xfc, !PT ;  /* 0x0000000504047212 */ /* 0x000fc800078efcff */
[----:B------:R-:W-:-:S07]  /*52d0*/  PRMT R0, R4, 0x7610, R0 ;  /* 0x0000761004007816 */ /* 0x000fce0000000000 */
.L_x_3947:
[----:B------:R-:W-:Y:S05]  /*52e0*/  BSYNC B0 ;  /* 0x0000000000007941 */ /* 0x000fea0003800000 */
.L_x_3946:
[----:B------:R3:W-:Y:S01]  /*52f0*/  STG.E.U8 desc[UR36][R2.64], R0 ;  /* 0x0000000002007986 */ /* 0x0007e2000c101124 */
[----:B------:R-:W-:Y:S01]  /*5300*/  IMAD.MOV.U32 R17, RZ, RZ, R27 ;  /* 0x000000ffff117224 */ /* 0x000fe200078e001b */
[----:B------:R-:W-:Y:S06]  /*5310*/  BRA `(.L_x_3921) ;  /* 0x00000004002c7947 */ /* 0x000fec0003800000 */
.L_x_3944:
        /* <DEDUP_REMOVED lines=17> */
.L_x_3951:
[----:B------:R-:W-:-:S04]  /*5430*/  LOP3.LUT R0, R7, 0x80000000, RZ, 0xc0, !PT ;  /* 0x8000000007007812 */ /* 0x000fc800078ec0ff */
[----:B------:R-:W-:-:S04]  /*5440*/  SHF.R.U32.HI R5, RZ, 0x18, R0 ;  /* 0x00000018ff057819 */ /* 0x000fc80000011600 */
[----:B------:R-:W-:-:S04]  /*5450*/  LOP3.LUT R4, R4, R5, RZ, 0xfc, !PT ;  /* 0x0000000504047212 */ /* 0x000fc800078efcff */
[----:B------:R-:W-:-:S07]  /*5460*/  PRMT R0, R4, 0x7610, R0 ;  /* 0x0000761004007816 */ /* 0x000fce0000000000 */
.L_x_3950:
[----:B------:R-:W-:Y:S05]  /*5470*/  BSYNC B0 ;  /* 0x0000000000007941 */ /* 0x000fea0003800000 */
.L_x_3949:
[----:B------:R0:W-:Y:S01]  /*5480*/  STG.E.U8 desc[UR36][R2.64], R0 ;  /* 0x0000000002007986 */ /* 0x0001e2000c101124 */
[----:B------:R-:W-:Y:S01]  /*5490*/  IMAD.MOV.U32 R17, RZ, RZ, R27 ;  /* 0x000000ffff117224 */ /* 0x000fe200078e001b */
[----:B------:R-:W-:Y:S06]  /*54a0*/  BRA `(.L_x_3921) ;  /* 0x0000000000c87947 */ /* 0x000fec0003800000 */
.L_x_3943:
        /* <DEDUP_REMOVED lines=23> */
.L_x_3926:
        /* <DEDUP_REMOVED lines=16> */
.L_x_3954:
[----:B------:R-:W-:Y:S01]  /*5720*/  IMAD.MOV.U32 R17, RZ, RZ, R27 ;  /* 0x000000ffff117224 */ /* 0x000fe200078e001b */
[----:B------:R-:W-:Y:S06]  /*5730*/  BRA `(.L_x_3921) ;  /* 0x0000000000247947 */ /* 0x000fec0003800000 */
.L_x_3953:
[----:B------:R-:W-:Y:S02]  /*5740*/  HADD2.F32 R4, -RZ, R0.H0_H0 ;  /* 0x20000000ff047230 */ /* 0x000fe40000004100 */
[----:B------:R-:W-:-:S04]  /*5750*/  IMAD.MOV.U32 R17, RZ, RZ, R27 ;  /* 0x000000ffff117224 */ /* 0x000fc800078e001b */
[----:B------:R-:W0:Y:S02]  /*5760*/  F2I.U64.TRUNC R4, R4 ;  /* 0x0000000400047311 */ /* 0x000e24000020d800 */
[----:B0-----:R2:W-:Y:S01]  /*5770*/  STG.E.64 desc[UR36][R2.64], R4 ;  /* 0x0000000402007986 */ /* 0x0015e2000c101b24 */
[----:B------:R-:W-:Y:S05]  /*5780*/  BRA `(.L_x_3921) ;  /* 0x0000000000107947 */ /* 0x000fea0003800000 */
.L_x_3952:
[----:B------:R-:W-:Y:S02]  /*5790*/  HADD2.F32 R0, -RZ, R0.H0_H0 ;  /* 0x20000000ff007230 */ /* 0x000fe40000004100 */
[----:B------:R-:W-:Y:S02]  /*57a0*/  IMAD.MOV.U32 R17, RZ, RZ, R27 ;  /* 0x000000ffff117224 */ /* 0x000fe400078e001b */
[----:B------:R-:W0:Y:S02]  /*57b0*/  F2I.FTZ.U32.TRUNC.NTZ R5, R0 ;  /* 0x0000000000057305 */ /* 0x000e24000021f000 */
[----:B0-----:R0:W-:Y:S03]  /*57c0*/  STG.E desc[UR36][R2.64], R5 ;  /* 0x0000000502007986 */ /* 0x0011e6000c101924 */
.L_x_3921:
[----:B------:R-:W-:Y:S05]  /*57d0*/  BSYNC B6 ;  /* 0x0000000000067941 */ /* 0x000fea0003800000 */
.L_x_3920:
        /* <DEDUP_REMOVED lines=25> */
.L_x_3960:
[----:B------:R-:W-:-:S06]  /*5970*/  HADD2.F32 R5, -RZ, R24.H0_H0 ;  /* 0x20000018ff057230 */ /* 0x000fcc0000004100 */
[----:B------:R-:W0:Y:S02]  /*5980*/  F2I.S64.TRUNC R4, R5 ;  /* 0x0000000500047311 */ /* 0x000e24000020d900 */
[----:B0-----:R0:W-:Y:S01]  /*5990*/  STG.E.U8 desc[UR36][R2.64], R4 ;  /* 0x0000000402007986 */ /* 0x0011e2000c101124 */
[----:B------:R-:W-:Y:S05]  /*59a0*/  BRA `(.L_x_3962) ;  /* 0x0000000c00847947 */ /* 0x000fea0003800000 */
.L_x_3959:
        /* <DEDUP_REMOVED lines=10> */
.L_x_3964:
[----:B------:R-:W-:-:S04]  /*5a50*/  HADD2.F32 R24, -RZ, R24.H0_H0 ;  /* 0x20000018ff187230 */ /* 0x000fc80000004100 */
[----:B------:R-:W0:Y:S02]  /*5a60*/  F2I.FTZ.TRUNC.NTZ R5, R24 ;  /* 0x0000001800057305 */ /* 0x000e24000021f100 */
[----:B0-----:R0:W-:Y:S01]  /*5a70*/  STG.E desc[UR36][R2.64], R5 ;  /* 0x0000000502007986 */ /* 0x0011e2000c101924 */
[----:B------:R-:W-:Y:S05]  /*5a80*/  BRA `(.L_x_3962) ;  /* 0x0000000c004c7947 */ /* 0x000fea0003800000 */
.L_x_3963:
[----:B------:R-:W-:-:S04]  /*5a90*/  HADD2.F32 R24, -RZ, R24.H0_H0 ;  /* 0x20000018ff187230 */ /* 0x000fc80000004100 */
[----:B------:R-:W0:Y:S02]  /*5aa0*/  F2I.FTZ.TRUNC.NTZ R5, R24 ;  /* 0x0000001800057305 */ /* 0x000e24000021f100 */
[----:B0-----:R0:W-:Y:S01]  /*5ab0*/  STG.E.U16 desc[UR36][R2.64], R5 ;  /* 0x0000000502007986 */ /* 0x0011e2000c101524 */
[----:B------:R-:W-:Y:S05]  /*5ac0*/  BRA `(.L_x_3962) ;  /* 0x0000000c003c7947 */ /* 0x000fea0003800000 */
.L_x_3958:
        /* <DEDUP_REMOVED lines=9> */
.L_x_3966:
[----:B------:R0:W-:Y:S01]  /*5b60*/  STG.E.U16 desc[UR36][R2.64], R24 ;  /* 0x0000001802007986 */ /* 0x0001e2000c101524 */
[----:B------:R-:W-:Y:S05]  /*5b70*/  BRA `(.L_x_3962) ;  /* 0x0000000c00107947 */ /* 0x000fea0003800000 */
.L_x_3965:
        /* <DEDUP_REMOVED lines=10> */
.L_x_3968:
[----:B------:R-:W-:-:S05]  /*5c20*/  HADD2.F32 R0, -RZ, R24.H0_H0 ;  /* 0x20000018ff007230 */ /* 0x000fca0000004100 */
[----:B------:R-:W-:-:S04]  /*5c30*/  F2FP.F16.F32.PACK_AB R0, RZ, R0 ;  /* 0x00000000ff00723e */ /* 0x000fc800000000ff */
[----:B------:R-:W-:-:S05]  /*5c40*/  PRMT R0, R0, 0x5410, RZ ;  /* 0x0000541000007816 */ /* 0x000fca00000000ff */
[----:B------:R0:W-:Y:S01]  /*5c50*/  STG.E desc[UR36][R2.64], R0 ;  /* 0x0000000002007986 */ /* 0x0001e2000c101924 */
[----:B------:R-:W-:Y:S05]  /*5c60*/  BRA `(.L_x_3962) ;  /* 0x0000000800d47947 */ /* 0x000fea0003800000 */
.L_x_3967:
[----:B------:R-:W-:-:S05]  /*5c70*/  HADD2.F32 R4, -RZ, R24.H0_H0 ;  /* 0x20000018ff047230 */ /* 0x000fca0000004100 */
[----:B------:R-:W-:-:S06]  /*5c80*/  FMUL.FTZ R4, R4, 1 ;  /* 0x3f80000004047820 */ /* 0x000fcc0000410000 */
[----:B------:R-:W0:Y:S02]  /*5c90*/  F2F.F64.F32 R4, R4 ;  /* 0x0000000400047310 */ /* 0x000e240000201800 */
[----:B0-----:R0:W-:Y:S01]  /*5ca0*/  STG.E.64 desc[UR36][R2.64], R4 ;  /* 0x0000000402007986 */ /* 0x0011e2000c101b24 */
[----:B------:R-:W-:Y:S05]  /*5cb0*/  BRA `(.L_x_3962) ;  /* 0x0000000800c07947 */ /* 0x000fea0003800000 */
.L_x_3957:
        /* <DEDUP_REMOVED lines=13> */
.L_x_3971:
[----:B------:R-:W-:Y:S01]  /*5d90*/  HADD2.F32 R24, -RZ, R24.H0_H0 ;  /* 0x20000018ff187230 */ /* 0x000fe20000004100 */
[----:B------:R-:W-:-:S04]  /*5da0*/  CS2R R6, SRZ ;  /* 0x0000000000067805 */ /* 0x000fc8000001ff00 */
[----:B------:R-:W-:-:S06]  /*5db0*/  FMUL.FTZ R4, R24, 1 ;  /* 0x3f80000018047820 */ /* 0x000fcc0000410000 */
[----:B------:R-:W0:Y:S02]  /*5dc0*/  F2F.F64.F32 R4, R4 ;  /* 0x0000000400047310 */ /* 0x000e240000201800 */
[----:B0-----:R0:W-:Y:S01]  /*5dd0*/  STG.E.128 desc[UR36][R2.64], R4 ;  /* 0x0000000402007986 */ /* 0x0011e2000c101d24 */
[----:B------:R-:W-:Y:S05]  /*5de0*/  BRA `(.L_x_3962) ;  /* 0x0000000800747947 */ /* 0x000fea0003800000 */
.L_x_3970:
        /* <DEDUP_REMOVED lines=21> */
.L_x_3975:
[----:B------:R-:W-:Y:S05]  /*5f40*/  BSYNC B0 ;  /* 0x0000000000007941 */ /* 0x000fea0003800000 */
.L_x_3974:
[----:B------:R-:W-:-:S05]  /*5f50*/  LOP3.LUT R5, R0, R5, RZ, 0xfc, !PT ;  /* 0x0000000500057212 */ /* 0x000fca00078efcff */
[----:B------:R0:W-:Y:S01]  /*5f60*/  STG.E.U8 desc[UR36][R2.64], R5 ;  /* 0x0000000502007986 */ /* 0x0001e2000c101124 */
[----:B------:R-:W-:Y:S05]  /*5f70*/  BRA `(.L_x_3962) ;  /* 0x0000000800107947 */ /* 0x000fea0003800000 */
.L_x_3973:
        /* <DEDUP_REMOVED lines=13> */
.L_x_3977:
[----:B------:R-:W-:Y:S01]  /*6050*/  IMAD.MOV.U32 R0, RZ, RZ, 0x7f ;  /* 0x0000007fff007424 */ /* 0x000fe200078e00ff */
[----:B------:R-:W-:-:S04]  /*6060*/  ISETP.GT.U32.AND P0, PT, R4, 0x7f800000, PT ;  /* 0x7f8000000400780c */ /* 0x000fc80003f04070 */
[----:B------:R-:W-:-:S09]  /*6070*/  SEL R0, R0, 0x7c, P0 ;  /* 0x0000007c00007807 */ /* 0x000fd20000000000 */
.L_x_3978:
[----:B------:R-:W-:Y:S05]  /*6080*/  BSYNC B0 ;  /* 0x0000000000007941 */ /* 0x000fea0003800000 */
.L_x_3976:
[----:B------:R-:W-:-:S04]  /*6090*/  LOP3.LUT R4, R5, 0x80000000, RZ, 0xc0, !PT ;  /* 0x8000000005047812 */ /* 0x000fc800078ec0ff */
[----:B------:R-:W-:-:S04]  /*60a0*/  SHF.R.U32.HI R5, RZ, 0x18, R4 ;  /* 0x00000018ff057819 */ /* 0x000fc80000011604 */
[----:B------:R-:W-:-:S05]  /*60b0*/  LOP3.LUT R5, R0, R5, RZ, 0xfc, !PT ;  /* 0x0000000500057212 */ /* 0x000fca00078efcff */
[----:B------:R0:W-:Y:S01]  /*60c0*/  STG.E.U8 desc[UR36][R2.64], R5 ;  /* 0x0000000502007986 */ /* 0x0001e2000c101124 */
[----:B------:R-:W-:Y:S05]  /*60d0*/  BRA `(.L_x_3962) ;  /* 0x0000000400b87947 */ /* 0x000fea0003800000 */
.L_x_3972:
[----:B------:R-:W-:-:S05]  /*60e0*/  HADD2.F32 R0, -RZ, R24.H0_H0 ;  /* 0x20000018ff007230 */ /* 0x000fca0000004100 */
[----:B------:R-:W-:-:S05]  /*60f0*/  F2FP.BF16.F32.PACK_AB R0, RZ, R0 ;  /* 0x00000000ff00723e */ /* 0x000fca00000010ff */
[----:B------:R0:W-:Y:S01]  /*6100*/  STG.E.U16 desc[UR36][R2.64], R0 ;  /* 0x0000000002007986 */ /* 0x0001e2000c101524 */
[----:B------:R-:W-:Y:S05]  /*6110*/  BRA `(.L_x_3962) ;  /* 0x0000000400a87947 */ /* 0x000fea0003800000 */
.L_x_3969:
        /* <DEDUP_REMOVED lines=12> */
.L_x_3981:
        /* <DEDUP_REMOVED lines=17> */
.L_x_3984:
[----:B------:R-:W-:-:S04]  /*62f0*/  LOP3.LUT R0, R7, 0x80000000, RZ, 0xc0, !PT ;  /* 0x8000000007007812 */ /* 0x000fc800078ec0ff */
[----:B------:R-:W-:-:S04]  /*6300*/  SHF.R.U32.HI R5, RZ, 0x18, R0 ;  /* 0x00000018ff057819 */ /* 0x000fc80000011600 */
[----:B------:R-:W-:-:S04]  /*6310*/  LOP3.LUT R4, R4, R5, RZ, 0xfc, !PT ;  /* 0x0000000504047212 */ /* 0x000fc800078efcff */
[----:B------:R-:W-:-:S07]  /*6320*/  PRMT R0, R4, 0x7610, R0 ;  /* 0x0000761004007816 */ /* 0x000fce0000000000 */
.L_x_3983:
[----:B------:R-:W-:Y:S05]  /*6330*/  BSYNC B0 ;  /* 0x0000000000007941 */ /* 0x000fea0003800000 */
.L_x_3982:
[----:B------:R3:W-:Y:S01]  /*6340*/  STG.E.U8 desc[UR36][R2.64], R0 ;  /* 0x0000000002007986 */ /* 0x0007e2000c101124 */
[----:B------:R-:W-:Y:S05]  /*6350*/  BRA `(.L_x_3962) ;  /* 0x0000000400187947 */ /* 0x000fea0003800000 */
.L_x_3980:
        /* <DEDUP_REMOVED lines=17> */
.L_x_3987:
[----:B------:R-:W-:-:S04]  /*6470*/  LOP3.LUT R0, R7, 0x80000000, RZ, 0xc0, !PT ;  /* 0x8000000007007812 */ /* 0x000fc800078ec0ff */
[----:B------:R-:W-:-:S04]  /*6480*/  SHF.R.U32.HI R5, RZ, 0x18, R0 ;  /* 0x00000018ff057819 */ /* 0x000fc80000011600 */
[----:B------:R-:W-:-:S04]  /*6490*/  LOP3.LUT R4, R4, R5, RZ, 0xfc, !PT ;  /* 0x0000000504047212 */ /* 0x000fc800078efcff */
[----:B------:R-:W-:-:S07]  /*64a0*/  PRMT R0, R4, 0x7610, R0 ;  /* 0x0000761004007816 */ /* 0x000fce0000000000 */
.L_x_3986:
[----:B------:R-:W-:Y:S05]  /*64b0*/  BSYNC B0 ;  /* 0x0000000000007941 */ /* 0x000fea0003800000 */
.L_x_3985:
[----:B------:R0:W-:Y:S01]  /*64c0*/  STG.E.U8 desc[UR36][R2.64], R0 ;  /* 0x0000000002007986 */ /* 0x0001e2000c101124 */
[----:B------:R-:W-:Y:S05]  /*64d0*/  BRA `(.L_x_3962) ;  /* 0x0000000000b87947 */ /* 0x000fea0003800000 */
.L_x_3979:
        /* <DEDUP_REMOVED lines=22> */
.L_x_3961:
        /* <DEDUP_REMOVED lines=16> */
.L_x_3990:
[----:B------:R-:W-:Y:S05]  /*6740*/  BRA `(.L_x_3962) ;  /* 0x00000000001c7947 */ /* 0x000fea0003800000 */
.L_x_3989:
[----:B------:R-:W-:-:S06]  /*6750*/  HADD2.F32 R4, -RZ, R24.H0_H0 ;  /* 0x20000018ff047230 */ /* 0x000fcc0000004100 */
[----:B------:R-:W0:Y:S02]  /*6760*/  F2I.U64.TRUNC R4, R4 ;  /* 0x0000000400047311 */ /* 0x000e24000020d800 */
[----:B0-----:R2:W-:Y:S01]  /*6770*/  STG.E.64 desc[UR36][R2.64], R4 ;  /* 0x0000000402007986 */ /* 0x0015e2000c101b24 */
[----:B------:R-:W-:Y:S05]  /*6780*/  BRA `(.L_x_3962) ;  /* 0x00000000000c7947 */ /* 0x000fea0003800000 */
.L_x_3988:
[----:B------:R-:W-:-:S04]  /*6790*/  HADD2.F32 R24, -RZ, R24.H0_H0 ;  /* 0x20000018ff187230 */ /* 0x000fc80000004100 */
[----:B------:R-:W0:Y:S02]  /*67a0*/  F2I.FTZ.U32.TRUNC.NTZ R5, R24 ;  /* 0x0000001800057305 */ /* 0x000e24000021f000 */
[----:B0-----:R0:W-:Y:S02]  /*67b0*/  STG.E desc[UR36][R2.64], R5 ;  /* 0x0000000502007986 */ /* 0x0011e4000c101924 */
.L_x_3962:
        /* <DEDUP_REMOVED lines=25> */
.L_x_3994:
[----:B------:R-:W-:-:S06]  /*6950*/  HADD2.F32 R5, -RZ, R23.H0_H0 ;  /* 0x20000017ff057230 */ /* 0x000fcc0000004100 */
[----:B------:R-:W0:Y:S02]  /*6960*/  F2I.S64.TRUNC R4, R5 ;  /* 0x0000000500047311 */ /* 0x000e24000020d900 */
[----:B0-----:R3:W-:Y:S01]  /*6970*/  STG.E.U8 desc[UR36][R2.64], R4 ;  /* 0x0000000402007986 */ /* 0x0017e2000c101124 */
[----:B------:R-:W-:Y:S05]  /*6980*/  BRA `(.L_x_3996) ;  /* 0x0000000c00847947 */ /* 0x000fea0003800000 */
.L_x_3993:
        /* <DEDUP_REMOVED lines=10> */
.L_x_3998:
[----:B------:R-:W-:-:S06]  /*6a30*/  HADD2.F32 R23, -RZ, R23.H0_H0 ;  /* 0x20000017ff177230 */ /* 0x000fcc0000004100 */
[----:B------:R-:W0:Y:S02]  /*6a40*/  F2I.FTZ.TRUNC.NTZ R23, R23 ;  /* 0x0000001700177305 */ /* 0x000e24000021f100 */
[----:B0-----:R2:W-:Y:S01]  /*6a50*/  STG.E desc[UR36][R2.64], R23 ;  /* 0x0000001702007986 */ /* 0x0015e2000c101924 */
[----:B------:R-:W-:Y:S05]  /*6a60*/  BRA `(.L_x_3996) ;  /* 0x0000000c004c7947 */ /* 0x000fea0003800000 */
.L_x_3997:
[----:B------:R-:W-:-:S06]  /*6a70*/  HADD2.F32 R23, -RZ, R23.H0_H0 ;  /* 0x20000017ff177230 */ /* 0x000fcc0000004100 */
[----:B------:R-:W0:Y:S02]  /*6a80*/  F2I.FTZ.TRUNC.NTZ R23, R23 ;  /* 0x0000001700177305 */ /* 0x000e24000021f100 */
[----:B0-----:R0:W-:Y:S01]  /*6a90*/  STG.E.U16 desc[UR36][R2.64], R23 ;  /* 0x0000001702007986 */ /* 0x0011e2000c101524 */
[----:B------:R-:W-:Y:S05]  /*6aa0*/  BRA `(.L_x_3996) ;  /* 0x0000000c003c7947 */ /* 0x000fea0003800000 */
.L_x_3992:
        /* <DEDUP_REMOVED lines=9> */
.L_x_4000:
[----:B------:R0:W-:Y:S01]  /*6b40*/  STG.E.U16 desc[UR36][R2.64], R23 ;  /* 0x0000001702007986 */ /* 0x0001e2000c101524 */
[----:B------:R-:W-:Y:S05]  /*6b50*/  BRA `(.L_x_3996) ;  /* 0x0000000c00107947 */ /* 0x000fea0003800000 */
.L_x_3999:
        /* <DEDUP_REMOVED lines=10> */
.L_x_4002:
[----:B------:R-:W-:-:S05]  /*6c00*/  HADD2.F32 R0, -RZ, R23.H0_H0 ;  /* 0x20000017ff007230 */ /* 0x000fca0000004100 */
[----:B------:R-:W-:-:S04]  /*6c10*/  F2FP.F16.F32.PACK_AB R0, RZ, R0 ;  /* 0x00000000ff00723e */ /* 0x000fc800000000ff */
[----:B------:R-:W-:-:S05]  /*6c20*/  PRMT R0, R0, 0x5410, RZ ;  /* 0x0000541000007816 */ /* 0x000fca00000000ff */
[----:B------:R0:W-:Y:S01]  /*6c30*/  STG.E desc[UR36][R2.64], R0 ;  /* 0x0000000002007986 */ /* 0x0001e2000c101924 */
[----:B------:R-:W-:Y:S05]  /*6c40*/  BRA `(.L_x_3996) ;  /* 0x0000000800d47947 */ /* 0x000fea0003800000 */
.L_x_4001:
[----:B------:R-:W-:-:S05]  /*6c50*/  HADD2.F32 R4, -RZ, R23.H0_H0 ;  /* 0x20000017ff047230 */ /* 0x000fca0000004100 */
[----:B------:R-:W-:-:S06]  /*6c60*/  FMUL.FTZ R4, R4, 1 ;  /* 0x3f80000004047820 */ /* 0x000fcc0000410000 */
[----:B------:R-:W0:Y:S02]  /*6c70*/  F2F.F64.F32 R4, R4 ;  /* 0x0000000400047310 */ /* 0x000e240000201800 */
[----:B0-----:R0:W-:Y:S01]  /*6c80*/  STG.E.64 desc[UR36][R2.64], R4 ;  /* 0x0000000402007986 */ /* 0x0011e2000c101b24 */
[----:B------:R-:W-:Y:S05]  /*6c90*/  BRA `(.L_x_3996) ;  /* 0x0000000800c07947 */ /* 0x000fea0003800000 */
.L_x_3991:
        /* <DEDUP_REMOVED lines=13> */
.L_x_4005:
[----:B------:R-:W-:Y:S01]  /*6d70*/  HADD2.F32 R23, -RZ, R23.H0_H0 ;  /* 0x20000017ff177230 */ /* 0x000fe20000004100 */
[----:B------:R-:W-:-:S04]  /*6d80*/  CS2R R6, SRZ ;  /* 0x0000000000067805 */ /* 0x000fc8000001ff00 */
[----:B------:R-:W-:-:S06]  /*6d90*/  FMUL.FTZ R4, R23, 1 ;  /* 0x3f80000017047820 */ /* 0x000fcc0000410000 */
[----:B------:R-:W0:Y:S02]  /*6da0*/  F2F.F64.F32 R4, R4 ;  /* 0x0000000400047310 */ /* 0x000e240000201800 */
[----:B0-----:R0:W-:Y:S01]  /*6db0*/  STG.E.128 desc[UR36][R2.64], R4 ;  /* 0x0000000402007986 */ /* 0x0011e2000c101d24 */
[----:B------:R-:W-:Y:S05]  /*6dc0*/  BRA `(.L_x_3996) ;  /* 0x0000000800747947 */ /* 0x000fea0003800000 */
.L_x_4004:
        /* <DEDUP_REMOVED lines=21> */
.L_x_4009:
[----:B------:R-:W-:Y:S05]  /*6f20*/  BSYNC B0 ;  /* 0x0000000000007941 */ /* 0x000fea0003800000 */
.L_x_4008:
[----:B------:R-:W-:-:S05]  /*6f30*/  LOP3.LUT R5, R0, R5, RZ, 0xfc, !PT ;  /* 0x0000000500057212 */ /* 0x000fca00078efcff */
[----:B------:R0:W-:Y:S01]  /*6f40*/  STG.E.U8 desc[UR36][R2.64], R5 ;  /* 0x0000000502007986 */ /* 0x0001e2000c101124 */
[----:B------:R-:W-:Y:S05]  /*6f50*/  BRA `(.L_x_3996) ;  /* 0x0000000800107947 */ /* 0x000fea0003800000 */
.L_x_4007:
        /* <DEDUP_REMOVED lines=13> */
.L_x_4011:
[----:B------:R-:W-:Y:S01]  /*7030*/  IMAD.MOV.U32 R0, RZ, RZ, 0x7f ;  /* 0x0000007fff007424 */ /* 0x000fe200078e00ff */
[----:B------:R-:W-:-:S04]  /*7040*/  ISETP.GT.U32.AND P0, PT, R4, 0x7f800000, PT ;  /* 0x7f8000000400780c */ /* 0x000fc80003f04070 */
[----:B------:R-:W-:-:S09]  /*7050*/  SEL R0, R0, 0x7c, P0 ;  /* 0x0000007c00007807 */ /* 0x000fd20000000000 */
.L_x_4012:
[----:B------:R-:W-:Y:S05]  /*7060*/  BSYNC B0 ;  /* 0x0000000000007941 */ /* 0x000fea0003800000 */
.L_x_4010:
[----:B------:R-:W-:-:S04]  /*7070*/  LOP3.LUT R4, R23, 0x80000000, RZ, 0xc0, !PT ;  /* 0x8000000017047812 */ /* 0x000fc800078ec0ff */
[----:B------:R-:W-:-:S04]  /*7080*/  SHF.R.U32.HI R5, RZ, 0x18, R4 ;  /* 0x00000018ff057819 */ /* 0x000fc80000011604 */
[----:B------:R-:W-:-:S05]  /*7090*/  LOP3.LUT R5, R0, R5, RZ, 0xfc, !PT ;  /* 0x0000000500057212 */ /* 0x000fca00078efcff */
[----:B------:R0:W-:Y:S01]  /*70a0*/  STG.E.U8 desc[UR36][R2.64], R5 ;  /* 0x0000000502007986 */ /* 0x0001e2000c101124 */
[----:B------:R-:W-:Y:S05]  /*70b0*/  BRA `(.L_x_3996) ;  /* 0x0000000400b87947 */ /* 0x000fea0003800000 */
.L_x_4006:
[----:B------:R-:W-:-:S05]  /*70c0*/  HADD2.F32 R0, -RZ, R23.H0_H0 ;  /* 0x20000017ff007230 */ /* 0x000fca0000004100 */
[----:B------:R-:W-:-:S05]  /*70d0*/  F2FP.BF16.F32.PACK_AB R0, RZ, R0 ;  /* 0x00000000ff00723e */ /* 0x000fca00000010ff */
[----:B------:R0:W-:Y:S01]  /*70e0*/  STG.E.U16 desc[UR36][R2.64], R0 ;  /* 0x0000000002007986 */ /* 0x0001e2000c101524 */
[----:B------:R-:W-:Y:S05]  /*70f0*/  BRA `(.L_x_3996) ;  /* 0x0000000400a87947 */ /* 0x000fea0003800000 */
.L_x_4003:
        /* <DEDUP_REMOVED lines=12> */
.L_x_4015:
        /* <DEDUP_REMOVED lines=17> */
.L_x_4018:
[----:B------:R-:W-:-:S04]  /*72d0*/  LOP3.LUT R0, R23, 0x80000000, RZ, 0xc0, !PT ;  /* 0x8000000017007812 */ /* 0x000fc800078ec0ff */
[----:B------:R-:W-:-:S04]  /*72e0*/  SHF.R.U32.HI R5, RZ, 0x18, R0 ;  /* 0x00000018ff057819 */ /* 0x000fc80000011600 */
[----:B------:R-:W-:-:S04]  /*72f0*/  LOP3.LUT R4, R4, R5, RZ, 0xfc, !PT ;  /* 0x0000000504047212 */ /* 0x000fc800078efcff */
[----:B------:R-:W-:-:S07]  /*7300*/  PRMT R0, R4, 0x7610, R0 ;  /* 0x0000761004007816 */ /* 0x000fce0000000000 */
.L_x_4017:
[----:B------:R-:W-:Y:S05]  /*7310*/  BSYNC B0 ;  /* 0x0000000000007941 */ /* 0x000fea0003800000 */
.L_x_4016:
[----:B------:R0:W-:Y:S01]  /*7320*/  STG.E.U8 desc[UR36][R2.64], R0 ;  /* 0x0000000002007986 */ /* 0x0001e2000c101124 */
[----:B------:R-:W-:Y:S05]  /*7330*/  BRA `(.L_x_3996) ;  /* 0x0000000400187947 */ /* 0x000fea0003800000 */
.L_x_4014:
        /* <DEDUP_REMOVED lines=17> */
.L_x_4021:
[----:B------:R-:W-:-:S04]  /*7450*/  LOP3.LUT R0, R23, 0x80000000, RZ, 0xc0, !PT ;  /* 0x8000000017007812 */ /* 0x000fc800078ec0ff */
[----:B------:R-:W-:-:S04]  /*7460*/  SHF.R.U32.HI R5, RZ, 0x18, R0 ;  /* 0x00000018ff057819 */ /* 0x000fc80000011600 */
[----:B------:R-:W-:-:S04]  /*7470*/  LOP3.LUT R4, R4, R5, RZ, 0xfc, !PT ;  /* 0x0000000504047212 */ /* 0x000fc800078efcff */
[----:B------:R-:W-:-:S07]  /*7480*/  PRMT R0, R4, 0x7610, R0 ;  /* 0x0000761004007816 */ /* 0x000fce0000000000 */
.L_x_4020:
[----:B------:R-:W-:Y:S05]  /*7490*/  BSYNC B0 ;  /* 0x0000000000007941 */ /* 0x000fea0003800000 */
.L_x_4019:
[----:B------:R0:W-:Y:S01]  /*74a0*/  STG.E.U8 desc[UR36][R2.64], R0 ;  /* 0x0000000002007986 */ /* 0x0001e2000c101124 */
[----:B------:R-:W-:Y:S05]  /*74b0*/  BRA `(.L_x_3996) ;  /* 0x0000000000b87947 */ /* 0x000fea0003800000 */
.L_x_4013:
        /* <DEDUP_REMOVED lines=22> */
.L_x_3995:
        /* <DEDUP_REMOVED lines=16> */
.L_x_4024:
[----:B------:R-:W-:Y:S05]  /*7720*/  BRA `(.L_x_3996) ;  /* 0x00000000001c7947 */ /* 0x000fea0003800000 */
.L_x_4023:
[----:B------:R-:W-:-:S06]  /*7730*/  HADD2.F32 R4, -RZ, R23.H0_H0 ;  /* 0x20000017ff047230 */ /* 0x000fcc0000004100 */
[----:B------:R-:W0:Y:S02]  /*7740*/  F2I.U64.TRUNC R4, R4 ;  /* 0x0000000400047311 */ /* 0x000e24000020d800 */
[----:B0-----:R0:W-:Y:S01]  /*7750*/  STG.E.64 desc[UR36][R2.64], R4 ;  /* 0x0000000402007986 */ /* 0x0011e2000c101b24 */
[----:B------:R-:W-:Y:S05]  /*7760*/  BRA `(.L_x_3996) ;  /* 0x00000000000c7947 */ /* 0x000fea0003800000 */
.L_x_4022:
[----:B------:R-:W-:-:S06]  /*7770*/  HADD2.F32 R23, -RZ, R23.H0_H0 ;  /* 0x20000017ff177230 */ /* 0x000fcc0000004100 */
[----:B------:R-:W0:Y:S02]  /*7780*/  F2I.FTZ.U32.TRUNC.NTZ R23, R23 ;  /* 0x0000001700177305 */ /* 0x000e24000021f000 */
[----:B0-----:R0:W-:Y:S02]  /*7790*/  STG.E desc[UR36][R2.64], R23 ;  /* 0x0000001702007986 */ /* 0x0011e4000c101924 */
.L_x_3996:
[----:B------:R-:W-:-:S07]  /*77a0*/  VIADD R17, R17, 0x80 ;  /* 0x0000008011117836 */ /* 0x000fce0000000000 */
.L_x_3956:
[----:B------:R-:W-:Y:S05]  /*77b0*/  BSYNC B6 ;  /* 0x0000000000067941 */ /* 0x000fea0003800000 */
.L_x_3955:
        /* <DEDUP_REMOVED lines=23> */
.L_x_4028:
[----:B------:R-:W-:-:S06]  /*7930*/  HADD2.F32 R5, -RZ, R22.H0_H0 ;  /* 0x20000016ff057230 */ /* 0x000fcc0000004100 */
[----:B------:R-:W0:Y:S02]  /*7940*/  F2I.S64.TRUNC R4, R5 ;  /* 0x0000000500047311 */ /* 0x000e24000020d900 */
[----:B0-----:R-:W-:Y:S01]  /*7950*/  STG.E.U8 desc[UR36][R2.64], R4 ;  /* 0x0000000402007986 */ /* 0x001fe2000c101124 */
[----:B------:R-:W-:Y:S05]  /*7960*/  EXIT ;  /* 0x000000000000794d */ /* 0x000fea0003800000 */
.L_x_4027:
        /* <DEDUP_REMOVED lines=10> */
.L_x_4031:
[----:B------:R-:W-:-:S04]  /*7a10*/  HADD2.F32 R22, -RZ, R22.H0_H0 ;  /* 0x20000016ff167230 */ /* 0x000fc80000004100 */
[----:B------:R-:W0:Y:S02]  /*7a20*/  F2I.FTZ.TRUNC.NTZ R5, R22 ;  /* 0x0000001600057305 */ /* 0x000e24000021f100 */
[----:B0-----:R-:W-:Y:S01]  /*7a30*/  STG.E desc[UR36][R2.64], R5 ;  /* 0x0000000502007986 */ /* 0x001fe2000c101924 */
[----:B------:R-:W-:Y:S05]  /*7a40*/  EXIT ;  /* 0x000000000000794d */ /* 0x000fea0003800000 */
.L_x_4030:
[----:B------:R-:W-:-:S04]  /*7a50*/  HADD2.F32 R22, -RZ, R22.H0_H0 ;  /* 0x20000016ff167230 */ /* 0x000fc80000004100 */
[----:B------:R-:W0:Y:S02]  /*7a60*/  F2I.FTZ.TRUNC.NTZ R5, R22 ;  /* 0x0000001600057305 */ /* 0x000e24000021f100 */
[----:B0-----:R-:W-:Y:S01]  /*7a70*/  STG.E.U16 desc[UR36][R2.64], R5 ;  /* 0x0000000502007986 */ /* 0x001fe2000c101524 */
[----:B------:R-:W-:Y:S05]  /*7a80*/  EXIT ;  /* 0x000000000000794d */ /* 0x000fea0003800000 */
.L_x_4026:
        /* <DEDUP_REMOVED lines=9> */
.L_x_4033:
[----:B------:R-:W-:Y:S01]  /*7b20*/  STG.E.U16 desc[UR36][R2.64], R22 ;  /* 0x0000001602007986 */ /* 0x000fe2000c101524 */
[----:B------:R-:W-:Y:S05]  /*7b30*/  EXIT ;  /* 0x000000000000794d */ /* 0x000fea0003800000 */
.L_x_4032:
        /* <DEDUP_REMOVED lines=10> */
.L_x_4035:
[----:B------:R-:W-:-:S05]  /*7be0*/  HADD2.F32 R0, -RZ, R22.H0_H0 ;  /* 0x20000016ff007230 */ /* 0x000fca0000004100 */
[----:B------:R-:W-:-:S04]  /*7bf0*/  F2FP.F16.F32.PACK_AB R0, RZ, R0 ;  /* 0x00000000ff00723e */ /* 0x000fc800000000ff */
[----:B------:R-:W-:-:S05]  /*7c00*/  PRMT R0, R0, 0x5410, RZ ;  /* 0x0000541000007816 */ /* 0x000fca00000000ff */
[----:B------:R-:W-:Y:S01]  /*7c10*/  STG.E desc[UR36][R2.64], R0 ;  /* 0x0000000002007986 */ /* 0x000fe2000c101924 */
[----:B------:R-:W-:Y:S05]  /*7c20*/  EXIT ;  /* 0x000000000000794d */ /* 0x000fea0003800000 */
.L_x_4034:
[----:B------:R-:W-:-:S05]  /*7c30*/  HADD2.F32 R4, -RZ, R22.H0_H0 ;  /* 0x20000016ff047230 */ /* 0x000fca0000004100 */
[----:B------:R-:W-:-:S06]  /*7c40*/  FMUL.FTZ R4, R4, 1 ;  /* 0x3f80000004047820 */ /* 0x000fcc0000410000 */
[----:B------:R-:W0:Y:S02]  /*7c50*/  F2F.F64.F32 R4, R4 ;  /* 0x0000000400047310 */ /* 0x000e240000201800 */
[----:B0-----:R-:W-:Y:S01]  /*7c60*/  STG.E.64 desc[UR36][R2.64], R4 ;  /* 0x0000000402007986 */ /* 0x001fe2000c101b24 */
[----:B------:R-:W-:Y:S05]  /*7c70*/  EXIT ;  /* 0x000000000000794d */ /* 0x000fea0003800000 */
.L_x_4025:
        /* <DEDUP_REMOVED lines=13> */
.L_x_4038:
[----:B------:R-:W-:Y:S01]  /*7d50*/  HADD2.F32 R22, -RZ, R22.H0_H0 ;  /* 0x20000016ff167230 */ /* 0x000fe20000004100 */
[----:B------:R-:W-:-:S04]  /*7d60*/  CS2R R6, SRZ ;  /* 0x0000000000067805 */ /* 0x000fc8000001ff00 */
[----:B------:R-:W-:-:S06]  /*7d70*/  FMUL.FTZ R4, R22, 1 ;  /* 0x3f80000016047820 */ /* 0x000fcc0000410000 */
[----:B------:R-:W0:Y:S02]  /*7d80*/  F2F.F64.F32 R4, R4 ;  /* 0x0000000400047310 */ /* 0x000e240000201800 */
[----:B0-----:R-:W-:Y:S01]  /*7d90*/  STG.E.128 desc[UR36][R2.64], R4 ;  /* 0x0000000402007986 */ /* 0x001fe2000c101d24 */
[----:B------:R-:W-:Y:S05]  /*7da0*/  EXIT ;  /* 0x000000000000794d */ /* 0x000fea0003800000 */
.L_x_4037:
        /* <DEDUP_REMOVED lines=21> */
.L_x_4042:
[----:B------:R-:W-:Y:S05]  /*7f00*/  BSYNC B0 ;  /* 0x0000000000007941 */ /* 0x000fea0003800000 */
.L_x_4041:
[----:B------:R-:W-:-:S05]  /*7f10*/  LOP3.LUT R5, R0, R5, RZ, 0xfc, !PT ;  /* 0x0000000500057212 */ /* 0x000fca00078efcff */
[----:B------:R-:W-:Y:S01]  /*7f20*/  STG.E.U8 desc[UR36][R2.64], R5 ;  /* 0x0000000502007986 */ /* 0x000fe2000c101124 */
[----:B------:R-:W-:Y:S05]  /*7f30*/  EXIT ;  /* 0x000000000000794d */ /* 0x000fea0003800000 */
.L_x_4040:
        /* <DEDUP_REMOVED lines=13> */
.L_x_4044:
[----:B------:R-:W-:Y:S01]  /*8010*/  IMAD.MOV.U32 R0, RZ, RZ, 0x7f ;  /* 0x0000007fff007424 */ /* 0x000fe200078e00ff */
[----:B------:R-:W-:-:S04]  /*8020*/  ISETP.GT.U32.AND P0, PT, R4, 0x7f800000, PT ;  /* 0x7f8000000400780c */ /* 0x000fc80003f04070 */
[----:B------:R-:W-:-:S09]  /*8030*/  SEL R0, R0, 0x7c, P0 ;  /* 0x0000007c00007807 */ /* 0x000fd20000000000 */
.L_x_4045:
[----:B------:R-:W-:Y:S05]  /*8040*/  BSYNC B0 ;  /* 0x0000000000007941 */ /* 0x000fea0003800000 */
.L_x_4043:
[----:B------:R-:W-:-:S04]  /*8050*/  LOP3.LUT R4, R5, 0x80000000, RZ, 0xc0, !PT ;  /* 0x8000000005047812 */ /* 0x000fc800078ec0ff */
[----:B------:R-:W-:-:S04]  /*8060*/  SHF.R.U32.HI R5, RZ, 0x18, R4 ;  /* 0x00000018ff057819 */ /* 0x000fc80000011604 */
[----:B------:R-:W-:-:S05]  /*8070*/  LOP3.LUT R5, R0, R5, RZ, 0xfc, !PT ;  /* 0x0000000500057212 */ /* 0x000fca00078efcff */
[----:B------:R-:W-:Y:S01]  /*8080*/  STG.E.U8 desc[UR36][R2.64], R5 ;  /* 0x0000000502007986 */ /* 0x000fe2000c101124 */
[----:B------:R-:W-:Y:S05]  /*8090*/  EXIT ;  /* 0x000000000000794d */ /* 0x000fea0003800000 */
.L_x_4039:
[----:B------:R-:W-:-:S05]  /*80a0*/  HADD2.F32 R0, -RZ, R22.H0_H0 ;  /* 0x20000016ff007230 */ /* 0x000fca0000004100 */
[----:B------:R-:W-:-:S05]  /*80b0*/  F2FP.BF16.F32.PACK_AB R0, RZ, R0 ;  /* 0x00000000ff00723e */ /* 0x000fca00000010ff */
[----:B------:R-:W-:Y:S01]  /*80c0*/  STG.E.U16 desc[UR36][R2.64], R0 ;  /* 0x0000000002007986 */ /* 0x000fe2000c101524 */
[----:B------:R-:W-:Y:S05]  /*80d0*/  EXIT ;  /* 0x000000000000794d */ /* 0x000fea0003800000 */
.L_x_4036:
        /* <DEDUP_REMOVED lines=12> */
.L_x_4048:
        /* <DEDUP_REMOVED lines=17> */
.L_x_4051:
[----:B------:R-:W-:-:S04]  /*82b0*/  LOP3.LUT R0, R7, 0x80000000, RZ, 0xc0, !PT ;  /* 0x8000000007007812 */ /* 0x000fc800078ec0ff */
[----:B------:R-:W-:-:S04]  /*82c0*/  SHF.R.U32.HI R5, RZ, 0x18, R0 ;  /* 0x00000018ff057819 */ /* 0x000fc80000011600 */
[----:B------:R-:W-:-:S04]  /*82d0*/  LOP3.LUT R4, R4, R5, RZ, 0xfc, !PT ;  /* 0x0000000504047212 */ /* 0x000fc800078efcff */
[----:B------:R-:W-:-:S07]  /*82e0*/  PRMT R0, R4, 0x7610, R0 ;  /* 0x0000761004007816 */ /* 0x000fce0000000000 */
.L_x_4050:
[----:B------:R-:W-:Y:S05]  /*82f0*/  BSYNC B0 ;  /* 0x0000000000007941 */ /* 0x000fea0003800000 */
.L_x_4049:
[----:B------:R-:W-:Y:S01]  /*8300*/  STG.E.U8 desc[UR36][R2.64], R0 ;  /* 0x0000000002007986 */ /* 0x000fe2000c101124 */
[----:B------:R-:W-:Y:S05]  /*8310*/  EXIT ;  /* 0x000000000000794d */ /* 0x000fea0003800000 */
.L_x_4047:
        /* <DEDUP_REMOVED lines=17> */
.L_x_4054:
[----:B------:R-:W-:-:S04]  /*8430*/  LOP3.LUT R0, R7, 0x80000000, RZ, 0xc0, !PT ;  /* 0x8000000007007812 */ /* 0x000fc800078ec0ff */
[----:B------:R-:W-:-:S04]  /*8440*/  SHF.R.U32.HI R5, RZ, 0x18, R0 ;  /* 0x00000018ff057819 */ /* 0x000fc80000011600 */
[----:B------:R-:W-:-:S04]  /*8450*/  LOP3.LUT R4, R4, R5, RZ, 0xfc, !PT ;  /* 0x0000000504047212 */ /* 0x000fc800078efcff */
[----:B------:R-:W-:-:S07]  /*8460*/  PRMT R0, R4, 0x7610, R0 ;  /* 0x0000761004007816 */ /* 0x000fce0000000000 */
.L_x_4053:
[----:B------:R-:W-:Y:S05]  /*8470*/  BSYNC B0 ;  /* 0x0000000000007941 */ /* 0x000fea0003800000 */
.L_x_4052:
[----:B------:R-:W-:Y:S01]  /*8480*/  STG.E.U8 desc[UR36][R2.64], R0 ;  /* 0x0000000002007986 */ /* 0x000fe2000c101124 */
[----:B------:R-:W-:Y:S05]  /*8490*/  EXIT ;  /* 0x000000000000794d */ /* 0x000fea0003800000 */
.L_x_4046:
        /* <DEDUP_REMOVED lines=22> */
.L_x_4029:
        /* <DEDUP_REMOVED lines=16> */
.L_x_4057:
[----:B------:R-:W-:Y:S05]  /*8700*/  EXIT ;  /* 0x000000000000794d */ /* 0x000fea0003800000 */
.L_x_4056:
[----:B------:R-:W-:-:S06]  /*8710*/  HADD2.F32 R4, -RZ, R22.H0_H0 ;  /* 0x20000016ff047230 */ /* 0x000fcc0000004100 */
[----:B------:R-:W0:Y:S02]  /*8720*/  F2I.U64.TRUNC R4, R4 ;  /* 0x0000000400047311 */ /* 0x000e24000020d800 */
[----:B0-----:R-:W-:Y:S01]  /*8730*/  STG.E.64 desc[UR36][R2.64], R4 ;  /* 0x0000000402007986 */ /* 0x001fe2000c101b24 */
[----:B------:R-:W-:Y:S05]  /*8740*/  EXIT ;  /* 0x000000000000794d */ /* 0x000fea0003800000 */
.L_x_4055:
[----:B------:R-:W-:-:S04]  /*8750*/  HADD2.F32 R22, -RZ, R22.H0_H0 ;  /* 0x20000016ff167230 */ /* 0x000fc80000004100 */
[----:B------:R-:W0:Y:S02]  /*8760*/  F2I.FTZ.U32.TRUNC.NTZ R5, R22 ;  /* 0x0000001600057305 */ /* 0x000e24000021f000 */
[----:B0-----:R-:W-:Y:S01]  /*8770*/  STG.E desc[UR36][R2.64], R5 ;  /* 0x0000000502007986 */ /* 0x001fe2000c101924 */
[----:B------:R-:W-:Y:S05]  /*8780*/  EXIT ;  /* 0x000000000000794d */ /* 0x000fea0003800000 */
.L_x_4058:
        /* <DEDUP_REMOVED lines=15> */
.L_x_19354:


//--------------------- .text._ZN2at6native18elementwise_kernelILi128ELi4EZNS0_22gpu_kernel_impl_nocastINS0_13AUnaryFunctorIN3c104HalfES5_S5_NS0_15binary_internal10DivFunctorIS5_EEEEEEvRNS_18TensorIteratorBaseERKT_EUliE_EEviT1_ --------------------------
	.section	.text._ZN2at6native18elementwise_kernelILi128ELi4EZNS0_22gpu_kernel_impl_nocastINS0_13AUnaryFunctorIN3c104HalfES5_S5_NS0_15binary_internal10DivFunctorIS5_EEEEEEvRNS_18TensorIteratorBaseERKT_EUliE_EEviT1_,"ax",@progbits
	.align	128
        .global         _ZN2at6native18elementwise_kernelILi128ELi4EZNS0_22gpu_kernel_impl_nocastINS0_13AUnaryFunctorIN3c104HalfES5_S5_NS0_15binary_internal10DivFunctorIS5_EEEEEEvRNS_18TensorIteratorBaseERKT_EUliE_EEviT1_
        .type           _ZN2at6native18elementwise_kernelILi128ELi4EZNS0_22gpu_kernel_impl_nocastINS0_13AUnaryFunctorIN3c104HalfES5_S5_NS0_15binary_internal10DivFunctorIS5_EEEEEEvRNS_18TensorIteratorBaseERKT_EUliE_EEviT1_,@function
        .size           _ZN2at6native18elementwise_kernelILi128ELi4EZNS0_22gpu_kernel_impl_nocastINS0_13AUnaryFunctorIN3c104HalfES5_S5_NS0_15binary_internal10DivFunctorIS5_EEEEEEvRNS_18TensorIteratorBaseERKT_EUliE_EEviT1_,(.L_x_19355 - _ZN2at6native18elementwise_kernelILi128ELi4EZNS0_22gpu_kernel_impl_nocastINS0_13AUnaryFunctorIN3c104HalfES5_S5_NS0_15binary_internal10DivFunctorIS5_EEEEEEvRNS_18TensorIteratorBaseERKT_EUliE_EEviT1_)
        .other          _ZN2at6native18elementwise_kernelILi128ELi4EZNS0_22gpu_kernel_impl_nocastINS0_13AUnaryFunctorIN3c104HalfES5_S5_NS0_15binary_internal10DivFunctorIS5_EEEEEEvRNS_18TensorIteratorBaseERKT_EUliE_EEviT1_,@"STO_CUDA_ENTRY STV_DEFAULT"
_ZN2at6native18elementwise_kernelILi128ELi4EZNS0_22gpu_kernel_impl_nocastINS0_13AUnaryFunctorIN3c104HalfES5_S5_NS0_15binary_internal10DivFunctorIS5_EEEEEEvRNS_18TensorIteratorBaseERKT_EUliE_EEviT1_:
.text._ZN2at6native18elementwise_kernelILi128ELi4EZNS0_22gpu_kernel_impl_nocastINS0_13AUnaryFunctorIN3c104HalfES5_S5_NS0_15binary_internal10DivFunctorIS5_EEEEEEvRNS_18TensorIteratorBaseERKT_EUliE_EEviT1_:
        /* <DEDUP_REMOVED lines=311> */
.L_x_4061:
[----:B------:R-:W-:Y:S02]  /*1370*/  ULDC.64 UR8, c[0x0][0x418] ;  /* 0x0001060000087ab9 */ /* 0x000fe40000000a00 */
[----:B------:R-:W-:-:S04]  /*1380*/  IADD3 R4, P0, R2, UR8, RZ ;  /* 0x0000000802047c10 */ /* 0x000fc8000ff1e0ff */
[----:B------:R-:W-:Y:S01]  /*1390*/  IADD3.X R5, RZ, UR9, RZ, P0, !PT ;  /* 0x00000009ff057c10 */ /* 0x000fe200087fe4ff */
[----:B------:R-:W0:Y:S01]  /*13a0*/  LDC.U16 R2, c[0x0][0x422] ;  /* 0x00010880ff027b82 */ /* 0x000e220000000400 */
[----:B------:R-:W-:-:S03]  /*13b0*/  ULDC.64 UR8, c[0x0][0x410] ;  /* 0x0001040000087ab9 */ /* 0x000fc60000000a00 */
[----:B------:R-:W2:Y:S01]  /*13c0*/  LDG.E.U16 R4, desc[UR4][R4.64] ;  /* 0x0000000404047981 */ /* 0x000ea2000c1e1500 */
[----:B------:R-:W-:Y:S01]  /*13d0*/  IADD3 R0, R0, 0x80, RZ ;  /* 0x0000008000007810 */ /* 0x000fe20007ffe0ff */
[----:B0-----:R-:W-:Y:S02]  /*13e0*/  HADD2.F32 R2, -RZ, R2.H0_H0 ;  /* 0x20000002ff027230 */ /* 0x001fe40000004100 */
[----:B--2---:R-:W-:-:S04]  /*13f0*/  HADD2.F32 R6, -RZ, R4.H0_H0 ;  /* 0x20000004ff067230 */ /* 0x004fc80000004100 */
[----:B------:R-:W0:Y:S02]  /*1400*/  MUFU.RCP R7, R6 ;  /* 0x0000000600077308 */ /* 0x000e240000001000 */
[----:B0-----:R-:W-:Y:S01]  /*1410*/  FMUL.FTZ R7, R2, R7 ;  /* 0x0000000702077220 */ /* 0x001fe20000410000 */
[----:B------:R-:W-:-:S04]  /*1420*/  IADD3 R2, P0, R3, UR8, RZ ;  /* 0x0000000803027c10 */ /* 0x000fc8000ff1e0ff */
[----:B------:R-:W-:Y:S02]  /*1430*/  F2FP.F16.F32.PACK_AB R7, RZ, R7 ;  /* 0x00000007ff07723e */ /* 0x000fe400000000ff */
[----:B------:R-:W-:-:S05]  /*1440*/  IADD3.X R3, RZ, UR9, RZ, P0, !PT ;  /* 0x00000009ff037c10 */ /* 0x000fca00087fe4ff */
[----:B------:R0:W-:Y:S02]  /*1450*/  STG.E.U16 desc[UR4][R2.64], R7 ;  /* 0x0000000702007986 */ /* 0x0001e4000c101504 */
.L_x_4060:
[----:B------:R-:W-:Y:S05]  /*1460*/  BSYNC B0 ;  /* 0x0000000000007941 */ /* 0x000fea0003800000 */
.L_x_4059:
        /* <DEDUP_REMOVED lines=305> */
.L_x_4064:
[----:B------:R-:W-:Y:S02]  /*2780*/  ULDC.64 UR8, c[0x0][0x418] ;  /* 0x0001060000087ab9 */ /* 0x000fe40000000a00 */
[----:B------:R-:W-:-:S04]  /*2790*/  IADD3 R4, P0, R2, UR8, RZ ;  /* 0x0000000802047c10 */ /* 0x000fc8000ff1e0ff */
[----:B------:R-:W-:Y:S01]  /*27a0*/  IADD3.X R5, RZ, UR9, RZ, P0, !PT ;  /* 0x00000009ff057c10 */ /* 0x000fe200087fe4ff */
[----:B------:R-:W0:Y:S01]  /*27b0*/  LDC.U16 R2, c[0x0][0x422] ;  /* 0x00010880ff027b82 */ /* 0x000e220000000400 */
[----:B------:R-:W-:-:S03]  /*27c0*/  ULDC.64 UR8, c[0x0][0x410] ;  /* 0x0001040000087ab9 */ /* 0x000fc60000000a00 */
[----:B------:R-:W2:Y:S01]  /*27d0*/  LDG.E.U16 R4, desc[UR4][R4.64] ;  /* 0x0000000404047981 */ /* 0x000ea2000c1e1500 */
[----:B------:R-:W-:Y:S01]  /*27e0*/  IADD3 R0, R0, 0x80, RZ ;  /* 0x0000008000007810 */ /* 0x000fe20007ffe0ff */
[----:B0-----:R-:W-:Y:S01]  /*27f0*/  HADD2.F32 R7, -RZ, R2.H0_H0 ;  /* 0x20000002ff077230 */ /* 0x001fe20000004100 */
[----:B------:R-:W-:-:S04]  /*2800*/  IADD3 R2, P0, R3, UR8, RZ ;  /* 0x0000000803027c10 */ /* 0x000fc8000ff1e0ff */
[----:B------:R-:W-:Y:S02]  /*2810*/  IADD3.X R3, RZ, UR9, RZ, P0, !PT ;  /* 0x00000009ff037c10 */ /* 0x000fe400087fe4ff */
[----:B------:R-:W-:Y:S01]  /*2820*/  ISETP.GE.AND P0, PT, R0, UR6, PT ;  /* 0x0000000600007c0c */ /* 0x000fe2000bf06270 */
[----:B--2---:R-:W-:-:S06]  /*2830*/  HADD2.F32 R6, -RZ, R4.H0_H0 ;  /* 0x20000004ff067230 */ /* 0x004fcc0000004100 */
[----:B------:R-:W0:Y:S02]  /*2840*/  MUFU.RCP R6, R6 ;  /* 0x0000000600067308 */ /* 0x000e240000001000 */
[----:B0-----:R-:W-:-:S05]  /*2850*/  FMUL.FTZ R7, R7, R6 ;  /* 0x0000000607077220 */ /* 0x001fca0000410000 */
[----:B------:R-:W-:-:S05]  /*2860*/  F2FP.F16.F32.PACK_AB R7, RZ, R7 ;  /* 0x00000007ff07723e */ /* 0x000fca00000000ff */
[----:B------:R1:W-:Y:S01]  /*2870*/  STG.E.U16 desc[UR4][R2.64], R7 ;  /* 0x0000000702007986 */ /* 0x0003e2000c101504 */
        /* <DEDUP_REMOVED lines=303> */
.L_x_4065:
        /* <DEDUP_REMOVED lines=9> */
[----:B------:R-:W-:Y:S01]  /*3c00*/  IADD3.X R3, RZ, UR9, RZ, P0, !PT ;  /* 0x00000009ff037c10 */ /* 0x000fe200087fe4ff */
[----:B--2---:R-:W-:-:S06]  /*3c10*/  HADD2.F32 R6, -RZ, R4.H0_H0 ;  /* 0x20000004ff067230 */ /* 0x004fcc0000004100 */
[----:B------:R-:W0:Y:S02]  /*3c20*/  MUFU.RCP R6, R6 ;  /* 0x0000000600067308 */ /* 0x000e240000001000 */
[----:B0-----:R-:W-:-:S05]  /*3c30*/  FMUL.FTZ R7, R7, R6 ;  /* 0x0000000607077220 */ /* 0x001fca0000410000 */
[----:B------:R-:W-:-:S05]  /*3c40*/  F2FP.F16.F32.PACK_AB R7, RZ, R7 ;  /* 0x00000007ff07723e */ /* 0x000fca00000000ff */
[----:B------:R2:W-:Y:S02]  /*3c50*/  STG.E.U16 desc[UR4][R2.64], R7 ;  /* 0x0000000702007986 */ /* 0x0005e4000c101504 */
.L_x_4063:
[----:B------:R-:W-:Y:S05]  /*3c60*/  BSYNC B0 ;  /* 0x0000000000007941 */ /* 0x000fea0003800000 */
.L_x_4062:
        /* <DEDUP_REMOVED lines=304> */
.L_x_4066:
[----:B------:R-:W-:Y:S02]  /*4f70*/  ULDC.64 UR6, c[0x0][0x418] ;  /* 0x0001060000067ab9 */ /* 0x000fe40000000a00 */
[----:B------:R-:W-:-:S04]  /*4f80*/  IADD3 R4, P0, R2, UR6, RZ ;  /* 0x0000000602047c10 */ /* 0x000fc8000ff1e0ff */
[----:B------:R-:W-:Y:S01]  /*4f90*/  IADD3.X R5, RZ, UR7, RZ, P0, !PT ;  /* 0x00000007ff057c10 */ /* 0x000fe200087fe4ff */
[----:B------:R-:W0:Y:S01]  /*4fa0*/  LDC.U16 R2, c[0x0][0x422] ;  /* 0x00010880ff027b82 */ /* 0x000e220000000400 */
[----:B------:R-:W-:-:S03]  /*4fb0*/  ULDC.64 UR6, c[0x0][0x410] ;  /* 0x0001040000067ab9 */ /* 0x000fc60000000a00 */
[----:B------:R-:W2:Y:S01]  /*4fc0*/  LDG.E.U16 R4, desc[UR4][R4.64] ;  /* 0x0000000404047981 */ /* 0x000ea2000c1e1500 */
[----:B0-----:R-:W-:Y:S01]  /*4fd0*/  HADD2.F32 R7, -RZ, R2.H0_H0 ;  /* 0x20000002ff077230 */ /* 0x001fe20000004100 */
[----:B------:R-:W-:-:S04]  /*4fe0*/  IADD3 R2, P0, R3, UR6, RZ ;  /* 0x0000000603027c10 */ /* 0x000fc8000ff1e0ff */
[----:B------:R-:W-:Y:S01]  /*4ff0*/  IADD3.X R3, RZ, UR7, RZ, P0, !PT ;  /* 0x00000007ff037c10 */ /* 0x000fe200087fe4ff */
[----:B--2---:R-:W-:-:S06]  /*5000*/  HADD2.F32 R0, -RZ, R4.H0_H0 ;  /* 0x20000004ff007230 */ /* 0x004fcc0000004100 */
[----:B------:R-:W0:Y:S02]  /*5010*/  MUFU.RCP R0, R0 ;  /* 0x0000000000007308 */ /* 0x000e240000001000 */
[----:B0-----:R-:W-:-:S05]  /*5020*/  FMUL.FTZ R6, R7, R0 ;  /* 0x0000000007067220 */ /* 0x001fca0000410000 */
[----:B------:R-:W-:-:S05]  /*5030*/  F2FP.F16.F32.PACK_AB R6, RZ, R6 ;  /* 0x00000006ff06723e */ /* 0x000fca00000000ff */
[----:B------:R-:W-:Y:S01]  /*5040*/  STG.E.U16 desc[UR4][R2.64], R6 ;  /* 0x0000000602007986 */ /* 0x000fe2000c101504 */
[----:B------:R-:W-:Y:S05]  /*5050*/  EXIT ;  /* 0x000000000000794d */ /* 0x000fea0003800000 */
.L_x_4067:
        /* <DEDUP_REMOVED lines=10> */
.L_x_19355:


//--------------------- .text._ZN2at6native27unrolled_elementwise_kernelINS0_13AUnaryFunctorIN3c104HalfES4_S4_NS0_15binary_internal10DivFunctorIS4_EEEESt5arrayIPcLm2EELi4E23TrivialOffsetCalculatorILi1EjESD_NS0_6memory15LoadWithoutCastENSE_16StoreWithoutCastEEEviT_T0_T2_T3_T4_T5_ --------------------------
	.section	.text._ZN2at6native27unrolled_elementwise_kernelINS0_13AUnaryFunctorIN3c104HalfES4_S4_NS0_15binary_internal10DivFunctorIS4_EEEESt5arrayIPcLm2EELi4E23TrivialOffsetCalculatorILi1EjESD_NS0_6memory15LoadWithoutCastENSE_16StoreWithoutCastEEEviT_T0_T2_T3_T4_T5_,"ax",@progbits
	.align	128
        .global         _ZN2at6native27unrolled_elementwise_kernelINS0_13AUnaryFunctorIN3c104HalfES4_S4_NS0_15binary_internal10DivFunctorIS4_EEEESt5arrayIPcLm2EELi4E23TrivialOffsetCalculatorILi1EjESD_NS0_6memory15LoadWithoutCastENSE_16StoreWithoutCastEEEviT_T0_T2_T3_T4_T5_
        .type           _ZN2at6native27unrolled_elementwise_kernelINS0_13AUnaryFunctorIN3c104HalfES4_S4_NS0_15binary_internal10DivFunctorIS4_EEEESt5arrayIPcLm2EELi4E23TrivialOffsetCalculatorILi1EjESD_NS0_6memory15LoadWithoutCastENSE_16StoreWithoutCastEEEviT_T0_T2_T3_T4_T5_,@function
        .size           _ZN2at6native27unrolled_elementwise_kernelINS0_13AUnaryFunctorIN3c104HalfES4_S4_NS0_15binary_internal10DivFunctorIS4_EEEESt5arrayIPcLm2EELi4E23TrivialOffsetCalculatorILi1EjESD_NS0_6memory15LoadWithoutCastENSE_16StoreWithoutCastEEEviT_T0_T2_T3_T4_T5_,(.L_x_19356 - _ZN2at6native27unrolled_elementwise_kernelINS0_13AUnaryFunctorIN3c104HalfES4_S4_NS0_15binary_internal10DivFunctorIS4_EEEESt5arrayIPcLm2EELi4E23TrivialOffsetCalculatorILi1EjESD_NS0_6memory15LoadWithoutCastENSE_16StoreWithoutCastEEEviT_T0_T2_T3_T4_T5_)
        .other          _ZN2at6native27unrolled_elementwise_kernelINS0_13AUnaryFunctorIN3c104HalfES4_S4_NS0_15binary_internal10DivFunctorIS4_EEEESt5arrayIPcLm2EELi4E23TrivialOffsetCalculatorILi1EjESD_NS0_6memory15LoadWithoutCastENSE_16StoreWithoutCastEEEviT_T0_T2_T3_T4_T5_,@"STO_CUDA_ENTRY STV_DEFAULT"
_ZN2at6native27unrolled_elementwise_kernelINS0_13AUnaryFunctorIN3c104HalfES4_S4_NS0_15binary_internal10DivFunctorIS4_EEEESt5arrayIPcLm2EELi4E23TrivialOffsetCalculatorILi1EjESD_NS0_6memory15LoadWithoutCastENSE_16StoreWithoutCastEEEviT_T0_T2_T3_T4_T5_:
.text._ZN2at6native27unrolled_elementwise_kernelINS0_13AUnaryFunctorIN3c104HalfES4_S4_NS0_15binary_internal10DivFunctorIS4_EEEESt5arrayIPcLm2EELi4E23TrivialOffsetCalculatorILi1EjESD_NS0_6memory15LoadWithoutCastENSE_16StoreWithoutCastEEEviT_T0_T2_T3_T4_T5_:
[----:B------:R-:W-:Y:S01]  /*0000*/  LDC R1, c[0x0][0x28] ;  /* 0x00000a00ff017b82 */ /* 0x000fe20000000800 */
[----:B------:R-:W0:Y:S07]  /*0010*/  S2R R0, SR_CTAID.X ;  /* 0x0000000000007919 */ /* 0x000e2e0000002500 */
[----:B------:R-:W0:Y:S01]  /*0020*/  LDC R9, c[0x0][0x210] ;  /* 0x00008400ff097b82 */ /* 0x000e220000000800 */
        /* <DEDUP_REMOVED lines=13> */
[----:B0-----:R-:W-:Y:S01]  /*0100*/  @!P0 IMAD.WIDE.U32 R14, R11, 0x2, R14 ;  /* 0x000000020b0e8825 */ /* 0x001fe200078e000e */
[----:B------:R-:W-:-:S06]  /*0110*/  PRMT R11, RZ, 0x7610, R11 ;  /* 0x00007610ff0b7816 */ /* 0x000fcc000000000b */
[----:B------:R0:W2:Y:S05]  /*0120*/  @!P0 LDG.E.U16 R11, desc[UR4][R14.64] ;  /* 0x000000040e0b8981 */ /* 0x0000aa000c1e1500 */
        /* <DEDUP_REMOVED lines=11> */
[----:B0-----:R-:W-:Y:S02]  /*01e0*/  VIADD R15, R7, 0x100 ;  /* 0x00000100070f7836 */ /* 0x001fe40000000000 */
[----:B------:R-:W-:-:S03]  /*01f0*/  @!P1 IMAD R13, R0, 0x200, R21 ;  /* 0x00000200000d9824 */ /* 0x000fc600078e0215 */
[----:B------:R-:W-:Y:S02]  /*0200*/  ISETP.GE.AND P3, PT, R15, R2, PT ;  /* 0x000000020f00720c */ /* 0x000fe40003f66270 */
[----:B------:R-:W0:Y:S01]  /*0210*/  @!P0 LDC.U16 R15, c[0x0][0x216] ;  /* 0x00008580ff0f8b82 */ /* 0x000e220000000400 */
[----:B------:R-:W-:Y:S01]  /*0220*/  PRMT R6, RZ, 0x7610, R6 ;  /* 0x00007610ff067816 */ /* 0x000fe20000000006 */
[----:B-1----:R-:W-:Y:S01]  /*0230*/  @!P1 IMAD.WIDE.U32 R8, R13, 0x2, R8 ;  /* 0x000000020d089825 */ /* 0x002fe200078e0008 */
[----:B------:R-:W-:-:S04]  /*0240*/  IADD3 R13, R7, 0x80, RZ ;  /* 0x00000080070d7810 */ /* 0x000fc80007ffe0ff */
[----:B------:R-:W-:Y:S01]  /*0250*/  ISETP.GE.AND P2, PT, R13, R2, PT ;  /* 0x000000020d00720c */ /* 0x000fe20003f46270 */
[----:B------:R1:W5:Y:S02]  /*0260*/  @!P1 LDG.E.U16 R6, desc[UR4][R8.64] ;  /* 0x0000000408069981 */ /* 0x000364000c1e1500 */
[----:B-1----:R-:W1:Y:S10]  /*0270*/  @!P0 LDC.64 R8, c[0x0][0x218] ;  /* 0x00008600ff088b82 */ /* 0x002e740000000a00 */
[----:B------:R-:W0:Y:S08]  /*0280*/  @!P2 LDC.U16 R17, c[0x0][0x216] ;  /* 0x00008580ff11ab82 */ /* 0x000e300000000400 */
[----:B------:R-:W3:Y:S01]  /*0290*/  @!P3 LDC.U16 R18, c[0x0][0x216] ;  /* 0x00008580ff12bb82 */ /* 0x000ee20000000400 */
[----:B------:R-:W-:Y:S01]  /*02a0*/  BSSY B0, `(.L_x_4068) ;  /* 0x0000025000007945 */ /* 0x000fe20003800000 */
[----:B0-----:R-:W-:-:S02]  /*02b0*/  @!P2 HADD2.F32 R17, -RZ, R17.H0_H0 ;  /* 0x20000011ff11a230 */ /* 0x001fc40000004100 */
[----:B--2---:R-:W-:-:S04]  /*02c0*/  @!P0 HADD2.F32 R13, -RZ, R11.H0_H0 ;  /* 0x2000000bff0d8230 */ /* 0x004fc80000004100 */
[----:B------:R0:W2:Y:S01]  /*02d0*/  @!P0 MUFU.RCP R16, R13 ;  /* 0x0000000d00108308 */ /* 0x0000a20000001000 */
[----:B------:R-:W-:-:S04]  /*02e0*/  IADD3 R11, R7, 0x180, RZ ;  /* 0x00000180070b7810 */ /* 0x000fc80007ffe0ff */
[----:B------:R-:W-:Y:S01]  /*02f0*/  ISETP.GE.AND P1, PT, R11, R2, PT ;  /* 0x000000020b00720c */ /* 0x000fe20003f26270 */
[----:B------:R-:W-:Y:S02]  /*0300*/  @!P0 HADD2.F32 R11, -RZ, R15.H0_H0 ;  /* 0x2000000fff0b8230 */ /* 0x000fe40000004100 */
[----:B0-----:R-:W-:-:S03]  /*0310*/  @!P0 IMAD R13, R0, 0x200, R7 ;  /* 0x00000200000d8824 */ /* 0x001fc600078e0207 */
[----:B--2---:R-:W-:Y:S01]  /*0320*/  @!P0 FMUL.FTZ R11, R11, R16 ;  /* 0x000000100b0b8220 */ /* 0x004fe20000410000 */
[----:B----4-:R-:W-:-:S04]  /*0330*/  @!P2 HADD2.F32 R14, -RZ, R10.H0_H0 ;  /* 0x2000000aff0ea230 */ /* 0x010fc80000004100 */
[----:B------:R-:W-:Y:S01]  /*0340*/  @!P0 F2FP.F16.F32.PACK_AB R5, RZ, R11 ;  /* 0x0000000bff05823e */ /* 0x000fe200000000ff */
[----:B-1----:R-:W-:-:S04]  /*0350*/  @!P0 IMAD.WIDE.U32 R8, R13, 0x2, R8 ;  /* 0x000000020d088825 */ /* 0x002fc800078e0008 */
[----:B---3--:R-:W-:Y:S01]  /*0360*/  @!P3 HADD2.F32 R12, -RZ, R12.H0_H0 ;  /* 0x2000000cff0cb230 */ /* 0x008fe20000004100 */
[----:B------:R-:W-:Y:S01]  /*0370*/  PRMT R13, R5, 0x7610, R13 ;  /* 0x00007610050d7816 */ /* 0x000fe2000000000d */
[----:B------:R-:W0:Y:S01]  /*0380*/  @!P2 MUFU.RCP R14, R14 ;  /* 0x0000000e000ea308 */ /* 0x000e220000001000 */
[----:B------:R-:W1:Y:S01]  /*0390*/  @!P1 LDC.U16 R10, c[0x0][0x216] ;  /* 0x00008580ff0a9b82 */ /* 0x000e620000000400 */
[----:B------:R-:W-:Y:S02]  /*03a0*/  @!P0 IADD3 R7, R7, 0x80, RZ ;  /* 0x0000008007078810 */ /* 0x000fe40007ffe0ff */
[----:B------:R2:W-:Y:S04]  /*03b0*/  @!P0 STG.E.U16 desc[UR4][R8.64], R13 ;  /* 0x0000000d08008986 */ /* 0x0005e8000c101504 */
[----:B------:R-:W3:Y:S01]  /*03c0*/  @!P3 MUFU.RCP R12, R12 ;  /* 0x0000000c000cb308 */ /* 0x000ee20000001000 */
[----:B------:R-:W-:Y:S01]  /*03d0*/  ISETP.GE.AND P4, PT, R7, R2, PT ;  /* 0x000000020700720c */ /* 0x000fe20003f86270 */
[----:B------:R-:W-:-:S02]  /*03e0*/  @!P3 HADD2.F32 R11, -RZ, R18.H0_H0 ;  /* 0x20000012ff0bb230 */ /* 0x000fc40000004100 */
[----:B0-----:R-:W-:-:S03]  /*03f0*/  @!P2 FMUL.FTZ R5, R17, R14 ;  /* 0x0000000e1105a220 */ /* 0x001fc60000410000 */
[----:B---3--:R-:W-:Y:S02]  /*0400*/  @!P3 FMUL.FTZ R11, R11, R12 ;  /* 0x0000000c0b0bb220 */ /* 0x008fe40000410000 */
[----:B------:R-:W-:-:S03]  /*0410*/  @!P2 F2FP.F16.F32.PACK_AB R4, RZ, R5 ;  /* 0x00000005ff04a23e */ /* 0x000fc600000000ff */
[----:B------:R-:W-:Y:S02]  /*0420*/  @!P3 F2FP.F16.F32.PACK_AB R3, RZ, R11 ;  /* 0x0000000bff03b23e */ /* 0x000fe400000000ff */
[----:B--2---:R-:W-:Y:S05]  /*0430*/  @P4 BRA `(.L_x_4069) ;  /* 0x00000000002c4947 */ /* 0x004fea0003800000 */
        /* <DEDUP_REMOVED lines=11> */
.L_x_4069:
[----:B------:R-:W-:Y:S05]  /*04f0*/  BSYNC B0 ;  /* 0x0000000000007941 */ /* 0x000fea0003800000 */
.L_x_4068:
[----:B-----5:R-:W-:Y:S01]  /*0500*/  @!P1 HADD2.F32 R6, -RZ, R6.H0_H0 ;  /* 0x20000006ff069230 */ /* 0x020fe20000004100 */
[----:B------:R-:W-:-:S03]  /*0510*/  ISETP.GE.AND P0, PT, R7, R2, PT ;  /* 0x000000020700720c */ /* 0x000fc60003f06270 */
[----:B0-----:R0:W2:Y:S10]  /*0520*/  @!P1 MUFU.RCP R4, R6 ;  /* 0x0000000600049308 */ /* 0x0010b40000001000 */
[----:B0-----:R-:W-:Y:S05]  /*0530*/  @P0 EXIT ;  /* 0x000000000000094d */ /* 0x001fea0003800000 */
[----:B------:R-:W0:Y:S01]  /*0540*/  LDC.64 R2, c[0x0][0x218] ;  /* 0x00008600ff027b82 */ /* 0x000e220000000a00 */
[----:B-1----:R-:W-:Y:S01]  /*0550*/  @!P1 HADD2.F32 R9, -RZ, R10.H0_H0 ;  /* 0x2000000aff099230 */ /* 0x002fe20000004100 */
[----:B------:R-:W-:-:S04]  /*0560*/  LEA R7, R0, R7, 0x9 ;  /* 0x0000000700077211 */ /* 0x000fc800078e48ff */
[----:B--2---:R-:W-:-:S05]  /*0570*/  @!P1 FMUL.FTZ R4, R9, R4 ;  /* 0x0000000409049220 */ /* 0x004fca0000410000 */
[----:B------:R-:W-:Y:S01]  /*0580*/  @!P1 F2FP.F16.F32.PACK_AB R5, RZ, R4 ;  /* 0x00000004ff05923e */ /* 0x000fe200000000ff */
[----:B0-----:R-:W-:-:S05]  /*0590*/  IMAD.WIDE.U32 R2, R7, 0x2, R2 ;  /* 0x0000000207027825 */ /* 0x001fca00078e0002 */
[----:B------:R-:W-:Y:S01]  /*05a0*/  STG.E.U16 desc[UR4][R2.64], R5 ;  /* 0x0000000502007986 */ /* 0x000fe2000c101504 */
[----:B------:R-:W-:Y:S05]  /*05b0*/  EXIT ;  /* 0x000000000000794d */ /* 0x000fea0003800000 */
.L_x_4070:
        /* <DEDUP_REMOVED lines=12> */
.L_x_19356:


//--------------------- .text._ZN2at6native29vectorized_elementwise_kernelILi2ENS0_13AUnaryFunctorIN3c104HalfES4_S4_NS0_15binary_internal10DivFunctorIS4_EEEESt5arrayIPcLm2EEEEviT0_T1_ --------------------------
	.section	.text._ZN2at6native29vectorized_elementwise_kernelILi2ENS0_13AUnaryFunctorIN3c104HalfES4_S4_NS0_15binary_internal10DivFunctorIS4_EEEESt5arrayIPcLm2EEEEviT0_T1_,"ax",@progbits
	.align	128
        .global         _ZN2at6native29vectorized_elementwise_kernelILi2ENS0_13AUnaryFunctorIN3c104HalfES4_S4_NS0_15binary_internal10DivFunctorIS4_EEEESt5arrayIPcLm2EEEEviT0_T1_
        .type           _ZN2at6native29vectorized_elementwise_kernelILi2ENS0_13AUnaryFunctorIN3c104HalfES4_S4_NS0_15binary_internal10DivFunctorIS4_EEEESt5arrayIPcLm2EEEEviT0_T1_,@function
        .size           _ZN2at6native29vectorized_elementwise_kernelILi2ENS0_13AUnaryFunctorIN3c104HalfES4_S4_NS0_15binary_internal10DivFunctorIS4_EEEESt5arrayIPcLm2EEEEviT0_T1_,(.L_x_19357 - _ZN2at6native29vectorized_elementwise_kernelILi2ENS0_13AUnaryFunctorIN3c104HalfES4_S4_NS0_15binary_internal10DivFunctorIS4_EEEESt5arrayIPcLm2EEEEviT0_T1_)
        .other          _ZN2at6native29vectorized_elementwise_kernelILi2ENS0_13AUnaryFunctorIN3c104HalfES4_S4_NS0_15binary_internal10DivFunctorIS4_EEEESt5arrayIPcLm2EEEEviT0_T1_,@"STO_CUDA_ENTRY STV_DEFAULT"
_ZN2at6native29vectorized_elementwise_kernelILi2ENS0_13AUnaryFunctorIN3c104HalfES4_S4_NS0_15binary_internal10DivFunctorIS4_EEEESt5arrayIPcLm2EEEEviT0_T1_:
.text._ZN2at6native29vectorized_elementwise_kernelILi2ENS0_13AUnaryFunctorIN3c104HalfES4_S4_NS0_15binary_internal10DivFunctorIS4_EEEESt5arrayIPcLm2EEEEviT0_T1_:
        /* <DEDUP_REMOVED lines=11> */
[----:B0-----:R-:W-:-:S05]  /*00b0*/  IMAD.WIDE.U32 R4, R2, 0x4, R4 ;  /* 0x0000000402047825 */ /* 0x001fca00078e0004 */
[----:B------:R-:W2:Y:S04]  /*00c0*/  LDG.E R6, desc[UR4][R4.64] ;  /* 0x0000000404067981 */ /* 0x000ea8000c1e1900 */
[----:B------:R-:W3:Y:S04]  /*00d0*/  LDG.E R8, desc[UR4][R4.64+0x200] ;  /* 0x0002000404087981 */ /* 0x000ee8000c1e1900 */
[----:B------:R-:W4:Y:S04]  /*00e0*/  LDG.E R10, desc[UR4][R4.64+0x400] ;  /* 0x00040004040a7981 */ /* 0x000f28000c1e1900 */
[----:B------:R0:W5:Y:S01]  /*00f0*/  LDG.E R13, desc[UR4][R4.64+0x600] ;  /* 0x00060004040d7981 */ /* 0x000162000c1e1900 */
[----:B------:R-:W1:Y:S08]  /*0100*/  LDC.U16 R11, c[0x0][0x216] ;  /* 0x00008580ff0b7b82 */ /* 0x000e700000000400 */
[----:B0-----:R-:W0:Y:S02]  /*0110*/  LDC.64 R4, c[0x0][0x218] ;  /* 0x00008600ff047b82 */ /* 0x001e240000000a00 */
[----:B0-----:R-:W-:-:S04]  /*0120*/  IMAD.WIDE.U32 R4, R0, 0x2, R4 ;  /* 0x0000000200047825 */ /* 0x001fc800078e0004 */
[----:B------:R-:W-:-:S04]  /*0130*/  IMAD.WIDE R4, R2, 0x4, R4 ;  /* 0x0000000402047825 */ /* 0x000fc800078e0204 */
[--C-:B--2---:R-:W-:Y:S02]  /*0140*/  HADD2.F32 R3, -RZ, R6.reuse.H0_H0 ;  /* 0x20000006ff037230 */ /* 0x104fe40000004100 */
[----:B------:R-:W-:Y:S02]  /*0150*/  HADD2.F32 R6, -RZ, R6.H1_H1 ;  /* 0x30000006ff067230 */ /* 0x000fe40000004100 */
[--C-:B---3--:R-:W-:Y:S01]  /*0160*/  HADD2.F32 R7, -RZ, R8.reuse.H0_H0 ;  /* 0x20000008ff077230 */ /* 0x108fe20000004100 */
[----:B------:R1:W0:Y:S01]  /*0170*/  MUFU.RCP R14, R3 ;  /* 0x00000003000e7308 */ /* 0x0002220000001000 */
[----:B------:R-:W-:Y:S02]  /*0180*/  HADD2.F32 R8, -RZ, R8.H1_H1 ;  /* 0x30000008ff087230 */ /* 0x000fe40000004100 */
[--C-:B----4-:R-:W-:Y:S02]  /*0190*/  HADD2.F32 R9, -RZ, R10.reuse.H0_H0 ;  /* 0x2000000aff097230 */ /* 0x110fe40000004100 */
[----:B------:R-:W-:-:S02]  /*01a0*/  HADD2.F32 R10, -RZ, R10.H1_H1 ;  /* 0x3000000aff0a7230 */ /* 0x000fc40000004100 */
[--C-:B-----5:R-:W-:Y:S01]  /*01b0*/  HADD2.F32 R12, -RZ, R13.reuse.H0_H0 ;  /* 0x2000000dff0c7230 */ /* 0x120fe20000004100 */
[----:B------:R-:W2:Y:S01]  /*01c0*/  MUFU.RCP R6, R6 ;  /* 0x0000000600067308 */ /* 0x000ea20000001000 */
[----:B------:R-:W-:Y:S02]  /*01d0*/  HADD2.F32 R13, -RZ, R13.H1_H1 ;  /* 0x3000000dff0d7230 */ /* 0x000fe40000004100 */
[----:B-1----:R-:W-:-:S05]  /*01e0*/  HADD2.F32 R3, -RZ, R11.H0_H0 ;  /* 0x2000000bff037230 */ /* 0x002fca0000004100 */
[----:B------:R-:W-:Y:S01]  /*01f0*/  MUFU.RCP R8, R8 ;  /* 0x0000000800087308 */ /* 0x000fe20000001000 */
[----:B0-----:R-:W-:-:S07]  /*0200*/  FMUL.FTZ R0, R3, R14 ;  /* 0x0000000e03007220 */ /* 0x001fce0000410000 */
[----:B------:R-:W0:Y:S08]  /*0210*/  MUFU.RCP R10, R10 ;  /* 0x0000000a000a7308 */ /* 0x000e300000001000 */
[----:B------:R2:W1:Y:S08]  /*0220*/  MUFU.RCP R16, R7 ;  /* 0x0000000700107308 */ /* 0x0004700000001000 */
[----:B------:R3:W4:Y:S01]  /*0230*/  MUFU.RCP R18, R9 ;  /* 0x0000000900127308 */ /* 0x0007220000001000 */
[C---:B--2---:R-:W-:Y:S01]  /*0240*/  FMUL.FTZ R7, R3.reuse, R6 ;  /* 0x0000000603077220 */ /* 0x044fe20000410000 */
[----:B0-----:R-:W-:-:S04]  /*0250*/  FMUL.FTZ R11, R3, R10 ;  /* 0x0000000a030b7220 */ /* 0x001fc80000410000 */
[----:B------:R-:W-:Y:S02]  /*0260*/  F2FP.F16.F32.PACK_AB R7, R7, R0 ;  /* 0x000000000707723e */ /* 0x000fe400000000ff */
[----:B------:R-:W0:Y:S01]  /*0270*/  MUFU.RCP R12, R12 ;  /* 0x0000000c000c7308 */ /* 0x000e220000001000 */
[C---:B---3--:R-:W-:Y:S01]  /*0280*/  FMUL.FTZ R9, R3.reuse, R8 ;  /* 0x0000000803097220 */ /* 0x048fe20000410000 */
[----:B-1----:R-:W-:Y:S01]  /*0290*/  FMUL.FTZ R6, R3, R16 ;  /* 0x0000001003067220 */ /* 0x002fe20000410000 */
[----:B------:R-:W-:Y:S04]  /*02a0*/  STG.E desc[UR4][R4.64], R7 ;  /* 0x0000000704007986 */ /* 0x000fe8000c101904 */
[----:B------:R-:W-:Y:S01]  /*02b0*/  F2FP.F16.F32.PACK_AB R9, R9, R6 ;  /* 0x000000060909723e */ /* 0x000fe200000000ff */
[----:B------:R-:W1:Y:S01]  /*02c0*/  MUFU.RCP R20, R13 ;  /* 0x0000000d00147308 */ /* 0x000e620000001000 */
[----:B----4-:R-:W-:-:S03]  /*02d0*/  FMUL.FTZ R8, R3, R18 ;  /* 0x0000001203087220 */ /* 0x010fc60000410000 */
[----:B------:R-:W-:Y:S02]  /*02e0*/  STG.E desc[UR4][R4.64+0x200], R9 ;  /* 0x0002000904007986 */ /* 0x000fe4000c101904 */
[----:B------:R-:W-:Y:S01]  /*02f0*/  F2FP.F16.F32.PACK_AB R11, R11, R8 ;  /* 0x000000080b0b723e */ /* 0x000fe200000000ff */
[----:B0-----:R-:W-:-:S04]  /*0300*/  FMUL.FTZ R10, R3, R12 ;  /* 0x0000000c030a7220 */ /* 0x001fc80000410000 */
[----:B------:R-:W-:Y:S01]  /*0310*/  STG.E desc[UR4][R4.64+0x400], R11 ;  /* 0x0004000b04007986 */ /* 0x000fe2000c101904 */
[----:B-1----:R-:W-:-:S05]  /*0320*/  FMUL.FTZ R3, R3, R20 ;  /* 0x0000001403037220 */ /* 0x002fca0000410000 */
[----:B------:R-:W-:-:S05]  /*0330*/  F2FP.F16.F32.PACK_AB R3, R3, R10 ;  /* 0x0000000a0303723e */ /* 0x000fca00000000ff */
[----:B------:R-:W-:Y:S01]  /*0340*/  STG.E desc[UR4][R4.64+0x600], R3 ;  /* 0x0006000304007986 */ /* 0x000fe2000c101904 */
[----:B------:R-:W-:Y:S05]  /*0350*/  EXIT ;  /* 0x000000000000794d */ /* 0x000fea0003800000 */
.L_x_4071:
[----:B------:R-:W0:Y:S01]  /*0360*/  S2R R11, SR_TID.X ;  /* 0x00000000000b7919 */ /* 0x000e220000002100 */
[----:B------:R-:W-:Y:S02]  /*0370*/  PRMT R22, RZ, 0x7610, R22 ;  /* 0x00007610ff167816 */ /* 0x000fe40000000016 */
[----:B0-----:R-:W-:Y:S02]  /*0380*/  ISETP.GE.AND P0, PT, R11, R2, PT ;  /* 0x000000020b00720c */ /* 0x001fe40003f06270 */
[----:B------:R-:W-:-:S11]  /*0390*/  MOV R21, R11 ;  /* 0x0000000b00157202 */ /* 0x000fd60000000f00 */
[----:B------:R-:W-:Y:S01]  /*03a0*/  @!P0 IMAD.IADD R25, R0, 0x1, R21 ;  /* 0x0000000100198824 */ /* 0x000fe200078e0215 */
[----:B------:R-:W-:Y:S01]  /*03b0*/  @!P0 IADD3 R21, R21, 0x80, RZ ;  /* 0x0000008015158810 */ /* 0x000fe20007ffe0ff */
[----:B------:R-:W0:Y:S03]  /*03c0*/  @!P0 LDC.64 R16, c[0x0][0x220] ;  /* 0x00008800ff108b82 */ /* 0x000e260000000a00 */
[----:B------:R-:W-:-:S13]  /*03d0*/  ISETP.GE.AND P6, PT, R21, R2, PT ;  /* 0x000000021500720c */ /* 0x000fda0003fc6270 */
[----:B------:R-:W-:Y:S01]  /*03e0*/  @!P6 IADD3 R10, R0, R21, RZ ;  /* 0x00000015000ae210 */ /* 0x000fe20007ffe0ff */
[----:B------:R-:W-:Y:S01]  /*03f0*/  @!P6 VIADD R21, R21, 0x80 ;  /* 0x000000801515e836 */ /* 0x000fe20000000000 */
[----:B------:R-:W1:Y:S04]  /*0400*/  @!P6 LDC.64 R18, c[0x0][0x220] ;  /* 0x00008800ff12eb82 */ /* 0x000e680000000a00 */
[----:B------:R-:W-:Y:S01]  /*0410*/  ISETP.GE.AND P5, PT, R21, R2, PT ;  /* 0x000000021500720c */ /* 0x000fe20003fa6270 */
[----:B0-----:R-:W-:Y:S01]  /*0420*/  @!P0 IMAD.WIDE.U32 R16, R25, 0x2, R16 ;  /* 0x0000000219108825 */ /* 0x001fe200078e0010 */
[----:B------:R-:W-:-:S04]  /*0430*/  PRMT R20, RZ, 0x7610, R20 ;  /* 0x00007610ff147816 */ /* 0x000fc80000000014 */
[----:B------:R-:W2:Y:S07]  /*0440*/  @!P0 LDG.E.U16 R22, desc[UR4][R16.64] ;  /* 0x0000000410168981 */ /* 0x000eae000c1e1500 */
[----:B------:R-:W-:Y:S01]  /*0450*/  @!P5 IADD3 R14, R0, R21, RZ ;  /* 0x00000015000ed210 */ /* 0x000fe20007ffe0ff */
[----:B------:R-:W0:Y:S01]  /*0460*/  @!P5 LDC.64 R12, c[0x0][0x220] ;  /* 0x00008800ff0cdb82 */ /* 0x000e220000000a00 */
[----:B------:R-:W-:-:S04]  /*0470*/  @!P5 IADD3 R21, R21, 0x80, RZ ;  /* 0x000000801515d810 */ /* 0x000fc80007ffe0ff */
[----:B------:R-:W-:Y:S01]  /*0480*/  ISETP.GE.AND P4, PT, R21, R2, PT ;  /* 0x000000021500720c */ /* 0x000fe20003f86270 */
[----:B-1----:R-:W-:Y:S01]  /*0490*/  @!P6 IMAD.WIDE.U32 R18, R10, 0x2, R18 ;  /* 0x000000020a12e825 */ /* 0x002fe200078e0012 */
[----:B------:R-:W-:-:S06]  /*04a0*/  PRMT R10, RZ, 0x7610, R10 ;  /* 0x00007610ff0a7816 */ /* 0x000fcc000000000a */
[----:B------:R1:W3:Y:S05]  /*04b0*/  @!P6 LDG.E.U16 R10, desc[UR4][R18.64] ;  /* 0x00000004120ae981 */ /* 0x0002ea000c1e1500 */
[----:B------:R-:W-:Y:S01]  /*04c0*/  @!P4 IMAD.IADD R15, R0, 0x1, R21 ;  /* 0x00000001000fc824 */ /* 0x000fe200078e0215 */
[----:B------:R-:W-:Y:S01]  /*04d0*/  @!P4 IADD3 R21, R21, 0x80, RZ ;  /* 0x000000801515c810 */ /* 0x000fe20007ffe0ff */
[----:B------:R-:W4:Y:S03]  /*04e0*/  @!P4 LDC.64 R28, c[0x0][0x220] ;  /* 0x00008800ff1ccb82 */ /* 0x000f260000000a00 */
[----:B------:R-:W-:-:S13]  /*04f0*/  ISETP.GE.AND P3, PT, R21, R2, PT ;  /* 0x000000021500720c */ /* 0x000fda0003f66270 */
[----:B------:R-:W-:Y:S01]  /*0500*/  @!P3 IADD3 R26, R0, R21, RZ ;  /* 0x00000015001ab210 */ /* 0x000fe20007ffe0ff */
[----:B------:R-:W-:Y:S01]  /*0510*/  @!P3 VIADD R21, R21, 0x80 ;  /* 0x000000801515b836 */ /* 0x000fe20000000000 */
[----:B-1----:R-:W1:Y:S04]  /*0520*/  @!P3 LDC.64 R18, c[0x0][0x220] ;  /* 0x00008800ff12bb82 */ /* 0x002e680000000a00 */
[----:B------:R-:W-:-:S13]  /*0530*/  ISETP.GE.AND P2, PT, R21, R2, PT ;  /* 0x000000021500720c */ /* 0x000fda0003f46270 */
[----:B------:R-:W-:Y:S01]  /*0540*/  @!P2 IADD3 R27, R0, R21, RZ ;  /* 0x00000015001ba210 */ /* 0x000fe20007ffe0ff */
[----:B0-----:R-:W-:Y:S01]  /*0550*/  @!P5 IMAD.WIDE.U32 R12, R14, 0x2, R12 ;  /* 0x000000020e0cd825 */ /* 0x001fe200078e000c */
[----:B------:R-:W-:Y:S01]  /*0560*/  @!P2 IADD3 R21, R21, 0x80, RZ ;  /* 0x000000801515a810 */ /* 0x000fe20007ffe0ff */
[----:B------:R-:W0:Y:S03]  /*0570*/  @!P2 LDC.64 R16, c[0x0][0x220] ;  /* 0x00008800ff10ab82 */ /* 0x000e260000000a00 */
[----:B------:R-:W-:Y:S01]  /*0580*/  ISETP.GE.AND P1, PT, R21, R2, PT ;  /* 0x000000021500720c */ /* 0x000fe20003f26270 */
[----:B------:R5:W3:-:S12]  /*0590*/  @!P5 LDG.E.U16 R20, desc[UR4][R12.64] ;  /* 0x000000040c14d981 */ /* 0x000ad8000c1e1500 */
[----:B------:R-:W-:Y:S01]  /*05a0*/  @!P1 IMAD.IADD R25, R0, 0x1, R21 ;  /* 0x0000000100199824 */ /* 0x000fe200078e0215 */
[----:B------:R-:W-:Y:S01]  /*05b0*/  @!P1 IADD3 R21, R21, 0x80, RZ ;  /* 0x0000008015159810 */ /* 0x000fe20007ffe0ff */
[----:B----4-:R-:W-:Y:S01]  /*05c0*/  @!P4 IMAD.WIDE.U32 R28, R15, 0x2, R28 ;  /* 0x000000020f1cc825 */ /* 0x010fe200078e001c */
[----:B-----5:R-:W4:Y:S02]  /*05d0*/  @!P1 LDC.64 R12, c[0x0][0x220] ;  /* 0x00008800ff0c9b82 */ /* 0x020f240000000a00 */
[----:B------:R-:W-:-:S13]  /*05e0*/  ISETP.GE.AND P6, PT, R21, R2, PT ;  /* 0x000000021500720c */ /* 0x000fda0003fc6270 */
[----:B------:R-:W5:Y:S01]  /*05f0*/  @!P6 LDC.64 R14, c[0x0][0x220] ;  /* 0x00008800ff0eeb82 */ /* 0x000f620000000a00 */
[----:B-1----:R-:W-:Y:S01]  /*0600*/  @!P3 IMAD.WIDE.U32 R18, R26, 0x2, R18 ;  /* 0x000000021a12b825 */ /* 0x002fe200078e0012 */
[----:B------:R-:W-:Y:S02]  /*0610*/  PRMT R26, RZ, 0x7610, R26 ;  /* 0x00007610ff1a7816 */ /* 0x000fe4000000001a */
[----:B------:R-:W-:Y:S02]  /*0620*/  PRMT R24, RZ, 0x7610, R24 ;  /* 0x00007610ff187816 */ /* 0x000fe40000000018 */
[----:B------:R-:W-:Y:S01]  /*0630*/  @!P6 IADD3 R21, R0, R21, RZ ;  /* 0x000000150015e210 */ /* 0x000fe20007ffe0ff */
[----:B0-----:R-:W-:Y:S01]  /*0640*/  @!P2 IMAD.WIDE.U32 R16, R27, 0x2, R16 ;  /* 0x000000021b10a825 */ /* 0x001fe200078e0010 */
[----:B------:R0:W3:Y:S01]  /*0650*/  @!P3 LDG.E.U16 R26, desc[UR4][R18.64] ;  /* 0x00000004121ab981 */ /* 0x0000e2000c1e1500 */
[----:B------:R-:W-:Y:S02]  /*0660*/  PRMT R27, RZ, 0x7610, R27 ;  /* 0x00007610ff1b7816 */ /* 0x000fe4000000001b */
[----:B----4-:R-:W-:Y:S01]  /*0670*/  @!P1 IMAD.WIDE.U32 R12, R25, 0x2, R12 ;  /* 0x00000002190c9825 */ /* 0x010fe200078e000c */
[----:B------:R-:W4:Y:S01]  /*0680*/  @!P4 LDG.E.U16 R24, desc[UR4][R28.64] ;  /* 0x000000041c18c981 */ /* 0x000f22000c1e1500 */
[----:B------:R-:W-:-:S03]  /*0690*/  PRMT R25, RZ, 0x7610, R25 ;  /* 0x00007610ff197816 */ /* 0x000fc60000000019 */
[----:B------:R1:W4:Y:S04]  /*06a0*/  @!P2 LDG.E.U16 R27, desc[UR4][R16.64] ;  /* 0x00000004101ba981 */ /* 0x000328000c1e1500 */
[----:B------:R1:W4:Y:S01]  /*06b0*/  @!P1 LDG.E.U16 R25, desc[UR4][R12.64] ;  /* 0x000000040c199981 */ /* 0x000322000c1e1500 */
[----:B-----5:R-:W-:Y:S01]  /*06c0*/  @!P6 IMAD.WIDE.U32 R14, R21, 0x2, R14 ;  /* 0x00000002150ee825 */ /* 0x020fe200078e000e */
[----:B------:R-:W-:-:S06]  /*06d0*/  PRMT R21, RZ, 0x7610, R21 ;  /* 0x00007610ff157816 */ /* 0x000fcc0000000015 */
[----:B------:R5:W4:Y:S01]  /*06e0*/  @!P6 LDG.E.U16 R21, desc[UR4][R14.64] ;  /* 0x000000040e15e981 */ /* 0x000b22000c1e1500 */
[----:B0-----:R-:W-:-:S05]  /*06f0*/  VIADD R19, R11, 0x80 ;  /* 0x000000800b137836 */ /* 0x001fca0000000000 */
[----:B------:R-:W-:-:S13]  /*0700*/  ISETP.GE.AND P5, PT, R19, R2, PT ;  /* 0x000000021300720c */ /* 0x000fda0003fa6270 */
[----:B-1----:R-:W5:Y:S01]  /*0710*/  @!P5 LDC.U16 R16, c[0x0][0x216] ;  /* 0x00008580ff10db82 */ /* 0x002f620000000400 */
[----:B------:R-:W-:-:S04]  /*0720*/  IADD3 R13, R11, 0x180, RZ ;  /* 0x000001800b0d7810 */ /* 0x000fc80007ffe0ff */
[-C--:B------:R-:W-:Y:S01]  /*0730*/  ISETP.GE.AND P2, PT, R13, R2.reuse, PT ;  /* 0x000000020d00720c */ /* 0x080fe20003f46270 */
[C---:B------:R-:W-:Y:S02]  /*0740*/  VIADD R13, R11.reuse, 0x200 ;  /* 0x000002000b0d7836 */ /* 0x040fe40000000000 */
[----:B------:R-:W0:Y:S01]  /*0750*/  @!P0 LDC.U16 R18, c[0x0][0x216] ;  /* 0x00008580ff128b82 */ /* 0x000e220000000400 */
[----:B------:R-:W-:Y:S02]  /*0760*/  IADD3 R19, R11, 0x100, RZ ;  /* 0x000001000b137810 */ /* 0x000fe40007ffe0ff */
[-C--:B------:R-:W-:Y:S02]  /*0770*/  ISETP.GE.AND P3, PT, R13, R2.reuse, PT ;  /* 0x000000020d00720c */ /* 0x080fe40003f66270 */
[----:B------:R-:W-:Y:S02]  /*0780*/  IADD3 R13, R11, 0x280, RZ ;  /* 0x000002800b0d7810 */ /* 0x000fe40007ffe0ff */
[----:B------:R-:W-:-:S02]  /*0790*/  ISETP.GE.AND P1, PT, R19, R2, PT ;  /* 0x000000021300720c */ /* 0x000fc40003f26270 */
[----:B------:R-:W-:Y:S01]  /*07a0*/  ISETP.GE.AND P4, PT, R13, R2, PT ;  /* 0x000000020d00720c */ /* 0x000fe20003f86270 */
[----:B-----5:R-:W-:Y:S01]  /*07b0*/  @!P5 HADD2.F32 R15, -RZ, R16.H0_H0 ;  /* 0x20000010ff0fd230 */ /* 0x020fe20000004100 */
[----:B------:R-:W-:-:S04]  /*07c0*/  IADD3 R13, R11, 0x300, RZ ;  /* 0x000003000b0d7810 */ /* 0x000fc80007ffe0ff */
[----:B------:R-:W-:Y:S01]  /*07d0*/  ISETP.GE.AND P6, PT, R13, R2, PT ;  /* 0x000000020d00720c */ /* 0x000fe20003fc6270 */
[----:B0-----:R-:W-:Y:S01]  /*07e0*/  @!P0 HADD2.F32 R29, -RZ, R18.H0_H0 ;  /* 0x20000012ff1d8230 */ /* 0x001fe20000004100 */
[----:B------:R-:W0:Y:S08]  /*07f0*/  @!P2 LDC.U16 R19, c[0x0][0x216] ;  /* 0x00008580ff13ab82 */ /* 0x000e300000000400 */
[----:B------:R-:W1:Y:S01]  /*0800*/  @!P3 LDC.U16 R18, c[0x0][0x216] ;  /* 0x00008580ff12bb82 */ /* 0x000e620000000400 */
[----:B------:R-:W-:Y:S04]  /*0810*/  BSSY B0, `(.L_x_4072) ;  /* 0x000005e000007945 */ /* 0x000fe80003800000 */
[----:B------:R-:W-:Y:S01]  /*0820*/  BSSY B1, `(.L_x_4073) ;  /* 0x0000056000017945 */ /* 0x000fe20003800000 */
[----:B--2---:R-:W-:-:S02]  /*0830*/  @!P0 HADD2.F32 R22, -RZ, R22.H0_H0 ;  /* 0x20000016ff168230 */ /* 0x004fc40000004100 */
[----:B---3--:R-:W-:-:S04]  /*0840*/  @!P5 HADD2.F32 R17, -RZ, R10.H0_H0 ;  /* 0x2000000aff11d230 */ /* 0x008fc80000004100 */
[----:B------:R2:W3:Y:S08]  /*0850*/  @!P5 MUFU.RCP R12, R17 ;  /* 0x00000011000cd308 */ /* 0x0004f00000001000 */
[----:B------:R-:W5:Y:S01]  /*0860*/  @!P0 MUFU.RCP R14, R22 ;  /* 0x00000016000e8308 */ /* 0x000f620000001000 */
[----:B--2---:R-:W-:Y:S02]  /*0870*/  VIADD R17, R11, 0x380 ;  /* 0x000003800b117836 */ /* 0x004fe40000000000 */
[----:B---3--:R-:W-:-:S05]  /*0880*/  @!P5 FMUL.FTZ R12, R15, R12 ;  /* 0x0000000c0f0cd220 */ /* 0x008fca0000410000 */
[----:B------:R-:W-:Y:S02]  /*0890*/  @!P5 F2FP.F16.F32.PACK_AB R3, RZ, R12 ;  /* 0x0000000cff03d23e */ /* 0x000fe400000000ff */
[----:B------:R-:W-:Y:S01]  /*08a0*/  ISETP.GE.AND P5, PT, R17, R2, PT ;  /* 0x000000021100720c */ /* 0x000fe20003fa6270 */
[----:B------:R-:W2:Y:S08]  /*08b0*/  @!P0 LDC.64 R12, c[0x0][0x218] ;  /* 0x00008600ff0c8b82 */ /* 0x000eb00000000a00 */
[----:B------:R-:W3:Y:S01]  /*08c0*/  @!P1 LDC.U16 R17, c[0x0][0x216] ;  /* 0x00008580ff119b82 */ /* 0x000ee20000000400 */
[----:B------:R-:W-:-:S07]  /*08d0*/  @!P1 HADD2.F32 R10, -RZ, R20.H0_H0 ;  /* 0x20000014ff0a9230 */ /* 0x000fce0000004100 */
[----:B------:R-:W1:Y:S01]  /*08e0*/  @!P4 LDC.U16 R20, c[0x0][0x216] ;  /* 0x00008580ff14cb82 */ /* 0x000e620000000400 */
[----:B------:R-:W0:Y:S01]  /*08f0*/  @!P1 MUFU.RCP R10, R10 ;  /* 0x0000000a000a9308 */ /* 0x000e220000001000 */
[----:B---3--:R-:W-:Y:S02]  /*0900*/  @!P1 HADD2.F32 R17, -RZ, R17.H0_H0 ;  /* 0x20000011ff119230 */ /* 0x008fe40000004100 */
[----:B------:R-:W-:Y:S02]  /*0910*/  @!P3 HADD2.F32 R16, -RZ, R26.H0_H0 ;  /* 0x2000001aff10b230 */ /* 0x000fe40000004100 */
[----:B-----5:R-:W-:Y:S02]  /*0920*/  @!P0 FMUL.FTZ R26, R29, R14 ;  /* 0x0000000e1d1a8220 */ /* 0x020fe40000410000 */
[----:B------:R-:W3:Y:S01]  /*0930*/  @!P5 LDC.U16 R14, c[0x0][0x216] ;  /* 0x00008580ff0edb82 */ /* 0x000ee20000000400 */
[----:B----4-:R-:W-:-:S07]  /*0940*/  @!P2 HADD2.F32 R15, -RZ, R24.H0_H0 ;  /* 0x20000018ff0fa230 */ /* 0x010fce0000004100 */
[----:B------:R-:W4:Y:S01]  /*0950*/  @!P6 LDC.U16 R24, c[0x0][0x216] ;  /* 0x00008580ff18eb82 */ /* 0x000f220000000400 */
[----:B------:R-:W-:Y:S02]  /*0960*/  @!P4 HADD2.F32 R22, -RZ, R27.H0_H0 ;  /* 0x2000001bff16c230 */ /* 0x000fe40000004100 */
[----:B------:R-:W-:Y:S01]  /*0970*/  @!P6 HADD2.F32 R25, -RZ, R25.H0_H0 ;  /* 0x20000019ff19e230 */ /* 0x000fe20000004100 */
[----:B------:R-:W-:Y:S01]  /*0980*/  @!P0 IADD3 R27, R0, R11, RZ ;  /* 0x0000000b001b8210 */ /* 0x000fe20007ffe0ff */
[----:B------:R-:W5:Y:S01]  /*0990*/  @!P2 MUFU.RCP R15, R15 ;  /* 0x0000000f000fa308 */ /* 0x000f620000001000 */
[----:B------:R-:W-:-:S07]  /*09a0*/  @!P5 HADD2.F32 R21, -RZ, R21.H0_H0 ;  /* 0x20000015ff15d230 */ /* 0x000fce0000004100 */
[----:B------:R-:W5:Y:S01]  /*09b0*/  @!P3 MUFU.RCP R16, R16 ;  /* 0x000000100010b308 */ /* 0x000f620000001000 */
[----:B------:R-:W-:Y:S01]  /*09c0*/  @!P0 F2FP.F16.F32.PACK_AB R23, RZ, R26 ;  /* 0x0000001aff17823e */ /* 0x000fe200000000ff */
[----:B--2---:R-:W-:Y:S01]  /*09d0*/  @!P0 IMAD.WIDE.U32 R12, R27, 0x2, R12 ;  /* 0x000000021b0c8825 */ /* 0x004fe200078e000c */
[----:B------:R-:W-:-:S05]  /*09e0*/  @!P0 IADD3 R11, R11, 0x80, RZ ;  /* 0x000000800b0b8810 */ /* 0x000fca0007ffe0ff */
[----:B------:R-:W2:Y:S01]  /*09f0*/  @!P4 MUFU.RCP R22, R22 ;  /* 0x000000160016c308 */ /* 0x000ea20000001000 */
[----:B------:R0:W-:Y:S07]  /*0a00*/  @!P0 STG.E.U16 desc[UR4][R12.64], R23 ;  /* 0x000000170c008986 */ /* 0x0001ee000c101504 */
[----:B------:R-:W2:Y:S01]  /*0a10*/  @!P6 MUFU.RCP R25, R25 ;  /* 0x000000190019e308 */ /* 0x000ea20000001000 */
[----:B------:R-:W-:-:S07]  /*0a20*/  ISETP.GE.AND P0, PT, R11, R2, PT ;  /* 0x000000020b00720c */ /* 0x000fce0003f06270 */
[----:B------:R-:W2:Y:S01]  /*0a30*/  @!P5 MUFU.RCP R21, R21 ;  /* 0x000000150015d308 */ /* 0x000ea20000001000 */
[----:B0-----:R-:W-:Y:S02]  /*0a40*/  @!P2 HADD2.F32 R26, -RZ, R19.H0_H0 ;  /* 0x20000013ff1aa230 */ /* 0x001fe40000004100 */
[----:B------:R-:W-:Y:S01]  /*0a50*/  @!P1 FMUL.FTZ R10, R17, R10 ;  /* 0x0000000a110a9220 */ /* 0x000fe20000410000 */
[----:B-1----:R-:W-:Y:S02]  /*0a60*/  @!P3 HADD2.F32 R19, -RZ, R18.H0_H0 ;  /* 0x20000012ff13b230 */ /* 0x002fe40000004100 */
[----:B------:R-:W-:Y:S02]  /*0a70*/  @!P4 HADD2.F32 R17, -RZ, R20.H0_H0 ;  /* 0x20000014ff11c230 */ /* 0x000fe40000004100 */
[----:B----4-:R-:W-:Y:S02]  /*0a80*/  @!P6 HADD2.F32 R24, -RZ, R24.H0_H0 ;  /* 0x20000018ff18e230 */ /* 0x010fe40000004100 */
[----:B---3--:R-:W-:-:S02]  /*0a90*/  @!P5 HADD2.F32 R14, -RZ, R14.H0_H0 ;  /* 0x2000000eff0ed230 */ /* 0x008fc40000004100 */
[----:B-----5:R-:W-:Y:S01]  /*0aa0*/  @!P2 FMUL.FTZ R15, R26, R15 ;  /* 0x0000000f1a0fa220 */ /* 0x020fe20000410000 */
[----:B------:R-:W-:Y:S01]  /*0ab0*/  @!P3 FMUL.FTZ R16, R19, R16 ;  /* 0x000000101310b220 */ /* 0x000fe20000410000 */
[----:B--2---:R-:W-:Y:S01]  /*0ac0*/  @!P4 FMUL.FTZ R22, R17, R22 ;  /* 0x000000161116c220 */ /* 0x004fe20000410000 */
[----:B------:R-:W-:Y:S01]  /*0ad0*/  @!P6 FMUL.FTZ R25, R24, R25 ;  /* 0x000000191819e220 */ /* 0x000fe20000410000 */
[----:B------:R-:W-:Y:S01]  /*0ae0*/  @!P5 FMUL.FTZ R21, R14, R21 ;  /* 0x000000150e15d220 */ /* 0x000fe20000410000 */
[----:B------:R-:W-:Y:S02]  /*0af0*/  @!P1 F2FP.F16.F32.PACK_AB R4, RZ, R10 ;  /* 0x0000000aff04923e */ /* 0x000fe400000000ff */
[----:B------:R-:W-:Y:S02]  /*0b00*/  @!P2 F2FP.F16.F32.PACK_AB R5, RZ, R15 ;  /* 0x0000000fff05a23e */ /* 0x000fe400000000ff */
[----:B------:R-:W-:Y:S02]  /*0b10*/  @!P3 F2FP.F16.F32.PACK_AB R6, RZ, R16 ;  /* 0x00000010ff06b23e */ /* 0x000fe400000000ff */
[----:B------:R-:W-:-:S02]  /*0b20*/  @!P4 F2FP.F16.F32.PACK_AB R7, RZ, R22 ;  /* 0x00000016ff07c23e */ /* 0x000fc400000000ff */
[----:B------:R-:W-:Y:S02]  /*0b30*/  @!P6 F2FP.F16.F32.PACK_AB R8, RZ, R25 ;  /* 0x00000019ff08e23e */ /* 0x000fe400000000ff */
[----:B------:R-:W-:Y:S01]  /*0b40*/  @!P5 F2FP.F16.F32.PACK_AB R9, RZ, R21 ;  /* 0x00000015ff09d23e */ /* 0x000fe200000000ff */
        /* <DEDUP_REMOVED lines=13> */
.L_x_4074:
[----:B------:R-:W-:-:S13]  /*0c20*/  ISETP.GE.AND P0, PT, R11, R2, PT ;  /* 0x000000020b00720c */ /* 0x000fda0003f06270 */
[----:B------:R-:W-:Y:S05]  /*0c30*/  @P0 BRA `(.L_x_4076) ;  /* 0x0000000000300947 */ /* 0x000fea0003800000 */
[----:B0-----:R-:W0:Y:S01]  /*0c40*/  LDC.64 R12, c[0x0][0x218] ;  /* 0x00008600ff0c7b82 */ /* 0x001e220000000a00 */
[----:B------:R-:W-:Y:S01]  /*0c50*/  IADD3 R3, R0, R11, RZ ;  /* 0x0000000b00037210 */ /* 0x000fe20007ffe0ff */
[----:B------:R-:W-:-:S04]  /*0c60*/  VIADD R11, R11, 0x80 ;  /* 0x000000800b0b7836 */ /* 0x000fc80000000000 */
[----:B0-----:R-:W-:-:S05]  /*0c70*/  IMAD.WIDE.U32 R12, R3, 0x2, R12 ;  /* 0x00000002030c7825 */ /* 0x001fca00078e000c */
[----:B------:R1:W-:Y:S02]  /*0c80*/  STG.E.U16 desc[UR4][R12.64], R5 ;  /* 0x000000050c007986 */ /* 0x0003e4000c101504 */
.L_x_4075:
[----:B------:R-:W-:-:S13]  /*0c90*/  ISETP.GE.AND P0, PT, R11, R2, PT ;  /* 0x000000020b00720c */ /* 0x000fda0003f06270 */
[----:B------:R-:W-:Y:S05]  /*0ca0*/  @P0 BRA `(.L_x_4077) ;  /* 0x0000000000340947 */ /* 0x000fea0003800000 */
[----:B-1----:R-:W1:Y:S01]  /*0cb0*/  LDC.64 R4, c[0x0][0x218] ;  /* 0x00008600ff047b82 */ /* 0x002e620000000a00 */
[----:B0-----:R-:W-:Y:S02]  /*0cc0*/  IADD3 R3, R0, R11, RZ ;  /* 0x0000000b00037210 */ /* 0x001fe40007ffe0ff */
[----:B------:R-:W-:-:S03]  /*0cd0*/  IADD3 R11, R11, 0x80, RZ ;  /* 0x000000800b0b7810 */ /* 0x000fc60007ffe0ff */
[----:B-1----:R-:W-:-:S05]  /*0ce0*/  IMAD.WIDE.U32 R4, R3, 0x2, R4 ;  /* 0x0000000203047825 */ /* 0x002fca00078e0004 */
[----:B------:R1:W-:Y:S02]  /*0cf0*/  STG.E.U16 desc[UR4][R4.64], R6 ;  /* 0x0000000604007986 */ /* 0x0003e4000c101504 */
.L_x_4076:
        /* <DEDUP_REMOVED lines=8> */
.L_x_4077:
[----:B------:R-:W-:Y:S05]  /*0d80*/  BSYNC B1 ;  /* 0x0000000000017941 */ /* 0x000fea0003800000 */
.L_x_4073:
[----:B------:R-:W-:-:S13]  /*0d90*/  ISETP.GE.AND P0, PT, R11, R2, PT ;  /* 0x000000020b00720c */ /* 0x000fda0003f06270 */
[----:B-12---:R-:W1:Y:S01]  /*0da0*/  @!P0 LDC.64 R4, c[0x0][0x218] ;  /* 0x00008600ff048b82 */ /* 0x006e620000000a00 */
[----:B0-----:R-:W-:Y:S02]  /*0db0*/  @!P0 IADD3 R3, R0, R11, RZ ;  /* 0x0000000b00038210 */ /* 0x001fe40007ffe0ff */
[----:B------:R-:W-:-:S03]  /*0dc0*/  @!P0 IADD3 R11, R11, 0x80, RZ ;  /* 0x000000800b0b8810 */ /* 0x000fc60007ffe0ff */
[----:B-1----:R-:W-:-:S05]  /*0dd0*/  @!P0 IMAD.WIDE.U32 R4, R3, 0x2, R4 ;  /* 0x0000000203048825 */ /* 0x002fca00078e0004 */
[----:B------:R2:W-:Y:S02]  /*0de0*/  @!P0 STG.E.U16 desc[UR4][R4.64], R8 ;  /* 0x0000000804008986 */ /* 0x0005e4000c101504 */
.L_x_4078:
[----:B------:R-:W-:Y:S05]  /*0df0*/  BSYNC B0 ;  /* 0x0000000000007941 */ /* 0x000fea0003800000 */
.L_x_4072:
        /* <DEDUP_REMOVED lines=8> */
.L_x_4079:
        /* <DEDUP_REMOVED lines=16> */
.L_x_19357:


//--------------------- .text._ZN2at6native29vectorized_elementwise_kernelILi4ENS0_13AUnaryFunctorIN3c104HalfES4_S4_NS0_15binary_internal10DivFunctorIS4_EEEESt5arrayIPcLm2EEEEviT0_T1_ --------------------------
	.section	.text._ZN2at6native29vectorized_elementwise_kernelILi4ENS0_13AUnaryFunctorIN3c104HalfES4_S4_NS0_15binary_internal10DivFunctorIS4_EEEESt5arrayIPcLm2EEEEviT0_T1_,"ax",@progbits
	.align	128
        .global         _ZN2at6native29vectorized_elementwise_kernelILi4ENS0_13AUnaryFunctorIN3c104HalfES4_S4_NS0_15binary_internal10DivFunctorIS4_EEEESt5arrayIPcLm2EEEEviT0_T1_
        .type           _ZN2at6native29vectorized_elementwise_kernelILi4ENS0_13AUnaryFunctorIN3c104HalfES4_S4_NS0_15binary_internal10DivFunctorIS4_EEEESt5arrayIPcLm2EEEEviT0_T1_,@function
        .size           _ZN2at6native29vectorized_elementwise_kernelILi4ENS0_13AUnaryFunctorIN3c104HalfES4_S4_NS0_15binary_internal10DivFunctorIS4_EEEESt5arrayIPcLm2EEEEviT0_T1_,(.L_x_19358 - _ZN2at6native29vectorized_elementwise_kernelILi4ENS0_13AUnaryFunctorIN3c104HalfES4_S4_NS0_15binary_internal10DivFunctorIS4_EEEESt5arrayIPcLm2EEEEviT0_T1_)
        .other          _ZN2at6native29vectorized_elementwise_kernelILi4ENS0_13AUnaryFunctorIN3c104HalfES4_S4_NS0_15binary_internal10DivFunctorIS4_EEEESt5arrayIPcLm2EEEEviT0_T1_,@"STO_CUDA_ENTRY STV_DEFAULT"
_ZN2at6native29vectorized_elementwise_kernelILi4ENS0_13AUnaryFunctorIN3c104HalfES4_S4_NS0_15binary_internal10DivFunctorIS4_EEEESt5arrayIPcLm2EEEEviT0_T1_:
.text._ZN2at6native29vectorized_elementwise_kernelILi4ENS0_13AUnaryFunctorIN3c104HalfES4_S4_NS0_15binary_internal10DivFunctorIS4_EEEESt5arrayIPcLm2EEEEviT0_T1_:
        /* <DEDUP_REMOVED lines=12> */
[----:B------:R-:W2:Y:S04]  /*00c0*/  LDG.E.64 R10, desc[UR4][R6.64] ;  /* 0x00000004060a7981 */ /* 0x000ea8000c1e1b00 */
[----:B------:R0:W3:Y:S01]  /*00d0*/  LDG.E.64 R4, desc[UR4][R6.64+0x400] ;  /* 0x0004000406047981 */ /* 0x0000e2000c1e1b00 */
[----:B------:R-:W1:Y:S08]  /*00e0*/  LDC.U16 R15, c[0x0][0x216] ;  /* 0x00008580ff0f7b82 */ /* 0x000e700000000400 */
[----:B0-----:R-:W0:Y:S01]  /*00f0*/  LDC.64 R6, c[0x0][0x218] ;  /* 0x00008600ff067b82 */ /* 0x001e220000000a00 */
[----:B--2---:R-:W-:-:S02]  /*0100*/  HADD2.F32 R3, -RZ, R10.H0_H0 ;  /* 0x2000000aff037230 */ /* 0x004fc40000004100 */
[----:B------:R-:W-:Y:S02]  /*0110*/  HADD2.F32 R8, -RZ, R10.H1_H1 ;  /* 0x3000000aff087230 */ /* 0x000fe40000004100 */
[--C-:B------:R-:W-:Y:S01]  /*0120*/  HADD2.F32 R10, -RZ, R11.reuse.H1_H1 ;  /* 0x3000000bff0a7230 */ /* 0x100fe20000004100 */
[----:B------:R1:W2:Y:S01]  /*0130*/  MUFU.RCP R16, R3 ;  /* 0x0000000300107308 */ /* 0x0002a20000001000 */
[--C-:B---3--:R-:W-:Y:S02]  /*0140*/  HADD2.F32 R12, -RZ, R4.reuse.H1_H1 ;  /* 0x30000004ff0c7230 */ /* 0x108fe40000004100 */
[----:B------:R-:W-:Y:S02]  /*0150*/  HADD2.F32 R9, -RZ, R11.H0_H0 ;  /* 0x2000000bff097230 */ /* 0x000fe40000004100 */
[--C-:B------:R-:W-:Y:S02]  /*0160*/  HADD2.F32 R14, -RZ, R5.reuse.H1_H1 ;  /* 0x30000005ff0e7230 */ /* 0x100fe40000004100 */
[----:B------:R-:W-:Y:S01]  /*0170*/  HADD2.F32 R11, -RZ, R4.H0_H0 ;  /* 0x20000004ff0b7230 */ /* 0x000fe20000004100 */
[----:B------:R-:W3:Y:S01]  /*0180*/  MUFU.RCP R8, R8 ;  /* 0x0000000800087308 */ /* 0x000ee20000001000 */
[----:B------:R-:W-:-:S02]  /*0190*/  HADD2.F32 R13, -RZ, R5.H0_H0 ;  /* 0x20000005ff0d7230 */ /* 0x000fc40000004100 */
[----:B-1----:R-:W-:Y:S02]  /*01a0*/  HADD2.F32 R3, -RZ, R15.H0_H0 ;  /* 0x2000000fff037230 */ /* 0x002fe40000004100 */
[----:B0-----:R-:W-:-:S03]  /*01b0*/  IMAD.WIDE.U32 R4, R0, 0x2, R6 ;  /* 0x0000000200047825 */ /* 0x001fc600078e0006 */
[----:B------:R-:W0:Y:S01]  /*01c0*/  MUFU.RCP R10, R10 ;  /* 0x0000000a000a7308 */ /* 0x000e220000001000 */
[----:B--2---:R-:W-:Y:S01]  /*01d0*/  FMUL.FTZ R0, R3, R16 ;  /* 0x0000001003007220 */ /* 0x004fe20000410000 */
[----:B------:R-:W-:-:S06]  /*01e0*/  IMAD.WIDE R4, R2, 0x8, R4 ;  /* 0x0000000802047825 */ /* 0x000fcc00078e0204 */
[----:B------:R0:W1:Y:S01]  /*01f0*/  MUFU.RCP R18, R9 ;  /* 0x0000000900127308 */ /* 0x0000620000001000 */
[----:B---3--:R-:W-:-:S07]  /*0200*/  FMUL.FTZ R7, R3, R8 ;  /* 0x0000000803077220 */ /* 0x008fce0000410000 */
[----:B------:R-:W2:Y:S01]  /*0210*/  MUFU.RCP R20, R11 ;  /* 0x0000000b00147308 */ /* 0x000ea20000001000 */
[----:B0-----:R-:W-:-:S07]  /*0220*/  FMUL.FTZ R9, R3, R10 ;  /* 0x0000000a03097220 */ /* 0x001fce0000410000 */
[----:B------:R-:W0:Y:S01]  /*0230*/  MUFU.RCP R12, R12 ;  /* 0x0000000c000c7308 */ /* 0x000e220000001000 */
[----:B-1----:R-:W-:-:S07]  /*0240*/  FMUL.FTZ R6, R3, R18 ;  /* 0x0000001203067220 */ /* 0x002fce0000410000 */
[----:B------:R1:W3:Y:S01]  /*0250*/  MUFU.RCP R22, R13 ;  /* 0x0000000d00167308 */ /* 0x0002e20000001000 */
[----:B--2---:R-:W-:-:S07]  /*0260*/  FMUL.FTZ R8, R3, R20 ;  /* 0x0000001403087220 */ /* 0x004fce0000410000 */
[----:B------:R-:W2:Y:S01]  /*0270*/  MUFU.RCP R14, R14 ;  /* 0x0000000e000e7308 */ /* 0x000ea20000001000 */
[----:B0-----:R-:W-:Y:S01]  /*0280*/  FMUL.FTZ R11, R3, R12 ;  /* 0x0000000c030b7220 */ /* 0x001fe20000410000 */
[----:B------:R-:W-:Y:S02]  /*0290*/  F2FP.F16.F32.PACK_AB R12, R7, R0 ;  /* 0x00000000070c723e */ /* 0x000fe400000000ff */
[----:B-1----:R-:W-:Y:S02]  /*02a0*/  F2FP.F16.F32.PACK_AB R13, R9, R6 ;  /* 0x00000006090d723e */ /* 0x002fe400000000ff */
[----:B------:R-:W-:Y:S01]  /*02b0*/  F2FP.F16.F32.PACK_AB R2, R11, R8 ;  /* 0x000000080b02723e */ /* 0x000fe200000000ff */
[C---:B---3--:R-:W-:Y:S02]  /*02c0*/  FMUL.FTZ R10, R3.reuse, R22 ;  /* 0x00000016030a7220 */ /* 0x048fe40000410000 */
[----:B------:R-:W-:Y:S01]  /*02d0*/  STG.E.64 desc[UR4][R4.64], R12 ;  /* 0x0000000c04007986 */ /* 0x000fe2000c101b04 */
[----:B--2---:R-:W-:-:S05]  /*02e0*/  FMUL.FTZ R3, R3, R14 ;  /* 0x0000000e03037220 */ /* 0x004fca0000410000 */
[----:B------:R-:W-:-:S05]  /*02f0*/  F2FP.F16.F32.PACK_AB R3, R3, R10 ;  /* 0x0000000a0303723e */ /* 0x000fca00000000ff */
[----:B------:R-:W-:Y:S01]  /*0300*/  STG.E.64 desc[UR4][R4.64+0x400], R2 ;  /* 0x0004000204007986 */ /* 0x000fe2000c101b04 */
[----:B------:R-:W-:Y:S05]  /*0310*/  EXIT ;  /* 0x000000000000794d */ /* 0x000fea0003800000 */
.L_x_4080:
        /* <DEDUP_REMOVED lines=140> */
.L_x_4083:
[----:B------:R-:W-:-:S13]  /*0be0*/  ISETP.GE.AND P0, PT, R11, R2, PT ;  /* 0x000000020b00720c */ /* 0x000fda0003f06270 */
[----:B------:R-:W-:Y:S05]  /*0bf0*/  @P0 BRA `(.L_x_4085) ;  /* 0x0000000000300947 */ /* 0x000fea0003800000 */
[----:B0-----:R-:W0:Y:S01]  /*0c00*/  LDC.64 R12, c[0x0][0x218] ;  /* 0x00008600ff0c7b82 */ /* 0x001e220000000a00 */
[----:B------:R-:W-:Y:S01]  /*0c10*/  IADD3 R3, R0, R11, RZ ;  /* 0x0000000b00037210 */ /* 0x000fe20007ffe0ff */
[----:B------:R-:W-:-:S04]  /*0c20*/  VIADD R11, R11, 0x80 ;  /* 0x000000800b0b7836 */ /* 0x000fc80000000000 */
[----:B0-----:R-:W-:-:S05]  /*0c30*/  IMAD.WIDE.U32 R12, R3, 0x2, R12 ;  /* 0x00000002030c7825 */ /* 0x001fca00078e000c */
[----:B------:R1:W-:Y:S02]  /*0c40*/  STG.E.U16 desc[UR4][R12.64], R5 ;  /* 0x000000050c007986 */ /* 0x0003e4000c101504 */
.L_x_4084:
[----:B------:R-:W-:-:S13]  /*0c50*/  ISETP.GE.AND P0, PT, R11, R2, PT ;  /* 0x000000020b00720c */ /* 0x000fda0003f06270 */
[----:B------:R-:W-:Y:S05]  /*0c60*/  @P0 BRA `(.L_x_4086) ;  /* 0x0000000000340947 */ /* 0x000fea0003800000 */
[----:B-1----:R-:W1:Y:S01]  /*0c70*/  LDC.64 R4, c[0x0][0x218] ;  /* 0x00008600ff047b82 */ /* 0x002e620000000a00 */
[----:B0-----:R-:W-:Y:S02]  /*0c80*/  IADD3 R3, R0, R11, RZ ;  /* 0x0000000b00037210 */ /* 0x001fe40007ffe0ff */
[----:B------:R-:W-:-:S03]  /*0c90*/  IADD3 R11, R11, 0x80, RZ ;  /* 0x000000800b0b7810 */ /* 0x000fc60007ffe0ff */
[----:B-1----:R-:W-:-:S05]  /*0ca0*/  IMAD.WIDE.U32 R4, R3, 0x2, R4 ;  /* 0x0000000203047825 */ /* 0x002fca00078e0004 */
[----:B------:R1:W-:Y:S02]  /*0cb0*/  STG.E.U16 desc[UR4][R4.64], R6 ;  /* 0x0000000604007986 */ /* 0x0003e4000c101504 */
.L_x_4085:
        /* <DEDUP_REMOVED lines=8> */
.L_x_4086:
[----:B------:R-:W-:Y:S05]  /*0d40*/  BSYNC B1 ;  /* 0x0000000000017941 */ /* 0x000fea0003800000 */
.L_x_4082:
[----:B------:R-:W-:-:S13]  /*0d50*/  ISETP.GE.AND P0, PT, R11, R2, PT ;  /* 0x000000020b00720c */ /* 0x000fda0003f06270 */
[----:B-12---:R-:W1:Y:S01]  /*0d60*/  @!P0 LDC.64 R4, c[0x0][0x218] ;  /* 0x00008600ff048b82 */ /* 0x006e620000000a00 */
[----:B0-----:R-:W-:Y:S02]  /*0d70*/  @!P0 IADD3 R3, R0, R11, RZ ;  /* 0x0000000b00038210 */ /* 0x001fe40007ffe0ff */
[----:B------:R-:W-:-:S03]  /*0d80*/  @!P0 IADD3 R11, R11, 0x80, RZ ;  /* 0x000000800b0b8810 */ /* 0x000fc60007ffe0ff */
[----:B-1----:R-:W-:-:S05]  /*0d90*/  @!P0 IMAD.WIDE.U32 R4, R3, 0x2, R4 ;  /* 0x0000000203048825 */ /* 0x002fca00078e0004 */
[----:B------:R2:W-:Y:S02]  /*0da0*/  @!P0 STG.E.U16 desc[UR4][R4.64], R8 ;  /* 0x0000000804008986 */ /* 0x0005e4000c101504 */
.L_x_4087:
[----:B------:R-:W-:Y:S05]  /*0db0*/  BSYNC B0 ;  /* 0x0000000000007941 */ /* 0x000fea0003800000 */
.L_x_4081:
        /* <DEDUP_REMOVED lines=8> */
.L_x_4088:
        /* <DEDUP_REMOVED lines=12> */
.L_x_19358:


//--------------------- .text._ZN2at6native29vectorized_elementwise_kernelILi8ENS0_13AUnaryFunctorIN3c104HalfES4_S4_NS0_15binary_internal10DivFunctorIS4_EEEESt5arrayIPcLm2EEEEviT0_T1_ --------------------------
	.section	.text._ZN2at6native29vectorized_elementwise_kernelILi8ENS0_13AUnaryFunctorIN3c104HalfES4_S4_NS0_15binary_internal10DivFunctorIS4_EEEESt5arrayIPcLm2EEEEviT0_T1_,"ax",@progbits
	.align	128
        .global         _ZN2at6native29vectorized_elementwise_kernelILi8ENS0_13AUnaryFunctorIN3c104HalfES4_S4_NS0_15binary_internal10DivFunctorIS4_EEEESt5arrayIPcLm2EEEEviT0_T1_
        .type           _ZN2at6native29vectorized_elementwise_kernelILi8ENS0_13AUnaryFunctorIN3c104HalfES4_S4_NS0_15binary_internal10DivFunctorIS4_EEEESt5arrayIPcLm2EEEEviT0_T1_,@function
        .size           _ZN2at6native29vectorized_elementwise_kernelILi8ENS0_13AUnaryFunctorIN3c104HalfES4_S4_NS0_15binary_internal10DivFunctorIS4_EEEESt5arrayIPcLm2EEEEviT0_T1_,(.L_x_19359 - _ZN2at6native29vectorized_elementwise_kernelILi8ENS0_13AUnaryFunctorIN3c104HalfES4_S4_NS0_15binary_internal10DivFunctorIS4_EEEESt5arrayIPcLm2EEEEviT0_T1_)
        .other          _ZN2at6native29vectorized_elementwise_kernelILi8ENS0_13AUnaryFunctorIN3c104HalfES4_S4_NS0_15binary_internal10DivFunctorIS4_EEEESt5arrayIPcLm2EEEEviT0_T1_,@"STO_CUDA_ENTRY STV_DEFAULT"
_ZN2at6native29vectorized_elementwise_kernelILi8ENS0_13AUnaryFunctorIN3c104HalfES4_S4_NS0_15binary_internal10DivFunctorIS4_EEEESt5arrayIPcLm2EEEEviT0_T1_:
.text._ZN2at6native29vectorized_elementwise_kernelILi8ENS0_13AUnaryFunctorIN3c104HalfES4_S4_NS0_15binary_internal10DivFunctorIS4_EEEESt5arrayIPcLm2EEEEviT0_T1_:
        /* <DEDUP_REMOVED lines=11> */
[----:B0-----:R-:W-:-:S06]  /*00b0*/  IMAD.WIDE.U32 R4, R2, 0x10, R4 ;  /* 0x0000001002047825 */ /* 0x001fcc00078e0004 */
[----:B------:R-:W2:Y:S01]  /*00c0*/  LDG.E.128 R4, desc[UR4][R4.64] ;  /* 0x0000000404047981 */ /* 0x000ea2000c1e1d00 */
[----:B------:R-:W0:Y:S01]  /*00d0*/  LDC.U16 R15, c[0x0][0x216] ;  /* 0x00008580ff0f7b82 */ /* 0x000e220000000400 */
[--C-:B--2---:R-:W-:Y:S02]  /*00e0*/  HADD2.F32 R3, -RZ, R4.reuse.H0_H0 ;  /* 0x20000004ff037230 */ /* 0x104fe40000004100 */
[----:B------:R-:W-:Y:S02]  /*00f0*/  HADD2.F32 R8, -RZ, R4.H1_H1 ;  /* 0x30000004ff087230 */ /* 0x000fe40000004100 */
[--C-:B------:R-:W-:Y:S01]  /*0100*/  HADD2.F32 R9, -RZ, R5.reuse.H0_H0 ;  /* 0x20000005ff097230 */ /* 0x100fe20000004100 */
[----:B------:R0:W-:Y:S01]  /*0110*/  MUFU.RCP R16, R3 ;  /* 0x0000000300107308 */ /* 0x0001e20000001000 */
[----:B------:R-:W-:Y:S02]  /*0120*/  HADD2.F32 R10, -RZ, R5.H1_H1 ;  /* 0x30000005ff0a7230 */ /* 0x000fe40000004100 */
[----:B------:R-:W1:Y:S01]  /*0130*/  LDC.64 R4, c[0x0][0x218] ;  /* 0x00008600ff047b82 */ /* 0x000e620000000a00 */
[----:B------:R-:W-:-:S02]  /*0140*/  HADD2.F32 R12, -RZ, R6.H1_H1 ;  /* 0x30000006ff0c7230 */ /* 0x000fc40000004100 */
[--C-:B------:R-:W-:Y:S02]  /*0150*/  HADD2.F32 R14, -RZ, R7.reuse.H1_H1 ;  /* 0x30000007ff0e7230 */ /* 0x100fe40000004100 */
[----:B------:R-:W-:Y:S01]  /*0160*/  HADD2.F32 R11, -RZ, R6.H0_H0 ;  /* 0x20000006ff0b7230 */ /* 0x000fe20000004100 */
[----:B------:R-:W2:Y:S01]  /*0170*/  MUFU.RCP R8, R8 ;  /* 0x0000000800087308 */ /* 0x000ea20000001000 */
[----:B------:R-:W-:Y:S02]  /*0180*/  HADD2.F32 R13, -RZ, R7.H0_H0 ;  /* 0x20000007ff0d7230 */ /* 0x000fe40000004100 */
[----:B0-----:R-:W-:-:S05]  /*0190*/  HADD2.F32 R3, -RZ, R15.H0_H0 ;  /* 0x2000000fff037230 */ /* 0x001fca0000004100 */
[----:B------:R-:W0:Y:S08]  /*01a0*/  MUFU.RCP R18, R9 ;  /* 0x0000000900127308 */ /* 0x000e300000001000 */
[----:B------:R-:W3:Y:S01]  /*01b0*/  MUFU.RCP R10, R10 ;  /* 0x0000000a000a7308 */ /* 0x000ee20000001000 */
[----:B--2---:R-:W-:Y:S01]  /*01c0*/  FMUL.FTZ R7, R3, R8 ;  /* 0x0000000803077220 */ /* 0x004fe20000410000 */
[----:B-1----:R-:W-:-:S04]  /*01d0*/  IMAD.WIDE.U32 R4, R0, 0x2, R4 ;  /* 0x0000000200047825 */ /* 0x002fc800078e0004 */
[C---:B------:R-:W-:Y:S02]  /*01e0*/  FMUL.FTZ R0, R3.reuse, R16 ;  /* 0x0000001003007220 */ /* 0x040fe40000410000 */
[----:B------:R-:W1:Y:S01]  /*01f0*/  MUFU.RCP R20, R11 ;  /* 0x0000000b00147308 */ /* 0x000e620000001000 */
[----:B0-----:R-:W-:-:S07]  /*0200*/  FMUL.FTZ R6, R3, R18 ;  /* 0x0000001203067220 */ /* 0x001fce0000410000 */
[----:B------:R-:W0:Y:S01]  /*0210*/  MUFU.RCP R12, R12 ;  /* 0x0000000c000c7308 */ /* 0x000e220000001000 */
[----:B---3--:R-:W-:-:S07]  /*0220*/  FMUL.FTZ R9, R3, R10 ;  /* 0x0000000a03097220 */ /* 0x008fce0000410000 */
[----:B------:R-:W2:Y:S01]  /*0230*/  MUFU.RCP R22, R13 ;  /* 0x0000000d00167308 */ /* 0x000ea20000001000 */
[----:B-1----:R-:W-:-:S07]  /*0240*/  FMUL.FTZ R8, R3, R20 ;  /* 0x0000001403087220 */ /* 0x002fce0000410000 */
[----:B------:R-:W1:Y:S01]  /*0250*/  MUFU.RCP R14, R14 ;  /* 0x0000000e000e7308 */ /* 0x000e620000001000 */
[C---:B0-----:R-:W-:Y:S01]  /*0260*/  FMUL.FTZ R11, R3.reuse, R12 ;  /* 0x0000000c030b7220 */ /* 0x041fe20000410000 */
[C---:B--2---:R-:W-:Y:S01]  /*0270*/  FMUL.FTZ R10, R3.reuse, R22 ;  /* 0x00000016030a7220 */ /* 0x044fe20000410000 */
[----:B-1----:R-:W-:Y:S01]  /*0280*/  FMUL.FTZ R13, R3, R14 ;  /* 0x0000000e030d7220 */ /* 0x002fe20000410000 */
[----:B------:R-:W-:Y:S01]  /*0290*/  IMAD.WIDE R2, R2, 0x10, R4 ;  /* 0x0000001002027825 */ /* 0x000fe200078e0204 */
[----:B------:R-:W-:Y:S02]  /*02a0*/  F2FP.F16.F32.PACK_AB R4, R7, R0 ;  /* 0x000000000704723e */ /* 0x000fe400000000ff */
[----:B------:R-:W-:Y:S02]  /*02b0*/  F2FP.F16.F32.PACK_AB R5, R9, R6 ;  /* 0x000000060905723e */ /* 0x000fe400000000ff */
[----:B------:R-:W-:Y:S02]  /*02c0*/  F2FP.F16.F32.PACK_AB R6, R11, R8 ;  /* 0x000000080b06723e */ /* 0x000fe400000000ff */
[----:B------:R-:W-:-:S05]  /*02d0*/  F2FP.F16.F32.PACK_AB R7, R13, R10 ;  /* 0x0000000a0d07723e */ /* 0x000fca00000000ff */
[----:B------:R-:W-:Y:S01]  /*02e0*/  STG.E.128 desc[UR4][R2.64], R4 ;  /* 0x0000000402007986 */ /* 0x000fe2000c101d04 */
[----:B------:R-:W-:Y:S05]  /*02f0*/  EXIT ;  /* 0x000000000000794d */ /* 0x000fea0003800000 */
.L_x_4089:
        /* <DEDUP_REMOVED lines=140> */
.L_x_4092:
[----:B------:R-:W-:-:S13]  /*0bc0*/  ISETP.GE.AND P0, PT, R11, R2, PT ;  /* 0x000000020b00720c */ /* 0x000fda0003f06270 */
[----:B------:R-:W-:Y:S05]  /*0bd0*/  @P0 BRA `(.L_x_4094) ;  /* 0x0000000000300947 */ /* 0x000fea0003800000 */
[----:B0-----:R-:W0:Y:S01]  /*0be0*/  LDC.64 R12, c[0x0][0x218] ;  /* 0x00008600ff0c7b82 */ /* 0x001e220000000a00 */
[----:B------:R-:W-:Y:S01]  /*0bf0*/  IADD3 R3, R0, R11, RZ ;  /* 0x0000000b00037210 */ /* 0x000fe20007ffe0ff */
[----:B------:R-:W-:-:S04]  /*0c00*/  VIADD R11, R11, 0x80 ;  /* 0x000000800b0b7836 */ /* 0x000fc80000000000 */
[----:B0-----:R-:W-:-:S05]  /*0c10*/  IMAD.WIDE.U32 R12, R3, 0x2, R12 ;  /* 0x00000002030c7825 */ /* 0x001fca00078e000c */
[----:B------:R1:W-:Y:S02]  /*0c20*/  STG.E.U16 desc[UR4][R12.64], R5 ;  /* 0x000000050c007986 */ /* 0x0003e4000c101504 */
.L_x_4093:
[----:B------:R-:W-:-:S13]  /*0c30*/  ISETP.GE.AND P0, PT, R11, R2, PT ;  /* 0x000000020b00720c */ /* 0x000fda0003f06270 */
[----:B------:R-:W-:Y:S05]  /*0c40*/  @P0 BRA `(.L_x_4095) ;  /* 0x0000000000340947 */ /* 0x000fea0003800000 */
[----:B-1----:R-:W1:Y:S01]  /*0c50*/  LDC.64 R4, c[0x0][0x218] ;  /* 0x00008600ff047b82 */ /* 0x002e620000000a00 */
[----:B0-----:R-:W-:Y:S02]  /*0c60*/  IADD3 R3, R0, R11, RZ ;  /* 0x0000000b00037210 */ /* 0x001fe40007ffe0ff */
[----:B------:R-:W-:-:S03]  /*0c70*/  IADD3 R11, R11, 0x80, RZ ;  /* 0x000000800b0b7810 */ /* 0x000fc60007ffe0ff */
[----:B-1----:R-:W-:-:S05]  /*0c80*/  IMAD.WIDE.U32 R4, R3, 0x2, R4 ;  /* 0x0000000203047825 */ /* 0x002fca00078e0004 */
[----:B------:R1:W-:Y:S02]  /*0c90*/  STG.E.U16 desc[UR4][R4.64], R6 ;  /* 0x0000000604007986 */ /* 0x0003e4000c101504 */
.L_x_4094:
        /* <DEDUP_REMOVED lines=8> */
.L_x_4095:
[----:B------:R-:W-:Y:S05]  /*0d20*/  BSYNC B1 ;  /* 0x0000000000017941 */ /* 0x000fea0003800000 */
.L_x_4091:
[----:B------:R-:W-:-:S13]  /*0d30*/  ISETP.GE.AND P0, PT, R11, R2, PT ;  /* 0x000000020b00720c */ /* 0x000fda0003f06270 */
[----:B-12---:R-:W1:Y:S01]  /*0d40*/  @!P0 LDC.64 R4, c[0x0][0x218] ;  /* 0x00008600ff048b82 */ /* 0x006e620000000a00 */
[----:B0-----:R-:W-:Y:S02]  /*0d50*/  @!P0 IADD3 R3, R0, R11, RZ ;  /* 0x0000000b00038210 */ /* 0x001fe40007ffe0ff */
[----:B------:R-:W-:-:S03]  /*0d60*/  @!P0 IADD3 R11, R11, 0x80, RZ ;  /* 0x000000800b0b8810 */ /* 0x000fc60007ffe0ff */
[----:B-1----:R-:W-:-:S05]  /*0d70*/  @!P0 IMAD.WIDE.U32 R4, R3, 0x2, R4 ;  /* 0x0000000203048825 */ /* 0x002fca00078e0004 */
[----:B------:R2:W-:Y:S02]  /*0d80*/  @!P0 STG.E.U16 desc[UR4][R4.64], R8 ;  /* 0x0000000804008986 */ /* 0x0005e4000c101504 */
.L_x_4096:
[----:B------:R-:W-:Y:S05]  /*0d90*/  BSYNC B0 ;  /* 0x0000000000007941 */ /* 0x000fea0003800000 */
.L_x_4090:
        /* <DEDUP_REMOVED lines=8> */
.L_x_4097:
        /* <DEDUP_REMOVED lines=14> */
.L_x_19359:


//--------------------- .text._ZN2at6native18elementwise_kernelILi128ELi4EZNS0_15gpu_kernel_implINS0_13BinaryFunctorIN3c107complexIfEES6_S6_NS0_15binary_internal10DivFunctorIS6_EEEEEEvRNS_18TensorIteratorBaseERKT_EUliE_EEviT1_ --------------------------
	.section	.text._ZN2at6native18elementwise_kernelILi128ELi4EZNS0_15gpu_kernel_implINS0_13BinaryFunctorIN3c107complexIfEES6_S6_NS0_15binary_internal10DivFunctorIS6_EEEEEEvRNS_18TensorIteratorBaseERKT_EUliE_EEviT1_,"ax",@progbits
	.align	128
        .global         _ZN2at6native18elementwise_kernelILi128ELi4EZNS0_15gpu_kernel_implINS0_13BinaryFunctorIN3c107complexIfEES6_S6_NS0_15binary_internal10DivFunctorIS6_EEEEEEvRNS_18TensorIteratorBaseERKT_EUliE_EEviT1_
        .type           _ZN2at6native18elementwise_kernelILi128ELi4EZNS0_15gpu_kernel_implINS0_13BinaryFunctorIN3c107complexIfEES6_S6_NS0_15binary_internal10DivFunctorIS6_EEEEEEvRNS_18TensorIteratorBaseERKT_EUliE_EEviT1_,@function
        .size           _ZN2at6native18elementwise_kernelILi128ELi4EZNS0_15gpu_kernel_implINS0_13BinaryFunctorIN3c107complexIfEES6_S6_NS0_15binary_internal10DivFunctorIS6_EEEEEEvRNS_18TensorIteratorBaseERKT_EUliE_EEviT1_,(.L_x_19360 - _ZN2at6native18elementwise_kernelILi128ELi4EZNS0_15gpu_kernel_implINS0_13BinaryFunctorIN3c107complexIfEES6_S6_NS0_15binary_internal10DivFunctorIS6_EEEEEEvRNS_18TensorIteratorBaseERKT_EUliE_EEviT1_)
        .other          _ZN2at6native18elementwise_kernelILi128ELi4EZNS0_15gpu_kernel_implINS0_13BinaryFunctorIN3c107complexIfEES6_S6_NS0_15binary_internal10DivFunctorIS6_EEEEEEvRNS_18TensorIteratorBaseERKT_EUliE_EEviT1_,@"STO_CUDA_ENTRY STV_DEFAULT"
_ZN2at6native18elementwise_kernelILi128ELi4EZNS0_15gpu_kernel_implINS0_13BinaryFunctorIN3c107complexIfEES6_S6_NS0_15binary_internal10DivFunctorIS6_EEEEEEvRNS_18TensorIteratorBaseERKT_EUliE_EEviT1_:
.text._ZN2at6native18elementwise_kernelILi128ELi4EZNS0_15gpu_kernel_implINS0_13BinaryFunctorIN3c107complexIfEES6_S6_NS0_15binary_internal10DivFunctorIS6_EEEEEEvRNS_18TensorIteratorBaseERKT_EUliE_EEviT1_:
        /* <DEDUP_REMOVED lines=364> */
.L_x_4100:
[----:B------:R-:W0:Y:S01]  /*16c0*/  LDC.U8 R5, c[0x0][0x492] ;  /* 0x00012480ff057b82 */ /* 0x000e220000000000 */
[----:B------:R-:W-:Y:S01]  /*16d0*/  ULDC.64 UR4, c[0x0][0x478] ;  /* 0x00011e0000047ab9 */ /* 0x000fe20000000a00 */
[----:B------:R-:W-:Y:S01]  /*16e0*/  ULDC.64 UR6, c[0x0][0x480] ;  /* 0x0001200000067ab9 */ /* 0x000fe20000000a00 */
[----:B------:R-:W-:Y:S01]  /*16f0*/  IADD3 R16, P1, R16, UR4, RZ ;  /* 0x0000000410107c10 */ /* 0x000fe2000ff3e0ff */
[----:B------:R-:W-:Y:S01]  /*1700*/  BSSY B6, `(.L_x_4101) ;  /* 0x00000f6000067945 */ /* 0x000fe20003800000 */
[----:B------:R-:W-:-:S03]  /*1710*/  IADD3 R2, P2, R0, UR6, RZ ;  /* 0x0000000600027c10 */ /* 0x000fc6000ff5e0ff */
[----:B------:R-:W-:Y:S01]  /*1720*/  IMAD.X R17, RZ, RZ, UR5, P1 ;  /* 0x00000005ff117e24 */ /* 0x000fe200088e06ff */
[----:B------:R-:W-:Y:S02]  /*1730*/  IADD3.X R3, RZ, UR7, RZ, P2, !PT ;  /* 0x00000007ff037c10 */ /* 0x000fe400097fe4ff */
        /* <DEDUP_REMOVED lines=11> */
[----:B------:R-:W2:Y:S01]  /*17f0*/  LDG.E.S8 R2, desc[UR36][R2.64] ;  /* 0x0000002402027981 */ /* 0x000ea2000c1e1300 */
[----:B------:R-:W-:Y:S01]  /*1800*/  IMAD.MOV.U32 R25, RZ, RZ, RZ ;  /* 0x000000ffff197224 */ /* 0x000fe200078e00ff */
[----:B--2---:R0:W1:Y:S01]  /*1810*/  I2F.S16 R24, R2 ;  /* 0x0000000200187306 */ /* 0x0040620000101400 */
[----:B------:R-:W-:Y:S05]  /*1820*/  BRA `(.L_x_4107) ;  /* 0x0000000c008c7947 */ /* 0x000fea0003800000 */
.L_x_4105:
[----:B------:R-:W2:Y:S01]  /*1830*/  LDG.E.U8 R2, desc[UR36][R2.64] ;  /* 0x0000002402027981 */ /* 0x000ea2000c1e1100 */
[----:B------:R-:W-:Y:S01]  /*1840*/  IMAD.MOV.U32 R25, RZ, RZ, RZ ;  /* 0x000000ffff197224 */ /* 0x000fe200078e00ff */
[----:B--2---:R-:W-:Y:S01]  /*1850*/  I2FP.F32.U32 R24, R2 ;  /* 0x0000000200187245 */ /* 0x004fe20000201000 */
[----:B------:R-:W-:Y:S06]  /*1860*/  BRA `(.L_x_4107) ;  /* 0x0000000c007c7947 */ /* 0x000fec0003800000 */
.L_x_4104:
[----:B------:R-:W-:-:S13]  /*1870*/  ISETP.NE.AND P0, PT, R4, 0x2, PT ;  /* 0x000000020400780c */ /* 0x000fda0003f05270 */
[----:B------:R-:W-:Y:S05]  /*1880*/  @!P0 BRA `(.L_x_4108) ;  /* 0x0000000000308947 */ /* 0x000fea0003800000 */
[----:B------:R-:W-:-:S13]  /*1890*/  ISETP.NE.AND P0, PT, R4, 0x3, PT ;  /* 0x000000030400780c */ /* 0x000fda0003f05270 */
[----:B------:R-:W-:Y:S05]  /*18a0*/  @!P0 BRA `(.L_x_4109) ;  /* 0x0000000000188947 */ /* 0x000fea0003800000 */
[----:B------:R-:W-:-:S13]  /*18b0*/  ISETP.NE.AND P0, PT, R4, 0x4, PT ;  /* 0x000000040400780c */ /* 0x000fda0003f05270 */
[----:B------:R-:W-:Y:S05]  /*18c0*/  @P0 BRA `(.L_x_4106) ;  /* 0x0000000c00000947 */ /* 0x000fea0003800000 */
[----:B------:R-:W2:Y:S01]  /*18d0*/  LDG.E.64 R2, desc[UR36][R2.64] ;  /* 0x0000002402027981 */ /* 0x000ea2000c1e1b00 */
[----:B------:R-:W-:Y:S01]  /*18e0*/  IMAD.MOV.U32 R25, RZ, RZ, RZ ;  /* 0x000000ffff197224 */ /* 0x000fe200078e00ff */
[----:B--2---:R4:W0:Y:S01]  /*18f0*/  I2F.S64 R24, R2 ;  /* 0x0000000200187312 */ /* 0x0048220000301400 */
[----:B------:R-:W-:Y:S05]  /*1900*/  BRA `(.L_x_4107) ;  /* 0x0000000c00547947 */ /* 0x000fea0003800000 */
.L_x_4109:
[----:B------:R-:W2:Y:S01]  /*1910*/  LDG.E R2, desc[UR36][R2.64] ;  /* 0x0000002402027981 */ /* 0x000ea2000c1e1900 */
[----:B------:R-:W-:Y:S01]  /*1920*/  IMAD.MOV.U32 R25, RZ, RZ, RZ ;  /* 0x000000ffff197224 */ /* 0x000fe200078e00ff */
[----:B--2---:R-:W-:Y:S01]  /*1930*/  I2FP.F32.S32 R24, R2 ;  /* 0x0000000200187245 */ /* 0x004fe20000201400 */
[----:B------:R-:W-:Y:S06]  /*1940*/  BRA `(.L_x_4107) ;  /* 0x0000000c00447947 */ /* 0x000fec0003800000 */
.L_x_4108:
[----:B------:R-:W2:Y:S01]  /*1950*/  LDG.E.U16 R2, desc[UR36][R2.64] ;  /* 0x0000002402027981 */ /* 0x000ea2000c1e1500 */
[----:B------:R-:W-:Y:S01]  /*1960*/  IMAD.MOV.U32 R25, RZ, RZ, RZ ;  /* 0x000000ffff197224 */ /* 0x000fe200078e00ff */
[----:B--2---:R0:W1:Y:S01]  /*1970*/  I2F.S16 R24, R2 ;  /* 0x0000000200187306 */ /* 0x0040620000101400 */
[----:B------:R-:W-:Y:S05]  /*1980*/  BRA `(.L_x_4107) ;  /* 0x0000000c00347947 */ /* 0x000fea0003800000 */
.L_x_4103:
[----:B------:R-:W-:-:S13]  /*1990*/  ISETP.GT.AND P0, PT, R4, 0x6, PT ;  /* 0x000000060400780c */ /* 0x000fda0003f04270 */
[----:B------:R-:W-:Y:S05]  /*19a0*/  @P0 BRA `(.L_x_4110) ;  /* 0x00000000002c0947 */ /* 0x000fea0003800000 */
[----:B------:R-:W-:-:S13]  /*19b0*/  ISETP.NE.AND P0, PT, R4, 0x5, PT ;  /* 0x000000050400780c */ /* 0x000fda0003f05270 */
[----:B------:R-:W-:Y:S05]  /*19c0*/  @!P0 BRA `(.L_x_4111) ;  /* 0x0000000000148947 */ /* 0x000fea0003800000 */
[----:B------:R-:W-:-:S13]  /*19d0*/  ISETP.NE.AND P0, PT, R4, 0x6, PT ;  /* 0x000000060400780c */ /* 0x000fda0003f05270 */
[----:B------:R-:W-:Y:S05]  /*19e0*/  @P0 BRA `(.L_x_4106) ;  /* 0x0000000800b80947 */ /* 0x000fea0003800000 */
[----:B------:R2:W5:Y:S01]  /*19f0*/  LDG.E R24, desc[UR36][R2.64] ;  /* 0x0000002402187981 */ /* 0x000562000c1e1900 */
[----:B------:R-:W-:Y:S01]  /*1a00*/  IMAD.MOV.U32 R25, RZ, RZ, RZ ;  /* 0x000000ffff197224 */ /* 0x000fe200078e00ff */
[----:B------:R-:W-:Y:S06]  /*1a10*/  BRA `(.L_x_4107) ;  /* 0x0000000c00107947 */ /* 0x000fec0003800000 */
.L_x_4111:
[----:B------:R-:W2:Y:S01]  /*1a20*/  LDG.E.U16 R2, desc[UR36][R2.64] ;  /* 0x0000002402027981 */ /* 0x000ea2000c1e1500 */
[----:B------:R-:W-:Y:S02]  /*1a30*/  IMAD.MOV.U32 R25, RZ, RZ, RZ ;  /* 0x000000ffff197224 */ /* 0x000fe400078e00ff */
[----:B--2---:R-:W-:Y:S01]  /*1a40*/  HADD2.F32 R24, -RZ, R2.H0_H0 ;  /* 0x20000002ff187230 */ /* 0x004fe20000004100 */
[----:B------:R-:W-:Y:S06]  /*1a50*/  BRA `(.L_x_4107) ;  /* 0x0000000c00007947 */ /* 0x000fec0003800000 */
.L_x_4110:
[----:B------:R-:W-:-:S13]  /*1a60*/  ISETP.NE.AND P0, PT, R4, 0x7, PT ;  /* 0x000000070400780c */ /* 0x000fda0003f05270 */
[----:B------:R-:W-:Y:S05]  /*1a70*/  @!P0 BRA `(.L_x_4112) ;  /* 0x0000000000288947 */ /* 0x000fea0003800000 */
[----:B------:R-:W-:-:S13]  /*1a80*/  ISETP.NE.AND P0, PT, R4, 0x8, PT ;  /* 0x000000080400780c */ /* 0x000fda0003f05270 */
[----:B------:R-:W-:Y:S05]  /*1a90*/  @!P0 BRA `(.L_x_4113) ;  /* 0x0000000000108947 */ /* 0x000fea0003800000 */
[----:B------:R-:W-:-:S13]  /*1aa0*/  ISETP.NE.AND P0, PT, R4, 0x9, PT ;  /* 0x000000090400780c */ /* 0x000fda0003f05270 */
[----:B------:R-:W-:Y:S05]  /*1ab0*/  @P0 BRA `(.L_x_4106) ;  /* 0x0000000800840947 */ /* 0x000fea0003800000 */
[----:B------:R3:W5:Y:S01]  /*1ac0*/  LDG.E.64 R24, desc[UR36][R2.64] ;  /* 0x0000002402187981 */ /* 0x000762000c1e1b00 */
[----:B------:R-:W-:Y:S05]  /*1ad0*/  BRA `(.L_x_4107) ;  /* 0x0000000800e07947 */ /* 0x000fea0003800000 */
.L_x_4113:
[----:B------:R-:W2:Y:S02]  /*1ae0*/  LDG.E R2, desc[UR36][R2.64] ;  /* 0x0000002402027981 */ /* 0x000ea4000c1e1900 */
[--C-:B--2---:R-:W-:Y:S02]  /*1af0*/  HADD2.F32 R25, -RZ, R2.reuse.H1_H1 ;  /* 0x30000002ff197230 */ /* 0x104fe40000004100 */
[----:B------:R-:W-:Y:S01]  /*1b00*/  HADD2.F32 R24, -RZ, R2.H0_H0 ;  /* 0x20000002ff187230 */ /* 0x000fe20000004100 */
[----:B------:R-:W-:Y:S06]  /*1b10*/  BRA `(.L_x_4107) ;  /* 0x0000000800d07947 */ /* 0x000fec0003800000 */
.L_x_4112:
[----:B------:R-:W2:Y:S01]  /*1b20*/  LDG.E.64 R2, desc[UR36][R2.64] ;  /* 0x0000002402027981 */ /* 0x000ea2000c1e1b00 */
[----:B------:R-:W-:Y:S01]  /*1b30*/  UMOV UR4, 0xf0000000 ;  /* 0xf000000000047882 */ /* 0x000fe20000000000 */
[----:B------:R-:W-:Y:S01]  /*1b40*/  UMOV UR5, 0x380fffff ;  /* 0x380fffff00057882 */ /* 0x000fe20000000000 */
[----:B------:R-:W-:Y:S01]  /*1b50*/  IMAD.MOV.U32 R25, RZ, RZ, RZ ;  /* 0x000000ffff197224 */ /* 0x000fe200078e00ff */
[----:B--2---:R-:W0:Y:S01]  /*1b60*/  F2F.F32.F64 R24, R2 ;  /* 0x0000000200187310 */ /* 0x004e220000301000 */
[----:B------:R-:W-:-:S14]  /*1b70*/  DSETP.GEU.AND P0, PT, |R2|, UR4, PT ;  /* 0x0000000402007e2a */ /* 0x000fdc000bf0e200 */
[----:B0-----:R-:W-:Y:S01]  /*1b80*/  @!P0 FMUL R24, R24, 1.175494350822287508e-38 ;  /* 0x0080000018188820 */ /* 0x001fe20000400000 */
[----:B------:R-:W-:Y:S06]  /*1b90*/  BRA `(.L_x_4107) ;  /* 0x0000000800b07947 */ /* 0x000fec0003800000 */
.L_x_4102:
        /* <DEDUP_REMOVED lines=8> */
[----:B------:R-:W2:Y:S01]  /*1c20*/  LDG.E.U8 R2, desc[UR36][R2.64] ;  /* 0x0000002402027981 */ /* 0x000ea2000c1e1100 */
[----:B------:R-:W-:Y:S01]  /*1c30*/  IMAD.MOV.U32 R25, RZ, RZ, RZ ;  /* 0x000000ffff197224 */ /* 0x000fe200078e00ff */
[----:B--2---:R-:W-:-:S04]  /*1c40*/  ISETP.NE.AND P0, PT, R2, RZ, PT ;  /* 0x000000ff0200720c */ /* 0x004fc80003f05270 */
[----:B------:R-:W-:Y:S01]  /*1c50*/  FSEL R24, RZ, 1, !P0 ;  /* 0x3f800000ff187808 */ /* 0x000fe20004000000 */
[----:B------:R-:W-:Y:S08]  /*1c60*/  BRA `(.L_x_4107) ;  /* 0x00000008007c7947 */ /* 0x000ff00003800000 */
.L_x_4116:
[----:B------:R-:W2:Y:S01]  /*1c70*/  LDG.E.128 R4, desc[UR36][R2.64] ;  /* 0x0000002402047981 */ /* 0x000ea2000c1e1d00 */
[----:B------:R-:W-:Y:S01]  /*1c80*/  UMOV UR4, 0xf0000000 ;  /* 0xf000000000047882 */ /* 0x000fe20000000000 */
[----:B------:R-:W-:Y:S01]  /*1c90*/  UMOV UR5, 0x380fffff ;  /* 0x380fffff00057882 */ /* 0x000fe20000000000 */
[----:B--2---:R-:W0:Y:S01]  /*1ca0*/  F2F.F32.F64 R25, R6 ;  /* 0x0000000600197310 */ /* 0x004e220000301000 */
[----:B------:R-:W-:Y:S02]  /*1cb0*/  DSETP.GEU.AND P0, PT, |R6|, UR4, PT ;  /* 0x0000000406007e2a */ /* 0x000fe4000bf0e200 */
[----:B------:R-:W-:-:S05]  /*1cc0*/  DSETP.GEU.AND P1, PT, |R4|, UR4, PT ;  /* 0x0000000404007e2a */ /* 0x000fca000bf2e200 */
[----:B------:R-:W1:Y:S07]  /*1cd0*/  F2F.F32.F64 R24, R4 ;  /* 0x0000000400187310 */ /* 0x000e6e0000301000 */
[----:B0-----:R-:W-:Y:S02]  /*1ce0*/  @!P0 FMUL R25, R25, 1.175494350822287508e-38 ;  /* 0x0080000019198820 */ /* 0x001fe40000400000 */
[----:B-1----:R-:W-:Y:S01]  /*1cf0*/  @!P1 FMUL R24, R24, 1.175494350822287508e-38 ;  /* 0x0080000018189820 */ /* 0x002fe20000400000 */
[----:B------:R-:W-:Y:S06]  /*1d00*/  BRA `(.L_x_4107) ;  /* 0x0000000800547947 */ /* 0x000fec0003800000 */
.L_x_4115:
        /* <DEDUP_REMOVED lines=8> */
[----:B------:R-:W-:Y:S02]  /*1d90*/  IMAD.MOV.U32 R25, RZ, RZ, RZ ;  /* 0x000000ffff197224 */ /* 0x000fe400078e00ff */
        /* <DEDUP_REMOVED lines=8> */
[----:B------:R-:W-:Y:S01]  /*1e20*/  SEL R5, R4, RZ, P0 ;  /* 0x000000ff04057207 */ /* 0x000fe20000000000 */
[----:B------:R-:W-:-:S04]  /*1e30*/  VIADD R4, R0, 0x1000000 ;  /* 0x0100000000047836 */ /* 0x000fc80000000000 */
[----:B------:R-:W-:Y:S01]  /*1e40*/  IMAD R6, R5, R6, 0x3c000000 ;  /* 0x3c00000005067424 */ /* 0x000fe200078e0206 */
[----:B------:R-:W-:Y:S02]  /*1e50*/  SHF.L.U32 R5, R0, R5, RZ ;  /* 0x0000000500057219 */ /* 0x000fe400000006ff */
[----:B------:R-:W-:Y:S02]  /*1e60*/  SHF.R.S32.HI R4, RZ, 0x8, R4 ;  /* 0x00000008ff047819 */ /* 0x000fe40000011404 */
[----:B------:R-:W-:-:S04]  /*1e70*/  LEA.HI R5, R5, R6, RZ, 0x1c ;  /* 0x0000000605057211 */ /* 0x000fc800078fe0ff */
[----:B------:R-:W-:-:S04]  /*1e80*/  LOP3.LUT R5, R5, 0x7f800000, R4, 0xf8, !PT ;  /* 0x7f80000005057812 */ /* 0x000fc800078ef804 */
[----:B------:R-:W-:-:S04]  /*1e90*/  LOP3.LUT R5, R5, R2, RZ, 0x30, !PT ;  /* 0x0000000205057212 */ /* 0x000fc800078e30ff */
[----:B------:R-:W-:Y:S01]  /*1ea0*/  LOP3.LUT R24, R5, 0x80000000, R24, 0xf8, !PT ;  /* 0x8000000005187812 */ /* 0x000fe200078ef818 */
[----:B------:R-:W-:Y:S06]  /*1eb0*/  BRA `(.L_x_4107) ;  /* 0x0000000400e87947 */ /* 0x000fec0003800000 */
.L_x_4118:
[----:B------:R-:W2:Y:S01]  /*1ec0*/  LDG.E.U8 R2, desc[UR36][R2.64] ;  /* 0x0000002402027981 */ /* 0x000ea2000c1e1100 */
[----:B------:R-:W-:Y:S02]  /*1ed0*/  IMAD.MOV.U32 R25, RZ, RZ, RZ ;  /* 0x000000ffff197224 */ /* 0x000fe400078e00ff */
[C---:B--2---:R-:W-:Y:S01]  /*1ee0*/  IMAD.SHL.U32 R0, R2.reuse, 0x2000000, RZ ;  /* 0x0200000002007824 */ /* 0x044fe200078e00ff */
[----:B------:R-:W-:-:S04]  /*1ef0*/  SHF.L.U32 R5, R2, 0x18, RZ ;  /* 0x0000001802057819 */ /* 0x000fc800000006ff */
        /* <DEDUP_REMOVED lines=8> */
[----:B------:R-:W-:Y:S01]  /*1f80*/  LOP3.LUT R24, R24, 0x80000000, R5, 0xf8, !PT ;  /* 0x8000000018187812 */ /* 0x000fe200078ef805 */
[----:B------:R-:W-:Y:S06]  /*1f90*/  BRA `(.L_x_4107) ;  /* 0x0000000400b07947 */ /* 0x000fec0003800000 */
.L_x_4117:
[----:B------:R-:W2:Y:S01]  /*1fa0*/  LDG.E.U16 R2, desc[UR36][R2.64] ;  /* 0x0000002402027981 */ /* 0x000ea2000c1e1500 */
[----:B------:R-:W-:Y:S02]  /*1fb0*/  IMAD.MOV.U32 R25, RZ, RZ, RZ ;  /* 0x000000ffff197224 */ /* 0x000fe400078e00ff */
[----:B--2---:R-:W-:Y:S01]  /*1fc0*/  IMAD.U32 R24, R2, 0x10000, RZ ;  /* 0x0001000002187824 */ /* 0x004fe200078e00ff */
[----:B------:R-:W-:Y:S06]  /*1fd0*/  BRA `(.L_x_4107) ;  /* 0x0000000400a07947 */ /* 0x000fec0003800000 */
.L_x_4114:
        /* <DEDUP_REMOVED lines=8> */
[----:B------:R-:W2:Y:S01]  /*2060*/  LDG.E.U16 R2, desc[UR36][R2.64] ;  /* 0x0000002402027981 */ /* 0x000ea2000c1e1500 */
[----:B------:R-:W-:Y:S01]  /*2070*/  IMAD.MOV.U32 R25, RZ, RZ, RZ ;  /* 0x000000ffff197224 */ /* 0x000fe200078e00ff */
[----:B--2---:R-:W-:Y:S01]  /*2080*/  I2FP.F32.U32 R24, R2 ;  /* 0x0000000200187245 */ /* 0x004fe20000201000 */
[----:B------:R-:W-:Y:S06]  /*2090*/  BRA `(.L_x_4107) ;  /* 0x0000000400707947 */ /* 0x000fec0003800000 */
.L_x_4121:
[----:B------:R-:W2:Y:S01]  /*20a0*/  LDG.E.U8 R2, desc[UR36][R2.64] ;  /* 0x0000002402027981 */ /* 0x000ea2000c1e1100 */
[----:B------:R-:W-:Y:S02]  /*20b0*/  CS2R R24, SRZ ;  /* 0x0000000000187805 */ /* 0x000fe4000001ff00 */
        /* <DEDUP_REMOVED lines=18> */
.L_x_4123:
[----:B------:R-:W-:Y:S05]  /*21e0*/  BSYNC B0 ;  /* 0x0000000000007941 */ /* 0x000fea0003800000 */
.L_x_4122:
[----:B------:R-:W-:Y:S01]  /*21f0*/  IMAD.SHL.U32 R2, R2, 0x100000, RZ ;  /* 0x0010000002027824 */ /* 0x000fe200078e00ff */
[----:B------:R-:W-:-:S04]  /*2200*/  LEA R3, R0, 0x3b800000, 0x17 ;  /* 0x3b80000000037811 */ /* 0x000fc800078eb8ff */
[----:B------:R-:W-:Y:S01]  /*2210*/  LOP3.LUT R24, R3, R2, R24, 0xfe, !PT ;  /* 0x0000000203187212 */ /* 0x000fe200078efe18 */
[----:B------:R-:W-:Y:S06]  /*2220*/  BRA `(.L_x_4107) ;  /* 0x00000004000c7947 */ /* 0x000fec0003800000 */
.L_x_4120:
        /* <DEDUP_REMOVED lines=20> */
.L_x_4125:
[----:B------:R-:W-:Y:S05]  /*2370*/  BSYNC B0 ;  /* 0x0000000000007941 */ /* 0x000fea0003800000 */
.L_x_4124:
[----:B------:R-:W-:Y:S01]  /*2380*/  IMAD.SHL.U32 R2, R2, 0x200000, RZ ;  /* 0x0020000002027824 */ /* 0x000fe200078e00ff */
[----:B------:R-:W-:-:S04]  /*2390*/  LEA R3, R0, 0x37800000, 0x17 ;  /* 0x3780000000037811 */ /* 0x000fc800078eb8ff */
[----:B------:R-:W-:Y:S01]  /*23a0*/  LOP3.LUT R24, R3, R2, R24, 0xfe, !PT ;  /* 0x0000000203187212 */ /* 0x000fe200078efe18 */
[----:B------:R-:W-:Y:S06]  /*23b0*/  BRA `(.L_x_4107) ;  /* 0x0000000000a87947 */ /* 0x000fec0003800000 */
.L_x_4119:
        /* <DEDUP_REMOVED lines=14> */
.L_x_4129:
[----:B------:R-:W-:Y:S05]  /*24a0*/  BSYNC B0 ;  /* 0x0000000000007941 */ /* 0x000fea0003800000 */
.L_x_4128:
[----:B------:R-:W-:Y:S01]  /*24b0*/  IMAD.MOV.U32 R25, RZ, RZ, RZ ;  /* 0x000000ffff197224 */ /* 0x000fe200078e00ff */
[----:B------:R-:W-:Y:S06]  /*24c0*/  BRA `(.L_x_4107) ;  /* 0x0000000000647947 */ /* 0x000fec0003800000 */
.L_x_4106:
[----:B------:R-:W-:Y:S01]  /*24d0*/  MOV R2, 0x0 ;  /* 0x0000000000027802 */ /* 0x000fe20000000f00 */
[----:B------:R-:W-:Y:S01]  /*24e0*/  ULDC.64 UR4, c[0x4][0x148] ;  /* 0x0100520000047ab9 */ /* 0x000fe20000000a00 */
[----:B------:R-:W-:Y:S01]  /*24f0*/  ULDC.64 UR6, c[0x4][0x8] ;  /* 0x0100020000067ab9 */ /* 0x000fe20000000a00 */
[----:B------:R-:W-:Y:S02]  /*2500*/  IMAD.U32 R4, RZ, RZ, UR4 ;  /* 0x00000004ff047e24 */ /* 0x000fe4000f8e00ff */
[----:B------:R-:W-:Y:S01]  /*2510*/  IMAD.U32 R5, RZ, RZ, UR5 ;  /* 0x00000005ff057e24 */ /* 0x000fe2000f8e00ff */
[----:B------:R-:W0:Y:S01]  /*2520*/  LDC.64 R2, c[0x4][R2] ;  /* 0x0100000002027b82 */ /* 0x000e220000000a00 */
[----:B------:R-:W-:Y:S01]  /*2530*/  ULDC.64 UR4, c[0x4][0x150] ;  /* 0x0100540000047ab9 */ /* 0x000fe20000000a00 */
[----:B------:R-:W-:Y:S01]  /*2540*/  IMAD.U32 R10, RZ, RZ, UR6 ;  /* 0x00000006ff0a7e24 */ /* 0x000fe2000f8e00ff */
[----:B------:R-:W-:Y:S01]  /*2550*/  MOV R6, UR4 ;  /* 0x0000000400067c02 */ /* 0x000fe20008000f00 */
[----:B------:R-:W-:-:S02]  /*2560*/  IMAD.U32 R7, RZ, RZ, UR5 ;  /* 0x00000005ff077e24 */ /* 0x000fc4000f8e00ff */
[----:B------:R-:W-:Y:S02]  /*2570*/  IMAD.U32 R11, RZ, RZ, UR7 ;  /* 0x00000007ff0b7e24 */ /* 0x000fe4000f8e00ff */
[----:B------:R-:W-:Y:S02]  /*2580*/  IMAD.MOV.U32 R8, RZ, RZ, 0x4e ;  /* 0x0000004eff087424 */ /* 0x000fe400078e00ff */
[----:B------:R-:W-:Y:S02]  /*2590*/  IMAD.MOV.U32 R12, RZ, RZ, 0x1 ;  /* 0x00000001ff0c7424 */ /* 0x000fe400078e00ff */
[----:B------:R-:W-:-:S07]  /*25a0*/  IMAD.MOV.U32 R13, RZ, RZ, RZ ;  /* 0x000000ffff0d7224 */ /* 0x000fce00078e00ff */
[----:B------:R-:W-:-:S07]  /*25b0*/  LEPC R20, `(.L_x_4130) ;  /* 0x000000001014794e */ /* 0x000fce0000000000 */
[----:B0-----:R-:W-:Y:S05]  /*25c0*/  CALL.ABS.NOINC R2 ;  /* 0x0000000002007343 */ /* 0x001fea0003c00000 */
.L_x_4130:
[----:B------:R-:W-:Y:S01]  /*25d0*/  CS2R R24, SRZ ;  /* 0x0000000000187805 */ /* 0x000fe2000001ff00 */
[----:B------:R-:W-:Y:S06]  /*25e0*/  BRA `(.L_x_4107) ;  /* 0x00000000001c7947 */ /* 0x000fec0003800000 */
.L_x_4127:
[----:B------:R-:W2:Y:S01]  /*25f0*/  LDG.E.64 R2, desc[UR36][R2.64] ;  /* 0x0000002402027981 */ /* 0x000ea2000c1e1b00 */
[----:B------:R-:W-:Y:S01]  /*2600*/  IMAD.MOV.U32 R25, RZ, RZ, RZ ;  /* 0x000000ffff197224 */ /* 0x000fe200078e00ff */
[----:B--2---:R0:W1:Y:S01]  /*2610*/  I2F.U64 R24, R2 ;  /* 0x0000000200187312 */ /* 0x0040620000301000 */
[----:B------:R-:W-:Y:S05]  /*2620*/  BRA `(.L_x_4107) ;  /* 0x00000000000c7947 */ /* 0x000fea0003800000 */
.L_x_4126:
[----:B------:R-:W2:Y:S01]  /*2630*/  LDG.E R2, desc[UR36][R2.64] ;  /* 0x0000002402027981 */ /* 0x000ea2000c1e1900 */
[----:B------:R-:W-:Y:S01]  /*2640*/  IMAD.MOV.U32 R25, RZ, RZ, RZ ;  /* 0x000000ffff197224 */ /* 0x000fe200078e00ff */
[----:B--2---:R-:W-:-:S07]  /*2650*/  I2FP.F32.U32 R24, R2 ;  /* 0x0000000200187245 */ /* 0x004fce0000201000 */
.L_x_4107:
[----:B------:R-:W-:Y:S05]  /*2660*/  BSYNC B6 ;  /* 0x0000000000067941 */ /* 0x000fea0003800000 */
.L_x_4101:
[----:B0-234-:R-:W0:Y:S01]  /*2670*/  LDC.U8 R2, c[0x0][0x493] ;  /* 0x000124c0ff027b82 */ /* 0x01de220000000000 */
[----:B------:R-:W-:Y:S01]  /*2680*/  ULDC.64 UR4, c[0x0][0x488] ;  /* 0x0001220000047ab9 */ /* 0x000fe20000000a00 */
[----:B------:R-:W-:Y:S01]  /*2690*/  BSSY B6, `(.L_x_4131) ;  /* 0x00000f5000067945 */ /* 0x000fe20003800000 */
[----:B------:R-:W-:-:S05]  /*26a0*/  IADD3 R4, P1, R22, UR4, RZ ;  /* 0x0000000416047c10 */ /* 0x000fca000ff3e0ff */
        /* <DEDUP_REMOVED lines=14> */
[----:B--2---:R-:W0:Y:S01]  /*2790*/  I2F.S16 R2, R2 ;  /* 0x0000000200027306 */ /* 0x004e220000101400 */
[----:B------:R-:W-:Y:S05]  /*27a0*/  BRA `(.L_x_4137) ;  /* 0x0000000c008c7947 */ /* 0x000fea0003800000 */
.L_x_4135:
[----:B------:R-:W2:Y:S01]  /*27b0*/  LDG.E.U8 R2, desc[UR36][R4.64] ;  /* 0x0000002404027981 */ /* 0x000ea2000c1e1100 */
[----:B------:R-:W-:Y:S01]  /*27c0*/  IMAD.MOV.U32 R3, RZ, RZ, RZ ;  /* 0x000000ffff037224 */ /* 0x000fe200078e00ff */
[----:B--2---:R-:W-:Y:S01]  /*27d0*/  I2FP.F32.U32 R2, R2 ;  /* 0x0000000200027245 */ /* 0x004fe20000201000 */
[----:B------:R-:W-:Y:S06]  /*27e0*/  BRA `(.L_x_4137) ;  /* 0x0000000c007c7947 */ /* 0x000fec0003800000 */
.L_x_4134:
        /* <DEDUP_REMOVED lines=8> */
[----:B--2---:R0:W2:Y:S01]  /*2870*/  I2F.S64 R2, R4 ;  /* 0x0000000400027312 */ /* 0x0040a20000301400 */
[----:B------:R-:W-:Y:S05]  /*2880*/  BRA `(.L_x_4137) ;  /* 0x0000000c00547947 */ /* 0x000fea0003800000 */
.L_x_4139:
[----:B------:R-:W2:Y:S01]  /*2890*/  LDG.E R2, desc[UR36][R4.64] ;  /* 0x0000002404027981 */ /* 0x000ea2000c1e1900 */
[----:B------:R-:W-:Y:S01]  /*28a0*/  IMAD.MOV.U32 R3, RZ, RZ, RZ ;  /* 0x000000ffff037224 */ /* 0x000fe200078e00ff */
[----:B--2---:R-:W-:Y:S01]  /*28b0*/  I2FP.F32.S32 R2, R2 ;  /* 0x0000000200027245 */ /* 0x004fe20000201400 */
[----:B------:R-:W-:Y:S06]  /*28c0*/  BRA `(.L_x_4137) ;  /* 0x0000000c00447947 */ /* 0x000fec0003800000 */
.L_x_4138:
[----:B------:R-:W2:Y:S01]  /*28d0*/  LDG.E.U16 R2, desc[UR36][R4.64] ;  /* 0x0000002404027981 */ /* 0x000ea2000c1e1500 */
[----:B------:R-:W-:Y:S01]  /*28e0*/  IMAD.MOV.U32 R3, RZ, RZ, RZ ;  /* 0x000000ffff037224 */ /* 0x000fe200078e00ff */
[----:B--2---:R-:W0:Y:S01]  /*28f0*/  I2F.S16 R2, R2 ;  /* 0x0000000200027306 */ /* 0x004e220000101400 */
[----:B------:R-:W-:Y:S05]  /*2900*/  BRA `(.L_x_4137) ;  /* 0x0000000c00347947 */ /* 0x000fea0003800000 */
.L_x_4133:
        /* <DEDUP_REMOVED lines=9> */
.L_x_4141:
[----:B------:R-:W2:Y:S01]  /*29a0*/  LDG.E.U16 R2, desc[UR36][R4.64] ;  /* 0x0000002404027981 */ /* 0x000ea2000c1e1500 */
[----:B------:R-:W-:Y:S02]  /*29b0*/  IMAD.MOV.U32 R3, RZ, RZ, RZ ;  /* 0x000000ffff037224 */ /* 0x000fe400078e00ff */
[----:B--2---:R-:W-:Y:S01]  /*29c0*/  HADD2.F32 R2, -RZ, R2.H0_H0 ;  /* 0x20000002ff027230 */ /* 0x004fe20000004100 */
[----:B------:R-:W-:Y:S06]  /*29d0*/  BRA `(.L_x_4137) ;  /* 0x0000000c00007947 */ /* 0x000fec0003800000 */
.L_x_4140:
        /* <DEDUP_REMOVED lines=8> */
.L_x_4143:
[----:B------:R-:W2:Y:S02]  /*2a60*/  LDG.E R2, desc[UR36][R4.64] ;  /* 0x0000002404027981 */ /* 0x000ea4000c1e1900 */
[--C-:B--2---:R-:W-:Y:S02]  /*2a70*/  HADD2.F32 R3, -RZ, R2.reuse.H1_H1 ;  /* 0x30000002ff037230 */ /* 0x104fe40000004100 */
[----:B------:R-:W-:Y:S01]  /*2a80*/  HADD2.F32 R2, -RZ, R2.H0_H0 ;  /* 0x20000002ff027230 */ /* 0x000fe20000004100 */
[----:B------:R-:W-:Y:S06]  /*2a90*/  BRA `(.L_x_4137) ;  /* 0x0000000800d07947 */ /* 0x000fec0003800000 */
.L_x_4142:
        /* <DEDUP_REMOVED lines=8> */
.L_x_4132:
        /* <DEDUP_REMOVED lines=13> */
.L_x_4146:
[----:B------:R-:W2:Y:S01]  /*2bf0*/  LDG.E.128 R4, desc[UR36][R4.64] ;  /* 0x0000002404047981 */ /* 0x000ea2000c1e1d00 */
[----:B------:R-:W-:Y:S01]  /*2c00*/  UMOV UR4, 0xf0000000 ;  /* 0xf000000000047882 */ /* 0x000fe20000000000 */
[----:B------:R-:W-:Y:S01]  /*2c10*/  UMOV UR5, 0x380fffff ;  /* 0x380fffff00057882 */ /* 0x000fe20000000000 */
[----:B--2---:R-:W0:Y:S01]  /*2c20*/  F2F.F32.F64 R3, R6 ;  /* 0x0000000600037310 */ /* 0x004e220000301000 */
[----:B------:R-:W-:Y:S02]  /*2c30*/  DSETP.GEU.AND P0, PT, |R6|, UR4, PT ;  /* 0x0000000406007e2a */ /* 0x000fe4000bf0e200 */
[----:B------:R-:W-:-:S05]  /*2c40*/  DSETP.GEU.AND P1, PT, |R4|, UR4, PT ;  /* 0x0000000404007e2a */ /* 0x000fca000bf2e200 */
[----:B------:R-:W2:Y:S07]  /*2c50*/  F2F.F32.F64 R2, R4 ;  /* 0x0000000400027310 */ /* 0x000eae0000301000 */
[----:B0-----:R-:W-:Y:S02]  /*2c60*/  @!P0 FMUL R3, R3, 1.175494350822287508e-38 ;  /* 0x0080000003038820 */ /* 0x001fe40000400000 */
[----:B--2---:R-:W-:Y:S01]  /*2c70*/  @!P1 FMUL R2, R2, 1.175494350822287508e-38 ;  /* 0x0080000002029820 */ /* 0x004fe20000400000 */
[----:B------:R-:W-:Y:S06]  /*2c80*/  BRA `(.L_x_4137) ;  /* 0x0000000800547947 */ /* 0x000fec0003800000 */
.L_x_4145:
[----:B------:R-:W-:-:S13]  /*2c90*/  ISETP.NE.AND P0, PT, R0, 0xf, PT ;  /* 0x0000000f0000780c */ /* 0x000fda0003f05270 */
[----:B------:R-:W-:Y:S05]  /*2ca0*/  @!P0 BRA `(.L_x_4147) ;  /* 0x00000000009c8947 */ /* 0x000fea0003800000 */
[----:B------:R-:W-:-:S13]  /*2cb0*/  ISETP.NE.AND P0, PT, R0, 0x17, PT ;  /* 0x000000170000780c */ /* 0x000fda0003f05270 */
[----:B------:R-:W-:Y:S05]  /*2cc0*/  @!P0 BRA `(.L_x_4148) ;  /* 0x00000000005c8947 */ /* 0x000fea0003800000 */
[----:B------:R-:W-:-:S13]  /*2cd0*/  ISETP.NE.AND P0, PT, R0, 0x18, PT ;  /* 0x000000180000780c */ /* 0x000fda0003f05270 */
[----:B------:R-:W-:Y:S05]  /*2ce0*/  @P0 BRA `(.L_x_4136) ;  /* 0x0000000400d80947 */ /* 0x000fea0003800000 */
[----:B------:R-:W2:Y:S01]  /*2cf0*/  LDG.E.U8 R2, desc[UR36][R4.64] ;  /* 0x0000002404027981 */ /* 0x000ea2000c1e1100 */
[----:B------:R-:W-:Y:S01]  /*2d00*/  IMAD.MOV.U32 R8, RZ, RZ, -0x800000 ;  /* 0xff800000ff087424 */ /* 0x000fe200078e00ff */
[----:B--2---:R-:W-:-:S04]  /*2d10*/  SHF.L.U32 R2, R2, 0x18, RZ ;  /* 0x0000001802027819 */ /* 0x004fc800000006ff */
        /* <DEDUP_REMOVED lines=14> */
[----:B------:R-:W-:Y:S01]  /*2e00*/  LOP3.LUT R5, R6, R3, RZ, 0x30, !PT ;  /* 0x0000000306057212 */ /* 0x000fe200078e30ff */
[----:B------:R-:W-:-:S03]  /*2e10*/  IMAD.MOV.U32 R3, RZ, RZ, RZ ;  /* 0x000000ffff037224 */ /* 0x000fc600078e00ff */
[----:B------:R-:W-:Y:S01]  /*2e20*/  LOP3.LUT R2, R5, 0x80000000, R2, 0xf8, !PT ;  /* 0x8000000005027812 */ /* 0x000fe200078ef802 */
[----:B------:R-:W-:Y:S06]  /*2e30*/  BRA `(.L_x_4137) ;  /* 0x0000000400e87947 */ /* 0x000fec0003800000 */
.L_x_4148:
[----:B------:R-:W2:Y:S01]  /*2e40*/  LDG.E.U8 R4, desc[UR36][R4.64] ;  /* 0x0000002404047981 */ /* 0x000ea2000c1e1100 */
[----:B------:R-:W-:Y:S02]  /*2e50*/  IMAD.MOV.U32 R3, RZ, RZ, RZ ;  /* 0x000000ffff037224 */ /* 0x000fe400078e00ff */
        /* <DEDUP_REMOVED lines=12> */
.L_x_4147:
[----:B------:R-:W2:Y:S01]  /*2f20*/  LDG.E.U16 R2, desc[UR36][R4.64] ;  /* 0x0000002404027981 */ /* 0x000ea2000c1e1500 */
[----:B------:R-:W-:Y:S02]  /*2f30*/  IMAD.MOV.U32 R3, RZ, RZ, RZ ;  /* 0x000000ffff037224 */ /* 0x000fe400078e00ff */
[----:B--2---:R-:W-:Y:S01]  /*2f40*/  IMAD.U32 R2, R2, 0x10000, RZ ;  /* 0x0001000002027824 */ /* 0x004fe200078e00ff */
[----:B------:R-:W-:Y:S06]  /*2f50*/  BRA `(.L_x_4137) ;  /* 0x0000000400a07947 */ /* 0x000fec0003800000 */
.L_x_4144:
        /* <DEDUP_REMOVED lines=12> */
.L_x_4151:
        /* <DEDUP_REMOVED lines=20> */
.L_x_4153:
[----:B------:R-:W-:Y:S05]  /*3160*/  BSYNC B0 ;  /* 0x0000000000007941 */ /* 0x000fea0003800000 */
.L_x_4152:
[----:B------:R-:W-:Y:S01]  /*3170*/  IMAD.SHL.U32 R2, R2, 0x100000, RZ ;  /* 0x0010000002027824 */ /* 0x000fe200078e00ff */
[----:B------:R-:W-:-:S04]  /*3180*/  LEA R5, R0, 0x3b800000, 0x17 ;  /* 0x3b80000000057811 */ /* 0x000fc800078eb8ff */
[----:B------:R-:W-:Y:S01]  /*3190*/  LOP3.LUT R2, R5, R2, R6, 0xfe, !PT ;  /* 0x0000000205027212 */ /* 0x000fe200078efe06 */
[----:B------:R-:W-:Y:S06]  /*31a0*/  BRA `(.L_x_4137) ;  /* 0x00000004000c7947 */ /* 0x000fec0003800000 */
.L_x_4150:
        /* <DEDUP_REMOVED lines=11> */
[----:B------:R-:W-:Y:S02]  /*3260*/  SHF.L.U32 R6, R4, 0x1f, RZ ;  /* 0x0000001f04067819 */ /* 0x000fe400000006ff */
[----:B------:R-:W-:-:S05]  /*3270*/  SHF.R.U32.HI R0, RZ, 0x2, R0 ;  /* 0x00000002ff007819 */ /* 0x000fca0000011600 */
[----:B------:R-:W-:Y:S05]  /*3280*/  @P0 BRA `(.L_x_4155) ;  /* 0x0000000000180947 */ /* 0x000fea0003800000 */
[----:B------:R-:W0:Y:S02]  /*3290*/  FLO.U32 R4, R2 ;  /* 0x0000000200047300 */ /* 0x000e2400000e0000 */
[----:B0-----:R-:W-:-:S04]  /*32a0*/  IADD3 R5, -R4, 0x1f, RZ ;  /* 0x0000001f04057810 */ /* 0x001fc80007ffe1ff */
[----:B------:R-:W-:Y:S01]  /*32b0*/  IADD3 R0, R0, 0x1e, -R5 ;  /* 0x0000001e00007810 */ /* 0x000fe20007ffe805 */
[----:B------:R-:W-:-:S05]  /*32c0*/  VIADD R7, R5, 0xffffffe3 ;  /* 0xffffffe305077836 */ /* 0x000fca0000000000 */
[----:B------:R-:W-:-:S04]  /*32d0*/  SHF.L.U32 R7, R2, R7, RZ ;  /* 0x0000000702077219 */ /* 0x000fc800000006ff */
[----:B------:R-:W-:-:S07]  /*32e0*/  LOP3.LUT R2, R7, 0x3, RZ, 0xc0, !PT ;  /* 0x0000000307027812 */ /* 0x000fce00078ec0ff */
.L_x_4155:
[----:B------:R-:W-:Y:S05]  /*32f0*/  BSYNC B0 ;  /* 0x0000000000007941 */ /* 0x000fea0003800000 */
.L_x_4154:
[----:B------:R-:W-:Y:S01]  /*3300*/  IMAD.SHL.U32 R2, R2, 0x200000, RZ ;  /* 0x0020000002027824 */ /* 0x000fe200078e00ff */
[----:B------:R-:W-:-:S04]  /*3310*/  LEA R5, R0, 0x37800000, 0x17 ;  /* 0x3780000000057811 */ /* 0x000fc800078eb8ff */
[----:B------:R-:W-:Y:S01]  /*3320*/  LOP3.LUT R2, R5, R2, R6, 0xfe, !PT ;  /* 0x0000000205027212 */ /* 0x000fe200078efe06 */
[----:B------:R-:W-:Y:S06]  /*3330*/  BRA `(.L_x_4137) ;  /* 0x0000000000a87947 */ /* 0x000fec0003800000 */
.L_x_4149:
        /* <DEDUP_REMOVED lines=14> */
.L_x_4159:
[----:B------:R-:W-:Y:S05]  /*3420*/  BSYNC B0 ;  /* 0x0000000000007941 */ /* 0x000fea0003800000 */
.L_x_4158:
[----:B------:R-:W-:Y:S01]  /*3430*/  IMAD.MOV.U32 R3, RZ, RZ, RZ ;  /* 0x000000ffff037224 */ /* 0x000fe200078e00ff */
[----:B------:R-:W-:Y:S06]  /*3440*/  BRA `(.L_x_4137) ;  /* 0x0000000000647947 */ /* 0x000fec0003800000 */
.L_x_4136:
        /* <DEDUP_REMOVED lines=15> */
[----:B01---5:R-:W-:Y:S05]  /*3540*/  CALL.ABS.NOINC R2 ;  /* 0x0000000002007343 */ /* 0x023fea0003c00000 */
.L_x_4160:
[----:B------:R-:W-:Y:S01]  /*3550*/  CS2R R2, SRZ ;  /* 0x0000000000027805 */ /* 0x000fe2000001ff00 */
[----:B------:R-:W-:Y:S06]  /*3560*/  BRA `(.L_x_4137) ;  /* 0x00000000001c7947 */ /* 0x000fec0003800000 */
.L_x_4157:
[----:B------:R-:W2:Y:S01]  /*3570*/  LDG.E.64 R4, desc[UR36][R4.64] ;  /* 0x0000002404047981 */ /* 0x000ea2000c1e1b00 */
[----:B------:R-:W-:Y:S01]  /*3580*/  IMAD.MOV.U32 R3, RZ, RZ, RZ ;  /* 0x000000ffff037224 */ /* 0x000fe200078e00ff */
[----:B--2---:R0:W2:Y:S01]  /*3590*/  I2F.U64 R2, R4 ;  /* 0x0000000400027312 */ /* 0x0040a20000301000 */
[----:B------:R-:W-:Y:S05]  /*35a0*/  BRA `(.L_x_4137) ;  /* 0x00000000000c7947 */ /* 0x000fea0003800000 */
.L_x_4156:
[----:B------:R-:W2:Y:S01]  /*35b0*/  LDG.E R2, desc[UR36][R4.64] ;  /* 0x0000002404027981 */ /* 0x000ea2000c1e1900 */
[----:B------:R-:W-:Y:S01]  /*35c0*/  IMAD.MOV.U32 R3, RZ, RZ, RZ ;  /* 0x000000ffff037224 */ /* 0x000fe200078e00ff */
[----:B--2---:R-:W-:-:S07]  /*35d0*/  I2FP.F32.U32 R2, R2 ;  /* 0x0000000200027245 */ /* 0x004fce0000201000 */
.L_x_4137:
[----:B------:R-:W-:Y:S05]  /*35e0*/  BSYNC B6 ;  /* 0x0000000000067941 */ /* 0x000fea0003800000 */
.L_x_4131:
[----:B0-2--5:R-:W-:Y:S01]  /*35f0*/  FSETP.GE.FTZ.AND P0, PT, |R2|, |R3|, PT ;  /* 0x400000030200720b */ /* 0x025fe20003f16200 */
[----:B------:R-:W-:-:S12]  /*3600*/  BSSY B0, `(.L_x_4161) ;  /* 0x000001d000007945 */ /* 0x000fd80003800000 */
[----:B------:R-:W-:Y:S05]  /*3610*/  @!P0 BRA `(.L_x_4162) ;  /* 0x00000000004c8947 */ /* 0x000fea0003800000 */
[C---:B------:R-:W-:Y:S01]  /*3620*/  FSETP.NEU.FTZ.AND P1, PT, |R2|.reuse, RZ, PT ;  /* 0x000000ff0200720b */ /* 0x040fe20003f3d200 */
[----:B---34-:R-:W-:Y:S01]  /*3630*/  FADD.FTZ R4, |R2|, -RZ ;  /* 0x800000ff02047221 */ /* 0x018fe20000010200 */
[C---:B------:R-:W-:Y:S01]  /*3640*/  FSETP.NEU.FTZ.AND P0, PT, |R3|.reuse, RZ, PT ;  /* 0x000000ff0300720b */ /* 0x040fe20003f1d200 */
[----:B------:R-:W-:-:S12]  /*3650*/  FADD.FTZ R0, |R3|, -RZ ;  /* 0x800000ff03007221 */ /* 0x000fd80000010200 */
[----:B------:R-:W-:Y:S05]  /*3660*/  @!P0 BRA !P1, `(.L_x_4163) ;  /* 0x0000000000248947 */ /* 0x000fea0004800000 */
[----:B------:R-:W0:Y:S02]  /*3670*/  MUFU.RCP R0, R2 ;  /* 0x0000000200007308 */ /* 0x000e240000001000 */
[----:B0-----:R-:W-:-:S04]  /*3680*/  FMUL.FTZ R5, R0, R3 ;  /* 0x0000000300057220 */ /* 0x001fc80000410000 */
[C---:B------:R-:W-:Y:S01]  /*3690*/  FFMA.FTZ R3, R5.reuse, R3, R2 ;  /* 0x0000000305037223 */ /* 0x040fe20000010002 */
[C---:B-1----:R-:W-:Y:S01]  /*36a0*/  FFMA.FTZ R0, R5.reuse, R25, R24 ;  /* 0x0000001905007223 */ /* 0x042fe20000010018 */
[----:B------:R-:W-:-:S04]  /*36b0*/  FFMA.FTZ R4, R5, -R24, R25 ;  /* 0x8000001805047223 */ /* 0x000fc80000010019 */
[----:B------:R-:W0:Y:S02]  /*36c0*/  MUFU.RCP R3, R3 ;  /* 0x0000000300037308 */ /* 0x000e240000001000 */
[C---:B0-----:R-:W-:Y:S01]  /*36d0*/  FMUL.FTZ R24, R3.reuse, R0 ;  /* 0x0000000003187220 */ /* 0x041fe20000410000 */
[----:B------:R-:W-:Y:S01]  /*36e0*/  FMUL.FTZ R25, R3, R4 ;  /* 0x0000000403197220 */ /* 0x000fe20000410000 */
[----:B------:R-:W-:Y:S06]  /*36f0*/  BRA `(.L_x_4164) ;  /* 0x0000000000347947 */ /* 0x000fec0003800000 */
.L_x_4163:
[----:B------:R-:W1:Y:S08]  /*3700*/  MUFU.RCP R3, R4 ;  /* 0x0000000400037308 */ /* 0x000e700000001000 */
[----:B------:R-:W0:Y:S01]  /*3710*/  MUFU.RCP R0, R0 ;  /* 0x0000000000007308 */ /* 0x000e220000001000 */
[----:B-1----:R-:W-:Y:S01]  /*3720*/  FMUL.FTZ R24, R3, R24 ;  /* 0x0000001803187220 */ /* 0x002fe20000410000 */
[----:B0-----:R-:W-:Y:S01]  /*3730*/  FMUL.FTZ R25, R0, R25 ;  /* 0x0000001900197220 */ /* 0x001fe20000410000 */
[----:B------:R-:W-:Y:S06]  /*3740*/  BRA `(.L_x_4164) ;  /* 0x0000000000207947 */ /* 0x000fec0003800000 */
.L_x_4162:
[----:B---34-:R-:W0:Y:S02]  /*3750*/  MUFU.RCP R5, R3 ;  /* 0x0000000300057308 */ /* 0x018e240000001000 */
[----:B0-----:R-:W-:-:S04]  /*3760*/  FMUL.FTZ R0, R5, R2 ;  /* 0x0000000205007220 */ /* 0x001fc80000410000 */
[C---:B------:R-:W-:Y:S01]  /*3770*/  FFMA.FTZ R2, R0.reuse, R2, R3 ;  /* 0x0000000200027223 */ /* 0x040fe20000010003 */
[C---:B-1----:R-:W-:Y:S01]  /*3780*/  FFMA.FTZ R5, R0.reuse, R24, R25 ;  /* 0x0000001800057223 */ /* 0x042fe20000010019 */
[----:B------:R-:W-:-:S04]  /*3790*/  FFMA.FTZ R25, R0, R25, -R24 ;  /* 0x0000001900197223 */ /* 0x000fc80000010818 */
[----:B------:R-:W0:Y:S02]  /*37a0*/  MUFU.RCP R2, R2 ;  /* 0x0000000200027308 */ /* 0x000e240000001000 */
[C---:B0-----:R-:W-:Y:S01]  /*37b0*/  FMUL.FTZ R24, R2.reuse, R5 ;  /* 0x0000000502187220 */ /* 0x041fe20000410000 */
[----:B------:R-:W-:-:S07]  /*37c0*/  FMUL.FTZ R25, R2, R25 ;  /* 0x0000001902197220 */ /* 0x000fce0000410000 */
.L_x_4164:
[----:B------:R-:W-:Y:S05]  /*37d0*/  BSYNC B0 ;  /* 0x0000000000007941 */ /* 0x000fea0003800000 */
.L_x_4161:
[----:B------:R-:W0:Y:S02]  /*37e0*/  LDC.U8 R2, c[0x0][0x491] ;  /* 0x00012440ff027b82 */ /* 0x000e240000000000 */
        /* <DEDUP_REMOVED lines=11> */
[----:B------:R-:W0:Y:S02]  /*38a0*/  F2I.FTZ.TRUNC.NTZ R3, R24 ;  /* 0x0000001800037305 */ /* 0x000e24000021f100 */
[----:B0-----:R0:W-:Y:S01]  /*38b0*/  STG.E.U8 desc[UR36][R16.64], R3 ;  /* 0x0000000310007986 */ /* 0x0011e2000c101124 */
[----:B------:R-:W-:Y:S05]  /*38c0*/  BRA `(.L_x_4170) ;  /* 0x0000000c00547947 */ /* 0x000fea0003800000 */
.L_x_4168:
[----:B------:R-:W0:Y:S02]  /*38d0*/  F2I.S64.TRUNC R24, R24 ;  /* 0x0000001800187311 */ /* 0x000e24000020d900 */
[----:B0-----:R-:W-:-:S05]  /*38e0*/  IMAD.MOV.U32 R3, RZ, RZ, R24 ;  /* 0x000000ffff037224 */ /* 0x001fca00078e0018 */
[----:B------:R1:W-:Y:S01]  /*38f0*/  STG.E.U8 desc[UR36][R16.64], R3 ;  /* 0x0000000310007986 */ /* 0x0003e2000c101124 */
[----:B------:R-:W-:Y:S05]  /*3900*/  BRA `(.L_x_4170) ;  /* 0x0000000c00447947 */ /* 0x000fea0003800000 */
.L_x_4167:
[----:B------:R-:W-:-:S13]  /*3910*/  ISETP.NE.AND P0, PT, R0, 0x2, PT ;  /* 0x000000020000780c */ /* 0x000fda0003f05270 */
[----:B------:R-:W-:Y:S05]  /*3920*/  @!P0 BRA `(.L_x_4171) ;  /* 0x0000000000288947 */ /* 0x000fea0003800000 */
[----:B------:R-:W-:-:S13]  /*3930*/  ISETP.NE.AND P0, PT, R0, 0x3, PT ;  /* 0x000000030000780c */ /* 0x000fda0003f05270 */
[----:B------:R-:W-:Y:S05]  /*3940*/  @!P0 BRA `(.L_x_4172) ;  /* 0x0000000000148947 */ /* 0x000fea0003800000 */
[----:B------:R-:W-:-:S13]  /*3950*/  ISETP.NE.AND P0, PT, R0, 0x4, PT ;  /* 0x000000040000780c */ /* 0x000fda0003f05270 */
[----:B------:R-:W-:Y:S05]  /*3960*/  @P0 BRA `(.L_x_4169) ;  /* 0x0000000800d40947 */ /* 0x000fea0003800000 */
[----:B------:R-:W0:Y:S02]  /*3970*/  F2I.S64.TRUNC R24, R24 ;  /* 0x0000001800187311 */ /* 0x000e24000020d900 */
[----:B0-----:R4:W-:Y:S01]  /*3980*/  STG.E.64 desc[UR36][R16.64], R24 ;  /* 0x0000001810007986 */ /* 0x0019e2000c101b24 */
[----:B------:R-:W-:Y:S05]  /*3990*/  BRA `(.L_x_4170) ;  /* 0x0000000c00207947 */ /* 0x000fea0003800000 */
.L_x_4172:
[----:B------:R-:W0:Y:S02]  /*39a0*/  F2I.FTZ.TRUNC.NTZ R3, R24 ;  /* 0x0000001800037305 */ /* 0x000e24000021f100 */
[----:B0-----:R3:W-:Y:S01]  /*39b0*/  STG.E desc[UR36][R16.64], R3 ;  /* 0x0000000310007986 */ /* 0x0017e2000c101924 */
[----:B------:R-:W-:Y:S05]  /*39c0*/  BRA `(.L_x_4170) ;  /* 0x0000000c00147947 */ /* 0x000fea0003800000 */
.L_x_4171:
[----:B------:R-:W0:Y:S02]  /*39d0*/  F2I.FTZ.TRUNC.NTZ R3, R24 ;  /* 0x0000001800037305 */ /* 0x000e24000021f100 */
[----:B0-----:R2:W-:Y:S01]  /*39e0*/  STG.E.U16 desc[UR36][R16.64], R3 ;  /* 0x0000000310007986 */ /* 0x0015e2000c101524 */
[----:B------:R-:W-:Y:S05]  /*39f0*/  BRA `(.L_x_4170) ;  /* 0x0000000c00087947 */ /* 0x000fea0003800000 */
.L_x_4166:
[----:B------:R-:W-:-:S13]  /*3a00*/  ISETP.GT.AND P0, PT, R0, 0x6, PT ;  /* 0x000000060000780c */ /* 0x000fda0003f04270 */
[----:B------:R-:W-:Y:S05]  /*3a10*/  @P0 BRA `(.L_x_4173) ;  /* 0x0000000000240947 */ /* 0x000fea0003800000 */
[----:B------:R-:W-:-:S13]  /*3a20*/  ISETP.NE.AND P0, PT, R0, 0x5, PT ;  /* 0x000000050000780c */ /* 0x000fda0003f05270 */
[----:B------:R-:W-:Y:S05]  /*3a30*/  @!P0 BRA `(.L_x_4174) ;  /* 0x0000000000108947 */ /* 0x000fea0003800000 */
[----:B------:R-:W-:-:S13]  /*3a40*/  ISETP.NE.AND P0, PT, R0, 0x6, PT ;  /* 0x000000060000780c */ /* 0x000fda0003f05270 */
[----:B------:R-:W-:Y:S05]  /*3a50*/  @P0 BRA `(.L_x_4169) ;  /* 0x0000000800980947 */ /* 0x000fea0003800000 */
[----:B------:R0:W-:Y:S01]  /*3a60*/  STG.E desc[UR36][R16.64], R24 ;  /* 0x0000001810007986 */ /* 0x0001e2000c101924 */
[----:B------:R-:W-:Y:S05]  /*3a70*/  BRA `(.L_x_4170) ;  /* 0x0000000800e87947 */ /* 0x000fea0003800000 */
.L_x_4174:
[----:B------:R-:W-:-:S05]  /*3a80*/  F2FP.F16.F32.PACK_AB R24, RZ, R24 ;  /* 0x00000018ff18723e */ /* 0x000fca00000000ff */
[----:B------:R0:W-:Y:S01]  /*3a90*/  STG.E.U16 desc[UR36][R16.64], R24 ;  /* 0x0000001810007986 */ /* 0x0001e2000c101524 */
[----:B------:R-:W-:Y:S05]  /*3aa0*/  BRA `(.L_x_4170) ;  /* 0x0000000800dc7947 */ /* 0x000fea0003800000 */
.L_x_4173:
[----:B------:R-:W-:-:S13]  /*3ab0*/  ISETP.NE.AND P0, PT, R0, 0x7, PT ;  /* 0x000000070000780c */ /* 0x000fda0003f05270 */
[----:B------:R-:W-:Y:S05]  /*3ac0*/  @!P0 BRA `(.L_x_4175) ;  /* 0x0000000000248947 */ /* 0x000fea0003800000 */
[----:B------:R-:W-:-:S13]  /*3ad0*/  ISETP.NE.AND P0, PT, R0, 0x8, PT ;  /* 0x000000080000780c */ /* 0x000fda0003f05270 */
[----:B------:R-:W-:Y:S05]  /*3ae0*/  @!P0 BRA `(.L_x_4176) ;  /* 0x0000000000108947 */ /* 0x000fea0003800000 */
[----:B------:R-:W-:-:S13]  /*3af0*/  ISETP.NE.AND P0, PT, R0, 0x9, PT ;  /* 0x000000090000780c */ /* 0x000fda0003f05270 */
[----:B------:R-:W-:Y:S05]  /*3b00*/  @P0 BRA `(.L_x_4169) ;  /* 0x00000008006c0947 */ /* 0x000fea0003800000 */
[----:B------:R0:W-:Y:S01]  /*3b10*/  STG.E.64 desc[UR36][R16.64], R24 ;  /* 0x0000001810007986 */ /* 0x0001e2000c101b24 */
[----:B------:R-:W-:Y:S05]  /*3b20*/  BRA `(.L_x_4170) ;  /* 0x0000000800bc7947 */ /* 0x000fea0003800000 */
.L_x_4176:
[----:B------:R-:W-:-:S05]  /*3b30*/  F2FP.F16.F32.PACK_AB R25, R25, R24 ;  /* 0x000000181919723e */ /* 0x000fca00000000ff */
[----:B------:R0:W-:Y:S01]  /*3b40*/  STG.E desc[UR36][R16.64], R25 ;  /* 0x0000001910007986 */ /* 0x0001e2000c101924 */
[----:B------:R-:W-:Y:S05]  /*3b50*/  BRA `(.L_x_4170) ;  /* 0x0000000800b07947 */ /* 0x000fea0003800000 */
.L_x_4175:
[----:B------:R-:W-:-:S06]  /*3b60*/  FMUL.FTZ R2, R24, 1 ;  /* 0x3f80000018027820 */ /* 0x000fcc0000410000 */
[----:B------:R-:W0:Y:S02]  /*3b70*/  F2F.F64.F32 R2, R2 ;  /* 0x0000000200027310 */ /* 0x000e240000201800 */
[----:B0-----:R0:W-:Y:S01]  /*3b80*/  STG.E.64 desc[UR36][R16.64], R2 ;  /* 0x0000000210007986 */ /* 0x0011e2000c101b24 */
[----:B------:R-:W-:Y:S05]  /*3b90*/  BRA `(.L_x_4170) ;  /* 0x0000000800a07947 */ /* 0x000fea0003800000 */
.L_x_4165:
        /* <DEDUP_REMOVED lines=8> */
[----:B------:R-:W-:Y:S02]  /*3c20*/  FSETP.NEU.FTZ.AND P0, PT, R24, RZ, PT ;  /* 0x000000ff1800720b */ /* 0x000fe40003f1d000 */
[----:B------:R-:W-:-:S04]  /*3c30*/  FSETP.NEU.FTZ.AND P1, PT, R25, RZ, PT ;  /* 0x000000ff1900720b */ /* 0x000fc80003f3d000 */
[----:B------:R-:W-:-:S04]  /*3c40*/  PLOP3.LUT P0, PT, P0, P1, PT, 0xa8, 0x0 ;  /* 0x000000000000781c */ /* 0x000fc80000703570 */
[----:B------:R-:W-:-:S05]  /*3c50*/  SEL R3, RZ, 0x1, !P0 ;  /* 0x00000001ff037807 */ /* 0x000fca0004000000 */
[----:B------:R0:W-:Y:S01]  /*3c60*/  STG.E.U8 desc[UR36][R16.64], R3 ;  /* 0x0000000310007986 */ /* 0x0001e2000c101124 */
[----:B------:R-:W-:Y:S05]  /*3c70*/  BRA `(.L_x_4170) ;  /* 0x0000000800687947 */ /* 0x000fea0003800000 */
.L_x_4179:
[----:B------:R-:W-:Y:S01]  /*3c80*/  FMUL.FTZ R6, R25, 1 ;  /* 0x3f80000019067820 */ /* 0x000fe20000410000 */
[----:B------:R-:W-:-:S05]  /*3c90*/  FMUL.FTZ R4, R24, 1 ;  /* 0x3f80000018047820 */ /* 0x000fca0000410000 */
[----:B------:R-:W-:Y:S08]  /*3ca0*/  F2F.F64.F32 R6, R6 ;  /* 0x0000000600067310 */ /* 0x000ff00000201800 */
[----:B------:R-:W0:Y:S02]  /*3cb0*/  F2F.F64.F32 R4, R4 ;  /* 0x0000000400047310 */ /* 0x000e240000201800 */
[----:B0-----:R0:W-:Y:S01]  /*3cc0*/  STG.E.128 desc[UR36][R16.64], R4 ;  /* 0x0000000410007986 */ /* 0x0011e2000c101d24 */
[----:B------:R-:W-:Y:S05]  /*3cd0*/  BRA `(.L_x_4170) ;  /* 0x0000000800507947 */ /* 0x000fea0003800000 */
.L_x_4178:
[----:B------:R-:W-:-:S13]  /*3ce0*/  ISETP.NE.AND P0, PT, R0, 0xf, PT ;  /* 0x0000000f0000780c */ /* 0x000fda0003f05270 */
[----:B------:R-:W-:Y:S05]  /*3cf0*/  @!P0 BRA `(.L_x_4180) ;  /* 0x0000000000ac8947 */ /* 0x000fea0003800000 */
[----:B------:R-:W-:-:S13]  /*3d00*/  ISETP.NE.AND P0, PT, R0, 0x17, PT ;  /* 0x000000170000780c */ /* 0x000fda0003f05270 */
[----:B------:R-:W-:Y:S05]  /*3d10*/  @!P0 BRA `(.L_x_4181) ;  /* 0x0000000000508947 */ /* 0x000fea0003800000 */
[----:B------:R-:W-:-:S13]  /*3d20*/  ISETP.NE.AND P0, PT, R0, 0x18, PT ;  /* 0x000000180000780c */ /* 0x000fda0003f05270 */
[----:B------:R-:W-:Y:S05]  /*3d30*/  @P0 BRA `(.L_x_4169) ;  /* 0x0000000400e00947 */ /* 0x000fea0003800000 */
[C---:B------:R-:W-:Y:S01]  /*3d40*/  LOP3.LUT R2, R24.reuse, 0x7fffffff, RZ, 0xc0, !PT ;  /* 0x7fffffff18027812 */ /* 0x040fe200078ec0ff */
[----:B------:R-:W-:Y:S01]  /*3d50*/  BSSY B0, `(.L_x_4182) ;  /* 0x000000d000007945 */ /* 0x000fe20003800000 */
[----:B------:R-:W-:Y:S02]  /*3d60*/  LOP3.LUT R0, R24, 0x80000000, RZ, 0xc0, !PT ;  /* 0x8000000018007812 */ /* 0x000fe400078ec0ff */
[----:B------:R-:W-:Y:S02]  /*3d70*/  ISETP.GT.U32.AND P0, PT, R2, 0x43efffff, PT ;  /* 0x43efffff0200780c */ /* 0x000fe40003f04070 */
[----:B------:R-:W-:Y:S01]  /*3d80*/  SHF.R.U32.HI R5, RZ, 0x18, R0 ;  /* 0x00000018ff057819 */ /* 0x000fe20000011600 */
[----:B------:R-:W-:-:S10]  /*3d90*/  HFMA2.MMA R0, -RZ, RZ, 0, 7.569789886474609375e-06 ;  /* 0x0000007fff007435 */ /* 0x000fd400000001ff */
        /* <DEDUP_REMOVED lines=8> */
.L_x_4183:
[----:B------:R-:W-:Y:S05]  /*3e20*/  BSYNC B0 ;  /* 0x0000000000007941 */ /* 0x000fea0003800000 */
.L_x_4182:
[----:B------:R-:W-:-:S05]  /*3e30*/  LOP3.LUT R5, R0, R5, RZ, 0xfc, !PT ;  /* 0x0000000500057212 */ /* 0x000fca00078efcff */
[----:B------:R0:W-:Y:S01]  /*3e40*/  STG.E.U8 desc[UR36][R16.64], R5 ;  /* 0x0000000510007986 */ /* 0x0001e2000c101124 */
[----:B------:R-:W-:Y:S05]  /*3e50*/  BRA `(.L_x_4170) ;  /* 0x0000000400f07947 */ /* 0x000fea0003800000 */
.L_x_4181:
[----:B------:R-:W-:Y:S01]  /*3e60*/  LOP3.LUT R2, R24, 0x7fffffff, RZ, 0xc0, !PT ;  /* 0x7fffffff18027812 */ /* 0x000fe200078ec0ff */
[----:B------:R-:W-:Y:S03]  /*3e70*/  BSSY B0, `(.L_x_4184) ;  /* 0x000000e000007945 */ /* 0x000fe60003800000 */
        /* <DEDUP_REMOVED lines=10> */
.L_x_4185:
[----:B------:R-:W-:Y:S01]  /*3f20*/  IMAD.MOV.U32 R0, RZ, RZ, 0x7f ;  /* 0x0000007fff007424 */ /* 0x000fe200078e00ff */
[----:B------:R-:W-:-:S04]  /*3f30*/  ISETP.GT.U32.AND P0, PT, R2, 0x7f800000, PT ;  /* 0x7f8000000200780c */ /* 0x000fc80003f04070 */
[----:B------:R-:W-:-:S09]  /*3f40*/  SEL R0, R0, 0x7c, P0 ;  /* 0x0000007c00007807 */ /* 0x000fd20000000000 */
.L_x_4186:
[----:B------:R-:W-:Y:S05]  /*3f50*/  BSYNC B0 ;  /* 0x0000000000007941 */ /* 0x000fea0003800000 */
.L_x_4184:
[----:B------:R-:W-:-:S04]  /*3f60*/  LOP3.LUT R24, R24, 0x80000000, RZ, 0xc0, !PT ;  /* 0x8000000018187812 */ /* 0x000fc800078ec0ff */
[----:B------:R-:W-:-:S04]  /*3f70*/  SHF.R.U32.HI R3, RZ, 0x18, R24 ;  /* 0x00000018ff037819 */ /* 0x000fc80000011618 */
[----:B------:R-:W-:-:S05]  /*3f80*/  LOP3.LUT R3, R0, R3, RZ, 0xfc, !PT ;  /* 0x0000000300037212 */ /* 0x000fca00078efcff */
[----:B------:R0:W-:Y:S01]  /*3f90*/  STG.E.U8 desc[UR36][R16.64], R3 ;  /* 0x0000000310007986 */ /* 0x0001e2000c101124 */
[----:B------:R-:W-:Y:S05]  /*3fa0*/  BRA `(.L_x_4170) ;  /* 0x00000004009c7947 */ /* 0x000fea0003800000 */
.L_x_4180:
[----:B------:R-:W-:-:S05]  /*3fb0*/  F2FP.BF16.F32.PACK_AB R24, RZ, R24 ;  /* 0x00000018ff18723e */ /* 0x000fca00000010ff */
[----:B------:R0:W-:Y:S01]  /*3fc0*/  STG.E.U16 desc[UR36][R16.64], R24 ;  /* 0x0000001810007986 */ /* 0x0001e2000c101524 */
[----:B------:R-:W-:Y:S05]  /*3fd0*/  BRA `(.L_x_4170) ;  /* 0x0000000400907947 */ /* 0x000fea0003800000 */
.L_x_4177:
        /* <DEDUP_REMOVED lines=8> */
[----:B------:R-:W0:Y:S02]  /*4060*/  F2I.FTZ.U32.TRUNC.NTZ R3, R24 ;  /* 0x0000001800037305 */ /* 0x000e24000021f000 */
[----:B0-----:R0:W-:Y:S01]  /*4070*/  STG.E.U16 desc[UR36][R16.64], R3 ;  /* 0x0000000310007986 */ /* 0x0011e2000c101524 */
[----:B------:R-:W-:Y:S05]  /*4080*/  BRA `(.L_x_4170) ;  /* 0x0000000400647947 */ /* 0x000fea0003800000 */
.L_x_4189:
[----:B------:R-:W-:Y:S01]  /*4090*/  LOP3.LUT R2, R24, 0x7fffffff, RZ, 0xc0, !PT ;  /* 0x7fffffff18027812 */ /* 0x000fe200078ec0ff */
[----:B------:R-:W-:Y:S01]  /*40a0*/  BSSY B0, `(.L_x_4190) ;  /* 0x0000013000007945 */ /* 0x000fe20003800000 */
[----:B------:R-:W-:Y:S02]  /*40b0*/  IMAD.MOV.U32 R8, RZ, RZ, 0x80 ;  /* 0x00000080ff087424 */ /* 0x000fe400078e00ff */
        /* <DEDUP_REMOVED lines=13> */
.L_x_4192:
[----:B------:R-:W-:-:S04]  /*4190*/  LOP3.LUT R24, R24, 0x80000000, RZ, 0xc0, !PT ;  /* 0x8000000018187812 */ /* 0x000fc800078ec0ff */
[----:B------:R-:W-:-:S04]  /*41a0*/  SHF.R.U32.HI R3, RZ, 0x18, R24 ;  /* 0x00000018ff037819 */ /* 0x000fc80000011618 */
[----:B------:R-:W-:-:S04]  /*41b0*/  LOP3.LUT R0, R0, R3, RZ, 0xfc, !PT ;  /* 0x0000000300007212 */ /* 0x000fc800078efcff */
[----:B------:R-:W-:-:S07]  /*41c0*/  PRMT R8, R0, 0x7610, R8 ;  /* 0x0000761000087816 */ /* 0x000fce0000000008 */
.L_x_4191:
[----:B------:R-:W-:Y:S05]  /*41d0*/  BSYNC B0 ;  /* 0x0000000000007941 */ /* 0x000fea0003800000 */
.L_x_4190:
[----:B------:R0:W-:Y:S01]  /*41e0*/  STG.E.U8 desc[UR36][R16.64], R8 ;  /* 0x0000000810007986 */ /* 0x0001e2000c101124 */
[----:B------:R-:W-:Y:S05]  /*41f0*/  BRA `(.L_x_4170) ;  /* 0x0000000400087947 */ /* 0x000fea0003800000 */
.L_x_4188:
        /* <DEDUP_REMOVED lines=16> */
.L_x_4195:
[----:B------:R-:W-:-:S04]  /*4300*/  LOP3.LUT R24, R24, 0x80000000, RZ, 0xc0, !PT ;  /* 0x8000000018187812 */ /* 0x000fc800078ec0ff */
[----:B------:R-:W-:-:S04]  /*4310*/  SHF.R.U32.HI R3, RZ, 0x18, R24 ;  /* 0x00000018ff037819 */ /* 0x000fc80000011618 */
[----:B------:R-:W-:-:S04]  /*4320*/  LOP3.LUT R0, R0, R3, RZ, 0xfc, !PT ;  /* 0x0000000300007212 */ /* 0x000fc800078efcff */
[----:B------:R-:W-:-:S07]  /*4330*/  PRMT R8, R0, 0x7610, R8 ;  /* 0x0000761000087816 */ /* 0x000fce0000000008 */
.L_x_4194:
[----:B------:R-:W-:Y:S05]  /*4340*/  BSYNC B0 ;  /* 0x0000000000007941 */ /* 0x000fea0003800000 */
.L_x_4193:
[----:B------:R0:W-:Y:S01]  /*4350*/  STG.E.U8 desc[UR36][R16.64], R8 ;  /* 0x0000000810007986 */ /* 0x0001e2000c101124 */
[----:B------:R-:W-:Y:S05]  /*4360*/  BRA `(.L_x_4170) ;  /* 0x0000000000ac7947 */ /* 0x000fea0003800000 */
.L_x_4187:
[----:B------:R-:W-:-:S13]  /*4370*/  ISETP.NE.AND P0, PT, R0, 0x1c, PT ;  /* 0x0000001c0000780c */ /* 0x000fda0003f05270 */
[----:B------:R-:W-:Y:S05]  /*4380*/  @!P0 BRA `(.L_x_4196) ;  /* 0x00000000009c8947 */ /* 0x000fea0003800000 */
[----:B------:R-:W-:-:S13]  /*4390*/  ISETP.NE.AND P0, PT, R0, 0x1d, PT ;  /* 0x0000001d0000780c */ /* 0x000fda0003f05270 */
[----:B------:R-:W-:Y:S05]  /*43a0*/  @!P0 BRA `(.L_x_4197) ;  /* 0x0000000000888947 */ /* 0x000fea0003800000 */
[----:B------:R-:W-:-:S13]  /*43b0*/  ISETP.NE.AND P0, PT, R0, 0x2c, PT ;  /* 0x0000002c0000780c */ /* 0x000fda0003f05270 */
[----:B------:R-:W-:Y:S05]  /*43c0*/  @P0 BRA `(.L_x_4169) ;  /* 0x00000000003c0947 */ /* 0x000fea0003800000 */
        /* <DEDUP_REMOVED lines=15> */
.L_x_4169:
        /* <DEDUP_REMOVED lines=16> */
.L_x_4198:
[----:B------:R-:W-:Y:S05]  /*45c0*/  BRA `(.L_x_4170) ;  /* 0x0000000000147947 */ /* 0x000fea0003800000 */
.L_x_4197:
[----:B------:R-:W0:Y:S02]  /*45d0*/  F2I.U64.TRUNC R24, R24 ;  /* 0x0000001800187311 */ /* 0x000e24000020d800 */
[----:B0-----:R0:W-:Y:S01]  /*45e0*/  STG.E.64 desc[UR36][R16.64], R24 ;  /* 0x0000001810007986 */ /* 0x0011e2000c101b24 */
[----:B------:R-:W-:Y:S05]  /*45f0*/  BRA `(.L_x_4170) ;  /* 0x0000000000087947 */ /* 0x000fea0003800000 */
.L_x_4196:
[----:B------:R-:W0:Y:S02]  /*4600*/  F2I.FTZ.U32.TRUNC.NTZ R3, R24 ;  /* 0x0000001800037305 */ /* 0x000e24000021f000 */
[----:B0-----:R0:W-:Y:S02]  /*4610*/  STG.E desc[UR36][R16.64], R3 ;  /* 0x0000000310007986 */ /* 0x0011e4000c101924 */
.L_x_4170:
[----:B------:R-:W-:-:S05]  /*4620*/  LEA R18, R18, R23, 0x9 ;  /* 0x0000001712127211 */ /* 0x000fca00078e48ff */
[----:B------:R-:W-:-:S07]  /*4630*/  VIADD R19, R18, 0x80 ;  /* 0x0000008012137836 */ /* 0x000fce0000000000 */
.L_x_4099:
[----:B------:R-:W-:Y:S05]  /*4640*/  BSYNC B7 ;  /* 0x0000000000077941 */ /* 0x000fea0003800000 */
.L_x_4098:
        /* <DEDUP_REMOVED lines=358> */
.L_x_4201:
[----:B------:R-:W0:Y:S01]  /*5cb0*/  LDC.U8 R5, c[0x0][0x492] ;  /* 0x00012480ff057b82 */ /* 0x000e220000000000 */
[----:B------:R-:W-:Y:S01]  /*5cc0*/  ULDC.64 UR4, c[0x0][0x478] ;  /* 0x00011e0000047ab9 */ /* 0x000fe20000000a00 */
[----:B------:R-:W-:Y:S01]  /*5cd0*/  ULDC.64 UR6, c[0x0][0x480] ;  /* 0x0001200000067ab9 */ /* 0x000fe20000000a00 */
[----:B------:R-:W-:Y:S01]  /*5ce0*/  IADD3 R16, P0, R16, UR4, RZ ;  /* 0x0000000410107c10 */ /* 0x000fe2000ff1e0ff */
[----:B------:R-:W-:Y:S01]  /*5cf0*/  BSSY B6, `(.L_x_4202) ;  /* 0x00000f6000067945 */ /* 0x000fe20003800000 */
        /* <DEDUP_REMOVED lines=15> */
[----:B------:R-:W-:Y:S01]  /*5df0*/  MOV R23, RZ ;  /* 0x000000ff00177202 */ /* 0x000fe20000000f00 */
[----:B--2---:R0:W1:Y:S01]  /*5e00*/  I2F.S16 R22, R2 ;  /* 0x0000000200167306 */ /* 0x0040620000101400 */
[----:B------:R-:W-:Y:S05]  /*5e10*/  BRA `(.L_x_4208) ;  /* 0x0000000c008c7947 */ /* 0x000fea0003800000 */
.L_x_4206:
[----:B------:R-:W2:Y:S01]  /*5e20*/  LDG.E.U8 R2, desc[UR36][R2.64] ;  /* 0x0000002402027981 */ /* 0x000ea2000c1e1100 */
[----:B------:R-:W-:Y:S01]  /*5e30*/  IMAD.MOV.U32 R23, RZ, RZ, RZ ;  /* 0x000000ffff177224 */ /* 0x000fe200078e00ff */
[----:B--2---:R-:W-:Y:S01]  /*5e40*/  I2FP.F32.U32 R22, R2 ;  /* 0x0000000200167245 */ /* 0x004fe20000201000 */
[----:B------:R-:W-:Y:S06]  /*5e50*/  BRA `(.L_x_4208) ;  /* 0x0000000c007c7947 */ /* 0x000fec0003800000 */
.L_x_4205:
        /* <DEDUP_REMOVED lines=8> */
[----:B--2---:R2:W3:Y:S01]  /*5ee0*/  I2F.S64 R22, R2 ;  /* 0x0000000200167312 */ /* 0x0044e20000301400 */
[----:B------:R-:W-:Y:S05]  /*5ef0*/  BRA `(.L_x_4208) ;  /* 0x0000000c00547947 */ /* 0x000fea0003800000 */
.L_x_4210:
[----:B------:R-:W2:Y:S01]  /*5f00*/  LDG.E R2, desc[UR36][R2.64] ;  /* 0x0000002402027981 */ /* 0x000ea2000c1e1900 */
[----:B------:R-:W-:Y:S01]  /*5f10*/  IMAD.MOV.U32 R23, RZ, RZ, RZ ;  /* 0x000000ffff177224 */ /* 0x000fe200078e00ff */
[----:B--2---:R-:W-:Y:S01]  /*5f20*/  I2FP.F32.S32 R22, R2 ;  /* 0x0000000200167245 */ /* 0x004fe20000201400 */
[----:B------:R-:W-:Y:S06]  /*5f30*/  BRA `(.L_x_4208) ;  /* 0x0000000c00447947 */ /* 0x000fec0003800000 */
.L_x_4209:
[----:B------:R-:W2:Y:S01]  /*5f40*/  LDG.E.U16 R2, desc[UR36][R2.64] ;  /* 0x0000002402027981 */ /* 0x000ea2000c1e1500 */
[----:B------:R-:W-:Y:S01]  /*5f50*/  IMAD.MOV.U32 R23, RZ, RZ, RZ ;  /* 0x000000ffff177224 */ /* 0x000fe200078e00ff */
[----:B--2---:R4:W0:Y:S01]  /*5f60*/  I2F.S16 R22, R2 ;  /* 0x0000000200167306 */ /* 0x0048220000101400 */
[----:B------:R-:W-:Y:S05]  /*5f70*/  BRA `(.L_x_4208) ;  /* 0x0000000c00347947 */ /* 0x000fea0003800000 */
.L_x_4204:
        /* <DEDUP_REMOVED lines=9> */
.L_x_4212:
[----:B------:R-:W2:Y:S01]  /*6010*/  LDG.E.U16 R2, desc[UR36][R2.64] ;  /* 0x0000002402027981 */ /* 0x000ea2000c1e1500 */
[----:B------:R-:W-:Y:S02]  /*6020*/  IMAD.MOV.U32 R23, RZ, RZ, RZ ;  /* 0x000000ffff177224 */ /* 0x000fe400078e00ff */
[----:B--2---:R-:W-:Y:S01]  /*6030*/  HADD2.F32 R22, -RZ, R2.H0_H0 ;  /* 0x20000002ff167230 */ /* 0x004fe20000004100 */
[----:B------:R-:W-:Y:S06]  /*6040*/  BRA `(.L_x_4208) ;  /* 0x0000000c00007947 */ /* 0x000fec0003800000 */
.L_x_4211:
        /* <DEDUP_REMOVED lines=8> */
.L_x_4214:
[----:B------:R-:W2:Y:S02]  /*60d0*/  LDG.E R2, desc[UR36][R2.64] ;  /* 0x0000002402027981 */ /* 0x000ea4000c1e1900 */
[--C-:B--2---:R-:W-:Y:S02]  /*60e0*/  HADD2.F32 R23, -RZ, R2.reuse.H1_H1 ;  /* 0x30000002ff177230 */ /* 0x104fe40000004100 */
[----:B------:R-:W-:Y:S01]  /*60f0*/  HADD2.F32 R22, -RZ, R2.H0_H0 ;  /* 0x20000002ff167230 */ /* 0x000fe20000004100 */
[----:B------:R-:W-:Y:S06]  /*6100*/  BRA `(.L_x_4208) ;  /* 0x0000000800d07947 */ /* 0x000fec0003800000 */
.L_x_4213:
        /* <DEDUP_REMOVED lines=8> */
.L_x_4203:
        /* <DEDUP_REMOVED lines=13> */
.L_x_4217:
        /* <DEDUP_REMOVED lines=10> */
.L_x_4216:
        /* <DEDUP_REMOVED lines=27> */
.L_x_4219:
[----:B------:R-:W2:Y:S01]  /*64b0*/  LDG.E.U8 R2, desc[UR36][R2.64] ;  /* 0x0000002402027981 */ /* 0x000ea2000c1e1100 */
[----:B------:R-:W-:Y:S01]  /*64c0*/  MOV R23, RZ ;  /* 0x000000ff00177202 */ /* 0x000fe20000000f00 */
        /* <DEDUP_REMOVED lines=12> */
.L_x_4218:
[----:B------:R-:W2:Y:S01]  /*6590*/  LDG.E.U16 R2, desc[UR36][R2.64] ;  /* 0x0000002402027981 */ /* 0x000ea2000c1e1500 */
[----:B------:R-:W-:Y:S02]  /*65a0*/  IMAD.MOV.U32 R23, RZ, RZ, RZ ;  /* 0x000000ffff177224 */ /* 0x000fe400078e00ff */
[----:B--2---:R-:W-:Y:S01]  /*65b0*/  IMAD.U32 R22, R2, 0x10000, RZ ;  /* 0x0001000002167824 */ /* 0x004fe200078e00ff */
[----:B------:R-:W-:Y:S06]  /*65c0*/  BRA `(.L_x_4208) ;  /* 0x0000000400a07947 */ /* 0x000fec0003800000 */
.L_x_4215:
        /* <DEDUP_REMOVED lines=12> */
.L_x_4222:
        /* <DEDUP_REMOVED lines=20> */
.L_x_4224:
[----:B------:R-:W-:Y:S05]  /*67d0*/  BSYNC B0 ;  /* 0x0000000000007941 */ /* 0x000fea0003800000 */
.L_x_4223:
[----:B------:R-:W-:Y:S01]  /*67e0*/  IMAD.SHL.U32 R2, R2, 0x100000, RZ ;  /* 0x0010000002027824 */ /* 0x000fe200078e00ff */
[----:B------:R-:W-:-:S04]  /*67f0*/  LEA R3, R0, 0x3b800000, 0x17 ;  /* 0x3b80000000037811 */ /* 0x000fc800078eb8ff */
[----:B------:R-:W-:Y:S01]  /*6800*/  LOP3.LUT R22, R3, R2, R22, 0xfe, !PT ;  /* 0x0000000203167212 */ /* 0x000fe200078efe16 */
[----:B------:R-:W-:Y:S06]  /*6810*/  BRA `(.L_x_4208) ;  /* 0x00000004000c7947 */ /* 0x000fec0003800000 */
.L_x_4221:
        /* <DEDUP_REMOVED lines=20> */
.L_x_4226:
[----:B------:R-:W-:Y:S05]  /*6960*/  BSYNC B0 ;  /* 0x0000000000007941 */ /* 0x000fea0003800000 */
.L_x_4225:
[----:B------:R-:W-:Y:S01]  /*6970*/  IMAD.SHL.U32 R2, R2, 0x200000, RZ ;  /* 0x0020000002027824 */ /* 0x000fe200078e00ff */
[----:B------:R-:W-:-:S04]  /*6980*/  LEA R3, R0, 0x37800000, 0x17 ;  /* 0x3780000000037811 */ /* 0x000fc800078eb8ff */
[----:B------:R-:W-:Y:S01]  /*6990*/  LOP3.LUT R22, R3, R2, R22, 0xfe, !PT ;  /* 0x0000000203167212 */ /* 0x000fe200078efe16 */
[----:B------:R-:W-:Y:S06]  /*69a0*/  BRA `(.L_x_4208) ;  /* 0x0000000000a87947 */ /* 0x000fec0003800000 */
.L_x_4220:
        /* <DEDUP_REMOVED lines=14> */
.L_x_4230:
[----:B------:R-:W-:Y:S05]  /*6a90*/  BSYNC B0 ;  /* 0x0000000000007941 */ /* 0x000fea0003800000 */
.L_x_4229:
[----:B------:R-:W-:Y:S01]  /*6aa0*/  IMAD.MOV.U32 R23, RZ, RZ, RZ ;  /* 0x000000ffff177224 */ /* 0x000fe200078e00ff */
[----:B------:R-:W-:Y:S06]  /*6ab0*/  BRA `(.L_x_4208) ;  /* 0x0000000000647947 */ /* 0x000fec0003800000 */
.L_x_4207:
        /* <DEDUP_REMOVED lines=16> */
.L_x_4231:
[----:B------:R-:W-:Y:S01]  /*6bc0*/  CS2R R22, SRZ ;  /* 0x0000000000167805 */ /* 0x000fe2000001ff00 */
[----:B------:R-:W-:Y:S06]  /*6bd0*/  BRA `(.L_x_4208) ;  /* 0x00000000001c7947 */ /* 0x000fec0003800000 */
.L_x_4228:
[----:B------:R-:W2:Y:S01]  /*6be0*/  LDG.E.64 R2, desc[UR36][R2.64] ;  /* 0x0000002402027981 */ /* 0x000ea2000c1e1b00 */
[----:B------:R-:W-:Y:S01]  /*6bf0*/  IMAD.MOV.U32 R23, RZ, RZ, RZ ;  /* 0x000000ffff177224 */ /* 0x000fe200078e00ff */
[----:B--2---:R0:W1:Y:S01]  /*6c00*/  I2F.U64 R22, R2 ;  /* 0x0000000200167312 */ /* 0x0040620000301000 */
[----:B------:R-:W-:Y:S05]  /*6c10*/  BRA `(.L_x_4208) ;  /* 0x00000000000c7947 */ /* 0x000fea0003800000 */
.L_x_4227:
[----:B------:R-:W2:Y:S01]  /*6c20*/  LDG.E R2, desc[UR36][R2.64] ;  /* 0x0000002402027981 */ /* 0x000ea2000c1e1900 */
[----:B------:R-:W-:Y:S01]  /*6c30*/  IMAD.MOV.U32 R23, RZ, RZ, RZ ;  /* 0x000000ffff177224 */ /* 0x000fe200078e00ff */
[----:B--2---:R-:W-:-:S07]  /*6c40*/  I2FP.F32.U32 R22, R2 ;  /* 0x0000000200167245 */ /* 0x004fce0000201000 */
.L_x_4208:
[----:B------:R-:W-:Y:S05]  /*6c50*/  BSYNC B6 ;  /* 0x0000000000067941 */ /* 0x000fea0003800000 */
.L_x_4202:
[----:B0-2-4-:R-:W0:Y:S01]  /*6c60*/  LDC.U8 R2, c[0x0][0x493] ;  /* 0x000124c0ff027b82 */ /* 0x015e220000000000 */
        /* <DEDUP_REMOVED lines=19> */
.L_x_4236:
[----:B------:R-:W2:Y:S01]  /*6da0*/  LDG.E.U8 R2, desc[UR36][R4.64] ;  /* 0x0000002404027981 */ /* 0x000ea2000c1e1100 */
[----:B------:R-:W-:Y:S01]  /*6db0*/  IMAD.MOV.U32 R3, RZ, RZ, RZ ;  /* 0x000000ffff037224 */ /* 0x000fe200078e00ff */
[----:B--2---:R-:W-:Y:S01]  /*6dc0*/  I2FP.F32.U32 R2, R2 ;  /* 0x0000000200027245 */ /* 0x004fe20000201000 */
[----:B------:R-:W-:Y:S06]  /*6dd0*/  BRA `(.L_x_4238) ;  /* 0x0000000c007c7947 */ /* 0x000fec0003800000 */
.L_x_4235:
        /* <DEDUP_REMOVED lines=10> */
.L_x_4240:
[----:B------:R-:W2:Y:S01]  /*6e80*/  LDG.E R2, desc[UR36][R4.64] ;  /* 0x0000002404027981 */ /* 0x000ea2000c1e1900 */
[----:B------:R-:W-:Y:S01]  /*6e90*/  IMAD.MOV.U32 R3, RZ, RZ, RZ ;  /* 0x000000ffff037224 */ /* 0x000fe200078e00ff */
[----:B--2---:R-:W-:Y:S01]  /*6ea0*/  I2FP.F32.S32 R2, R2 ;  /* 0x0000000200027245 */ /* 0x004fe20000201400 */
[----:B------:R-:W-:Y:S06]  /*6eb0*/  BRA `(.L_x_4238) ;  /* 0x0000000c00447947 */ /* 0x000fec0003800000 */
.L_x_4239:
[----:B------:R-:W2:Y:S01]  /*6ec0*/  LDG.E.U16 R2, desc[UR36][R4.64] ;  /* 0x0000002404027981 */ /* 0x000ea2000c1e1500 */
[----:B------:R-:W-:Y:S01]  /*6ed0*/  IMAD.MOV.U32 R3, RZ, RZ, RZ ;  /* 0x000000ffff037224 */ /* 0x000fe200078e00ff */
[----:B--2---:R-:W4:Y:S01]  /*6ee0*/  I2F.S16 R2, R2 ;  /* 0x0000000200027306 */ /* 0x004f220000101400 */
[----:B------:R-:W-:Y:S05]  /*6ef0*/  BRA `(.L_x_4238) ;  /* 0x0000000c00347947 */ /* 0x000fea0003800000 */
.L_x_4234:
        /* <DEDUP_REMOVED lines=9> */
.L_x_4242:
[----:B------:R-:W2:Y:S01]  /*6f90*/  LDG.E.U16 R2, desc[UR36][R4.64] ;  /* 0x0000002404027981 */ /* 0x000ea2000c1e1500 */
[----:B------:R-:W-:Y:S02]  /*6fa0*/  IMAD.MOV.U32 R3, RZ, RZ, RZ ;  /* 0x000000ffff037224 */ /* 0x000fe400078e00ff */
[----:B--2---:R-:W-:Y:S01]  /*6fb0*/  HADD2.F32 R2, -RZ, R2.H0_H0 ;  /* 0x20000002ff027230 */ /* 0x004fe20000004100 */
[----:B------:R-:W-:Y:S06]  /*6fc0*/  BRA `(.L_x_4238) ;  /* 0x0000000c00007947 */ /* 0x000fec0003800000 */
.L_x_4241:
        /* <DEDUP_REMOVED lines=8> */
.L_x_4244:
[----:B------:R-:W2:Y:S02]  /*7050*/  LDG.E R2, desc[UR36][R4.64] ;  /* 0x0000002404027981 */ /* 0x000ea4000c1e1900 */
[--C-:B--2---:R-:W-:Y:S02]  /*7060*/  HADD2.F32 R3, -RZ, R2.reuse.H1_H1 ;  /* 0x30000002ff037230 */ /* 0x104fe40000004100 */
[----:B------:R-:W-:Y:S01]  /*7070*/  HADD2.F32 R2, -RZ, R2.H0_H0 ;  /* 0x20000002ff027230 */ /* 0x000fe20000004100 */
[----:B------:R-:W-:Y:S06]  /*7080*/  BRA `(.L_x_4238) ;  /* 0x0000000800d07947 */ /* 0x000fec0003800000 */
.L_x_4243:
        /* <DEDUP_REMOVED lines=8> */
.L_x_4233:
        /* <DEDUP_REMOVED lines=13> */
.L_x_4247:
        /* <DEDUP_REMOVED lines=10> */
.L_x_4246:
        /* <DEDUP_REMOVED lines=27> */
.L_x_4249:
        /* <DEDUP_REMOVED lines=14> */
.L_x_4248:
[----:B------:R-:W2:Y:S01]  /*7510*/  LDG.E.U16 R2, desc[UR36][R4.64] ;  /* 0x0000002404027981 */ /* 0x000ea2000c1e1500 */
[----:B------:R-:W-:Y:S02]  /*7520*/  IMAD.MOV.U32 R3, RZ, RZ, RZ ;  /* 0x000000ffff037224 */ /* 0x000fe400078e00ff */
[----:B--2---:R-:W-:Y:S01]  /*7530*/  IMAD.U32 R2, R2, 0x10000, RZ ;  /* 0x0001000002027824 */ /* 0x004fe200078e00ff */
[----:B------:R-:W-:Y:S06]  /*7540*/  BRA `(.L_x_4238) ;  /* 0x0000000400a07947 */ /* 0x000fec0003800000 */
.L_x_4245:
        /* <DEDUP_REMOVED lines=12> */
.L_x_4252:
        /* <DEDUP_REMOVED lines=20> */
.L_x_4254:
[----:B------:R-:W-:Y:S05]  /*7750*/  BSYNC B0 ;  /* 0x0000000000007941 */ /* 0x000fea0003800000 */
.L_x_4253:
[----:B------:R-:W-:Y:S01]  /*7760*/  IMAD.SHL.U32 R2, R2, 0x100000, RZ ;  /* 0x0010000002027824 */ /* 0x000fe200078e00ff */
[----:B------:R-:W-:-:S04]  /*7770*/  LEA R5, R0, 0x3b800000, 0x17 ;  /* 0x3b80000000057811 */ /* 0x000fc800078eb8ff */
[----:B------:R-:W-:Y:S01]  /*7780*/  LOP3.LUT R2, R5, R2, R6, 0xfe, !PT ;  /* 0x0000000205027212 */ /* 0x000fe200078efe06 */
[----:B------:R-:W-:Y:S06]  /*7790*/  BRA `(.L_x_4238) ;  /* 0x00000004000c7947 */ /* 0x000fec0003800000 */
.L_x_4251:
[----:B------:R-:W2:Y:S01]  /*77a0*/  LDG.E.U8 R5, desc[UR36][R4.64] ;  /* 0x0000002404057981 */ /* 0x000ea2000c1e1100 */
[----:B------:R-:W-:Y:S02]  /*77b0*/  CS2R R2, SRZ ;  /* 0x0000000000027805 */ /* 0x000fe4000001ff00 */
[----:B--2---:R-:W-:-:S13]  /*77c0*/  ISETP.NE.AND P0, PT, R5, RZ, PT ;  /* 0x000000ff0500720c */ /* 0x004fda0003f05270 */
[----:B------:R-:W-:Y:S05]  /*77d0*/  @!P0 BRA `(.L_x_4238) ;  /* 0x0000000000fc8947 */ /* 0x000fea0003800000 */
[----:B------:R-:W-:-:S13]  /*77e0*/  ISETP.NE.AND P0, PT, R5, 0x80, PT ;  /* 0x000000800500780c */ /* 0x000fda0003f05270 */
[----:B------:R-:W-:Y:S01]  /*77f0*/  @!P0 MOV R2, 0x7f800001 ;  /* 0x7f80000100028802 */ /* 0x000fe20000000f00 */
        /* <DEDUP_REMOVED lines=14> */
.L_x_4256:
[----:B------:R-:W-:Y:S05]  /*78e0*/  BSYNC B0 ;  /* 0x0000000000007941 */ /* 0x000fea0003800000 */
.L_x_4255:
[----:B------:R-:W-:Y:S01]  /*78f0*/  IMAD.SHL.U32 R2, R2, 0x200000, RZ ;  /* 0x0020000002027824 */ /* 0x000fe200078e00ff */
[----:B------:R-:W-:-:S04]  /*7900*/  LEA R5, R0, 0x37800000, 0x17 ;  /* 0x3780000000057811 */ /* 0x000fc800078eb8ff */
[----:B------:R-:W-:Y:S01]  /*7910*/  LOP3.LUT R2, R5, R2, R6, 0xfe, !PT ;  /* 0x0000000205027212 */ /* 0x000fe200078efe06 */
[----:B------:R-:W-:Y:S06]  /*7920*/  BRA `(.L_x_4238) ;  /* 0x0000000000a87947 */ /* 0x000fec0003800000 */
.L_x_4250:
        /* <DEDUP_REMOVED lines=14> */
.L_x_4260:
[----:B------:R-:W-:Y:S05]  /*7a10*/  BSYNC B0 ;  /* 0x0000000000007941 */ /* 0x000fea0003800000 */
.L_x_4259:
[----:B------:R-:W-:Y:S01]  /*7a20*/  IMAD.MOV.U32 R3, RZ, RZ, RZ ;  /* 0x000000ffff037224 */ /* 0x000fe200078e00ff */
[----:B------:R-:W-:Y:S06]  /*7a30*/  BRA `(.L_x_4238) ;  /* 0x0000000000647947 */ /* 0x000fec0003800000 */
.L_x_4237:
        /* <DEDUP_REMOVED lines=15> */
[----:B01-3-5:R-:W-:Y:S05]  /*7b30*/  CALL.ABS.NOINC R2 ;  /* 0x0000000002007343 */ /* 0x02bfea0003c00000 */
.L_x_4261:
[----:B------:R-:W-:Y:S01]  /*7b40*/  CS2R R2, SRZ ;  /* 0x0000000000027805 */ /* 0x000fe2000001ff00 */
[----:B------:R-:W-:Y:S06]  /*7b50*/  BRA `(.L_x_4238) ;  /* 0x00000000001c7947 */ /* 0x000fec0003800000 */
.L_x_4258:
[----:B------:R-:W2:Y:S01]  /*7b60*/  LDG.E.64 R4, desc[UR36][R4.64] ;  /* 0x0000002404047981 */ /* 0x000ea2000c1e1b00 */
[----:B------:R-:W-:Y:S01]  /*7b70*/  IMAD.MOV.U32 R3, RZ, RZ, RZ ;  /* 0x000000ffff037224 */ /* 0x000fe200078e00ff */
[----:B--2---:R0:W2:Y:S01]  /*7b80*/  I2F.U64 R2, R4 ;  /* 0x0000000400027312 */ /* 0x0040a20000301000 */
[----:B------:R-:W-:Y:S05]  /*7b90*/  BRA `(.L_x_4238) ;  /* 0x00000000000c7947 */ /* 0x000fea0003800000 */
.L_x_4257:
[----:B------:R-:W2:Y:S01]  /*7ba0*/  LDG.E R2, desc[UR36][R4.64] ;  /* 0x0000002404027981 */ /* 0x000ea2000c1e1900 */
[----:B------:R-:W-:Y:S01]  /*7bb0*/  HFMA2.MMA R3, -RZ, RZ, 0, 0 ;  /* 0x00000000ff037435 */ /* 0x000fe200000001ff */
[----:B--2---:R-:W-:-:S10]  /*7bc0*/  I2FP.F32.U32 R2, R2 ;  /* 0x0000000200027245 */ /* 0x004fd40000201000 */
.L_x_4238:
[----:B------:R-:W-:Y:S05]  /*7bd0*/  BSYNC B6 ;  /* 0x0000000000067941 */ /* 0x000fea0003800000 */
.L_x_4232:
[----:B0-2-45:R-:W-:Y:S01]  /*7be0*/  FSETP.GE.FTZ.AND P0, PT, |R2|, |R3|, PT ;  /* 0x400000030200720b */ /* 0x035fe20003f16200 */
[----:B------:R-:W-:-:S12]  /*7bf0*/  BSSY B0, `(.L_x_4262) ;  /* 0x000001d000007945 */ /* 0x000fd80003800000 */
[----:B------:R-:W-:Y:S05]  /*7c00*/  @!P0 BRA `(.L_x_4263) ;  /* 0x00000000004c8947 */ /* 0x000fea0003800000 */
[C---:B------:R-:W-:Y:S01]  /*7c10*/  FSETP.NEU.FTZ.AND P1, PT, |R2|.reuse, RZ, PT ;  /* 0x000000ff0200720b */ /* 0x040fe20003f3d200 */
[----:B------:R-:W-:Y:S01]  /*7c20*/  FADD.FTZ R4, |R2|, -RZ ;  /* 0x800000ff02047221 */ /* 0x000fe20000010200 */
[C---:B------:R-:W-:Y:S01]  /*7c30*/  FSETP.NEU.FTZ.AND P0, PT, |R3|.reuse, RZ, PT ;  /* 0x000000ff0300720b */ /* 0x040fe20003f1d200 */
[----:B------:R-:W-:-:S12]  /*7c40*/  FADD.FTZ R0, |R3|, -RZ ;  /* 0x800000ff03007221 */ /* 0x000fd80000010200 */
[----:B------:R-:W-:Y:S05]  /*7c50*/  @!P0 BRA !P1, `(.L_x_4264) ;  /* 0x0000000000248947 */ /* 0x000fea0004800000 */
[----:B------:R-:W0:Y:S02]  /*7c60*/  MUFU.RCP R0, R2 ;  /* 0x0000000200007308 */ /* 0x000e240000001000 */
[----:B0-----:R-:W-:-:S04]  /*7c70*/  FMUL.FTZ R5, R0, R3 ;  /* 0x0000000300057220 */ /* 0x001fc80000410000 */
[C---:B------:R-:W-:Y:S01]  /*7c80*/  FFMA.FTZ R3, R5.reuse, R3, R2 ;  /* 0x0000000305037223 */ /* 0x040fe20000010002 */
[C---:B-1-3--:R-:W-:Y:S01]  /*7c90*/  FFMA.FTZ R0, R5.reuse, R23, R22 ;  /* 0x0000001705007223 */ /* 0x04afe20000010016 */
[----:B------:R-:W-:-:S04]  /*7ca0*/  FFMA.FTZ R4, R5, -R22, R23 ;  /* 0x8000001605047223 */ /* 0x000fc80000010017 */
[----:B------:R-:W0:Y:S02]  /*7cb0*/  MUFU.RCP R3, R3 ;  /* 0x0000000300037308 */ /* 0x000e240000001000 */
[C---:B0-----:R-:W-:Y:S01]  /*7cc0*/  FMUL.FTZ R22, R3.reuse, R0 ;  /* 0x0000000003167220 */ /* 0x041fe20000410000 */
[----:B------:R-:W-:Y:S01]  /*7cd0*/  FMUL.FTZ R23, R3, R4 ;  /* 0x0000000403177220 */ /* 0x000fe20000410000 */
[----:B------:R-:W-:Y:S06]  /*7ce0*/  BRA `(.L_x_4265) ;  /* 0x0000000000347947 */ /* 0x000fec0003800000 */
.L_x_4264:
[----:B------:R-:W1:Y:S08]  /*7cf0*/  MUFU.RCP R3, R4 ;  /* 0x0000000400037308 */ /* 0x000e700000001000 */
[----:B------:R-:W0:Y:S01]  /*7d00*/  MUFU.RCP R0, R0 ;  /* 0x0000000000007308 */ /* 0x000e220000001000 */
[----:B-1-3--:R-:W-:Y:S01]  /*7d10*/  FMUL.FTZ R22, R3, R22 ;  /* 0x0000001603167220 */ /* 0x00afe20000410000 */
[----:B0-----:R-:W-:Y:S01]  /*7d20*/  FMUL.FTZ R23, R0, R23 ;  /* 0x0000001700177220 */ /* 0x001fe20000410000 */
[----:B------:R-:W-:Y:S06]  /*7d30*/  BRA `(.L_x_4265) ;  /* 0x0000000000207947 */ /* 0x000fec0003800000 */
.L_x_4263:
[----:B------:R-:W0:Y:S02]  /*7d40*/  MUFU.RCP R5, R3 ;  /* 0x0000000300057308 */ /* 0x000e240000001000 */
[----:B0-----:R-:W-:-:S04]  /*7d50*/  FMUL.FTZ R0, R5, R2 ;  /* 0x0000000205007220 */ /* 0x001fc80000410000 */
[C---:B------:R-:W-:Y:S01]  /*7d60*/  FFMA.FTZ R2, R0.reuse, R2, R3 ;  /* 0x0000000200027223 */ /* 0x040fe20000010003 */
[C---:B-1-3--:R-:W-:Y:S01]  /*7d70*/  FFMA.FTZ R5, R0.reuse, R22, R23 ;  /* 0x0000001600057223 */ /* 0x04afe20000010017 */
[----:B------:R-:W-:-:S04]  /*7d80*/  FFMA.FTZ R23, R0, R23, -R22 ;  /* 0x0000001700177223 */ /* 0x000fc80000010816 */
[----:B------:R-:W0:Y:S02]  /*7d90*/  MUFU.RCP R2, R2 ;  /* 0x0000000200027308 */ /* 0x000e240000001000 */
[C---:B0-----:R-:W-:Y:S01]  /*7da0*/  FMUL.FTZ R22, R2.reuse, R5 ;  /* 0x0000000502167220 */ /* 0x041fe20000410000 */
[----:B------:R-:W-:-:S07]  /*7db0*/  FMUL.FTZ R23, R2, R23 ;  /* 0x0000001702177220 */ /* 0x000fce0000410000 */
.L_x_4265:
[----:B------:R-:W-:Y:S05]  /*7dc0*/  BSYNC B0 ;  /* 0x0000000000007941 */ /* 0x000fea0003800000 */
.L_x_4262:
        /* <DEDUP_REMOVED lines=15> */
.L_x_4269:
[----:B------:R-:W0:Y:S02]  /*7ec0*/  F2I.S64.TRUNC R22, R22 ;  /* 0x0000001600167311 */ /* 0x000e24000020d900 */
[----:B0-----:R-:W-:-:S05]  /*7ed0*/  IMAD.MOV.U32 R3, RZ, RZ, R22 ;  /* 0x000000ffff037224 */ /* 0x001fca00078e0016 */
[----:B------:R0:W-:Y:S01]  /*7ee0*/  STG.E.U8 desc[UR36][R16.64], R3 ;  /* 0x0000000310007986 */ /* 0x0001e2000c101124 */
[----:B------:R-:W-:Y:S05]  /*7ef0*/  BRA `(.L_x_4271) ;  /* 0x0000000c00447947 */ /* 0x000fea0003800000 */
.L_x_4268:
        /* <DEDUP_REMOVED lines=9> */
.L_x_4273:
[----:B------:R-:W0:Y:S02]  /*7f90*/  F2I.FTZ.TRUNC.NTZ R3, R22 ;  /* 0x0000001600037305 */ /* 0x000e24000021f100 */
[----:B0-----:R3:W-:Y:S01]  /*7fa0*/  STG.E desc[UR36][R16.64], R3 ;  /* 0x0000000310007986 */ /* 0x0017e2000c101924 */
[----:B------:R-:W-:Y:S05]  /*7fb0*/  BRA `(.L_x_4271) ;  /* 0x0000000c00147947 */ /* 0x000fea0003800000 */
.L_x_4272:
[----:B------:R-:W0:Y:S02]  /*7fc0*/  F2I.FTZ.TRUNC.NTZ R3, R22 ;  /* 0x0000001600037305 */ /* 0x000e24000021f100 */
[----:B0-----:R2:W-:Y:S01]  /*7fd0*/  STG.E.U16 desc[UR36][R16.64], R3 ;  /* 0x0000000310007986 */ /* 0x0015e2000c101524 */
[----:B------:R-:W-:Y:S05]  /*7fe0*/  BRA `(.L_x_4271) ;  /* 0x0000000c00087947 */ /* 0x000fea0003800000 */
.L_x_4267:
        /* <DEDUP_REMOVED lines=8> */
.L_x_4275:
[----:B------:R-:W-:-:S05]  /*8070*/  F2FP.F16.F32.PACK_AB R22, RZ, R22 ;  /* 0x00000016ff16723e */ /* 0x000fca00000000ff */
[----:B------:R0:W-:Y:S01]  /*8080*/  STG.E.U16 desc[UR36][R16.64], R22 ;  /* 0x0000001610007986 */ /* 0x0001e2000c101524 */
[----:B------:R-:W-:Y:S05]  /*8090*/  BRA `(.L_x_4271) ;  /* 0x0000000800dc7947 */ /* 0x000fea0003800000 */
.L_x_4274:
        /* <DEDUP_REMOVED lines=8> */
.L_x_4277:
[----:B------:R-:W-:-:S05]  /*8120*/  F2FP.F16.F32.PACK_AB R23, R23, R22 ;  /* 0x000000161717723e */ /* 0x000fca00000000ff */
[----:B------:R0:W-:Y:S01]  /*8130*/  STG.E desc[UR36][R16.64], R23 ;  /* 0x0000001710007986 */ /* 0x0001e2000c101924 */
[----:B------:R-:W-:Y:S05]  /*8140*/  BRA `(.L_x_4271) ;  /* 0x0000000800b07947 */ /* 0x000fea0003800000 */
.L_x_4276:
[----:B------:R-:W-:-:S06]  /*8150*/  FMUL.FTZ R2, R22, 1 ;  /* 0x3f80000016027820 */ /* 0x000fcc0000410000 */
[----:B------:R-:W0:Y:S02]  /*8160*/  F2F.F64.F32 R2, R2 ;  /* 0x0000000200027310 */ /* 0x000e240000201800 */
[----:B0-----:R0:W-:Y:S01]  /*8170*/  STG.E.64 desc[UR36][R16.64], R2 ;  /* 0x0000000210007986 */ /* 0x0011e2000c101b24 */
[----:B------:R-:W-:Y:S05]  /*8180*/  BRA `(.L_x_4271) ;  /* 0x0000000800a07947 */ /* 0x000fea0003800000 */
.L_x_4266:
        /* <DEDUP_REMOVED lines=14> */
.L_x_4280:
[----:B------:R-:W-:Y:S01]  /*8270*/  FMUL.FTZ R6, R23, 1 ;  /* 0x3f80000017067820 */ /* 0x000fe20000410000 */
[----:B------:R-:W-:-:S05]  /*8280*/  FMUL.FTZ R4, R22, 1 ;  /* 0x3f80000016047820 */ /* 0x000fca0000410000 */
[----:B------:R-:W-:Y:S08]  /*8290*/  F2F.F64.F32 R6, R6 ;  /* 0x0000000600067310 */ /* 0x000ff00000201800 */
[----:B------:R-:W0:Y:S02]  /*82a0*/  F2F.F64.F32 R4, R4 ;  /* 0x0000000400047310 */ /* 0x000e240000201800 */
[----:B0-----:R0:W-:Y:S01]  /*82b0*/  STG.E.128 desc[UR36][R16.64], R4 ;  /* 0x0000000410007986 */ /* 0x0011e2000c101d24 */
[----:B------:R-:W-:Y:S05]  /*82c0*/  BRA `(.L_x_4271) ;  /* 0x0000000800507947 */ /* 0x000fea0003800000 */
.L_x_4279:
        /* <DEDUP_REMOVED lines=20> */
.L_x_4284:
[----:B------:R-:W-:Y:S05]  /*8410*/  BSYNC B0 ;  /* 0x0000000000007941 */ /* 0x000fea0003800000 */
.L_x_4283:
[----:B------:R-:W-:-:S05]  /*8420*/  LOP3.LUT R5, R0, R5, RZ, 0xfc, !PT ;  /* 0x0000000500057212 */ /* 0x000fca00078efcff */
[----:B------:R0:W-:Y:S01]  /*8430*/  STG.E.U8 desc[UR36][R16.64], R5 ;  /* 0x0000000510007986 */ /* 0x0001e2000c101124 */
[----:B------:R-:W-:Y:S05]  /*8440*/  BRA `(.L_x_4271) ;  /* 0x0000000400f07947 */ /* 0x000fea0003800000 */
.L_x_4282:
        /* <DEDUP_REMOVED lines=12> */
.L_x_4286:
[----:B------:R-:W-:Y:S01]  /*8510*/  IMAD.MOV.U32 R0, RZ, RZ, 0x7f ;  /* 0x0000007fff007424 */ /* 0x000fe200078e00ff */
[----:B------:R-:W-:-:S04]  /*8520*/  ISETP.GT.U32.AND P0, PT, R2, 0x7f800000, PT ;  /* 0x7f8000000200780c */ /* 0x000fc80003f04070 */
[----:B------:R-:W-:-:S09]  /*8530*/  SEL R0, R0, 0x7c, P0 ;  /* 0x0000007c00007807 */ /* 0x000fd20000000000 */
.L_x_4287:
[----:B------:R-:W-:Y:S05]  /*8540*/  BSYNC B0 ;  /* 0x0000000000007941 */ /* 0x000fea0003800000 */
.L_x_4285:
[----:B------:R-:W-:-:S04]  /*8550*/  LOP3.LUT R22, R22, 0x80000000, RZ, 0xc0, !PT ;  /* 0x8000000016167812 */ /* 0x000fc800078ec0ff */
[----:B------:R-:W-:-:S04]  /*8560*/  SHF.R.U32.HI R3, RZ, 0x18, R22 ;  /* 0x00000018ff037819 */ /* 0x000fc80000011616 */
[----:B------:R-:W-:-:S05]  /*8570*/  LOP3.LUT R3, R0, R3, RZ, 0xfc, !PT ;  /* 0x0000000300037212 */ /* 0x000fca00078efcff */
[----:B------:R0:W-:Y:S01]  /*8580*/  STG.E.U8 desc[UR36][R16.64], R3 ;  /* 0x0000000310007986 */ /* 0x0001e2000c101124 */
[----:B------:R-:W-:Y:S05]  /*8590*/  BRA `(.L_x_4271) ;  /* 0x00000004009c7947 */ /* 0x000fea0003800000 */
.L_x_4281:
[----:B------:R-:W-:-:S05]  /*85a0*/  F2FP.BF16.F32.PACK_AB R22, RZ, R22 ;  /* 0x00000016ff16723e */ /* 0x000fca00000010ff */
[----:B------:R0:W-:Y:S01]  /*85b0*/  STG.E.U16 desc[UR36][R16.64], R22 ;  /* 0x0000001610007986 */ /* 0x0001e2000c101524 */
[----:B------:R-:W-:Y:S05]  /*85c0*/  BRA `(.L_x_4271) ;  /* 0x0000000400907947 */ /* 0x000fea0003800000 */
.L_x_4278:
        /* <DEDUP_REMOVED lines=11> */
.L_x_4290:
        /* <DEDUP_REMOVED lines=16> */
.L_x_4293:
[----:B------:R-:W-:-:S04]  /*8780*/  LOP3.LUT R22, R22, 0x80000000, RZ, 0xc0, !PT ;  /* 0x8000000016167812 */ /* 0x000fc800078ec0ff */
[----:B------:R-:W-:-:S04]  /*8790*/  SHF.R.U32.HI R3, RZ, 0x18, R22 ;  /* 0x00000018ff037819 */ /* 0x000fc80000011616 */
[----:B------:R-:W-:-:S04]  /*87a0*/  LOP3.LUT R0, R0, R3, RZ, 0xfc, !PT ;  /* 0x0000000300007212 */ /* 0x000fc800078efcff */
[----:B------:R-:W-:-:S07]  /*87b0*/  PRMT R8, R0, 0x7610, R8 ;  /* 0x0000761000087816 */ /* 0x000fce0000000008 */
.L_x_4292:
[----:B------:R-:W-:Y:S05]  /*87c0*/  BSYNC B0 ;  /* 0x0000000000007941 */ /* 0x000fea0003800000 */
.L_x_4291:
[----:B------:R0:W-:Y:S01]  /*87d0*/  STG.E.U8 desc[UR36][R16.64], R8 ;  /* 0x0000000810007986 */ /* 0x0001e2000c101124 */
[----:B------:R-:W-:Y:S05]  /*87e0*/  BRA `(.L_x_4271) ;  /* 0x0000000400087947 */ /* 0x000fea0003800000 */
.L_x_4289:
        /* <DEDUP_REMOVED lines=16> */
.L_x_4296:
[----:B------:R-:W-:-:S04]  /*88f0*/  LOP3.LUT R22, R22, 0x80000000, RZ, 0xc0, !PT ;  /* 0x8000000016167812 */ /* 0x000fc800078ec0ff */
[----:B------:R-:W-:-:S04]  /*8900*/  SHF.R.U32.HI R3, RZ, 0x18, R22 ;  /* 0x00000018ff037819 */ /* 0x000fc80000011616 */
[----:B------:R-:W-:-:S04]  /*8910*/  LOP3.LUT R0, R0, R3, RZ, 0xfc, !PT ;  /* 0x0000000300007212 */ /* 0x000fc800078efcff */
[----:B------:R-:W-:-:S07]  /*8920*/  PRMT R8, R0, 0x7610, R8 ;  /* 0x0000761000087816 */ /* 0x000fce0000000008 */
.L_x_4295:
[----:B------:R-:W-:Y:S05]  /*8930*/  BSYNC B0 ;  /* 0x0000000000007941 */ /* 0x000fea0003800000 */
.L_x_4294:
[----:B------:R0:W-:Y:S01]  /*8940*/  STG.E.U8 desc[UR36][R16.64], R8 ;  /* 0x0000000810007986 */ /* 0x0001e2000c101124 */
[----:B------:R-:W-:Y:S05]  /*8950*/  BRA `(.L_x_4271) ;  /* 0x0000000000ac7947 */ /* 0x000fea0003800000 */
.L_x_4288:
        /* <DEDUP_REMOVED lines=21> */
.L_x_4270:
[----:B------:R-:W-:Y:S01]  /*8ab0*/  MOV R0, 0x0 ;  /* 0x0000000000007802 */ /* 0x000fe20000000f00 */
[----:B------:R-:W-:Y:S01]  /*8ac0*/  ULDC.64 UR4, c[0x4][0x148] ;  /* 0x0100520000047ab9 */ /* 0x000fe20000000a00 */
[----:B------:R-:W-:Y:S01]  /*8ad0*/  ULDC.64 UR6, c[0x4][0x40] ;  /* 0x0100100000067ab9 */ /* 0x000fe20000000a00 */
[----:B------:R-:W-:Y:S01]  /*8ae0*/  IMAD.U32 R4, RZ, RZ, UR4 ;  /* 0x00000004ff047e24 */ /* 0x000fe2000f8e00ff */
[----:B------:R0:W1:Y:S01]  /*8af0*/  LDC.64 R2, c[0x4][R0] ;  /* 0x0100000000027b82 */ /* 0x0000620000000a00 */
[----:B------:R-:W-:Y:S01]  /*8b00*/  IMAD.U32 R5, RZ, RZ, UR5 ;  /* 0x00000005ff057e24 */ /* 0x000fe2000f8e00ff */
[----:B------:R-:W-:Y:S01]  /*8b10*/  ULDC.64 UR4, c[0x4][0x150] ;  /* 0x0100540000047ab9 */ /* 0x000fe20000000a00 */
[----:B------:R-:W-:Y:S01]  /*8b20*/  HFMA2.MMA R8, -RZ, RZ, 0, 6.020069122314453125e-06 ;  /* 0x00000065ff087435 */ /* 0x000fe200000001ff */
[----:B------:R-:W-:Y:S02]  /*8b30*/  IMAD.U32 R6, RZ, RZ, UR4 ;  /* 0x00000004ff067e24 */ /* 0x000fe4000f8e00ff */
[----:B------:R-:W-:-:S02]  /*8b40*/  IMAD.U32 R7, RZ, RZ, UR5 ;  /* 0x00000005ff077e24 */ /* 0x000fc4000f8e00ff */
[----:B------:R-:W-:Y:S02]  /*8b50*/  IMAD.U32 R10, RZ, RZ, UR6 ;  /* 0x00000006ff0a7e24 */ /* 0x000fe4000f8e00ff */
[----:B------:R-:W-:Y:S02]  /*8b60*/  IMAD.U32 R11, RZ, RZ, UR7 ;  /* 0x00000007ff0b7e24 */ /* 0x000fe4000f8e00ff */
[----:B------:R-:W-:Y:S02]  /*8b70*/  IMAD.MOV.U32 R12, RZ, RZ, 0x1 ;  /* 0x00000001ff0c7424 */ /* 0x000fe400078e00ff */
[----:B0-----:R-:W-:-:S07]  /*8b80*/  IMAD.MOV.U32 R13, RZ, RZ, RZ ;  /* 0x000000ffff0d7224 */ /* 0x001fce00078e00ff */
[----:B------:R-:W-:-:S07]  /*8b90*/  LEPC R20, `(.L_x_4299) ;  /* 0x000000001014794e */ /* 0x000fce0000000000 */
[----:B-1----:R-:W-:Y:S05]  /*8ba0*/  CALL.ABS.NOINC R2 ;  /* 0x0000000002007343 */ /* 0x002fea0003c00000 */
.L_x_4299:
[----:B------:R-:W-:Y:S05]  /*8bb0*/  BRA `(.L_x_4271) ;  /* 0x0000000000147947 */ /* 0x000fea0003800000 */
.L_x_4298:
[----:B------:R-:W0:Y:S02]  /*8bc0*/  F2I.U64.TRUNC R22, R22 ;  /* 0x0000001600167311 */ /* 0x000e24000020d800 */
[----:B0-----:R0:W-:Y:S01]  /*8bd0*/  STG.E.64 desc[UR36][R16.64], R22 ;  /* 0x0000001610007986 */ /* 0x0011e2000c101b24 */
[----:B------:R-:W-:Y:S05]  /*8be0*/  BRA `(.L_x_4271) ;  /* 0x0000000000087947 */ /* 0x000fea0003800000 */
.L_x_4297:
[----:B------:R-:W0:Y:S02]  /*8bf0*/  F2I.FTZ.U32.TRUNC.NTZ R3, R22 ;  /* 0x0000001600037305 */ /* 0x000e24000021f000 */
[----:B0-----:R0:W-:Y:S02]  /*8c00*/  STG.E desc[UR36][R16.64], R3 ;  /* 0x0000000310007986 */ /* 0x0011e4000c101924 */
.L_x_4271:
[----:B------:R-:W-:-:S07]  /*8c10*/  VIADD R19, R19, 0x80 ;  /* 0x0000008013137836 */ /* 0x000fce0000000000 */
.L_x_4200:
[----:B------:R-:W-:Y:S05]  /*8c20*/  BSYNC B7 ;  /* 0x0000000000077941 */ /* 0x000fea0003800000 */
.L_x_4199:
        /* <DEDUP_REMOVED lines=358> */
.L_x_4302:
        /* <DEDUP_REMOVED lines=23> */
.L_x_4307:
[----:B------:R-:W2:Y:S01]  /*a400*/  LDG.E.U8 R2, desc[UR36][R2.64] ;  /* 0x0000002402027981 */ /* 0x000ea2000c1e1100 */
[----:B------:R-:W-:Y:S01]  /*a410*/  IMAD.MOV.U32 R23, RZ, RZ, RZ ;  /* 0x000000ffff177224 */ /* 0x000fe200078e00ff */
[----:B--2---:R-:W-:Y:S01]  /*a420*/  I2FP.F32.U32 R22, R2 ;  /* 0x0000000200167245 */ /* 0x004fe20000201000 */
[----:B------:R-:W-:Y:S06]  /*a430*/  BRA `(.L_x_4309) ;  /* 0x0000000c007c7947 */ /* 0x000fec0003800000 */
.L_x_4306:
        /* <DEDUP_REMOVED lines=10> */
.L_x_4311:
[----:B------:R-:W2:Y:S01]  /*a4e0*/  LDG.E R2, desc[UR36][R2.64] ;  /* 0x0000002402027981 */ /* 0x000ea2000c1e1900 */
[----:B------:R-:W-:Y:S01]  /*a4f0*/  IMAD.MOV.U32 R23, RZ, RZ, RZ ;  /* 0x000000ffff177224 */ /* 0x000fe200078e00ff */
[----:B--2---:R-:W-:Y:S01]  /*a500*/  I2FP.F32.S32 R22, R2 ;  /* 0x0000000200167245 */ /* 0x004fe20000201400 */
[----:B------:R-:W-:Y:S06]  /*a510*/  BRA `(.L_x_4309) ;  /* 0x0000000c00447947 */ /* 0x000fec0003800000 */
.L_x_4310:
[----:B------:R-:W2:Y:S01]  /*a520*/  LDG.E.U16 R2, desc[UR36][R2.64] ;  /* 0x0000002402027981 */ /* 0x000ea2000c1e1500 */
[----:B------:R-:W-:Y:S01]  /*a530*/  IMAD.MOV.U32 R23, RZ, RZ, RZ ;  /* 0x000000ffff177224 */ /* 0x000fe200078e00ff */
[----:B--2---:R2:W3:Y:S01]  /*a540*/  I2F.S16 R22, R2 ;  /* 0x0000000200167306 */ /* 0x0044e20000101400 */
[----:B------:R-:W-:Y:S05]  /*a550*/  BRA `(.L_x_4309) ;  /* 0x0000000c00347947 */ /* 0x000fea0003800000 */
.L_x_4305:
        /* <DEDUP_REMOVED lines=9> */
.L_x_4313:
[----:B------:R-:W2:Y:S01]  /*a5f0*/  LDG.E.U16 R2, desc[UR36][R2.64] ;  /* 0x0000002402027981 */ /* 0x000ea2000c1e1500 */
[----:B------:R-:W-:Y:S02]  /*a600*/  IMAD.MOV.U32 R23, RZ, RZ, RZ ;  /* 0x000000ffff177224 */ /* 0x000fe400078e00ff */
[----:B--2---:R-:W-:Y:S01]  /*a610*/  HADD2.F32 R22, -RZ, R2.H0_H0 ;  /* 0x20000002ff167230 */ /* 0x004fe20000004100 */
[----:B------:R-:W-:Y:S06]  /*a620*/  BRA `(.L_x_4309) ;  /* 0x0000000c00007947 */ /* 0x000fec0003800000 */
.L_x_4312:
        /* <DEDUP_REMOVED lines=8> */
.L_x_4315:
[----:B------:R-:W2:Y:S02]  /*a6b0*/  LDG.E R2, desc[UR36][R2.64] ;  /* 0x0000002402027981 */ /* 0x000ea4000c1e1900 */
[--C-:B--2---:R-:W-:Y:S02]  /*a6c0*/  HADD2.F32 R23, -RZ, R2.reuse.H1_H1 ;  /* 0x30000002ff177230 */ /* 0x104fe40000004100 */
[----:B------:R-:W-:Y:S01]  /*a6d0*/  HADD2.F32 R22, -RZ, R2.H0_H0 ;  /* 0x20000002ff167230 */ /* 0x000fe20000004100 */
[----:B------:R-:W-:Y:S06]  /*a6e0*/  BRA `(.L_x_4309) ;  /* 0x0000000800d07947 */ /* 0x000fec0003800000 */
.L_x_4314:
        /* <DEDUP_REMOVED lines=8> */
.L_x_4304:
        /* <DEDUP_REMOVED lines=13> */
.L_x_4318:
        /* <DEDUP_REMOVED lines=10> */
.L_x_4317:
        /* <DEDUP_REMOVED lines=12> */
[----:B------:R-:W-:-:S04]  /*a9a0*/  IADD3 R2, R0, -0x1, RZ ;  /* 0xffffffff00027810 */ /* 0x000fc80007ffe0ff */
        /* <DEDUP_REMOVED lines=14> */
.L_x_4320:
        /* <DEDUP_REMOVED lines=14> */
.L_x_4319:
[----:B------:R-:W2:Y:S01]  /*ab70*/  LDG.E.U16 R2, desc[UR36][R2.64] ;  /* 0x0000002402027981 */ /* 0x000ea2000c1e1500 */
[----:B------:R-:W-:Y:S02]  /*ab80*/  IMAD.MOV.U32 R23, RZ, RZ, RZ ;  /* 0x000000ffff177224 */ /* 0x000fe400078e00ff */
[----:B--2---:R-:W-:Y:S01]  /*ab90*/  IMAD.U32 R22, R2, 0x10000, RZ ;  /* 0x0001000002167824 */ /* 0x004fe200078e00ff */
[----:B------:R-:W-:Y:S06]  /*aba0*/  BRA `(.L_x_4309) ;  /* 0x0000000400a07947 */ /* 0x000fec0003800000 */
.L_x_4316:
        /* <DEDUP_REMOVED lines=12> */
.L_x_4323:
        /* <DEDUP_REMOVED lines=20> */
.L_x_4325:
[----:B------:R-:W-:Y:S05]  /*adb0*/  BSYNC B0 ;  /* 0x0000000000007941 */ /* 0x000fea0003800000 */
.L_x_4324:
[----:B------:R-:W-:Y:S01]  /*adc0*/  IMAD.SHL.U32 R2, R2, 0x100000, RZ ;  /* 0x0010000002027824 */ /* 0x000fe200078e00ff */
[----:B------:R-:W-:-:S04]  /*add0*/  LEA R3, R0, 0x3b800000, 0x17 ;  /* 0x3b80000000037811 */ /* 0x000fc800078eb8ff */
[----:B------:R-:W-:Y:S01]  /*ade0*/  LOP3.LUT R22, R3, R2, R22, 0xfe, !PT ;  /* 0x0000000203167212 */ /* 0x000fe200078efe16 */
[----:B------:R-:W-:Y:S06]  /*adf0*/  BRA `(.L_x_4309) ;  /* 0x00000004000c7947 */ /* 0x000fec0003800000 */
.L_x_4322:
        /* <DEDUP_REMOVED lines=20> */
.L_x_4327:
[----:B------:R-:W-:Y:S05]  /*af40*/  BSYNC B0 ;  /* 0x0000000000007941 */ /* 0x000fea0003800000 */
.L_x_4326:
[----:B------:R-:W-:Y:S01]  /*af50*/  IMAD.SHL.U32 R2, R2, 0x200000, RZ ;  /* 0x0020000002027824 */ /* 0x000fe200078e00ff */
[----:B------:R-:W-:-:S04]  /*af60*/  LEA R3, R0, 0x37800000, 0x17 ;  /* 0x3780000000037811 */ /* 0x000fc800078eb8ff */
[----:B------:R-:W-:Y:S01]  /*af70*/  LOP3.LUT R22, R3, R2, R22, 0xfe, !PT ;  /* 0x0000000203167212 */ /* 0x000fe200078efe16 */
[----:B------:R-:W-:Y:S06]  /*af80*/  BRA `(.L_x_4309) ;  /* 0x0000000000a87947 */ /* 0x000fec0003800000 */
.L_x_4321:
        /* <DEDUP_REMOVED lines=8> */
[----:B------:R-:W-:Y:S02]  /*b010*/  MOV R22, 0x400000 ;  /* 0x0040000000167802 */ /* 0x000fe40000000f00 */
[----:B--2---:R-:W-:-:S13]  /*b020*/  ISETP.NE.AND P0, PT, R2, RZ, PT ;  /* 0x000000ff0200720c */ /* 0x004fda0003f05270 */
[----:B------:R-:W-:Y:S05]  /*b030*/  @!P0 BRA `(.L_x_4331) ;  /* 0x00000000000c8947 */ /* 0x000fea0003800000 */
[----:B------:R-:W-:-:S13]  /*b040*/  ISETP.NE.AND P0, PT, R2, 0xff, PT ;  /* 0x000000ff0200780c */ /* 0x000fda0003f05270 */
[----:B------:R-:W-:Y:S02]  /*b050*/  @!P0 IMAD.MOV.U32 R22, RZ, RZ, 0x7f800001 ;  /* 0x7f800001ff168424 */ /* 0x000fe400078e00ff */
[----:B------:R-:W-:-:S07]  /*b060*/  @P0 IMAD.SHL.U32 R22, R2, 0x800000, RZ ;  /* 0x0080000002160824 */ /* 0x000fce00078e00ff */
.L_x_4331:
[----:B------:R-:W-:Y:S05]  /*b070*/  BSYNC B0 ;  /* 0x0000000000007941 */ /* 0x000fea0003800000 */
.L_x_4330:
[----:B------:R-:W-:Y:S01]  /*b080*/  IMAD.MOV.U32 R23, RZ, RZ, RZ ;  /* 0x000000ffff177224 */ /* 0x000fe200078e00ff */
[----:B------:R-:W-:Y:S06]  /*b090*/  BRA `(.L_x_4309) ;  /* 0x0000000000647947 */ /* 0x000fec0003800000 */
.L_x_4308:
        /* <DEDUP_REMOVED lines=16> */
.L_x_4332:
[----:B------:R-:W-:Y:S01]  /*b1a0*/  CS2R R22, SRZ ;  /* 0x0000000000167805 */ /* 0x000fe2000001ff00 */
[----:B------:R-:W-:Y:S06]  /*b1b0*/  BRA `(.L_x_4309) ;  /* 0x00000000001c7947 */ /* 0x000fec0003800000 */
.L_x_4329:
[----:B------:R-:W2:Y:S01]  /*b1c0*/  LDG.E.64 R2, desc[UR36][R2.64] ;  /* 0x0000002402027981 */ /* 0x000ea2000c1e1b00 */
[----:B------:R-:W-:Y:S01]  /*b1d0*/  IMAD.MOV.U32 R23, RZ, RZ, RZ ;  /* 0x000000ffff177224 */ /* 0x000fe200078e00ff */
[----:B--2---:R0:W1:Y:S01]  /*b1e0*/  I2F.U64 R22, R2 ;  /* 0x0000000200167312 */ /* 0x0040620000301000 */
[----:B------:R-:W-:Y:S05]  /*b1f0*/  BRA `(.L_x_4309) ;  /* 0x00000000000c7947 */ /* 0x000fea0003800000 */
.L_x_4328:
[----:B------:R-:W2:Y:S01]  /*b200*/  LDG.E R2, desc[UR36][R2.64] ;  /* 0x0000002402027981 */ /* 0x000ea2000c1e1900 */
[----:B------:R-:W-:Y:S01]  /*b210*/  IMAD.MOV.U32 R23, RZ, RZ, RZ ;  /* 0x000000ffff177224 */ /* 0x000fe200078e00ff */
[----:B--2---:R-:W-:-:S07]  /*b220*/  I2FP.F32.U32 R22, R2 ;  /* 0x0000000200167245 */ /* 0x004fce0000201000 */
.L_x_4309:
[----:B------:R-:W-:Y:S05]  /*b230*/  BSYNC B6 ;  /* 0x0000000000067941 */ /* 0x000fea0003800000 */
.L_x_4303:
        /* <DEDUP_REMOVED lines=18> */
[----:B--2---:R-:W2:Y:S01]  /*b360*/  I2F.S16 R2, R2 ;  /* 0x0000000200027306 */ /* 0x004ea20000101400 */
[----:B------:R-:W-:Y:S05]  /*b370*/  BRA `(.L_x_4339) ;  /* 0x0000000c008c7947 */ /* 0x000fea0003800000 */
.L_x_4337:
[----:B------:R-:W2:Y:S01]  /*b380*/  LDG.E.U8 R2, desc[UR36][R4.64] ;  /* 0x0000002404027981 */ /* 0x000ea2000c1e1100 */
[----:B------:R-:W-:Y:S01]  /*b390*/  IMAD.MOV.U32 R3, RZ, RZ, RZ ;  /* 0x000000ffff037224 */ /* 0x000fe200078e00ff */
[----:B--2---:R-:W-:Y:S01]  /*b3a0*/  I2FP.F32.U32 R2, R2 ;  /* 0x0000000200027245 */ /* 0x004fe20000201000 */
[----:B------:R-:W-:Y:S06]  /*b3b0*/  BRA `(.L_x_4339) ;  /* 0x0000000c007c7947 */ /* 0x000fec0003800000 */
.L_x_4336:
[----:B------:R-:W-:-:S13]  /*b3c0*/  ISETP.NE.AND P0, PT, R0, 0x2, PT ;  /* 0x000000020000780c */ /* 0x000fda0003f05270 */
[----:B------:R-:W-:Y:S05]  /*b3d0*/  @!P0 BRA `(.L_x_4340) ;  /* 0x0000000000308947 */ /* 0x000fea0003800000 */
[----:B------:R-:W-:-:S13]  /*b3e0*/  ISETP.NE.AND P0, PT, R0, 0x3, PT ;  /* 0x000000030000780c */ /* 0x000fda0003f05270 */
[----:B------:R-:W-:Y:S05]  /*b3f0*/  @!P0 BRA `(.L_x_4341) ;  /* 0x0000000000188947 */ /* 0x000fea0003800000 */
[----:B------:R-:W-:-:S13]  /*b400*/  ISETP.NE.AND P0, PT, R0, 0x4, PT ;  /* 0x000000040000780c */ /* 0x000fda0003f05270 */
[----:B------:R-:W-:Y:S05]  /*b410*/  @P0 BRA `(.L_x_4338) ;  /* 0x0000000c00000947 */ /* 0x000fea0003800000 */
[----:B------:R-:W2:Y:S01]  /*b420*/  LDG.E.64 R4, desc[UR36][R4.64] ;  /* 0x0000002404047981 */ /* 0x000ea2000c1e1b00 */
[----:B------:R-:W-:Y:S01]  /*b430*/  HFMA2.MMA R3, -RZ, RZ, 0, 0 ;  /* 0x00000000ff037435 */ /* 0x000fe200000001ff */
[----:B--2---:R0:W1:Y:S01]  /*b440*/  I2F.S64 R2, R4 ;  /* 0x0000000400027312 */ /* 0x0040620000301400 */
[----:B------:R-:W-:Y:S09]  /*b450*/  BRA `(.L_x_4339) ;  /* 0x0000000c00547947 */ /* 0x000ff20003800000 */
.L_x_4341:
[----:B------:R-:W2:Y:S01]  /*b460*/  LDG.E R2, desc[UR36][R4.64] ;  /* 0x0000002404027981 */ /* 0x000ea2000c1e1900 */
[----:B------:R-:W-:Y:S01]  /*b470*/  IMAD.MOV.U32 R3, RZ, RZ, RZ ;  /* 0x000000ffff037224 */ /* 0x000fe200078e00ff */
[----:B--2---:R-:W-:Y:S01]  /*b480*/  I2FP.F32.S32 R2, R2 ;  /* 0x0000000200027245 */ /* 0x004fe20000201400 */
[----:B------:R-:W-:Y:S06]  /*b490*/  BRA `(.L_x_4339) ;  /* 0x0000000c00447947 */ /* 0x000fec0003800000 */
.L_x_4340:
[----:B------:R-:W2:Y:S01]  /*b4a0*/  LDG.E.U16 R2, desc[UR36][R4.64] ;  /* 0x0000002404027981 */ /* 0x000ea2000c1e1500 */
[----:B------:R-:W-:Y:S01]  /*b4b0*/  IMAD.MOV.U32 R3, RZ, RZ, RZ ;  /* 0x000000ffff037224 */ /* 0x000fe200078e00ff */
[----:B--2---:R-:W4:Y:S01]  /*b4c0*/  I2F.S16 R2, R2 ;  /* 0x0000000200027306 */ /* 0x004f220000101400 */
[----:B------:R-:W-:Y:S05]  /*b4d0*/  BRA `(.L_x_4339) ;  /* 0x0000000c00347947 */ /* 0x000fea0003800000 */
.L_x_4335:
        /* <DEDUP_REMOVED lines=9> */
.L_x_4343:
[----:B------:R-:W2:Y:S01]  /*b570*/  LDG.E.U16 R2, desc[UR36][R4.64] ;  /* 0x0000002404027981 */ /* 0x000ea2000c1e1500 */
[----:B------:R-:W-:Y:S02]  /*b580*/  IMAD.MOV.U32 R3, RZ, RZ, RZ ;  /* 0x000000ffff037224 */ /* 0x000fe400078e00ff */
[----:B--2---:R-:W-:Y:S01]  /*b590*/  HADD2.F32 R2, -RZ, R2.H0_H0 ;  /* 0x20000002ff027230 */ /* 0x004fe20000004100 */
[----:B------:R-:W-:Y:S06]  /*b5a0*/  BRA `(.L_x_4339) ;  /* 0x0000000c00007947 */ /* 0x000fec0003800000 */
.L_x_4342:
        /* <DEDUP_REMOVED lines=8> */
.L_x_4345:
[----:B------:R-:W2:Y:S02]  /*b630*/  LDG.E R2, desc[UR36][R4.64] ;  /* 0x0000002404027981 */ /* 0x000ea4000c1e1900 */
[--C-:B--2---:R-:W-:Y:S02]  /*b640*/  HADD2.F32 R3, -RZ, R2.reuse.H1_H1 ;  /* 0x30000002ff037230 */ /* 0x104fe40000004100 */
[----:B------:R-:W-:Y:S01]  /*b650*/  HADD2.F32 R2, -RZ, R2.H0_H0 ;  /* 0x20000002ff027230 */ /* 0x000fe20000004100 */
[----:B------:R-:W-:Y:S06]  /*b660*/  BRA `(.L_x_4339) ;  /* 0x0000000800d07947 */ /* 0x000fec0003800000 */
.L_x_4344:
        /* <DEDUP_REMOVED lines=8> */
.L_x_4334:
        /* <DEDUP_REMOVED lines=13> */
.L_x_4348:
        /* <DEDUP_REMOVED lines=10> */
.L_x_4347:
        /* <DEDUP_REMOVED lines=27> */
.L_x_4350:
        /* <DEDUP_REMOVED lines=14> */
.L_x_4349:
[----:B------:R-:W2:Y:S01]  /*baf0*/  LDG.E.U16 R2, desc[UR36][R4.64] ;  /* 0x0000002404027981 */ /* 0x000ea2000c1e1500 */
[----:B------:R-:W-:Y:S01]  /*bb00*/  MOV R3, RZ ;  /* 0x000000ff00037202 */ /* 0x000fe20000000f00 */
[----:B--2---:R-:W-:Y:S01]  /*bb10*/  IMAD.U32 R2, R2, 0x10000, RZ ;  /* 0x0001000002027824 */ /* 0x004fe200078e00ff */
[----:B------:R-:W-:Y:S06]  /*bb20*/  BRA `(.L_x_4339) ;  /* 0x0000000400a07947 */ /* 0x000fec0003800000 */
.L_x_4346:
        /* <DEDUP_REMOVED lines=12> */
.L_x_4353:
        /* <DEDUP_REMOVED lines=20> */
.L_x_4355:
[----:B------:R-:W-:Y:S05]  /*bd30*/  BSYNC B0 ;  /* 0x0000000000007941 */ /* 0x000fea0003800000 */
.L_x_4354:
[----:B------:R-:W-:Y:S01]  /*bd40*/  IMAD.SHL.U32 R2, R2, 0x100000, RZ ;  /* 0x0010000002027824 */ /* 0x000fe200078e00ff */
[----:B------:R-:W-:-:S04]  /*bd50*/  LEA R5, R0, 0x3b800000, 0x17 ;  /* 0x3b80000000057811 */ /* 0x000fc800078eb8ff */
[----:B------:R-:W-:Y:S01]  /*bd60*/  LOP3.LUT R2, R5, R2, R6, 0xfe, !PT ;  /* 0x0000000205027212 */ /* 0x000fe200078efe06 */
[----:B------:R-:W-:Y:S06]  /*bd70*/  BRA `(.L_x_4339) ;  /* 0x00000004000c7947 */ /* 0x000fec0003800000 */
.L_x_4352:
        /* <DEDUP_REMOVED lines=20> */
.L_x_4357:
[----:B------:R-:W-:Y:S05]  /*bec0*/  BSYNC B0 ;  /* 0x0000000000007941 */ /* 0x000fea0003800000 */
.L_x_4356:
[----:B------:R-:W-:Y:S01]  /*bed0*/  IMAD.SHL.U32 R2, R2, 0x200000, RZ ;  /* 0x0020000002027824 */ /* 0x000fe200078e00ff */
[----:B------:R-:W-:-:S04]  /*bee0*/  LEA R5, R0, 0x37800000, 0x17 ;  /* 0x3780000000057811 */ /* 0x000fc800078eb8ff */
[----:B------:R-:W-:Y:S01]  /*bef0*/  LOP3.LUT R2, R5, R2, R6, 0xfe, !PT ;  /* 0x0000000205027212 */ /* 0x000fe200078efe06 */
[----:B------:R-:W-:Y:S06]  /*bf00*/  BRA `(.L_x_4339) ;  /* 0x0000000000a87947 */ /* 0x000fec0003800000 */
.L_x_4351:
        /* <DEDUP_REMOVED lines=14> */
.L_x_4361:
[----:B------:R-:W-:Y:S05]  /*bff0*/  BSYNC B0 ;  /* 0x0000000000007941 */ /* 0x000fea0003800000 */
.L_x_4360:
[----:B------:R-:W-:Y:S01]  /*c000*/  IMAD.MOV.U32 R3, RZ, RZ, RZ ;  /* 0x000000ffff037224 */ /* 0x000fe200078e00ff */
[----:B------:R-:W-:Y:S06]  /*c010*/  BRA `(.L_x_4339) ;  /* 0x0000000000647947 */ /* 0x000fec0003800000 */
.L_x_4338:
        /* <DEDUP_REMOVED lines=15> */
[----:B0--3-5:R-:W-:Y:S05]  /*c110*/  CALL.ABS.NOINC R2 ;  /* 0x0000000002007343 */ /* 0x029fea0003c00000 */
.L_x_4362:
[----:B------:R-:W-:Y:S01]  /*c120*/  CS2R R2, SRZ ;  /* 0x0000000000027805 */ /* 0x000fe2000001ff00 */
[----:B------:R-:W-:Y:S06]  /*c130*/  BRA `(.L_x_4339) ;  /* 0x00000000001c7947 */ /* 0x000fec0003800000 */
.L_x_4359:
[----:B------:R-:W2:Y:S01]  /*c140*/  LDG.E.64 R4, desc[UR36][R4.64] ;  /* 0x0000002404047981 */ /* 0x000ea2000c1e1b00 */
[----:B------:R-:W-:Y:S01]  /*c150*/  IMAD.MOV.U32 R3, RZ, RZ, RZ ;  /* 0x000000ffff037224 */ /* 0x000fe200078e00ff */
[----:B--2---:R0:W1:Y:S01]  /*c160*/  I2F.U64 R2, R4 ;  /* 0x0000000400027312 */ /* 0x0040620000301000 */
[----:B------:R-:W-:Y:S05]  /*c170*/  BRA `(.L_x_4339) ;  /* 0x00000000000c7947 */ /* 0x000fea0003800000 */
.L_x_4358:
[----:B------:R-:W2:Y:S01]  /*c180*/  LDG.E R2, desc[UR36][R4.64] ;  /* 0x0000002404027981 */ /* 0x000ea2000c1e1900 */
[----:B------:R-:W-:Y:S01]  /*c190*/  IMAD.MOV.U32 R3, RZ, RZ, RZ ;  /* 0x000000ffff037224 */ /* 0x000fe200078e00ff */
[----:B--2---:R-:W-:-:S07]  /*c1a0*/  I2FP.F32.U32 R2, R2 ;  /* 0x0000000200027245 */ /* 0x004fce0000201000 */
.L_x_4339:
[----:B------:R-:W-:Y:S05]  /*c1b0*/  BSYNC B6 ;  /* 0x0000000000067941 */ /* 0x000fea0003800000 */
.L_x_4333:
[----:B-12-45:R-:W-:Y:S01]  /*c1c0*/  FSETP.GE.FTZ.AND P0, PT, |R2|, |R3|, PT ;  /* 0x400000030200720b */ /* 0x036fe20003f16200 */
[----:B------:R-:W-:-:S12]  /*c1d0*/  BSSY B0, `(.L_x_4363) ;  /* 0x000001d000007945 */ /* 0x000fd80003800000 */
[----:B------:R-:W-:Y:S05]  /*c1e0*/  @!P0 BRA `(.L_x_4364) ;  /* 0x00000000004c8947 */ /* 0x000fea0003800000 */
[C---:B------:R-:W-:Y:S01]  /*c1f0*/  FSETP.NEU.FTZ.AND P1, PT, |R2|.reuse, RZ, PT ;  /* 0x000000ff0200720b */ /* 0x040fe20003f3d200 */
[----:B0-----:R-:W-:Y:S01]  /*c200*/  FADD.FTZ R4, |R2|, -RZ ;  /* 0x800000ff02047221 */ /* 0x001fe20000010200 */
[C---:B------:R-:W-:Y:S01]  /*c210*/  FSETP.NEU.FTZ.AND P0, PT, |R3|.reuse, RZ, PT ;  /* 0x000000ff0300720b */ /* 0x040fe20003f1d200 */
[----:B------:R-:W-:-:S12]  /*c220*/  FADD.FTZ R0, |R3|, -RZ ;  /* 0x800000ff03007221 */ /* 0x000fd80000010200 */
[----:B------:R-:W-:Y:S05]  /*c230*/  @!P0 BRA !P1, `(.L_x_4365) ;  /* 0x0000000000248947 */ /* 0x000fea0004800000 */
[----:B------:R-:W0:Y:S02]  /*c240*/  MUFU.RCP R0, R2 ;  /* 0x0000000200007308 */ /* 0x000e240000001000 */
[----:B0-----:R-:W-:-:S04]  /*c250*/  FMUL.FTZ R5, R0, R3 ;  /* 0x0000000300057220 */ /* 0x001fc80000410000 */
[C---:B------:R-:W-:Y:S01]  /*c260*/  FFMA.FTZ R3, R5.reuse, R3, R2 ;  /* 0x0000000305037223 */ /* 0x040fe20000010002 */
[C---:B---3--:R-:W-:Y:S01]  /*c270*/  FFMA.FTZ R0, R5.reuse, R23, R22 ;  /* 0x0000001705007223 */ /* 0x048fe20000010016 */
[----:B------:R-:W-:-:S04]  /*c280*/  FFMA.FTZ R4, R5, -R22, R23 ;  /* 0x8000001605047223 */ /* 0x000fc80000010017 */
[----:B------:R-:W0:Y:S02]  /*c290*/  MUFU.RCP R3, R3 ;  /* 0x0000000300037308 */ /* 0x000e240000001000 */
[C---:B0-----:R-:W-:Y:S01]  /*c2a0*/  FMUL.FTZ R22, R3.reuse, R0 ;  /* 0x0000000003167220 */ /* 0x041fe20000410000 */
[----:B------:R-:W-:Y:S01]  /*c2b0*/  FMUL.FTZ R23, R3, R4 ;  /* 0x0000000403177220 */ /* 0x000fe20000410000 */
[----:B------:R-:W-:Y:S06]  /*c2c0*/  BRA `(.L_x_4366) ;  /* 0x0000000000347947 */ /* 0x000fec0003800000 */
.L_x_4365:
[----:B------:R-:W3:Y:S08]  /*c2d0*/  MUFU.RCP R3, R4 ;  /* 0x0000000400037308 */ /* 0x000ef00000001000 */
[----:B------:R-:W0:Y:S01]  /*c2e0*/  MUFU.RCP R0, R0 ;  /* 0x0000000000007308 */ /* 0x000e220000001000 */
[----:B---3--:R-:W-:Y:S01]  /*c2f0*/  FMUL.FTZ R22, R3, R22 ;  /* 0x0000001603167220 */ /* 0x008fe20000410000 */
[----:B0-----:R-:W-:Y:S01]  /*c300*/  FMUL.FTZ R23, R0, R23 ;  /* 0x0000001700177220 */ /* 0x001fe20000410000 */
[----:B------:R-:W-:Y:S06]  /*c310*/  BRA `(.L_x_4366) ;  /* 0x0000000000207947 */ /* 0x000fec0003800000 */
.L_x_4364:
[----:B0-----:R-:W0:Y:S02]  /*c320*/  MUFU.RCP R5, R3 ;  /* 0x0000000300057308 */ /* 0x001e240000001000 */
[----:B0-----:R-:W-:-:S04]  /*c330*/  FMUL.FTZ R0, R5, R2 ;  /* 0x0000000205007220 */ /* 0x001fc80000410000 */
[C---:B------:R-:W-:Y:S01]  /*c340*/  FFMA.FTZ R2, R0.reuse, R2, R3 ;  /* 0x0000000200027223 */ /* 0x040fe20000010003 */
[C---:B---3--:R-:W-:Y:S01]  /*c350*/  FFMA.FTZ R5, R0.reuse, R22, R23 ;  /* 0x0000001600057223 */ /* 0x048fe20000010017 */
[----:B------:R-:W-:-:S04]  /*c360*/  FFMA.FTZ R23, R0, R23, -R22 ;  /* 0x0000001700177223 */ /* 0x000fc80000010816 */
[----:B------:R-:W0:Y:S02]  /*c370*/  MUFU.RCP R2, R2 ;  /* 0x0000000200027308 */ /* 0x000e240000001000 */
[C---:B0-----:R-:W-:Y:S01]  /*c380*/  FMUL.FTZ R22, R2.reuse, R5 ;  /* 0x0000000502167220 */ /* 0x041fe20000410000 */
[----:B------:R-:W-:-:S07]  /*c390*/  FMUL.FTZ R23, R2, R23 ;  /* 0x0000001702177220 */ /* 0x000fce0000410000 */
.L_x_4366:
[----:B------:R-:W-:Y:S05]  /*c3a0*/  BSYNC B0 ;  /* 0x0000000000007941 */ /* 0x000fea0003800000 */
.L_x_4363:
        /* <DEDUP_REMOVED lines=15> */
.L_x_4370:
[----:B------:R-:W0:Y:S02]  /*c4a0*/  F2I.S64.TRUNC R22, R22 ;  /* 0x0000001600167311 */ /* 0x000e24000020d900 */
[----:B0-----:R-:W-:-:S05]  /*c4b0*/  IMAD.MOV.U32 R3, RZ, RZ, R22 ;  /* 0x000000ffff037224 */ /* 0x001fca00078e0016 */
[----:B------:R0:W-:Y:S01]  /*c4c0*/  STG.E.U8 desc[UR36][R16.64], R3 ;  /* 0x0000000310007986 */ /* 0x0001e2000c101124 */
[----:B------:R-:W-:Y:S05]  /*c4d0*/  BRA `(.L_x_4372) ;  /* 0x0000000c00447947 */ /* 0x000fea0003800000 */
.L_x_4369:
        /* <DEDUP_REMOVED lines=9> */
.L_x_4374:
[----:B------:R-:W0:Y:S02]  /*c570*/  F2I.FTZ.TRUNC.NTZ R3, R22 ;  /* 0x0000001600037305 */ /* 0x000e24000021f100 */
[----:B0-----:R0:W-:Y:S01]  /*c580*/  STG.E desc[UR36][R16.64], R3 ;  /* 0x0000000310007986 */ /* 0x0011e2000c101924 */
[----:B------:R-:W-:Y:S05]  /*c590*/  BRA `(.L_x_4372) ;  /* 0x0000000c00147947 */ /* 0x000fea0003800000 */
.L_x_4373:
[----:B------:R-:W0:Y:S02]  /*c5a0*/  F2I.FTZ.TRUNC.NTZ R3, R22 ;  /* 0x0000001600037305 */ /* 0x000e24000021f100 */
[----:B0-----:R0:W-:Y:S01]  /*c5b0*/  STG.E.U16 desc[UR36][R16.64], R3 ;  /* 0x0000000310007986 */ /* 0x0011e2000c101524 */
[----:B------:R-:W-:Y:S05]  /*c5c0*/  BRA `(.L_x_4372) ;  /* 0x0000000c00087947 */ /* 0x000fea0003800000 */
.L_x_4368:
        /* <DEDUP_REMOVED lines=8> */
.L_x_4376:
[----:B------:R-:W-:-:S05]  /*c650*/  F2FP.F16.F32.PACK_AB R22, RZ, R22 ;  /* 0x00000016ff16723e */ /* 0x000fca00000000ff */
[----:B------:R0:W-:Y:S01]  /*c660*/  STG.E.U16 desc[UR36][R16.64], R22 ;  /* 0x0000001610007986 */ /* 0x0001e2000c101524 */
[----:B------:R-:W-:Y:S05]  /*c670*/  BRA `(.L_x_4372) ;  /* 0x0000000800dc7947 */ /* 0x000fea0003800000 */
.L_x_4375:
        /* <DEDUP_REMOVED lines=8> */
.L_x_4378:
[----:B------:R-:W-:-:S05]  /*c700*/  F2FP.F16.F32.PACK_AB R23, R23, R22 ;  /* 0x000000161717723e */ /* 0x000fca00000000ff */
[----:B------:R0:W-:Y:S01]  /*c710*/  STG.E desc[UR36][R16.64], R23 ;  /* 0x0000001710007986 */ /* 0x0001e2000c101924 */
[----:B------:R-:W-:Y:S05]  /*c720*/  BRA `(.L_x_4372) ;  /* 0x0000000800b07947 */ /* 0x000fea0003800000 */
.L_x_4377:
[----:B------:R-:W-:-:S06]  /*c730*/  FMUL.FTZ R2, R22, 1 ;  /* 0x3f80000016027820 */ /* 0x000fcc0000410000 */
[----:B------:R-:W0:Y:S02]  /*c740*/  F2F.F64.F32 R2, R2 ;  /* 0x0000000200027310 */ /* 0x000e240000201800 */
[----:B0-----:R0:W-:Y:S01]  /*c750*/  STG.E.64 desc[UR36][R16.64], R2 ;  /* 0x0000000210007986 */ /* 0x0011e2000c101b24 */
[----:B------:R-:W-:Y:S05]  /*c760*/  BRA `(.L_x_4372) ;  /* 0x0000000800a07947 */ /* 0x000fea0003800000 */
.L_x_4367:
        /* <DEDUP_REMOVED lines=14> */
.L_x_4381:
[----:B------:R-:W-:Y:S01]  /*c850*/  FMUL.FTZ R6, R23, 1 ;  /* 0x3f80000017067820 */ /* 0x000fe20000410000 */
[----:B------:R-:W-:-:S05]  /*c860*/  FMUL.FTZ R4, R22, 1 ;  /* 0x3f80000016047820 */ /* 0x000fca0000410000 */
[----:B------:R-:W-:Y:S08]  /*c870*/  F2F.F64.F32 R6, R6 ;  /* 0x0000000600067310 */ /* 0x000ff00000201800 */
[----:B------:R-:W0:Y:S02]  /*c880*/  F2F.F64.F32 R4, R4 ;  /* 0x0000000400047310 */ /* 0x000e240000201800 */
[----:B0-----:R0:W-:Y:S01]  /*c890*/  STG.E.128 desc[UR36][R16.64], R4 ;  /* 0x0000000410007986 */ /* 0x0011e2000c101d24 */
[----:B------:R-:W-:Y:S05]  /*c8a0*/  BRA `(.L_x_4372) ;  /* 0x0000000800507947 */ /* 0x000fea0003800000 */
.L_x_4380:
        /* <DEDUP_REMOVED lines=20> */
.L_x_4385:
[----:B------:R-:W-:Y:S05]  /*c9f0*/  BSYNC B0 ;  /* 0x0000000000007941 */ /* 0x000fea0003800000 */
.L_x_4384:
[----:B------:R-:W-:-:S05]  /*ca00*/  LOP3.LUT R5, R0, R5, RZ, 0xfc, !PT ;  /* 0x0000000500057212 */ /* 0x000fca00078efcff */
[----:B------:R0:W-:Y:S01]  /*ca10*/  STG.E.U8 desc[UR36][R16.64], R5 ;  /* 0x0000000510007986 */ /* 0x0001e2000c101124 */
[----:B------:R-:W-:Y:S05]  /*ca20*/  BRA `(.L_x_4372) ;  /* 0x0000000400f07947 */ /* 0x000fea0003800000 */
.L_x_4383:
        /* <DEDUP_REMOVED lines=12> */
.L_x_4387:
[----:B------:R-:W-:Y:S01]  /*caf0*/  IMAD.MOV.U32 R0, RZ, RZ, 0x7f ;  /* 0x0000007fff007424 */ /* 0x000fe200078e00ff */
[----:B------:R-:W-:-:S04]  /*cb00*/  ISETP.GT.U32.AND P0, PT, R2, 0x7f800000, PT ;  /* 0x7f8000000200780c */ /* 0x000fc80003f04070 */
[----:B------:R-:W-:-:S09]  /*cb10*/  SEL R0, R0, 0x7c, P0 ;  /* 0x0000007c00007807 */ /* 0x000fd20000000000 */
.L_x_4388:
[----:B------:R-:W-:Y:S05]  /*cb20*/  BSYNC B0 ;  /* 0x0000000000007941 */ /* 0x000fea0003800000 */
.L_x_4386:
[----:B------:R-:W-:-:S04]  /*cb30*/  LOP3.LUT R22, R22, 0x80000000, RZ, 0xc0, !PT ;  /* 0x8000000016167812 */ /* 0x000fc800078ec0ff */
[----:B------:R-:W-:-:S04]  /*cb40*/  SHF.R.U32.HI R3, RZ, 0x18, R22 ;  /* 0x00000018ff037819 */ /* 0x000fc80000011616 */
[----:B------:R-:W-:-:S05]  /*cb50*/  LOP3.LUT R3, R0, R3, RZ, 0xfc, !PT ;  /* 0x0000000300037212 */ /* 0x000fca00078efcff */
[----:B------:R0:W-:Y:S01]  /*cb60*/  STG.E.U8 desc[UR36][R16.64], R3 ;  /* 0x0000000310007986 */ /* 0x0001e2000c101124 */
[----:B------:R-:W-:Y:S05]  /*cb70*/  BRA `(.L_x_4372) ;  /* 0x00000004009c7947 */ /* 0x000fea0003800000 */
.L_x_4382:
[----:B------:R-:W-:-:S05]  /*cb80*/  F2FP.BF16.F32.PACK_AB R22, RZ, R22 ;  /* 0x00000016ff16723e */ /* 0x000fca00000010ff */
[----:B------:R0:W-:Y:S01]  /*cb90*/  STG.E.U16 desc[UR36][R16.64], R22 ;  /* 0x0000001610007986 */ /* 0x0001e2000c101524 */
[----:B------:R-:W-:Y:S05]  /*cba0*/  BRA `(.L_x_4372) ;  /* 0x0000000400907947 */ /* 0x000fea0003800000 */
.L_x_4379:
        /* <DEDUP_REMOVED lines=11> */
.L_x_4391:
        /* <DEDUP_REMOVED lines=16> */
.L_x_4394:
[----:B------:R-:W-:-:S04]  /*cd60*/  LOP3.LUT R22, R22, 0x80000000, RZ, 0xc0, !PT ;  /* 0x8000000016167812 */ /* 0x000fc800078ec0ff */
[----:B------:R-:W-:-:S04]  /*cd70*/  SHF.R.U32.HI R3, RZ, 0x18, R22 ;  /* 0x00000018ff037819 */ /* 0x000fc80000011616 */
[----:B------:R-:W-:-:S04]  /*cd80*/  LOP3.LUT R0, R0, R3, RZ, 0xfc, !PT ;  /* 0x0000000300007212 */ /* 0x000fc800078efcff */
[----:B------:R-:W-:-:S07]  /*cd90*/  PRMT R8, R0, 0x7610, R8 ;  /* 0x0000761000087816 */ /* 0x000fce0000000008 */
.L_x_4393:
[----:B------:R-:W-:Y:S05]  /*cda0*/  BSYNC B0 ;  /* 0x0000000000007941 */ /* 0x000fea0003800000 */
.L_x_4392:
[----:B------:R3:W-:Y:S01]  /*cdb0*/  STG.E.U8 desc[UR36][R16.64], R8 ;  /* 0x0000000810007986 */ /* 0x0007e2000c101124 */
[----:B------:R-:W-:Y:S05]  /*cdc0*/  BRA `(.L_x_4372) ;  /* 0x0000000400087947 */ /* 0x000fea0003800000 */
.L_x_4390:
        /* <DEDUP_REMOVED lines=16> */
.L_x_4397:
[----:B------:R-:W-:-:S04]  /*ced0*/  LOP3.LUT R22, R22, 0x80000000, RZ, 0xc0, !PT ;  /* 0x8000000016167812 */ /* 0x000fc800078ec0ff */
[----:B------:R-:W-:-:S04]  /*cee0*/  SHF.R.U32.HI R3, RZ, 0x18, R22 ;  /* 0x00000018ff037819 */ /* 0x000fc80000011616 */
[----:B------:R-:W-:-:S04]  /*cef0*/  LOP3.LUT R0, R0, R3, RZ, 0xfc, !PT ;  /* 0x0000000300007212 */ /* 0x000fc800078efcff */
[----:B------:R-:W-:-:S07]  /*cf00*/  PRMT R8, R0, 0x7610, R8 ;  /* 0x0000761000087816 */ /* 0x000fce0000000008 */
.L_x_4396:
[----:B------:R-:W-:Y:S05]  /*cf10*/  BSYNC B0 ;  /* 0x0000000000007941 */ /* 0x000fea0003800000 */
.L_x_4395:
[----:B------:R0:W-:Y:S01]  /*cf20*/  STG.E.U8 desc[UR36][R16.64], R8 ;  /* 0x0000000810007986 */ /* 0x0001e2000c101124 */
[----:B------:R-:W-:Y:S05]  /*cf30*/  BRA `(.L_x_4372) ;  /* 0x0000000000ac7947 */ /* 0x000fea0003800000 */
.L_x_4389:
        /* <DEDUP_REMOVED lines=17> */
[----:B------:R-:W-:-:S05]  /*d050*/  @!P0 IMAD.MOV R0, RZ, RZ, R2 ;  /* 0x000000ffff008224 */ /* 0x000fca00078e0202 */
[----:B------:R-:W-:-:S05]  /*d060*/  @P1 MOV R3, R0 ;  /* 0x0000000000031202 */ /* 0x000fca0000000f00 */
[----:B------:R2:W-:Y:S01]  /*d070*/  STG.E.U8 desc[UR36][R16.64], R3 ;  /* 0x0000000310007986 */ /* 0x0005e2000c101124 */
[----:B------:R-:W-:Y:S05]  /*d080*/  BRA `(.L_x_4372) ;  /* 0x0000000000587947 */ /* 0x000fea0003800000 */
.L_x_4371:
        /* <DEDUP_REMOVED lines=16> */
.L_x_4400:
[----:B------:R-:W-:Y:S05]  /*d190*/  BRA `(.L_x_4372) ;  /* 0x0000000000147947 */ /* 0x000fea0003800000 */
.L_x_4399:
[----:B------:R-:W0:Y:S02]  /*d1a0*/  F2I.U64.TRUNC R22, R22 ;  /* 0x0000001600167311 */ /* 0x000e24000020d800 */
[----:B0-----:R1:W-:Y:S01]  /*d1b0*/  STG.E.64 desc[UR36][R16.64], R22 ;  /* 0x0000001610007986 */ /* 0x0013e2000c101b24 */
[----:B------:R-:W-:Y:S05]  /*d1c0*/  BRA `(.L_x_4372) ;  /* 0x0000000000087947 */ /* 0x000fea0003800000 */
.L_x_4398:
[----:B------:R-:W0:Y:S02]  /*d1d0*/  F2I.FTZ.U32.TRUNC.NTZ R3, R22 ;  /* 0x0000001600037305 */ /* 0x000e24000021f000 */
[----:B0-----:R0:W-:Y:S02]  /*d1e0*/  STG.E desc[UR36][R16.64], R3 ;  /* 0x0000000310007986 */ /* 0x0011e4000c101924 */
.L_x_4372:
[----:B------:R-:W-:-:S07]  /*d1f0*/  VIADD R19, R19, 0x80 ;  /* 0x0000008013137836 */ /* 0x000fce0000000000 */
.L_x_4301:
[----:B------:R-:W-:Y:S05]  /*d200*/  BSYNC B7 ;  /* 0x0000000000077941 */ /* 0x000fea0003800000 */
.L_x_4300:
[----:B------:R-:W-:Y:S02]  /*d210*/  ULDC UR4, c[0x0][0x210] ;  /* 0x0000840000047ab9 */ /* 0x000fe40000000800 */
[----:B------:R-:W-:-:S13]  /*d220*/  ISETP.GE.AND P0, PT, R19, UR4, PT ;  /* 0x0000000413007c0c */ /* 0x000fda000bf06270 */
[----:B------:R-:W-:Y:S05]  /*d230*/  @P0 EXIT ;  /* 0x000000000000094d */ /* 0x000fea0003800000 */
[----:B0-----:R-:W0:Y:S01]  /*d240*/  LDC R6, c[0x0][0x218] ;  /* 0x00008600ff067b82 */ /* 0x001e220000000800 */
[----:B-1--4-:R-:W-:Y:S02]  /*d250*/  IMAD.MOV.U32 R22, RZ, RZ, RZ ;  /* 0x000000ffff167224 */ /* 0x012fe400078e00ff */
[----:B------:R-:W-:Y:S02]  /*d260*/  IMAD.MOV.U32 R0, RZ, RZ, RZ ;  /* 0x000000ffff007224 */ /* 0x000fe400078e00ff */
[----:B--23--:R-:W-:Y:S01]  /*d270*/  IMAD.MOV.U32 R16, RZ, RZ, RZ ;  /* 0x000000ffff107224 */ /* 0x00cfe200078e00ff */
        /* <DEDUP_REMOVED lines=350> */
.L_x_4401:
        /* <DEDUP_REMOVED lines=23> */
.L_x_4406:
[----:B------:R-:W2:Y:S01]  /*e9d0*/  LDG.E.U8 R2, desc[UR36][R2.64] ;  /* 0x0000002402027981 */ /* 0x000ea2000c1e1100 */
[----:B------:R-:W-:Y:S01]  /*e9e0*/  IMAD.MOV.U32 R19, RZ, RZ, RZ ;  /* 0x000000ffff137224 */ /* 0x000fe200078e00ff */
[----:B--2---:R-:W-:Y:S01]  /*e9f0*/  I2FP.F32.U32 R18, R2 ;  /* 0x0000000200127245 */ /* 0x004fe20000201000 */
[----:B------:R-:W-:Y:S06]  /*ea00*/  BRA `(.L_x_4408) ;  /* 0x0000000c007c7947 */ /* 0x000fec0003800000 */
.L_x_4405:
        /* <DEDUP_REMOVED lines=10> */
.L_x_4410:
[----:B------:R-:W2:Y:S01]  /*eab0*/  LDG.E R2, desc[UR36][R2.64] ;  /* 0x0000002402027981 */ /* 0x000ea2000c1e1900 */
[----:B------:R-:W-:Y:S01]  /*eac0*/  IMAD.MOV.U32 R19, RZ, RZ, RZ ;  /* 0x000000ffff137224 */ /* 0x000fe200078e00ff */
[----:B--2---:R-:W-:Y:S01]  /*ead0*/  I2FP.F32.S32 R18, R2 ;  /* 0x0000000200127245 */ /* 0x004fe20000201400 */
[----:B------:R-:W-:Y:S06]  /*eae0*/  BRA `(.L_x_4408) ;  /* 0x0000000c00447947 */ /* 0x000fec0003800000 */
.L_x_4409:
[----:B------:R-:W2:Y:S01]  /*eaf0*/  LDG.E.U16 R2, desc[UR36][R2.64] ;  /* 0x0000002402027981 */ /* 0x000ea2000c1e1500 */
[----:B------:R-:W-:Y:S01]  /*eb00*/  IMAD.MOV.U32 R19, RZ, RZ, RZ ;  /* 0x000000ffff137224 */ /* 0x000fe200078e00ff */
[----:B--2---:R0:W1:Y:S01]  /*eb10*/  I2F.S16 R18, R2 ;  /* 0x0000000200127306 */ /* 0x0040620000101400 */
[----:B------:R-:W-:Y:S05]  /*eb20*/  BRA `(.L_x_4408) ;  /* 0x0000000c00347947 */ /* 0x000fea0003800000 */
.L_x_4404:
        /* <DEDUP_REMOVED lines=9> */
.L_x_4412:
[----:B------:R-:W2:Y:S01]  /*ebc0*/  LDG.E.U16 R2, desc[UR36][R2.64] ;  /* 0x0000002402027981 */ /* 0x000ea2000c1e1500 */
[----:B------:R-:W-:Y:S01]  /*ebd0*/  MOV R19, RZ ;  /* 0x000000ff00137202 */ /* 0x000fe20000000f00 */
[----:B--2---:R-:W-:Y:S01]  /*ebe0*/  HADD2.F32 R18, -RZ, R2.H0_H0 ;  /* 0x20000002ff127230 */ /* 0x004fe20000004100 */
[----:B------:R-:W-:Y:S06]  /*ebf0*/  BRA `(.L_x_4408) ;  /* 0x0000000c00007947 */ /* 0x000fec0003800000 */
.L_x_4411:
        /* <DEDUP_REMOVED lines=8> */
.L_x_4414:
[----:B------:R-:W2:Y:S02]  /*ec80*/  LDG.E R2, desc[UR36][R2.64] ;  /* 0x0000002402027981 */ /* 0x000ea4000c1e1900 */
[--C-:B--2---:R-:W-:Y:S02]  /*ec90*/  HADD2.F32 R19, -RZ, R2.reuse.H1_H1 ;  /* 0x30000002ff137230 */ /* 0x104fe40000004100 */
[----:B------:R-:W-:Y:S01]  /*eca0*/  HADD2.F32 R18, -RZ, R2.H0_H0 ;  /* 0x20000002ff127230 */ /* 0x000fe20000004100 */
[----:B------:R-:W-:Y:S06]  /*ecb0*/  BRA `(.L_x_4408) ;  /* 0x0000000800d07947 */ /* 0x000fec0003800000 */
.L_x_4413:
        /* <DEDUP_REMOVED lines=8> */
.L_x_4403:
        /* <DEDUP_REMOVED lines=13> */
.L_x_4417:
        /* <DEDUP_REMOVED lines=10> */
.L_x_4416:
        /* <DEDUP_REMOVED lines=27> */
.L_x_4419:
        /* <DEDUP_REMOVED lines=14> */
.L_x_4418:
[----:B------:R-:W2:Y:S01]  /*f140*/  LDG.E.U16 R2, desc[UR36][R2.64] ;  /* 0x0000002402027981 */ /* 0x000ea2000c1e1500 */
[----:B------:R-:W-:Y:S02]  /*f150*/  IMAD.MOV.U32 R19, RZ, RZ, RZ ;  /* 0x000000ffff137224 */ /* 0x000fe400078e00ff */
[----:B--2---:R-:W-:Y:S01]  /*f160*/  IMAD.U32 R18, R2, 0x10000, RZ ;  /* 0x0001000002127824 */ /* 0x004fe200078e00ff */
[----:B------:R-:W-:Y:S06]  /*f170*/  BRA `(.L_x_4408) ;  /* 0x0000000400a07947 */ /* 0x000fec0003800000 */
.L_x_4415:
        /* <DEDUP_REMOVED lines=12> */
.L_x_4422:
        /* <DEDUP_REMOVED lines=20> */
.L_x_4424:
[----:B------:R-:W-:Y:S05]  /*f380*/  BSYNC B0 ;  /* 0x0000000000007941 */ /* 0x000fea0003800000 */
.L_x_4423:
[----:B------:R-:W-:Y:S01]  /*f390*/  IMAD.SHL.U32 R2, R2, 0x100000, RZ ;  /* 0x0010000002027824 */ /* 0x000fe200078e00ff */
[----:B------:R-:W-:-:S04]  /*f3a0*/  LEA R3, R0, 0x3b800000, 0x17 ;  /* 0x3b80000000037811 */ /* 0x000fc800078eb8ff */
[----:B------:R-:W-:Y:S01]  /*f3b0*/  LOP3.LUT R18, R3, R2, R18, 0xfe, !PT ;  /* 0x0000000203127212 */ /* 0x000fe200078efe12 */
[----:B------:R-:W-:Y:S06]  /*f3c0*/  BRA `(.L_x_4408) ;  /* 0x00000004000c7947 */ /* 0x000fec0003800000 */
.L_x_4421:
        /* <DEDUP_REMOVED lines=20> */
.L_x_4426:
[----:B------:R-:W-:Y:S05]  /*f510*/  BSYNC B0 ;  /* 0x0000000000007941 */ /* 0x000fea0003800000 */
.L_x_4425:
[----:B------:R-:W-:Y:S01]  /*f520*/  IMAD.SHL.U32 R2, R2, 0x200000, RZ ;  /* 0x0020000002027824 */ /* 0x000fe200078e00ff */
[----:B------:R-:W-:-:S04]  /*f530*/  LEA R3, R0, 0x37800000, 0x17 ;  /* 0x3780000000037811 */ /* 0x000fc800078eb8ff */
[----:B------:R-:W-:Y:S01]  /*f540*/  LOP3.LUT R18, R3, R2, R18, 0xfe, !PT ;  /* 0x0000000203127212 */ /* 0x000fe200078efe12 */
[----:B------:R-:W-:Y:S06]  /*f550*/  BRA `(.L_x_4408) ;  /* 0x0000000000a87947 */ /* 0x000fec0003800000 */
.L_x_4420:
        /* <DEDUP_REMOVED lines=14> */
.L_x_4430:
[----:B------:R-:W-:Y:S05]  /*f640*/  BSYNC B0 ;  /* 0x0000000000007941 */ /* 0x000fea0003800000 */
.L_x_4429:
[----:B------:R-:W-:Y:S01]  /*f650*/  IMAD.MOV.U32 R19, RZ, RZ, RZ ;  /* 0x000000ffff137224 */ /* 0x000fe200078e00ff */
[----:B------:R-:W-:Y:S06]  /*f660*/  BRA `(.L_x_4408) ;  /* 0x0000000000647947 */ /* 0x000fec0003800000 */
.L_x_4407:
[----:B------:R-:W-:Y:S01]  /*f670*/  MOV R2, 0x0 ;  /* 0x0000000000027802 */ /* 0x000fe20000000f00 */
[----:B------:R-:W-:Y:S01]  /*f680*/  ULDC.64 UR4, c[0x4][0x148] ;  /* 0x0100520000047ab9 */ /* 0x000fe20000000a00 */
[----:B------:R-:W-:Y:S01]  /*f690*/  ULDC.64 UR6, c[0x4][0x8] ;  /* 0x0100020000067ab9 */ /* 0x000fe20000000a00 */
[----:B------:R-:W-:Y:S01]  /*f6a0*/  IMAD.U32 R4, RZ, RZ, UR4 ;  /* 0x00000004ff047e24 */ /* 0x000fe2000f8e00ff */
[----:B------:R-:W-:Y:S01]  /*f6b0*/  HFMA2.MMA R12, -RZ, RZ, 0, 5.9604644775390625e-08 ;  /* 0x00000001ff0c7435 */ /* 0x000fe200000001ff */
        /* <DEDUP_REMOVED lines=8> */
[----:B------:R-:W-:-:S07]  /*f740*/  IMAD.MOV.U32 R13, RZ, RZ, RZ ;  /* 0x000000ffff0d7224 */ /* 0x000fce00078e00ff */
[----:B------:R-:W-:-:S07]  /*f750*/  LEPC R20, `(.L_x_4431) ;  /* 0x000000001014794e */ /* 0x000fce0000000000 */
[----:B0-----:R-:W-:Y:S05]  /*f760*/  CALL.ABS.NOINC R2 ;  /* 0x0000000002007343 */ /* 0x001fea0003c00000 */
.L_x_4431:
[----:B------:R-:W-:Y:S01]  /*f770*/  CS2R R18, SRZ ;  /* 0x0000000000127805 */ /* 0x000fe2000001ff00 */
[----:B------:R-:W-:Y:S06]  /*f780*/  BRA `(.L_x_4408) ;  /* 0x00000000001c7947 */ /* 0x000fec0003800000 */
.L_x_4428:
[----:B------:R-:W2:Y:S01]  /*f790*/  LDG.E.64 R2, desc[UR36][R2.64] ;  /* 0x0000002402027981 */ /* 0x000ea2000c1e1b00 */
[----:B------:R-:W-:Y:S01]  /*f7a0*/  IMAD.MOV.U32 R19, RZ, RZ, RZ ;  /* 0x000000ffff137224 */ /* 0x000fe200078e00ff */
[----:B--2---:R0:W1:Y:S01]  /*f7b0*/  I2F.U64 R18, R2 ;  /* 0x0000000200127312 */ /* 0x0040620000301000 */
[----:B------:R-:W-:Y:S05]  /*f7c0*/  BRA `(.L_x_4408) ;  /* 0x00000000000c7947 */ /* 0x000fea0003800000 */
.L_x_4427:
[----:B------:R-:W2:Y:S01]  /*f7d0*/  LDG.E R2, desc[UR36][R2.64] ;  /* 0x0000002402027981 */ /* 0x000ea2000c1e1900 */
[----:B------:R-:W-:Y:S01]  /*f7e0*/  IMAD.MOV.U32 R19, RZ, RZ, RZ ;  /* 0x000000ffff137224 */ /* 0x000fe200078e00ff */
[----:B--2---:R-:W-:-:S07]  /*f7f0*/  I2FP.F32.U32 R18, R2 ;  /* 0x0000000200127245 */ /* 0x004fce0000201000 */
.L_x_4408:
[----:B------:R-:W-:Y:S05]  /*f800*/  BSYNC B6 ;  /* 0x0000000000067941 */ /* 0x000fea0003800000 */
.L_x_4402:
        /* <DEDUP_REMOVED lines=20> */
.L_x_4436:
[----:B------:R-:W2:Y:S01]  /*f950*/  LDG.E.U8 R2, desc[UR36][R4.64] ;  /* 0x0000002404027981 */ /* 0x000ea2000c1e1100 */
[----:B------:R-:W-:Y:S01]  /*f960*/  IMAD.MOV.U32 R3, RZ, RZ, RZ ;  /* 0x000000ffff037224 */ /* 0x000fe200078e00ff */
[----:B--2---:R-:W-:Y:S01]  /*f970*/  I2FP.F32.U32 R2, R2 ;  /* 0x0000000200027245 */ /* 0x004fe20000201000 */
[----:B------:R-:W-:Y:S06]  /*f980*/  BRA `(.L_x_4438) ;  /* 0x0000000c007c7947 */ /* 0x000fec0003800000 */
.L_x_4435:
        /* <DEDUP_REMOVED lines=10> */
.L_x_4440:
[----:B------:R-:W2:Y:S01]  /*fa30*/  LDG.E R2, desc[UR36][R4.64] ;  /* 0x0000002404027981 */ /* 0x000ea2000c1e1900 */
[----:B------:R-:W-:Y:S01]  /*fa40*/  IMAD.MOV.U32 R3, RZ, RZ, RZ ;  /* 0x000000ffff037224 */ /* 0x000fe200078e00ff */
[----:B--2---:R-:W-:Y:S01]  /*fa50*/  I2FP.F32.S32 R2, R2 ;  /* 0x0000000200027245 */ /* 0x004fe20000201400 */
[----:B------:R-:W-:Y:S06]  /*fa60*/  BRA `(.L_x_4438) ;  /* 0x0000000c00447947 */ /* 0x000fec0003800000 */
.L_x_4439:
[----:B------:R-:W2:Y:S01]  /*fa70*/  LDG.E.U16 R2, desc[UR36][R4.64] ;  /* 0x0000002404027981 */ /* 0x000ea2000c1e1500 */
[----:B------:R-:W-:Y:S01]  /*fa80*/  IMAD.MOV.U32 R3, RZ, RZ, RZ ;  /* 0x000000ffff037224 */ /* 0x000fe200078e00ff */
[----:B--2---:R-:W0:Y:S01]  /*fa90*/  I2F.S16 R2, R2 ;  /* 0x0000000200027306 */ /* 0x004e220000101400 */
[----:B------:R-:W-:Y:S05]  /*faa0*/  BRA `(.L_x_4438) ;  /* 0x0000000c00347947 */ /* 0x000fea0003800000 */
.L_x_4434:
        /* <DEDUP_REMOVED lines=9> */
.L_x_4442:
[----:B------:R-:W2:Y:S01]  /*fb40*/  LDG.E.U16 R2, desc[UR36][R4.64] ;  /* 0x0000002404027981 */ /* 0x000ea2000c1e1500 */
[----:B------:R-:W-:Y:S02]  /*fb50*/  IMAD.MOV.U32 R3, RZ, RZ, RZ ;  /* 0x000000ffff037224 */ /* 0x000fe400078e00ff */
[----:B--2---:R-:W-:Y:S01]  /*fb60*/  HADD2.F32 R2, -RZ, R2.H0_H0 ;  /* 0x20000002ff027230 */ /* 0x004fe20000004100 */
[----:B------:R-:W-:Y:S06]  /*fb70*/  BRA `(.L_x_4438) ;  /* 0x0000000c00007947 */ /* 0x000fec0003800000 */
.L_x_4441:
        /* <DEDUP_REMOVED lines=8> */
.L_x_4444:
[----:B------:R-:W2:Y:S02]  /*fc00*/  LDG.E R2, desc[UR36][R4.64] ;  /* 0x0000002404027981 */ /* 0x000ea4000c1e1900 */
[--C-:B--2---:R-:W-:Y:S02]  /*fc10*/  HADD2.F32 R3, -RZ, R2.reuse.H1_H1 ;  /* 0x30000002ff037230 */ /* 0x104fe40000004100 */
[----:B------:R-:W-:Y:S01]  /*fc20*/  HADD2.F32 R2, -RZ, R2.H0_H0 ;  /* 0x20000002ff027230 */ /* 0x000fe20000004100 */
[----:B------:R-:W-:Y:S06]  /*fc30*/  BRA `(.L_x_4438) ;  /* 0x0000000800d07947 */ /* 0x000fec0003800000 */
.L_x_4443:
        /* <DEDUP_REMOVED lines=8> */
.L_x_4433:
        /* <DEDUP_REMOVED lines=13> */
.L_x_4447:
        /* <DEDUP_REMOVED lines=10> */
.L_x_4446:
        /* <DEDUP_REMOVED lines=18> */
[----:B------:R-:W-:Y:S01]  /*ff50*/  IMAD R7, R3, R8, 0x3c000000 ;  /* 0x3c00000003077424 */ /* 0x000fe200078e0208 */
[----:B------:R-:W-:-:S04]  /*ff60*/  IADD3 R3, R0, -0x1, RZ ;  /* 0xffffffff00037810 */ /* 0x000fc80007ffe0ff */
[----:B------:R-:W-:Y:S02]  /*ff70*/  LEA.HI R7, R4, R7, RZ, 0x1c ;  /* 0x0000000704077211 */ /* 0x000fe400078fe0ff */
[----:B------:R-:W-:Y:S02]  /*ff80*/  SHF.R.S32.HI R3, RZ, 0x1f, R3 ;  /* 0x0000001fff037819 */ /* 0x000fe40000011403 */
[----:B------:R-:W-:-:S04]  /*ff90*/  LOP3.LUT R6, R7, 0x7f800000, R6, 0xf8, !PT ;  /* 0x7f80000007067812 */ /* 0x000fc800078ef806 */
[----:B------:R-:W-:Y:S01]  /*ffa0*/  LOP3.LUT R5, R6, R3, RZ, 0x30, !PT ;  /* 0x0000000306057212 */ /* 0x000fe200078e30ff */
[----:B------:R-:W-:-:S03]  /*ffb0*/  IMAD.MOV.U32 R3, RZ, RZ, RZ ;  /* 0x000000ffff037224 */ /* 0x000fc600078e00ff */
[----:B------:R-:W-:Y:S01]  /*ffc0*/  LOP3.LUT R2, R5, 0x80000000, R2, 0xf8, !PT ;  /* 0x8000000005027812 */ /* 0x000fe200078ef802 */
[----:B------:R-:W-:Y:S06]  /*ffd0*/  BRA `(.L_x_4438) ;  /* 0x0000000400e87947 */ /* 0x000fec0003800000 */
.L_x_4449:
        /* <DEDUP_REMOVED lines=14> */
.L_x_4448:
[----:B------:R-:W2:Y:S01]  /*100c0*/  LDG.E.U16 R2, desc[UR36][R4.64] ;  /* 0x0000002404027981 */ /* 0x000ea2000c1e1500 */
[----:B------:R-:W-:Y:S02]  /*100d0*/  IMAD.MOV.U32 R3, RZ, RZ, RZ ;  /* 0x000000ffff037224 */ /* 0x000fe400078e00ff */
[----:B--2---:R-:W-:Y:S01]  /*100e0*/  IMAD.U32 R2, R2, 0x10000, RZ ;  /* 0x0001000002027824 */ /* 0x004fe200078e00ff */
[----:B------:R-:W-:Y:S06]  /*100f0*/  BRA `(.L_x_4438) ;  /* 0x0000000400a07947 */ /* 0x000fec0003800000 */
.L_x_4445:
        /* <DEDUP_REMOVED lines=12> */
.L_x_4452:
        /* <DEDUP_REMOVED lines=20> */
.L_x_4454:
[----:B------:R-:W-:Y:S05]  /*10300*/  BSYNC B0 ;  /* 0x0000000000007941 */ /* 0x000fea0003800000 */
.L_x_4453:
[----:B------:R-:W-:Y:S01]  /*10310*/  IMAD.SHL.U32 R2, R2, 0x100000, RZ ;  /* 0x0010000002027824 */ /* 0x000fe200078e00ff */
[----:B------:R-:W-:-:S04]  /*10320*/  LEA R5, R0, 0x3b800000, 0x17 ;  /* 0x3b80000000057811 */ /* 0x000fc800078eb8ff */
[----:B------:R-:W-:Y:S01]  /*10330*/  LOP3.LUT R2, R5, R2, R6, 0xfe, !PT ;  /* 0x0000000205027212 */ /* 0x000fe200078efe06 */
[----:B------:R-:W-:Y:S06]  /*10340*/  BRA `(.L_x_4438) ;  /* 0x00000004000c7947 */ /* 0x000fec0003800000 */
.L_x_4451:
        /* <DEDUP_REMOVED lines=20> */
.L_x_4456:
[----:B------:R-:W-:Y:S05]  /*10490*/  BSYNC B0 ;  /* 0x0000000000007941 */ /* 0x000fea0003800000 */
.L_x_4455:
[----:B------:R-:W-:Y:S01]  /*104a0*/  IMAD.SHL.U32 R2, R2, 0x200000, RZ ;  /* 0x0020000002027824 */ /* 0x000fe200078e00ff */
[----:B------:R-:W-:-:S04]  /*104b0*/  LEA R5, R0, 0x37800000, 0x17 ;  /* 0x3780000000057811 */ /* 0x000fc800078eb8ff */
[----:B------:R-:W-:Y:S01]  /*104c0*/  LOP3.LUT R2, R5, R2, R6, 0xfe, !PT ;  /* 0x0000000205027212 */ /* 0x000fe200078efe06 */
[----:B------:R-:W-:Y:S06]  /*104d0*/  BRA `(.L_x_4438) ;  /* 0x0000000000a87947 */ /* 0x000fec0003800000 */
.L_x_4450:
        /* <DEDUP_REMOVED lines=14> */
.L_x_4460:
[----:B------:R-:W-:Y:S05]  /*105c0*/  BSYNC B0 ;  /* 0x0000000000007941 */ /* 0x000fea0003800000 */
.L_x_4459:
[----:B------:R-:W-:Y:S01]  /*105d0*/  IMAD.MOV.U32 R3, RZ, RZ, RZ ;  /* 0x000000ffff037224 */ /* 0x000fe200078e00ff */
[----:B------:R-:W-:Y:S06]  /*105e0*/  BRA `(.L_x_4438) ;  /* 0x0000000000647947 */ /* 0x000fec0003800000 */
.L_x_4437:
        /* <DEDUP_REMOVED lines=16> */
.L_x_4461:
[----:B------:R-:W-:Y:S01]  /*106f0*/  CS2R R2, SRZ ;  /* 0x0000000000027805 */ /* 0x000fe2000001ff00 */
[----:B------:R-:W-:Y:S06]  /*10700*/  BRA `(.L_x_4438) ;  /* 0x00000000001c7947 */ /* 0x000fec0003800000 */
.L_x_4458:
[----:B------:R-:W2:Y:S01]  /*10710*/  LDG.E.64 R4, desc[UR36][R4.64] ;  /* 0x0000002404047981 */ /* 0x000ea2000c1e1b00 */
[----:B------:R-:W-:Y:S01]  /*10720*/  IMAD.MOV.U32 R3, RZ, RZ, RZ ;  /* 0x000000ffff037224 */ /* 0x000fe200078e00ff */
[----:B--2---:R0:W2:Y:S01]  /*10730*/  I2F.U64 R2, R4 ;  /* 0x0000000400027312 */ /* 0x0040a20000301000 */
[----:B------:R-:W-:Y:S05]  /*10740*/  BRA `(.L_x_4438) ;  /* 0x00000000000c7947 */ /* 0x000fea0003800000 */
.L_x_4457:
[----:B------:R-:W2:Y:S01]  /*10750*/  LDG.E R2, desc[UR36][R4.64] ;  /* 0x0000002404027981 */ /* 0x000ea2000c1e1900 */
[----:B------:R-:W-:Y:S01]  /*10760*/  IMAD.MOV.U32 R3, RZ, RZ, RZ ;  /* 0x000000ffff037224 */ /* 0x000fe200078e00ff */
[----:B--2---:R-:W-:-:S07]  /*10770*/  I2FP.F32.U32 R2, R2 ;  /* 0x0000000200027245 */ /* 0x004fce0000201000 */
.L_x_4438:
[----:B------:R-:W-:Y:S05]  /*10780*/  BSYNC B6 ;  /* 0x0000000000067941 */ /* 0x000fea0003800000 */
.L_x_4432:
        /* <DEDUP_REMOVED lines=17> */
.L_x_4464:
[----:B------:R-:W1:Y:S08]  /*108a0*/  MUFU.RCP R3, R4 ;  /* 0x0000000400037308 */ /* 0x000e700000001000 */
[----:B------:R-:W0:Y:S01]  /*108b0*/  MUFU.RCP R0, R0 ;  /* 0x0000000000007308 */ /* 0x000e220000001000 */
[----:B-1----:R-:W-:Y:S01]  /*108c0*/  FMUL.FTZ R18, R3, R18 ;  /* 0x0000001203127220 */ /* 0x002fe20000410000 */
[----:B0-----:R-:W-:Y:S01]  /*108d0*/  FMUL.FTZ R19, R0, R19 ;  /* 0x0000001300137220 */ /* 0x001fe20000410000 */
[----:B------:R-:W-:Y:S06]  /*108e0*/  BRA `(.L_x_4465) ;  /* 0x0000000000207947 */ /* 0x000fec0003800000 */
.L_x_4463:
        /* <DEDUP_REMOVED lines=8> */
.L_x_4465:
[----:B------:R-:W-:Y:S05]  /*10970*/  BSYNC B0 ;  /* 0x0000000000007941 */ /* 0x000fea0003800000 */
.L_x_4462:
        /* <DEDUP_REMOVED lines=13> */
[----:B0-----:R-:W-:Y:S01]  /*10a50*/  STG.E.U8 desc[UR36][R16.64], R3 ;  /* 0x0000000310007986 */ /* 0x001fe2000c101124 */
[----:B------:R-:W-:Y:S05]  /*10a60*/  EXIT ;  /* 0x000000000000794d */ /* 0x000fea0003800000 */
.L_x_4469:
[----:B------:R-:W0:Y:S02]  /*10a70*/  F2I.S64.TRUNC R18, R18 ;  /* 0x0000001200127311 */ /* 0x000e24000020d900 */
[----:B0-----:R-:W-:-:S05]  /*10a80*/  IMAD.MOV.U32 R3, RZ, RZ, R18 ;  /* 0x000000ffff037224 */ /* 0x001fca00078e0012 */
[----:B------:R-:W-:Y:S01]  /*10a90*/  STG.E.U8 desc[UR36][R16.64], R3 ;  /* 0x0000000310007986 */ /* 0x000fe2000c101124 */
[----:B------:R-:W-:Y:S05]  /*10aa0*/  EXIT ;  /* 0x000000000000794d */ /* 0x000fea0003800000 */
.L_x_4468:
[----:B------:R-:W-:-:S13]  /*10ab0*/  ISETP.NE.AND P0, PT, R0, 0x2, PT ;  /* 0x000000020000780c */ /* 0x000fda0003f05270 */
[----:B------:R-:W-:Y:S05]  /*10ac0*/  @!P0 BRA `(.L_x_4471) ;  /* 0x0000000000288947 */ /* 0x000fea0003800000 */
[----:B------:R-:W-:-:S13]  /*10ad0*/  ISETP.NE.AND P0, PT, R0, 0x3, PT ;  /* 0x000000030000780c */ /* 0x000fda0003f05270 */
[----:B------:R-:W-:Y:S05]  /*10ae0*/  @!P0 BRA `(.L_x_4472) ;  /* 0x0000000000148947 */ /* 0x000fea0003800000 */
[----:B------:R-:W-:-:S13]  /*10af0*/  ISETP.NE.AND P0, PT, R0, 0x4, PT ;  /* 0x000000040000780c */ /* 0x000fda0003f05270 */
[----:B------:R-:W-:Y:S05]  /*10b00*/  @P0 BRA `(.L_x_4470) ;  /* 0x0000000800d40947 */ /* 0x000fea0003800000 */
[----:B------:R-:W0:Y:S02]  /*10b10*/  F2I.S64.TRUNC R18, R18 ;  /* 0x0000001200127311 */ /* 0x000e24000020d900 */
[----:B0-----:R-:W-:Y:S01]  /*10b20*/  STG.E.64 desc[UR36][R16.64], R18 ;  /* 0x0000001210007986 */ /* 0x001fe2000c101b24 */
[----:B------:R-:W-:Y:S05]  /*10b30*/  EXIT ;  /* 0x000000000000794d */ /* 0x000fea0003800000 */
.L_x_4472:
[----:B------:R-:W0:Y:S02]  /*10b40*/  F2I.FTZ.TRUNC.NTZ R3, R18 ;  /* 0x0000001200037305 */ /* 0x000e24000021f100 */
[----:B0-----:R-:W-:Y:S01]  /*10b50*/  STG.E desc[UR36][R16.64], R3 ;  /* 0x0000000310007986 */ /* 0x001fe2000c101924 */
[----:B------:R-:W-:Y:S05]  /*10b60*/  EXIT ;  /* 0x000000000000794d */ /* 0x000fea0003800000 */
.L_x_4471:
[----:B------:R-:W0:Y:S02]  /*10b70*/  F2I.FTZ.TRUNC.NTZ R3, R18 ;  /* 0x0000001200037305 */ /* 0x000e24000021f100 */
[----:B0-----:R-:W-:Y:S01]  /*10b80*/  STG.E.U16 desc[UR36][R16.64], R3 ;  /* 0x0000000310007986 */ /* 0x001fe2000c101524 */
[----:B------:R-:W-:Y:S05]  /*10b90*/  EXIT ;  /* 0x000000000000794d */ /* 0x000fea0003800000 */
.L_x_4467:
[----:B------:R-:W-:-:S13]  /*10ba0*/  ISETP.GT.AND P0, PT, R0, 0x6, PT ;  /* 0x000000060000780c */ /* 0x000fda0003f04270 */
[----:B------:R-:W-:Y:S05]  /*10bb0*/  @P0 BRA `(.L_x_4473) ;  /* 0x0000000000240947 */ /* 0x000fea0003800000 */
[----:B------:R-:W-:-:S13]  /*10bc0*/  ISETP.NE.AND P0, PT, R0, 0x5, PT ;  /* 0x000000050000780c */ /* 0x000fda0003f05270 */
[----:B------:R-:W-:Y:S05]  /*10bd0*/  @!P0 BRA `(.L_x_4474) ;  /* 0x0000000000108947 */ /* 0x000fea0003800000 */
[----:B------:R-:W-:-:S13]  /*10be0*/  ISETP.NE.AND P0, PT, R0, 0x6, PT ;  /* 0x000000060000780c */ /* 0x000fda0003f05270 */
[----:B------:R-:W-:Y:S05]  /*10bf0*/  @P0 BRA `(.L_x_4470) ;  /* 0x0000000800980947 */ /* 0x000fea0003800000 */
[----:B------:R-:W-:Y:S01]  /*10c00*/  STG.E desc[UR36][R16.64], R18 ;  /* 0x0000001210007986 */ /* 0x000fe2000c101924 */
[----:B------:R-:W-:Y:S05]  /*10c10*/  EXIT ;  /* 0x000000000000794d */ /* 0x000fea0003800000 */
.L_x_4474:
[----:B------:R-:W-:-:S05]  /*10c20*/  F2FP.F16.F32.PACK_AB R18, RZ, R18 ;  /* 0x00000012ff12723e */ /* 0x000fca00000000ff */
[----:B------:R-:W-:Y:S01]  /*10c30*/  STG.E.U16 desc[UR36][R16.64], R18 ;  /* 0x0000001210007986 */ /* 0x000fe2000c101524 */
[----:B------:R-:W-:Y:S05]  /*10c40*/  EXIT ;  /* 0x000000000000794d */ /* 0x000fea0003800000 */
.L_x_4473:
[----:B------:R-:W-:-:S13]  /*10c50*/  ISETP.NE.AND P0, PT, R0, 0x7, PT ;  /* 0x000000070000780c */ /* 0x000fda0003f05270 */
[----:B------:R-:W-:Y:S05]  /*10c60*/  @!P0 BRA `(.L_x_4475) ;  /* 0x0000000000248947 */ /* 0x000fea0003800000 */
[----:B------:R-:W-:-:S13]  /*10c70*/  ISETP.NE.AND P0, PT, R0, 0x8, PT ;  /* 0x000000080000780c */ /* 0x000fda0003f05270 */
[----:B------:R-:W-:Y:S05]  /*10c80*/  @!P0 BRA `(.L_x_4476) ;  /* 0x0000000000108947 */ /* 0x000fea0003800000 */
[----:B------:R-:W-:-:S13]  /*10c90*/  ISETP.NE.AND P0, PT, R0, 0x9, PT ;  /* 0x000000090000780c */ /* 0x000fda0003f05270 */
[----:B------:R-:W-:Y:S05]  /*10ca0*/  @P0 BRA `(.L_x_4470) ;  /* 0x00000008006c0947 */ /* 0x000fea0003800000 */
[----:B------:R-:W-:Y:S01]  /*10cb0*/  STG.E.64 desc[UR36][R16.64], R18 ;  /* 0x0000001210007986 */ /* 0x000fe2000c101b24 */
[----:B------:R-:W-:Y:S05]  /*10cc0*/  EXIT ;  /* 0x000000000000794d */ /* 0x000fea0003800000 */
.L_x_4476:
[----:B------:R-:W-:-:S05]  /*10cd0*/  F2FP.F16.F32.PACK_AB R19, R19, R18 ;  /* 0x000000121313723e */ /* 0x000fca00000000ff */
[----:B------:R-:W-:Y:S01]  /*10ce0*/  STG.E desc[UR36][R16.64], R19 ;  /* 0x0000001310007986 */ /* 0x000fe2000c101924 */
[----:B------:R-:W-:Y:S05]  /*10cf0*/  EXIT ;  /* 0x000000000000794d */ /* 0x000fea0003800000 */
.L_x_4475:
[----:B------:R-:W-:-:S06]  /*10d00*/  FMUL.FTZ R2, R18, 1 ;  /* 0x3f80000012027820 */ /* 0x000fcc0000410000 */
[----:B------:R-:W0:Y:S02]  /*10d10*/  F2F.F64.F32 R2, R2 ;  /* 0x0000000200027310 */ /* 0x000e240000201800 */
[----:B0-----:R-:W-:Y:S01]  /*10d20*/  STG.E.64 desc[UR36][R16.64], R2 ;  /* 0x0000000210007986 */ /* 0x001fe2000c101b24 */
[----:B------:R-:W-:Y:S05]  /*10d30*/  EXIT ;  /* 0x000000000000794d */ /* 0x000fea0003800000 */
.L_x_4466:
        /* <DEDUP_REMOVED lines=12> */
[----:B------:R-:W-:Y:S01]  /*10e00*/  STG.E.U8 desc[UR36][R16.64], R3 ;  /* 0x0000000310007986 */ /* 0x000fe2000c101124 */
[----:B------:R-:W-:Y:S05]  /*10e10*/  EXIT ;  /* 0x000000000000794d */ /* 0x000fea0003800000 */
.L_x_4479:
[----:B------:R-:W-:Y:S01]  /*10e20*/  FMUL.FTZ R6, R19, 1 ;  /* 0x3f80000013067820 */ /* 0x000fe20000410000 */
[----:B------:R-:W-:-:S05]  /*10e30*/  FMUL.FTZ R4, R18, 1 ;  /* 0x3f80000012047820 */ /* 0x000fca0000410000 */
[----:B------:R-:W-:Y:S08]  /*10e40*/  F2F.F64.F32 R6, R6 ;  /* 0x0000000600067310 */ /* 0x000ff00000201800 */
[----:B------:R-:W0:Y:S02]  /*10e50*/  F2F.F64.F32 R4, R4 ;  /* 0x0000000400047310 */ /* 0x000e240000201800 */
[----:B0-----:R-:W-:Y:S01]  /*10e60*/  STG.E.128 desc[UR36][R16.64], R4 ;  /* 0x0000000410007986 */ /* 0x001fe2000c101d24 */
[----:B------:R-:W-:Y:S05]  /*10e70*/  EXIT ;  /* 0x000000000000794d */ /* 0x000fea0003800000 */
.L_x_4478:
        /* <DEDUP_REMOVED lines=20> */
.L_x_4483:
[----:B------:R-:W-:Y:S05]  /*10fc0*/  BSYNC B0 ;  /* 0x0000000000007941 */ /* 0x000fea0003800000 */
.L_x_4482:
[----:B------:R-:W-:-:S05]  /*10fd0*/  LOP3.LUT R5, R0, R5, RZ, 0xfc, !PT ;  /* 0x0000000500057212 */ /* 0x000fca00078efcff */
[----:B------:R-:W-:Y:S01]  /*10fe0*/  STG.E.U8 desc[UR36][R16.64], R5 ;  /* 0x0000000510007986 */ /* 0x000fe2000c101124 */
[----:B------:R-:W-:Y:S05]  /*10ff0*/  EXIT ;  /* 0x000000000000794d */ /* 0x000fea0003800000 */
.L_x_4481:
        /* <DEDUP_REMOVED lines=9> */
[----:B------:R-:W-:Y:S02]  /*11090*/  @P0 SHF.R.U32.HI R0, RZ, 0x15, R3 ;  /* 0x00000015ff000819 */ /* 0x000fe40000011603 */
[----:B------:R-:W-:Y:S01]  /*110a0*/  @!P0 IADD3 R0, R2, -0x43000000, RZ ;  /* 0xbd00000002008810 */ /* 0x000fe20007ffe0ff */
[----:B------:R-:W-:Y:S06]  /*110b0*/  BRA `(.L_x_4486) ;  /* 0x00000000000c7947 */ /* 0x000fec0003800000 */
.L_x_4485:
[----:B------:R-:W-:Y:S01]  /*110c0*/  IMAD.MOV.U32 R0, RZ, RZ, 0x7f ;  /* 0x0000007fff007424 */ /* 0x000fe200078e00ff */
[----:B------:R-:W-:-:S04]  /*110d0*/  ISETP.GT.U32.AND P0, PT, R2, 0x7f800000, PT ;  /* 0x7f8000000200780c */ /* 0x000fc80003f04070 */
[----:B------:R-:W-:-:S09]  /*110e0*/  SEL R0, R0, 0x7c, P0 ;  /* 0x0000007c00007807 */ /* 0x000fd20000000000 */
.L_x_4486:
[----:B------:R-:W-:Y:S05]  /*110f0*/  BSYNC B0 ;  /* 0x0000000000007941 */ /* 0x000fea0003800000 */
.L_x_4484:
[----:B------:R-:W-:-:S04]  /*11100*/  LOP3.LUT R18, R18, 0x80000000, RZ, 0xc0, !PT ;  /* 0x8000000012127812 */ /* 0x000fc800078ec0ff */
[----:B------:R-:W-:-:S04]  /*11110*/  SHF.R.U32.HI R3, RZ, 0x18, R18 ;  /* 0x00000018ff037819 */ /* 0x000fc80000011612 */
[----:B------:R-:W-:-:S05]  /*11120*/  LOP3.LUT R3, R0, R3, RZ, 0xfc, !PT ;  /* 0x0000000300037212 */ /* 0x000fca00078efcff */
[----:B------:R-:W-:Y:S01]  /*11130*/  STG.E.U8 desc[UR36][R16.64], R3 ;  /* 0x0000000310007986 */ /* 0x000fe2000c101124 */
[----:B------:R-:W-:Y:S05]  /*11140*/  EXIT ;  /* 0x000000000000794d */ /* 0x000fea0003800000 */
.L_x_4480:
[----:B------:R-:W-:-:S05]  /*11150*/  F2FP.BF16.F32.PACK_AB R18, RZ, R18 ;  /* 0x00000012ff12723e */ /* 0x000fca00000010ff */
[----:B------:R-:W-:Y:S01]  /*11160*/  STG.E.U16 desc[UR36][R16.64], R18 ;  /* 0x0000001210007986 */ /* 0x000fe2000c101524 */
[----:B------:R-:W-:Y:S05]  /*11170*/  EXIT ;  /* 0x000000000000794d */ /* 0x000fea0003800000 */
.L_x_4477:
        /* <DEDUP_REMOVED lines=9> */
[----:B0-----:R-:W-:Y:S01]  /*11210*/  STG.E.U16 desc[UR36][R16.64], R3 ;  /* 0x0000000310007986 */ /* 0x001fe2000c101524 */
[----:B------:R-:W-:Y:S05]  /*11220*/  EXIT ;  /* 0x000000000000794d */ /* 0x000fea0003800000 */
.L_x_4489:
        /* <DEDUP_REMOVED lines=16> */
.L_x_4492:
[----:B------:R-:W-:-:S04]  /*11330*/  LOP3.LUT R18, R18, 0x80000000, RZ, 0xc0, !PT ;  /* 0x8000000012127812 */ /* 0x000fc800078ec0ff */
[----:B------:R-:W-:-:S04]  /*11340*/  SHF.R.U32.HI R3, RZ, 0x18, R18 ;  /* 0x00000018ff037819 */ /* 0x000fc80000011612 */
[----:B------:R-:W-:-:S04]  /*11350*/  LOP3.LUT R0, R0, R3, RZ, 0xfc, !PT ;  /* 0x0000000300007212 */ /* 0x000fc800078efcff */
[----:B------:R-:W-:-:S07]  /*11360*/  PRMT R8, R0, 0x7610, R8 ;  /* 0x0000761000087816 */ /* 0x000fce0000000008 */
.L_x_4491:
[----:B------:R-:W-:Y:S05]  /*11370*/  BSYNC B0 ;  /* 0x0000000000007941 */ /* 0x000fea0003800000 */
.L_x_4490:
[----:B------:R-:W-:Y:S01]  /*11380*/  STG.E.U8 desc[UR36][R16.64], R8 ;  /* 0x0000000810007986 */ /* 0x000fe2000c101124 */
[----:B------:R-:W-:Y:S05]  /*11390*/  EXIT ;  /* 0x000000000000794d */ /* 0x000fea0003800000 */
.L_x_4488:
        /* <DEDUP_REMOVED lines=16> */
.L_x_4495:
[----:B------:R-:W-:-:S04]  /*114a0*/  LOP3.LUT R18, R18, 0x80000000, RZ, 0xc0, !PT ;  /* 0x8000000012127812 */ /* 0x000fc800078ec0ff */
[----:B------:R-:W-:-:S04]  /*114b0*/  SHF.R.U32.HI R3, RZ, 0x18, R18 ;  /* 0x00000018ff037819 */ /* 0x000fc80000011612 */
[----:B------:R-:W-:-:S04]  /*114c0*/  LOP3.LUT R0, R0, R3, RZ, 0xfc, !PT ;  /* 0x0000000300007212 */ /* 0x000fc800078efcff */
[----:B------:R-:W-:-:S07]  /*114d0*/  PRMT R8, R0, 0x7610, R8 ;  /* 0x0000761000087816 */ /* 0x000fce0000000008 */
.L_x_4494:
[----:B------:R-:W-:Y:S05]  /*114e0*/  BSYNC B0 ;  /* 0x0000000000007941 */ /* 0x000fea0003800000 */
.L_x_4493:
[----:B------:R-:W-:Y:S01]  /*114f0*/  STG.E.U8 desc[UR36][R16.64], R8 ;  /* 0x0000000810007986 */ /* 0x000fe2000c101124 */
[----:B------:R-:W-:Y:S05]  /*11500*/  EXIT ;  /* 0x000000000000794d */ /* 0x000fea0003800000 */
.L_x_4487:
        /* <DEDUP_REMOVED lines=21> */
.L_x_4470:
        /* <DEDUP_REMOVED lines=16> */
.L_x_4498:
[----:B------:R-:W-:Y:S05]  /*11760*/  EXIT ;  /* 0x000000000000794d */ /* 0x000fea0003800000 */
.L_x_4497:
[----:B------:R-:W0:Y:S02]  /*11770*/  F2I.U64.TRUNC R18, R18 ;  /* 0x0000001200127311 */ /* 0x000e24000020d800 */
[----:B0-----:R-:W-:Y:S01]  /*11780*/  STG.E.64 desc[UR36][R16.64], R18 ;  /* 0x0000001210007986 */ /* 0x001fe2000c101b24 */
[----:B------:R-:W-:Y:S05]  /*11790*/  EXIT ;  /* 0x000000000000794d */ /* 0x000fea0003800000 */
.L_x_4496:
[----:B------:R-:W0:Y:S02]  /*117a0*/  F2I.FTZ.U32.TRUNC.NTZ R3, R18 ;  /* 0x0000001200037305 */ /* 0x000e24000021f000 */
[----:B0-----:R-:W-:Y:S01]  /*117b0*/  STG.E desc[UR36][R16.64], R3 ;  /* 0x0000000310007986 */ /* 0x001fe2000c101924 */
[----:B------:R-:W-:Y:S05]  /*117c0*/  EXIT ;  /* 0x000000000000794d */ /* 0x000fea0003800000 */
.L_x_4499:
        /* <DEDUP_REMOVED lines=11> */
.L_x_19360:


//--------------------- .text._ZN2at6native27unrolled_elementwise_kernelINS0_13BinaryFunctorIN3c107complexIfEES5_S5_NS0_15binary_internal10DivFunctorIS5_EEEESt5arrayIPcLm3EELi4E23TrivialOffsetCalculatorILi2EjESD_ILi1EjENS0_6memory12LoadWithCastILi2EEENSG_13StoreWithCastILi1EEEEEviT_T0_T2_T3_T4_T5_ --------------------------
	.section	.text._ZN2at6native27unrolled_elementwise_kernelINS0_13BinaryFunctorIN3c107complexIfEES5_S5_NS0_15binary_internal10DivFunctorIS5_EEEESt5arrayIPcLm3EELi4E23TrivialOffsetCalculatorILi2EjESD_ILi1EjENS0_6memory12LoadWithCastILi2EEENSG_13StoreWithCastILi1EEEEEviT_T0_T2_T3_T4_T5_,"ax",@progbits
	.align	128
        .global         _ZN2at6native27unrolled_elementwise_kernelINS0_13BinaryFunctorIN3c107complexIfEES5_S5_NS0_15binary_internal10DivFunctorIS5_EEEESt5arrayIPcLm3EELi4E23TrivialOffsetCalculatorILi2EjESD_ILi1EjENS0_6memory12LoadWithCastILi2EEENSG_13StoreWithCastILi1EEEEEviT_T0_T2_T3_T4_T5_
        .type           _ZN2at6native27unrolled_elementwise_kernelINS0_13BinaryFunctorIN3c107complexIfEES5_S5_NS0_15binary_internal10DivFunctorIS5_EEEESt5arrayIPcLm3EELi4E23TrivialOffsetCalculatorILi2EjESD_ILi1EjENS0_6memory12LoadWithCastILi2EEENSG_13StoreWithCastILi1EEEEEviT_T0_T2_T3_T4_T5_,@function
        .size           _ZN2at6native27unrolled_elementwise_kernelINS0_13BinaryFunctorIN3c107complexIfEES5_S5_NS0_15binary_internal10DivFunctorIS5_EEEESt5arrayIPcLm3EELi4E23TrivialOffsetCalculatorILi2EjESD_ILi1EjENS0_6memory12LoadWithCastILi2EEENSG_13StoreWithCastILi1EEEEEviT_T0_T2_T3_T4_T5_,(.L_x_19361 - _ZN2at6native27unrolled_elementwise_kernelINS0_13BinaryFunctorIN3c107complexIfEES5_S5_NS0_15binary_internal10DivFunctorIS5_EEEESt5arrayIPcLm3EELi4E23TrivialOffsetCalculatorILi2EjESD_ILi1EjENS0_6memory12LoadWithCastILi2EEENSG_13StoreWithCastILi1EEEEEviT_T0_T2_T3_T4_T5_)
        .other          _ZN2at6native27unrolled_elementwise_kernelINS0_13BinaryFunctorIN3c107complexIfEES5_S5_NS0_15binary_internal10DivFunctorIS5_EEEESt5arrayIPcLm3EELi4E23TrivialOffsetCalculatorILi2EjESD_ILi1EjENS0_6memory12LoadWithCastILi2EEENSG_13StoreWithCastILi1EEEEEviT_T0_T2_T3_T4_T5_,@"STO_CUDA_ENTRY STV_DEFAULT"
_ZN2at6native27unrolled_elementwise_kernelINS0_13BinaryFunctorIN3c107complexIfEES5_S5_NS0_15binary_internal10DivFunctorIS5_EEEESt5arrayIPcLm3EELi4E23TrivialOffsetCalculatorILi2EjESD_ILi1EjENS0_6memory12LoadWithCastILi2EEENSG_13StoreWithCastILi1EEEEEviT_T0_T2_T3_T4_T5_:
.text._ZN2at6native27unrolled_elementwise_kernelINS0_13BinaryFunctorIN3c107complexIfEES5_S5_NS0_15binary_internal10DivFunctorIS5_EEEESt5arrayIPcLm3EELi4E23TrivialOffsetCalculatorILi2EjESD_ILi1EjENS0_6memory12LoadWithCastILi2EEENSG_13StoreWithCastILi1EEEEEviT_T0_T2_T3_T4_T5_:
[----:B------:R-:W0:Y:S01]  /*0000*/  LDC R1, c[0x0][0x28] ;  /* 0x00000a00ff017b82 */ /* 0x000e220000000800 */
[----:B------:R-:W1:Y:S07]  /*0010*/  S2R R2, SR_CTAID.X ;  /* 0x0000000000027919 */ /* 0x000e6e0000002500 */
[----:B------:R-:W1:Y:S01]  /*0020*/  LDC R3, c[0x0][0x210] ;  /* 0x00008400ff037b82 */ /* 0x000e620000000800 */
[----:B------:R-:W-:Y:S01]  /*0030*/  ULDC.64 UR36, c[0x0][0x208] ;  /* 0x0000820000247ab9 */ /* 0x000fe20000000a00 */
[----:B------:R-:W-:Y:S01]  /*0040*/  BSSY B7, `(.L_x_4500) ;  /* 0x00001fe000077945 */ /* 0x000fe20003800000 */
[----:B------:R-:W2:Y:S01]  /*0050*/  S2R R35, SR_TID.X ;  /* 0x0000000000237919 */ /* 0x000ea20000002100 */
[----:B------:R-:W-:Y:S01]  /*0060*/  IMAD.MOV.U32 R25, RZ, RZ, RZ ;  /* 0x000000ffff197224 */ /* 0x000fe200078e00ff */
[----:B------:R-:W-:-:S02]  /*0070*/  CS2R R18, SRZ ;  /* 0x0000000000127805 */ /* 0x000fc4000001ff00 */
[----:B------:R-:W-:Y:S01]  /*0080*/  CS2R R22, SRZ ;  /* 0x0000000000167805 */ /* 0x000fe2000001ff00 */
[----:B------:R-:W3:Y:S08]  /*0090*/  LDC.U8 R33, c[0x0][0x234] ;  /* 0x00008d00ff217b82 */ /* 0x000ef00000000000 */
[----:B------:R-:W4:Y:S01]  /*00a0*/  LDC.U8 R32, c[0x0][0x235] ;  /* 0x00008d40ff207b82 */ /* 0x000f220000000000 */
[----:B-1----:R-:W-:-:S05]  /*00b0*/  IMAD R34, R2, -0x200, R3 ;  /* 0xfffffe0002227824 */ /* 0x002fca00078e0203 */
[----:B--2---:R-:W-:-:S13]  /*00c0*/  ISETP.GE.AND P0, PT, R35, R34, PT ;  /* 0x000000222300720c */ /* 0x004fda0003f06270 */
[----:B0--34-:R-:W-:Y:S05]  /*00d0*/  @P0 BRA `(.L_x_4501) ;  /* 0x0000001c00d00947 */ /* 0x019fea0003800000 */
[----:B------:R-:W0:Y:S01]  /*00e0*/  LDC.64 R4, c[0x0][0x220] ;  /* 0x00008800ff047b82 */ /* 0x000e220000000a00 */
[----:B------:R-:W-:Y:S01]  /*00f0*/  PRMT R0, R33, 0x9910, RZ ;  /* 0x0000991021007816 */ /* 0x000fe200000000ff */
[----:B------:R-:W-:Y:S01]  /*0100*/  IMAD R16, R2, 0x200, R35 ;  /* 0x0000020002107824 */ /* 0x000fe200078e0223 */
[----:B------:R-:W-:Y:S01]  /*0110*/  ULDC UR4, c[0x0][0x238] ;  /* 0x00008e0000047ab9 */ /* 0x000fe20000000800 */
[----:B------:R-:W-:Y:S01]  /*0120*/  BSSY B6, `(.L_x_4502) ;  /* 0x00000f5000067945 */ /* 0x000fe20003800000 */
        /* <DEDUP_REMOVED lines=15> */
[----:B--2---:R4:W0:Y:S01]  /*0220*/  I2F.S16 R18, R4 ;  /* 0x0000000400127306 */ /* 0x0048220000101400 */
[----:B------:R-:W-:Y:S05]  /*0230*/  BRA `(.L_x_4508) ;  /* 0x0000000c008c7947 */ /* 0x000fea0003800000 */
.L_x_4506:
[----:B------:R-:W2:Y:S01]  /*0240*/  LDG.E.U8 R4, desc[UR36][R4.64] ;  /* 0x0000002404047981 */ /* 0x000ea2000c1e1100 */
[----:B------:R-:W-:Y:S01]  /*0250*/  IMAD.MOV.U32 R19, RZ, RZ, RZ ;  /* 0x000000ffff137224 */ /* 0x000fe200078e00ff */
[----:B--2---:R-:W-:Y:S01]  /*0260*/  I2FP.F32.U32 R18, R4 ;  /* 0x0000000400127245 */ /* 0x004fe20000201000 */
[----:B------:R-:W-:Y:S06]  /*0270*/  BRA `(.L_x_4508) ;  /* 0x0000000c007c7947 */ /* 0x000fec0003800000 */
.L_x_4505:
        /* <DEDUP_REMOVED lines=8> */
[----:B--2---:R0:W1:Y:S01]  /*0300*/  I2F.S64 R18, R4 ;  /* 0x0000000400127312 */ /* 0x0040620000301400 */
[----:B------:R-:W-:Y:S05]  /*0310*/  BRA `(.L_x_4508) ;  /* 0x0000000c00547947 */ /* 0x000fea0003800000 */
.L_x_4510:
[----:B------:R-:W2:Y:S01]  /*0320*/  LDG.E R4, desc[UR36][R4.64] ;  /* 0x0000002404047981 */ /* 0x000ea2000c1e1900 */
[----:B------:R-:W-:Y:S01]  /*0330*/  IMAD.MOV.U32 R19, RZ, RZ, RZ ;  /* 0x000000ffff137224 */ /* 0x000fe200078e00ff */
[----:B--2---:R-:W-:Y:S01]  /*0340*/  I2FP.F32.S32 R18, R4 ;  /* 0x0000000400127245 */ /* 0x004fe20000201400 */
[----:B------:R-:W-:Y:S06]  /*0350*/  BRA `(.L_x_4508) ;  /* 0x0000000c00447947 */ /* 0x000fec0003800000 */
.L_x_4509:
[----:B------:R-:W2:Y:S01]  /*0360*/  LDG.E.U16 R4, desc[UR36][R4.64] ;  /* 0x0000002404047981 */ /* 0x000ea2000c1e1500 */
[----:B------:R-:W-:Y:S01]  /*0370*/  IMAD.MOV.U32 R19, RZ, RZ, RZ ;  /* 0x000000ffff137224 */ /* 0x000fe200078e00ff */
[----:B--2---:R2:W3:Y:S01]  /*0380*/  I2F.S16 R18, R4 ;  /* 0x0000000400127306 */ /* 0x0044e20000101400 */
[----:B------:R-:W-:Y:S05]  /*0390*/  BRA `(.L_x_4508) ;  /* 0x0000000c00347947 */ /* 0x000fea0003800000 */
.L_x_4504:
        /* <DEDUP_REMOVED lines=9> */
.L_x_4512:
[----:B------:R-:W2:Y:S01]  /*0430*/  LDG.E.U16 R4, desc[UR36][R4.64] ;  /* 0x0000002404047981 */ /* 0x000ea2000c1e1500 */
[----:B------:R-:W-:Y:S02]  /*0440*/  IMAD.MOV.U32 R19, RZ, RZ, RZ ;  /* 0x000000ffff137224 */ /* 0x000fe400078e00ff */
[----:B--2---:R-:W-:Y:S01]  /*0450*/  HADD2.F32 R18, -RZ, R4.H0_H0 ;  /* 0x20000004ff127230 */ /* 0x004fe20000004100 */
[----:B------:R-:W-:Y:S06]  /*0460*/  BRA `(.L_x_4508) ;  /* 0x0000000c00007947 */ /* 0x000fec0003800000 */
.L_x_4511:
        /* <DEDUP_REMOVED lines=8> */
.L_x_4514:
[----:B------:R-:W2:Y:S02]  /*04f0*/  LDG.E R4, desc[UR36][R4.64] ;  /* 0x0000002404047981 */ /* 0x000ea4000c1e1900 */
[--C-:B--2---:R-:W-:Y:S02]  /*0500*/  HADD2.F32 R19, -RZ, R4.reuse.H1_H1 ;  /* 0x30000004ff137230 */ /* 0x104fe40000004100 */
[----:B------:R-:W-:Y:S01]  /*0510*/  HADD2.F32 R18, -RZ, R4.H0_H0 ;  /* 0x20000004ff127230 */ /* 0x000fe20000004100 */
[----:B------:R-:W-:Y:S06]  /*0520*/  BRA `(.L_x_4508) ;  /* 0x0000000800d07947 */ /* 0x000fec0003800000 */
.L_x_4513:
        /* <DEDUP_REMOVED lines=8> */
.L_x_4503:
        /* <DEDUP_REMOVED lines=13> */
.L_x_4517:
        /* <DEDUP_REMOVED lines=10> */
.L_x_4516:
        /* <DEDUP_REMOVED lines=25> */
[----:B------:R-:W-:Y:S01]  /*08b0*/  LOP3.LUT R18, R3, 0x80000000, R18, 0xf8, !PT ;  /* 0x8000000003127812 */ /* 0x000fe200078ef812 */
[----:B------:R-:W-:Y:S06]  /*08c0*/  BRA `(.L_x_4508) ;  /* 0x0000000400e87947 */ /* 0x000fec0003800000 */
.L_x_4519:
[----:B------:R-:W2:Y:S01]  /*08d0*/  LDG.E.U8 R4, desc[UR36][R4.64] ;  /* 0x0000002404047981 */ /* 0x000ea2000c1e1100 */
[----:B------:R-:W-:Y:S02]  /*08e0*/  IMAD.MOV.U32 R19, RZ, RZ, RZ ;  /* 0x000000ffff137224 */ /* 0x000fe400078e00ff */
[----:B--2---:R-:W-:-:S05]  /*08f0*/  IMAD.SHL.U32 R0, R4, 0x2000000, RZ ;  /* 0x0200000004007824 */ /* 0x004fca00078e00ff */
[----:B------:R-:W-:-:S13]  /*0900*/  ISETP.GE.U32.AND P0, PT, R0, 0x8000000, PT ;  /* 0x080000000000780c */ /* 0x000fda0003f06070 */
[C---:B------:R-:W-:Y:S02]  /*0910*/  @!P0 IMAD.SHL.U32 R0, R4.reuse, 0x100, RZ ;  /* 0x0000010004008824 */ /* 0x040fe400078e00ff */
[----:B------:R-:W-:-:S03]  /*0920*/  @P0 IMAD.SHL.U32 R3, R4, 0x200000, RZ ;  /* 0x0020000004030824 */ /* 0x000fc600078e00ff */
[----:B------:R-:W-:Y:S02]  /*0930*/  @!P0 LOP3.LUT R0, R0, 0x7f00, RZ, 0xc0, !PT ;  /* 0x00007f0000008812 */ /* 0x000fe400078ec0ff */
[----:B------:R-:W-:Y:S02]  /*0940*/  @P0 LOP3.LUT R3, R3, 0x70000000, RZ, 0xfc, !PT ;  /* 0x7000000003030812 */ /* 0x000fe400078efcff */
[----:B------:R-:W-:-:S03]  /*0950*/  @!P0 LOP3.LUT R0, R0, 0x3f000000, RZ, 0xfc, !PT ;  /* 0x3f00000000008812 */ /* 0x000fc600078efcff */
[----:B------:R-:W-:Y:S01]  /*0960*/  @P0 FMUL.FTZ R18, R3, 1.9259299443872358531e-34 ;  /* 0x0780000003120820 */ /* 0x000fe20000410000 */
[----:B------:R-:W-:Y:S02]  /*0970*/  IMAD.SHL.U32 R3, R4, 0x1000000, RZ ;  /* 0x0100000004037824 */ /* 0x000fe400078e00ff */
[----:B------:R-:W-:-:S05]  /*0980*/  @!P0 FADD.FTZ R18, R0, -0.5 ;  /* 0xbf00000000128421 */ /* 0x000fca0000010000 */
[----:B------:R-:W-:Y:S01]  /*0990*/  LOP3.LUT R18, R18, 0x80000000, R3, 0xf8, !PT ;  /* 0x8000000012127812 */ /* 0x000fe200078ef803 */
[----:B------:R-:W-:Y:S06]  /*09a0*/  BRA `(.L_x_4508) ;  /* 0x0000000400b07947 */ /* 0x000fec0003800000 */
.L_x_4518:
[----:B------:R-:W2:Y:S01]  /*09b0*/  LDG.E.U16 R4, desc[UR36][R4.64] ;  /* 0x0000002404047981 */ /* 0x000ea2000c1e1500 */
[----:B------:R-:W-:Y:S02]  /*09c0*/  IMAD.MOV.U32 R19, RZ, RZ, RZ ;  /* 0x000000ffff137224 */ /* 0x000fe400078e00ff */
[----:B--2---:R-:W-:Y:S01]  /*09d0*/  IMAD.U32 R18, R4, 0x10000, RZ ;  /* 0x0001000004127824 */ /* 0x004fe200078e00ff */
[----:B------:R-:W-:Y:S06]  /*09e0*/  BRA `(.L_x_4508) ;  /* 0x0000000400a07947 */ /* 0x000fec0003800000 */
.L_x_4515:
        /* <DEDUP_REMOVED lines=12> */
.L_x_4522:
        /* <DEDUP_REMOVED lines=20> */
.L_x_4524:
[----:B------:R-:W-:Y:S05]  /*0bf0*/  BSYNC B0 ;  /* 0x0000000000007941 */ /* 0x000fea0003800000 */
.L_x_4523:
[----:B------:R-:W-:Y:S01]  /*0c00*/  IMAD.SHL.U32 R3, R3, 0x100000, RZ ;  /* 0x0010000003037824 */ /* 0x000fe200078e00ff */
[----:B------:R-:W-:-:S04]  /*0c10*/  LEA R5, R0, 0x3b800000, 0x17 ;  /* 0x3b80000000057811 */ /* 0x000fc800078eb8ff */
[----:B------:R-:W-:Y:S01]  /*0c20*/  LOP3.LUT R18, R5, R3, R18, 0xfe, !PT ;  /* 0x0000000305127212 */ /* 0x000fe200078efe12 */
[----:B------:R-:W-:Y:S06]  /*0c30*/  BRA `(.L_x_4508) ;  /* 0x00000004000c7947 */ /* 0x000fec0003800000 */
.L_x_4521:
        /* <DEDUP_REMOVED lines=20> */
.L_x_4526:
[----:B------:R-:W-:Y:S05]  /*0d80*/  BSYNC B0 ;  /* 0x0000000000007941 */ /* 0x000fea0003800000 */
.L_x_4525:
[----:B------:R-:W-:Y:S01]  /*0d90*/  IMAD.SHL.U32 R3, R3, 0x200000, RZ ;  /* 0x0020000003037824 */ /* 0x000fe200078e00ff */
[----:B------:R-:W-:-:S04]  /*0da0*/  LEA R5, R0, 0x37800000, 0x17 ;  /* 0x3780000000057811 */ /* 0x000fc800078eb8ff */
[----:B------:R-:W-:Y:S01]  /*0db0*/  LOP3.LUT R18, R5, R3, R18, 0xfe, !PT ;  /* 0x0000000305127212 */ /* 0x000fe200078efe12 */
[----:B------:R-:W-:Y:S06]  /*0dc0*/  BRA `(.L_x_4508) ;  /* 0x0000000000a87947 */ /* 0x000fec0003800000 */
.L_x_4520:
        /* <DEDUP_REMOVED lines=14> */
.L_x_4530:
[----:B------:R-:W-:Y:S05]  /*0eb0*/  BSYNC B0 ;  /* 0x0000000000007941 */ /* 0x000fea0003800000 */
.L_x_4529:
[----:B------:R-:W-:Y:S01]  /*0ec0*/  IMAD.MOV.U32 R19, RZ, RZ, RZ ;  /* 0x000000ffff137224 */ /* 0x000fe200078e00ff */
[----:B------:R-:W-:Y:S06]  /*0ed0*/  BRA `(.L_x_4508) ;  /* 0x0000000000647947 */ /* 0x000fec0003800000 */
.L_x_4507:
        /* <DEDUP_REMOVED lines=16> */
.L_x_4531:
[----:B------:R-:W-:Y:S01]  /*0fe0*/  CS2R R18, SRZ ;  /* 0x0000000000127805 */ /* 0x000fe2000001ff00 */
[----:B------:R-:W-:Y:S06]  /*0ff0*/  BRA `(.L_x_4508) ;  /* 0x00000000001c7947 */ /* 0x000fec0003800000 */
.L_x_4528:
[----:B------:R-:W2:Y:S01]  /*1000*/  LDG.E.64 R4, desc[UR36][R4.64] ;  /* 0x0000002404047981 */ /* 0x000ea2000c1e1b00 */
[----:B------:R-:W-:Y:S01]  /*1010*/  IMAD.MOV.U32 R19, RZ, RZ, RZ ;  /* 0x000000ffff137224 */ /* 0x000fe200078e00ff */
[----:B--2---:R0:W1:Y:S01]  /*1020*/  I2F.U64 R18, R4 ;  /* 0x0000000400127312 */ /* 0x0040620000301000 */
[----:B------:R-:W-:Y:S05]  /*1030*/  BRA `(.L_x_4508) ;  /* 0x00000000000c7947 */ /* 0x000fea0003800000 */
.L_x_4527:
[----:B------:R-:W2:Y:S01]  /*1040*/  LDG.E R4, desc[UR36][R4.64] ;  /* 0x0000002404047981 */ /* 0x000ea2000c1e1900 */
[----:B------:R-:W-:Y:S01]  /*1050*/  IMAD.MOV.U32 R19, RZ, RZ, RZ ;  /* 0x000000ffff137224 */ /* 0x000fe200078e00ff */
[----:B--2---:R-:W-:-:S07]  /*1060*/  I2FP.F32.U32 R18, R4 ;  /* 0x0000000400127245 */ /* 0x004fce0000201000 */
.L_x_4508:
[----:B------:R-:W-:Y:S05]  /*1070*/  BSYNC B6 ;  /* 0x0000000000067941 */ /* 0x000fea0003800000 */
.L_x_4502:
[----:B0-2-4-:R-:W0:Y:S01]  /*1080*/  LDC.64 R4, c[0x0][0x228] ;  /* 0x00008a00ff047b82 */ /* 0x015e220000000a00 */
[----:B------:R-:W-:Y:S01]  /*1090*/  PRMT R0, R32, 0x9910, RZ ;  /* 0x0000991020007816 */ /* 0x000fe200000000ff */
[----:B------:R-:W-:Y:S01]  /*10a0*/  ULDC UR4, c[0x0][0x23c] ;  /* 0x00008f0000047ab9 */ /* 0x000fe20000000800 */
[----:B------:R-:W-:Y:S01]  /*10b0*/  BSSY B6, `(.L_x_4532) ;  /* 0x00000f5000067945 */ /* 0x000fe20003800000 */
        /* <DEDUP_REMOVED lines=15> */
[----:B--2---:R0:W2:Y:S01]  /*11b0*/  I2F.S16 R22, R4 ;  /* 0x0000000400167306 */ /* 0x0040a20000101400 */
[----:B------:R-:W-:Y:S05]  /*11c0*/  BRA `(.L_x_4538) ;  /* 0x0000000c008c7947 */ /* 0x000fea0003800000 */
.L_x_4536:
[----:B------:R-:W2:Y:S01]  /*11d0*/  LDG.E.U8 R4, desc[UR36][R4.64] ;  /* 0x0000002404047981 */ /* 0x000ea2000c1e1100 */
[----:B------:R-:W-:Y:S01]  /*11e0*/  IMAD.MOV.U32 R23, RZ, RZ, RZ ;  /* 0x000000ffff177224 */ /* 0x000fe200078e00ff */
[----:B--2---:R-:W-:Y:S01]  /*11f0*/  I2FP.F32.U32 R22, R4 ;  /* 0x0000000400167245 */ /* 0x004fe20000201000 */
[----:B------:R-:W-:Y:S06]  /*1200*/  BRA `(.L_x_4538) ;  /* 0x0000000c007c7947 */ /* 0x000fec0003800000 */
.L_x_4535:
        /* <DEDUP_REMOVED lines=10> */
.L_x_4540:
[----:B------:R-:W2:Y:S01]  /*12b0*/  LDG.E R4, desc[UR36][R4.64] ;  /* 0x0000002404047981 */ /* 0x000ea2000c1e1900 */
[----:B------:R-:W-:Y:S01]  /*12c0*/  IMAD.MOV.U32 R23, RZ, RZ, RZ ;  /* 0x000000ffff177224 */ /* 0x000fe200078e00ff */
[----:B--2---:R-:W-:Y:S01]  /*12d0*/  I2FP.F32.S32 R22, R4 ;  /* 0x0000000400167245 */ /* 0x004fe20000201400 */
[----:B------:R-:W-:Y:S06]  /*12e0*/  BRA `(.L_x_4538) ;  /* 0x0000000c00447947 */ /* 0x000fec0003800000 */
.L_x_4539:
[----:B------:R-:W2:Y:S01]  /*12f0*/  LDG.E.U16 R4, desc[UR36][R4.64] ;  /* 0x0000002404047981 */ /* 0x000ea2000c1e1500 */
[----:B------:R-:W-:Y:S01]  /*1300*/  IMAD.MOV.U32 R23, RZ, RZ, RZ ;  /* 0x000000ffff177224 */ /* 0x000fe200078e00ff */
[----:B--2---:R0:W2:Y:S01]  /*1310*/  I2F.S16 R22, R4 ;  /* 0x0000000400167306 */ /* 0x0040a20000101400 */
[----:B------:R-:W-:Y:S05]  /*1320*/  BRA `(.L_x_4538) ;  /* 0x0000000c00347947 */ /* 0x000fea0003800000 */
.L_x_4534:
        /* <DEDUP_REMOVED lines=9> */
.L_x_4542:
[----:B------:R-:W2:Y:S01]  /*13c0*/  LDG.E.U16 R4, desc[UR36][R4.64] ;  /* 0x0000002404047981 */ /* 0x000ea2000c1e1500 */
[----:B------:R-:W-:Y:S02]  /*13d0*/  IMAD.MOV.U32 R23, RZ, RZ, RZ ;  /* 0x000000ffff177224 */ /* 0x000fe400078e00ff */
[----:B--2---:R-:W-:Y:S01]  /*13e0*/  HADD2.F32 R22, -RZ, R4.H0_H0 ;  /* 0x20000004ff167230 */ /* 0x004fe20000004100 */
[----:B------:R-:W-:Y:S06]  /*13f0*/  BRA `(.L_x_4538) ;  /* 0x0000000c00007947 */ /* 0x000fec0003800000 */
.L_x_4541:
        /* <DEDUP_REMOVED lines=8> */
.L_x_4544:
[----:B------:R-:W2:Y:S02]  /*1480*/  LDG.E R4, desc[UR36][R4.64] ;  /* 0x0000002404047981 */ /* 0x000ea4000c1e1900 */
[--C-:B--2---:R-:W-:Y:S02]  /*1490*/  HADD2.F32 R23, -RZ, R4.reuse.H1_H1 ;  /* 0x30000004ff177230 */ /* 0x104fe40000004100 */
[----:B------:R-:W-:Y:S01]  /*14a0*/  HADD2.F32 R22, -RZ, R4.H0_H0 ;  /* 0x20000004ff167230 */ /* 0x000fe20000004100 */
[----:B------:R-:W-:Y:S06]  /*14b0*/  BRA `(.L_x_4538) ;  /* 0x0000000800d07947 */ /* 0x000fec0003800000 */
.L_x_4543:
        /* <DEDUP_REMOVED lines=8> */
.L_x_4533:
        /* <DEDUP_REMOVED lines=13> */
.L_x_4547:
        /* <DEDUP_REMOVED lines=10> */
.L_x_4546:
        /* <DEDUP_REMOVED lines=27> */
.L_x_4549:
        /* <DEDUP_REMOVED lines=14> */
.L_x_4548:
[----:B------:R-:W2:Y:S01]  /*1940*/  LDG.E.U16 R4, desc[UR36][R4.64] ;  /* 0x0000002404047981 */ /* 0x000ea2000c1e1500 */
[----:B------:R-:W-:Y:S02]  /*1950*/  IMAD.MOV.U32 R23, RZ, RZ, RZ ;  /* 0x000000ffff177224 */ /* 0x000fe400078e00ff */
[----:B--2---:R-:W-:Y:S01]  /*1960*/  IMAD.U32 R22, R4, 0x10000, RZ ;  /* 0x0001000004167824 */ /* 0x004fe200078e00ff */
[----:B------:R-:W-:Y:S06]  /*1970*/  BRA `(.L_x_4538) ;  /* 0x0000000400a07947 */ /* 0x000fec0003800000 */
.L_x_4545:
        /* <DEDUP_REMOVED lines=12> */
.L_x_4552:
        /* <DEDUP_REMOVED lines=20> */
.L_x_4554:
[----:B------:R-:W-:Y:S05]  /*1b80*/  BSYNC B0 ;  /* 0x0000000000007941 */ /* 0x000fea0003800000 */
.L_x_4553:
[----:B------:R-:W-:Y:S01]  /*1b90*/  IMAD.SHL.U32 R3, R3, 0x100000, RZ ;  /* 0x0010000003037824 */ /* 0x000fe200078e00ff */
[----:B------:R-:W-:-:S04]  /*1ba0*/  LEA R5, R0, 0x3b800000, 0x17 ;  /* 0x3b80000000057811 */ /* 0x000fc800078eb8ff */
[----:B------:R-:W-:Y:S01]  /*1bb0*/  LOP3.LUT R22, R5, R3, R22, 0xfe, !PT ;  /* 0x0000000305167212 */ /* 0x000fe200078efe16 */
[----:B------:R-:W-:Y:S06]  /*1bc0*/  BRA `(.L_x_4538) ;  /* 0x00000004000c7947 */ /* 0x000fec0003800000 */
.L_x_4551:
        /* <DEDUP_REMOVED lines=20> */
.L_x_4556:
[----:B------:R-:W-:Y:S05]  /*1d10*/  BSYNC B0 ;  /* 0x0000000000007941 */ /* 0x000fea0003800000 */
.L_x_4555:
[----:B------:R-:W-:Y:S01]  /*1d20*/  IMAD.SHL.U32 R3, R3, 0x200000, RZ ;  /* 0x0020000003037824 */ /* 0x000fe200078e00ff */
[----:B------:R-:W-:-:S04]  /*1d30*/  LEA R5, R0, 0x37800000, 0x17 ;  /* 0x3780000000057811 */ /* 0x000fc800078eb8ff */
[----:B------:R-:W-:Y:S01]  /*1d40*/  LOP3.LUT R22, R5, R3, R22, 0xfe, !PT ;  /* 0x0000000305167212 */ /* 0x000fe200078efe16 */
[----:B------:R-:W-:Y:S06]  /*1d50*/  BRA `(.L_x_4538) ;  /* 0x0000000000a87947 */ /* 0x000fec0003800000 */
.L_x_4550:
        /* <DEDUP_REMOVED lines=14> */
.L_x_4560:
[----:B------:R-:W-:Y:S05]  /*1e40*/  BSYNC B0 ;  /* 0x0000000000007941 */ /* 0x000fea0003800000 */
.L_x_4559:
[----:B------:R-:W-:Y:S01]  /*1e50*/  IMAD.MOV.U32 R23, RZ, RZ, RZ ;  /* 0x000000ffff177224 */ /* 0x000fe200078e00ff */
[----:B------:R-:W-:Y:S06]  /*1e60*/  BRA `(.L_x_4538) ;  /* 0x0000000000647947 */ /* 0x000fec0003800000 */
.L_x_4537:
        /* <DEDUP_REMOVED lines=16> */
.L_x_4561:
[----:B------:R-:W-:Y:S01]  /*1f70*/  CS2R R22, SRZ ;  /* 0x0000000000167805 */ /* 0x000fe2000001ff00 */
[----:B------:R-:W-:Y:S06]  /*1f80*/  BRA `(.L_x_4538) ;  /* 0x00000000001c7947 */ /* 0x000fec0003800000 */
.L_x_4558:
[----:B------:R-:W2:Y:S01]  /*1f90*/  LDG.E.64 R4, desc[UR36][R4.64] ;  /* 0x0000002404047981 */ /* 0x000ea2000c1e1b00 */
[----:B------:R-:W-:Y:S01]  /*1fa0*/  IMAD.MOV.U32 R23, RZ, RZ, RZ ;  /* 0x000000ffff177224 */ /* 0x000fe200078e00ff */
[----:B--2---:R0:W2:Y:S01]  /*1fb0*/  I2F.U64 R22, R4 ;  /* 0x0000000400167312 */ /* 0x0040a20000301000 */
[----:B------:R-:W-:Y:S05]  /*1fc0*/  BRA `(.L_x_4538) ;  /* 0x00000000000c7947 */ /* 0x000fea0003800000 */
.L_x_4557:
[----:B------:R-:W2:Y:S01]  /*1fd0*/  LDG.E R4, desc[UR36][R4.64] ;  /* 0x0000002404047981 */ /* 0x000ea2000c1e1900 */
[----:B------:R-:W-:Y:S01]  /*1fe0*/  IMAD.MOV.U32 R23, RZ, RZ, RZ ;  /* 0x000000ffff177224 */ /* 0x000fe200078e00ff */
[----:B--2---:R-:W-:-:S07]  /*1ff0*/  I2FP.F32.U32 R22, R4 ;  /* 0x0000000400167245 */ /* 0x004fce0000201000 */
.L_x_4538:
[----:B------:R-:W-:Y:S05]  /*2000*/  BSYNC B6 ;  /* 0x0000000000067941 */ /* 0x000fea0003800000 */
.L_x_4532:
[----:B------:R-:W-:-:S07]  /*2010*/  VIADD R35, R35, 0x80 ;  /* 0x0000008023237836 */ /* 0x000fce0000000000 */
.L_x_4501:
[----:B------:R-:W-:Y:S05]  /*2020*/  BSYNC B7 ;  /* 0x0000000000077941 */ /* 0x000fea0003800000 */
.L_x_4500:
[----:B------:R-:W-:Y:S01]  /*2030*/  ISETP.GE.AND P0, PT, R35, R34, PT ;  /* 0x000000222300720c */ /* 0x000fe20003f06270 */
[----:B------:R-:W-:Y:S01]  /*2040*/  BSSY B7, `(.L_x_4562) ;  /* 0x00001f8000077945 */ /* 0x000fe20003800000 */
[----:B------:R-:W-:Y:S01]  /*2050*/  IMAD.MOV.U32 R24, RZ, RZ, RZ ;  /* 0x000000ffff187224 */ /* 0x000fe200078e00ff */
[----:B------:R-:W-:-:S10]  /*2060*/  CS2R R26, SRZ ;  /* 0x00000000001a7805 */ /* 0x000fd4000001ff00 */
[----:B------:R-:W-:Y:S05]  /*2070*/  @P0 BRA `(.L_x_4563) ;  /* 0x0000001c00d00947 */ /* 0x000fea0003800000 */
[----:B0---4-:R-:W0:Y:S01]  /*2080*/  LDC.64 R4, c[0x0][0x220] ;  /* 0x00008800ff047b82 */ /* 0x011e220000000a00 */
        /* <DEDUP_REMOVED lines=17> */
[----:B------:R-:W4:Y:S01]  /*21a0*/  LDG.E.S8 R4, desc[UR36][R4.64] ;  /* 0x0000002404047981 */ /* 0x000f22000c1e1300 */
[----:B------:R-:W-:Y:S01]  /*21b0*/  IMAD.MOV.U32 R25, RZ, RZ, RZ ;  /* 0x000000ffff197224 */ /* 0x000fe200078e00ff */
[----:B----4-:R0:W4:Y:S01]  /*21c0*/  I2F.S16 R24, R4 ;  /* 0x0000000400187306 */ /* 0x0101220000101400 */
[----:B------:R-:W-:Y:S05]  /*21d0*/  BRA `(.L_x_4570) ;  /* 0x0000000c008c7947 */ /* 0x000fea0003800000 */
.L_x_4568:
[----:B------:R-:W4:Y:S01]  /*21e0*/  LDG.E.U8 R4, desc[UR36][R4.64] ;  /* 0x0000002404047981 */ /* 0x000f22000c1e1100 */
[----:B------:R-:W-:Y:S01]  /*21f0*/  IMAD.MOV.U32 R25, RZ, RZ, RZ ;  /* 0x000000ffff197224 */ /* 0x000fe200078e00ff */
[----:B----4-:R-:W-:Y:S01]  /*2200*/  I2FP.F32.U32 R24, R4 ;  /* 0x0000000400187245 */ /* 0x010fe20000201000 */
[----:B------:R-:W-:Y:S06]  /*2210*/  BRA `(.L_x_4570) ;  /* 0x0000000c007c7947 */ /* 0x000fec0003800000 */
.L_x_4567:
[----:B------:R-:W-:-:S13]  /*2220*/  ISETP.NE.AND P0, PT, R0, 0x2, PT ;  /* 0x000000020000780c */ /* 0x000fda0003f05270 */
[----:B------:R-:W-:Y:S05]  /*2230*/  @!P0 BRA `(.L_x_4571) ;  /* 0x0000000000308947 */ /* 0x000fea0003800000 */
[----:B------:R-:W-:-:S13]  /*2240*/  ISETP.NE.AND P0, PT, R0, 0x3, PT ;  /* 0x000000030000780c */ /* 0x000fda0003f05270 */
[----:B------:R-:W-:Y:S05]  /*2250*/  @!P0 BRA `(.L_x_4572) ;  /* 0x0000000000188947 */ /* 0x000fea0003800000 */
[----:B------:R-:W-:-:S13]  /*2260*/  ISETP.NE.AND P0, PT, R0, 0x4, PT ;  /* 0x000000040000780c */ /* 0x000fda0003f05270 */
[----:B------:R-:W-:Y:S05]  /*2270*/  @P0 BRA `(.L_x_4569) ;  /* 0x0000000c00000947 */ /* 0x000fea0003800000 */
[----:B------:R-:W4:Y:S01]  /*2280*/  LDG.E.64 R4, desc[UR36][R4.64] ;  /* 0x0000002404047981 */ /* 0x000f22000c1e1b00 */
[----:B------:R-:W-:Y:S01]  /*2290*/  IMAD.MOV.U32 R25, RZ, RZ, RZ ;  /* 0x000000ffff197224 */ /* 0x000fe200078e00ff */
[----:B----4-:R0:W4:Y:S01]  /*22a0*/  I2F.S64 R24, R4 ;  /* 0x0000000400187312 */ /* 0x0101220000301400 */
[----:B------:R-:W-:Y:S05]  /*22b0*/  BRA `(.L_x_4570) ;  /* 0x0000000c00547947 */ /* 0x000fea0003800000 */
.L_x_4572:
[----:B------:R-:W4:Y:S01]  /*22c0*/  LDG.E R4, desc[UR36][R4.64] ;  /* 0x0000002404047981 */ /* 0x000f22000c1e1900 */
[----:B------:R-:W-:Y:S01]  /*22d0*/  IMAD.MOV.U32 R25, RZ, RZ, RZ ;  /* 0x000000ffff197224 */ /* 0x000fe200078e00ff */
[----:B----4-:R-:W-:Y:S01]  /*22e0*/  I2FP.F32.S32 R24, R4 ;  /* 0x0000000400187245 */ /* 0x010fe20000201400 */
[----:B------:R-:W-:Y:S06]  /*22f0*/  BRA `(.L_x_4570) ;  /* 0x0000000c00447947 */ /* 0x000fec0003800000 */
.L_x_4571:
[----:B------:R-:W4:Y:S01]  /*2300*/  LDG.E.U16 R4, desc[UR36][R4.64] ;  /* 0x0000002404047981 */ /* 0x000f22000c1e1500 */
[----:B------:R-:W-:Y:S01]  /*2310*/  IMAD.MOV.U32 R25, RZ, RZ, RZ ;  /* 0x000000ffff197224 */ /* 0x000fe200078e00ff */
[----:B----4-:R0:W4:Y:S01]  /*2320*/  I2F.S16 R24, R4 ;  /* 0x0000000400187306 */ /* 0x0101220000101400 */
[----:B------:R-:W-:Y:S05]  /*2330*/  BRA `(.L_x_4570) ;  /* 0x0000000c00347947 */ /* 0x000fea0003800000 */
.L_x_4566:
        /* <DEDUP_REMOVED lines=9> */
.L_x_4574:
[----:B------:R-:W4:Y:S01]  /*23d0*/  LDG.E.U16 R4, desc[UR36][R4.64] ;  /* 0x0000002404047981 */ /* 0x000f22000c1e1500 */
[----:B------:R-:W-:Y:S02]  /*23e0*/  IMAD.MOV.U32 R25, RZ, RZ, RZ ;  /* 0x000000ffff197224 */ /* 0x000fe400078e00ff */
[----:B----4-:R-:W-:Y:S01]  /*23f0*/  HADD2.F32 R24, -RZ, R4.H0_H0 ;  /* 0x20000004ff187230 */ /* 0x010fe20000004100 */
[----:B------:R-:W-:Y:S06]  /*2400*/  BRA `(.L_x_4570) ;  /* 0x0000000c00007947 */ /* 0x000fec0003800000 */
.L_x_4573:
        /* <DEDUP_REMOVED lines=8> */
.L_x_4576:
[----:B------:R-:W4:Y:S02]  /*2490*/  LDG.E R4, desc[UR36][R4.64] ;  /* 0x0000002404047981 */ /* 0x000f24000c1e1900 */
[--C-:B----4-:R-:W-:Y:S02]  /*24a0*/  HADD2.F32 R25, -RZ, R4.reuse.H1_H1 ;  /* 0x30000004ff197230 */ /* 0x110fe40000004100 */
[----:B------:R-:W-:Y:S01]  /*24b0*/  HADD2.F32 R24, -RZ, R4.H0_H0 ;  /* 0x20000004ff187230 */ /* 0x000fe20000004100 */
[----:B------:R-:W-:Y:S06]  /*24c0*/  BRA `(.L_x_4570) ;  /* 0x0000000800d07947 */ /* 0x000fec0003800000 */
.L_x_4575:
[----:B------:R-:W4:Y:S01]  /*24d0*/  LDG.E.64 R4, desc[UR36][R4.64] ;  /* 0x0000002404047981 */ /* 0x000f22000c1e1b00 */
[----:B------:R-:W-:Y:S01]  /*24e0*/  UMOV UR4, 0xf0000000 ;  /* 0xf000000000047882 */ /* 0x000fe20000000000 */
[----:B------:R-:W-:Y:S01]  /*24f0*/  UMOV UR5, 0x380fffff ;  /* 0x380fffff00057882 */ /* 0x000fe20000000000 */
[----:B------:R-:W-:Y:S01]  /*2500*/  IMAD.MOV.U32 R25, RZ, RZ, RZ ;  /* 0x000000ffff197224 */ /* 0x000fe200078e00ff */
[----:B----4-:R-:W0:Y:S01]  /*2510*/  F2F.F32.F64 R24, R4 ;  /* 0x0000000400187310 */ /* 0x010e220000301000 */
[----:B------:R-:W-:-:S14]  /*2520*/  DSETP.GEU.AND P0, PT, |R4|, UR4, PT ;  /* 0x0000000404007e2a */ /* 0x000fdc000bf0e200 */
[----:B0-----:R-:W-:Y:S01]  /*2530*/  @!P0 FMUL R24, R24, 1.175494350822287508e-38 ;  /* 0x0080000018188820 */ /* 0x001fe20000400000 */
[----:B------:R-:W-:Y:S06]  /*2540*/  BRA `(.L_x_4570) ;  /* 0x0000000800b07947 */ /* 0x000fec0003800000 */
.L_x_4565:
        /* <DEDUP_REMOVED lines=8> */
[----:B------:R-:W4:Y:S01]  /*25d0*/  LDG.E.U8 R4, desc[UR36][R4.64] ;  /* 0x0000002404047981 */ /* 0x000f22000c1e1100 */
[----:B------:R-:W-:Y:S01]  /*25e0*/  IMAD.MOV.U32 R25, RZ, RZ, RZ ;  /* 0x000000ffff197224 */ /* 0x000fe200078e00ff */
[----:B----4-:R-:W-:-:S04]  /*25f0*/  ISETP.NE.AND P0, PT, R4, RZ, PT ;  /* 0x000000ff0400720c */ /* 0x010fc80003f05270 */
[----:B------:R-:W-:Y:S01]  /*2600*/  FSEL R24, RZ, 1, !P0 ;  /* 0x3f800000ff187808 */ /* 0x000fe20004000000 */
[----:B------:R-:W-:Y:S08]  /*2610*/  BRA `(.L_x_4570) ;  /* 0x00000008007c7947 */ /* 0x000ff00003800000 */
.L_x_4579:
[----:B------:R-:W4:Y:S01]  /*2620*/  LDG.E.128 R4, desc[UR36][R4.64] ;  /* 0x0000002404047981 */ /* 0x000f22000c1e1d00 */
[----:B------:R-:W-:Y:S01]  /*2630*/  UMOV UR4, 0xf0000000 ;  /* 0xf000000000047882 */ /* 0x000fe20000000000 */
[----:B------:R-:W-:Y:S01]  /*2640*/  UMOV UR5, 0x380fffff ;  /* 0x380fffff00057882 */ /* 0x000fe20000000000 */
[----:B----4-:R-:W0:Y:S01]  /*2650*/  F2F.F32.F64 R25, R6 ;  /* 0x0000000600197310 */ /* 0x010e220000301000 */
[----:B------:R-:W-:Y:S02]  /*2660*/  DSETP.GEU.AND P0, PT, |R6|, UR4, PT ;  /* 0x0000000406007e2a */ /* 0x000fe4000bf0e200 */
[----:B------:R-:W-:-:S05]  /*2670*/  DSETP.GEU.AND P1, PT, |R4|, UR4, PT ;  /* 0x0000000404007e2a */ /* 0x000fca000bf2e200 */
[----:B------:R-:W4:Y:S07]  /*2680*/  F2F.F32.F64 R24, R4 ;  /* 0x0000000400187310 */ /* 0x000f2e0000301000 */
[----:B0-----:R-:W-:Y:S02]  /*2690*/  @!P0 FMUL R25, R25, 1.175494350822287508e-38 ;  /* 0x0080000019198820 */ /* 0x001fe40000400000 */
[----:B----4-:R-:W-:Y:S01]  /*26a0*/  @!P1 FMUL R24, R24, 1.175494350822287508e-38 ;  /* 0x0080000018189820 */ /* 0x010fe20000400000 */
[----:B------:R-:W-:Y:S06]  /*26b0*/  BRA `(.L_x_4570) ;  /* 0x0000000800547947 */ /* 0x000fec0003800000 */
.L_x_4578:
[----:B------:R-:W-:-:S13]  /*26c0*/  ISETP.NE.AND P0, PT, R0, 0xf, PT ;  /* 0x0000000f0000780c */ /* 0x000fda0003f05270 */
[----:B------:R-:W-:Y:S05]  /*26d0*/  @!P0 BRA `(.L_x_4580) ;  /* 0x00000000009c8947 */ /* 0x000fea0003800000 */
[----:B------:R-:W-:-:S13]  /*26e0*/  ISETP.NE.AND P0, PT, R0, 0x17, PT ;  /* 0x000000170000780c */ /* 0x000fda0003f05270 */
[----:B------:R-:W-:Y:S05]  /*26f0*/  @!P0 BRA `(.L_x_4581) ;  /* 0x00000000005c8947 */ /* 0x000fea0003800000 */
[----:B------:R-:W-:-:S13]  /*2700*/  ISETP.NE.AND P0, PT, R0, 0x18, PT ;  /* 0x000000180000780c */ /* 0x000fda0003f05270 */
[----:B------:R-:W-:Y:S05]  /*2710*/  @P0 BRA `(.L_x_4569) ;  /* 0x0000000400d80947 */ /* 0x000fea0003800000 */
[----:B------:R-:W4:Y:S01]  /*2720*/  LDG.E.U8 R24, desc[UR36][R4.64] ;  /* 0x0000002404187981 */ /* 0x000f22000c1e1100 */
[----:B------:R-:W-:Y:S02]  /*2730*/  IMAD.MOV.U32 R8, RZ, RZ, -0x800000 ;  /* 0xff800000ff087424 */ /* 0x000fe400078e00ff */
[----:B------:R-:W-:Y:S02]  /*2740*/  IMAD.MOV.U32 R25, RZ, RZ, RZ ;  /* 0x000000ffff197224 */ /* 0x000fe400078e00ff */
[----:B----4-:R-:W-:-:S05]  /*2750*/  IMAD.SHL.U32 R24, R24, 0x1000000, RZ ;  /* 0x0100000018187824 */ /* 0x010fca00078e00ff */
        /* <DEDUP_REMOVED lines=17> */
.L_x_4581:
[----:B------:R-:W4:Y:S01]  /*2870*/  LDG.E.U8 R4, desc[UR36][R4.64] ;  /* 0x0000002404047981 */ /* 0x000f22000c1e1100 */
[----:B------:R-:W-:Y:S02]  /*2880*/  IMAD.MOV.U32 R25, RZ, RZ, RZ ;  /* 0x000000ffff197224 */ /* 0x000fe400078e00ff */
[----:B----4-:R-:W-:-:S05]  /*2890*/  IMAD.SHL.U32 R0, R4, 0x2000000, RZ ;  /* 0x0200000004007824 */ /* 0x010fca00078e00ff */
        /* <DEDUP_REMOVED lines=11> */
.L_x_4580:
[----:B------:R-:W4:Y:S01]  /*2950*/  LDG.E.U16 R4, desc[UR36][R4.64] ;  /* 0x0000002404047981 */ /* 0x000f22000c1e1500 */
[----:B------:R-:W-:Y:S02]  /*2960*/  IMAD.MOV.U32 R25, RZ, RZ, RZ ;  /* 0x000000ffff197224 */ /* 0x000fe400078e00ff */
[----:B----4-:R-:W-:Y:S01]  /*2970*/  IMAD.U32 R24, R4, 0x10000, RZ ;  /* 0x0001000004187824 */ /* 0x010fe200078e00ff */
[----:B------:R-:W-:Y:S06]  /*2980*/  BRA `(.L_x_4570) ;  /* 0x0000000400a07947 */ /* 0x000fec0003800000 */
.L_x_4577:
        /* <DEDUP_REMOVED lines=8> */
[----:B------:R-:W4:Y:S01]  /*2a10*/  LDG.E.U16 R4, desc[UR36][R4.64] ;  /* 0x0000002404047981 */ /* 0x000f22000c1e1500 */
[----:B------:R-:W-:Y:S01]  /*2a20*/  IMAD.MOV.U32 R25, RZ, RZ, RZ ;  /* 0x000000ffff197224 */ /* 0x000fe200078e00ff */
[----:B----4-:R-:W-:Y:S01]  /*2a30*/  I2FP.F32.U32 R24, R4 ;  /* 0x0000000400187245 */ /* 0x010fe20000201000 */
[----:B------:R-:W-:Y:S06]  /*2a40*/  BRA `(.L_x_4570) ;  /* 0x0000000400707947 */ /* 0x000fec0003800000 */
.L_x_4584:
[----:B------:R-:W4:Y:S01]  /*2a50*/  LDG.E.U8 R3, desc[UR36][R4.64] ;  /* 0x0000002404037981 */ /* 0x000f22000c1e1100 */
[----:B------:R-:W-:Y:S02]  /*2a60*/  CS2R R24, SRZ ;  /* 0x0000000000187805 */ /* 0x000fe4000001ff00 */
[----:B----4-:R-:W-:-:S13]  /*2a70*/  ISETP.NE.AND P0, PT, R3, RZ, PT ;  /* 0x000000ff0300720c */ /* 0x010fda0003f05270 */
        /* <DEDUP_REMOVED lines=17> */
.L_x_4586:
[----:B------:R-:W-:Y:S05]  /*2b90*/  BSYNC B0 ;  /* 0x0000000000007941 */ /* 0x000fea0003800000 */
.L_x_4585:
[----:B------:R-:W-:Y:S01]  /*2ba0*/  IMAD.SHL.U32 R3, R3, 0x100000, RZ ;  /* 0x0010000003037824 */ /* 0x000fe200078e00ff */
[----:B------:R-:W-:-:S04]  /*2bb0*/  LEA R5, R0, 0x3b800000, 0x17 ;  /* 0x3b80000000057811 */ /* 0x000fc800078eb8ff */
[----:B------:R-:W-:Y:S01]  /*2bc0*/  LOP3.LUT R24, R5, R3, R24, 0xfe, !PT ;  /* 0x0000000305187212 */ /* 0x000fe200078efe18 */
[----:B------:R-:W-:Y:S06]  /*2bd0*/  BRA `(.L_x_4570) ;  /* 0x00000004000c7947 */ /* 0x000fec0003800000 */
.L_x_4583:
        /* <DEDUP_REMOVED lines=20> */
.L_x_4588:
[----:B------:R-:W-:Y:S05]  /*2d20*/  BSYNC B0 ;  /* 0x0000000000007941 */ /* 0x000fea0003800000 */
.L_x_4587:
[----:B------:R-:W-:Y:S01]  /*2d30*/  IMAD.SHL.U32 R3, R3, 0x200000, RZ ;  /* 0x0020000003037824 */ /* 0x000fe200078e00ff */
[----:B------:R-:W-:-:S04]  /*2d40*/  LEA R5, R0, 0x37800000, 0x17 ;  /* 0x3780000000057811 */ /* 0x000fc800078eb8ff */
[----:B------:R-:W-:Y:S01]  /*2d50*/  LOP3.LUT R24, R5, R3, R24, 0xfe, !PT ;  /* 0x0000000305187212 */ /* 0x000fe200078efe18 */
[----:B------:R-:W-:Y:S06]  /*2d60*/  BRA `(.L_x_4570) ;  /* 0x0000000000a87947 */ /* 0x000fec0003800000 */
.L_x_4582:
[----:B------:R-:W-:-:S13]  /*2d70*/  ISETP.NE.AND P0, PT, R0, 0x1c, PT ;  /* 0x0000001c0000780c */ /* 0x000fda0003f05270 */
[----:B------:R-:W-:Y:S05]  /*2d80*/  @!P0 BRA `(.L_x_4589) ;  /* 0x0000000000948947 */ /* 0x000fea0003800000 */
[----:B------:R-:W-:-:S13]  /*2d90*/  ISETP.NE.AND P0, PT, R0, 0x1d, PT ;  /* 0x0000001d0000780c */ /* 0x000fda0003f05270 */
[----:B------:R-:W-:Y:S05]  /*2da0*/  @!P0 BRA `(.L_x_4590) ;  /* 0x00000000007c8947 */ /* 0x000fea0003800000 */
[----:B------:R-:W-:-:S13]  /*2db0*/  ISETP.NE.AND P0, PT, R0, 0x2c, PT ;  /* 0x0000002c0000780c */ /* 0x000fda0003f05270 */
[----:B------:R-:W-:Y:S05]  /*2dc0*/  @P0 BRA `(.L_x_4569) ;  /* 0x00000000002c0947 */ /* 0x000fea0003800000 */
[----:B------:R-:W4:Y:S01]  /*2dd0*/  LDG.E.U8 R4, desc[UR36][R4.64] ;  /* 0x0000002404047981 */ /* 0x000f22000c1e1100 */
[----:B------:R-:W-:Y:S01]  /*2de0*/  BSSY B0, `(.L_x_4591) ;  /* 0x0000007000007945 */ /* 0x000fe20003800000 */
[----:B------:R-:W-:Y:S01]  /*2df0*/  IMAD.MOV.U32 R24, RZ, RZ, 0x400000 ;  /* 0x00400000ff187424 */ /* 0x000fe200078e00ff */
[----:B----4-:R-:W-:-:S13]  /*2e00*/  ISETP.NE.AND P0, PT, R4, RZ, PT ;  /* 0x000000ff0400720c */ /* 0x010fda0003f05270 */
[----:B------:R-:W-:Y:S05]  /*2e10*/  @!P0 BRA `(.L_x_4592) ;  /* 0x00000000000c8947 */ /* 0x000fea0003800000 */
[----:B------:R-:W-:-:S13]  /*2e20*/  ISETP.NE.AND P0, PT, R4, 0xff, PT ;  /* 0x000000ff0400780c */ /* 0x000fda0003f05270 */
[----:B------:R-:W-:Y:S02]  /*2e30*/  @!P0 IMAD.MOV.U32 R24, RZ, RZ, 0x7f800001 ;  /* 0x7f800001ff188424 */ /* 0x000fe400078e00ff */
[----:B------:R-:W-:-:S07]  /*2e40*/  @P0 IMAD.SHL.U32 R24, R4, 0x800000, RZ ;  /* 0x0080000004180824 */ /* 0x000fce00078e00ff */
.L_x_4592:
[----:B------:R-:W-:Y:S05]  /*2e50*/  BSYNC B0 ;  /* 0x0000000000007941 */ /* 0x000fea0003800000 */
.L_x_4591:
[----:B------:R-:W-:Y:S01]  /*2e60*/  IMAD.MOV.U32 R25, RZ, RZ, RZ ;  /* 0x000000ffff197224 */ /* 0x000fe200078e00ff */
[----:B------:R-:W-:Y:S06]  /*2e70*/  BRA `(.L_x_4570) ;  /* 0x0000000000647947 */ /* 0x000fec0003800000 */
.L_x_4569:
        /* <DEDUP_REMOVED lines=15> */
[----:B0123-5:R-:W-:Y:S05]  /*2f70*/  CALL.ABS.NOINC R14 ;  /* 0x000000000e007343 */ /* 0x02ffea0003c00000 */
.L_x_4593:
[----:B------:R-:W-:Y:S01]  /*2f80*/  CS2R R24, SRZ ;  /* 0x0000000000187805 */ /* 0x000fe2000001ff00 */
[----:B------:R-:W-:Y:S06]  /*2f90*/  BRA `(.L_x_4570) ;  /* 0x00000000001c7947 */ /* 0x000fec0003800000 */
.L_x_4590:
[----:B------:R-:W4:Y:S01]  /*2fa0*/  LDG.E.64 R4, desc[UR36][R4.64] ;  /* 0x0000002404047981 */ /* 0x000f22000c1e1b00 */
[----:B------:R-:W-:Y:S01]  /*2fb0*/  IMAD.MOV.U32 R25, RZ, RZ, RZ ;  /* 0x000000ffff197224 */ /* 0x000fe200078e00ff */
[----:B----4-:R0:W4:Y:S01]  /*2fc0*/  I2F.U64 R24, R4 ;  /* 0x0000000400187312 */ /* 0x0101220000301000 */
[----:B------:R-:W-:Y:S05]  /*2fd0*/  BRA `(.L_x_4570) ;  /* 0x00000000000c7947 */ /* 0x000fea0003800000 */
.L_x_4589:
[----:B------:R-:W4:Y:S01]  /*2fe0*/  LDG.E R4, desc[UR36][R4.64] ;  /* 0x0000002404047981 */ /* 0x000f22000c1e1900 */
[----:B------:R-:W-:Y:S01]  /*2ff0*/  IMAD.MOV.U32 R25, RZ, RZ, RZ ;  /* 0x000000ffff197224 */ /* 0x000fe200078e00ff */
[----:B----4-:R-:W-:-:S07]  /*3000*/  I2FP.F32.U32 R24, R4 ;  /* 0x0000000400187245 */ /* 0x010fce0000201000 */
.L_x_4570:
[----:B------:R-:W-:Y:S05]  /*3010*/  BSYNC B6 ;  /* 0x0000000000067941 */ /* 0x000fea0003800000 */
.L_x_4564:
[----:B0-----:R-:W0:Y:S01]  /*3020*/  LDC.64 R4, c[0x0][0x228] ;  /* 0x00008a00ff047b82 */ /* 0x001e220000000a00 */
        /* <DEDUP_REMOVED lines=20> */
.L_x_4598:
[----:B------:R-:W2:Y:S01]  /*3170*/  LDG.E.U8 R4, desc[UR36][R4.64] ;  /* 0x0000002404047981 */ /* 0x000ea2000c1e1100 */
[----:B------:R-:W-:Y:S01]  /*3180*/  IMAD.MOV.U32 R27, RZ, RZ, RZ ;  /* 0x000000ffff1b7224 */ /* 0x000fe200078e00ff */
[----:B--2---:R-:W-:Y:S01]  /*3190*/  I2FP.F32.U32 R26, R4 ;  /* 0x00000004001a7245 */ /* 0x004fe20000201000 */
[----:B------:R-:W-:Y:S06]  /*31a0*/  BRA `(.L_x_4600) ;  /* 0x0000000c007c7947 */ /* 0x000fec0003800000 */
.L_x_4597:
        /* <DEDUP_REMOVED lines=10> */
.L_x_4602:
[----:B------:R-:W2:Y:S01]  /*3250*/  LDG.E R4, desc[UR36][R4.64] ;  /* 0x0000002404047981 */ /* 0x000ea2000c1e1900 */
[----:B------:R-:W-:Y:S01]  /*3260*/  IMAD.MOV.U32 R27, RZ, RZ, RZ ;  /* 0x000000ffff1b7224 */ /* 0x000fe200078e00ff */
[----:B--2---:R-:W-:Y:S01]  /*3270*/  I2FP.F32.S32 R26, R4 ;  /* 0x00000004001a7245 */ /* 0x004fe20000201400 */
[----:B------:R-:W-:Y:S06]  /*3280*/  BRA `(.L_x_4600) ;  /* 0x0000000c00447947 */ /* 0x000fec0003800000 */
.L_x_4601:
[----:B------:R-:W2:Y:S01]  /*3290*/  LDG.E.U16 R4, desc[UR36][R4.64] ;  /* 0x0000002404047981 */ /* 0x000ea2000c1e1500 */
[----:B------:R-:W-:Y:S01]  /*32a0*/  IMAD.MOV.U32 R27, RZ, RZ, RZ ;  /* 0x000000ffff1b7224 */ /* 0x000fe200078e00ff */
[----:B--2---:R0:W2:Y:S01]  /*32b0*/  I2F.S16 R26, R4 ;  /* 0x00000004001a7306 */ /* 0x0040a20000101400 */
[----:B------:R-:W-:Y:S05]  /*32c0*/  BRA `(.L_x_4600) ;  /* 0x0000000c00347947 */ /* 0x000fea0003800000 */
.L_x_4596:
        /* <DEDUP_REMOVED lines=9> */
.L_x_4604:
[----:B------:R-:W2:Y:S01]  /*3360*/  LDG.E.U16 R4, desc[UR36][R4.64] ;  /* 0x0000002404047981 */ /* 0x000ea2000c1e1500 */
[----:B------:R-:W-:Y:S02]  /*3370*/  IMAD.MOV.U32 R27, RZ, RZ, RZ ;  /* 0x000000ffff1b7224 */ /* 0x000fe400078e00ff */
[----:B--2---:R-:W-:Y:S01]  /*3380*/  HADD2.F32 R26, -RZ, R4.H0_H0 ;  /* 0x20000004ff1a7230 */ /* 0x004fe20000004100 */
[----:B------:R-:W-:Y:S06]  /*3390*/  BRA `(.L_x_4600) ;  /* 0x0000000c00007947 */ /* 0x000fec0003800000 */
.L_x_4603:
        /* <DEDUP_REMOVED lines=8> */
.L_x_4606:
[----:B------:R-:W2:Y:S02]  /*3420*/  LDG.E R4, desc[UR36][R4.64] ;  /* 0x0000002404047981 */ /* 0x000ea4000c1e1900 */
[--C-:B--2---:R-:W-:Y:S02]  /*3430*/  HADD2.F32 R27, -RZ, R4.reuse.H1_H1 ;  /* 0x30000004ff1b7230 */ /* 0x104fe40000004100 */
[----:B------:R-:W-:Y:S01]  /*3440*/  HADD2.F32 R26, -RZ, R4.H0_H0 ;  /* 0x20000004ff1a7230 */ /* 0x000fe20000004100 */
[----:B------:R-:W-:Y:S06]  /*3450*/  BRA `(.L_x_4600) ;  /* 0x0000000800d07947 */ /* 0x000fec0003800000 */
.L_x_4605:
        /* <DEDUP_REMOVED lines=8> */
.L_x_4595:
        /* <DEDUP_REMOVED lines=13> */
.L_x_4609:
        /* <DEDUP_REMOVED lines=10> */
.L_x_4608:
        /* <DEDUP_REMOVED lines=27> */
.L_x_4611:
        /* <DEDUP_REMOVED lines=14> */
.L_x_4610:
[----:B------:R-:W2:Y:S01]  /*38e0*/  LDG.E.U16 R4, desc[UR36][R4.64] ;  /* 0x0000002404047981 */ /* 0x000ea2000c1e1500 */
[----:B------:R-:W-:Y:S02]  /*38f0*/  IMAD.MOV.U32 R27, RZ, RZ, RZ ;  /* 0x000000ffff1b7224 */ /* 0x000fe400078e00ff */
[----:B--2---:R-:W-:Y:S01]  /*3900*/  IMAD.U32 R26, R4, 0x10000, RZ ;  /* 0x00010000041a7824 */ /* 0x004fe200078e00ff */
[----:B------:R-:W-:Y:S06]  /*3910*/  BRA `(.L_x_4600) ;  /* 0x0000000400a07947 */ /* 0x000fec0003800000 */
.L_x_4607:
        /* <DEDUP_REMOVED lines=12> */
.L_x_4614:
        /* <DEDUP_REMOVED lines=20> */
.L_x_4616:
[----:B------:R-:W-:Y:S05]  /*3b20*/  BSYNC B0 ;  /* 0x0000000000007941 */ /* 0x000fea0003800000 */
.L_x_4615:
[----:B------:R-:W-:Y:S01]  /*3b30*/  IMAD.SHL.U32 R3, R3, 0x100000, RZ ;  /* 0x0010000003037824 */ /* 0x000fe200078e00ff */
[----:B------:R-:W-:-:S04]  /*3b40*/  LEA R5, R0, 0x3b800000, 0x17 ;  /* 0x3b80000000057811 */ /* 0x000fc800078eb8ff */
[----:B------:R-:W-:Y:S01]  /*3b50*/  LOP3.LUT R26, R5, R3, R26, 0xfe, !PT ;  /* 0x00000003051a7212 */ /* 0x000fe200078efe1a */
[----:B------:R-:W-:Y:S06]  /*3b60*/  BRA `(.L_x_4600) ;  /* 0x00000004000c7947 */ /* 0x000fec0003800000 */
.L_x_4613:
        /* <DEDUP_REMOVED lines=20> */
.L_x_4618:
[----:B------:R-:W-:Y:S05]  /*3cb0*/  BSYNC B0 ;  /* 0x0000000000007941 */ /* 0x000fea0003800000 */
.L_x_4617:
[----:B------:R-:W-:Y:S01]  /*3cc0*/  IMAD.SHL.U32 R3, R3, 0x200000, RZ ;  /* 0x0020000003037824 */ /* 0x000fe200078e00ff */
[----:B------:R-:W-:-:S04]  /*3cd0*/  LEA R5, R0, 0x37800000, 0x17 ;  /* 0x3780000000057811 */ /* 0x000fc800078eb8ff */
[----:B------:R-:W-:Y:S01]  /*3ce0*/  LOP3.LUT R26, R5, R3, R26, 0xfe, !PT ;  /* 0x00000003051a7212 */ /* 0x000fe200078efe1a */
[----:B------:R-:W-:Y:S06]  /*3cf0*/  BRA `(.L_x_4600) ;  /* 0x0000000000a87947 */ /* 0x000fec0003800000 */
.L_x_4612:
        /* <DEDUP_REMOVED lines=14> */
.L_x_4622:
[----:B------:R-:W-:Y:S05]  /*3de0*/  BSYNC B0 ;  /* 0x0000000000007941 */ /* 0x000fea0003800000 */
.L_x_4621:
[----:B------:R-:W-:Y:S01]  /*3df0*/  IMAD.MOV.U32 R27, RZ, RZ, RZ ;  /* 0x000000ffff1b7224 */ /* 0x000fe200078e00ff */
[----:B------:R-:W-:Y:S06]  /*3e00*/  BRA `(.L_x_4600) ;  /* 0x0000000000647947 */ /* 0x000fec0003800000 */
.L_x_4599:
        /* <DEDUP_REMOVED lines=15> */
[----:B012345:R-:W-:Y:S05]  /*3f00*/  CALL.ABS.NOINC R14 ;  /* 0x000000000e007343 */ /* 0x03ffea0003c00000 */
.L_x_4623:
[----:B------:R-:W-:Y:S01]  /*3f10*/  CS2R R26, SRZ ;  /* 0x00000000001a7805 */ /* 0x000fe2000001ff00 */
[----:B------:R-:W-:Y:S06]  /*3f20*/  BRA `(.L_x_4600) ;  /* 0x00000000001c7947 */ /* 0x000fec0003800000 */
.L_x_4620:
[----:B------:R-:W2:Y:S01]  /*3f30*/  LDG.E.64 R4, desc[UR36][R4.64] ;  /* 0x0000002404047981 */ /* 0x000ea2000c1e1b00 */
[----:B------:R-:W-:Y:S01]  /*3f40*/  IMAD.MOV.U32 R27, RZ, RZ, RZ ;  /* 0x000000ffff1b7224 */ /* 0x000fe200078e00ff */
[----:B--2---:R0:W2:Y:S01]  /*3f50*/  I2F.U64 R26, R4 ;  /* 0x00000004001a7312 */ /* 0x0040a20000301000 */
[----:B------:R-:W-:Y:S05]  /*3f60*/  BRA `(.L_x_4600) ;  /* 0x00000000000c7947 */ /* 0x000fea0003800000 */
.L_x_4619:
[----:B------:R-:W2:Y:S01]  /*3f70*/  LDG.E R4, desc[UR36][R4.64] ;  /* 0x0000002404047981 */ /* 0x000ea2000c1e1900 */
[----:B------:R-:W-:Y:S01]  /*3f80*/  IMAD.MOV.U32 R27, RZ, RZ, RZ ;  /* 0x000000ffff1b7224 */ /* 0x000fe200078e00ff */
[----:B--2---:R-:W-:-:S07]  /*3f90*/  I2FP.F32.U32 R26, R4 ;  /* 0x00000004001a7245 */ /* 0x004fce0000201000 */
.L_x_4600:
[----:B------:R-:W-:Y:S05]  /*3fa0*/  BSYNC B6 ;  /* 0x0000000000067941 */ /* 0x000fea0003800000 */
.L_x_4594:
[----:B------:R-:W-:-:S07]  /*3fb0*/  VIADD R35, R35, 0x80 ;  /* 0x0000008023237836 */ /* 0x000fce0000000000 */
.L_x_4563:
[----:B------:R-:W-:Y:S05]  /*3fc0*/  BSYNC B7 ;  /* 0x0000000000077941 */ /* 0x000fea0003800000 */
.L_x_4562:
[----:B------:R-:W-:Y:S01]  /*3fd0*/  ISETP.GE.AND P0, PT, R35, R34, PT ;  /* 0x000000222300720c */ /* 0x000fe20003f06270 */
[----:B------:R-:W-:Y:S01]  /*3fe0*/  BSSY B7, `(.L_x_4624) ;  /* 0x00001f9000077945 */ /* 0x000fe20003800000 */
[----:B------:R-:W-:Y:S01]  /*3ff0*/  IMAD.MOV.U32 R17, RZ, RZ, RZ ;  /* 0x000000ffff117224 */ /* 0x000fe200078e00ff */
[----:B------:R-:W-:Y:S02]  /*4000*/  CS2R R28, SRZ ;  /* 0x00000000001c7805 */ /* 0x000fe4000001ff00 */
[----:B------:R-:W-:-:S08]  /*4010*/  CS2R R30, SRZ ;  /* 0x00000000001e7805 */ /* 0x000fd0000001ff00 */
        /* <DEDUP_REMOVED lines=23> */
.L_x_4630:
[----:B------:R-:W4:Y:S01]  /*4190*/  LDG.E.U8 R4, desc[UR36][R4.64] ;  /* 0x0000002404047981 */ /* 0x000f22000c1e1100 */
[----:B------:R-:W-:Y:S01]  /*41a0*/  IMAD.MOV.U32 R29, RZ, RZ, RZ ;  /* 0x000000ffff1d7224 */ /* 0x000fe200078e00ff */
[----:B----4-:R-:W-:Y:S01]  /*41b0*/  I2FP.F32.U32 R28, R4 ;  /* 0x00000004001c7245 */ /* 0x010fe20000201000 */
[----:B------:R-:W-:Y:S06]  /*41c0*/  BRA `(.L_x_4632) ;  /* 0x0000000c007c7947 */ /* 0x000fec0003800000 */
.L_x_4629:
        /* <DEDUP_REMOVED lines=10> */
.L_x_4634:
[----:B------:R-:W4:Y:S01]  /*4270*/  LDG.E R4, desc[UR36][R4.64] ;  /* 0x0000002404047981 */ /* 0x000f22000c1e1900 */
[----:B------:R-:W-:Y:S01]  /*4280*/  IMAD.MOV.U32 R29, RZ, RZ, RZ ;  /* 0x000000ffff1d7224 */ /* 0x000fe200078e00ff */
[----:B----4-:R-:W-:Y:S01]  /*4290*/  I2FP.F32.S32 R28, R4 ;  /* 0x00000004001c7245 */ /* 0x010fe20000201400 */
[----:B------:R-:W-:Y:S06]  /*42a0*/  BRA `(.L_x_4632) ;  /* 0x0000000c00447947 */ /* 0x000fec0003800000 */
.L_x_4633:
[----:B------:R-:W4:Y:S01]  /*42b0*/  LDG.E.U16 R4, desc[UR36][R4.64] ;  /* 0x0000002404047981 */ /* 0x000f22000c1e1500 */
[----:B------:R-:W-:Y:S01]  /*42c0*/  IMAD.MOV.U32 R29, RZ, RZ, RZ ;  /* 0x000000ffff1d7224 */ /* 0x000fe200078e00ff */
[----:B----4-:R0:W4:Y:S01]  /*42d0*/  I2F.S16 R28, R4 ;  /* 0x00000004001c7306 */ /* 0x0101220000101400 */
[----:B------:R-:W-:Y:S05]  /*42e0*/  BRA `(.L_x_4632) ;  /* 0x0000000c00347947 */ /* 0x000fea0003800000 */
.L_x_4628:
        /* <DEDUP_REMOVED lines=9> */
.L_x_4636:
[----:B------:R-:W4:Y:S01]  /*4380*/  LDG.E.U16 R4, desc[UR36][R4.64] ;  /* 0x0000002404047981 */ /* 0x000f22000c1e1500 */
[----:B------:R-:W-:Y:S02]  /*4390*/  IMAD.MOV.U32 R29, RZ, RZ, RZ ;  /* 0x000000ffff1d7224 */ /* 0x000fe400078e00ff */
[----:B----4-:R-:W-:Y:S01]  /*43a0*/  HADD2.F32 R28, -RZ, R4.H0_H0 ;  /* 0x20000004ff1c7230 */ /* 0x010fe20000004100 */
[----:B------:R-:W-:Y:S06]  /*43b0*/  BRA `(.L_x_4632) ;  /* 0x0000000c00007947 */ /* 0x000fec0003800000 */
.L_x_4635:
        /* <DEDUP_REMOVED lines=8> */
.L_x_4638:
[----:B------:R-:W4:Y:S02]  /*4440*/  LDG.E R4, desc[UR36][R4.64] ;  /* 0x0000002404047981 */ /* 0x000f24000c1e1900 */
[--C-:B----4-:R-:W-:Y:S02]  /*4450*/  HADD2.F32 R29, -RZ, R4.reuse.H1_H1 ;  /* 0x30000004ff1d7230 */ /* 0x110fe40000004100 */
[----:B------:R-:W-:Y:S01]  /*4460*/  HADD2.F32 R28, -RZ, R4.H0_H0 ;  /* 0x20000004ff1c7230 */ /* 0x000fe20000004100 */
[----:B------:R-:W-:Y:S06]  /*4470*/  BRA `(.L_x_4632) ;  /* 0x0000000800d07947 */ /* 0x000fec0003800000 */
.L_x_4637:
        /* <DEDUP_REMOVED lines=8> */
.L_x_4627:
        /* <DEDUP_REMOVED lines=13> */
.L_x_4641:
        /* <DEDUP_REMOVED lines=10> */
.L_x_4640:
        /* <DEDUP_REMOVED lines=27> */
.L_x_4643:
        /* <DEDUP_REMOVED lines=14> */
.L_x_4642:
[----:B------:R-:W4:Y:S01]  /*4900*/  LDG.E.U16 R4, desc[UR36][R4.64] ;  /* 0x0000002404047981 */ /* 0x000f22000c1e1500 */
[----:B------:R-:W-:Y:S02]  /*4910*/  IMAD.MOV.U32 R29, RZ, RZ, RZ ;  /* 0x000000ffff1d7224 */ /* 0x000fe400078e00ff */
[----:B----4-:R-:W-:Y:S01]  /*4920*/  IMAD.U32 R28, R4, 0x10000, RZ ;  /* 0x00010000041c7824 */ /* 0x010fe200078e00ff */
[----:B------:R-:W-:Y:S06]  /*4930*/  BRA `(.L_x_4632) ;  /* 0x0000000400a07947 */ /* 0x000fec0003800000 */
.L_x_4639:
        /* <DEDUP_REMOVED lines=12> */
.L_x_4646:
        /* <DEDUP_REMOVED lines=20> */
.L_x_4648:
[----:B------:R-:W-:Y:S05]  /*4b40*/  BSYNC B0 ;  /* 0x0000000000007941 */ /* 0x000fea0003800000 */
.L_x_4647:
[----:B------:R-:W-:Y:S01]  /*4b50*/  IMAD.SHL.U32 R3, R3, 0x100000, RZ ;  /* 0x0010000003037824 */ /* 0x000fe200078e00ff */
[----:B------:R-:W-:-:S04]  /*4b60*/  LEA R5, R0, 0x3b800000, 0x17 ;  /* 0x3b80000000057811 */ /* 0x000fc800078eb8ff */
[----:B------:R-:W-:Y:S01]  /*4b70*/  LOP3.LUT R28, R5, R3, R28, 0xfe, !PT ;  /* 0x00000003051c7212 */ /* 0x000fe200078efe1c */
[----:B------:R-:W-:Y:S06]  /*4b80*/  BRA `(.L_x_4632) ;  /* 0x00000004000c7947 */ /* 0x000fec0003800000 */
.L_x_4645:
        /* <DEDUP_REMOVED lines=20> */
.L_x_4650:
[----:B------:R-:W-:Y:S05]  /*4cd0*/  BSYNC B0 ;  /* 0x0000000000007941 */ /* 0x000fea0003800000 */
.L_x_4649:
[----:B------:R-:W-:Y:S01]  /*4ce0*/  IMAD.SHL.U32 R3, R3, 0x200000, RZ ;  /* 0x0020000003037824 */ /* 0x000fe200078e00ff */
[----:B------:R-:W-:-:S04]  /*4cf0*/  LEA R5, R0, 0x37800000, 0x17 ;  /* 0x3780000000057811 */ /* 0x000fc800078eb8ff */
[----:B------:R-:W-:Y:S01]  /*4d00*/  LOP3.LUT R28, R5, R3, R28, 0xfe, !PT ;  /* 0x00000003051c7212 */ /* 0x000fe200078efe1c */
[----:B------:R-:W-:Y:S06]  /*4d10*/  BRA `(.L_x_4632) ;  /* 0x0000000000a87947 */ /* 0x000fec0003800000 */
.L_x_4644:
        /* <DEDUP_REMOVED lines=14> */
.L_x_4654:
[----:B------:R-:W-:Y:S05]  /*4e00*/  BSYNC B0 ;  /* 0x0000000000007941 */ /* 0x000fea0003800000 */
.L_x_4653:
[----:B------:R-:W-:Y:S01]  /*4e10*/  IMAD.MOV.U32 R29, RZ, RZ, RZ ;  /* 0x000000ffff1d7224 */ /* 0x000fe200078e00ff */
[----:B------:R-:W-:Y:S06]  /*4e20*/  BRA `(.L_x_4632) ;  /* 0x0000000000647947 */ /* 0x000fec0003800000 */
.L_x_4631:
        /* <DEDUP_REMOVED lines=16> */
.L_x_4655:
[----:B------:R-:W-:Y:S01]  /*4f30*/  CS2R R28, SRZ ;  /* 0x00000000001c7805 */ /* 0x000fe2000001ff00 */
[----:B------:R-:W-:Y:S06]  /*4f40*/  BRA `(.L_x_4632) ;  /* 0x00000000001c7947 */ /* 0x000fec0003800000 */
.L_x_4652:
[----:B------:R-:W4:Y:S01]  /*4f50*/  LDG.E.64 R4, desc[UR36][R4.64] ;  /* 0x0000002404047981 */ /* 0x000f22000c1e1b00 */
[----:B------:R-:W-:Y:S01]  /*4f60*/  IMAD.MOV.U32 R29, RZ, RZ, RZ ;  /* 0x000000ffff1d7224 */ /* 0x000fe200078e00ff */
[----:B----4-:R0:W4:Y:S01]  /*4f70*/  I2F.U64 R28, R4 ;  /* 0x00000004001c7312 */ /* 0x0101220000301000 */
[----:B------:R-:W-:Y:S05]  /*4f80*/  BRA `(.L_x_4632) ;  /* 0x00000000000c7947 */ /* 0x000fea0003800000 */
.L_x_4651:
[----:B------:R-:W4:Y:S01]  /*4f90*/  LDG.E R4, desc[UR36][R4.64] ;  /* 0x0000002404047981 */ /* 0x000f22000c1e1900 */
[----:B------:R-:W-:Y:S01]  /*4fa0*/  IMAD.MOV.U32 R29, RZ, RZ, RZ ;  /* 0x000000ffff1d7224 */ /* 0x000fe200078e00ff */
[----:B----4-:R-:W-:-:S07]  /*4fb0*/  I2FP.F32.U32 R28, R4 ;  /* 0x00000004001c7245 */ /* 0x010fce0000201000 */
.L_x_4632:
[----:B------:R-:W-:Y:S05]  /*4fc0*/  BSYNC B6 ;  /* 0x0000000000067941 */ /* 0x000fea0003800000 */
.L_x_4626:
        /* <DEDUP_REMOVED lines=21> */
.L_x_4660:
[----:B------:R-:W2:Y:S01]  /*5120*/  LDG.E.U8 R4, desc[UR36][R4.64] ;  /* 0x0000002404047981 */ /* 0x000ea2000c1e1100 */
[----:B------:R-:W-:Y:S01]  /*5130*/  IMAD.MOV.U32 R31, RZ, RZ, RZ ;  /* 0x000000ffff1f7224 */ /* 0x000fe200078e00ff */
[----:B--2---:R-:W-:Y:S01]  /*5140*/  I2FP.F32.U32 R30, R4 ;  /* 0x00000004001e7245 */ /* 0x004fe20000201000 */
[----:B------:R-:W-:Y:S06]  /*5150*/  BRA `(.L_x_4662) ;  /* 0x0000000c007c7947 */ /* 0x000fec0003800000 */
.L_x_4659:
        /* <DEDUP_REMOVED lines=10> */
.L_x_4664:
[----:B------:R-:W2:Y:S01]  /*5200*/  LDG.E R4, desc[UR36][R4.64] ;  /* 0x0000002404047981 */ /* 0x000ea2000c1e1900 */
[----:B------:R-:W-:Y:S01]  /*5210*/  IMAD.MOV.U32 R31, RZ, RZ, RZ ;  /* 0x000000ffff1f7224 */ /* 0x000fe200078e00ff */
[----:B--2---:R-:W-:Y:S01]  /*5220*/  I2FP.F32.S32 R30, R4 ;  /* 0x00000004001e7245 */ /* 0x004fe20000201400 */
[----:B------:R-:W-:Y:S06]  /*5230*/  BRA `(.L_x_4662) ;  /* 0x0000000c00447947 */ /* 0x000fec0003800000 */
.L_x_4663:
[----:B------:R-:W2:Y:S01]  /*5240*/  LDG.E.U16 R4, desc[UR36][R4.64] ;  /* 0x0000002404047981 */ /* 0x000ea2000c1e1500 */
[----:B------:R-:W-:Y:S01]  /*5250*/  IMAD.MOV.U32 R31, RZ, RZ, RZ ;  /* 0x000000ffff1f7224 */ /* 0x000fe200078e00ff */
[----:B--2---:R0:W2:Y:S01]  /*5260*/  I2F.S16 R30, R4 ;  /* 0x00000004001e7306 */ /* 0x0040a20000101400 */
[----:B------:R-:W-:Y:S05]  /*5270*/  BRA `(.L_x_4662) ;  /* 0x0000000c00347947 */ /* 0x000fea0003800000 */
.L_x_4658:
        /* <DEDUP_REMOVED lines=9> */
.L_x_4666:
[----:B------:R-:W2:Y:S01]  /*5310*/  LDG.E.U16 R4, desc[UR36][R4.64] ;  /* 0x0000002404047981 */ /* 0x000ea2000c1e1500 */
[----:B------:R-:W-:Y:S02]  /*5320*/  IMAD.MOV.U32 R31, RZ, RZ, RZ ;  /* 0x000000ffff1f7224 */ /* 0x000fe400078e00ff */
[----:B--2---:R-:W-:Y:S01]  /*5330*/  HADD2.F32 R30, -RZ, R4.H0_H0 ;  /* 0x20000004ff1e7230 */ /* 0x004fe20000004100 */
[----:B------:R-:W-:Y:S06]  /*5340*/  BRA `(.L_x_4662) ;  /* 0x0000000c00007947 */ /* 0x000fec0003800000 */
.L_x_4665:
        /* <DEDUP_REMOVED lines=8> */
.L_x_4668:
[----:B------:R-:W2:Y:S02]  /*53d0*/  LDG.E R4, desc[UR36][R4.64] ;  /* 0x0000002404047981 */ /* 0x000ea4000c1e1900 */
[--C-:B--2---:R-:W-:Y:S02]  /*53e0*/  HADD2.F32 R31, -RZ, R4.reuse.H1_H1 ;  /* 0x30000004ff1f7230 */ /* 0x104fe40000004100 */
[----:B------:R-:W-:Y:S01]  /*53f0*/  HADD2.F32 R30, -RZ, R4.H0_H0 ;  /* 0x20000004ff1e7230 */ /* 0x000fe20000004100 */
[----:B------:R-:W-:Y:S06]  /*5400*/  BRA `(.L_x_4662) ;  /* 0x0000000800d07947 */ /* 0x000fec0003800000 */
.L_x_4667:
        /* <DEDUP_REMOVED lines=8> */
.L_x_4657:
        /* <DEDUP_REMOVED lines=13> */
.L_x_4671:
        /* <DEDUP_REMOVED lines=10> */
.L_x_4670:
        /* <DEDUP_REMOVED lines=27> */
.L_x_4673:
        /* <DEDUP_REMOVED lines=14> */
.L_x_4672:
[----:B------:R-:W2:Y:S01]  /*5890*/  LDG.E.U16 R4, desc[UR36][R4.64] ;  /* 0x0000002404047981 */ /* 0x000ea2000c1e1500 */
[----:B------:R-:W-:Y:S02]  /*58a0*/  IMAD.MOV.U32 R31, RZ, RZ, RZ ;  /* 0x000000ffff1f7224 */ /* 0x000fe400078e00ff */
[----:B--2---:R-:W-:Y:S01]  /*58b0*/  IMAD.U32 R30, R4, 0x10000, RZ ;  /* 0x00010000041e7824 */ /* 0x004fe200078e00ff */
[----:B------:R-:W-:Y:S06]  /*58c0*/  BRA `(.L_x_4662) ;  /* 0x0000000400a07947 */ /* 0x000fec0003800000 */
.L_x_4669:
        /* <DEDUP_REMOVED lines=12> */
.L_x_4676:
        /* <DEDUP_REMOVED lines=20> */
.L_x_4678:
[----:B------:R-:W-:Y:S05]  /*5ad0*/  BSYNC B0 ;  /* 0x0000000000007941 */ /* 0x000fea0003800000 */
.L_x_4677:
[----:B------:R-:W-:Y:S01]  /*5ae0*/  IMAD.SHL.U32 R3, R3, 0x100000, RZ ;  /* 0x0010000003037824 */ /* 0x000fe200078e00ff */
[----:B------:R-:W-:-:S04]  /*5af0*/  LEA R5, R0, 0x3b800000, 0x17 ;  /* 0x3b80000000057811 */ /* 0x000fc800078eb8ff */
[----:B------:R-:W-:Y:S01]  /*5b00*/  LOP3.LUT R30, R5, R3, R30, 0xfe, !PT ;  /* 0x00000003051e7212 */ /* 0x000fe200078efe1e */
[----:B------:R-:W-:Y:S06]  /*5b10*/  BRA `(.L_x_4662) ;  /* 0x00000004000c7947 */ /* 0x000fec0003800000 */
.L_x_4675:
        /* <DEDUP_REMOVED lines=20> */
.L_x_4680:
[----:B------:R-:W-:Y:S05]  /*5c60*/  BSYNC B0 ;  /* 0x0000000000007941 */ /* 0x000fea0003800000 */
.L_x_4679:
[----:B------:R-:W-:Y:S01]  /*5c70*/  IMAD.SHL.U32 R3, R3, 0x200000, RZ ;  /* 0x0020000003037824 */ /* 0x000fe200078e00ff */
[----:B------:R-:W-:-:S04]  /*5c80*/  LEA R5, R0, 0x37800000, 0x17 ;  /* 0x3780000000057811 */ /* 0x000fc800078eb8ff */
[----:B------:R-:W-:Y:S01]  /*5c90*/  LOP3.LUT R30, R5, R3, R30, 0xfe, !PT ;  /* 0x00000003051e7212 */ /* 0x000fe200078efe1e */
[----:B------:R-:W-:Y:S06]  /*5ca0*/  BRA `(.L_x_4662) ;  /* 0x0000000000a87947 */ /* 0x000fec0003800000 */
.L_x_4674:
        /* <DEDUP_REMOVED lines=14> */
.L_x_4684:
[----:B------:R-:W-:Y:S05]  /*5d90*/  BSYNC B0 ;  /* 0x0000000000007941 */ /* 0x000fea0003800000 */
.L_x_4683:
[----:B------:R-:W-:Y:S01]  /*5da0*/  IMAD.MOV.U32 R31, RZ, RZ, RZ ;  /* 0x000000ffff1f7224 */ /* 0x000fe200078e00ff */
[----:B------:R-:W-:Y:S06]  /*5db0*/  BRA `(.L_x_4662) ;  /* 0x0000000000647947 */ /* 0x000fec0003800000 */
.L_x_4661:
        /* <DEDUP_REMOVED lines=16> */
.L_x_4685:
[----:B------:R-:W-:Y:S01]  /*5ec0*/  CS2R R30, SRZ ;  /* 0x00000000001e7805 */ /* 0x000fe2000001ff00 */
[----:B------:R-:W-:Y:S06]  /*5ed0*/  BRA `(.L_x_4662) ;  /* 0x00000000001c7947 */ /* 0x000fec0003800000 */
.L_x_4682:
[----:B------:R-:W2:Y:S01]  /*5ee0*/  LDG.E.64 R4, desc[UR36][R4.64] ;  /* 0x0000002404047981 */ /* 0x000ea2000c1e1b00 */
[----:B------:R-:W-:Y:S01]  /*5ef0*/  IMAD.MOV.U32 R31, RZ, RZ, RZ ;  /* 0x000000ffff1f7224 */ /* 0x000fe200078e00ff */
[----:B--2---:R0:W2:Y:S01]  /*5f00*/  I2F.U64 R30, R4 ;  /* 0x00000004001e7312 */ /* 0x0040a20000301000 */
[----:B------:R-:W-:Y:S05]  /*5f10*/  BRA `(.L_x_4662) ;  /* 0x00000000000c7947 */ /* 0x000fea0003800000 */
.L_x_4681:
[----:B------:R-:W2:Y:S01]  /*5f20*/  LDG.E R4, desc[UR36][R4.64] ;  /* 0x0000002404047981 */ /* 0x000ea2000c1e1900 */
[----:B------:R-:W-:Y:S01]  /*5f30*/  IMAD.MOV.U32 R31, RZ, RZ, RZ ;  /* 0x000000ffff1f7224 */ /* 0x000fe200078e00ff */
[----:B--2---:R-:W-:-:S07]  /*5f40*/  I2FP.F32.U32 R30, R4 ;  /* 0x00000004001e7245 */ /* 0x004fce0000201000 */
.L_x_4662:
[----:B------:R-:W-:Y:S05]  /*5f50*/  BSYNC B6 ;  /* 0x0000000000067941 */ /* 0x000fea0003800000 */
.L_x_4656:
[----:B------:R-:W-:-:S07]  /*5f60*/  VIADD R35, R35, 0x80 ;  /* 0x0000008023237836 */ /* 0x000fce0000000000 */
.L_x_4625:
[----:B------:R-:W-:Y:S05]  /*5f70*/  BSYNC B7 ;  /* 0x0000000000077941 */ /* 0x000fea0003800000 */
.L_x_4624:
        /* <DEDUP_REMOVED lines=27> */
.L_x_4692:
[----:B------:R-:W4:Y:S01]  /*6130*/  LDG.E.U8 R4, desc[UR36][R4.64] ;  /* 0x0000002404047981 */ /* 0x000f22000c1e1100 */
[----:B------:R-:W-:Y:S01]  /*6140*/  IMAD.MOV.U32 R17, RZ, RZ, RZ ;  /* 0x000000ffff117224 */ /* 0x000fe200078e00ff */
[----:B----4-:R-:W-:Y:S01]  /*6150*/  I2FP.F32.U32 R16, R4 ;  /* 0x0000000400107245 */ /* 0x010fe20000201000 */
[----:B------:R-:W-:Y:S06]  /*6160*/  BRA `(.L_x_4694) ;  /* 0x0000000c007c7947 */ /* 0x000fec0003800000 */
.L_x_4691:
        /* <DEDUP_REMOVED lines=10> */
.L_x_4696:
[----:B------:R-:W4:Y:S01]  /*6210*/  LDG.E R4, desc[UR36][R4.64] ;  /* 0x0000002404047981 */ /* 0x000f22000c1e1900 */
[----:B------:R-:W-:Y:S01]  /*6220*/  IMAD.MOV.U32 R17, RZ, RZ, RZ ;  /* 0x000000ffff117224 */ /* 0x000fe200078e00ff */
[----:B----4-:R-:W-:Y:S01]  /*6230*/  I2FP.F32.S32 R16, R4 ;  /* 0x0000000400107245 */ /* 0x010fe20000201400 */
[----:B------:R-:W-:Y:S06]  /*6240*/  BRA `(.L_x_4694) ;  /* 0x0000000c00447947 */ /* 0x000fec0003800000 */
.L_x_4695:
[----:B------:R-:W4:Y:S01]  /*6250*/  LDG.E.U16 R4, desc[UR36][R4.64] ;  /* 0x0000002404047981 */ /* 0x000f22000c1e1500 */
[----:B------:R-:W-:Y:S01]  /*6260*/  IMAD.MOV.U32 R17, RZ, RZ, RZ ;  /* 0x000000ffff117224 */ /* 0x000fe200078e00ff */
[----:B----4-:R0:W4:Y:S01]  /*6270*/  I2F.S16 R16, R4 ;  /* 0x0000000400107306 */ /* 0x0101220000101400 */
[----:B------:R-:W-:Y:S05]  /*6280*/  BRA `(.L_x_4694) ;  /* 0x0000000c00347947 */ /* 0x000fea0003800000 */
.L_x_4690:
        /* <DEDUP_REMOVED lines=9> */
.L_x_4698:
[----:B------:R-:W4:Y:S01]  /*6320*/  LDG.E.U16 R4, desc[UR36][R4.64] ;  /* 0x0000002404047981 */ /* 0x000f22000c1e1500 */
[----:B------:R-:W-:Y:S02]  /*6330*/  IMAD.MOV.U32 R17, RZ, RZ, RZ ;  /* 0x000000ffff117224 */ /* 0x000fe400078e00ff */
[----:B----4-:R-:W-:Y:S01]  /*6340*/  HADD2.F32 R16, -RZ, R4.H0_H0 ;  /* 0x20000004ff107230 */ /* 0x010fe20000004100 */
[----:B------:R-:W-:Y:S06]  /*6350*/  BRA `(.L_x_4694) ;  /* 0x0000000c00007947 */ /* 0x000fec0003800000 */
.L_x_4697:
        /* <DEDUP_REMOVED lines=8> */
.L_x_4700:
[----:B------:R-:W4:Y:S02]  /*63e0*/  LDG.E R4, desc[UR36][R4.64] ;  /* 0x0000002404047981 */ /* 0x000f24000c1e1900 */
[--C-:B----4-:R-:W-:Y:S02]  /*63f0*/  HADD2.F32 R17, -RZ, R4.reuse.H1_H1 ;  /* 0x30000004ff117230 */ /* 0x110fe40000004100 */
[----:B------:R-:W-:Y:S01]  /*6400*/  HADD2.F32 R16, -RZ, R4.H0_H0 ;  /* 0x20000004ff107230 */ /* 0x000fe20000004100 */
[----:B------:R-:W-:Y:S06]  /*6410*/  BRA `(.L_x_4694) ;  /* 0x0000000800d07947 */ /* 0x000fec0003800000 */
.L_x_4699:
        /* <DEDUP_REMOVED lines=8> */
.L_x_4689:
        /* <DEDUP_REMOVED lines=13> */
.L_x_4703:
        /* <DEDUP_REMOVED lines=10> */
.L_x_4702:
        /* <DEDUP_REMOVED lines=27> */
.L_x_4705:
        /* <DEDUP_REMOVED lines=14> */
.L_x_4704:
[----:B------:R-:W4:Y:S01]  /*68a0*/  LDG.E.U16 R4, desc[UR36][R4.64] ;  /* 0x0000002404047981 */ /* 0x000f22000c1e1500 */
[----:B------:R-:W-:Y:S02]  /*68b0*/  IMAD.MOV.U32 R17, RZ, RZ, RZ ;  /* 0x000000ffff117224 */ /* 0x000fe400078e00ff */
[----:B----4-:R-:W-:Y:S01]  /*68c0*/  IMAD.U32 R16, R4, 0x10000, RZ ;  /* 0x0001000004107824 */ /* 0x010fe200078e00ff */
[----:B------:R-:W-:Y:S06]  /*68d0*/  BRA `(.L_x_4694) ;  /* 0x0000000400a07947 */ /* 0x000fec0003800000 */
.L_x_4701:
        /* <DEDUP_REMOVED lines=12> */
.L_x_4708:
        /* <DEDUP_REMOVED lines=20> */
.L_x_4710:
[----:B------:R-:W-:Y:S05]  /*6ae0*/  BSYNC B0 ;  /* 0x0000000000007941 */ /* 0x000fea0003800000 */
.L_x_4709:
[----:B------:R-:W-:Y:S01]  /*6af0*/  IMAD.SHL.U32 R3, R3, 0x100000, RZ ;  /* 0x0010000003037824 */ /* 0x000fe200078e00ff */
[----:B------:R-:W-:-:S04]  /*6b00*/  LEA R5, R0, 0x3b800000, 0x17 ;  /* 0x3b80000000057811 */ /* 0x000fc800078eb8ff */
[----:B------:R-:W-:Y:S01]  /*6b10*/  LOP3.LUT R16, R5, R3, R16, 0xfe, !PT ;  /* 0x0000000305107212 */ /* 0x000fe200078efe10 */
[----:B------:R-:W-:Y:S06]  /*6b20*/  BRA `(.L_x_4694) ;  /* 0x00000004000c7947 */ /* 0x000fec0003800000 */
.L_x_4707:
        /* <DEDUP_REMOVED lines=20> */
.L_x_4712:
[----:B------:R-:W-:Y:S05]  /*6c70*/  BSYNC B0 ;  /* 0x0000000000007941 */ /* 0x000fea0003800000 */
.L_x_4711:
[----:B------:R-:W-:Y:S01]  /*6c80*/  IMAD.SHL.U32 R3, R3, 0x200000, RZ ;  /* 0x0020000003037824 */ /* 0x000fe200078e00ff */
[----:B------:R-:W-:-:S04]  /*6c90*/  LEA R5, R0, 0x37800000, 0x17 ;  /* 0x3780000000057811 */ /* 0x000fc800078eb8ff */
[----:B------:R-:W-:Y:S01]  /*6ca0*/  LOP3.LUT R16, R5, R3, R16, 0xfe, !PT ;  /* 0x0000000305107212 */ /* 0x000fe200078efe10 */
[----:B------:R-:W-:Y:S06]  /*6cb0*/  BRA `(.L_x_4694) ;  /* 0x0000000000a87947 */ /* 0x000fec0003800000 */
.L_x_4706:
        /* <DEDUP_REMOVED lines=14> */
.L_x_4716:
[----:B------:R-:W-:Y:S05]  /*6da0*/  BSYNC B0 ;  /* 0x0000000000007941 */ /* 0x000fea0003800000 */
.L_x_4715:
[----:B------:R-:W-:Y:S01]  /*6db0*/  IMAD.MOV.U32 R17, RZ, RZ, RZ ;  /* 0x000000ffff117224 */ /* 0x000fe200078e00ff */
[----:B------:R-:W-:Y:S06]  /*6dc0*/  BRA `(.L_x_4694) ;  /* 0x0000000000647947 */ /* 0x000fec0003800000 */
.L_x_4693:
        /* <DEDUP_REMOVED lines=16> */
.L_x_4717:
[----:B------:R-:W-:Y:S01]  /*6ed0*/  CS2R R16, SRZ ;  /* 0x0000000000107805 */ /* 0x000fe2000001ff00 */
[----:B------:R-:W-:Y:S06]  /*6ee0*/  BRA `(.L_x_4694) ;  /* 0x00000000001c7947 */ /* 0x000fec0003800000 */
.L_x_4714:
[----:B------:R-:W4:Y:S01]  /*6ef0*/  LDG.E.64 R4, desc[UR36][R4.64] ;  /* 0x0000002404047981 */ /* 0x000f22000c1e1b00 */
[----:B------:R-:W-:Y:S01]  /*6f00*/  IMAD.MOV.U32 R17, RZ, RZ, RZ ;  /* 0x000000ffff117224 */ /* 0x000fe200078e00ff */
[----:B----4-:R0:W4:Y:S01]  /*6f10*/  I2F.U64 R16, R4 ;  /* 0x0000000400107312 */ /* 0x0101220000301000 */
[----:B------:R-:W-:Y:S05]  /*6f20*/  BRA `(.L_x_4694) ;  /* 0x00000000000c7947 */ /* 0x000fea0003800000 */
.L_x_4713:
[----:B------:R-:W4:Y:S01]  /*6f30*/  LDG.E R4, desc[UR36][R4.64] ;  /* 0x0000002404047981 */ /* 0x000f22000c1e1900 */
[----:B------:R-:W-:Y:S01]  /*6f40*/  IMAD.MOV.U32 R17, RZ, RZ, RZ ;  /* 0x000000ffff117224 */ /* 0x000fe200078e00ff */
[----:B----4-:R-:W-:-:S07]  /*6f50*/  I2FP.F32.U32 R16, R4 ;  /* 0x0000000400107245 */ /* 0x010fce0000201000 */
.L_x_4694:
[----:B------:R-:W-:Y:S05]  /*6f60*/  BSYNC B6 ;  /* 0x0000000000067941 */ /* 0x000fea0003800000 */
.L_x_4688:
        /* <DEDUP_REMOVED lines=20> */
.L_x_4721:
[----:B------:R-:W2:Y:S01]  /*70b0*/  LDG.E.U8 R4, desc[UR36][R4.64] ;  /* 0x0000002404047981 */ /* 0x000ea2000c1e1100 */
[----:B------:R-:W-:Y:S01]  /*70c0*/  IMAD.MOV.U32 R9, RZ, RZ, RZ ;  /* 0x000000ffff097224 */ /* 0x000fe200078e00ff */
[----:B--2---:R-:W-:Y:S01]  /*70d0*/  I2FP.F32.U32 R8, R4 ;  /* 0x0000000400087245 */ /* 0x004fe20000201000 */
[----:B------:R-:W-:Y:S06]  /*70e0*/  BRA `(.L_x_4687) ;  /* 0x0000000c007c7947 */ /* 0x000fec0003800000 */
.L_x_4720:
        /* <DEDUP_REMOVED lines=10> */
.L_x_4724:
[----:B------:R-:W2:Y:S01]  /*7190*/  LDG.E R4, desc[UR36][R4.64] ;  /* 0x0000002404047981 */ /* 0x000ea2000c1e1900 */
[----:B------:R-:W-:Y:S01]  /*71a0*/  IMAD.MOV.U32 R9, RZ, RZ, RZ ;  /* 0x000000ffff097224 */ /* 0x000fe200078e00ff */
[----:B--2---:R-:W-:Y:S01]  /*71b0*/  I2FP.F32.S32 R8, R4 ;  /* 0x0000000400087245 */ /* 0x004fe20000201400 */
[----:B------:R-:W-:Y:S06]  /*71c0*/  BRA `(.L_x_4687) ;  /* 0x0000000c00447947 */ /* 0x000fec0003800000 */
.L_x_4723:
[----:B------:R-:W2:Y:S01]  /*71d0*/  LDG.E.U16 R4, desc[UR36][R4.64] ;  /* 0x0000002404047981 */ /* 0x000ea2000c1e1500 */
[----:B------:R-:W-:Y:S01]  /*71e0*/  IMAD.MOV.U32 R9, RZ, RZ, RZ ;  /* 0x000000ffff097224 */ /* 0x000fe200078e00ff */
[----:B--2---:R0:W2:Y:S01]  /*71f0*/  I2F.S16 R8, R4 ;  /* 0x0000000400087306 */ /* 0x0040a20000101400 */
[----:B------:R-:W-:Y:S05]  /*7200*/  BRA `(.L_x_4687) ;  /* 0x0000000c00347947 */ /* 0x000fea0003800000 */
.L_x_4719:
        /* <DEDUP_REMOVED lines=9> */
.L_x_4726:
[----:B------:R-:W2:Y:S01]  /*72a0*/  LDG.E.U16 R4, desc[UR36][R4.64] ;  /* 0x0000002404047981 */ /* 0x000ea2000c1e1500 */
[----:B------:R-:W-:Y:S02]  /*72b0*/  IMAD.MOV.U32 R9, RZ, RZ, RZ ;  /* 0x000000ffff097224 */ /* 0x000fe400078e00ff */
[----:B--2---:R-:W-:Y:S01]  /*72c0*/  HADD2.F32 R8, -RZ, R4.H0_H0 ;  /* 0x20000004ff087230 */ /* 0x004fe20000004100 */
[----:B------:R-:W-:Y:S06]  /*72d0*/  BRA `(.L_x_4687) ;  /* 0x0000000c00007947 */ /* 0x000fec0003800000 */
.L_x_4725:
        /* <DEDUP_REMOVED lines=8> */
.L_x_4728:
[----:B------:R-:W2:Y:S02]  /*7360*/  LDG.E R4, desc[UR36][R4.64] ;  /* 0x0000002404047981 */ /* 0x000ea4000c1e1900 */
[--C-:B--2---:R-:W-:Y:S02]  /*7370*/  HADD2.F32 R9, -RZ, R4.reuse.H1_H1 ;  /* 0x30000004ff097230 */ /* 0x104fe40000004100 */
[----:B------:R-:W-:Y:S01]  /*7380*/  HADD2.F32 R8, -RZ, R4.H0_H0 ;  /* 0x20000004ff087230 */ /* 0x000fe20000004100 */
[----:B------:R-:W-:Y:S06]  /*7390*/  BRA `(.L_x_4687) ;  /* 0x0000000800d07947 */ /* 0x000fec0003800000 */
.L_x_4727:
        /* <DEDUP_REMOVED lines=8> */
.L_x_4718:
        /* <DEDUP_REMOVED lines=13> */
.L_x_4731:
        /* <DEDUP_REMOVED lines=10> */
.L_x_4730:
        /* <DEDUP_REMOVED lines=27> */
.L_x_4733:
        /* <DEDUP_REMOVED lines=14> */
.L_x_4732:
[----:B------:R-:W2:Y:S01]  /*7820*/  LDG.E.U16 R4, desc[UR36][R4.64] ;  /* 0x0000002404047981 */ /* 0x000ea2000c1e1500 */
[----:B------:R-:W-:Y:S02]  /*7830*/  IMAD.MOV.U32 R9, RZ, RZ, RZ ;  /* 0x000000ffff097224 */ /* 0x000fe400078e00ff */
[----:B--2---:R-:W-:Y:S01]  /*7840*/  IMAD.U32 R8, R4, 0x10000, RZ ;  /* 0x0001000004087824 */ /* 0x004fe200078e00ff */
[----:B------:R-:W-:Y:S06]  /*7850*/  BRA `(.L_x_4687) ;  /* 0x0000000400a07947 */ /* 0x000fec0003800000 */
.L_x_4729:
        /* <DEDUP_REMOVED lines=12> */
.L_x_4736:
        /* <DEDUP_REMOVED lines=20> */
.L_x_4738:
[----:B------:R-:W-:Y:S05]  /*7a60*/  BSYNC B0 ;  /* 0x0000000000007941 */ /* 0x000fea0003800000 */
.L_x_4737:
[----:B------:R-:W-:Y:S01]  /*7a70*/  IMAD.SHL.U32 R3, R3, 0x100000, RZ ;  /* 0x0010000003037824 */ /* 0x000fe200078e00ff */
[----:B------:R-:W-:-:S04]  /*7a80*/  LEA R5, R0, 0x3b800000, 0x17 ;  /* 0x3b80000000057811 */ /* 0x000fc800078eb8ff */
[----:B------:R-:W-:Y:S01]  /*7a90*/  LOP3.LUT R8, R5, R3, R8, 0xfe, !PT ;  /* 0x0000000305087212 */ /* 0x000fe200078efe08 */
[----:B------:R-:W-:Y:S06]  /*7aa0*/  BRA `(.L_x_4687) ;  /* 0x00000004000c7947 */ /* 0x000fec0003800000 */
.L_x_4735:
        /* <DEDUP_REMOVED lines=20> */
.L_x_4740:
[----:B------:R-:W-:Y:S05]  /*7bf0*/  BSYNC B0 ;  /* 0x0000000000007941 */ /* 0x000fea0003800000 */
.L_x_4739:
[----:B------:R-:W-:Y:S01]  /*7c00*/  IMAD.SHL.U32 R3, R3, 0x200000, RZ ;  /* 0x0020000003037824 */ /* 0x000fe200078e00ff */
[----:B------:R-:W-:-:S04]  /*7c10*/  LEA R5, R0, 0x37800000, 0x17 ;  /* 0x3780000000057811 */ /* 0x000fc800078eb8ff */
[----:B------:R-:W-:Y:S01]  /*7c20*/  LOP3.LUT R8, R5, R3, R8, 0xfe, !PT ;  /* 0x0000000305087212 */ /* 0x000fe200078efe08 */
[----:B------:R-:W-:Y:S06]  /*7c30*/  BRA `(.L_x_4687) ;  /* 0x0000000000a87947 */ /* 0x000fec0003800000 */
.L_x_4734:
        /* <DEDUP_REMOVED lines=14> */
.L_x_4744:
[----:B------:R-:W-:Y:S05]  /*7d20*/  BSYNC B0 ;  /* 0x0000000000007941 */ /* 0x000fea0003800000 */
.L_x_4743:
[----:B------:R-:W-:Y:S01]  /*7d30*/  IMAD.MOV.U32 R9, RZ, RZ, RZ ;  /* 0x000000ffff097224 */ /* 0x000fe200078e00ff */
[----:B------:R-:W-:Y:S06]  /*7d40*/  BRA `(.L_x_4687) ;  /* 0x0000000000647947 */ /* 0x000fec0003800000 */
.L_x_4722:
        /* <DEDUP_REMOVED lines=16> */
.L_x_4745:
[----:B------:R-:W-:Y:S01]  /*7e50*/  CS2R R8, SRZ ;  /* 0x0000000000087805 */ /* 0x000fe2000001ff00 */
[----:B------:R-:W-:Y:S06]  /*7e60*/  BRA `(.L_x_4687) ;  /* 0x00000000001c7947 */ /* 0x000fec0003800000 */
.L_x_4742:
[----:B------:R-:W2:Y:S01]  /*7e70*/  LDG.E.64 R4, desc[UR36][R4.64] ;  /* 0x0000002404047981 */ /* 0x000ea2000c1e1b00 */
[----:B------:R-:W-:Y:S01]  /*7e80*/  IMAD.MOV.U32 R9, RZ, RZ, RZ ;  /* 0x000000ffff097224 */ /* 0x000fe200078e00ff */
[----:B--2---:R0:W2:Y:S01]  /*7e90*/  I2F.U64 R8, R4 ;  /* 0x0000000400087312 */ /* 0x0040a20000301000 */
[----:B------:R-:W-:Y:S05]  /*7ea0*/  BRA `(.L_x_4687) ;  /* 0x00000000000c7947 */ /* 0x000fea0003800000 */
.L_x_4741:
[----:B------:R-:W2:Y:S01]  /*7eb0*/  LDG.E R4, desc[UR36][R4.64] ;  /* 0x0000002404047981 */ /* 0x000ea2000c1e1900 */
[----:B------:R-:W-:Y:S01]  /*7ec0*/  IMAD.MOV.U32 R9, RZ, RZ, RZ ;  /* 0x000000ffff097224 */ /* 0x000fe200078e00ff */
[----:B--2---:R-:W-:-:S07]  /*7ed0*/  I2FP.F32.U32 R8, R4 ;  /* 0x0000000400087245 */ /* 0x004fce0000201000 */
.L_x_4687:
[----:B------:R-:W-:Y:S05]  /*7ee0*/  BSYNC B7 ;  /* 0x0000000000077941 */ /* 0x000fea0003800000 */
.L_x_4686:
[----:B------:R-:W1:Y:S01]  /*7ef0*/  S2R R35, SR_TID.X ;  /* 0x0000000000237919 */ /* 0x000e620000002100 */
[----:B------:R-:W-:Y:S01]  /*7f00*/  BSSY B0, `(.L_x_4746) ;  /* 0x0000022000007945 */ /* 0x000fe20003800000 */
[----:B------:R-:W-:Y:S01]  /*7f10*/  IMAD.MOV.U32 R33, RZ, RZ, RZ ;  /* 0x000000ffff217224 */ /* 0x000fe200078e00ff */
[----:B0---4-:R-:W-:Y:S02]  /*7f20*/  CS2R R4, SRZ ;  /* 0x0000000000047805 */ /* 0x011fe4000001ff00 */
[----:B-1----:R-:W-:-:S13]  /*7f30*/  ISETP.GE.AND P0, PT, R35, R34, PT ;  /* 0x000000222300720c */ /* 0x002fda0003f06270 */
[----:B------:R-:W-:Y:S05]  /*7f40*/  @P0 BRA `(.L_x_4747) ;  /* 0x0000000000740947 */ /* 0x000fea0003800000 */
[----:B--2--5:R-:W-:-:S13]  /*7f50*/  FSETP.GE.FTZ.AND P1, PT, |R22|, |R23|, PT ;  /* 0x400000171600720b */ /* 0x024fda0003f36200 */
        /* <DEDUP_REMOVED lines=15> */
.L_x_4749:
[----:B------:R-:W3:Y:S08]  /*8050*/  MUFU.RCP R3, R3 ;  /* 0x0000000300037308 */ /* 0x000ef00000001000 */
[----:B------:R-:W0:Y:S01]  /*8060*/  MUFU.RCP R0, R0 ;  /* 0x0000000000007308 */ /* 0x000e220000001000 */
[----:B---3--:R-:W-:Y:S01]  /*8070*/  FMUL.FTZ R4, R3, R18 ;  /* 0x0000001203047220 */ /* 0x008fe20000410000 */
[----:B0-----:R-:W-:Y:S01]  /*8080*/  FMUL.FTZ R5, R0, R19 ;  /* 0x0000001300057220 */ /* 0x001fe20000410000 */
[----:B------:R-:W-:Y:S06]  /*8090*/  BRA `(.L_x_4747) ;  /* 0x0000000000207947 */ /* 0x000fec0003800000 */
.L_x_4748:
[----:B------:R-:W0:Y:S02]  /*80a0*/  MUFU.RCP R3, R23 ;  /* 0x0000001700037308 */ /* 0x000e240000001000 */
[----:B0-----:R-:W-:-:S04]  /*80b0*/  FMUL.FTZ R0, R3, R22 ;  /* 0x0000001603007220 */ /* 0x001fc80000410000 */
[C---:B------:R-:W-:Y:S01]  /*80c0*/  FFMA.FTZ R22, R0.reuse, R22, R23 ;  /* 0x0000001600167223 */ /* 0x040fe20000010017 */
[C---:B---3--:R-:W-:Y:S01]  /*80d0*/  FFMA.FTZ R3, R0.reuse, R18, R19 ;  /* 0x0000001200037223 */ /* 0x048fe20000010013 */
[----:B------:R-:W-:-:S04]  /*80e0*/  FFMA.FTZ R5, R0, R19, -R18 ;  /* 0x0000001300057223 */ /* 0x000fc80000010812 */
[----:B------:R-:W0:Y:S02]  /*80f0*/  MUFU.RCP R22, R22 ;  /* 0x0000001600167308 */ /* 0x000e240000001000 */
[C---:B0-----:R-:W-:Y:S01]  /*8100*/  FMUL.FTZ R4, R22.reuse, R3 ;  /* 0x0000000316047220 */ /* 0x041fe20000410000 */
[----:B------:R-:W-:-:S07]  /*8110*/  FMUL.FTZ R5, R22, R5 ;  /* 0x0000000516057220 */ /* 0x000fce0000410000 */
.L_x_4747:
[----:B------:R-:W-:Y:S05]  /*8120*/  BSYNC B0 ;  /* 0x0000000000007941 */ /* 0x000fea0003800000 */
.L_x_4746:
[----:B------:R-:W-:Y:S01]  /*8130*/  VIADD R37, R35, 0x80 ;  /* 0x0000008023257836 */ /* 0x000fe20000000000 */
[----:B------:R-:W-:Y:S01]  /*8140*/  BSSY B0, `(.L_x_4750) ;  /* 0x0000021000007945 */ /* 0x000fe20003800000 */
[----:B------:R-:W-:-:S03]  /*8150*/  IMAD.MOV.U32 R32, RZ, RZ, RZ ;  /* 0x000000ffff207224 */ /* 0x000fc600078e00ff */
[----:B------:R-:W-:-:S13]  /*8160*/  ISETP.GE.AND P1, PT, R37, R34, PT ;  /* 0x000000222500720c */ /* 0x000fda0003f26270 */
        /* <DEDUP_REMOVED lines=11> */
[C---:B------:R-:W-:Y:S01]  /*8220*/  FFMA.FTZ R32, R3.reuse, R25, R24 ;  /* 0x0000001903207223 */ /* 0x040fe20000010018 */
[----:B------:R-:W-:-:S04]  /*8230*/  FFMA.FTZ R24, R3, -R24, R25 ;  /* 0x8000001803187223 */ /* 0x000fc80000010019 */
[----:B------:R-:W0:Y:S02]  /*8240*/  MUFU.RCP R27, R27 ;  /* 0x0000001b001b7308 */ /* 0x000e240000001000 */
[C---:B0-----:R-:W-:Y:S01]  /*8250*/  FMUL.FTZ R32, R27.reuse, R32 ;  /* 0x000000201b207220 */ /* 0x041fe20000410000 */
[----:B------:R-:W-:Y:S01]  /*8260*/  FMUL.FTZ R33, R27, R24 ;  /* 0x000000181b217220 */ /* 0x000fe20000410000 */
[----:B------:R-:W-:Y:S06]  /*8270*/  BRA `(.L_x_4751) ;  /* 0x0000000000347947 */ /* 0x000fec0003800000 */
.L_x_4753:
[----:B------:R-:W0:Y:S08]  /*8280*/  MUFU.RCP R3, R3 ;  /* 0x0000000300037308 */ /* 0x000e300000001000 */
[----:B------:R-:W1:Y:S01]  /*8290*/  MUFU.RCP R0, R0 ;  /* 0x0000000000007308 */ /* 0x000e620000001000 */
[----:B0-----:R-:W-:Y:S01]  /*82a0*/  FMUL.FTZ R32, R3, R24 ;  /* 0x0000001803207220 */ /* 0x001fe20000410000 */
[----:B-1----:R-:W-:Y:S01]  /*82b0*/  FMUL.FTZ R33, R0, R25 ;  /* 0x0000001900217220 */ /* 0x002fe20000410000 */
[----:B------:R-:W-:Y:S06]  /*82c0*/  BRA `(.L_x_4751) ;  /* 0x0000000000207947 */ /* 0x000fec0003800000 */
.L_x_4752:
[----:B------:R-:W0:Y:S02]  /*82d0*/  MUFU.RCP R3, R27 ;  /* 0x0000001b00037308 */ /* 0x000e240000001000 */
[----:B0-----:R-:W-:-:S04]  /*82e0*/  FMUL.FTZ R0, R3, R26 ;  /* 0x0000001a03007220 */ /* 0x001fc80000410000 */
[C---:B------:R-:W-:Y:S01]  /*82f0*/  FFMA.FTZ R26, R0.reuse, R26, R27 ;  /* 0x0000001a001a7223 */ /* 0x040fe2000001001b */
[C---:B------:R-:W-:Y:S01]  /*8300*/  FFMA.FTZ R3, R0.reuse, R24, R25 ;  /* 0x0000001800037223 */ /* 0x040fe20000010019 */
[----:B------:R-:W-:-:S04]  /*8310*/  FFMA.FTZ R25, R0, R25, -R24 ;  /* 0x0000001900197223 */ /* 0x000fc80000010818 */
[----:B------:R-:W0:Y:S02]  /*8320*/  MUFU.RCP R26, R26 ;  /* 0x0000001a001a7308 */ /* 0x000e240000001000 */
[C---:B0-----:R-:W-:Y:S01]  /*8330*/  FMUL.FTZ R32, R26.reuse, R3 ;  /* 0x000000031a207220 */ /* 0x041fe20000410000 */
[----:B------:R-:W-:-:S07]  /*8340*/  FMUL.FTZ R33, R26, R25 ;  /* 0x000000191a217220 */ /* 0x000fce0000410000 */
.L_x_4751:
[----:B------:R-:W-:Y:S05]  /*8350*/  BSYNC B0 ;  /* 0x0000000000007941 */ /* 0x000fea0003800000 */
.L_x_4750:
[----:B------:R-:W-:Y:S01]  /*8360*/  VIADD R3, R35, 0x100 ;  /* 0x0000010023037836 */ /* 0x000fe20000000000 */
[----:B------:R-:W-:Y:S01]  /*8370*/  BSSY B0, `(.L_x_4754) ;  /* 0x0000022000007945 */ /* 0x000fe20003800000 */
[----:B-----5:R-:W-:Y:S01]  /*8380*/  IMAD.MOV.U32 R23, RZ, RZ, RZ ;  /* 0x000000ffff177224 */ /* 0x020fe200078e00ff */
[----:B---3--:R-:W-:Y:S02]  /*8390*/  CS2R R18, SRZ ;  /* 0x0000000000127805 */ /* 0x008fe4000001ff00 */
[----:B------:R-:W-:-:S13]  /*83a0*/  ISETP.GE.AND P1, PT, R3, R34, PT ;  /* 0x000000220300720c */ /* 0x000fda0003f26270 */
[----:B------:R-:W-:Y:S05]  /*83b0*/  @P1 BRA `(.L_x_4755) ;  /* 0x0000000000741947 */ /* 0x000fea0003800000 */
[----:B--2---:R-:W-:-:S13]  /*83c0*/  FSETP.GE.FTZ.AND P1, PT, |R30|, |R31|, PT ;  /* 0x4000001f1e00720b */ /* 0x004fda0003f36200 */
        /* <DEDUP_REMOVED lines=15> */
.L_x_4757:
[----:B------:R-:W0:Y:S08]  /*84c0*/  MUFU.RCP R3, R3 ;  /* 0x0000000300037308 */ /* 0x000e300000001000 */
[----:B------:R-:W1:Y:S01]  /*84d0*/  MUFU.RCP R0, R0 ;  /* 0x0000000000007308 */ /* 0x000e620000001000 */
[----:B0-----:R-:W-:Y:S01]  /*84e0*/  FMUL.FTZ R18, R3, R28 ;  /* 0x0000001c03127220 */ /* 0x001fe20000410000 */
[----:B-1----:R-:W-:Y:S01]  /*84f0*/  FMUL.FTZ R19, R0, R29 ;  /* 0x0000001d00137220 */ /* 0x002fe20000410000 */
[----:B------:R-:W-:Y:S06]  /*8500*/  BRA `(.L_x_4755) ;  /* 0x0000000000207947 */ /* 0x000fec0003800000 */
.L_x_4756:
        /* <DEDUP_REMOVED lines=8> */
.L_x_4755:
[----:B------:R-:W-:Y:S05]  /*8590*/  BSYNC B0 ;  /* 0x0000000000007941 */ /* 0x000fea0003800000 */
.L_x_4754:
[----:B------:R-:W-:Y:S01]  /*85a0*/  VIADD R3, R35, 0x180 ;  /* 0x0000018023037836 */ /* 0x000fe20000000000 */
[----:B------:R-:W-:Y:S01]  /*85b0*/  BSSY B0, `(.L_x_4758) ;  /* 0x0000021000007945 */ /* 0x000fe20003800000 */
[----:B--2---:R-:W-:-:S03]  /*85c0*/  IMAD.MOV.U32 R22, RZ, RZ, RZ ;  /* 0x000000ffff167224 */ /* 0x004fc600078e00ff */
[----:B------:R-:W-:-:S13]  /*85d0*/  ISETP.GE.AND P1, PT, R3, R34, PT ;  /* 0x000000220300720c */ /* 0x000fda0003f26270 */
[----:B------:R-:W-:Y:S05]  /*85e0*/  @P1 BRA `(.L_x_4759) ;  /* 0x0000000000741947 */ /* 0x000fea0003800000 */
[----:B------:R-:W-:-:S13]  /*85f0*/  FSETP.GE.FTZ.AND P1, PT, |R8|, |R9|, PT ;  /* 0x400000090800720b */ /* 0x000fda0003f36200 */
        /* <DEDUP_REMOVED lines=15> */
.L_x_4761:
[----:B------:R-:W0:Y:S08]  /*86f0*/  MUFU.RCP R3, R3 ;  /* 0x0000000300037308 */ /* 0x000e300000001000 */
[----:B------:R-:W1:Y:S01]  /*8700*/  MUFU.RCP R0, R0 ;  /* 0x0000000000007308 */ /* 0x000e620000001000 */
[----:B0-----:R-:W-:Y:S01]  /*8710*/  FMUL.FTZ R22, R3, R16 ;  /* 0x0000001003167220 */ /* 0x001fe20000410000 */
[----:B-1----:R-:W-:Y:S01]  /*8720*/  FMUL.FTZ R23, R0, R17 ;  /* 0x0000001100177220 */ /* 0x002fe20000410000 */
[----:B------:R-:W-:Y:S06]  /*8730*/  BRA `(.L_x_4759) ;  /* 0x0000000000207947 */ /* 0x000fec0003800000 */
.L_x_4760:
        /* <DEDUP_REMOVED lines=8> */
.L_x_4759:
[----:B------:R-:W-:Y:S05]  /*87c0*/  BSYNC B0 ;  /* 0x0000000000007941 */ /* 0x000fea0003800000 */
.L_x_4758:
[----:B------:R-:W0:Y:S01]  /*87d0*/  LDC.U8 R16, c[0x0][0x240] ;  /* 0x00009000ff107b82 */ /* 0x000e220000000000 */
[----:B------:R-:W-:Y:S04]  /*87e0*/  BSSY B6, `(.L_x_4762) ;  /* 0x0000101000067945 */ /* 0x000fe80003800000 */
[----:B------:R-:W-:Y:S05]  /*87f0*/  @P0 BRA `(.L_x_4763) ;  /* 0x0000000c00fc0947 */ /* 0x000fea0003800000 */
[----:B------:R-:W1:Y:S01]  /*8800*/  LDC.64 R8, c[0x0][0x218] ;  /* 0x00008600ff087b82 */ /* 0x000e620000000a00 */
[----:B0-----:R-:W-:Y:S01]  /*8810*/  PRMT R0, R16, 0x9910, RZ ;  /* 0x0000991010007816 */ /* 0x001fe200000000ff */
[----:B------:R-:W-:Y:S01]  /*8820*/  IMAD R35, R2, 0x200, R35 ;  /* 0x0000020002237824 */ /* 0x000fe200078e0223 */
[----:B------:R-:W-:Y:S02]  /*8830*/  ULDC UR4, c[0x0][0x244] ;  /* 0x0000910000047ab9 */ /* 0x000fe40000000800 */
[----:B------:R-:W-:Y:S01]  /*8840*/  ISETP.GT.AND P0, PT, R0, 0x9, PT ;  /* 0x000000090000780c */ /* 0x000fe20003f04270 */
[----:B------:R-:W-:-:S05]  /*8850*/  IMAD R35, R35, UR4, RZ ;  /* 0x0000000423237c24 */ /* 0x000fca000f8e02ff */
[----:B-1----:R-:W-:-:S05]  /*8860*/  IADD3 R8, P1, R35, R8, RZ ;  /* 0x0000000823087210 */ /* 0x002fca0007f3e0ff */
        /* <DEDUP_REMOVED lines=10> */
[----:B------:R-:W0:Y:S01]  /*8910*/  F2I.FTZ.TRUNC.NTZ R3, R4 ;  /* 0x0000000400037305 */ /* 0x000e22000021f100 */
[----:B------:R-:W-:Y:S01]  /*8920*/  IMAD.MOV.U32 R35, RZ, RZ, R37 ;  /* 0x000000ffff237224 */ /* 0x000fe200078e0025 */
[----:B0-----:R0:W-:Y:S01]  /*8930*/  STG.E.U8 desc[UR36][R8.64], R3 ;  /* 0x0000000308007986 */ /* 0x0011e2000c101124 */
[----:B------:R-:W-:Y:S05]  /*8940*/  BRA `(.L_x_4763) ;  /* 0x0000000c00a87947 */ /* 0x000fea0003800000 */
.L_x_4767:
[----:B------:R-:W0:Y:S01]  /*8950*/  F2I.S64.TRUNC R4, R4 ;  /* 0x0000000400047311 */ /* 0x000e22000020d900 */
[----:B------:R-:W-:Y:S02]  /*8960*/  IMAD.MOV.U32 R35, RZ, RZ, R37 ;  /* 0x000000ffff237224 */ /* 0x000fe400078e0025 */
[----:B0-----:R-:W-:-:S05]  /*8970*/  IMAD.MOV.U32 R3, RZ, RZ, R4 ;  /* 0x000000ffff037224 */ /* 0x001fca00078e0004 */
[----:B------:R0:W-:Y:S01]  /*8980*/  STG.E.U8 desc[UR36][R8.64], R3 ;  /* 0x0000000308007986 */ /* 0x0001e2000c101124 */
[----:B------:R-:W-:Y:S05]  /*8990*/  BRA `(.L_x_4763) ;  /* 0x0000000c00947947 */ /* 0x000fea0003800000 */
.L_x_4766:
[----:B------:R-:W-:-:S13]  /*89a0*/  ISETP.NE.AND P0, PT, R0, 0x2, PT ;  /* 0x000000020000780c */ /* 0x000fda0003f05270 */
[----:B------:R-:W-:Y:S05]  /*89b0*/  @!P0 BRA `(.L_x_4769) ;  /* 0x0000000000308947 */ /* 0x000fea0003800000 */
[----:B------:R-:W-:-:S13]  /*89c0*/  ISETP.NE.AND P0, PT, R0, 0x3, PT ;  /* 0x000000030000780c */ /* 0x000fda0003f05270 */
[----:B------:R-:W-:Y:S05]  /*89d0*/  @!P0 BRA `(.L_x_4770) ;  /* 0x0000000000188947 */ /* 0x000fea0003800000 */
[----:B------:R-:W-:-:S13]  /*89e0*/  ISETP.NE.AND P0, PT, R0, 0x4, PT ;  /* 0x000000040000780c */ /* 0x000fda0003f05270 */
[----:B------:R-:W-:Y:S05]  /*89f0*/  @P0 BRA `(.L_x_4768) ;  /* 0x0000000c00180947 */ /* 0x000fea0003800000 */
[----:B------:R-:W0:Y:S01]  /*8a00*/  F2I.S64.TRUNC R4, R4 ;  /* 0x0000000400047311 */ /* 0x000e22000020d900 */
[----:B------:R-:W-:Y:S01]  /*8a10*/  IMAD.MOV.U32 R35, RZ, RZ, R37 ;  /* 0x000000ffff237224 */ /* 0x000fe200078e0025 */
[----:B0-----:R0:W-:Y:S01]  /*8a20*/  STG.E.64 desc[UR36][R8.64], R4 ;  /* 0x0000000408007986 */ /* 0x0011e2000c101b24 */
[----:B------:R-:W-:Y:S05]  /*8a30*/  BRA `(.L_x_4763) ;  /* 0x0000000c006c7947 */ /* 0x000fea0003800000 */
.L_x_4770:
[----:B------:R-:W0:Y:S01]  /*8a40*/  F2I.FTZ.TRUNC.NTZ R3, R4 ;  /* 0x0000000400037305 */ /* 0x000e22000021f100 */
[----:B------:R-:W-:Y:S01]  /*8a50*/  IMAD.MOV.U32 R35, RZ, RZ, R37 ;  /* 0x000000ffff237224 */ /* 0x000fe200078e0025 */
[----:B0-----:R0:W-:Y:S01]  /*8a60*/  STG.E desc[UR36][R8.64], R3 ;  /* 0x0000000308007986 */ /* 0x0011e2000c101924 */
[----:B------:R-:W-:Y:S05]  /*8a70*/  BRA `(.L_x_4763) ;  /* 0x0000000c005c7947 */ /* 0x000fea0003800000 */
.L_x_4769:
[----:B------:R-:W0:Y:S01]  /*8a80*/  F2I.FTZ.TRUNC.NTZ R3, R4 ;  /* 0x0000000400037305 */ /* 0x000e22000021f100 */
[----:B------:R-:W-:Y:S01]  /*8a90*/  IMAD.MOV.U32 R35, RZ, RZ, R37 ;  /* 0x000000ffff237224 */ /* 0x000fe200078e0025 */
[----:B0-----:R0:W-:Y:S01]  /*8aa0*/  STG.E.U16 desc[UR36][R8.64], R3 ;  /* 0x0000000308007986 */ /* 0x0011e2000c101524 */
[----:B------:R-:W-:Y:S05]  /*8ab0*/  BRA `(.L_x_4763) ;  /* 0x0000000c004c7947 */ /* 0x000fea0003800000 */
.L_x_4765:
[----:B------:R-:W-:-:S13]  /*8ac0*/  ISETP.GT.AND P0, PT, R0, 0x6, PT ;  /* 0x000000060000780c */ /* 0x000fda0003f04270 */
[----:B------:R-:W-:Y:S05]  /*8ad0*/  @P0 BRA `(.L_x_4771) ;  /* 0x00000000002c0947 */ /* 0x000fea0003800000 */
[----:B------:R-:W-:-:S13]  /*8ae0*/  ISETP.NE.AND P0, PT, R0, 0x5, PT ;  /* 0x000000050000780c */ /* 0x000fda0003f05270 */
[----:B------:R-:W-:Y:S05]  /*8af0*/  @!P0 BRA `(.L_x_4772) ;  /* 0x0000000000148947 */ /* 0x000fea0003800000 */
[----:B------:R-:W-:-:S13]  /*8b00*/  ISETP.NE.AND P0, PT, R0, 0x6, PT ;  /* 0x000000060000780c */ /* 0x000fda0003f05270 */
[----:B------:R-:W-:Y:S05]  /*8b10*/  @P0 BRA `(.L_x_4768) ;  /* 0x0000000800d00947 */ /* 0x000fea0003800000 */
[----:B------:R2:W-:Y:S01]  /*8b20*/  STG.E desc[UR36][R8.64], R4 ;  /* 0x0000000408007986 */ /* 0x0005e2000c101924 */
[----:B------:R-:W-:Y:S01]  /*8b30*/  IMAD.MOV.U32 R35, RZ, RZ, R37 ;  /* 0x000000ffff237224 */ /* 0x000fe200078e0025 */
[----:B------:R-:W-:Y:S06]  /*8b40*/  BRA `(.L_x_4763) ;  /* 0x0000000c00287947 */ /* 0x000fec0003800000 */
.L_x_4772:
[----:B------:R-:W-:Y:S01]  /*8b50*/  F2FP.F16.F32.PACK_AB R4, RZ, R4 ;  /* 0x00000004ff04723e */ /* 0x000fe200000000ff */
[----:B------:R-:W-:-:S04]  /*8b60*/  IMAD.MOV.U32 R35, RZ, RZ, R37 ;  /* 0x000000ffff237224 */ /* 0x000fc800078e0025 */
[----:B------:R1:W-:Y:S01]  /*8b70*/  STG.E.U16 desc[UR36][R8.64], R4 ;  /* 0x0000000408007986 */ /* 0x0003e2000c101524 */
[----:B------:R-:W-:Y:S05]  /*8b80*/  BRA `(.L_x_4763) ;  /* 0x0000000c00187947 */ /* 0x000fea0003800000 */
.L_x_4771:
[----:B------:R-:W-:-:S13]  /*8b90*/  ISETP.NE.AND P0, PT, R0, 0x7, PT ;  /* 0x000000070000780c */ /* 0x000fda0003f05270 */
[----:B------:R-:W-:Y:S05]  /*8ba0*/  @!P0 BRA `(.L_x_4773) ;  /* 0x00000000002c8947 */ /* 0x000fea0003800000 */
[----:B------:R-:W-:-:S13]  /*8bb0*/  ISETP.NE.AND P0, PT, R0, 0x8, PT ;  /* 0x000000080000780c */ /* 0x000fda0003f05270 */
[----:B------:R-:W-:Y:S05]  /*8bc0*/  @!P0 BRA `(.L_x_4774) ;  /* 0x0000000000148947 */ /* 0x000fea0003800000 */
[----:B------:R-:W-:-:S13]  /*8bd0*/  ISETP.NE.AND P0, PT, R0, 0x9, PT ;  /* 0x000000090000780c */ /* 0x000fda0003f05270 */
[----:B------:R-:W-:Y:S05]  /*8be0*/  @P0 BRA `(.L_x_4768) ;  /* 0x00000008009c0947 */ /* 0x000fea0003800000 */
[----:B------:R4:W-:Y:S01]  /*8bf0*/  STG.E.64 desc[UR36][R8.64], R4 ;  /* 0x0000000408007986 */ /* 0x0009e2000c101b24 */
[----:B------:R-:W-:Y:S01]  /*8c00*/  IMAD.MOV.U32 R35, RZ, RZ, R37 ;  /* 0x000000ffff237224 */ /* 0x000fe200078e0025 */
[----:B------:R-:W-:Y:S06]  /*8c10*/  BRA `(.L_x_4763) ;  /* 0x0000000800f47947 */ /* 0x000fec0003800000 */
.L_x_4774:
[----:B------:R-:W-:Y:S01]  /*8c20*/  F2FP.F16.F32.PACK_AB R5, R5, R4 ;  /* 0x000000040505723e */ /* 0x000fe200000000ff */
[----:B------:R-:W-:-:S04]  /*8c30*/  IMAD.MOV.U32 R35, RZ, RZ, R37 ;  /* 0x000000ffff237224 */ /* 0x000fc800078e0025 */
[----:B------:R3:W-:Y:S01]  /*8c40*/  STG.E desc[UR36][R8.64], R5 ;  /* 0x0000000508007986 */ /* 0x0007e2000c101924 */
[----:B------:R-:W-:Y:S05]  /*8c50*/  BRA `(.L_x_4763) ;  /* 0x0000000800e47947 */ /* 0x000fea0003800000 */
.L_x_4773:
[----:B------:R-:W-:Y:S01]  /*8c60*/  FMUL.FTZ R4, R4, 1 ;  /* 0x3f80000004047820 */ /* 0x000fe20000410000 */
[----:B------:R-:W-:-:S05]  /*8c70*/  IMAD.MOV.U32 R35, RZ, RZ, R37 ;  /* 0x000000ffff237224 */ /* 0x000fca00078e0025 */
[----:B------:R-:W0:Y:S02]  /*8c80*/  F2F.F64.F32 R4, R4 ;  /* 0x0000000400047310 */ /* 0x000e240000201800 */
[----:B0-----:R0:W-:Y:S01]  /*8c90*/  STG.E.64 desc[UR36][R8.64], R4 ;  /* 0x0000000408007986 */ /* 0x0011e2000c101b24 */
[----:B------:R-:W-:Y:S05]  /*8ca0*/  BRA `(.L_x_4763) ;  /* 0x0000000800d07947 */ /* 0x000fea0003800000 */
.L_x_4764:
        /* <DEDUP_REMOVED lines=8> */
[----:B------:R-:W-:Y:S01]  /*8d30*/  FSETP.NEU.FTZ.AND P0, PT, R4, RZ, PT ;  /* 0x000000ff0400720b */ /* 0x000fe20003f1d000 */
[----:B------:R-:W-:Y:S01]  /*8d40*/  IMAD.MOV.U32 R35, RZ, RZ, R37 ;  /* 0x000000ffff237224 */ /* 0x000fe200078e0025 */
[----:B------:R-:W-:-:S04]  /*8d50*/  FSETP.NEU.FTZ.AND P1, PT, R5, RZ, PT ;  /* 0x000000ff0500720b */ /* 0x000fc80003f3d000 */
[----:B------:R-:W-:-:S04]  /*8d60*/  PLOP3.LUT P0, PT, P0, P1, PT, 0xa8, 0x0 ;  /* 0x000000000000781c */ /* 0x000fc80000703570 */
[----:B------:R-:W-:-:S05]  /*8d70*/  SEL R3, RZ, 0x1, !P0 ;  /* 0x00000001ff037807 */ /* 0x000fca0004000000 */
[----:B------:R0:W-:Y:S01]  /*8d80*/  STG.E.U8 desc[UR36][R8.64], R3 ;  /* 0x0000000308007986 */ /* 0x0001e2000c101124 */
[----:B------:R-:W-:Y:S05]  /*8d90*/  BRA `(.L_x_4763) ;  /* 0x0000000800947947 */ /* 0x000fea0003800000 */
.L_x_4777:
[----:B------:R-:W-:Y:S01]  /*8da0*/  FMUL.FTZ R6, R5, 1 ;  /* 0x3f80000005067820 */ /* 0x000fe20000410000 */
[----:B------:R-:W-:Y:S01]  /*8db0*/  FMUL.FTZ R4, R4, 1 ;  /* 0x3f80000004047820 */ /* 0x000fe20000410000 */
[----:B------:R-:W-:-:S04]  /*8dc0*/  IMAD.MOV.U32 R35, RZ, RZ, R37 ;  /* 0x000000ffff237224 */ /* 0x000fc800078e0025 */
[----:B------:R-:W-:Y:S08]  /*8dd0*/  F2F.F64.F32 R6, R6 ;  /* 0x0000000600067310 */ /* 0x000ff00000201800 */
[----:B------:R-:W0:Y:S02]  /*8de0*/  F2F.F64.F32 R4, R4 ;  /* 0x0000000400047310 */ /* 0x000e240000201800 */
[----:B0-----:R0:W-:Y:S01]  /*8df0*/  STG.E.128 desc[UR36][R8.64], R4 ;  /* 0x0000000408007986 */ /* 0x0011e2000c101d24 */
[----:B------:R-:W-:Y:S05]  /*8e00*/  BRA `(.L_x_4763) ;  /* 0x0000000800787947 */ /* 0x000fea0003800000 */
.L_x_4776:
        /* <DEDUP_REMOVED lines=14> */
[----:B------:R-:W-:-:S04]  /*8ef0*/  @P0 SHF.R.U32.HI R0, RZ, 0x14, R4 ;  /* 0x00000014ff000819 */ /* 0x000fc80000011604 */
[----:B------:R-:W-:-:S04]  /*8f00*/  @P0 LOP3.LUT R3, R0, 0x1, RZ, 0xc0, !PT ;  /* 0x0000000100030812 */ /* 0x000fc800078ec0ff */
[----:B------:R-:W-:Y:S01]  /*8f10*/  @P0 IADD3 R0, R4, 0x407ffff, R3 ;  /* 0x0407ffff04000810 */ /* 0x000fe20007ffe003 */
[----:B------:R-:W-:-:S03]  /*8f20*/  @!P0 FADD.FTZ R3, R6, 16384 ;  /* 0x4680000006038421 */ /* 0x000fc60000010000 */
[----:B------:R-:W-:Y:S01]  /*8f30*/  @P0 SHF.R.U32.HI R0, RZ, 0x14, R0 ;  /* 0x00000014ff000819 */ /* 0x000fe20000011600 */
[----:B------:R-:W-:-:S07]  /*8f40*/  @!P0 VIADD R0, R3, 0xb9800000 ;  /* 0xb980000003008836 */ /* 0x000fce0000000000 */
.L_x_4781:
[----:B------:R-:W-:Y:S05]  /*8f50*/  BSYNC B0 ;  /* 0x0000000000007941 */ /* 0x000fea0003800000 */
.L_x_4780:
[----:B------:R-:W-:Y:S01]  /*8f60*/  LOP3.LUT R5, R0, R5, RZ, 0xfc, !PT ;  /* 0x0000000500057212 */ /* 0x000fe200078efcff */
[----:B------:R-:W-:-:S04]  /*8f70*/  IMAD.MOV.U32 R35, RZ, RZ, R37 ;  /* 0x000000ffff237224 */ /* 0x000fc800078e0025 */
[----:B------:R0:W-:Y:S01]  /*8f80*/  STG.E.U8 desc[UR36][R8.64], R5 ;  /* 0x0000000508007986 */ /* 0x0001e2000c101124 */
[----:B------:R-:W-:Y:S05]  /*8f90*/  BRA `(.L_x_4763) ;  /* 0x0000000800147947 */ /* 0x000fea0003800000 */
.L_x_4779:
[----:B------:R-:W-:Y:S01]  /*8fa0*/  LOP3.LUT R5, R4, 0x7fffffff, RZ, 0xc0, !PT ;  /* 0x7fffffff04057812 */ /* 0x000fe200078ec0ff */
[----:B------:R-:W-:Y:S03]  /*8fb0*/  BSSY B0, `(.L_x_4782) ;  /* 0x000000e000007945 */ /* 0x000fe60003800000 */
[----:B------:R-:W-:-:S13]  /*8fc0*/  ISETP.GT.U32.AND P0, PT, R5, 0x477fffff, PT ;  /* 0x477fffff0500780c */ /* 0x000fda0003f04070 */
[----:B------:R-:W-:Y:S05]  /*8fd0*/  @P0 BRA `(.L_x_4783) ;  /* 0x0000000000200947 */ /* 0x000fea0003800000 */
[----:B------:R-:W-:-:S13]  /*8fe0*/  ISETP.GE.U32.AND P0, PT, R5, 0x38800000, PT ;  /* 0x388000000500780c */ /* 0x000fda0003f06070 */
[----:B------:R-:W-:-:S04]  /*8ff0*/  @P0 SHF.R.U32.HI R0, RZ, 0x15, R4 ;  /* 0x00000015ff000819 */ /* 0x000fc80000011604 */
[----:B------:R-:W-:-:S04]  /*9000*/  @P0 LOP3.LUT R3, R0, 0x1, RZ, 0xc0, !PT ;  /* 0x0000000100030812 */ /* 0x000fc800078ec0ff */
[----:B------:R-:W-:Y:S01]  /*9010*/  @P0 IADD3 R0, R4, 0x80fffff, R3 ;  /* 0x080fffff04000810 */ /* 0x000fe20007ffe003 */
[----:B------:R-:W-:-:S03]  /*9020*/  @!P0 FADD.FTZ R3, R5, 128 ;  /* 0x4300000005038421 */ /* 0x000fc60000010000 */
[----:B------:R-:W-:Y:S01]  /*9030*/  @P0 SHF.R.U32.HI R0, RZ, 0x15, R0 ;  /* 0x00000015ff000819 */ /* 0x000fe20000011600 */
[----:B------:R-:W-:Y:S01]  /*9040*/  @!P0 VIADD R0, R3, 0xbd000000 ;  /* 0xbd00000003008836 */ /* 0x000fe20000000000 */
[----:B------:R-:W-:Y:S06]  /*9050*/  BRA `(.L_x_4784) ;  /* 0x00000000000c7947 */ /* 0x000fec0003800000 */
.L_x_4783:
[----:B------:R-:W-:Y:S01]  /*9060*/  IMAD.MOV.U32 R0, RZ, RZ, 0x7f ;  /* 0x0000007fff007424 */ /* 0x000fe200078e00ff */
[----:B------:R-:W-:-:S04]  /*9070*/  ISETP.GT.U32.AND P0, PT, R5, 0x7f800000, PT ;  /* 0x7f8000000500780c */ /* 0x000fc80003f04070 */
[----:B------:R-:W-:-:S09]  /*9080*/  SEL R0, R0, 0x7c, P0 ;  /* 0x0000007c00007807 */ /* 0x000fd20000000000 */
.L_x_4784:
[----:B------:R-:W-:Y:S05]  /*9090*/  BSYNC B0 ;  /* 0x0000000000007941 */ /* 0x000fea0003800000 */
.L_x_4782:
[----:B------:R-:W-:Y:S01]  /*90a0*/  LOP3.LUT R4, R4, 0x80000000, RZ, 0xc0, !PT ;  /* 0x8000000004047812 */ /* 0x000fe200078ec0ff */
[----:B------:R-:W-:-:S03]  /*90b0*/  IMAD.MOV.U32 R35, RZ, RZ, R37 ;  /* 0x000000ffff237224 */ /* 0x000fc600078e0025 */
[----:B------:R-:W-:-:S04]  /*90c0*/  SHF.R.U32.HI R3, RZ, 0x18, R4 ;  /* 0x00000018ff037819 */ /* 0x000fc80000011604 */
[----:B------:R-:W-:-:S05]  /*90d0*/  LOP3.LUT R3, R0, R3, RZ, 0xfc, !PT ;  /* 0x0000000300037212 */ /* 0x000fca00078efcff */
[----:B------:R0:W-:Y:S01]  /*90e0*/  STG.E.U8 desc[UR36][R8.64], R3 ;  /* 0x0000000308007986 */ /* 0x0001e2000c101124 */
[----:B------:R-:W-:Y:S05]  /*90f0*/  BRA `(.L_x_4763) ;  /* 0x0000000400bc7947 */ /* 0x000fea0003800000 */
.L_x_4778:
[----:B------:R-:W-:Y:S01]  /*9100*/  F2FP.BF16.F32.PACK_AB R4, RZ, R4 ;  /* 0x00000004ff04723e */ /* 0x000fe200000010ff */
[----:B------:R-:W-:-:S04]  /*9110*/  IMAD.MOV.U32 R35, RZ, RZ, R37 ;  /* 0x000000ffff237224 */ /* 0x000fc800078e0025 */
[----:B------:R0:W-:Y:S01]  /*9120*/  STG.E.U16 desc[UR36][R8.64], R4 ;  /* 0x0000000408007986 */ /* 0x0001e2000c101524 */
[----:B------:R-:W-:Y:S05]  /*9130*/  BRA `(.L_x_4763) ;  /* 0x0000000400ac7947 */ /* 0x000fea0003800000 */
.L_x_4775:
        /* <DEDUP_REMOVED lines=8> */
[----:B------:R-:W0:Y:S01]  /*91c0*/  F2I.FTZ.U32.TRUNC.NTZ R3, R4 ;  /* 0x0000000400037305 */ /* 0x000e22000021f000 */
[----:B------:R-:W-:Y:S01]  /*91d0*/  IMAD.MOV.U32 R35, RZ, RZ, R37 ;  /* 0x000000ffff237224 */ /* 0x000fe200078e0025 */
[----:B0-----:R0:W-:Y:S01]  /*91e0*/  STG.E.U16 desc[UR36][R8.64], R3 ;  /* 0x0000000308007986 */ /* 0x0011e2000c101524 */
[----:B------:R-:W-:Y:S05]  /*91f0*/  BRA `(.L_x_4763) ;  /* 0x00000004007c7947 */ /* 0x000fea0003800000 */
.L_x_4787:
        /* <DEDUP_REMOVED lines=16> */
.L_x_4790:
[----:B------:R-:W-:-:S04]  /*9300*/  LOP3.LUT R4, R4, 0x80000000, RZ, 0xc0, !PT ;  /* 0x8000000004047812 */ /* 0x000fc800078ec0ff */
[----:B------:R-:W-:-:S04]  /*9310*/  SHF.R.U32.HI R4, RZ, 0x18, R4 ;  /* 0x00000018ff047819 */ /* 0x000fc80000011604 */
[----:B------:R-:W-:-:S04]  /*9320*/  LOP3.LUT R3, R3, R4, RZ, 0xfc, !PT ;  /* 0x0000000403037212 */ /* 0x000fc800078efcff */
[----:B------:R-:W-:-:S07]  /*9330*/  PRMT R0, R3, 0x7610, R0 ;  /* 0x0000761003007816 */ /* 0x000fce0000000000 */
.L_x_4789:
[----:B------:R-:W-:Y:S05]  /*9340*/  BSYNC B0 ;  /* 0x0000000000007941 */ /* 0x000fea0003800000 */
.L_x_4788:
[----:B------:R0:W-:Y:S01]  /*9350*/  STG.E.U8 desc[UR36][R8.64], R0 ;  /* 0x0000000008007986 */ /* 0x0001e2000c101124 */
[----:B------:R-:W-:Y:S01]  /*9360*/  IMAD.MOV.U32 R35, RZ, RZ, R37 ;  /* 0x000000ffff237224 */ /* 0x000fe200078e0025 */
[----:B------:R-:W-:Y:S06]  /*9370*/  BRA `(.L_x_4763) ;  /* 0x00000004001c7947 */ /* 0x000fec0003800000 */
.L_x_4786:
        /* <DEDUP_REMOVED lines=16> */
.L_x_4793:
[----:B------:R-:W-:-:S04]  /*9480*/  LOP3.LUT R4, R4, 0x80000000, RZ, 0xc0, !PT ;  /* 0x8000000004047812 */ /* 0x000fc800078ec0ff */
[----:B------:R-:W-:-:S04]  /*9490*/  SHF.R.U32.HI R4, RZ, 0x18, R4 ;  /* 0x00000018ff047819 */ /* 0x000fc80000011604 */
[----:B------:R-:W-:-:S04]  /*94a0*/  LOP3.LUT R3, R3, R4, RZ, 0xfc, !PT ;  /* 0x0000000403037212 */ /* 0x000fc800078efcff */
[----:B------:R-:W-:-:S07]  /*94b0*/  PRMT R0, R3, 0x7610, R0 ;  /* 0x0000761003007816 */ /* 0x000fce0000000000 */
.L_x_4792:
[----:B------:R-:W-:Y:S05]  /*94c0*/  BSYNC B0 ;  /* 0x0000000000007941 */ /* 0x000fea0003800000 */
.L_x_4791:
[----:B------:R0:W-:Y:S01]  /*94d0*/  STG.E.U8 desc[UR36][R8.64], R0 ;  /* 0x0000000008007986 */ /* 0x0001e2000c101124 */
[----:B------:R-:W-:Y:S01]  /*94e0*/  IMAD.MOV.U32 R35, RZ, RZ, R37 ;  /* 0x000000ffff237224 */ /* 0x000fe200078e0025 */
[----:B------:R-:W-:Y:S06]  /*94f0*/  BRA `(.L_x_4763) ;  /* 0x0000000000bc7947 */ /* 0x000fec0003800000 */
.L_x_4785:
[----:B------:R-:W-:-:S13]  /*9500*/  ISETP.NE.AND P0, PT, R0, 0x1c, PT ;  /* 0x0000001c0000780c */ /* 0x000fda0003f05270 */
[----:B------:R-:W-:Y:S05]  /*9510*/  @!P0 BRA `(.L_x_4794) ;  /* 0x0000000000a88947 */ /* 0x000fea0003800000 */
[----:B------:R-:W-:-:S13]  /*9520*/  ISETP.NE.AND P0, PT, R0, 0x1d, PT ;  /* 0x0000001d0000780c */ /* 0x000fda0003f05270 */
[----:B------:R-:W-:Y:S05]  /*9530*/  @!P0 BRA `(.L_x_4795) ;  /* 0x0000000000908947 */ /* 0x000fea0003800000 */
[----:B------:R-:W-:-:S13]  /*9540*/  ISETP.NE.AND P0, PT, R0, 0x2c, PT ;  /* 0x0000002c0000780c */ /* 0x000fda0003f05270 */
[----:B------:R-:W-:Y:S05]  /*9550*/  @P0 BRA `(.L_x_4768) ;  /* 0x0000000000400947 */ /* 0x000fea0003800000 */
[----:B------:R-:W-:Y:S01]  /*9560*/  SHF.R.U32.HI R5, RZ, 0x17, R4 ;  /* 0x00000017ff057819 */ /* 0x000fe20000011604 */
[----:B------:R-:W-:-:S03]  /*9570*/  IMAD.MOV.U32 R35, RZ, RZ, R37 ;  /* 0x000000ffff237224 */ /* 0x000fc600078e0025 */
        /* <DEDUP_REMOVED lines=14> */
.L_x_4768:
        /* <DEDUP_REMOVED lines=16> */
.L_x_4796:
[----:B------:R-:W-:Y:S01]  /*9760*/  IMAD.MOV.U32 R35, RZ, RZ, R37 ;  /* 0x000000ffff237224 */ /* 0x000fe200078e0025 */
[----:B------:R-:W-:Y:S06]  /*9770*/  BRA `(.L_x_4763) ;  /* 0x00000000001c7947 */ /* 0x000fec0003800000 */
.L_x_4795:
[----:B------:R-:W0:Y:S01]  /*9780*/  F2I.U64.TRUNC R4, R4 ;  /* 0x0000000400047311 */ /* 0x000e22000020d800 */
[----:B------:R-:W-:Y:S01]  /*9790*/  IMAD.MOV.U32 R35, RZ, RZ, R37 ;  /* 0x000000ffff237224 */ /* 0x000fe200078e0025 */
[----:B0-----:R0:W-:Y:S01]  /*97a0*/  STG.E.64 desc[UR36][R8.64], R4 ;  /* 0x0000000408007986 */ /* 0x0011e2000c101b24 */
[----:B------:R-:W-:Y:S05]  /*97b0*/  BRA `(.L_x_4763) ;  /* 0x00000000000c7947 */ /* 0x000fea0003800000 */
.L_x_4794:
[----:B------:R-:W0:Y:S01]  /*97c0*/  F2I.FTZ.U32.TRUNC.NTZ R3, R4 ;  /* 0x0000000400037305 */ /* 0x000e22000021f000 */
[----:B------:R-:W-:Y:S01]  /*97d0*/  IMAD.MOV.U32 R35, RZ, RZ, R37 ;  /* 0x000000ffff237224 */ /* 0x000fe200078e0025 */
[----:B0-----:R0:W-:Y:S06]  /*97e0*/  STG.E desc[UR36][R8.64], R3 ;  /* 0x0000000308007986 */ /* 0x0011ec000c101924 */
.L_x_4763:
[----:B------:R-:W-:Y:S05]  /*97f0*/  BSYNC B6 ;  /* 0x0000000000067941 */ /* 0x000fea0003800000 */
.L_x_4762:
        /* <DEDUP_REMOVED lines=24> */
.L_x_4802:
[----:B------:R-:W0:Y:S02]  /*9980*/  F2I.S64.TRUNC R32, R32 ;  /* 0x0000002000207311 */ /* 0x000e24000020d900 */
[----:B0-----:R-:W-:-:S05]  /*9990*/  IMAD.MOV.U32 R3, RZ, RZ, R32 ;  /* 0x000000ffff037224 */ /* 0x001fca00078e0020 */
[----:B------:R0:W-:Y:S01]  /*99a0*/  STG.E.U8 desc[UR36][R8.64], R3 ;  /* 0x0000000308007986 */ /* 0x0001e2000c101124 */
[----:B------:R-:W-:Y:S05]  /*99b0*/  BRA `(.L_x_4804) ;  /* 0x0000000c00447947 */ /* 0x000fea0003800000 */
.L_x_4801:
        /* <DEDUP_REMOVED lines=9> */
.L_x_4806:
[----:B------:R-:W0:Y:S02]  /*9a50*/  F2I.FTZ.TRUNC.NTZ R3, R32 ;  /* 0x0000002000037305 */ /* 0x000e24000021f100 */
[----:B0-----:R0:W-:Y:S01]  /*9a60*/  STG.E desc[UR36][R8.64], R3 ;  /* 0x0000000308007986 */ /* 0x0011e2000c101924 */
[----:B------:R-:W-:Y:S05]  /*9a70*/  BRA `(.L_x_4804) ;  /* 0x0000000c00147947 */ /* 0x000fea0003800000 */
.L_x_4805:
[----:B------:R-:W0:Y:S02]  /*9a80*/  F2I.FTZ.TRUNC.NTZ R3, R32 ;  /* 0x0000002000037305 */ /* 0x000e24000021f100 */
[----:B0-----:R0:W-:Y:S01]  /*9a90*/  STG.E.U16 desc[UR36][R8.64], R3 ;  /* 0x0000000308007986 */ /* 0x0011e2000c101524 */
[----:B------:R-:W-:Y:S05]  /*9aa0*/  BRA `(.L_x_4804) ;  /* 0x0000000c00087947 */ /* 0x000fea0003800000 */
.L_x_4800:
        /* <DEDUP_REMOVED lines=8> */
.L_x_4808:
[----:B------:R-:W-:-:S05]  /*9b30*/  F2FP.F16.F32.PACK_AB R32, RZ, R32 ;  /* 0x00000020ff20723e */ /* 0x000fca00000000ff */
[----:B------:R0:W-:Y:S01]  /*9b40*/  STG.E.U16 desc[UR36][R8.64], R32 ;  /* 0x0000002008007986 */ /* 0x0001e2000c101524 */
[----:B------:R-:W-:Y:S05]  /*9b50*/  BRA `(.L_x_4804) ;  /* 0x0000000800dc7947 */ /* 0x000fea0003800000 */
.L_x_4807:
        /* <DEDUP_REMOVED lines=8> */
.L_x_4810:
[----:B------:R-:W-:-:S05]  /*9be0*/  F2FP.F16.F32.PACK_AB R33, R33, R32 ;  /* 0x000000202121723e */ /* 0x000fca00000000ff */
[----:B------:R2:W-:Y:S01]  /*9bf0*/  STG.E desc[UR36][R8.64], R33 ;  /* 0x0000002108007986 */ /* 0x0005e2000c101924 */
[----:B------:R-:W-:Y:S05]  /*9c00*/  BRA `(.L_x_4804) ;  /* 0x0000000800b07947 */ /* 0x000fea0003800000 */
.L_x_4809:
[----:B------:R-:W-:-:S06]  /*9c10*/  FMUL.FTZ R4, R32, 1 ;  /* 0x3f80000020047820 */ /* 0x000fcc0000410000 */
[----:B------:R-:W0:Y:S02]  /*9c20*/  F2F.F64.F32 R4, R4 ;  /* 0x0000000400047310 */ /* 0x000e240000201800 */
[----:B0-----:R4:W-:Y:S01]  /*9c30*/  STG.E.64 desc[UR36][R8.64], R4 ;  /* 0x0000000408007986 */ /* 0x0019e2000c101b24 */
[----:B------:R-:W-:Y:S05]  /*9c40*/  BRA `(.L_x_4804) ;  /* 0x0000000800a07947 */ /* 0x000fea0003800000 */
.L_x_4799:
        /* <DEDUP_REMOVED lines=14> */
.L_x_4813:
[----:B------:R-:W-:Y:S01]  /*9d30*/  FMUL.FTZ R6, R33, 1 ;  /* 0x3f80000021067820 */ /* 0x000fe20000410000 */
[----:B------:R-:W-:-:S05]  /*9d40*/  FMUL.FTZ R4, R32, 1 ;  /* 0x3f80000020047820 */ /* 0x000fca0000410000 */
[----:B------:R-:W-:Y:S08]  /*9d50*/  F2F.F64.F32 R6, R6 ;  /* 0x0000000600067310 */ /* 0x000ff00000201800 */
[----:B------:R-:W0:Y:S02]  /*9d60*/  F2F.F64.F32 R4, R4 ;  /* 0x0000000400047310 */ /* 0x000e240000201800 */
[----:B0-----:R0:W-:Y:S01]  /*9d70*/  STG.E.128 desc[UR36][R8.64], R4 ;  /* 0x0000000408007986 */ /* 0x0011e2000c101d24 */
[----:B------:R-:W-:Y:S05]  /*9d80*/  BRA `(.L_x_4804) ;  /* 0x0000000800507947 */ /* 0x000fea0003800000 */
.L_x_4812:
        /* <DEDUP_REMOVED lines=20> */
.L_x_4817:
[----:B------:R-:W-:Y:S05]  /*9ed0*/  BSYNC B0 ;  /* 0x0000000000007941 */ /* 0x000fea0003800000 */
.L_x_4816:
[----:B------:R-:W-:-:S05]  /*9ee0*/  LOP3.LUT R5, R0, R5, RZ, 0xfc, !PT ;  /* 0x0000000500057212 */ /* 0x000fca00078efcff */
[----:B------:R0:W-:Y:S01]  /*9ef0*/  STG.E.U8 desc[UR36][R8.64], R5 ;  /* 0x0000000508007986 */ /* 0x0001e2000c101124 */
[----:B------:R-:W-:Y:S05]  /*9f00*/  BRA `(.L_x_4804) ;  /* 0x0000000400f07947 */ /* 0x000fea0003800000 */
.L_x_4815:
        /* <DEDUP_REMOVED lines=12> */
.L_x_4819:
[----:B------:R-:W-:Y:S01]  /*9fd0*/  IMAD.MOV.U32 R0, RZ, RZ, 0x7f ;  /* 0x0000007fff007424 */ /* 0x000fe200078e00ff */
[----:B------:R-:W-:-:S04]  /*9fe0*/  ISETP.GT.U32.AND P0, PT, R4, 0x7f800000, PT ;  /* 0x7f8000000400780c */ /* 0x000fc80003f04070 */
[----:B------:R-:W-:-:S09]  /*9ff0*/  SEL R0, R0, 0x7c, P0 ;  /* 0x0000007c00007807 */ /* 0x000fd20000000000 */
.L_x_4820:
[----:B------:R-:W-:Y:S05]  /*a000*/  BSYNC B0 ;  /* 0x0000000000007941 */ /* 0x000fea0003800000 */
.L_x_4818:
[----:B------:R-:W-:-:S04]  /*a010*/  LOP3.LUT R32, R32, 0x80000000, RZ, 0xc0, !PT ;  /* 0x8000000020207812 */ /* 0x000fc800078ec0ff */
[----:B------:R-:W-:-:S04]  /*a020*/  SHF.R.U32.HI R3, RZ, 0x18, R32 ;  /* 0x00000018ff037819 */ /* 0x000fc80000011620 */
[----:B------:R-:W-:-:S05]  /*a030*/  LOP3.LUT R3, R0, R3, RZ, 0xfc, !PT ;  /* 0x0000000300037212 */ /* 0x000fca00078efcff */
[----:B------:R0:W-:Y:S01]  /*a040*/  STG.E.U8 desc[UR36][R8.64], R3 ;  /* 0x0000000308007986 */ /* 0x0001e2000c101124 */
[----:B------:R-:W-:Y:S05]  /*a050*/  BRA `(.L_x_4804) ;  /* 0x00000004009c7947 */ /* 0x000fea0003800000 */
.L_x_4814:
[----:B------:R-:W-:-:S05]  /*a060*/  F2FP.BF16.F32.PACK_AB R32, RZ, R32 ;  /* 0x00000020ff20723e */ /* 0x000fca00000010ff */
[----:B------:R0:W-:Y:S01]  /*a070*/  STG.E.U16 desc[UR36][R8.64], R32 ;  /* 0x0000002008007986 */ /* 0x0001e2000c101524 */
[----:B------:R-:W-:Y:S05]  /*a080*/  BRA `(.L_x_4804) ;  /* 0x0000000400907947 */ /* 0x000fea0003800000 */
.L_x_4811:
        /* <DEDUP_REMOVED lines=11> */
.L_x_4823:
        /* <DEDUP_REMOVED lines=16> */
.L_x_4826:
[----:B------:R-:W-:-:S04]  /*a240*/  LOP3.LUT R32, R32, 0x80000000, RZ, 0xc0, !PT ;  /* 0x8000000020207812 */ /* 0x000fc800078ec0ff */
[----:B------:R-:W-:-:S04]  /*a250*/  SHF.R.U32.HI R3, RZ, 0x18, R32 ;  /* 0x00000018ff037819 */ /* 0x000fc80000011620 */
[----:B------:R-:W-:-:S04]  /*a260*/  LOP3.LUT R0, R0, R3, RZ, 0xfc, !PT ;  /* 0x0000000300007212 */ /* 0x000fc800078efcff */
[----:B------:R-:W-:-:S07]  /*a270*/  PRMT R4, R0, 0x7610, R4 ;  /* 0x0000761000047816 */ /* 0x000fce0000000004 */
.L_x_4825:
[----:B------:R-:W-:Y:S05]  /*a280*/  BSYNC B0 ;  /* 0x0000000000007941 */ /* 0x000fea0003800000 */
.L_x_4824:
[----:B------:R0:W-:Y:S01]  /*a290*/  STG.E.U8 desc[UR36][R8.64], R4 ;  /* 0x0000000408007986 */ /* 0x0001e2000c101124 */
[----:B------:R-:W-:Y:S05]  /*a2a0*/  BRA `(.L_x_4804) ;  /* 0x0000000400087947 */ /* 0x000fea0003800000 */
.L_x_4822:
        /* <DEDUP_REMOVED lines=16> */
.L_x_4829:
[----:B------:R-:W-:-:S04]  /*a3b0*/  LOP3.LUT R32, R32, 0x80000000, RZ, 0xc0, !PT ;  /* 0x8000000020207812 */ /* 0x000fc800078ec0ff */
[----:B------:R-:W-:-:S04]  /*a3c0*/  SHF.R.U32.HI R3, RZ, 0x18, R32 ;  /* 0x00000018ff037819 */ /* 0x000fc80000011620 */
[----:B------:R-:W-:-:S04]  /*a3d0*/  LOP3.LUT R0, R0, R3, RZ, 0xfc, !PT ;  /* 0x0000000300007212 */ /* 0x000fc800078efcff */
[----:B------:R-:W-:-:S07]  /*a3e0*/  PRMT R4, R0, 0x7610, R4 ;  /* 0x0000761000047816 */ /* 0x000fce0000000004 */
.L_x_4828:
[----:B------:R-:W-:Y:S05]  /*a3f0*/  BSYNC B0 ;  /* 0x0000000000007941 */ /* 0x000fea0003800000 */
.L_x_4827:
[----:B------:R0:W-:Y:S01]  /*a400*/  STG.E.U8 desc[UR36][R8.64], R4 ;  /* 0x0000000408007986 */ /* 0x0001e2000c101124 */
[----:B------:R-:W-:Y:S05]  /*a410*/  BRA `(.L_x_4804) ;  /* 0x0000000000ac7947 */ /* 0x000fea0003800000 */
.L_x_4821:
        /* <DEDUP_REMOVED lines=21> */
.L_x_4803:
        /* <DEDUP_REMOVED lines=16> */
.L_x_4832:
[----:B------:R-:W-:Y:S05]  /*a670*/  BRA `(.L_x_4804) ;  /* 0x0000000000147947 */ /* 0x000fea0003800000 */
.L_x_4831:
[----:B------:R-:W0:Y:S02]  /*a680*/  F2I.U64.TRUNC R32, R32 ;  /* 0x0000002000207311 */ /* 0x000e24000020d800 */
[----:B0-----:R0:W-:Y:S01]  /*a690*/  STG.E.64 desc[UR36][R8.64], R32 ;  /* 0x0000002008007986 */ /* 0x0011e2000c101b24 */
[----:B------:R-:W-:Y:S05]  /*a6a0*/  BRA `(.L_x_4804) ;  /* 0x0000000000087947 */ /* 0x000fea0003800000 */
.L_x_4830:
[----:B------:R-:W0:Y:S02]  /*a6b0*/  F2I.FTZ.U32.TRUNC.NTZ R3, R32 ;  /* 0x0000002000037305 */ /* 0x000e24000021f000 */
[----:B0-----:R0:W-:Y:S02]  /*a6c0*/  STG.E desc[UR36][R8.64], R3 ;  /* 0x0000000308007986 */ /* 0x0011e4000c101924 */
.L_x_4804:
[----:B------:R-:W-:-:S05]  /*a6d0*/  VIADD R35, R35, 0x80 ;  /* 0x0000008023237836 */ /* 0x000fca0000000000 */
[----:B------:R-:W-:-:S13]  /*a6e0*/  ISETP.GE.AND P0, PT, R35, R34, PT ;  /* 0x000000222300720c */ /* 0x000fda0003f06270 */
[----:B------:R-:W-:Y:S05]  /*a6f0*/  @P0 BRA `(.L_x_4798) ;  /* 0x0000000c00ac0947 */ /* 0x000fea0003800000 */
[----:B0---4-:R-:W0:Y:S01]  /*a700*/  LDC.64 R4, c[0x0][0x218] ;  /* 0x00008600ff047b82 */ /* 0x011e220000000a00 */
        /* <DEDUP_REMOVED lines=20> */
.L_x_4836:
[----:B------:R-:W0:Y:S02]  /*a850*/  F2I.S64.TRUNC R18, R18 ;  /* 0x0000001200127311 */ /* 0x000e24000020d900 */
[----:B0-----:R-:W-:-:S05]  /*a860*/  IMAD.MOV.U32 R3, RZ, RZ, R18 ;  /* 0x000000ffff037224 */ /* 0x001fca00078e0012 */
[----:B------:R0:W-:Y:S01]  /*a870*/  STG.E.U8 desc[UR36][R4.64], R3 ;  /* 0x0000000304007986 */ /* 0x0001e2000c101124 */
[----:B------:R-:W-:Y:S05]  /*a880*/  BRA `(.L_x_4838) ;  /* 0x0000000c00447947 */ /* 0x000fea0003800000 */
.L_x_4835:
        /* <DEDUP_REMOVED lines=9> */
.L_x_4840:
[----:B------:R-:W0:Y:S02]  /*a920*/  F2I.FTZ.TRUNC.NTZ R3, R18 ;  /* 0x0000001200037305 */ /* 0x000e24000021f100 */
[----:B0-----:R0:W-:Y:S01]  /*a930*/  STG.E desc[UR36][R4.64], R3 ;  /* 0x0000000304007986 */ /* 0x0011e2000c101924 */
[----:B------:R-:W-:Y:S05]  /*a940*/  BRA `(.L_x_4838) ;  /* 0x0000000c00147947 */ /* 0x000fea0003800000 */
.L_x_4839:
[----:B------:R-:W0:Y:S02]  /*a950*/  F2I.FTZ.TRUNC.NTZ R3, R18 ;  /* 0x0000001200037305 */ /* 0x000e24000021f100 */
[----:B0-----:R0:W-:Y:S01]  /*a960*/  STG.E.U16 desc[UR36][R4.64], R3 ;  /* 0x0000000304007986 */ /* 0x0011e2000c101524 */
[----:B------:R-:W-:Y:S05]  /*a970*/  BRA `(.L_x_4838) ;  /* 0x0000000c00087947 */ /* 0x000fea0003800000 */
.L_x_4834:
        /* <DEDUP_REMOVED lines=8> */
.L_x_4842:
[----:B------:R-:W-:-:S05]  /*aa00*/  F2FP.F16.F32.PACK_AB R18, RZ, R18 ;  /* 0x00000012ff12723e */ /* 0x000fca00000000ff */
[----:B------:R0:W-:Y:S01]  /*aa10*/  STG.E.U16 desc[UR36][R4.64], R18 ;  /* 0x0000001204007986 */ /* 0x0001e2000c101524 */
[----:B------:R-:W-:Y:S05]  /*aa20*/  BRA `(.L_x_4838) ;  /* 0x0000000800dc7947 */ /* 0x000fea0003800000 */
.L_x_4841:
        /* <DEDUP_REMOVED lines=8> */
.L_x_4844:
[----:B------:R-:W-:-:S05]  /*aab0*/  F2FP.F16.F32.PACK_AB R19, R19, R18 ;  /* 0x000000121313723e */ /* 0x000fca00000000ff */
[----:B------:R0:W-:Y:S01]  /*aac0*/  STG.E desc[UR36][R4.64], R19 ;  /* 0x0000001304007986 */ /* 0x0001e2000c101924 */
[----:B------:R-:W-:Y:S05]  /*aad0*/  BRA `(.L_x_4838) ;  /* 0x0000000800b07947 */ /* 0x000fea0003800000 */
.L_x_4843:
[----:B------:R-:W-:-:S06]  /*aae0*/  FMUL.FTZ R6, R18, 1 ;  /* 0x3f80000012067820 */ /* 0x000fcc0000410000 */
[----:B------:R-:W0:Y:S02]  /*aaf0*/  F2F.F64.F32 R6, R6 ;  /* 0x0000000600067310 */ /* 0x000e240000201800 */
[----:B0-----:R0:W-:Y:S01]  /*ab00*/  STG.E.64 desc[UR36][R4.64], R6 ;  /* 0x0000000604007986 */ /* 0x0011e2000c101b24 */
[----:B------:R-:W-:Y:S05]  /*ab10*/  BRA `(.L_x_4838) ;  /* 0x0000000800a07947 */ /* 0x000fea0003800000 */
.L_x_4833:
        /* <DEDUP_REMOVED lines=14> */
.L_x_4847:
[----:B------:R-:W-:Y:S01]  /*ac00*/  FMUL.FTZ R10, R19, 1 ;  /* 0x3f800000130a7820 */ /* 0x000fe20000410000 */
[----:B-123--:R-:W-:-:S05]  /*ac10*/  FMUL.FTZ R8, R18, 1 ;  /* 0x3f80000012087820 */ /* 0x00efca0000410000 */
[----:B------:R-:W-:Y:S08]  /*ac20*/  F2F.F64.F32 R10, R10 ;  /* 0x0000000a000a7310 */ /* 0x000ff00000201800 */
[----:B------:R-:W0:Y:S02]  /*ac30*/  F2F.F64.F32 R8, R8 ;  /* 0x0000000800087310 */ /* 0x000e240000201800 */
[----:B0-----:R0:W-:Y:S01]  /*ac40*/  STG.E.128 desc[UR36][R4.64], R8 ;  /* 0x0000000804007986 */ /* 0x0011e2000c101d24 */
[----:B------:R-:W-:Y:S05]  /*ac50*/  BRA `(.L_x_4838) ;  /* 0x0000000800507947 */ /* 0x000fea0003800000 */
.L_x_4846:
        /* <DEDUP_REMOVED lines=20> */
.L_x_4851:
[----:B------:R-:W-:Y:S05]  /*ada0*/  BSYNC B0 ;  /* 0x0000000000007941 */ /* 0x000fea0003800000 */
.L_x_4850:
[----:B------:R-:W-:-:S05]  /*adb0*/  LOP3.LUT R7, R0, R7, RZ, 0xfc, !PT ;  /* 0x0000000700077212 */ /* 0x000fca00078efcff */
[----:B------:R0:W-:Y:S01]  /*adc0*/  STG.E.U8 desc[UR36][R4.64], R7 ;  /* 0x0000000704007986 */ /* 0x0001e2000c101124 */
[----:B------:R-:W-:Y:S05]  /*add0*/  BRA `(.L_x_4838) ;  /* 0x0000000400f07947 */ /* 0x000fea0003800000 */
.L_x_4849:
        /* <DEDUP_REMOVED lines=12> */
.L_x_4853:
[----:B------:R-:W-:Y:S01]  /*aea0*/  IMAD.MOV.U32 R0, RZ, RZ, 0x7f ;  /* 0x0000007fff007424 */ /* 0x000fe200078e00ff */
[----:B------:R-:W-:-:S04]  /*aeb0*/  ISETP.GT.U32.AND P0, PT, R6, 0x7f800000, PT ;  /* 0x7f8000000600780c */ /* 0x000fc80003f04070 */
[----:B------:R-:W-:-:S09]  /*aec0*/  SEL R0, R0, 0x7c, P0 ;  /* 0x0000007c00007807 */ /* 0x000fd20000000000 */
.L_x_4854:
[----:B------:R-:W-:Y:S05]  /*aed0*/  BSYNC B0 ;  /* 0x0000000000007941 */ /* 0x000fea0003800000 */
.L_x_4852:
[----:B------:R-:W-:-:S04]  /*aee0*/  LOP3.LUT R18, R18, 0x80000000, RZ, 0xc0, !PT ;  /* 0x8000000012127812 */ /* 0x000fc800078ec0ff */
[----:B------:R-:W-:-:S04]  /*aef0*/  SHF.R.U32.HI R3, RZ, 0x18, R18 ;  /* 0x00000018ff037819 */ /* 0x000fc80000011612 */
[----:B------:R-:W-:-:S05]  /*af00*/  LOP3.LUT R3, R0, R3, RZ, 0xfc, !PT ;  /* 0x0000000300037212 */ /* 0x000fca00078efcff */
[----:B------:R0:W-:Y:S01]  /*af10*/  STG.E.U8 desc[UR36][R4.64], R3 ;  /* 0x0000000304007986 */ /* 0x0001e2000c101124 */
[----:B------:R-:W-:Y:S05]  /*af20*/  BRA `(.L_x_4838) ;  /* 0x00000004009c7947 */ /* 0x000fea0003800000 */
.L_x_4848:
[----:B------:R-:W-:-:S05]  /*af30*/  F2FP.BF16.F32.PACK_AB R18, RZ, R18 ;  /* 0x00000012ff12723e */ /* 0x000fca00000010ff */
[----:B------:R0:W-:Y:S01]  /*af40*/  STG.E.U16 desc[UR36][R4.64], R18 ;  /* 0x0000001204007986 */ /* 0x0001e2000c101524 */
[----:B------:R-:W-:Y:S05]  /*af50*/  BRA `(.L_x_4838) ;  /* 0x0000000400907947 */ /* 0x000fea0003800000 */
.L_x_4845:
        /* <DEDUP_REMOVED lines=11> */
.L_x_4857:
        /* <DEDUP_REMOVED lines=16> */
.L_x_4860:
[----:B------:R-:W-:-:S04]  /*b110*/  LOP3.LUT R18, R18, 0x80000000, RZ, 0xc0, !PT ;  /* 0x8000000012127812 */ /* 0x000fc800078ec0ff */
[----:B------:R-:W-:-:S04]  /*b120*/  SHF.R.U32.HI R18, RZ, 0x18, R18 ;  /* 0x00000018ff127819 */ /* 0x000fc80000011612 */
[----:B------:R-:W-:-:S04]  /*b130*/  LOP3.LUT R3, R3, R18, RZ, 0xfc, !PT ;  /* 0x0000001203037212 */ /* 0x000fc800078efcff */
[----:B------:R-:W-:-:S07]  /*b140*/  PRMT R0, R3, 0x7610, R0 ;  /* 0x0000761003007816 */ /* 0x000fce0000000000 */
.L_x_4859:
[----:B------:R-:W-:Y:S05]  /*b150*/  BSYNC B0 ;  /* 0x0000000000007941 */ /* 0x000fea0003800000 */
.L_x_4858:
[----:B------:R0:W-:Y:S01]  /*b160*/  STG.E.U8 desc[UR36][R4.64], R0 ;  /* 0x0000000004007986 */ /* 0x0001e2000c101124 */
[----:B------:R-:W-:Y:S05]  /*b170*/  BRA `(.L_x_4838) ;  /* 0x0000000400087947 */ /* 0x000fea0003800000 */
.L_x_4856:
        /* <DEDUP_REMOVED lines=16> */
.L_x_4863:
[----:B------:R-:W-:-:S04]  /*b280*/  LOP3.LUT R18, R18, 0x80000000, RZ, 0xc0, !PT ;  /* 0x8000000012127812 */ /* 0x000fc800078ec0ff */
[----:B------:R-:W-:-:S04]  /*b290*/  SHF.R.U32.HI R18, RZ, 0x18, R18 ;  /* 0x00000018ff127819 */ /* 0x000fc80000011612 */
[----:B------:R-:W-:-:S04]  /*b2a0*/  LOP3.LUT R3, R3, R18, RZ, 0xfc, !PT ;  /* 0x0000001203037212 */ /* 0x000fc800078efcff */
[----:B------:R-:W-:-:S07]  /*b2b0*/  PRMT R0, R3, 0x7610, R0 ;  /* 0x0000761003007816 */ /* 0x000fce0000000000 */
.L_x_4862:
[----:B------:R-:W-:Y:S05]  /*b2c0*/  BSYNC B0 ;  /* 0x0000000000007941 */ /* 0x000fea0003800000 */
.L_x_4861:
[----:B------:R0:W-:Y:S01]  /*b2d0*/  STG.E.U8 desc[UR36][R4.64], R0 ;  /* 0x0000000004007986 */ /* 0x0001e2000c101124 */
[----:B------:R-:W-:Y:S05]  /*b2e0*/  BRA `(.L_x_4838) ;  /* 0x0000000000ac7947 */ /* 0x000fea0003800000 */
.L_x_4855:
        /* <DEDUP_REMOVED lines=21> */
.L_x_4837:
[----:B------:R-:W-:Y:S01]  /*b440*/  MOV R0, 0x0 ;  /* 0x0000000000007802 */ /* 0x000fe20000000f00 */
[----:B------:R-:W-:Y:S01]  /*b450*/  ULDC.64 UR4, c[0x4][0x148] ;  /* 0x0100520000047ab9 */ /* 0x000fe20000000a00 */
[----:B------:R-:W-:Y:S01]  /*b460*/  ULDC.64 UR6, c[0x4][0x40] ;  /* 0x0100100000067ab9 */ /* 0x000fe20000000a00 */
[----:B------:R-:W-:Y:S01]  /*b470*/  IMAD.U32 R4, RZ, RZ, UR4 ;  /* 0x00000004ff047e24 */ /* 0x000fe2000f8e00ff */
[----:B------:R0:W4:Y:S01]  /*b480*/  LDC.64 R14, c[0x4][R0] ;  /* 0x01000000000e7b82 */ /* 0x0001220000000a00 */
[----:B------:R-:W-:Y:S01]  /*b490*/  IMAD.U32 R5, RZ, RZ, UR5 ;  /* 0x00000005ff057e24 */ /* 0x000fe2000f8e00ff */
[----:B------:R-:W-:Y:S01]  /*b4a0*/  ULDC.64 UR4, c[0x4][0x150] ;  /* 0x0100540000047ab9 */ /* 0x000fe20000000a00 */
[----:B------:R-:W-:Y:S02]  /*b4b0*/  IMAD.U32 R10, RZ, RZ, UR6 ;  /* 0x00000006ff0a7e24 */ /* 0x000fe4000f8e00ff */
[----:B------:R-:W-:Y:S02]  /*b4c0*/  IMAD.U32 R6, RZ, RZ, UR4 ;  /* 0x00000004ff067e24 */ /* 0x000fe4000f8e00ff */
[----:B------:R-:W-:-:S02]  /*b4d0*/  IMAD.U32 R7, RZ, RZ, UR5 ;  /* 0x00000005ff077e24 */ /* 0x000fc4000f8e00ff */
[----:B------:R-:W-:Y:S02]  /*b4e0*/  IMAD.U32 R11, RZ, RZ, UR7 ;  /* 0x00000007ff0b7e24 */ /* 0x000fe4000f8e00ff */
[----:B-123--:R-:W-:Y:S02]  /*b4f0*/  IMAD.MOV.U32 R8, RZ, RZ, 0x65 ;  /* 0x00000065ff087424 */ /* 0x00efe400078e00ff */
[----:B------:R-:W-:Y:S02]  /*b500*/  IMAD.MOV.U32 R12, RZ, RZ, 0x1 ;  /* 0x00000001ff0c7424 */ /* 0x000fe400078e00ff */
[----:B0-----:R-:W-:-:S07]  /*b510*/  IMAD.MOV.U32 R13, RZ, RZ, RZ ;  /* 0x000000ffff0d7224 */ /* 0x001fce00078e00ff */
[----:B------:R-:W-:-:S07]  /*b520*/  LEPC R20, `(.L_x_4866) ;  /* 0x000000001014794e */ /* 0x000fce0000000000 */
[----:B----4-:R-:W-:Y:S05]  /*b530*/  CALL.ABS.NOINC R14 ;  /* 0x000000000e007343 */ /* 0x010fea0003c00000 */
.L_x_4866:
[----:B------:R-:W-:Y:S05]  /*b540*/  BRA `(.L_x_4838) ;  /* 0x0000000000147947 */ /* 0x000fea0003800000 */
.L_x_4865:
[----:B------:R-:W0:Y:S02]  /*b550*/  F2I.U64.TRUNC R18, R18 ;  /* 0x0000001200127311 */ /* 0x000e24000020d800 */
[----:B0-----:R0:W-:Y:S01]  /*b560*/  STG.E.64 desc[UR36][R4.64], R18 ;  /* 0x0000001204007986 */ /* 0x0011e2000c101b24 */
[----:B------:R-:W-:Y:S05]  /*b570*/  BRA `(.L_x_4838) ;  /* 0x0000000000087947 */ /* 0x000fea0003800000 */
.L_x_4864:
[----:B------:R-:W0:Y:S02]  /*b580*/  F2I.FTZ.U32.TRUNC.NTZ R3, R18 ;  /* 0x0000001200037305 */ /* 0x000e24000021f000 */
[----:B0-----:R0:W-:Y:S02]  /*b590*/  STG.E desc[UR36][R4.64], R3 ;  /* 0x0000000304007986 */ /* 0x0011e4000c101924 */
.L_x_4838:
[----:B------:R-:W-:-:S07]  /*b5a0*/  VIADD R35, R35, 0x80 ;  /* 0x0000008023237836 */ /* 0x000fce0000000000 */
.L_x_4798:
[----:B------:R-:W-:Y:S05]  /*b5b0*/  BSYNC B6 ;  /* 0x0000000000067941 */ /* 0x000fea0003800000 */
.L_x_4797:
        /* <DEDUP_REMOVED lines=22> */
.L_x_4870:
[----:B------:R-:W0:Y:S02]  /*b720*/  F2I.S64.TRUNC R22, R22 ;  /* 0x0000001600167311 */ /* 0x000e24000020d900 */
[----:B0-----:R-:W-:-:S05]  /*b730*/  IMAD.MOV.U32 R5, RZ, RZ, R22 ;  /* 0x000000ffff057224 */ /* 0x001fca00078e0016 */
[----:B------:R-:W-:Y:S01]  /*b740*/  STG.E.U8 desc[UR36][R2.64], R5 ;  /* 0x0000000502007986 */ /* 0x000fe2000c101124 */
[----:B------:R-:W-:Y:S05]  /*b750*/  EXIT ;  /* 0x000000000000794d */ /* 0x000fea0003800000 */
.L_x_4869:
        /* <DEDUP_REMOVED lines=9> */
.L_x_4873:
[----:B------:R-:W0:Y:S02]  /*b7f0*/  F2I.FTZ.TRUNC.NTZ R5, R22 ;  /* 0x0000001600057305 */ /* 0x000e24000021f100 */
[----:B0-----:R-:W-:Y:S01]  /*b800*/  STG.E desc[UR36][R2.64], R5 ;  /* 0x0000000502007986 */ /* 0x001fe2000c101924 */
[----:B------:R-:W-:Y:S05]  /*b810*/  EXIT ;  /* 0x000000000000794d */ /* 0x000fea0003800000 */
.L_x_4872:
[----:B------:R-:W0:Y:S02]  /*b820*/  F2I.FTZ.TRUNC.NTZ R5, R22 ;  /* 0x0000001600057305 */ /* 0x000e24000021f100 */
[----:B0-----:R-:W-:Y:S01]  /*b830*/  STG.E.U16 desc[UR36][R2.64], R5 ;  /* 0x0000000502007986 */ /* 0x001fe2000c101524 */
[----:B------:R-:W-:Y:S05]  /*b840*/  EXIT ;  /* 0x000000000000794d */ /* 0x000fea0003800000 */
.L_x_4868:
        /* <DEDUP_REMOVED lines=8> */
.L_x_4875:
[----:B------:R-:W-:-:S05]  /*b8d0*/  F2FP.F16.F32.PACK_AB R22, RZ, R22 ;  /* 0x00000016ff16723e */ /* 0x000fca00000000ff */
[----:B------:R-:W-:Y:S01]  /*b8e0*/  STG.E.U16 desc[UR36][R2.64], R22 ;  /* 0x0000001602007986 */ /* 0x000fe2000c101524 */
[----:B------:R-:W-:Y:S05]  /*b8f0*/  EXIT ;  /* 0x000000000000794d */ /* 0x000fea0003800000 */
.L_x_4874:
        /* <DEDUP_REMOVED lines=8> */
.L_x_4877:
[----:B------:R-:W-:-:S05]  /*b980*/  F2FP.F16.F32.PACK_AB R23, R23, R22 ;  /* 0x000000161717723e */ /* 0x000fca00000000ff */
[----:B------:R-:W-:Y:S01]  /*b990*/  STG.E desc[UR36][R2.64], R23 ;  /* 0x0000001702007986 */ /* 0x000fe2000c101924 */
[----:B------:R-:W-:Y:S05]  /*b9a0*/  EXIT ;  /* 0x000000000000794d */ /* 0x000fea0003800000 */
.L_x_4876:
[----:B------:R-:W-:-:S06]  /*b9b0*/  FMUL.FTZ R4, R22, 1 ;  /* 0x3f80000016047820 */ /* 0x000fcc0000410000 */
[----:B------:R-:W0:Y:S02]  /*b9c0*/  F2F.F64.F32 R4, R4 ;  /* 0x0000000400047310 */ /* 0x000e240000201800 */
[----:B0-----:R-:W-:Y:S01]  /*b9d0*/  STG.E.64 desc[UR36][R2.64], R4 ;  /* 0x0000000402007986 */ /* 0x001fe2000c101b24 */
[----:B------:R-:W-:Y:S05]  /*b9e0*/  EXIT ;  /* 0x000000000000794d */ /* 0x000fea0003800000 */
.L_x_4867:
        /* <DEDUP_REMOVED lines=14> */
.L_x_4880:
[----:B------:R-:W-:Y:S01]  /*bad0*/  FMUL.FTZ R6, R23, 1 ;  /* 0x3f80000017067820 */ /* 0x000fe20000410000 */
[----:B------:R-:W-:-:S05]  /*bae0*/  FMUL.FTZ R4, R22, 1 ;  /* 0x3f80000016047820 */ /* 0x000fca0000410000 */
[----:B------:R-:W-:Y:S08]  /*baf0*/  F2F.F64.F32 R6, R6 ;  /* 0x0000000600067310 */ /* 0x000ff00000201800 */
[----:B------:R-:W0:Y:S02]  /*bb00*/  F2F.F64.F32 R4, R4 ;  /* 0x0000000400047310 */ /* 0x000e240000201800 */
[----:B0-----:R-:W-:Y:S01]  /*bb10*/  STG.E.128 desc[UR36][R2.64], R4 ;  /* 0x0000000402007986 */ /* 0x001fe2000c101d24 */
[----:B------:R-:W-:Y:S05]  /*bb20*/  EXIT ;  /* 0x000000000000794d */ /* 0x000fea0003800000 */
.L_x_4879:
        /* <DEDUP_REMOVED lines=20> */
.L_x_4884:
[----:B------:R-:W-:Y:S05]  /*bc70*/  BSYNC B0 ;  /* 0x0000000000007941 */ /* 0x000fea0003800000 */
.L_x_4883:
[----:B------:R-:W-:-:S05]  /*bc80*/  LOP3.LUT R7, R0, R7, RZ, 0xfc, !PT ;  /* 0x0000000700077212 */ /* 0x000fca00078efcff */
[----:B------:R-:W-:Y:S01]  /*bc90*/  STG.E.U8 desc[UR36][R2.64], R7 ;  /* 0x0000000702007986 */ /* 0x000fe2000c101124 */
[----:B------:R-:W-:Y:S05]  /*bca0*/  EXIT ;  /* 0x000000000000794d */ /* 0x000fea0003800000 */
.L_x_4882:
        /* <DEDUP_REMOVED lines=12> */
.L_x_4886:
[----:B------:R-:W-:Y:S01]  /*bd70*/  IMAD.MOV.U32 R0, RZ, RZ, 0x7f ;  /* 0x0000007fff007424 */ /* 0x000fe200078e00ff */
[----:B------:R-:W-:-:S04]  /*bd80*/  ISETP.GT.U32.AND P0, PT, R4, 0x7f800000, PT ;  /* 0x7f8000000400780c */ /* 0x000fc80003f04070 */
[----:B------:R-:W-:-:S09]  /*bd90*/  SEL R0, R0, 0x7c, P0 ;  /* 0x0000007c00007807 */ /* 0x000fd20000000000 */
.L_x_4887:
[----:B------:R-:W-:Y:S05]  /*bda0*/  BSYNC B0 ;  /* 0x0000000000007941 */ /* 0x000fea0003800000 */
.L_x_4885:
[----:B------:R-:W-:-:S04]  /*bdb0*/  LOP3.LUT R22, R22, 0x80000000, RZ, 0xc0, !PT ;  /* 0x8000000016167812 */ /* 0x000fc800078ec0ff */
[----:B------:R-:W-:-:S04]  /*bdc0*/  SHF.R.U32.HI R5, RZ, 0x18, R22 ;  /* 0x00000018ff057819 */ /* 0x000fc80000011616 */
[----:B------:R-:W-:-:S05]  /*bdd0*/  LOP3.LUT R5, R0, R5, RZ, 0xfc, !PT ;  /* 0x0000000500057212 */ /* 0x000fca00078efcff */
[----:B------:R-:W-:Y:S01]  /*bde0*/  STG.E.U8 desc[UR36][R2.64], R5 ;  /* 0x0000000502007986 */ /* 0x000fe2000c101124 */
[----:B------:R-:W-:Y:S05]  /*bdf0*/  EXIT ;  /* 0x000000000000794d */ /* 0x000fea0003800000 */
.L_x_4881:
[----:B------:R-:W-:-:S05]  /*be00*/  F2FP.BF16.F32.PACK_AB R22, RZ, R22 ;  /* 0x00000016ff16723e */ /* 0x000fca00000010ff */
[----:B------:R-:W-:Y:S01]  /*be10*/  STG.E.U16 desc[UR36][R2.64], R22 ;  /* 0x0000001602007986 */ /* 0x000fe2000c101524 */
[----:B------:R-:W-:Y:S05]  /*be20*/  EXIT ;  /* 0x000000000000794d */ /* 0x000fea0003800000 */
.L_x_4878:
        /* <DEDUP_REMOVED lines=11> */
.L_x_4890:
        /* <DEDUP_REMOVED lines=16> */
.L_x_4893:
[----:B------:R-:W-:-:S04]  /*bfe0*/  LOP3.LUT R22, R22, 0x80000000, RZ, 0xc0, !PT ;  /* 0x8000000016167812 */ /* 0x000fc800078ec0ff */
[----:B------:R-:W-:-:S04]  /*bff0*/  SHF.R.U32.HI R5, RZ, 0x18, R22 ;  /* 0x00000018ff057819 */ /* 0x000fc80000011616 */
[----:B------:R-:W-:-:S04]  /*c000*/  LOP3.LUT R4, R4, R5, RZ, 0xfc, !PT ;  /* 0x0000000504047212 */ /* 0x000fc800078efcff */
[----:B------:R-:W-:-:S07]  /*c010*/  PRMT R0, R4, 0x7610, R0 ;  /* 0x0000761004007816 */ /* 0x000fce0000000000 */
.L_x_4892:
[----:B------:R-:W-:Y:S05]  /*c020*/  BSYNC B0 ;  /* 0x0000000000007941 */ /* 0x000fea0003800000 */
.L_x_4891:
[----:B------:R-:W-:Y:S01]  /*c030*/  STG.E.U8 desc[UR36][R2.64], R0 ;  /* 0x0000000002007986 */ /* 0x000fe2000c101124 */
[----:B------:R-:W-:Y:S05]  /*c040*/  EXIT ;  /* 0x000000000000794d */ /* 0x000fea0003800000 */
.L_x_4889:
        /* <DEDUP_REMOVED lines=16> */
.L_x_4896:
[----:B------:R-:W-:-:S04]  /*c150*/  LOP3.LUT R22, R22, 0x80000000, RZ, 0xc0, !PT ;  /* 0x8000000016167812 */ /* 0x000fc800078ec0ff */
[----:B------:R-:W-:-:S04]  /*c160*/  SHF.R.U32.HI R5, RZ, 0x18, R22 ;  /* 0x00000018ff057819 */ /* 0x000fc80000011616 */
[----:B------:R-:W-:-:S04]  /*c170*/  LOP3.LUT R4, R4, R5, RZ, 0xfc, !PT ;  /* 0x0000000504047212 */ /* 0x000fc800078efcff */
[----:B------:R-:W-:-:S07]  /*c180*/  PRMT R0, R4, 0x7610, R0 ;  /* 0x0000761004007816 */ /* 0x000fce0000000000 */
.L_x_4895:
[----:B------:R-:W-:Y:S05]  /*c190*/  BSYNC B0 ;  /* 0x0000000000007941 */ /* 0x000fea0003800000 */
.L_x_4894:
[----:B------:R-:W-:Y:S01]  /*c1a0*/  STG.E.U8 desc[UR36][R2.64], R0 ;  /* 0x0000000002007986 */ /* 0x000fe2000c101124 */
[----:B------:R-:W-:Y:S05]  /*c1b0*/  EXIT ;  /* 0x000000000000794d */ /* 0x000fea0003800000 */
.L_x_4888:
        /* <DEDUP_REMOVED lines=21> */
.L_x_4871:
        /* <DEDUP_REMOVED lines=16> */
.L_x_4899:
[----:B------:R-:W-:Y:S05]  /*c410*/  EXIT ;  /* 0x000000000000794d */ /* 0x000fea0003800000 */
.L_x_4898:
[----:B------:R-:W0:Y:S02]  /*c420*/  F2I.U64.TRUNC R22, R22 ;  /* 0x0000001600167311 */ /* 0x000e24000020d800 */
[----:B0-----:R-:W-:Y:S01]  /*c430*/  STG.E.64 desc[UR36][R2.64], R22 ;  /* 0x0000001602007986 */ /* 0x001fe2000c101b24 */
[----:B------:R-:W-:Y:S05]  /*c440*/  EXIT ;  /* 0x000000000000794d */ /* 0x000fea0003800000 */
.L_x_4897:
[----:B------:R-:W0:Y:S02]  /*c450*/  F2I.FTZ.U32.TRUNC.NTZ R5, R22 ;  /* 0x0000001600057305 */ /* 0x000e24000021f000 */
[----:B0-----:R-:W-:Y:S01]  /*c460*/  STG.E desc[UR36][R2.64], R5 ;  /* 0x0000000502007986 */ /* 0x001fe2000c101924 */
[----:B------:R-:W-:Y:S05]  /*c470*/  EXIT ;  /* 0x000000000000794d */ /* 0x000fea0003800000 */
.L_x_4900:
        /* <DEDUP_REMOVED lines=16> */
.L_x_19361:


//--------------------- .text._ZN2at6native18elementwise_kernelILi128ELi2EZNS0_22gpu_kernel_impl_nocastINS0_13BinaryFunctorIN3c107complexIfEES6_S6_NS0_15binary_internal10DivFunctorIS6_EEEEEEvRNS_18TensorIteratorBaseERKT_EUliE_EEviT1_ --------------------------
	.section	.text._ZN2at6native18elementwise_kernelILi128ELi2EZNS0_22gpu_kernel_impl_nocastINS0_13BinaryFunctorIN3c107complexIfEES6_S6_NS0_15binary_internal10DivFunctorIS6_EEEEEEvRNS_18TensorIteratorBaseERKT_EUliE_EEviT1_,"ax",@progbits
	.align	128
        .global         _ZN2at6native18elementwise_kernelILi128ELi2EZNS0_22gpu_kernel_impl_nocastINS0_13BinaryFunctorIN3c107complexIfEES6_S6_NS0_15binary_internal10DivFunctorIS6_EEEEEEvRNS_18TensorIteratorBaseERKT_EUliE_EEviT1_
        .type           _ZN2at6native18elementwise_kernelILi128ELi2EZNS0_22gpu_kernel_impl_nocastINS0_13BinaryFunctorIN3c107complexIfEES6_S6_NS0_15binary_internal10DivFunctorIS6_EEEEEEvRNS_18TensorIteratorBaseERKT_EUliE_EEviT1_,@function
        .size           _ZN2at6native18elementwise_kernelILi128ELi2EZNS0_22gpu_kernel_impl_nocastINS0_13BinaryFunctorIN3c107complexIfEES6_S6_NS0_15binary_internal10DivFunctorIS6_EEEEEEvRNS_18TensorIteratorBaseERKT_EUliE_EEviT1_,(.L_x_19362 - _ZN2at6native18elementwise_kernelILi128ELi2EZNS0_22gpu_kernel_impl_nocastINS0_13BinaryFunctorIN3c107complexIfEES6_S6_NS0_15binary_internal10DivFunctorIS6_EEEEEEvRNS_18TensorIteratorBaseERKT_EUliE_EEviT1_)
        .other          _ZN2at6native18elementwise_kernelILi128ELi2EZNS0_22gpu_kernel_impl_nocastINS0_13BinaryFunctorIN3c107complexIfEES6_S6_NS0_15binary_internal10DivFunctorIS6_EEEEEEvRNS_18TensorIteratorBaseERKT_EUliE_EEviT1_,@"STO_CUDA_ENTRY STV_DEFAULT"
_ZN2at6native18elementwise_kernelILi128ELi2EZNS0_22gpu_kernel_impl_nocastINS0_13BinaryFunctorIN3c107complexIfEES6_S6_NS0_15binary_internal10DivFunctorIS6_EEEEEEvRNS_18TensorIteratorBaseERKT_EUliE_EEviT1_:
.text._ZN2at6native18elementwise_kernelILi128ELi2EZNS0_22gpu_kernel_impl_nocastINS0_13BinaryFunctorIN3c107complexIfEES6_S6_NS0_15binary_internal10DivFunctorIS6_EEEEEEvRNS_18TensorIteratorBaseERKT_EUliE_EEviT1_:
[----:B------:R-:W-:Y:S01]  /*0000*/  LDC R1, c[0x0][0x28] ;  /* 0x00000a00ff017b82 */ /* 0x000fe20000000800 */
[----:B------:R-:W0:Y:S01]  /*0010*/  S2R R0, SR_CTAID.X ;  /* 0x0000000000007919 */ /* 0x000e220000002500 */
[----:B------:R-:W-:Y:S01]  /*0020*/  ULDC UR6, c[0x0][0x210] ;  /* 0x0000840000067ab9 */ /* 0x000fe20000000800 */
[----:B------:R-:W-:Y:S01]  /*0030*/  ULDC.64 UR4, c[0x0][0x208] ;  /* 0x0000820000047ab9 */ /* 0x000fe20000000a00 */
[----:B------:R-:W-:Y:S01]  /*0040*/  BSSY B0, `(.L_x_4901) ;  /* 0x0000193000007945 */ /* 0x000fe20003800000 */
[----:B------:R-:W0:Y:S02]  /*0050*/  S2R R3, SR_TID.X ;  /* 0x0000000000037919 */ /* 0x000e240000002100 */
[----:B0-----:R-:W-:-:S04]  /*0060*/  LEA R0, R0, R3, 0x8 ;  /* 0x0000000300007211 */ /* 0x001fc800078e40ff */
[----:B------:R-:W-:Y:S02]  /*0070*/  ISETP.GE.AND P0, PT, R0, UR6, PT ;  /* 0x0000000600007c0c */ /* 0x000fe4000bf06270 */
[----:B------:R-:W-:-:S11]  /*0080*/  MOV R9, R0 ;  /* 0x0000000000097202 */ /* 0x000fd60000000f00 */
[----:B------:R-:W-:Y:S05]  /*0090*/  @P0 BRA `(.L_x_4902) ;  /* 0x0000001800340947 */ /* 0x000fea0003800000 */
[----:B------:R-:W0:Y:S01]  /*00a0*/  LDC R5, c[0x0][0x218] ;  /* 0x00008600ff057b82 */ /* 0x000e220000000800 */
[----:B------:R-:W-:Y:S01]  /*00b0*/  HFMA2.MMA R4, -RZ, RZ, 0, 0 ;  /* 0x00000000ff047435 */ /* 0x000fe200000001ff */
[----:B------:R-:W-:Y:S02]  /*00c0*/  CS2R R2, SRZ ;  /* 0x0000000000027805 */ /* 0x000fe4000001ff00 */
        /* <DEDUP_REMOVED lines=350> */
.L_x_4903:
[----:B------:R-:W-:Y:S02]  /*16b0*/  ULDC.64 UR8, c[0x0][0x488] ;  /* 0x0001220000087ab9 */ /* 0x000fe40000000a00 */
[----:B------:R-:W-:-:S04]  /*16c0*/  IADD3 R6, P0, R4, UR8, RZ ;  /* 0x0000000804067c10 */ /* 0x000fc8000ff1e0ff */
[----:B------:R-:W-:Y:S01]  /*16d0*/  IADD3.X R7, RZ, UR9, RZ, P0, !PT ;  /* 0x00000009ff077c10 */ /* 0x000fe200087fe4ff */
[----:B------:R-:W-:-:S04]  /*16e0*/  ULDC.64 UR8, c[0x0][0x480] ;  /* 0x0001200000087ab9 */ /* 0x000fc80000000a00 */
[----:B------:R-:W2:Y:S01]  /*16f0*/  LDG.E.64 R8, desc[UR4][R6.64] ;  /* 0x0000000406087981 */ /* 0x000ea2000c1e1b00 */
[----:B------:R-:W-:-:S04]  /*1700*/  IADD3 R4, P0, R2, UR8, RZ ;  /* 0x0000000802047c10 */ /* 0x000fc8000ff1e0ff */
[----:B------:R-:W-:Y:S01]  /*1710*/  IADD3.X R5, RZ, UR9, RZ, P0, !PT ;  /* 0x00000009ff057c10 */ /* 0x000fe200087fe4ff */
[----:B------:R-:W-:-:S05]  /*1720*/  ULDC.64 UR8, c[0x0][0x478] ;  /* 0x00011e0000087ab9 */ /* 0x000fca0000000a00 */
[----:B------:R-:W5:Y:S01]  /*1730*/  LDG.E.64 R4, desc[UR4][R4.64] ;  /* 0x0000000404047981 */ /* 0x000f62000c1e1b00 */
[----:B------:R-:W-:Y:S01]  /*1740*/  IADD3 R2, P1, R3, UR8, RZ ;  /* 0x0000000803027c10 */ /* 0x000fe2000ff3e0ff */
[----:B------:R-:W-:Y:S03]  /*1750*/  BSSY B1, `(.L_x_4904) ;  /* 0x000001f000017945 */ /* 0x000fe60003800000 */
[----:B------:R-:W-:Y:S02]  /*1760*/  IADD3.X R3, RZ, UR9, RZ, P1, !PT ;  /* 0x00000009ff037c10 */ /* 0x000fe40008ffe4ff */
        /* <DEDUP_REMOVED lines=9> */
[-C--:B------:R-:W-:Y:S01]  /*1800*/  FFMA.FTZ R7, R9, R6.reuse, R8 ;  /* 0x0000000609077223 */ /* 0x080fe20000010008 */
[-C--:B-----5:R-:W-:Y:S01]  /*1810*/  FFMA.FTZ R10, R5, R6.reuse, R4 ;  /* 0x00000006050a7223 */ /* 0x0a0fe20000010004 */
[----:B------:R-:W-:-:S04]  /*1820*/  FFMA.FTZ R4, -R4, R6, R5 ;  /* 0x0000000604047223 */ /* 0x000fc80000010105 */
[----:B------:R-:W0:Y:S02]  /*1830*/  MUFU.RCP R7, R7 ;  /* 0x0000000700077308 */ /* 0x000e240000001000 */
[C---:B0-----:R-:W-:Y:S01]  /*1840*/  FMUL.FTZ R10, R7.reuse, R10 ;  /* 0x0000000a070a7220 */ /* 0x041fe20000410000 */
[----:B------:R-:W-:Y:S01]  /*1850*/  FMUL.FTZ R11, R7, R4 ;  /* 0x00000004070b7220 */ /* 0x000fe20000410000 */
[----:B------:R-:W-:Y:S06]  /*1860*/  BRA `(.L_x_4907) ;  /* 0x0000000000347947 */ /* 0x000fec0003800000 */
.L_x_4906:
[----:B------:R-:W0:Y:S08]  /*1870*/  MUFU.RCP R7, R7 ;  /* 0x0000000700077308 */ /* 0x000e300000001000 */
[----:B------:R-:W1:Y:S01]  /*1880*/  MUFU.RCP R6, R6 ;  /* 0x0000000600067308 */ /* 0x000e620000001000 */
[----:B0----5:R-:W-:Y:S01]  /*1890*/  FMUL.FTZ R10, R4, R7 ;  /* 0x00000007040a7220 */ /* 0x021fe20000410000 */
[----:B-1----:R-:W-:Y:S01]  /*18a0*/  FMUL.FTZ R11, R5, R6 ;  /* 0x00000006050b7220 */ /* 0x002fe20000410000 */
[----:B------:R-:W-:Y:S06]  /*18b0*/  BRA `(.L_x_4907) ;  /* 0x0000000000207947 */ /* 0x000fec0003800000 */
.L_x_4905:
[----:B------:R-:W0:Y:S02]  /*18c0*/  MUFU.RCP R7, R9 ;  /* 0x0000000900077308 */ /* 0x000e240000001000 */
[----:B0-----:R-:W-:-:S04]  /*18d0*/  FMUL.FTZ R6, R8, R7 ;  /* 0x0000000708067220 */ /* 0x001fc80000410000 */
[-C--:B------:R-:W-:Y:S01]  /*18e0*/  FFMA.FTZ R7, R8, R6.reuse, R9 ;  /* 0x0000000608077223 */ /* 0x080fe20000010009 */
[-C--:B-----5:R-:W-:Y:S01]  /*18f0*/  FFMA.FTZ R8, R4, R6.reuse, R5 ;  /* 0x0000000604087223 */ /* 0x0a0fe20000010005 */
[----:B------:R-:W-:-:S04]  /*1900*/  FFMA.FTZ R4, R5, R6, -R4 ;  /* 0x0000000605047223 */ /* 0x000fc80000010804 */
[----:B------:R-:W0:Y:S02]  /*1910*/  MUFU.RCP R7, R7 ;  /* 0x0000000700077308 */ /* 0x000e240000001000 */
[C---:B0-----:R-:W-:Y:S01]  /*1920*/  FMUL.FTZ R10, R7.reuse, R8 ;  /* 0x00000008070a7220 */ /* 0x041fe20000410000 */
[----:B------:R-:W-:-:S07]  /*1930*/  FMUL.FTZ R11, R7, R4 ;  /* 0x00000004070b7220 */ /* 0x000fce0000410000 */
.L_x_4907:
[----:B------:R-:W-:Y:S05]  /*1940*/  BSYNC B1 ;  /* 0x0000000000017941 */ /* 0x000fea0003800000 */
.L_x_4904:
[----:B------:R0:W-:Y:S01]  /*1950*/  STG.E.64 desc[UR4][R2.64], R10 ;  /* 0x0000000a02007986 */ /* 0x0001e2000c101b04 */
[----:B------:R-:W-:-:S07]  /*1960*/  IADD3 R9, R0, 0x80, RZ ;  /* 0x0000008000097810 */ /* 0x000fce0007ffe0ff */
.L_x_4902:
[----:B------:R-:W-:Y:S05]  /*1970*/  BSYNC B0 ;  /* 0x0000000000007941 */ /* 0x000fea0003800000 */
.L_x_4901:
[----:B------:R-:W-:-:S13]  /*1980*/  ISETP.GE.AND P0, PT, R9, UR6, PT ;  /* 0x0000000609007c0c */ /* 0x000fda000bf06270 */
[----:B------:R-:W-:Y:S05]  /*1990*/  @P0 EXIT ;  /* 0x000000000000094d */ /* 0x000fea0003800000 */
[----:B------:R-:W1:Y:S01]  /*19a0*/  LDC R8, c[0x0][0x218] ;  /* 0x00008600ff087b82 */ /* 0x000e620000000800 */
[----:B------:R-:W-:Y:S01]  /*19b0*/  HFMA2.MMA R0, -RZ, RZ, 0, 0 ;  /* 0x00000000ff007435 */ /* 0x000fe200000001ff */
        /* <DEDUP_REMOVED lines=334> */
[----:B------:R-:W-:-:S03]  /*2ea0*/  @P0 MOV R8, RZ ;  /* 0x000000ff00080202 */ /* 0x000fc60000000f00 */
[----:B------:R-:W1:Y:S08]  /*2eb0*/  @P0 LDC R13, c[0x0][0x33c] ;  /* 0x0000cf00ff0d0b82 */ /* 0x000e700000000800 */
[----:B------:R-:W2:Y:S08]  /*2ec0*/  @P0 LDC.64 R6, c[0x0][0x468] ;  /* 0x00011a00ff060b82 */ /* 0x000eb00000000a00 */
[----:B------:R-:W3:Y:S01]  /*2ed0*/  @P0 LDC R12, c[0x0][0x470] ;  /* 0x00011c00ff0c0b82 */ /* 0x000ee20000000800 */
[----:B0-----:R-:W-:-:S05]  /*2ee0*/  @P0 IMAD.HI.U32 R4, R9, R10, R8 ;  /* 0x0000000a09040227 */ /* 0x001fca00078e0008 */
[----:B------:R-:W-:Y:S02]  /*2ef0*/  @P0 SHF.R.U32.HI R4, RZ, R11, R4 ;  /* 0x0000000bff040219 */ /* 0x000fe40000011604 */
[----:B------:R-:W-:Y:S02]  /*2f00*/  IADD3 R11, -R9, RZ, RZ ;  /* 0x000000ff090b7210 */ /* 0x000fe40007ffe1ff */
[----:B------:R-:W-:-:S03]  /*2f10*/  @P0 IADD3 R8, -R4, RZ, RZ ;  /* 0x000000ff04080210 */ /* 0x000fc60007ffe1ff */
[----:B------:R-:W-:Y:S01]  /*2f20*/  IMAD R5, R11, UR8, R5 ;  /* 0x000000080b057c24 */ /* 0x000fe2000f8e0205 */
[----:B------:R-:W-:Y:S01]  /*2f30*/  ULDC.64 UR8, c[0x0][0x460] ;  /* 0x0001180000087ab9 */ /* 0x000fe20000000a00 */
[----:B-1----:R-:W-:Y:S02]  /*2f40*/  @P0 IMAD R9, R13, R8, R9 ;  /* 0x000000080d090224 */ /* 0x002fe400078e0209 */
[C---:B------:R-:W-:Y:S02]  /*2f50*/  IMAD R3, R5.reuse, UR6, R3 ;  /* 0x0000000605037c24 */ /* 0x040fe4000f8e0203 */
[C---:B------:R-:W-:Y:S02]  /*2f60*/  IMAD R0, R5.reuse, UR8, R0 ;  /* 0x0000000805007c24 */ /* 0x040fe4000f8e0200 */
[----:B------:R-:W-:Y:S02]  /*2f70*/  IMAD R2, R5, UR9, R2 ;  /* 0x0000000905027c24 */ /* 0x000fe4000f8e0202 */
[----:B--2---:R-:W-:-:S02]  /*2f80*/  @P0 IMAD R3, R9, R6, R3 ;  /* 0x0000000609030224 */ /* 0x004fc400078e0203 */
[C---:B------:R-:W-:Y:S02]  /*2f90*/  @P0 IMAD R0, R9.reuse, R7, R0 ;  /* 0x0000000709000224 */ /* 0x040fe400078e0200 */
[----:B---3--:R-:W-:-:S07]  /*2fa0*/  @P0 IMAD R2, R9, R12, R2 ;  /* 0x0000000c09020224 */ /* 0x008fce00078e0202 */
.L_x_4908:
        /* <DEDUP_REMOVED lines=28> */
.L_x_4911:
[----:B------:R-:W0:Y:S08]  /*3170*/  MUFU.RCP R7, R7 ;  /* 0x0000000700077308 */ /* 0x000e300000001000 */
[----:B------:R-:W1:Y:S01]  /*3180*/  MUFU.RCP R0, R0 ;  /* 0x0000000000007308 */ /* 0x000e620000001000 */
[----:B0----5:R-:W-:Y:S01]  /*3190*/  FMUL.FTZ R4, R4, R7 ;  /* 0x0000000704047220 */ /* 0x021fe20000410000 */
[----:B-1----:R-:W-:Y:S01]  /*31a0*/  FMUL.FTZ R5, R5, R0 ;  /* 0x0000000005057220 */ /* 0x002fe20000410000 */
[----:B------:R-:W-:Y:S06]  /*31b0*/  BRA `(.L_x_4912) ;  /* 0x0000000000207947 */ /* 0x000fec0003800000 */
.L_x_4910:
        /* <DEDUP_REMOVED lines=8> */
.L_x_4912:
[----:B------:R-:W-:Y:S05]  /*3240*/  BSYNC B0 ;  /* 0x0000000000007941 */ /* 0x000fea0003800000 */
.L_x_4909:
[----:B------:R-:W-:Y:S01]  /*3250*/  STG.E.64 desc[UR4][R2.64], R4 ;  /* 0x0000000402007986 */ /* 0x000fe2000c101b04 */
[----:B------:R-:W-:Y:S05]  /*3260*/  EXIT ;  /* 0x000000000000794d */ /* 0x000fea0003800000 */
.L_x_4913:
        /* <DEDUP_REMOVED lines=9> */
.L_x_19362:


//--------------------- .text._ZN2at6native27unrolled_elementwise_kernelINS0_13BinaryFunctorIN3c107complexIfEES5_S5_NS0_15binary_internal10DivFunctorIS5_EEEESt5arrayIPcLm3EELi4E23TrivialOffsetCalculatorILi2EjESD_ILi1EjENS0_6memory15LoadWithoutCastENSG_16StoreWithoutCastEEEviT_T0_T2_T3_T4_T5_ --------------------------
	.section	.text._ZN2at6native27unrolled_elementwise_kernelINS0_13BinaryFunctorIN3c107complexIfEES5_S5_NS0_15binary_internal10DivFunctorIS5_EEEESt5arrayIPcLm3EELi4E23TrivialOffsetCalculatorILi2EjESD_ILi1EjENS0_6memory15LoadWithoutCastENSG_16StoreWithoutCastEEEviT_T0_T2_T3_T4_T5_,"ax",@progbits
	.align	128
        .global         _ZN2at6native27unrolled_elementwise_kernelINS0_13BinaryFunctorIN3c107complexIfEES5_S5_NS0_15binary_internal10DivFunctorIS5_EEEESt5arrayIPcLm3EELi4E23TrivialOffsetCalculatorILi2EjESD_ILi1EjENS0_6memory15LoadWithoutCastENSG_16StoreWithoutCastEEEviT_T0_T2_T3_T4_T5_
        .type           _ZN2at6native27unrolled_elementwise_kernelINS0_13BinaryFunctorIN3c107complexIfEES5_S5_NS0_15binary_internal10DivFunctorIS5_EEEESt5arrayIPcLm3EELi4E23TrivialOffsetCalculatorILi2EjESD_ILi1EjENS0_6memory15LoadWithoutCastENSG_16StoreWithoutCastEEEviT_T0_T2_T3_T4_T5_,@function
        .size           _ZN2at6native27unrolled_elementwise_kernelINS0_13BinaryFunctorIN3c107complexIfEES5_S5_NS0_15binary_internal10DivFunctorIS5_EEEESt5arrayIPcLm3EELi4E23TrivialOffsetCalculatorILi2EjESD_ILi1EjENS0_6memory15LoadWithoutCastENSG_16StoreWithoutCastEEEviT_T0_T2_T3_T4_T5_,(.L_x_19363 - _ZN2at6native27unrolled_elementwise_kernelINS0_13BinaryFunctorIN3c107complexIfEES5_S5_NS0_15binary_internal10DivFunctorIS5_EEEESt5arrayIPcLm3EELi4E23TrivialOffsetCalculatorILi2EjESD_ILi1EjENS0_6memory15LoadWithoutCastENSG_16StoreWithoutCastEEEviT_T0_T2_T3_T4_T5_)
        .other          _ZN2at6native27unrolled_elementwise_kernelINS0_13BinaryFunctorIN3c107complexIfEES5_S5_NS0_15binary_internal10DivFunctorIS5_EEEESt5arrayIPcLm3EELi4E23TrivialOffsetCalculatorILi2EjESD_ILi1EjENS0_6memory15LoadWithoutCastENSG_16StoreWithoutCastEEEviT_T0_T2_T3_T4_T5_,@"STO_CUDA_ENTRY STV_DEFAULT"
_ZN2at6native27unrolled_elementwise_kernelINS0_13BinaryFunctorIN3c107complexIfEES5_S5_NS0_15binary_internal10DivFunctorIS5_EEEESt5arrayIPcLm3EELi4E23TrivialOffsetCalculatorILi2EjESD_ILi1EjENS0_6memory15LoadWithoutCastENSG_16StoreWithoutCastEEEviT_T0_T2_T3_T4_T5_:
.text._ZN2at6native27unrolled_elementwise_kernelINS0_13BinaryFunctorIN3c107complexIfEES5_S5_NS0_15binary_internal10DivFunctorIS5_EEEESt5arrayIPcLm3EELi4E23TrivialOffsetCalculatorILi2EjESD_ILi1EjENS0_6memory15LoadWithoutCastENSG_16StoreWithoutCastEEEviT_T0_T2_T3_T4_T5_:
[----:B------:R-:W-:Y:S01]  /*0000*/  LDC R1, c[0x0][0x28] ;  /* 0x00000a00ff017b82 */ /* 0x000fe20000000800 */
[----:B------:R-:W0:Y:S07]  /*0010*/  S2R R0, SR_CTAID.X ;  /* 0x0000000000007919 */ /* 0x000e2e0000002500 */
[----:B------:R-:W0:Y:S01]  /*0020*/  LDC R5, c[0x0][0x210] ;  /* 0x00008400ff057b82 */ /* 0x000e220000000800 */
[----:B------:R-:W-:Y:S01]  /*0030*/  CS2R R8, SRZ ;  /* 0x0000000000087805 */ /* 0x000fe2000001ff00 */
[----:B------:R-:W-:Y:S01]  /*0040*/  ULDC.64 UR4, c[0x0][0x208] ;  /* 0x0000820000047ab9 */ /* 0x000fe20000000a00 */
[----:B------:R-:W1:Y:S01]  /*0050*/  S2R R3, SR_TID.X ;  /* 0x0000000000037919 */ /* 0x000e620000002100 */
[----:B0-----:R-:W-:Y:S01]  /*0060*/  IMAD R2, R0, -0x200, R5 ;  /* 0xfffffe0000027824 */ /* 0x001fe200078e0205 */
[----:B-1----:R-:W-:-:S04]  /*0070*/  MOV R5, R3 ;  /* 0x0000000300057202 */ /* 0x002fc80000000f00 */
[----:B------:R-:W-:-:S13]  /*0080*/  ISETP.GE.AND P2, PT, R3, R2, PT ;  /* 0x000000020300720c */ /* 0x000fda0003f46270 */
[----:B------:R-:W-:Y:S01]  /*0090*/  @!P2 LEA R7, R0, R5, 0x9 ;  /* 0x000000050007a211 */ /* 0x000fe200078e48ff */
[----:B------:R-:W0:Y:S01]  /*00a0*/  @!P2 LDC.64 R16, c[0x0][0x228] ;  /* 0x00008a00ff10ab82 */ /* 0x000e220000000a00 */
[----:B------:R-:W-:-:S04]  /*00b0*/  @!P2 IADD3 R5, R5, 0x80, RZ ;  /* 0x000000800505a810 */ /* 0x000fc80007ffe0ff */
[C---:B------:R-:W-:Y:S02]  /*00c0*/  ISETP.GE.AND P0, PT, R5.reuse, R2, PT ;  /* 0x000000020500720c */ /* 0x040fe40003f06270 */
[----:B------:R-:W-:Y:S01]  /*00d0*/  CS2R R26, SRZ ;  /* 0x00000000001a7805 */ /* 0x000fe2000001ff00 */
[----:B------:R-:W1:Y:S10]  /*00e0*/  @!P2 LDC.64 R14, c[0x0][0x220] ;  /* 0x00008800ff0eab82 */ /* 0x000e740000000a00 */
[----:B------:R-:W-:Y:S01]  /*00f0*/  @!P0 LEA R29, R0, R5, 0x9 ;  /* 0x00000005001d8211 */ /* 0x000fe200078e48ff */
[----:B------:R-:W2:Y:S01]  /*0100*/  @!P0 LDC.64 R10, c[0x0][0x220] ;  /* 0x00008800ff0a8b82 */ /* 0x000ea20000000a00 */
[----:B------:R-:W-:-:S04]  /*0110*/  @!P0 IADD3 R5, R5, 0x80, RZ ;  /* 0x0000008005058810 */ /* 0x000fc80007ffe0ff */
[----:B------:R-:W-:Y:S01]  /*0120*/  ISETP.GE.AND P3, PT, R5, R2, PT ;  /* 0x000000020500720c */ /* 0x000fe20003f66270 */
[C---:B0-----:R-:W-:Y:S02]  /*0130*/  @!P2 IMAD.WIDE.U32 R16, R7.reuse, 0x8, R16 ;  /* 0x000000080710a825 */ /* 0x041fe400078e0010 */
[----:B------:R-:W0:Y:S03]  /*0140*/  @!P0 LDC.64 R12, c[0x0][0x228] ;  /* 0x00008a00ff0c8b82 */ /* 0x000e260000000a00 */
[----:B------:R3:W5:Y:S01]  /*0150*/  @!P2 LDG.E.64 R8, desc[UR4][R16.64] ;  /* 0x000000041008a981 */ /* 0x000762000c1e1b00 */
[----:B-1----:R-:W-:Y:S01]  /*0160*/  @!P2 IMAD.WIDE.U32 R14, R7, 0x8, R14 ;  /* 0x00000008070ea825 */ /* 0x002fe200078e000e */
[----:B------:R-:W-:-:S05]  /*0170*/  CS2R R6, SRZ ;  /* 0x0000000000067805 */ /* 0x000fca000001ff00 */
[----:B------:R-:W-:Y:S01]  /*0180*/  @!P3 LEA R4, R0, R5, 0x9 ;  /* 0x000000050004b211 */ /* 0x000fe200078e48ff */
[----:B------:R-:W1:Y:S01]  /*0190*/  @!P3 LDC.64 R18, c[0x0][0x220] ;  /* 0x00008800ff12bb82 */ /* 0x000e620000000a00 */
[----:B------:R-:W-:-:S07]  /*01a0*/  @!P3 IADD3 R5, R5, 0x80, RZ ;  /* 0x000000800505b810 */ /* 0x000fce0007ffe0ff */
[----:B------:R-:W4:Y:S01]  /*01b0*/  @!P3 LDC.64 R20, c[0x0][0x228] ;  /* 0x00008a00ff14bb82 */ /* 0x000f220000000a00 */
[----:B------:R-:W-:Y:S01]  /*01c0*/  ISETP.GE.AND P1, PT, R5, R2, PT ;  /* 0x000000020500720c */ /* 0x000fe20003f26270 */
[----:B--2---:R-:W-:Y:S01]  /*01d0*/  @!P0 IMAD.WIDE.U32 R10, R29, 0x8, R10 ;  /* 0x000000081d0a8825 */ /* 0x004fe200078e000a */
[----:B---3--:R-:W-:Y:S01]  /*01e0*/  CS2R R16, SRZ ;  /* 0x0000000000107805 */ /* 0x008fe2000001ff00 */
[----:B------:R-:W5:Y:S04]  /*01f0*/  @!P2 LDG.E.64 R6, desc[UR4][R14.64] ;  /* 0x000000040e06a981 */ /* 0x000f68000c1e1b00 */
[----:B------:R2:W5:Y:S06]  /*0200*/  @!P0 LDG.E.64 R26, desc[UR4][R10.64] ;  /* 0x000000040a1a8981 */ /* 0x00056c000c1e1b00 */
[----:B------:R-:W3:Y:S08]  /*0210*/  @!P1 LDC.64 R22, c[0x0][0x220] ;  /* 0x00008800ff169b82 */ /* 0x000ef00000000a00 */
[----:B------:R-:W0:Y:S01]  /*0220*/  @!P1 LDC.64 R24, c[0x0][0x228] ;  /* 0x00008a00ff189b82 */ /* 0x000e220000000a00 */
[----:B------:R-:W-:Y:S01]  /*0230*/  @!P1 LEA R5, R0, R5, 0x9 ;  /* 0x0000000500059211 */ /* 0x000fe200078e48ff */
[----:B-1----:R-:W-:Y:S01]  /*0240*/  @!P3 IMAD.WIDE.U32 R18, R4, 0x8, R18 ;  /* 0x000000080412b825 */ /* 0x002fe200078e0012 */
[----:B--2---:R-:W-:-:S03]  /*0250*/  CS2R R10, SRZ ;  /* 0x00000000000a7805 */ /* 0x004fc6000001ff00 */
[----:B----4-:R-:W-:-:S05]  /*0260*/  @!P3 IMAD.WIDE.U32 R20, R4, 0x8, R20 ;  /* 0x000000080414b825 */ /* 0x010fca00078e0014 */
[----:B------:R-:W5:Y:S01]  /*0270*/  @!P3 LDG.E.64 R16, desc[UR4][R20.64] ;  /* 0x000000041410b981 */ /* 0x000f62000c1e1b00 */
[----:B---3--:R-:W-:-:S05]  /*0280*/  @!P1 IMAD.WIDE.U32 R22, R5, 0x8, R22 ;  /* 0x0000000805169825 */ /* 0x008fca00078e0016 */
[----:B------:R-:W5:Y:S01]  /*0290*/  @!P1 LDG.E.64 R10, desc[UR4][R22.64] ;  /* 0x00000004160a9981 */ /* 0x000f62000c1e1b00 */
[----:B0-----:R-:W-:Y:S01]  /*02a0*/  @!P1 IMAD.WIDE.U32 R24, R5, 0x8, R24 ;  /* 0x0000000805189825 */ /* 0x001fe200078e0018 */
[----:B------:R-:W-:-:S06]  /*02b0*/  CS2R R4, SRZ ;  /* 0x0000000000047805 */ /* 0x000fcc000001ff00 */
[----:B------:R-:W5:Y:S01]  /*02c0*/  @!P1 LDG.E.64 R4, desc[UR4][R24.64] ;  /* 0x0000000418049981 */ /* 0x000f62000c1e1b00 */
[----:B------:R-:W-:Y:S01]  /*02d0*/  @!P0 IMAD.WIDE.U32 R12, R29, 0x8, R12 ;  /* 0x000000081d0c8825 */ /* 0x000fe200078e000c */
[----:B------:R-:W-:Y:S02]  /*02e0*/  CS2R R28, SRZ ;  /* 0x00000000001c7805 */ /* 0x000fe4000001ff00 */
[----:B------:R-:W-:Y:S01]  /*02f0*/  CS2R R14, SRZ ;  /* 0x00000000000e7805 */ /* 0x000fe2000001ff00 */
[----:B------:R-:W-:Y:S03]  /*0300*/  BSSY B0, `(.L_x_4914) ;  /* 0x0000023000007945 */ /* 0x000fe60003800000 */
[----:B------:R0:W5:Y:S04]  /*0310*/  @!P0 LDG.E.64 R28, desc[UR4][R12.64] ;  /* 0x000000040c1c8981 */ /* 0x000168000c1e1b00 */
[----:B------:R1:W5:Y:S01]  /*0320*/  @!P3 LDG.E.64 R14, desc[UR4][R18.64] ;  /* 0x00000004120eb981 */ /* 0x000362000c1e1b00 */
[----:B0-----:R-:W-:Y:S01]  /*0330*/  HFMA2.MMA R13, -RZ, RZ, 0, 0 ;  /* 0x00000000ff0d7435 */ /* 0x001fe200000001ff */
[----:B-1----:R-:W-:Y:S01]  /*0340*/  CS2R R18, SRZ ;  /* 0x0000000000127805 */ /* 0x002fe2000001ff00 */
[----:B------:R-:W-:Y:S09]  /*0350*/  @P2 BRA `(.L_x_4915) ;  /* 0x0000000000742947 */ /* 0x000ff20003800000 */
[----:B-----5:R-:W-:-:S13]  /*0360*/  FSETP.GE.FTZ.AND P0, PT, |R8|, |R9|, PT ;  /* 0x400000090800720b */ /* 0x020fda0003f16200 */
        /* <DEDUP_REMOVED lines=15> */
.L_x_4917:
[----:B------:R-:W0:Y:S08]  /*0460*/  MUFU.RCP R9, R12 ;  /* 0x0000000c00097308 */ /* 0x000e300000001000 */
[----:B------:R-:W1:Y:S01]  /*0470*/  MUFU.RCP R8, R20 ;  /* 0x0000001400087308 */ /* 0x000e620000001000 */
[----:B0-----:R-:W-:Y:S01]  /*0480*/  FMUL.FTZ R18, R9, R6 ;  /* 0x0000000609127220 */ /* 0x001fe20000410000 */
[----:B-1----:R-:W-:Y:S01]  /*0490*/  FMUL.FTZ R19, R8, R7 ;  /* 0x0000000708137220 */ /* 0x002fe20000410000 */
[----:B------:R-:W-:Y:S06]  /*04a0*/  BRA `(.L_x_4915) ;  /* 0x0000000000207947 */ /* 0x000fec0003800000 */
.L_x_4916:
        /* <DEDUP_REMOVED lines=8> */
.L_x_4915:
[----:B------:R-:W-:Y:S05]  /*0530*/  BSYNC B0 ;  /* 0x0000000000007941 */ /* 0x000fea0003800000 */
.L_x_4914:
[----:B------:R-:W-:Y:S01]  /*0540*/  IADD3 R21, R3, 0x80, RZ ;  /* 0x0000008003157810 */ /* 0x000fe20007ffe0ff */
[----:B------:R-:W-:Y:S01]  /*0550*/  BSSY B0, `(.L_x_4918) ;  /* 0x0000021000007945 */ /* 0x000fe20003800000 */
[----:B------:R-:W-:Y:S02]  /*0560*/  MOV R12, RZ ;  /* 0x000000ff000c7202 */ /* 0x000fe40000000f00 */
[----:B------:R-:W-:-:S13]  /*0570*/  ISETP.GE.AND P0, PT, R21, R2, PT ;  /* 0x000000021500720c */ /* 0x000fda0003f06270 */
[----:B------:R-:W-:Y:S05]  /*0580*/  @P0 BRA `(.L_x_4919) ;  /* 0x0000000000740947 */ /* 0x000fea0003800000 */
        /* <DEDUP_REMOVED lines=16> */
.L_x_4921:
[----:B------:R-:W0:Y:S08]  /*0690*/  MUFU.RCP R7, R7 ;  /* 0x0000000700077308 */ /* 0x000e300000001000 */
[----:B------:R-:W1:Y:S01]  /*06a0*/  MUFU.RCP R6, R6 ;  /* 0x0000000600067308 */ /* 0x000e620000001000 */
[----:B0-----:R-:W-:Y:S01]  /*06b0*/  FMUL.FTZ R12, R7, R26 ;  /* 0x0000001a070c7220 */ /* 0x001fe20000410000 */
[----:B-1----:R-:W-:Y:S01]  /*06c0*/  FMUL.FTZ R13, R6, R27 ;  /* 0x0000001b060d7220 */ /* 0x002fe20000410000 */
[----:B------:R-:W-:Y:S06]  /*06d0*/  BRA `(.L_x_4919) ;  /* 0x0000000000207947 */ /* 0x000fec0003800000 */
.L_x_4920:
        /* <DEDUP_REMOVED lines=8> */
.L_x_4919:
[----:B------:R-:W-:Y:S05]  /*0760*/  BSYNC B0 ;  /* 0x0000000000007941 */ /* 0x000fea0003800000 */
.L_x_4918:
[----:B-----5:R-:W-:Y:S01]  /*0770*/  IADD3 R7, R3, 0x100, RZ ;  /* 0x0000010003077810 */ /* 0x020fe20007ffe0ff */
[----:B------:R-:W-:Y:S01]  /*0780*/  BSSY B0, `(.L_x_4922) ;  /* 0x0000022000007945 */ /* 0x000fe20003800000 */
[----:B------:R-:W-:Y:S02]  /*0790*/  CS2R R8, SRZ ;  /* 0x0000000000087805 */ /* 0x000fe4000001ff00 */
[----:B------:R-:W-:Y:S01]  /*07a0*/  ISETP.GE.AND P0, PT, R7, R2, PT ;  /* 0x000000020700720c */ /* 0x000fe20003f06270 */
[----:B------:R-:W-:-:S12]  /*07b0*/  HFMA2.MMA R7, -RZ, RZ, 0, 0 ;  /* 0x00000000ff077435 */ /* 0x000fd800000001ff */
        /* <DEDUP_REMOVED lines=17> */
.L_x_4925:
[----:B------:R-:W0:Y:S08]  /*08d0*/  MUFU.RCP R9, R20 ;  /* 0x0000001400097308 */ /* 0x000e300000001000 */
[----:B------:R-:W1:Y:S01]  /*08e0*/  MUFU.RCP R6, R6 ;  /* 0x0000000600067308 */ /* 0x000e620000001000 */
[----:B0-----:R-:W-:Y:S01]  /*08f0*/  FMUL.FTZ R8, R9, R14 ;  /* 0x0000000e09087220 */ /* 0x001fe20000410000 */
[----:B-1----:R-:W-:Y:S01]  /*0900*/  FMUL.FTZ R9, R6, R15 ;  /* 0x0000000f06097220 */ /* 0x002fe20000410000 */
[----:B------:R-:W-:Y:S06]  /*0910*/  BRA `(.L_x_4923) ;  /* 0x0000000000207947 */ /* 0x000fec0003800000 */
.L_x_4924:
        /* <DEDUP_REMOVED lines=8> */
.L_x_4923:
[----:B------:R-:W-:Y:S05]  /*09a0*/  BSYNC B0 ;  /* 0x0000000000007941 */ /* 0x000fea0003800000 */
.L_x_4922:
[----:B------:R-:W-:Y:S01]  /*09b0*/  IADD3 R15, R3, 0x180, RZ ;  /* 0x00000180030f7810 */ /* 0x000fe20007ffe0ff */
[----:B------:R-:W-:Y:S01]  /*09c0*/  BSSY B0, `(.L_x_4926) ;  /* 0x0000021000007945 */ /* 0x000fe20003800000 */
[----:B------:R-:W-:Y:S02]  /*09d0*/  MOV R6, RZ ;  /* 0x000000ff00067202 */ /* 0x000fe40000000f00 */
        /* <DEDUP_REMOVED lines=18> */
.L_x_4929:
[----:B------:R-:W0:Y:S08]  /*0b00*/  MUFU.RCP R5, R14 ;  /* 0x0000000e00057308 */ /* 0x000e300000001000 */
[----:B------:R-:W1:Y:S01]  /*0b10*/  MUFU.RCP R4, R15 ;  /* 0x0000000f00047308 */ /* 0x000e620000001000 */
[----:B0-----:R-:W-:Y:S01]  /*0b20*/  FMUL.FTZ R6, R5, R10 ;  /* 0x0000000a05067220 */ /* 0x001fe20000410000 */
[----:B-1----:R-:W-:Y:S01]  /*0b30*/  FMUL.FTZ R7, R4, R11 ;  /* 0x0000000b04077220 */ /* 0x002fe20000410000 */
[----:B------:R-:W-:Y:S06]  /*0b40*/  BRA `(.L_x_4927) ;  /* 0x0000000000207947 */ /* 0x000fec0003800000 */
.L_x_4928:
        /* <DEDUP_REMOVED lines=8> */
.L_x_4927:
[----:B------:R-:W-:Y:S05]  /*0bd0*/  BSYNC B0 ;  /* 0x0000000000007941 */ /* 0x000fea0003800000 */
.L_x_4926:
[----:B------:R-:W-:Y:S01]  /*0be0*/  ISETP.GE.AND P0, PT, R3, R2, PT ;  /* 0x000000020300720c */ /* 0x000fe20003f06270 */
[----:B------:R-:W-:Y:S04]  /*0bf0*/  BSSY B0, `(.L_x_4930) ;  /* 0x0000017000007945 */ /* 0x000fe80003800000 */
[----:B------:R-:W-:Y:S08]  /*0c00*/  BSSY B1, `(.L_x_4931) ;  /* 0x000000f000017945 */ /* 0x000ff00003800000 */
[----:B------:R-:W-:Y:S05]  /*0c10*/  @P0 BRA `(.L_x_4932) ;  /* 0x0000000000340947 */ /* 0x000fea0003800000 */
[----:B------:R-:W0:Y:S01]  /*0c20*/  LDC.64 R4, c[0x0][0x218] ;  /* 0x00008600ff047b82 */ /* 0x000e220000000a00 */
[----:B------:R-:W-:-:S05]  /*0c30*/  LEA R3, R0, R3, 0x9 ;  /* 0x0000000300037211 */ /* 0x000fca00078e48ff */
[----:B0-----:R-:W-:Y:S01]  /*0c40*/  IMAD.WIDE.U32 R4, R3, 0x8, R4 ;  /* 0x0000000803047825 */ /* 0x001fe200078e0004 */
[----:B------:R-:W-:-:S04]  /*0c50*/  MOV R3, R21 ;  /* 0x0000001500037202 */ /* 0x000fc80000000f00 */
[----:B------:R0:W-:Y:S01]  /*0c60*/  STG.E.64 desc[UR4][R4.64], R18 ;  /* 0x0000001204007986 */ /* 0x0001e2000c101b04 */
[----:B------:R-:W-:-:S13]  /*0c70*/  ISETP.GE.AND P0, PT, R3, R2, PT ;  /* 0x000000020300720c */ /* 0x000fda0003f06270 */
[----:B------:R-:W-:Y:S05]  /*0c80*/  @P0 BREAK B1 ;  /* 0x0000000000010942 */ /* 0x000fea0003800000 */
[----:B0-----:R-:W-:Y:S05]  /*0c90*/  @P0 BRA `(.L_x_4933) ;  /* 0x0000000000300947 */ /* 0x001fea0003800000 */
[----:B------:R-:W0:Y:S01]  /*0ca0*/  LDC.64 R4, c[0x0][0x218] ;  /* 0x00008600ff047b82 */ /* 0x000e220000000a00 */
[----:B------:R-:W-:Y:S02]  /*0cb0*/  LEA R11, R0, R3, 0x9 ;  /* 0x00000003000b7211 */ /* 0x000fe400078e48ff */
[----:B------:R-:W-:-:S03]  /*0cc0*/  IADD3 R3, R3, 0x80, RZ ;  /* 0x0000008003037810 */ /* 0x000fc60007ffe0ff */
[----:B0-----:R-:W-:-:S05]  /*0cd0*/  IMAD.WIDE.U32 R4, R11, 0x8, R4 ;  /* 0x000000080b047825 */ /* 0x001fca00078e0004 */
[----:B------:R0:W-:Y:S02]  /*0ce0*/  STG.E.64 desc[UR4][R4.64], R12 ;  /* 0x0000000c04007986 */ /* 0x0001e4000c101b04 */
.L_x_4932:
[----:B------:R-:W-:Y:S05]  /*0cf0*/  BSYNC B1 ;  /* 0x0000000000017941 */ /* 0x000fea0003800000 */
.L_x_4931:
[----:B------:R-:W-:-:S13]  /*0d00*/  ISETP.GE.AND P0, PT, R3, R2, PT ;  /* 0x000000020300720c */ /* 0x000fda0003f06270 */
[----:B0-----:R-:W0:Y:S01]  /*0d10*/  @!P0 LDC.64 R4, c[0x0][0x218] ;  /* 0x00008600ff048b82 */ /* 0x001e220000000a00 */
[----:B------:R-:W-:Y:S02]  /*0d20*/  @!P0 LEA R11, R0, R3, 0x9 ;  /* 0x00000003000b8211 */ /* 0x000fe400078e48ff */
[----:B------:R-:W-:-:S03]  /*0d30*/  @!P0 IADD3 R3, R3, 0x80, RZ ;  /* 0x0000008003038810 */ /* 0x000fc60007ffe0ff */
[----:B0-----:R-:W-:-:S05]  /*0d40*/  @!P0 IMAD.WIDE.U32 R4, R11, 0x8, R4 ;  /* 0x000000080b048825 */ /* 0x001fca00078e0004 */
[----:B------:R0:W-:Y:S02]  /*0d50*/  @!P0 STG.E.64 desc[UR4][R4.64], R8 ;  /* 0x0000000804008986 */ /* 0x0001e4000c101b04 */
.L_x_4933:
[----:B------:R-:W-:Y:S05]  /*0d60*/  BSYNC B0 ;  /* 0x0000000000007941 */ /* 0x000fea0003800000 */
.L_x_4930:
[----:B------:R-:W-:Y:S05]  /*0d70*/  WARPSYNC.ALL ;  /* 0x0000000000007948 */ /* 0x000fea0003800000 */
[----:B------:R-:W-:-:S13]  /*0d80*/  ISETP.GE.AND P0, PT, R3, R2, PT ;  /* 0x000000020300720c */ /* 0x000fda0003f06270 */
[----:B------:R-:W-:Y:S05]  /*0d90*/  @P0 EXIT ;  /* 0x000000000000094d */ /* 0x000fea0003800000 */
[----:B0-----:R-:W0:Y:S01]  /*0da0*/  LDC.64 R4, c[0x0][0x218] ;  /* 0x00008600ff047b82 */ /* 0x001e220000000a00 */
[----:B------:R-:W-:-:S05]  /*0db0*/  LEA R3, R0, R3, 0x9 ;  /* 0x0000000300037211 */ /* 0x000fca00078e48ff */
[----:B0-----:R-:W-:-:S05]  /*0dc0*/  IMAD.WIDE.U32 R2, R3, 0x8, R4 ;  /* 0x0000000803027825 */ /* 0x001fca00078e0004 */
[----:B------:R-:W-:Y:S01]  /*0dd0*/  STG.E.64 desc[UR4][R2.64], R6 ;  /* 0x0000000602007986 */ /* 0x000fe2000c101b04 */
[----:B------:R-:W-:Y:S05]  /*0de0*/  EXIT ;  /* 0x000000000000794d */ /* 0x000fea0003800000 */
.L_x_4934:
        /* <DEDUP_REMOVED lines=9> */
.L_x_19363:


//--------------------- .text._ZN2at6native29vectorized_elementwise_kernelILi2ENS0_13BinaryFunctorIN3c107complexIfEES5_S5_NS0_15binary_internal10DivFunctorIS5_EEEESt5arrayIPcLm3EEEEviT0_T1_ --------------------------
	.section	.text._ZN2at6native29vectorized_elementwise_kernelILi2ENS0_13BinaryFunctorIN3c107complexIfEES5_S5_NS0_15binary_internal10DivFunctorIS5_EEEESt5arrayIPcLm3EEEEviT0_T1_,"ax",@progbits
	.align	128
        .global         _ZN2at6native29vectorized_elementwise_kernelILi2ENS0_13BinaryFunctorIN3c107complexIfEES5_S5_NS0_15binary_internal10DivFunctorIS5_EEEESt5arrayIPcLm3EEEEviT0_T1_
        .type           _ZN2at6native29vectorized_elementwise_kernelILi2ENS0_13BinaryFunctorIN3c107complexIfEES5_S5_NS0_15binary_internal10DivFunctorIS5_EEEESt5arrayIPcLm3EEEEviT0_T1_,@function
        .size           _ZN2at6native29vectorized_elementwise_kernelILi2ENS0_13BinaryFunctorIN3c107complexIfEES5_S5_NS0_15binary_internal10DivFunctorIS5_EEEESt5arrayIPcLm3EEEEviT0_T1_,(.L_x_19364 - _ZN2at6native29vectorized_elementwise_kernelILi2ENS0_13BinaryFunctorIN3c107complexIfEES5_S5_NS0_15binary_internal10DivFunctorIS5_EEEESt5arrayIPcLm3EEEEviT0_T1_)
        .other          _ZN2at6native29vectorized_elementwise_kernelILi2ENS0_13BinaryFunctorIN3c107complexIfEES5_S5_NS0_15binary_internal10DivFunctorIS5_EEEESt5arrayIPcLm3EEEEviT0_T1_,@"STO_CUDA_ENTRY STV_DEFAULT"
_ZN2at6native29vectorized_elementwise_kernelILi2ENS0_13BinaryFunctorIN3c107complexIfEES5_S5_NS0_15binary_internal10DivFunctorIS5_EEEESt5arrayIPcLm3EEEEviT0_T1_:
.text._ZN2at6native29vectorized_elementwise_kernelILi2ENS0_13BinaryFunctorIN3c107complexIfEES5_S5_NS0_15binary_internal10DivFunctorIS5_EEEESt5arrayIPcLm3EEEEviT0_T1_:
[----:B------:R-:W-:Y:S08]  /*0000*/  LDC R1, c[0x0][0x28] ;  /* 0x00000a00ff017b82 */ /* 0x000ff00000000800 */
[----:B------:R-:W0:Y:S01]  /*0010*/  S2UR UR8, SR_CTAID.X ;  /* 0x00000000000879c3 */ /* 0x000e220000002500 */
[----:B------:R-:W-:Y:S01]  /*0020*/  ULDC UR4, c[0x0][0x210] ;  /* 0x0000840000047ab9 */ /* 0x000fe20000000800 */
[----:B------:R-:W-:Y:S01]  /*0030*/  ULDC.64 UR10, c[0x0][0x208] ;  /* 0x00008200000a7ab9 */ /* 0x000fe20000000a00 */
[----:B0-----:R-:W-:-:S04]  /*0040*/  USHF.L.U32 UR8, UR8, 0xa, URZ ;  /* 0x0000000a08087899 */ /* 0x001fc8000800063f */
[----:B------:R-:W-:-:S04]  /*0050*/  UIADD3 UR4, -UR8, UR4, URZ ;  /* 0x0000000408047290 */ /* 0x000fc8000fffe13f */
[----:B------:R-:W-:-:S06]  /*0060*/  UISETP.GE.U32.AND UP0, UPT, UR4, 0x400, UPT ;  /* 0x000004000400788c */ /* 0x000fcc000bf06070 */
[----:B------:R-:W-:-:S13]  /*0070*/  PLOP3.LUT P0, PT, PT, PT, UP0, 0x80, 0x0 ;  /* 0x000000000000781c */ /* 0x000fda0003f0f008 */
[----:B------:R-:W-:Y:S05]  /*0080*/  @!P0 BRA `(.L_x_4935) ;  /* 0x0000001000548947 */ /* 0x000fea0003800000 */
[----:B------:R-:W0:Y:S01]  /*0090*/  S2R R0, SR_TID.X ;  /* 0x0000000000007919 */ /* 0x000e220000002100 */
[----:B------:R-:W-:Y:S01]  /*00a0*/  ULDC.64 UR4, c[0x0][0x228] ;  /* 0x00008a0000047ab9 */ /* 0x000fe20000000a00 */
[----:B------:R-:W-:Y:S01]  /*00b0*/  ULDC.64 UR6, c[0x0][0x220] ;  /* 0x0000880000067ab9 */ /* 0x000fe20000000a00 */
[----:B------:R-:W-:-:S06]  /*00c0*/  UIMAD.WIDE UR4, UR8, 0x8, UR4 ;  /* 0x00000008080478a5 */ /* 0x000fcc000f8e0204 */
[----:B------:R-:W-:Y:S02]  /*00d0*/  MOV R36, UR4 ;  /* 0x0000000400247c02 */ /* 0x000fe40008000f00 */
[----:B------:R-:W-:Y:S01]  /*00e0*/  MOV R37, UR5 ;  /* 0x0000000500257c02 */ /* 0x000fe20008000f00 */
[----:B------:R-:W-:-:S06]  /*00f0*/  UIMAD.WIDE UR4, UR8, 0x8, UR6 ;  /* 0x00000008080478a5 */ /* 0x000fcc000f8e0206 */
[----:B------:R-:W-:Y:S02]  /*0100*/  MOV R2, UR4 ;  /* 0x0000000400027c02 */ /* 0x000fe40008000f00 */
[----:B------:R-:W-:Y:S01]  /*0110*/  MOV R3, UR5 ;  /* 0x0000000500037c02 */ /* 0x000fe20008000f00 */
[----:B0-----:R-:W-:-:S05]  /*0120*/  IMAD.WIDE.U32 R36, R0, 0x10, R36 ;  /* 0x0000001000247825 */ /* 0x001fca00078e0024 */
[----:B------:R-:W2:Y:S01]  /*0130*/  LDG.E.128 R4, desc[UR10][R36.64] ;  /* 0x0000000a24047981 */ /* 0x000ea2000c1e1d00 */
[----:B------:R-:W-:-:S03]  /*0140*/  IMAD.WIDE.U32 R2, R0, 0x10, R2 ;  /* 0x0000001000027825 */ /* 0x000fc600078e0002 */
[----:B------:R0:W5:Y:S04]  /*0150*/  LDG.E.128 R24, desc[UR10][R36.64+0x800] ;  /* 0x0008000a24187981 */ /* 0x000168000c1e1d00 */
[----:B------:R0:W5:Y:S04]  /*0160*/  LDG.E.128 R8, desc[UR10][R2.64] ;  /* 0x0000000a02087981 */ /* 0x000168000c1e1d00 */
[----:B------:R0:W5:Y:S04]  /*0170*/  LDG.E.128 R12, desc[UR10][R2.64+0x800] ;  /* 0x0008000a020c7981 */ /* 0x000168000c1e1d00 */
[----:B------:R0:W5:Y:S04]  /*0180*/  LDG.E.128 R16, desc[UR10][R2.64+0x1000] ;  /* 0x0010000a02107981 */ /* 0x000168000c1e1d00 */
[----:B------:R0:W5:Y:S04]  /*0190*/  LDG.E.128 R20, desc[UR10][R2.64+0x1800] ;  /* 0x0018000a02147981 */ /* 0x000168000c1e1d00 */
[----:B------:R0:W5:Y:S04]  /*01a0*/  LDG.E.128 R28, desc[UR10][R36.64+0x1000] ;  /* 0x0010000a241c7981 */ /* 0x000168000c1e1d00 */
[----:B------:R0:W5:Y:S01]  /*01b0*/  LDG.E.128 R32, desc[UR10][R36.64+0x1800] ;  /* 0x0018000a24207981 */ /* 0x000162000c1e1d00 */
[----:B------:R-:W-:Y:S01]  /*01c0*/  BSSY B0, `(.L_x_4936) ;  /* 0x000001e000007945 */ /* 0x000fe20003800000 */
[----:B--2---:R-:W-:-:S13]  /*01d0*/  FSETP.GE.FTZ.AND P0, PT, |R4|, |R5|, PT ;  /* 0x400000050400720b */ /* 0x004fda0003f16200 */
[----:B0-----:R-:W-:Y:S05]  /*01e0*/  @!P0 BRA `(.L_x_4937) ;  /* 0x00000000004c8947 */ /* 0x001fea0003800000 */
        /* <DEDUP_REMOVED lines=14> */
.L_x_4938:
[----:B------:R-:W0:Y:S08]  /*02d0*/  MUFU.RCP R5, R2 ;  /* 0x0000000200057308 */ /* 0x000e300000001000 */
[----:B------:R-:W1:Y:S01]  /*02e0*/  MUFU.RCP R4, R3 ;  /* 0x0000000300047308 */ /* 0x000e620000001000 */
[----:B0----5:R-:W-:Y:S01]  /*02f0*/  FMUL.FTZ R8, R8, R5 ;  /* 0x0000000508087220 */ /* 0x021fe20000410000 */
[----:B-1----:R-:W-:Y:S01]  /*0300*/  FMUL.FTZ R9, R9, R4 ;  /* 0x0000000409097220 */ /* 0x002fe20000410000 */
[----:B------:R-:W-:Y:S06]  /*0310*/  BRA `(.L_x_4939) ;  /* 0x0000000000207947 */ /* 0x000fec0003800000 */
.L_x_4937:
        /* <DEDUP_REMOVED lines=8> */
.L_x_4939:
[----:B------:R-:W-:Y:S05]  /*03a0*/  BSYNC B0 ;  /* 0x0000000000007941 */ /* 0x000fea0003800000 */
.L_x_4936:
[----:B------:R-:W-:Y:S01]  /*03b0*/  FSETP.GE.FTZ.AND P0, PT, |R6|, |R7|, PT ;  /* 0x400000070600720b */ /* 0x000fe20003f16200 */
[----:B------:R-:W-:-:S12]  /*03c0*/  BSSY B0, `(.L_x_4940) ;  /* 0x000001d000007945 */ /* 0x000fd80003800000 */
[----:B------:R-:W-:Y:S05]  /*03d0*/  @!P0 BRA `(.L_x_4941) ;  /* 0x00000000004c8947 */ /* 0x000fea0003800000 */
[C---:B------:R-:W-:Y:S01]  /*03e0*/  FSETP.NEU.FTZ.AND P1, PT, |R6|.reuse, RZ, PT ;  /* 0x000000ff0600720b */ /* 0x040fe20003f3d200 */
[C---:B------:R-:W-:Y:S01]  /*03f0*/  FADD.FTZ R2, |R7|.reuse, -RZ ;  /* 0x800000ff07027221 */ /* 0x040fe20000010200 */
[----:B------:R-:W-:Y:S01]  /*0400*/  FSETP.NEU.FTZ.AND P0, PT, |R7|, RZ, PT ;  /* 0x000000ff0700720b */ /* 0x000fe20003f1d200 */
[----:B------:R-:W-:-:S12]  /*0410*/  FADD.FTZ R3, |R6|, -RZ ;  /* 0x800000ff06037221 */ /* 0x000fd80000010200 */
[----:B------:R-:W-:Y:S05]  /*0420*/  @!P0 BRA !P1, `(.L_x_4942) ;  /* 0x0000000000248947 */ /* 0x000fea0004800000 */
[----:B------:R-:W0:Y:S02]  /*0430*/  MUFU.RCP R2, R6 ;  /* 0x0000000600027308 */ /* 0x000e240000001000 */
[----:B0-----:R-:W-:-:S04]  /*0440*/  FMUL.FTZ R2, R7, R2 ;  /* 0x0000000207027220 */ /* 0x001fc80000410000 */
[-C--:B------:R-:W-:Y:S01]  /*0450*/  FFMA.FTZ R7, R7, R2.reuse, R6 ;  /* 0x0000000207077223 */ /* 0x080fe20000010006 */
[-C--:B------:R-:W-:Y:S01]  /*0460*/  FFMA.FTZ R4, R11, R2.reuse, R10 ;  /* 0x000000020b047223 */ /* 0x080fe2000001000a */
[----:B------:R-:W-:-:S04]  /*0470*/  FFMA.FTZ R2, -R10, R2, R11 ;  /* 0x000000020a027223 */ /* 0x000fc8000001010b */
[----:B------:R-:W0:Y:S02]  /*0480*/  MUFU.RCP R7, R7 ;  /* 0x0000000700077308 */ /* 0x000e240000001000 */
[C---:B0-----:R-:W-:Y:S01]  /*0490*/  FMUL.FTZ R10, R7.reuse, R4 ;  /* 0x00000004070a7220 */ /* 0x041fe20000410000 */
[----:B------:R-:W-:Y:S01]  /*04a0*/  FMUL.FTZ R11, R7, R2 ;  /* 0x00000002070b7220 */ /* 0x000fe20000410000 */
[----:B------:R-:W-:Y:S06]  /*04b0*/  BRA `(.L_x_4943) ;  /* 0x0000000000347947 */ /* 0x000fec0003800000 */
.L_x_4942:
[----:B------:R-:W0:Y:S08]  /*04c0*/  MUFU.RCP R3, R3 ;  /* 0x0000000300037308 */ /* 0x000e300000001000 */
[----:B------:R-:W1:Y:S01]  /*04d0*/  MUFU.RCP R2, R2 ;  /* 0x0000000200027308 */ /* 0x000e620000001000 */
[----:B0-----:R-:W-:Y:S01]  /*04e0*/  FMUL.FTZ R10, R10, R3 ;  /* 0x000000030a0a7220 */ /* 0x001fe20000410000 */
[----:B-1----:R-:W-:Y:S01]  /*04f0*/  FMUL.FTZ R11, R11, R2 ;  /* 0x000000020b0b7220 */ /* 0x002fe20000410000 */
[----:B------:R-:W-:Y:S06]  /*0500*/  BRA `(.L_x_4943) ;  /* 0x0000000000207947 */ /* 0x000fec0003800000 */
.L_x_4941:
[----:B------:R-:W0:Y:S02]  /*0510*/  MUFU.RCP R3, R7 ;  /* 0x0000000700037308 */ /* 0x000e240000001000 */
[----:B0-----:R-:W-:-:S04]  /*0520*/  FMUL.FTZ R2, R6, R3 ;  /* 0x0000000306027220 */ /* 0x001fc80000410000 */
[-C--:B------:R-:W-:Y:S01]  /*0530*/  FFMA.FTZ R6, R6, R2.reuse, R7 ;  /* 0x0000000206067223 */ /* 0x080fe20000010007 */
[-C--:B------:R-:W-:Y:S01]  /*0540*/  FFMA.FTZ R3, R10, R2.reuse, R11 ;  /* 0x000000020a037223 */ /* 0x080fe2000001000b */
[----:B------:R-:W-:-:S04]  /*0550*/  FFMA.FTZ R11, R11, R2, -R10 ;  /* 0x000000020b0b7223 */ /* 0x000fc8000001080a */
[----:B------:R-:W0:Y:S02]  /*0560*/  MUFU.RCP R6, R6 ;  /* 0x0000000600067308 */ /* 0x000e240000001000 */
[C---:B0-----:R-:W-:Y:S01]  /*0570*/  FMUL.FTZ R10, R6.reuse, R3 ;  /* 0x00000003060a7220 */ /* 0x041fe20000410000 */
[----:B------:R-:W-:-:S07]  /*0580*/  FMUL.FTZ R11, R6, R11 ;  /* 0x0000000b060b7220 */ /* 0x000fce0000410000 */
.L_x_4943:
[----:B------:R-:W-:Y:S05]  /*0590*/  BSYNC B0 ;  /* 0x0000000000007941 */ /* 0x000fea0003800000 */
.L_x_4940:
        /* <DEDUP_REMOVED lines=17> */
.L_x_4946:
[----:B------:R-:W0:Y:S08]  /*06b0*/  MUFU.RCP R3, R3 ;  /* 0x0000000300037308 */ /* 0x000e300000001000 */
[----:B------:R-:W1:Y:S01]  /*06c0*/  MUFU.RCP R2, R2 ;  /* 0x0000000200027308 */ /* 0x000e620000001000 */
[----:B0-----:R-:W-:Y:S01]  /*06d0*/  FMUL.FTZ R12, R12, R3 ;  /* 0x000000030c0c7220 */ /* 0x001fe20000410000 */
[----:B-1----:R-:W-:Y:S01]  /*06e0*/  FMUL.FTZ R13, R13, R2 ;  /* 0x000000020d0d7220 */ /* 0x002fe20000410000 */
[----:B------:R-:W-:Y:S06]  /*06f0*/  BRA `(.L_x_4947) ;  /* 0x0000000000207947 */ /* 0x000fec0003800000 */
.L_x_4945:
        /* <DEDUP_REMOVED lines=8> */
.L_x_4947:
[----:B------:R-:W-:Y:S05]  /*0780*/  BSYNC B0 ;  /* 0x0000000000007941 */ /* 0x000fea0003800000 */
.L_x_4944:
        /* <DEDUP_REMOVED lines=17> */
.L_x_4950:
[----:B------:R-:W0:Y:S08]  /*08a0*/  MUFU.RCP R3, R3 ;  /* 0x0000000300037308 */ /* 0x000e300000001000 */
[----:B------:R-:W1:Y:S01]  /*08b0*/  MUFU.RCP R2, R2 ;  /* 0x0000000200027308 */ /* 0x000e620000001000 */
[----:B0-----:R-:W-:Y:S01]  /*08c0*/  FMUL.FTZ R14, R14, R3 ;  /* 0x000000030e0e7220 */ /* 0x001fe20000410000 */
[----:B-1----:R-:W-:Y:S01]  /*08d0*/  FMUL.FTZ R15, R15, R2 ;  /* 0x000000020f0f7220 */ /* 0x002fe20000410000 */
[----:B------:R-:W-:Y:S06]  /*08e0*/  BRA `(.L_x_4951) ;  /* 0x0000000000207947 */ /* 0x000fec0003800000 */
.L_x_4949:
        /* <DEDUP_REMOVED lines=8> */
.L_x_4951:
[----:B------:R-:W-:Y:S05]  /*0970*/  BSYNC B0 ;  /* 0x0000000000007941 */ /* 0x000fea0003800000 */
.L_x_4948:
        /* <DEDUP_REMOVED lines=17> */
.L_x_4954:
[----:B------:R-:W0:Y:S08]  /*0a90*/  MUFU.RCP R3, R3 ;  /* 0x0000000300037308 */ /* 0x000e300000001000 */
[----:B------:R-:W1:Y:S01]  /*0aa0*/  MUFU.RCP R2, R2 ;  /* 0x0000000200027308 */ /* 0x000e620000001000 */
[----:B0-----:R-:W-:Y:S01]  /*0ab0*/  FMUL.FTZ R16, R16, R3 ;  /* 0x0000000310107220 */ /* 0x001fe20000410000 */
[----:B-1----:R-:W-:Y:S01]  /*0ac0*/  FMUL.FTZ R17, R17, R2 ;  /* 0x0000000211117220 */ /* 0x002fe20000410000 */
[----:B------:R-:W-:Y:S06]  /*0ad0*/  BRA `(.L_x_4955) ;  /* 0x0000000000207947 */ /* 0x000fec0003800000 */
.L_x_4953:
        /* <DEDUP_REMOVED lines=8> */
.L_x_4955:
[----:B------:R-:W-:Y:S05]  /*0b60*/  BSYNC B0 ;  /* 0x0000000000007941 */ /* 0x000fea0003800000 */
.L_x_4952:
        /* <DEDUP_REMOVED lines=17> */
.L_x_4958:
[----:B------:R-:W0:Y:S08]  /*0c80*/  MUFU.RCP R3, R3 ;  /* 0x0000000300037308 */ /* 0x000e300000001000 */
[----:B------:R-:W1:Y:S01]  /*0c90*/  MUFU.RCP R2, R2 ;  /* 0x0000000200027308 */ /* 0x000e620000001000 */
[----:B0-----:R-:W-:Y:S01]  /*0ca0*/  FMUL.FTZ R18, R18, R3 ;  /* 0x0000000312127220 */ /* 0x001fe20000410000 */
[----:B-1----:R-:W-:Y:S01]  /*0cb0*/  FMUL.FTZ R19, R19, R2 ;  /* 0x0000000213137220 */ /* 0x002fe20000410000 */
[----:B------:R-:W-:Y:S06]  /*0cc0*/  BRA `(.L_x_4959) ;  /* 0x0000000000207947 */ /* 0x000fec0003800000 */
.L_x_4957:
        /* <DEDUP_REMOVED lines=8> */
.L_x_4959:
[----:B------:R-:W-:Y:S05]  /*0d50*/  BSYNC B0 ;  /* 0x0000000000007941 */ /* 0x000fea0003800000 */
.L_x_4956:
        /* <DEDUP_REMOVED lines=17> */
.L_x_4962:
[----:B------:R-:W0:Y:S08]  /*0e70*/  MUFU.RCP R3, R3 ;  /* 0x0000000300037308 */ /* 0x000e300000001000 */
[----:B------:R-:W1:Y:S01]  /*0e80*/  MUFU.RCP R2, R2 ;  /* 0x0000000200027308 */ /* 0x000e620000001000 */
[----:B0-----:R-:W-:Y:S01]  /*0e90*/  FMUL.FTZ R20, R20, R3 ;  /* 0x0000000314147220 */ /* 0x001fe20000410000 */
[----:B-1----:R-:W-:Y:S01]  /*0ea0*/  FMUL.FTZ R21, R21, R2 ;  /* 0x0000000215157220 */ /* 0x002fe20000410000 */
[----:B------:R-:W-:Y:S06]  /*0eb0*/  BRA `(.L_x_4963) ;  /* 0x0000000000207947 */ /* 0x000fec0003800000 */
.L_x_4961:
        /* <DEDUP_REMOVED lines=8> */
.L_x_4963:
[----:B------:R-:W-:Y:S05]  /*0f40*/  BSYNC B0 ;  /* 0x0000000000007941 */ /* 0x000fea0003800000 */
.L_x_4960:
        /* <DEDUP_REMOVED lines=17> */
.L_x_4966:
[----:B------:R-:W0:Y:S08]  /*1060*/  MUFU.RCP R3, R3 ;  /* 0x0000000300037308 */ /* 0x000e300000001000 */
[----:B------:R-:W1:Y:S01]  /*1070*/  MUFU.RCP R2, R2 ;  /* 0x0000000200027308 */ /* 0x000e620000001000 */
[----:B0-----:R-:W-:Y:S01]  /*1080*/  FMUL.FTZ R22, R22, R3 ;  /* 0x0000000316167220 */ /* 0x001fe20000410000 */
[----:B-1----:R-:W-:Y:S01]  /*1090*/  FMUL.FTZ R23, R23, R2 ;  /* 0x0000000217177220 */ /* 0x002fe20000410000 */
[----:B------:R-:W-:Y:S06]  /*10a0*/  BRA `(.L_x_4967) ;  /* 0x0000000000207947 */ /* 0x000fec0003800000 */
.L_x_4965:
        /* <DEDUP_REMOVED lines=8> */
.L_x_4967:
[----:B------:R-:W-:Y:S05]  /*1130*/  BSYNC B0 ;  /* 0x0000000000007941 */ /* 0x000fea0003800000 */
.L_x_4964:
[----:B------:R-:W-:Y:S02]  /*1140*/  ULDC.64 UR4, c[0x0][0x218] ;  /* 0x0000860000047ab9 */ /* 0x000fe40000000a00 */
[----:B------:R-:W-:-:S06]  /*1150*/  UIMAD.WIDE.U32 UR4, UR8, 0x8, UR4 ;  /* 0x00000008080478a5 */ /* 0x000fcc000f8e0004 */
[----:B------:R-:W-:Y:S02]  /*1160*/  MOV R2, UR4 ;  /* 0x0000000400027c02 */ /* 0x000fe40008000f00 */
[----:B------:R-:W-:-:S03]  /*1170*/  MOV R3, UR5 ;  /* 0x0000000500037c02 */ /* 0x000fc60008000f00 */
[----:B------:R-:W-:-:S05]  /*1180*/  IMAD.WIDE R2, R0, 0x10, R2 ;  /* 0x0000001000027825 */ /* 0x000fca00078e0202 */
[----:B------:R-:W-:Y:S04]  /*1190*/  STG.E.128 desc[UR10][R2.64], R8 ;  /* 0x0000000802007986 */ /* 0x000fe8000c101d0a */
[----:B------:R-:W-:Y:S04]  /*11a0*/  STG.E.128 desc[UR10][R2.64+0x800], R12 ;  /* 0x0008000c02007986 */ /* 0x000fe8000c101d0a */
[----:B------:R-:W-:Y:S04]  /*11b0*/  STG.E.128 desc[UR10][R2.64+0x1000], R16 ;  /* 0x0010001002007986 */ /* 0x000fe8000c101d0a */
[----:B------:R-:W-:Y:S01]  /*11c0*/  STG.E.128 desc[UR10][R2.64+0x1800], R20 ;  /* 0x0018001402007986 */ /* 0x000fe2000c101d0a */
[----:B------:R-:W-:Y:S05]  /*11d0*/  EXIT ;  /* 0x000000000000794d */ /* 0x000fea0003800000 */
.L_x_4935:
[----:B------:R-:W0:Y:S02]  /*11e0*/  S2R R0, SR_TID.X ;  /* 0x0000000000007919 */ /* 0x000e240000002100 */
[----:B0-----:R-:W-:Y:S02]  /*11f0*/  ISETP.GE.AND P0, PT, R0, UR4, PT ;  /* 0x0000000400007c0c */ /* 0x001fe4000bf06270 */
[----:B------:R-:W-:-:S11]  /*1200*/  MOV R30, R0 ;  /* 0x00000000001e7202 */ /* 0x000fd60000000f00 */
[C---:B------:R-:W-:Y:S01]  /*1210*/  @!P0 IADD3 R3, R30.reuse, UR8, RZ ;  /* 0x000000081e038c10 */ /* 0x040fe2000fffe0ff */
[----:B------:R-:W0:Y:S01]  /*1220*/  @!P0 LDC.64 R14, c[0x0][0x220] ;  /* 0x00008800ff0e8b82 */ /* 0x000e220000000a00 */
[----:B------:R-:W-:-:S04]  /*1230*/  @!P0 IADD3 R30, R30, 0x80, RZ ;  /* 0x000000801e1e8810 */ /* 0x000fc80007ffe0ff */
[----:B------:R-:W-:-:S03]  /*1240*/  ISETP.GE.AND P4, PT, R30, UR4, PT ;  /* 0x000000041e007c0c */ /* 0x000fc6000bf86270 */
[----:B------:R-:W1:Y:S10]  /*1250*/  @!P0 LDC.64 R36, c[0x0][0x228] ;  /* 0x00008a00ff248b82 */ /* 0x000e740000000a00 */
[C---:B------:R-:W-:Y:S01]  /*1260*/  @!P4 IADD3 R5, R30.reuse, UR8, RZ ;  /* 0x000000081e05cc10 */ /* 0x040fe2000fffe0ff */
[----:B------:R-:W2:Y:S01]  /*1270*/  @!P4 LDC.64 R24, c[0x0][0x220] ;  /* 0x00008800ff18cb82 */ /* 0x000ea20000000a00 */
[----:B------:R-:W-:-:S04]  /*1280*/  @!P4 IADD3 R30, R30, 0x80, RZ ;  /* 0x000000801e1ec810 */ /* 0x000fc80007ffe0ff */
[----:B------:R-:W-:Y:S01]  /*1290*/  ISETP.GE.AND P5, PT, R30, UR4, PT ;  /* 0x000000041e007c0c */ /* 0x000fe2000bfa6270 */
[C---:B0-----:R-:W-:Y:S02]  /*12a0*/  @!P0 IMAD.WIDE.U32 R14, R3.reuse, 0x8, R14 ;  /* 0x00000008030e8825 */ /* 0x041fe400078e000e */
[----:B------:R-:W0:Y:S02]  /*12b0*/  @!P4 LDC.64 R16, c[0x0][0x228] ;  /* 0x00008a00ff10cb82 */ /* 0x000e240000000a00 */
[----:B-1----:R-:W-:Y:S01]  /*12c0*/  @!P0 IMAD.WIDE.U32 R36, R3, 0x8, R36 ;  /* 0x0000000803248825 */ /* 0x002fe200078e0024 */
[----:B------:R-:W-:-:S07]  /*12d0*/  CS2R R2, SRZ ;  /* 0x0000000000027805 */ /* 0x000fce000001ff00 */
[C---:B------:R-:W-:Y:S01]  /*12e0*/  @!P5 IADD3 R7, R30.reuse, UR8, RZ ;  /* 0x000000081e07dc10 */ /* 0x040fe2000fffe0ff */
[----:B------:R-:W1:Y:S01]  /*12f0*/  @!P5 LDC.64 R20, c[0x0][0x220] ;  /* 0x00008800ff14db82 */ /* 0x000e620000000a00 */
[----:B------:R-:W-:Y:S01]  /*1300*/  @!P5 IADD3 R30, R30, 0x80, RZ ;  /* 0x000000801e1ed810 */ /* 0x000fe20007ffe0ff */
[----:B------:R3:W5:Y:S03]  /*1310*/  @!P0 LDG.E.64 R2, desc[UR10][R14.64] ;  /* 0x0000000a0e028981 */ /* 0x000766000c1e1b00 */
[----:B------:R-:W-:Y:S01]  /*1320*/  ISETP.GE.AND P3, PT, R30, UR4, PT ;  /* 0x000000041e007c0c */ /* 0x000fe2000bf66270 */
[C---:B--2---:R-:W-:Y:S02]  /*1330*/  @!P4 IMAD.WIDE.U32 R24, R5.reuse, 0x8, R24 ;  /* 0x000000080518c825 */ /* 0x044fe400078e0018 */
[----:B------:R-:W2:Y:S02]  /*1340*/  @!P5 LDC.64 R34, c[0x0][0x228] ;  /* 0x00008a00ff22db82 */ /* 0x000ea40000000a00 */
[----:B0-----:R-:W-:-:S04]  /*1350*/  @!P4 IMAD.WIDE.U32 R16, R5, 0x8, R16 ;  /* 0x000000080510c825 */ /* 0x001fc800078e0010 */
[----:B-1----:R-:W-:-:S04]  /*1360*/  @!P5 IMAD.WIDE.U32 R20, R7, 0x8, R20 ;  /* 0x000000080714d825 */ /* 0x002fc800078e0014 */
[C---:B------:R-:W-:Y:S01]  /*1370*/  @!P3 IADD3 R9, R30.reuse, UR8, RZ ;  /* 0x000000081e09bc10 */ /* 0x040fe2000fffe0ff */
[----:B------:R-:W0:Y:S01]  /*1380*/  @!P3 LDC.64 R26, c[0x0][0x220] ;  /* 0x00008800ff1abb82 */ /* 0x000e220000000a00 */
[----:B------:R-:W-:Y:S02]  /*1390*/  @!P3 IADD3 R30, R30, 0x80, RZ ;  /* 0x000000801e1eb810 */ /* 0x000fe40007ffe0ff */
[----:B---3--:R-:W-:Y:S02]  /*13a0*/  CS2R R14, SRZ ;  /* 0x00000000000e7805 */ /* 0x008fe4000001ff00 */
[----:B------:R-:W-:Y:S02]  /*13b0*/  CS2R R10, SRZ ;  /* 0x00000000000a7805 */ /* 0x000fe4000001ff00 */
[----:B------:R-:W-:Y:S02]  /*13c0*/  CS2R R4, SRZ ;  /* 0x0000000000047805 */ /* 0x000fe4000001ff00 */
[C---:B------:R-:W-:Y:S01]  /*13d0*/  ISETP.GE.AND P2, PT, R30.reuse, UR4, PT ;  /* 0x000000041e007c0c */ /* 0x040fe2000bf46270 */
[----:B--2---:R-:W-:Y:S01]  /*13e0*/  @!P5 IMAD.WIDE.U32 R34, R7, 0x8, R34 ;  /* 0x000000080722d825 */ /* 0x004fe200078e0022 */
[----:B------:R-:W-:Y:S01]  /*13f0*/  CS2R R6, SRZ ;  /* 0x0000000000067805 */ /* 0x000fe2000001ff00 */
[----:B------:R-:W1:Y:S01]  /*1400*/  @!P3 LDC.64 R22, c[0x0][0x228] ;  /* 0x00008a00ff16bb82 */ /* 0x000e620000000a00 */
[----:B------:R-:W-:Y:S01]  /*1410*/  CS2R R12, SRZ ;  /* 0x00000000000c7805 */ /* 0x000fe2000001ff00 */
[----:B------:R-:W5:Y:S04]  /*1420*/  @!P5 LDG.E.64 R10, desc[UR10][R20.64] ;  /* 0x0000000a140ad981 */ /* 0x000f68000c1e1b00 */
[----:B------:R2:W5:Y:S04]  /*1430*/  @!P4 LDG.E.64 R6, desc[UR10][R24.64] ;  /* 0x0000000a1806c981 */ /* 0x000568000c1e1b00 */
[C---:B------:R-:W-:Y:S01]  /*1440*/  @!P2 IADD3 R19, R30.reuse, UR8, RZ ;  /* 0x000000081e13ac10 */ /* 0x040fe2000fffe0ff */
[----:B------:R-:W3:Y:S01]  /*1450*/  @!P2 LDC.64 R28, c[0x0][0x220] ;  /* 0x00008800ff1cab82 */ /* 0x000ee20000000a00 */
[----:B------:R-:W-:Y:S01]  /*1460*/  @!P2 IADD3 R30, R30, 0x80, RZ ;  /* 0x000000801e1ea810 */ /* 0x000fe20007ffe0ff */
[----:B------:R4:W5:Y:S03]  /*1470*/  @!P0 LDG.E.64 R4, desc[UR10][R36.64] ;  /* 0x0000000a24048981 */ /* 0x000966000c1e1b00 */
[----:B------:R-:W-:Y:S01]  /*1480*/  ISETP.GE.AND P1, PT, R30, UR4, PT ;  /* 0x000000041e007c0c */ /* 0x000fe2000bf26270 */
[C---:B0-----:R-:W-:Y:S01]  /*1490*/  @!P3 IMAD.WIDE.U32 R26, R9.reuse, 0x8, R26 ;  /* 0x00000008091ab825 */ /* 0x041fe200078e001a */
[----:B------:R0:W5:Y:S01]  /*14a0*/  @!P5 LDG.E.64 R12, desc[UR10][R34.64] ;  /* 0x0000000a220cd981 */ /* 0x000162000c1e1b00 */
[----:B------:R-:W0:Y:S03]  /*14b0*/  @!P2 LDC.64 R32, c[0x0][0x228] ;  /* 0x00008a00ff20ab82 */ /* 0x000e260000000a00 */
[----:B------:R0:W5:Y:S01]  /*14c0*/  @!P3 LDG.E.64 R14, desc[UR10][R26.64] ;  /* 0x0000000a1a0eb981 */ /* 0x000162000c1e1b00 */
[----:B-1----:R-:W-:Y:S01]  /*14d0*/  @!P3 IMAD.WIDE.U32 R22, R9, 0x8, R22 ;  /* 0x000000080916b825 */ /* 0x002fe200078e0016 */
[----:B------:R-:W-:-:S05]  /*14e0*/  CS2R R8, SRZ ;  /* 0x0000000000087805 */ /* 0x000fca000001ff00 */
[C---:B--2---:R-:W-:Y:S02]  /*14f0*/  @!P1 IADD3 R25, R30.reuse, UR8, RZ ;  /* 0x000000081e199c10 */ /* 0x044fe4000fffe0ff */
[----:B------:R-:W-:Y:S02]  /*1500*/  CS2R R20, SRZ ;  /* 0x0000000000147805 */ /* 0x000fe4000001ff00 */
[----:B------:R-:W-:Y:S01]  /*1510*/  @!P1 IADD3 R30, R30, 0x80, RZ ;  /* 0x000000801e1e9810 */ /* 0x000fe20007ffe0ff */
[----:B------:R-:W5:Y:S01]  /*1520*/  @!P4 LDG.E.64 R8, desc[UR10][R16.64] ;  /* 0x0000000a1008c981 */ /* 0x000f62000c1e1b00 */
[----:B----4-:R-:W1:Y:S02]  /*1530*/  @!P1 LDC.64 R36, c[0x0][0x220] ;  /* 0x00008800ff249b82 */ /* 0x010e640000000a00 */
[----:B------:R-:W-:Y:S01]  /*1540*/  ISETP.GE.AND P4, PT, R30, UR4, PT ;  /* 0x000000041e007c0c */ /* 0x000fe2000bf86270 */
[----:B---3--:R-:W-:-:S05]  /*1550*/  @!P2 IMAD.WIDE.U32 R28, R19, 0x8, R28 ;  /* 0x00000008131ca825 */ /* 0x008fca00078e001c */
[----:B0-----:R-:W0:Y:S08]  /*1560*/  @!P1 LDC.64 R34, c[0x0][0x228] ;  /* 0x00008a00ff229b82 */ /* 0x001e300000000a00 */
[----:B------:R-:W2:Y:S01]  /*1570*/  @!P4 LDC.64 R26, c[0x0][0x220] ;  /* 0x00008800ff1acb82 */ /* 0x000ea20000000a00 */
[----:B------:R-:W-:Y:S01]  /*1580*/  @!P2 IMAD.WIDE.U32 R32, R19, 0x8, R32 ;  /* 0x000000081320a825 */ /* 0x000fe200078e0020 */
[----:B------:R-:W-:-:S02]  /*1590*/  CS2R R18, SRZ ;  /* 0x0000000000127805 */ /* 0x000fc4000001ff00 */
[C---:B------:R-:W-:Y:S02]  /*15a0*/  @!P4 IADD3 R31, R30.reuse, UR8, RZ ;  /* 0x000000081e1fcc10 */ /* 0x040fe4000fffe0ff */
[----:B------:R-:W-:Y:S01]  /*15b0*/  @!P4 IADD3 R30, R30, 0x80, RZ ;  /* 0x000000801e1ec810 */ /* 0x000fe20007ffe0ff */
[----:B------:R-:W5:Y:S04]  /*15c0*/  @!P2 LDG.E.64 R20, desc[UR10][R32.64] ;  /* 0x0000000a2014a981 */ /* 0x000f68000c1e1b00 */
[----:B------:R3:W5:Y:S01]  /*15d0*/  @!P2 LDG.E.64 R18, desc[UR10][R28.64] ;  /* 0x0000000a1c12a981 */ /* 0x000762000c1e1b00 */
[----:B------:R-:W-:Y:S01]  /*15e0*/  ISETP.GE.AND P2, PT, R30, UR4, PT ;  /* 0x000000041e007c0c */ /* 0x000fe2000bf46270 */
[----:B---3--:R-:W3:Y:S01]  /*15f0*/  @!P4 LDC.64 R28, c[0x0][0x228] ;  /* 0x00008a00ff1ccb82 */ /* 0x008ee20000000a00 */
[----:B--2---:R-:W-:Y:S01]  /*1600*/  @!P4 IMAD.WIDE.U32 R32, R31, 0x8, R26 ;  /* 0x000000081f20c825 */ /* 0x004fe200078e001a */
[----:B------:R-:W-:-:S06]  /*1610*/  CS2R R26, SRZ ;  /* 0x00000000001a7805 */ /* 0x000fcc000001ff00 */
[----:B------:R2:W5:Y:S01]  /*1620*/  @!P4 LDG.E.64 R26, desc[UR10][R32.64] ;  /* 0x0000000a201ac981 */ /* 0x000562000c1e1b00 */
[----:B------:R-:W-:Y:S01]  /*1630*/  CS2R R16, SRZ ;  /* 0x0000000000107805 */ /* 0x000fe2000001ff00 */
[----:B-1----:R-:W-:-:S04]  /*1640*/  @!P1 IMAD.WIDE.U32 R36, R25, 0x8, R36 ;  /* 0x0000000819249825 */ /* 0x002fc800078e0024 */
[----:B0-----:R-:W-:Y:S01]  /*1650*/  @!P1 IMAD.WIDE.U32 R34, R25, 0x8, R34 ;  /* 0x0000000819229825 */ /* 0x001fe200078e0022 */
[----:B--2---:R-:W0:Y:S01]  /*1660*/  @!P2 LDC.64 R32, c[0x0][0x220] ;  /* 0x00008800ff20ab82 */ /* 0x004e220000000a00 */
[----:B------:R-:W-:Y:S01]  /*1670*/  CS2R R24, SRZ ;  /* 0x0000000000187805 */ /* 0x000fe2000001ff00 */
[----:B------:R1:W5:Y:S05]  /*1680*/  @!P3 LDG.E.64 R16, desc[UR10][R22.64] ;  /* 0x0000000a1610b981 */ /* 0x00036a000c1e1b00 */
[----:B------:R3:W5:Y:S01]  /*1690*/  @!P1 LDG.E.64 R24, desc[UR10][R34.64] ;  /* 0x0000000a22189981 */ /* 0x000762000c1e1b00 */
[----:B-1----:R-:W-:Y:S01]  /*16a0*/  CS2R R22, SRZ ;  /* 0x0000000000167805 */ /* 0x002fe2000001ff00 */
[----:B---3--:R-:W-:Y:S01]  /*16b0*/  @!P4 IMAD.WIDE.U32 R34, R31, 0x8, R28 ;  /* 0x000000081f22c825 */ /* 0x008fe200078e001c */
[----:B------:R-:W-:-:S04]  /*16c0*/  CS2R R28, SRZ ;  /* 0x00000000001c7805 */ /* 0x000fc8000001ff00 */
[----:B------:R1:W5:Y:S04]  /*16d0*/  @!P1 LDG.E.64 R22, desc[UR10][R36.64] ;  /* 0x0000000a24169981 */ /* 0x000368000c1e1b00 */
[----:B------:R0:W5:Y:S01]  /*16e0*/  @!P4 LDG.E.64 R28, desc[UR10][R34.64] ;  /* 0x0000000a221cc981 */ /* 0x000162000c1e1b00 */
[----:B-1----:R-:W-:-:S05]  /*16f0*/  @!P2 IADD3 R37, R30, UR8, RZ ;  /* 0x000000081e25ac10 */ /* 0x002fca000fffe0ff */
[C---:B0-----:R-:W-:Y:S02]  /*1700*/  @!P2 IMAD.WIDE.U32 R34, R37.reuse, 0x8, R32 ;  /* 0x000000082522a825 */ /* 0x041fe400078e0020 */
[----:B------:R-:W0:Y:S01]  /*1710*/  @!P2 LDC.64 R32, c[0x0][0x228] ;  /* 0x00008a00ff20ab82 */ /* 0x000e220000000a00 */
[----:B------:R-:W-:Y:S01]  /*1720*/  CS2R R30, SRZ ;  /* 0x00000000001e7805 */ /* 0x000fe2000001ff00 */
[----:B------:R-:W-:Y:S05]  /*1730*/  BSSY B0, `(.L_x_4968) ;  /* 0x0000025000007945 */ /* 0x000fea0003800000 */
[----:B------:R1:W5:Y:S01]  /*1740*/  @!P2 LDG.E.64 R30, desc[UR10][R34.64] ;  /* 0x0000000a221ea981 */ /* 0x000362000c1e1b00 */
[----:B0-----:R-:W-:Y:S01]  /*1750*/  @!P2 IMAD.WIDE.U32 R36, R37, 0x8, R32 ;  /* 0x000000082524a825 */ /* 0x001fe200078e0020 */
[----:B------:R-:W-:-:S02]  /*1760*/  CS2R R32, SRZ ;  /* 0x0000000000207805 */ /* 0x000fc4000001ff00 */
[----:B-1----:R-:W-:-:S04]  /*1770*/  CS2R R34, SRZ ;  /* 0x0000000000227805 */ /* 0x002fc8000001ff00 */
[----:B------:R0:W5:Y:S02]  /*1780*/  @!P2 LDG.E.64 R32, desc[UR10][R36.64] ;  /* 0x0000000a2420a981 */ /* 0x000164000c1e1b00 */
[----:B0-----:R-:W-:Y:S01]  /*1790*/  HFMA2.MMA R37, -RZ, RZ, 0, 0 ;  /* 0x00000000ff257435 */ /* 0x001fe200000001ff */
[----:B------:R-:W-:Y:S10]  /*17a0*/  @P0 BRA `(.L_x_4969) ;  /* 0x0000000000740947 */ /* 0x000ff40003800000 */
        /* <DEDUP_REMOVED lines=16> */
.L_x_4971:
[----:B------:R-:W0:Y:S08]  /*18b0*/  MUFU.RCP R5, R36 ;  /* 0x0000002400057308 */ /* 0x000e300000001000 */
[----:B------:R0:W1:Y:S02]  /*18c0*/  MUFU.RCP R4, R34 ;  /* 0x0000002200047308 */ /* 0x0000640000001000 */
[----:B0-----:R-:W-:Y:S01]  /*18d0*/  FMUL.FTZ R34, R5, R2 ;  /* 0x0000000205227220 */ /* 0x001fe20000410000 */
[----:B-1----:R-:W-:Y:S01]  /*18e0*/  FMUL.FTZ R35, R4, R3 ;  /* 0x0000000304237220 */ /* 0x002fe20000410000 */
[----:B------:R-:W-:Y:S06]  /*18f0*/  BRA `(.L_x_4969) ;  /* 0x0000000000207947 */ /* 0x000fec0003800000 */
.L_x_4970:
        /* <DEDUP_REMOVED lines=8> */
.L_x_4969:
[----:B------:R-:W-:Y:S05]  /*1980*/  BSYNC B0 ;  /* 0x0000000000007941 */ /* 0x000fea0003800000 */
.L_x_4968:
[----:B-----5:R-:W-:Y:S01]  /*1990*/  IADD3 R4, R0, 0x80, RZ ;  /* 0x0000008000047810 */ /* 0x020fe20007ffe0ff */
[----:B------:R-:W-:Y:S01]  /*19a0*/  BSSY B0, `(.L_x_4972) ;  /* 0x0000021000007945 */ /* 0x000fe20003800000 */
[----:B------:R-:W-:Y:S02]  /*19b0*/  MOV R36, RZ ;  /* 0x000000ff00247202 */ /* 0x000fe40000000f00 */
[----:B------:R-:W-:-:S13]  /*19c0*/  ISETP.GE.AND P0, PT, R4, UR4, PT ;  /* 0x0000000404007c0c */ /* 0x000fda000bf06270 */
        /* <DEDUP_REMOVED lines=17> */
.L_x_4975:
[----:B------:R-:W0:Y:S08]  /*1ae0*/  MUFU.RCP R3, R3 ;  /* 0x0000000300037308 */ /* 0x000e300000001000 */
[----:B------:R-:W1:Y:S01]  /*1af0*/  MUFU.RCP R2, R2 ;  /* 0x0000000200027308 */ /* 0x000e620000001000 */
[----:B0-----:R-:W-:Y:S01]  /*1b00*/  FMUL.FTZ R36, R3, R6 ;  /* 0x0000000603247220 */ /* 0x001fe20000410000 */
[----:B-1----:R-:W-:Y:S01]  /*1b10*/  FMUL.FTZ R37, R2, R7 ;  /* 0x0000000702257220 */ /* 0x002fe20000410000 */
[----:B------:R-:W-:Y:S06]  /*1b20*/  BRA `(.L_x_4973) ;  /* 0x0000000000207947 */ /* 0x000fec0003800000 */
.L_x_4974:
        /* <DEDUP_REMOVED lines=8> */
.L_x_4973:
[----:B------:R-:W-:Y:S05]  /*1bb0*/  BSYNC B0 ;  /* 0x0000000000007941 */ /* 0x000fea0003800000 */
.L_x_4972:
[----:B------:R-:W-:Y:S01]  /*1bc0*/  IADD3 R2, R0, 0x100, RZ ;  /* 0x0000010000027810 */ /* 0x000fe20007ffe0ff */
[----:B------:R-:W-:Y:S01]  /*1bd0*/  BSSY B0, `(.L_x_4976) ;  /* 0x0000022000007945 */ /* 0x000fe20003800000 */
[----:B------:R-:W-:Y:S02]  /*1be0*/  HFMA2.MMA R7, -RZ, RZ, 0, 0 ;  /* 0x00000000ff077435 */ /* 0x000fe400000001ff */
[----:B------:R-:W-:Y:S02]  /*1bf0*/  ISETP.GE.AND P0, PT, R2, UR4, PT ;  /* 0x0000000402007c0c */ /* 0x000fe4000bf06270 */
[----:B------:R-:W-:-:S11]  /*1c00*/  CS2R R2, SRZ ;  /* 0x0000000000027805 */ /* 0x000fd6000001ff00 */
        /* <DEDUP_REMOVED lines=17> */
.L_x_4979:
[----:B------:R-:W0:Y:S08]  /*1d20*/  MUFU.RCP R3, R5 ;  /* 0x0000000500037308 */ /* 0x000e300000001000 */
[----:B------:R-:W1:Y:S01]  /*1d30*/  MUFU.RCP R6, R6 ;  /* 0x0000000600067308 */ /* 0x000e620000001000 */
[----:B0-----:R-:W-:Y:S01]  /*1d40*/  FMUL.FTZ R2, R3, R10 ;  /* 0x0000000a03027220 */ /* 0x001fe20000410000 */
[----:B-1----:R-:W-:Y:S01]  /*1d50*/  FMUL.FTZ R3, R6, R11 ;  /* 0x0000000b06037220 */ /* 0x002fe20000410000 */
[----:B------:R-:W-:Y:S06]  /*1d60*/  BRA `(.L_x_4977) ;  /* 0x0000000000207947 */ /* 0x000fec0003800000 */
.L_x_4978:
        /* <DEDUP_REMOVED lines=8> */
.L_x_4977:
[----:B------:R-:W-:Y:S05]  /*1df0*/  BSYNC B0 ;  /* 0x0000000000007941 */ /* 0x000fea0003800000 */
.L_x_4976:
[----:B------:R-:W-:Y:S01]  /*1e00*/  IADD3 R5, R0, 0x180, RZ ;  /* 0x0000018000057810 */ /* 0x000fe20007ffe0ff */
        /* <DEDUP_REMOVED lines=20> */
.L_x_4983:
[----:B------:R-:W0:Y:S08]  /*1f50*/  MUFU.RCP R5, R5 ;  /* 0x0000000500057308 */ /* 0x000e300000001000 */
[----:B------:R-:W1:Y:S01]  /*1f60*/  MUFU.RCP R8, R8 ;  /* 0x0000000800087308 */ /* 0x000e620000001000 */
[----:B0-----:R-:W-:Y:S01]  /*1f70*/  FMUL.FTZ R6, R5, R14 ;  /* 0x0000000e05067220 */ /* 0x001fe20000410000 */
[----:B-1----:R-:W-:Y:S01]  /*1f80*/  FMUL.FTZ R7, R8, R15 ;  /* 0x0000000f08077220 */ /* 0x002fe20000410000 */
[----:B------:R-:W-:Y:S06]  /*1f90*/  BRA `(.L_x_4981) ;  /* 0x0000000000207947 */ /* 0x000fec0003800000 */
.L_x_4982:
        /* <DEDUP_REMOVED lines=8> */
.L_x_4981:
[----:B------:R-:W-:Y:S05]  /*2020*/  BSYNC B0 ;  /* 0x0000000000007941 */ /* 0x000fea0003800000 */
.L_x_4980:
[----:B------:R-:W-:Y:S01]  /*2030*/  IADD3 R5, R0, 0x200, RZ ;  /* 0x0000020000057810 */ /* 0x000fe20007ffe0ff */
[----:B------:R-:W-:Y:S01]  /*2040*/  BSSY B0, `(.L_x_4984) ;  /* 0x0000022000007945 */ /* 0x000fe20003800000 */
[----:B------:R-:W-:Y:S01]  /*2050*/  HFMA2.MMA R9, -RZ, RZ, 0, 0 ;  /* 0x00000000ff097435 */ /* 0x000fe200000001ff */
[----:B------:R-:W-:Y:S02]  /*2060*/  CS2R R10, SRZ ;  /* 0x00000000000a7805 */ /* 0x000fe4000001ff00 */
        /* <DEDUP_REMOVED lines=18> */
.L_x_4987:
[----:B------:R-:W0:Y:S08]  /*2190*/  MUFU.RCP R5, R5 ;  /* 0x0000000500057308 */ /* 0x000e300000001000 */
[----:B------:R-:W1:Y:S01]  /*21a0*/  MUFU.RCP R8, R8 ;  /* 0x0000000800087308 */ /* 0x000e620000001000 */
[----:B0-----:R-:W-:Y:S01]  /*21b0*/  FMUL.FTZ R10, R5, R18 ;  /* 0x00000012050a7220 */ /* 0x001fe20000410000 */
[----:B-1----:R-:W-:Y:S01]  /*21c0*/  FMUL.FTZ R11, R8, R19 ;  /* 0x00000013080b7220 */ /* 0x002fe20000410000 */
[----:B------:R-:W-:Y:S06]  /*21d0*/  BRA `(.L_x_4985) ;  /* 0x0000000000207947 */ /* 0x000fec0003800000 */
.L_x_4986:
        /* <DEDUP_REMOVED lines=8> */
.L_x_4985:
[----:B------:R-:W-:Y:S05]  /*2260*/  BSYNC B0 ;  /* 0x0000000000007941 */ /* 0x000fea0003800000 */
.L_x_4984:
        /* <DEDUP_REMOVED lines=21> */
.L_x_4991:
[----:B------:R-:W0:Y:S08]  /*23c0*/  MUFU.RCP R5, R5 ;  /* 0x0000000500057308 */ /* 0x000e300000001000 */
[----:B------:R-:W1:Y:S01]  /*23d0*/  MUFU.RCP R12, R12 ;  /* 0x0000000c000c7308 */ /* 0x000e620000001000 */
[----:B0-----:R-:W-:Y:S01]  /*23e0*/  FMUL.FTZ R8, R5, R22 ;  /* 0x0000001605087220 */ /* 0x001fe20000410000 */
[----:B-1----:R-:W-:Y:S01]  /*23f0*/  FMUL.FTZ R9, R12, R23 ;  /* 0x000000170c097220 */ /* 0x002fe20000410000 */
[----:B------:R-:W-:Y:S06]  /*2400*/  BRA `(.L_x_4989) ;  /* 0x0000000000207947 */ /* 0x000fec0003800000 */
.L_x_4990:
        /* <DEDUP_REMOVED lines=8> */
.L_x_4989:
[----:B------:R-:W-:Y:S05]  /*2490*/  BSYNC B0 ;  /* 0x0000000000007941 */ /* 0x000fea0003800000 */
.L_x_4988:
        /* <DEDUP_REMOVED lines=22> */
.L_x_4995:
[----:B------:R-:W0:Y:S08]  /*2600*/  MUFU.RCP R5, R5 ;  /* 0x0000000500057308 */ /* 0x000e300000001000 */
[----:B------:R-:W1:Y:S01]  /*2610*/  MUFU.RCP R12, R12 ;  /* 0x0000000c000c7308 */ /* 0x000e620000001000 */
[----:B0-----:R-:W-:Y:S01]  /*2620*/  FMUL.FTZ R14, R5, R26 ;  /* 0x0000001a050e7220 */ /* 0x001fe20000410000 */
[----:B-1----:R-:W-:Y:S01]  /*2630*/  FMUL.FTZ R15, R12, R27 ;  /* 0x0000001b0c0f7220 */ /* 0x002fe20000410000 */
[----:B------:R-:W-:Y:S06]  /*2640*/  BRA `(.L_x_4993) ;  /* 0x0000000000207947 */ /* 0x000fec0003800000 */
.L_x_4994:
        /* <DEDUP_REMOVED lines=8> */
.L_x_4993:
[----:B------:R-:W-:Y:S05]  /*26d0*/  BSYNC B0 ;  /* 0x0000000000007941 */ /* 0x000fea0003800000 */
.L_x_4992:
        /* <DEDUP_REMOVED lines=21> */
.L_x_4999:
[----:B------:R-:W0:Y:S08]  /*2830*/  MUFU.RCP R5, R5 ;  /* 0x0000000500057308 */ /* 0x000e300000001000 */
[----:B------:R-:W1:Y:S01]  /*2840*/  MUFU.RCP R16, R16 ;  /* 0x0000001000107308 */ /* 0x000e620000001000 */
[----:B0-----:R-:W-:Y:S01]  /*2850*/  FMUL.FTZ R12, R5, R30 ;  /* 0x0000001e050c7220 */ /* 0x001fe20000410000 */
[----:B-1----:R-:W-:Y:S01]  /*2860*/  FMUL.FTZ R13, R16, R31 ;  /* 0x0000001f100d7220 */ /* 0x002fe20000410000 */
[----:B------:R-:W-:Y:S06]  /*2870*/  BRA `(.L_x_4997) ;  /* 0x0000000000207947 */ /* 0x000fec0003800000 */
.L_x_4998:
        /* <DEDUP_REMOVED lines=8> */
.L_x_4997:
[----:B------:R-:W-:Y:S05]  /*2900*/  BSYNC B0 ;  /* 0x0000000000007941 */ /* 0x000fea0003800000 */
.L_x_4996:
[----:B------:R-:W-:Y:S01]  /*2910*/  ISETP.GE.AND P0, PT, R0, UR4, PT ;  /* 0x0000000400007c0c */ /* 0x000fe2000bf06270 */
[----:B------:R-:W-:Y:S04]  /*2920*/  BSSY B0, `(.L_x_5000) ;  /* 0x0000033000007945 */ /* 0x000fe80003800000 */
[----:B------:R-:W-:Y:S08]  /*2930*/  BSSY B1, `(.L_x_5001) ;  /* 0x000002b000017945 */ /* 0x000ff00003800000 */
[----:B------:R-:W-:Y:S05]  /*2940*/  @P0 BRA `(.L_x_5002) ;  /* 0x0000000000300947 */ /* 0x000fea0003800000 */
[----:B------:R-:W0:Y:S01]  /*2950*/  LDC.64 R16, c[0x0][0x218] ;  /* 0x00008600ff107b82 */ /* 0x000e220000000a00 */
[----:B------:R-:W-:Y:S02]  /*2960*/  IADD3 R5, R0, UR8, RZ ;  /* 0x0000000800057c10 */ /* 0x000fe4000fffe0ff */
[----:B------:R-:W-:-:S04]  /*2970*/  MOV R0, R4 ;  /* 0x0000000400007202 */ /* 0x000fc80000000f00 */
[----:B------:R-:W-:Y:S01]  /*2980*/  ISETP.GE.AND P0, PT, R0, UR4, PT ;  /* 0x0000000400007c0c */ /* 0x000fe2000bf06270 */
[----:B0-----:R-:W-:-:S05]  /*2990*/  IMAD.WIDE.U32 R16, R5, 0x8, R16 ;  /* 0x0000000805107825 */ /* 0x001fca00078e0010 */
[----:B------:R0:W-:Y:S07]  /*29a0*/  STG.E.64 desc[UR10][R16.64], R34 ;  /* 0x0000002210007986 */ /* 0x0001ee000c101b0a */
[----:B------:R-:W-:Y:S05]  /*29b0*/  @P0 BRA `(.L_x_5003) ;  /* 0x0000000000300947 */ /* 0x000fea0003800000 */
[----:B------:R-:W1:Y:S01]  /*29c0*/  LDC.64 R4, c[0x0][0x218] ;  /* 0x00008600ff047b82 */ /* 0x000e620000000a00 */
[C---:B0-----:R-:W-:Y:S02]  /*29d0*/  IADD3 R17, R0.reuse, UR8, RZ ;  /* 0x0000000800117c10 */ /* 0x041fe4000fffe0ff */
[----:B------:R-:W-:-:S03]  /*29e0*/  IADD3 R0, R0, 0x80, RZ ;  /* 0x0000008000007810 */ /* 0x000fc60007ffe0ff */
[----:B-1----:R-:W-:-:S05]  /*29f0*/  IMAD.WIDE.U32 R4, R17, 0x8, R4 ;  /* 0x0000000811047825 */ /* 0x002fca00078e0004 */
[----:B------:R0:W-:Y:S02]  /*2a00*/  STG.E.64 desc[UR10][R4.64], R36 ;  /* 0x0000002404007986 */ /* 0x0001e4000c101b0a */
.L_x_5002:
[----:B------:R-:W-:-:S13]  /*2a10*/  ISETP.GE.AND P0, PT, R0, UR4, PT ;  /* 0x0000000400007c0c */ /* 0x000fda000bf06270 */
[----:B------:R-:W-:Y:S05]  /*2a20*/  @P0 BRA `(.L_x_5004) ;  /* 0x0000000000300947 */ /* 0x000fea0003800000 */
[----:B0-----:R-:W0:Y:S01]  /*2a30*/  LDC.64 R4, c[0x0][0x218] ;  /* 0x00008600ff047b82 */ /* 0x001e220000000a00 */
[C---:B------:R-:W-:Y:S02]  /*2a40*/  IADD3 R17, R0.reuse, UR8, RZ ;  /* 0x0000000800117c10 */ /* 0x040fe4000fffe0ff */
[----:B------:R-:W-:-:S03]  /*2a50*/  IADD3 R0, R0, 0x80, RZ ;  /* 0x0000008000007810 */ /* 0x000fc60007ffe0ff */
[----:B0-----:R-:W-:-:S05]  /*2a60*/  IMAD.WIDE.U32 R4, R17, 0x8, R4 ;  /* 0x0000000811047825 */ /* 0x001fca00078e0004 */
[----:B------:R1:W-:Y:S02]  /*2a70*/  STG.E.64 desc[UR10][R4.64], R2 ;  /* 0x0000000204007986 */ /* 0x0003e4000c101b0a */
.L_x_5003:
[----:B------:R-:W-:-:S13]  /*2a80*/  ISETP.GE.AND P0, PT, R0, UR4, PT ;  /* 0x0000000400007c0c */ /* 0x000fda000bf06270 */
[----:B------:R-:W-:Y:S05]  /*2a90*/  @P0 BRA `(.L_x_5005) ;  /* 0x0000000000300947 */ /* 0x000fea0003800000 */
[----:B-1----:R-:W1:Y:S01]  /*2aa0*/  LDC.64 R2, c[0x0][0x218] ;  /* 0x00008600ff027b82 */ /* 0x002e620000000a00 */
[C---:B------:R-:W-:Y:S02]  /*2ab0*/  IADD3 R5, R0.reuse, UR8, RZ ;  /* 0x0000000800057c10 */ /* 0x040fe4000fffe0ff */
[----:B------:R-:W-:-:S03]  /*2ac0*/  IADD3 R0, R0, 0x80, RZ ;  /* 0x0000008000007810 */ /* 0x000fc60007ffe0ff */
[----:B-1----:R-:W-:-:S05]  /*2ad0*/  IMAD.WIDE.U32 R2, R5, 0x8, R2 ;  /* 0x0000000805027825 */ /* 0x002fca00078e0002 */
[----:B------:R1:W-:Y:S02]  /*2ae0*/  STG.E.64 desc[UR10][R2.64], R6 ;  /* 0x0000000602007986 */ /* 0x0003e4000c101b0a */
.L_x_5004:
[----:B------:R-:W-:-:S13]  /*2af0*/  ISETP.GE.AND P0, PT, R0, UR4, PT ;  /* 0x0000000400007c0c */ /* 0x000fda000bf06270 */
[----:B------:R-:W-:Y:S05]  /*2b00*/  @P0 BRA `(.L_x_5006) ;  /* 0x0000000000340947 */ /* 0x000fea0003800000 */
[----:B-1----:R-:W1:Y:S01]  /*2b10*/  LDC.64 R2, c[0x0][0x218] ;  /* 0x00008600ff027b82 */ /* 0x002e620000000a00 */
[C---:B0-----:R-:W-:Y:S02]  /*2b20*/  IADD3 R5, R0.reuse, UR8, RZ ;  /* 0x0000000800057c10 */ /* 0x041fe4000fffe0ff */
[----:B------:R-:W-:-:S03]  /*2b30*/  IADD3 R0, R0, 0x80, RZ ;  /* 0x0000008000007810 */ /* 0x000fc60007ffe0ff */
[----:B-1----:R-:W-:-:S05]  /*2b40*/  IMAD.WIDE.U32 R2, R5, 0x8, R2 ;  /* 0x0000000805027825 */ /* 0x002fca00078e0002 */
[----:B------:R2:W-:Y:S02]  /*2b50*/  STG.E.64 desc[UR10][R2.64], R10 ;  /* 0x0000000a02007986 */ /* 0x0005e4000c101b0a */
.L_x_5005:
[----:B------:R-:W-:-:S13]  /*2b60*/  ISETP.GE.AND P0, PT, R0, UR4, PT ;  /* 0x0000000400007c0c */ /* 0x000fda000bf06270 */
[----:B------:R-:W-:Y:S05]  /*2b70*/  @P0 BREAK B1 ;  /* 0x0000000000010942 */ /* 0x000fea0003800000 */
[----:B------:R-:W-:Y:S05]  /*2b80*/  @P0 BRA `(.L_x_5007) ;  /* 0x0000000000300947 */ /* 0x000fea0003800000 */
[----:B-12---:R-:W1:Y:S01]  /*2b90*/  LDC.64 R2, c[0x0][0x218] ;  /* 0x00008600ff027b82 */ /* 0x006e620000000a00 */
[C---:B------:R-:W-:Y:S02]  /*2ba0*/  IADD3 R5, R0.reuse, UR8, RZ ;  /* 0x0000000800057c10 */ /* 0x040fe4000fffe0ff */
[----:B------:R-:W-:-:S03]  /*2bb0*/  IADD3 R0, R0, 0x80, RZ ;  /* 0x0000008000007810 */ /* 0x000fc60007ffe0ff */
[----:B-1----:R-:W-:-:S05]  /*2bc0*/  IMAD.WIDE.U32 R2, R5, 0x8, R2 ;  /* 0x0000000805027825 */ /* 0x002fca00078e0002 */
[----:B------:R2:W-:Y:S02]  /*2bd0*/  STG.E.64 desc[UR10][R2.64], R8 ;  /* 0x0000000802007986 */ /* 0x0005e4000c101b0a */
.L_x_5006:
[----:B------:R-:W-:Y:S05]  /*2be0*/  BSYNC B1 ;  /* 0x0000000000017941 */ /* 0x000fea0003800000 */
.L_x_5001:
[----:B------:R-:W-:-:S13]  /*2bf0*/  ISETP.GE.AND P0, PT, R0, UR4, PT ;  /* 0x0000000400007c0c */ /* 0x000fda000bf06270 */
[----:B-12---:R-:W1:Y:S01]  /*2c00*/  @!P0 LDC.64 R2, c[0x0][0x218] ;  /* 0x00008600ff028b82 */ /* 0x006e620000000a00 */
[C---:B0-----:R-:W-:Y:S02]  /*2c10*/  @!P0 IADD3 R5, R0.reuse, UR8, RZ ;  /* 0x0000000800058c10 */ /* 0x041fe4000fffe0ff */
[----:B------:R-:W-:-:S03]  /*2c20*/  @!P0 IADD3 R0, R0, 0x80, RZ ;  /* 0x0000008000008810 */ /* 0x000fc60007ffe0ff */
[----:B-1----:R-:W-:-:S05]  /*2c30*/  @!P0 IMAD.WIDE.U32 R2, R5, 0x8, R2 ;  /* 0x0000000805028825 */ /* 0x002fca00078e0002 */
[----:B------:R3:W-:Y:S02]  /*2c40*/  @!P0 STG.E.64 desc[UR10][R2.64], R14 ;  /* 0x0000000e02008986 */ /* 0x0007e4000c101b0a */
.L_x_5007:
[----:B------:R-:W-:Y:S05]  /*2c50*/  BSYNC B0 ;  /* 0x0000000000007941 */ /* 0x000fea0003800000 */
.L_x_5000:
[----:B------:R-:W-:Y:S05]  /*2c60*/  WARPSYNC.ALL ;  /* 0x0000000000007948 */ /* 0x000fea0003800000 */
[----:B------:R-:W-:-:S13]  /*2c70*/  ISETP.GE.AND P0, PT, R0, UR4, PT ;  /* 0x0000000400007c0c */ /* 0x000fda000bf06270 */
[----:B------:R-:W-:Y:S05]  /*2c80*/  @P0 EXIT ;  /* 0x000000000000094d */ /* 0x000fea0003800000 */
[----:B-123--:R-:W1:Y:S01]  /*2c90*/  LDC.64 R2, c[0x0][0x218] ;  /* 0x00008600ff027b82 */ /* 0x00ee620000000a00 */
[----:B------:R-:W-:-:S05]  /*2ca0*/  IADD3 R5, R0, UR8, RZ ;  /* 0x0000000800057c10 */ /* 0x000fca000fffe0ff */
[----:B-1----:R-:W-:-:S05]  /*2cb0*/  IMAD.WIDE.U32 R2, R5, 0x8, R2 ;  /* 0x0000000805027825 */ /* 0x002fca00078e0002 */
[----:B------:R-:W-:Y:S01]  /*2cc0*/  STG.E.64 desc[UR10][R2.64], R12 ;  /* 0x0000000c02007986 */ /* 0x000fe2000c101b0a */
[----:B------:R-:W-:Y:S05]  /*2cd0*/  EXIT ;  /* 0x000000000000794d */ /* 0x000fea0003800000 */
.L_x_5008:
        /* <DEDUP_REMOVED lines=10> */
.L_x_19364:


//--------------------- .text._ZN2at6native29vectorized_elementwise_kernelILi4ENS0_13BinaryFunctorIN3c107complexIfEES5_S5_NS0_15binary_internal10DivFunctorIS5_EEEESt5arrayIPcLm3EEEEviT0_T1_ --------------------------
	.section	.text._ZN2at6native29vectorized_elementwise_kernelILi4ENS0_13BinaryFunctorIN3c107complexIfEES5_S5_NS0_15binary_internal10DivFunctorIS5_EEEESt5arrayIPcLm3EEEEviT0_T1_,"ax",@progbits
	.align	128
        .global         _ZN2at6native29vectorized_elementwise_kernelILi4ENS0_13BinaryFunctorIN3c107complexIfEES5_S5_NS0_15binary_internal10DivFunctorIS5_EEEESt5arrayIPcLm3EEEEviT0_T1_
        .type           _ZN2at6native29vectorized_elementwise_kernelILi4ENS0_13BinaryFunctorIN3c107complexIfEES5_S5_NS0_15binary_internal10DivFunctorIS5_EEEESt5arrayIPcLm3EEEEviT0_T1_,@function
        .size           _ZN2at6native29vectorized_elementwise_kernelILi4ENS0_13BinaryFunctorIN3c107complexIfEES5_S5_NS0_15binary_internal10DivFunctorIS5_EEEESt5arrayIPcLm3EEEEviT0_T1_,(.L_x_19365 - _ZN2at6native29vectorized_elementwise_kernelILi4ENS0_13BinaryFunctorIN3c107complexIfEES5_S5_NS0_15binary_internal10DivFunctorIS5_EEEESt5arrayIPcLm3EEEEviT0_T1_)
        .other          _ZN2at6native29vectorized_elementwise_kernelILi4ENS0_13BinaryFunctorIN3c107complexIfEES5_S5_NS0_15binary_internal10DivFunctorIS5_EEEESt5arrayIPcLm3EEEEviT0_T1_,@"STO_CUDA_ENTRY STV_DEFAULT"
_ZN2at6native29vectorized_elementwise_kernelILi4ENS0_13BinaryFunctorIN3c107complexIfEES5_S5_NS0_15binary_internal10DivFunctorIS5_EEEESt5arrayIPcLm3EEEEviT0_T1_:
.text._ZN2at6native29vectorized_elementwise_kernelILi4ENS0_13BinaryFunctorIN3c107complexIfEES5_S5_NS0_15binary_internal10DivFunctorIS5_EEEESt5arrayIPcLm3EEEEviT0_T1_:
        /* <DEDUP_REMOVED lines=45> */
.L_x_5012:
[----:B------:R-:W0:Y:S08]  /*02d0*/  MUFU.RCP R5, R2 ;  /* 0x0000000200057308 */ /* 0x000e300000001000 */
[----:B------:R-:W1:Y:S01]  /*02e0*/  MUFU.RCP R4, R3 ;  /* 0x0000000300047308 */ /* 0x000e620000001000 */
[----:B0----5:R-:W-:Y:S01]  /*02f0*/  FMUL.FTZ R8, R8, R5 ;  /* 0x0000000508087220 */ /* 0x021fe20000410000 */
[----:B-1----:R-:W-:Y:S01]  /*0300*/  FMUL.FTZ R9, R9, R4 ;  /* 0x0000000409097220 */ /* 0x002fe20000410000 */
[----:B------:R-:W-:Y:S06]  /*0310*/  BRA `(.L_x_5013) ;  /* 0x0000000000207947 */ /* 0x000fec0003800000 */
.L_x_5011:
        /* <DEDUP_REMOVED lines=8> */
.L_x_5013:
[----:B------:R-:W-:Y:S05]  /*03a0*/  BSYNC B0 ;  /* 0x0000000000007941 */ /* 0x000fea0003800000 */
.L_x_5010:
        /* <DEDUP_REMOVED lines=17> */
.L_x_5016:
[----:B------:R-:W0:Y:S08]  /*04c0*/  MUFU.RCP R3, R3 ;  /* 0x0000000300037308 */ /* 0x000e300000001000 */
[----:B------:R-:W1:Y:S01]  /*04d0*/  MUFU.RCP R2, R2 ;  /* 0x0000000200027308 */ /* 0x000e620000001000 */
[----:B0-----:R-:W-:Y:S01]  /*04e0*/  FMUL.FTZ R10, R10, R3 ;  /* 0x000000030a0a7220 */ /* 0x001fe20000410000 */
[----:B-1----:R-:W-:Y:S01]  /*04f0*/  FMUL.FTZ R11, R11, R2 ;  /* 0x000000020b0b7220 */ /* 0x002fe20000410000 */
[----:B------:R-:W-:Y:S06]  /*0500*/  BRA `(.L_x_5017) ;  /* 0x0000000000207947 */ /* 0x000fec0003800000 */
.L_x_5015:
        /* <DEDUP_REMOVED lines=8> */
.L_x_5017:
[----:B------:R-:W-:Y:S05]  /*0590*/  BSYNC B0 ;  /* 0x0000000000007941 */ /* 0x000fea0003800000 */
.L_x_5014:
        /* <DEDUP_REMOVED lines=17> */
.L_x_5020:
[----:B------:R-:W0:Y:S08]  /*06b0*/  MUFU.RCP R3, R3 ;  /* 0x0000000300037308 */ /* 0x000e300000001000 */
[----:B------:R-:W1:Y:S01]  /*06c0*/  MUFU.RCP R2, R2 ;  /* 0x0000000200027308 */ /* 0x000e620000001000 */
[----:B0-----:R-:W-:Y:S01]  /*06d0*/  FMUL.FTZ R12, R12, R3 ;  /* 0x000000030c0c7220 */ /* 0x001fe20000410000 */
[----:B-1----:R-:W-:Y:S01]  /*06e0*/  FMUL.FTZ R13, R13, R2 ;  /* 0x000000020d0d7220 */ /* 0x002fe20000410000 */
[----:B------:R-:W-:Y:S06]  /*06f0*/  BRA `(.L_x_5021) ;  /* 0x0000000000207947 */ /* 0x000fec0003800000 */
.L_x_5019:
        /* <DEDUP_REMOVED lines=8> */
.L_x_5021:
[----:B------:R-:W-:Y:S05]  /*0780*/  BSYNC B0 ;  /* 0x0000000000007941 */ /* 0x000fea0003800000 */
.L_x_5018:
        /* <DEDUP_REMOVED lines=17> */
.L_x_5024:
[----:B------:R-:W0:Y:S08]  /*08a0*/  MUFU.RCP R3, R3 ;  /* 0x0000000300037308 */ /* 0x000e300000001000 */
[----:B------:R-:W1:Y:S01]  /*08b0*/  MUFU.RCP R2, R2 ;  /* 0x0000000200027308 */ /* 0x000e620000001000 */
[----:B0-----:R-:W-:Y:S01]  /*08c0*/  FMUL.FTZ R14, R14, R3 ;  /* 0x000000030e0e7220 */ /* 0x001fe20000410000 */
[----:B-1----:R-:W-:Y:S01]  /*08d0*/  FMUL.FTZ R15, R15, R2 ;  /* 0x000000020f0f7220 */ /* 0x002fe20000410000 */
[----:B------:R-:W-:Y:S06]  /*08e0*/  BRA `(.L_x_5025) ;  /* 0x0000000000207947 */ /* 0x000fec0003800000 */
.L_x_5023:
        /* <DEDUP_REMOVED lines=8> */
.L_x_5025:
[----:B------:R-:W-:Y:S05]  /*0970*/  BSYNC B0 ;  /* 0x0000000000007941 */ /* 0x000fea0003800000 */
.L_x_5022:
        /* <DEDUP_REMOVED lines=17> */
.L_x_5028:
[----:B------:R-:W0:Y:S08]  /*0a90*/  MUFU.RCP R3, R3 ;  /* 0x0000000300037308 */ /* 0x000e300000001000 */
[----:B------:R-:W1:Y:S01]  /*0aa0*/  MUFU.RCP R2, R2 ;  /* 0x0000000200027308 */ /* 0x000e620000001000 */
[----:B0-----:R-:W-:Y:S01]  /*0ab0*/  FMUL.FTZ R16, R16, R3 ;  /* 0x0000000310107220 */ /* 0x001fe20000410000 */
[----:B-1----:R-:W-:Y:S01]  /*0ac0*/  FMUL.FTZ R17, R17, R2 ;  /* 0x0000000211117220 */ /* 0x002fe20000410000 */
[----:B------:R-:W-:Y:S06]  /*0ad0*/  BRA `(.L_x_5029) ;  /* 0x0000000000207947 */ /* 0x000fec0003800000 */
.L_x_5027:
        /* <DEDUP_REMOVED lines=8> */
.L_x_5029:
[----:B------:R-:W-:Y:S05]  /*0b60*/  BSYNC B0 ;  /* 0x0000000000007941 */ /* 0x000fea0003800000 */
.L_x_5026:
        /* <DEDUP_REMOVED lines=17> */
.L_x_5032:
[----:B------:R-:W0:Y:S08]  /*0c80*/  MUFU.RCP R3, R3 ;  /* 0x0000000300037308 */ /* 0x000e300000001000 */
[----:B------:R-:W1:Y:S01]  /*0c90*/  MUFU.RCP R2, R2 ;  /* 0x0000000200027308 */ /* 0x000e620000001000 */
[----:B0-----:R-:W-:Y:S01]  /*0ca0*/  FMUL.FTZ R18, R18, R3 ;  /* 0x0000000312127220 */ /* 0x001fe20000410000 */
[----:B-1----:R-:W-:Y:S01]  /*0cb0*/  FMUL.FTZ R19, R19, R2 ;  /* 0x0000000213137220 */ /* 0x002fe20000410000 */
[----:B------:R-:W-:Y:S06]  /*0cc0*/  BRA `(.L_x_5033) ;  /* 0x0000000000207947 */ /* 0x000fec0003800000 */
.L_x_5031:
        /* <DEDUP_REMOVED lines=8> */
.L_x_5033:
[----:B------:R-:W-:Y:S05]  /*0d50*/  BSYNC B0 ;  /* 0x0000000000007941 */ /* 0x000fea0003800000 */
.L_x_5030:
        /* <DEDUP_REMOVED lines=17> */
.L_x_5036:
[----:B------:R-:W0:Y:S08]  /*0e70*/  MUFU.RCP R3, R3 ;  /* 0x0000000300037308 */ /* 0x000e300000001000 */
[----:B------:R-:W1:Y:S01]  /*0e80*/  MUFU.RCP R2, R2 ;  /* 0x0000000200027308 */ /* 0x000e620000001000 */
[----:B0-----:R-:W-:Y:S01]  /*0e90*/  FMUL.FTZ R20, R20, R3 ;  /* 0x0000000314147220 */ /* 0x001fe20000410000 */
[----:B-1----:R-:W-:Y:S01]  /*0ea0*/  FMUL.FTZ R21, R21, R2 ;  /* 0x0000000215157220 */ /* 0x002fe20000410000 */
[----:B------:R-:W-:Y:S06]  /*0eb0*/  BRA `(.L_x_5037) ;  /* 0x0000000000207947 */ /* 0x000fec0003800000 */
.L_x_5035:
        /* <DEDUP_REMOVED lines=8> */
.L_x_5037:
[----:B------:R-:W-:Y:S05]  /*0f40*/  BSYNC B0 ;  /* 0x0000000000007941 */ /* 0x000fea0003800000 */
.L_x_5034:
        /* <DEDUP_REMOVED lines=17> */
.L_x_5040:
[----:B------:R-:W0:Y:S08]  /*1060*/  MUFU.RCP R3, R3 ;  /* 0x0000000300037308 */ /* 0x000e300000001000 */
[----:B------:R-:W1:Y:S01]  /*1070*/  MUFU.RCP R2, R2 ;  /* 0x0000000200027308 */ /* 0x000e620000001000 */
[----:B0-----:R-:W-:Y:S01]  /*1080*/  FMUL.FTZ R22, R22, R3 ;  /* 0x0000000316167220 */ /* 0x001fe20000410000 */
[----:B-1----:R-:W-:Y:S01]  /*1090*/  FMUL.FTZ R23, R23, R2 ;  /* 0x0000000217177220 */ /* 0x002fe20000410000 */
[----:B------:R-:W-:Y:S06]  /*10a0*/  BRA `(.L_x_5041) ;  /* 0x0000000000207947 */ /* 0x000fec0003800000 */
.L_x_5039:
        /* <DEDUP_REMOVED lines=8> */
.L_x_5041:
[----:B------:R-:W-:Y:S05]  /*1130*/  BSYNC B0 ;  /* 0x0000000000007941 */ /* 0x000fea0003800000 */
.L_x_5038:
        /* <DEDUP_REMOVED lines=10> */
.L_x_5009:
        /* <DEDUP_REMOVED lines=109> */
.L_x_5045:
[----:B------:R-:W0:Y:S08]  /*18b0*/  MUFU.RCP R5, R36 ;  /* 0x0000002400057308 */ /* 0x000e300000001000 */
[----:B------:R0:W1:Y:S02]  /*18c0*/  MUFU.RCP R4, R34 ;  /* 0x0000002200047308 */ /* 0x0000640000001000 */
[----:B0-----:R-:W-:Y:S01]  /*18d0*/  FMUL.FTZ R34, R5, R2 ;  /* 0x0000000205227220 */ /* 0x001fe20000410000 */
[----:B-1----:R-:W-:Y:S01]  /*18e0*/  FMUL.FTZ R35, R4, R3 ;  /* 0x0000000304237220 */ /* 0x002fe20000410000 */
[----:B------:R-:W-:Y:S06]  /*18f0*/  BRA `(.L_x_5043) ;  /* 0x0000000000207947 */ /* 0x000fec0003800000 */
.L_x_5044:
        /* <DEDUP_REMOVED lines=8> */
.L_x_5043:
[----:B------:R-:W-:Y:S05]  /*1980*/  BSYNC B0 ;  /* 0x0000000000007941 */ /* 0x000fea0003800000 */
.L_x_5042:
        /* <DEDUP_REMOVED lines=21> */
.L_x_5049:
[----:B------:R-:W0:Y:S08]  /*1ae0*/  MUFU.RCP R3, R3 ;  /* 0x0000000300037308 */ /* 0x000e300000001000 */
[----:B------:R-:W1:Y:S01]  /*1af0*/  MUFU.RCP R2, R2 ;  /* 0x0000000200027308 */ /* 0x000e620000001000 */
[----:B0-----:R-:W-:Y:S01]  /*1b00*/  FMUL.FTZ R36, R3, R6 ;  /* 0x0000000603247220 */ /* 0x001fe20000410000 */
[----:B-1----:R-:W-:Y:S01]  /*1b10*/  FMUL.FTZ R37, R2, R7 ;  /* 0x0000000702257220 */ /* 0x002fe20000410000 */
[----:B------:R-:W-:Y:S06]  /*1b20*/  BRA `(.L_x_5047) ;  /* 0x0000000000207947 */ /* 0x000fec0003800000 */
.L_x_5048:
        /* <DEDUP_REMOVED lines=8> */
.L_x_5047:
[----:B------:R-:W-:Y:S05]  /*1bb0*/  BSYNC B0 ;  /* 0x0000000000007941 */ /* 0x000fea0003800000 */
.L_x_5046:
        /* <DEDUP_REMOVED lines=22> */
.L_x_5053:
[----:B------:R-:W0:Y:S08]  /*1d20*/  MUFU.RCP R3, R5 ;  /* 0x0000000500037308 */ /* 0x000e300000001000 */
[----:B------:R-:W1:Y:S01]  /*1d30*/  MUFU.RCP R6, R6 ;  /* 0x0000000600067308 */ /* 0x000e620000001000 */
[----:B0-----:R-:W-:Y:S01]  /*1d40*/  FMUL.FTZ R2, R3, R10 ;  /* 0x0000000a03027220 */ /* 0x001fe20000410000 */
[----:B-1----:R-:W-:Y:S01]  /*1d50*/  FMUL.FTZ R3, R6, R11 ;  /* 0x0000000b06037220 */ /* 0x002fe20000410000 */
[----:B------:R-:W-:Y:S06]  /*1d60*/  BRA `(.L_x_5051) ;  /* 0x0000000000207947 */ /* 0x000fec0003800000 */
.L_x_5052:
        /* <DEDUP_REMOVED lines=8> */
.L_x_5051:
[----:B------:R-:W-:Y:S05]  /*1df0*/  BSYNC B0 ;  /* 0x0000000000007941 */ /* 0x000fea0003800000 */
.L_x_5050:
        /* <DEDUP_REMOVED lines=21> */
.L_x_5057:
[----:B------:R-:W0:Y:S08]  /*1f50*/  MUFU.RCP R5, R5 ;  /* 0x0000000500057308 */ /* 0x000e300000001000 */
[----:B------:R-:W1:Y:S01]  /*1f60*/  MUFU.RCP R8, R8 ;  /* 0x0000000800087308 */ /* 0x000e620000001000 */
[----:B0-----:R-:W-:Y:S01]  /*1f70*/  FMUL.FTZ R6, R5, R14 ;  /* 0x0000000e05067220 */ /* 0x001fe20000410000 */
[----:B-1----:R-:W-:Y:S01]  /*1f80*/  FMUL.FTZ R7, R8, R15 ;  /* 0x0000000f08077220 */ /* 0x002fe20000410000 */
[----:B------:R-:W-:Y:S06]  /*1f90*/  BRA `(.L_x_5055) ;  /* 0x0000000000207947 */ /* 0x000fec0003800000 */
.L_x_5056:
        /* <DEDUP_REMOVED lines=8> */
.L_x_5055:
[----:B------:R-:W-:Y:S05]  /*2020*/  BSYNC B0 ;  /* 0x0000000000007941 */ /* 0x000fea0003800000 */
.L_x_5054:
        /* <DEDUP_REMOVED lines=22> */
.L_x_5061:
[----:B------:R-:W0:Y:S08]  /*2190*/  MUFU.RCP R5, R5 ;  /* 0x0000000500057308 */ /* 0x000e300000001000 */
[----:B------:R-:W1:Y:S01]  /*21a0*/  MUFU.RCP R8, R8 ;  /* 0x0000000800087308 */ /* 0x000e620000001000 */
[----:B0-----:R-:W-:Y:S01]  /*21b0*/  FMUL.FTZ R10, R5, R18 ;  /* 0x00000012050a7220 */ /* 0x001fe20000410000 */
[----:B-1----:R-:W-:Y:S01]  /*21c0*/  FMUL.FTZ R11, R8, R19 ;  /* 0x00000013080b7220 */ /* 0x002fe20000410000 */
[----:B------:R-:W-:Y:S06]  /*21d0*/  BRA `(.L_x_5059) ;  /* 0x0000000000207947 */ /* 0x000fec0003800000 */
.L_x_5060:
        /* <DEDUP_REMOVED lines=8> */
.L_x_5059:
[----:B------:R-:W-:Y:S05]  /*2260*/  BSYNC B0 ;  /* 0x0000000000007941 */ /* 0x000fea0003800000 */
.L_x_5058:
        /* <DEDUP_REMOVED lines=21> */
.L_x_5065:
[----:B------:R-:W0:Y:S08]  /*23c0*/  MUFU.RCP R5, R5 ;  /* 0x0000000500057308 */ /* 0x000e300000001000 */
[----:B------:R-:W1:Y:S01]  /*23d0*/  MUFU.RCP R12, R12 ;  /* 0x0000000c000c7308 */ /* 0x000e620000001000 */
[----:B0-----:R-:W-:Y:S01]  /*23e0*/  FMUL.FTZ R8, R5, R22 ;  /* 0x0000001605087220 */ /* 0x001fe20000410000 */
[----:B-1----:R-:W-:Y:S01]  /*23f0*/  FMUL.FTZ R9, R12, R23 ;  /* 0x000000170c097220 */ /* 0x002fe20000410000 */
[----:B------:R-:W-:Y:S06]  /*2400*/  BRA `(.L_x_5063) ;  /* 0x0000000000207947 */ /* 0x000fec0003800000 */
.L_x_5064:
        /* <DEDUP_REMOVED lines=8> */
.L_x_5063:
[----:B------:R-:W-:Y:S05]  /*2490*/  BSYNC B0 ;  /* 0x0000000000007941 */ /* 0x000fea0003800000 */
.L_x_5062:
        /* <DEDUP_REMOVED lines=22> */
.L_x_5069:
[----:B------:R-:W0:Y:S08]  /*2600*/  MUFU.RCP R5, R5 ;  /* 0x0000000500057308 */ /* 0x000e300000001000 */
[----:B------:R-:W1:Y:S01]  /*2610*/  MUFU.RCP R12, R12 ;  /* 0x0000000c000c7308 */ /* 0x000e620000001000 */
[----:B0-----:R-:W-:Y:S01]  /*2620*/  FMUL.FTZ R14, R5, R26 ;  /* 0x0000001a050e7220 */ /* 0x001fe20000410000 */
[----:B-1----:R-:W-:Y:S01]  /*2630*/  FMUL.FTZ R15, R12, R27 ;  /* 0x0000001b0c0f7220 */ /* 0x002fe20000410000 */
[----:B------:R-:W-:Y:S06]  /*2640*/  BRA `(.L_x_5067) ;  /* 0x0000000000207947 */ /* 0x000fec0003800000 */
.L_x_5068:
        /* <DEDUP_REMOVED lines=8> */
.L_x_5067:
[----:B------:R-:W-:Y:S05]  /*26d0*/  BSYNC B0 ;  /* 0x0000000000007941 */ /* 0x000fea0003800000 */
.L_x_5066:
        /* <DEDUP_REMOVED lines=21> */
.L_x_5073:
[----:B------:R-:W0:Y:S08]  /*2830*/  MUFU.RCP R5, R5 ;  /* 0x0000000500057308 */ /* 0x000e300000001000 */
[----:B------:R-:W1:Y:S01]  /*2840*/  MUFU.RCP R16, R16 ;  /* 0x0000001000107308 */ /* 0x000e620000001000 */
[----:B0-----:R-:W-:Y:S01]  /*2850*/  FMUL.FTZ R12, R5, R30 ;  /* 0x0000001e050c7220 */ /* 0x001fe20000410000 */
[----:B-1----:R-:W-:Y:S01]  /*2860*/  FMUL.FTZ R13, R16, R31 ;  /* 0x0000001f100d7220 */ /* 0x002fe20000410000 */
[----:B------:R-:W-:Y:S06]  /*2870*/  BRA `(.L_x_5071) ;  /* 0x0000000000207947 */ /* 0x000fec0003800000 */
.L_x_5072:
        /* <DEDUP_REMOVED lines=8> */
.L_x_5071:
[----:B------:R-:W-:Y:S05]  /*2900*/  BSYNC B0 ;  /* 0x0000000000007941 */ /* 0x000fea0003800000 */
.L_x_5070:
        /* <DEDUP_REMOVED lines=16> */
.L_x_5076:
[----:B------:R-:W-:-:S13]  /*2a10*/  ISETP.GE.AND P0, PT, R0, UR4, PT ;  /* 0x0000000400007c0c */ /* 0x000fda000bf06270 */
[----:B------:R-:W-:Y:S05]  /*2a20*/  @P0 BRA `(.L_x_5078) ;  /* 0x0000000000300947 */ /* 0x000fea0003800000 */
[----:B0-----:R-:W0:Y:S01]  /*2a30*/  LDC.64 R4, c[0x0][0x218] ;  /* 0x00008600ff047b82 */ /* 0x001e220000000a00 */
[C---:B------:R-:W-:Y:S02]  /*2a40*/  IADD3 R17, R0.reuse, UR8, RZ ;  /* 0x0000000800117c10 */ /* 0x040fe4000fffe0ff */
[----:B------:R-:W-:-:S03]  /*2a50*/  IADD3 R0, R0, 0x80, RZ ;  /* 0x0000008000007810 */ /* 0x000fc60007ffe0ff */
[----:B0-----:R-:W-:-:S05]  /*2a60*/  IMAD.WIDE.U32 R4, R17, 0x8, R4 ;  /* 0x0000000811047825 */ /* 0x001fca00078e0004 */
[----:B------:R1:W-:Y:S02]  /*2a70*/  STG.E.64 desc[UR10][R4.64], R2 ;  /* 0x0000000204007986 */ /* 0x0003e4000c101b0a */
.L_x_5077:
[----:B------:R-:W-:-:S13]  /*2a80*/  ISETP.GE.AND P0, PT, R0, UR4, PT ;  /* 0x0000000400007c0c */ /* 0x000fda000bf06270 */
[----:B------:R-:W-:Y:S05]  /*2a90*/  @P0 BRA `(.L_x_5079) ;  /* 0x0000000000300947 */ /* 0x000fea0003800000 */
[----:B-1----:R-:W1:Y:S01]  /*2aa0*/  LDC.64 R2, c[0x0][0x218] ;  /* 0x00008600ff027b82 */ /* 0x002e620000000a00 */
[C---:B------:R-:W-:Y:S02]  /*2ab0*/  IADD3 R5, R0.reuse, UR8, RZ ;  /* 0x0000000800057c10 */ /* 0x040fe4000fffe0ff */
[----:B------:R-:W-:-:S03]  /*2ac0*/  IADD3 R0, R0, 0x80, RZ ;  /* 0x0000008000007810 */ /* 0x000fc60007ffe0ff */
[----:B-1----:R-:W-:-:S05]  /*2ad0*/  IMAD.WIDE.U32 R2, R5, 0x8, R2 ;  /* 0x0000000805027825 */ /* 0x002fca00078e0002 */
[----:B------:R1:W-:Y:S02]  /*2ae0*/  STG.E.64 desc[UR10][R2.64], R6 ;  /* 0x0000000602007986 */ /* 0x0003e4000c101b0a */
.L_x_5078:
[----:B------:R-:W-:-:S13]  /*2af0*/  ISETP.GE.AND P0, PT, R0, UR4, PT ;  /* 0x0000000400007c0c */ /* 0x000fda000bf06270 */
[----:B------:R-:W-:Y:S05]  /*2b00*/  @P0 BRA `(.L_x_5080) ;  /* 0x0000000000340947 */ /* 0x000fea0003800000 */
[----:B-1----:R-:W1:Y:S01]  /*2b10*/  LDC.64 R2, c[0x0][0x218] ;  /* 0x00008600ff027b82 */ /* 0x002e620000000a00 */
[C---:B0-----:R-:W-:Y:S02]  /*2b20*/  IADD3 R5, R0.reuse, UR8, RZ ;  /* 0x0000000800057c10 */ /* 0x041fe4000fffe0ff */
[----:B------:R-:W-:-:S03]  /*2b30*/  IADD3 R0, R0, 0x80, RZ ;  /* 0x0000008000007810 */ /* 0x000fc60007ffe0ff */
[----:B-1----:R-:W-:-:S05]  /*2b40*/  IMAD.WIDE.U32 R2, R5, 0x8, R2 ;  /* 0x0000000805027825 */ /* 0x002fca00078e0002 */
[----:B------:R2:W-:Y:S02]  /*2b50*/  STG.E.64 desc[UR10][R2.64], R10 ;  /* 0x0000000a02007986 */ /* 0x0005e4000c101b0a */
.L_x_5079:
        /* <DEDUP_REMOVED lines=8> */
.L_x_5080:
[----:B------:R-:W-:Y:S05]  /*2be0*/  BSYNC B1 ;  /* 0x0000000000017941 */ /* 0x000fea0003800000 */
.L_x_5075:
[----:B------:R-:W-:-:S13]  /*2bf0*/  ISETP.GE.AND P0, PT, R0, UR4, PT ;  /* 0x0000000400007c0c */ /* 0x000fda000bf06270 */
[----:B-12---:R-:W1:Y:S01]  /*2c00*/  @!P0 LDC.64 R2, c[0x0][0x218] ;  /* 0x00008600ff028b82 */ /* 0x006e620000000a00 */
[C---:B0-----:R-:W-:Y:S02]  /*2c10*/  @!P0 IADD3 R5, R0.reuse, UR8, RZ ;  /* 0x0000000800058c10 */ /* 0x041fe4000fffe0ff */
[----:B------:R-:W-:-:S03]  /*2c20*/  @!P0 IADD3 R0, R0, 0x80, RZ ;  /* 0x0000008000008810 */ /* 0x000fc60007ffe0ff */
[----:B-1----:R-:W-:-:S05]  /*2c30*/  @!P0 IMAD.WIDE.U32 R2, R5, 0x8, R2 ;  /* 0x0000000805028825 */ /* 0x002fca00078e0002 */
[----:B------:R3:W-:Y:S02]  /*2c40*/  @!P0 STG.E.64 desc[UR10][R2.64], R14 ;  /* 0x0000000e02008986 */ /* 0x0007e4000c101b0a */
.L_x_5081:
[----:B------:R-:W-:Y:S05]  /*2c50*/  BSYNC B0 ;  /* 0x0000000000007941 */ /* 0x000fea0003800000 */
.L_x_5074:
        /* <DEDUP_REMOVED lines=8> */
.L_x_5082:
        /* <DEDUP_REMOVED lines=10> */
.L_x_19365:


//--------------------- .text._ZN2at6native29vectorized_elementwise_kernelILi8ENS0_13BinaryFunctorIN3c107complexIfEES5_S5_NS0_15binary_internal10DivFunctorIS5_EEEESt5arrayIPcLm3EEEEviT0_T1_ --------------------------
	.section	.text._ZN2at6native29vectorized_elementwise_kernelILi8ENS0_13BinaryFunctorIN3c107complexIfEES5_S5_NS0_15binary_internal10DivFunctorIS5_EEEESt5arrayIPcLm3EEEEviT0_T1_,"ax",@progbits
	.align	128
        .global         _ZN2at6native29vectorized_elementwise_kernelILi8ENS0_13BinaryFunctorIN3c107complexIfEES5_S5_NS0_15binary_internal10DivFunctorIS5_EEEESt5arrayIPcLm3EEEEviT0_T1_
        .type           _ZN2at6native29vectorized_elementwise_kernelILi8ENS0_13BinaryFunctorIN3c107complexIfEES5_S5_NS0_15binary_internal10DivFunctorIS5_EEEESt5arrayIPcLm3EEEEviT0_T1_,@function
        .size           _ZN2at6native29vectorized_elementwise_kernelILi8ENS0_13BinaryFunctorIN3c107complexIfEES5_S5_NS0_15binary_internal10DivFunctorIS5_EEEESt5arrayIPcLm3EEEEviT0_T1_,(.L_x_19366 - _ZN2at6native29vectorized_elementwise_kernelILi8ENS0_13BinaryFunctorIN3c107complexIfEES5_S5_NS0_15binary_internal10DivFunctorIS5_EEEESt5arrayIPcLm3EEEEviT0_T1_)
        .other          _ZN2at6native29vectorized_elementwise_kernelILi8ENS0_13BinaryFunctorIN3c107complexIfEES5_S5_NS0_15binary_internal10DivFunctorIS5_EEEESt5arrayIPcLm3EEEEviT0_T1_,@"STO_CUDA_ENTRY STV_DEFAULT"
_ZN2at6native29vectorized_elementwise_kernelILi8ENS0_13BinaryFunctorIN3c107complexIfEES5_S5_NS0_15binary_internal10DivFunctorIS5_EEEESt5arrayIPcLm3EEEEviT0_T1_:
.text._ZN2at6native29vectorized_elementwise_kernelILi8ENS0_13BinaryFunctorIN3c107complexIfEES5_S5_NS0_15binary_internal10DivFunctorIS5_EEEESt5arrayIPcLm3EEEEviT0_T1_:
        /* <DEDUP_REMOVED lines=45> */
.L_x_5086:
[----:B------:R-:W0:Y:S08]  /*02d0*/  MUFU.RCP R5, R2 ;  /* 0x0000000200057308 */ /* 0x000e300000001000 */
[----:B------:R-:W1:Y:S01]  /*02e0*/  MUFU.RCP R4, R3 ;  /* 0x0000000300047308 */ /* 0x000e620000001000 */
[----:B0----5:R-:W-:Y:S01]  /*02f0*/  FMUL.FTZ R8, R8, R5 ;  /* 0x0000000508087220 */ /* 0x021fe20000410000 */
[----:B-1----:R-:W-:Y:S01]  /*0300*/  FMUL.FTZ R9, R9, R4 ;  /* 0x0000000409097220 */ /* 0x002fe20000410000 */
[----:B------:R-:W-:Y:S06]  /*0310*/  BRA `(.L_x_5087) ;  /* 0x0000000000207947 */ /* 0x000fec0003800000 */
.L_x_5085:
        /* <DEDUP_REMOVED lines=8> */
.L_x_5087:
[----:B------:R-:W-:Y:S05]  /*03a0*/  BSYNC B0 ;  /* 0x0000000000007941 */ /* 0x000fea0003800000 */
.L_x_5084:
        /* <DEDUP_REMOVED lines=17> */
.L_x_5090:
[----:B------:R-:W0:Y:S08]  /*04c0*/  MUFU.RCP R3, R3 ;  /* 0x0000000300037308 */ /* 0x000e300000001000 */
[----:B------:R-:W1:Y:S01]  /*04d0*/  MUFU.RCP R2, R2 ;  /* 0x0000000200027308 */ /* 0x000e620000001000 */
[----:B0-----:R-:W-:Y:S01]  /*04e0*/  FMUL.FTZ R10, R10, R3 ;  /* 0x000000030a0a7220 */ /* 0x001fe20000410000 */
[----:B-1----:R-:W-:Y:S01]  /*04f0*/  FMUL.FTZ R11, R11, R2 ;  /* 0x000000020b0b7220 */ /* 0x002fe20000410000 */
[----:B------:R-:W-:Y:S06]  /*0500*/  BRA `(.L_x_5091) ;  /* 0x0000000000207947 */ /* 0x000fec0003800000 */
.L_x_5089:
        /* <DEDUP_REMOVED lines=8> */
.L_x_5091:
[----:B------:R-:W-:Y:S05]  /*0590*/  BSYNC B0 ;  /* 0x0000000000007941 */ /* 0x000fea0003800000 */
.L_x_5088:
        /* <DEDUP_REMOVED lines=17> */
.L_x_5094:
[----:B------:R-:W0:Y:S08]  /*06b0*/  MUFU.RCP R3, R3 ;  /* 0x0000000300037308 */ /* 0x000e300000001000 */
[----:B------:R-:W1:Y:S01]  /*06c0*/  MUFU.RCP R2, R2 ;  /* 0x0000000200027308 */ /* 0x000e620000001000 */
[----:B0-----:R-:W-:Y:S01]  /*06d0*/  FMUL.FTZ R12, R12, R3 ;  /* 0x000000030c0c7220 */ /* 0x001fe20000410000 */
[----:B-1----:R-:W-:Y:S01]  /*06e0*/  FMUL.FTZ R13, R13, R2 ;  /* 0x000000020d0d7220 */ /* 0x002fe20000410000 */
[----:B------:R-:W-:Y:S06]  /*06f0*/  BRA `(.L_x_5095) ;  /* 0x0000000000207947 */ /* 0x000fec0003800000 */
.L_x_5093:
        /* <DEDUP_REMOVED lines=8> */
.L_x_5095:
[----:B------:R-:W-:Y:S05]  /*0780*/  BSYNC B0 ;  /* 0x0000000000007941 */ /* 0x000fea0003800000 */
.L_x_5092:
        /* <DEDUP_REMOVED lines=17> */
.L_x_5098:
[----:B------:R-:W0:Y:S08]  /*08a0*/  MUFU.RCP R3, R3 ;  /* 0x0000000300037308 */ /* 0x000e300000001000 */
[----:B------:R-:W1:Y:S01]  /*08b0*/  MUFU.RCP R2, R2 ;  /* 0x0000000200027308 */ /* 0x000e620000001000 */
[----:B0-----:R-:W-:Y:S01]  /*08c0*/  FMUL.FTZ R14, R14, R3 ;  /* 0x000000030e0e7220 */ /* 0x001fe20000410000 */
[----:B-1----:R-:W-:Y:S01]  /*08d0*/  FMUL.FTZ R15, R15, R2 ;  /* 0x000000020f0f7220 */ /* 0x002fe20000410000 */
[----:B------:R-:W-:Y:S06]  /*08e0*/  BRA `(.L_x_5099) ;  /* 0x0000000000207947 */ /* 0x000fec0003800000 */
.L_x_5097:
        /* <DEDUP_REMOVED lines=8> */
.L_x_5099:
[----:B------:R-:W-:Y:S05]  /*0970*/  BSYNC B0 ;  /* 0x0000000000007941 */ /* 0x000fea0003800000 */
.L_x_5096:
        /* <DEDUP_REMOVED lines=17> */
.L_x_5102:
[----:B------:R-:W0:Y:S08]  /*0a90*/  MUFU.RCP R3, R3 ;  /* 0x0000000300037308 */ /* 0x000e300000001000 */
[----:B------:R-:W1:Y:S01]  /*0aa0*/  MUFU.RCP R2, R2 ;  /* 0x0000000200027308 */ /* 0x000e620000001000 */
[----:B0-----:R-:W-:Y:S01]  /*0ab0*/  FMUL.FTZ R16, R16, R3 ;  /* 0x0000000310107220 */ /* 0x001fe20000410000 */
[----:B-1----:R-:W-:Y:S01]  /*0ac0*/  FMUL.FTZ R17, R17, R2 ;  /* 0x0000000211117220 */ /* 0x002fe20000410000 */
[----:B------:R-:W-:Y:S06]  /*0ad0*/  BRA `(.L_x_5103) ;  /* 0x0000000000207947 */ /* 0x000fec0003800000 */
.L_x_5101:
        /* <DEDUP_REMOVED lines=8> */
.L_x_5103:
[----:B------:R-:W-:Y:S05]  /*0b60*/  BSYNC B0 ;  /* 0x0000000000007941 */ /* 0x000fea0003800000 */
.L_x_5100:
        /* <DEDUP_REMOVED lines=17> */
.L_x_5106:
[----:B------:R-:W0:Y:S08]  /*0c80*/  MUFU.RCP R3, R3 ;  /* 0x0000000300037308 */ /* 0x000e300000001000 */
[----:B------:R-:W1:Y:S01]  /*0c90*/  MUFU.RCP R2, R2 ;  /* 0x0000000200027308 */ /* 0x000e620000001000 */
[----:B0-----:R-:W-:Y:S01]  /*0ca0*/  FMUL.FTZ R18, R18, R3 ;  /* 0x0000000312127220 */ /* 0x001fe20000410000 */
[----:B-1----:R-:W-:Y:S01]  /*0cb0*/  FMUL.FTZ R19, R19, R2 ;  /* 0x0000000213137220 */ /* 0x002fe20000410000 */
[----:B------:R-:W-:Y:S06]  /*0cc0*/  BRA `(.L_x_5107) ;  /* 0x0000000000207947 */ /* 0x000fec0003800000 */
.L_x_5105:
        /* <DEDUP_REMOVED lines=8> */
.L_x_5107:
[----:B------:R-:W-:Y:S05]  /*0d50*/  BSYNC B0 ;  /* 0x0000000000007941 */ /* 0x000fea0003800000 */
.L_x_5104:
        /* <DEDUP_REMOVED lines=17> */
.L_x_5110:
[----:B------:R-:W0:Y:S08]  /*0e70*/  MUFU.RCP R3, R3 ;  /* 0x0000000300037308 */ /* 0x000e300000001000 */
[----:B------:R-:W1:Y:S01]  /*0e80*/  MUFU.RCP R2, R2 ;  /* 0x0000000200027308 */ /* 0x000e620000001000 */
[----:B0-----:R-:W-:Y:S01]  /*0e90*/  FMUL.FTZ R20, R20, R3 ;  /* 0x0000000314147220 */ /* 0x001fe20000410000 */
[----:B-1----:R-:W-:Y:S01]  /*0ea0*/  FMUL.FTZ R21, R21, R2 ;  /* 0x0000000215157220 */ /* 0x002fe20000410000 */
[----:B------:R-:W-:Y:S06]  /*0eb0*/  BRA `(.L_x_5111) ;  /* 0x0000000000207947 */ /* 0x000fec0003800000 */
.L_x_5109:
        /* <DEDUP_REMOVED lines=8> */
.L_x_5111:
[----:B------:R-:W-:Y:S05]  /*0f40*/  BSYNC B0 ;  /* 0x0000000000007941 */ /* 0x000fea0003800000 */
.L_x_5108:
        /* <DEDUP_REMOVED lines=17> */
.L_x_5114:
[----:B------:R-:W0:Y:S08]  /*1060*/  MUFU.RCP R3, R3 ;  /* 0x0000000300037308 */ /* 0x000e300000001000 */
[----:B------:R-:W1:Y:S01]  /*1070*/  MUFU.RCP R2, R2 ;  /* 0x0000000200027308 */ /* 0x000e620000001000 */
[----:B0-----:R-:W-:Y:S01]  /*1080*/  FMUL.FTZ R22, R22, R3 ;  /* 0x0000000316167220 */ /* 0x001fe20000410000 */
[----:B-1----:R-:W-:Y:S01]  /*1090*/  FMUL.FTZ R23, R23, R2 ;  /* 0x0000000217177220 */ /* 0x002fe20000410000 */
[----:B------:R-:W-:Y:S06]  /*10a0*/  BRA `(.L_x_5115) ;  /* 0x0000000000207947 */ /* 0x000fec0003800000 */
.L_x_5113:
        /* <DEDUP_REMOVED lines=8> */
.L_x_5115:
[----:B------:R-:W-:Y:S05]  /*1130*/  BSYNC B0 ;  /* 0x0000000000007941 */ /* 0x000fea0003800000 */
.L_x_5112:
        /* <DEDUP_REMOVED lines=10> */
.L_x_5083:
        /* <DEDUP_REMOVED lines=109> */
.L_x_5119:
[----:B------:R-:W0:Y:S08]  /*18b0*/  MUFU.RCP R5, R36 ;  /* 0x0000002400057308 */ /* 0x000e300000001000 */
[----:B------:R0:W1:Y:S02]  /*18c0*/  MUFU.RCP R4, R34 ;  /* 0x0000002200047308 */ /* 0x0000640000001000 */
[----:B0-----:R-:W-:Y:S01]  /*18d0*/  FMUL.FTZ R34, R5, R2 ;  /* 0x0000000205227220 */ /* 0x001fe20000410000 */
[----:B-1----:R-:W-:Y:S01]  /*18e0*/  FMUL.FTZ R35, R4, R3 ;  /* 0x0000000304237220 */ /* 0x002fe20000410000 */
[----:B------:R-:W-:Y:S06]  /*18f0*/  BRA `(.L_x_5117) ;  /* 0x0000000000207947 */ /* 0x000fec0003800000 */
.L_x_5118:
        /* <DEDUP_REMOVED lines=8> */
.L_x_5117:
[----:B------:R-:W-:Y:S05]  /*1980*/  BSYNC B0 ;  /* 0x0000000000007941 */ /* 0x000fea0003800000 */
.L_x_5116:
        /* <DEDUP_REMOVED lines=21> */
.L_x_5123:
[----:B------:R-:W0:Y:S08]  /*1ae0*/  MUFU.RCP R3, R3 ;  /* 0x0000000300037308 */ /* 0x000e300000001000 */
[----:B------:R-:W1:Y:S01]  /*1af0*/  MUFU.RCP R2, R2 ;  /* 0x0000000200027308 */ /* 0x000e620000001000 */
[----:B0-----:R-:W-:Y:S01]  /*1b00*/  FMUL.FTZ R36, R3, R6 ;  /* 0x0000000603247220 */ /* 0x001fe20000410000 */
[----:B-1----:R-:W-:Y:S01]  /*1b10*/  FMUL.FTZ R37, R2, R7 ;  /* 0x0000000702257220 */ /* 0x002fe20000410000 */
[----:B------:R-:W-:Y:S06]  /*1b20*/  BRA `(.L_x_5121) ;  /* 0x0000000000207947 */ /* 0x000fec0003800000 */
.L_x_5122:
        /* <DEDUP_REMOVED lines=8> */
.L_x_5121:
[----:B------:R-:W-:Y:S05]  /*1bb0*/  BSYNC B0 ;  /* 0x0000000000007941 */ /* 0x000fea0003800000 */
.L_x_5120:
        /* <DEDUP_REMOVED lines=22> */
.L_x_5127:
[----:B------:R-:W0:Y:S08]  /*1d20*/  MUFU.RCP R3, R5 ;  /* 0x0000000500037308 */ /* 0x000e300000001000 */
[----:B------:R-:W1:Y:S01]  /*1d30*/  MUFU.RCP R6, R6 ;  /* 0x0000000600067308 */ /* 0x000e620000001000 */
[----:B0-----:R-:W-:Y:S01]  /*1d40*/  FMUL.FTZ R2, R3, R10 ;  /* 0x0000000a03027220 */ /* 0x001fe20000410000 */
[----:B-1----:R-:W-:Y:S01]  /*1d50*/  FMUL.FTZ R3, R6, R11 ;  /* 0x0000000b06037220 */ /* 0x002fe20000410000 */
[----:B------:R-:W-:Y:S06]  /*1d60*/  BRA `(.L_x_5125) ;  /* 0x0000000000207947 */ /* 0x000fec0003800000 */
.L_x_5126:
        /* <DEDUP_REMOVED lines=8> */
.L_x_5125:
[----:B------:R-:W-:Y:S05]  /*1df0*/  BSYNC B0 ;  /* 0x0000000000007941 */ /* 0x000fea0003800000 */
.L_x_5124:
        /* <DEDUP_REMOVED lines=21> */
.L_x_5131:
[----:B------:R-:W0:Y:S08]  /*1f50*/  MUFU.RCP R5, R5 ;  /* 0x0000000500057308 */ /* 0x000e300000001000 */
[----:B------:R-:W1:Y:S01]  /*1f60*/  MUFU.RCP R8, R8 ;  /* 0x0000000800087308 */ /* 0x000e620000001000 */
[----:B0-----:R-:W-:Y:S01]  /*1f70*/  FMUL.FTZ R6, R5, R14 ;  /* 0x0000000e05067220 */ /* 0x001fe20000410000 */
[----:B-1----:R-:W-:Y:S01]  /*1f80*/  FMUL.FTZ R7, R8, R15 ;  /* 0x0000000f08077220 */ /* 0x002fe20000410000 */
[----:B------:R-:W-:Y:S06]  /*1f90*/  BRA `(.L_x_5129) ;  /* 0x0000000000207947 */ /* 0x000fec0003800000 */
.L_x_5130:
        /* <DEDUP_REMOVED lines=8> */
.L_x_5129:
[----:B------:R-:W-:Y:S05]  /*2020*/  BSYNC B0 ;  /* 0x0000000000007941 */ /* 0x000fea0003800000 */
.L_x_5128:
        /* <DEDUP_REMOVED lines=22> */
.L_x_5135:
[----:B------:R-:W0:Y:S08]  /*2190*/  MUFU.RCP R5, R5 ;  /* 0x0000000500057308 */ /* 0x000e300000001000 */
[----:B------:R-:W1:Y:S01]  /*21a0*/  MUFU.RCP R8, R8 ;  /* 0x0000000800087308 */ /* 0x000e620000001000 */
[----:B0-----:R-:W-:Y:S01]  /*21b0*/  FMUL.FTZ R10, R5, R18 ;  /* 0x00000012050a7220 */ /* 0x001fe20000410000 */
[----:B-1----:R-:W-:Y:S01]  /*21c0*/  FMUL.FTZ R11, R8, R19 ;  /* 0x00000013080b7220 */ /* 0x002fe20000410000 */
[----:B------:R-:W-:Y:S06]  /*21d0*/  BRA `(.L_x_5133) ;  /* 0x0000000000207947 */ /* 0x000fec0003800000 */
.L_x_5134:
        /* <DEDUP_REMOVED lines=8> */
.L_x_5133:
[----:B------:R-:W-:Y:S05]  /*2260*/  BSYNC B0 ;  /* 0x0000000000007941 */ /* 0x000fea0003800000 */
.L_x_5132:
        /* <DEDUP_REMOVED lines=21> */
.L_x_5139:
[----:B------:R-:W0:Y:S08]  /*23c0*/  MUFU.RCP R5, R5 ;  /* 0x0000000500057308 */ /* 0x000e300000001000 */
[----:B------:R-:W1:Y:S01]  /*23d0*/  MUFU.RCP R12, R12 ;  /* 0x0000000c000c7308 */ /* 0x000e620000001000 */
[----:B0-----:R-:W-:Y:S01]  /*23e0*/  FMUL.FTZ R8, R5, R22 ;  /* 0x0000001605087220 */ /* 0x001fe20000410000 */
[----:B-1----:R-:W-:Y:S01]  /*23f0*/  FMUL.FTZ R9, R12, R23 ;  /* 0x000000170c097220 */ /* 0x002fe20000410000 */
[----:B------:R-:W-:Y:S06]  /*2400*/  BRA `(.L_x_5137) ;  /* 0x0000000000207947 */ /* 0x000fec0003800000 */
.L_x_5138:
        /* <DEDUP_REMOVED lines=8> */
.L_x_5137:
[----:B------:R-:W-:Y:S05]  /*2490*/  BSYNC B0 ;  /* 0x0000000000007941 */ /* 0x000fea0003800000 */
.L_x_5136:
        /* <DEDUP_REMOVED lines=22> */
.L_x_5143:
[----:B------:R-:W0:Y:S08]  /*2600*/  MUFU.RCP R5, R5 ;  /* 0x0000000500057308 */ /* 0x000e300000001000 */
[----:B------:R-:W1:Y:S01]  /*2610*/  MUFU.RCP R12, R12 ;  /* 0x0000000c000c7308 */ /* 0x000e620000001000 */
[----:B0-----:R-:W-:Y:S01]  /*2620*/  FMUL.FTZ R14, R5, R26 ;  /* 0x0000001a050e7220 */ /* 0x001fe20000410000 */
[----:B-1----:R-:W-:Y:S01]  /*2630*/  FMUL.FTZ R15, R12, R27 ;  /* 0x0000001b0c0f7220 */ /* 0x002fe20000410000 */
[----:B------:R-:W-:Y:S06]  /*2640*/  BRA `(.L_x_5141) ;  /* 0x0000000000207947 */ /* 0x000fec0003800000 */
.L_x_5142:
        /* <DEDUP_REMOVED lines=8> */
.L_x_5141:
[----:B------:R-:W-:Y:S05]  /*26d0*/  BSYNC B0 ;  /* 0x0000000000007941 */ /* 0x000fea0003800000 */
.L_x_5140:
        /* <DEDUP_REMOVED lines=21> */
.L_x_5147:
[----:B------:R-:W0:Y:S08]  /*2830*/  MUFU.RCP R5, R5 ;  /* 0x0000000500057308 */ /* 0x000e300000001000 */
[----:B------:R-:W1:Y:S01]  /*2840*/  MUFU.RCP R16, R16 ;  /* 0x0000001000107308 */ /* 0x000e620000001000 */
[----:B0-----:R-:W-:Y:S01]  /*2850*/  FMUL.FTZ R12, R5, R30 ;  /* 0x0000001e050c7220 */ /* 0x001fe20000410000 */
[----:B-1----:R-:W-:Y:S01]  /*2860*/  FMUL.FTZ R13, R16, R31 ;  /* 0x0000001f100d7220 */ /* 0x002fe20000410000 */
[----:B------:R-:W-:Y:S06]  /*2870*/  BRA `(.L_x_5145) ;  /* 0x0000000000207947 */ /* 0x000fec0003800000 */
.L_x_5146:
        /* <DEDUP_REMOVED lines=8> */
.L_x_5145:
[----:B------:R-:W-:Y:S05]  /*2900*/  BSYNC B0 ;  /* 0x0000000000007941 */ /* 0x000fea0003800000 */
.L_x_5144:
        /* <DEDUP_REMOVED lines=16> */
.L_x_5150:
[----:B------:R-:W-:-:S13]  /*2a10*/  ISETP.GE.AND P0, PT, R0, UR4, PT ;  /* 0x0000000400007c0c */ /* 0x000fda000bf06270 */
[----:B------:R-:W-:Y:S05]  /*2a20*/  @P0 BRA `(.L_x_5152) ;  /* 0x0000000000300947 */ /* 0x000fea0003800000 */
[----:B0-----:R-:W0:Y:S01]  /*2a30*/  LDC.64 R4, c[0x0][0x218] ;  /* 0x00008600ff047b82 */ /* 0x001e220000000a00 */
[C---:B------:R-:W-:Y:S02]  /*2a40*/  IADD3 R17, R0.reuse, UR8, RZ ;  /* 0x0000000800117c10 */ /* 0x040fe4000fffe0ff */
[----:B------:R-:W-:-:S03]  /*2a50*/  IADD3 R0, R0, 0x80, RZ ;  /* 0x0000008000007810 */ /* 0x000fc60007ffe0ff */
[----:B0-----:R-:W-:-:S05]  /*2a60*/  IMAD.WIDE.U32 R4, R17, 0x8, R4 ;  /* 0x0000000811047825 */ /* 0x001fca00078e0004 */
[----:B------:R1:W-:Y:S02]  /*2a70*/  STG.E.64 desc[UR10][R4.64], R2 ;  /* 0x0000000204007986 */ /* 0x0003e4000c101b0a */
.L_x_5151:
[----:B------:R-:W-:-:S13]  /*2a80*/  ISETP.GE.AND P0, PT, R0, UR4, PT ;  /* 0x0000000400007c0c */ /* 0x000fda000bf06270 */
[----:B------:R-:W-:Y:S05]  /*2a90*/  @P0 BRA `(.L_x_5153) ;  /* 0x0000000000300947 */ /* 0x000fea0003800000 */
[----:B-1----:R-:W1:Y:S01]  /*2aa0*/  LDC.64 R2, c[0x0][0x218] ;  /* 0x00008600ff027b82 */ /* 0x002e620000000a00 */
[C---:B------:R-:W-:Y:S02]  /*2ab0*/  IADD3 R5, R0.reuse, UR8, RZ ;  /* 0x0000000800057c10 */ /* 0x040fe4000fffe0ff */
[----:B------:R-:W-:-:S03]  /*2ac0*/  IADD3 R0, R0, 0x80, RZ ;  /* 0x0000008000007810 */ /* 0x000fc60007ffe0ff */
[----:B-1----:R-:W-:-:S05]  /*2ad0*/  IMAD.WIDE.U32 R2, R5, 0x8, R2 ;  /* 0x0000000805027825 */ /* 0x002fca00078e0002 */
[----:B------:R1:W-:Y:S02]  /*2ae0*/  STG.E.64 desc[UR10][R2.64], R6 ;  /* 0x0000000602007986 */ /* 0x0003e4000c101b0a */
.L_x_5152:
[----:B------:R-:W-:-:S13]  /*2af0*/  ISETP.GE.AND P0, PT, R0, UR4, PT ;  /* 0x0000000400007c0c */ /* 0x000fda000bf06270 */
[----:B------:R-:W-:Y:S05]  /*2b00*/  @P0 BRA `(.L_x_5154) ;  /* 0x0000000000340947 */ /* 0x000fea0003800000 */
[----:B-1----:R-:W1:Y:S01]  /*2b10*/  LDC.64 R2, c[0x0][0x218] ;  /* 0x00008600ff027b82 */ /* 0x002e620000000a00 */
[C---:B0-----:R-:W-:Y:S02]  /*2b20*/  IADD3 R5, R0.reuse, UR8, RZ ;  /* 0x0000000800057c10 */ /* 0x041fe4000fffe0ff */
[----:B------:R-:W-:-:S03]  /*2b30*/  IADD3 R0, R0, 0x80, RZ ;  /* 0x0000008000007810 */ /* 0x000fc60007ffe0ff */
[----:B-1----:R-:W-:-:S05]  /*2b40*/  IMAD.WIDE.U32 R2, R5, 0x8, R2 ;  /* 0x0000000805027825 */ /* 0x002fca00078e0002 */
[----:B------:R2:W-:Y:S02]  /*2b50*/  STG.E.64 desc[UR10][R2.64], R10 ;  /* 0x0000000a02007986 */ /* 0x0005e4000c101b0a */
.L_x_5153:
        /* <DEDUP_REMOVED lines=8> */
.L_x_5154:
[----:B------:R-:W-:Y:S05]  /*2be0*/  BSYNC B1 ;  /* 0x0000000000017941 */ /* 0x000fea0003800000 */
.L_x_5149:
[----:B------:R-:W-:-:S13]  /*2bf0*/  ISETP.GE.AND P0, PT, R0, UR4, PT ;  /* 0x0000000400007c0c */ /* 0x000fda000bf06270 */
[----:B-12---:R-:W1:Y:S01]  /*2c00*/  @!P0 LDC.64 R2, c[0x0][0x218] ;  /* 0x00008600ff028b82 */ /* 0x006e620000000a00 */
[C---:B0-----:R-:W-:Y:S02]  /*2c10*/  @!P0 IADD3 R5, R0.reuse, UR8, RZ ;  /* 0x0000000800058c10 */ /* 0x041fe4000fffe0ff */
[----:B------:R-:W-:-:S03]  /*2c20*/  @!P0 IADD3 R0, R0, 0x80, RZ ;  /* 0x0000008000008810 */ /* 0x000fc60007ffe0ff */
[----:B-1----:R-:W-:-:S05]  /*2c30*/  @!P0 IMAD.WIDE.U32 R2, R5, 0x8, R2 ;  /* 0x0000000805028825 */ /* 0x002fca00078e0002 */
[----:B------:R3:W-:Y:S02]  /*2c40*/  @!P0 STG.E.64 desc[UR10][R2.64], R14 ;  /* 0x0000000e02008986 */ /* 0x0007e4000c101b0a */
.L_x_5155:
[----:B------:R-:W-:Y:S05]  /*2c50*/  BSYNC B0 ;  /* 0x0000000000007941 */ /* 0x000fea0003800000 */
.L_x_5148:
        /* <DEDUP_REMOVED lines=8> */
.L_x_5156:
        /* <DEDUP_REMOVED lines=10> */
.L_x_19366:


//--------------------- .text._ZN2at6native18elementwise_kernelILi128ELi4EZNS0_15gpu_kernel_implINS0_13BUnaryFunctorIN3c107complexIfEES6_S6_NS0_15binary_internal10DivFunctorIS6_EEEEEEvRNS_18TensorIteratorBaseERKT_EUliE_EEviT1_ --------------------------
	.section	.text._ZN2at6native18elementwise_kernelILi128ELi4EZNS0_15gpu_kernel_implINS0_13BUnaryFunctorIN3c107complexIfEES6_S6_NS0_15binary_internal10DivFunctorIS6_EEEEEEvRNS_18TensorIteratorBaseERKT_EUliE_EEviT1_,"ax",@progbits
	.align	128
        .global         _ZN2at6native18elementwise_kernelILi128ELi4EZNS0_15gpu_kernel_implINS0_13BUnaryFunctorIN3c107complexIfEES6_S6_NS0_15binary_internal10DivFunctorIS6_EEEEEEvRNS_18TensorIteratorBaseERKT_EUliE_EEviT1_
        .type           _ZN2at6native18elementwise_kernelILi128ELi4EZNS0_15gpu_kernel_implINS0_13BUnaryFunctorIN3c107complexIfEES6_S6_NS0_15binary_internal10DivFunctorIS6_EEEEEEvRNS_18TensorIteratorBaseERKT_EUliE_EEviT1_,@function
        .size           _ZN2at6native18elementwise_kernelILi128ELi4EZNS0_15gpu_kernel_implINS0_13BUnaryFunctorIN3c107complexIfEES6_S6_NS0_15binary_internal10DivFunctorIS6_EEEEEEvRNS_18TensorIteratorBaseERKT_EUliE_EEviT1_,(.L_x_19367 - _ZN2at6native18elementwise_kernelILi128ELi4EZNS0_15gpu_kernel_implINS0_13BUnaryFunctorIN3c107complexIfEES6_S6_NS0_15binary_internal10DivFunctorIS6_EEEEEEvRNS_18TensorIteratorBaseERKT_EUliE_EEviT1_)
        .other          _ZN2at6native18elementwise_kernelILi128ELi4EZNS0_15gpu_kernel_implINS0_13BUnaryFunctorIN3c107complexIfEES6_S6_NS0_15binary_internal10DivFunctorIS6_EEEEEEvRNS_18TensorIteratorBaseERKT_EUliE_EEviT1_,@"STO_CUDA_ENTRY STV_DEFAULT"
_ZN2at6native18elementwise_kernelILi128ELi4EZNS0_15gpu_kernel_implINS0_13BUnaryFunctorIN3c107complexIfEES6_S6_NS0_15binary_internal10DivFunctorIS6_EEEEEEvRNS_18TensorIteratorBaseERKT_EUliE_EEviT1_:
.text._ZN2at6native18elementwise_kernelILi128ELi4EZNS0_15gpu_kernel_implINS0_13BUnaryFunctorIN3c107complexIfEES6_S6_NS0_15binary_internal10DivFunctorIS6_EEEEEEvRNS_18TensorIteratorBaseERKT_EUliE_EEviT1_:
        /* <DEDUP_REMOVED lines=313> */
.L_x_5159:
        /* <DEDUP_REMOVED lines=23> */
.L_x_5164:
[----:B------:R-:W2:Y:S01]  /*1500*/  LDG.E.U8 R2, desc[UR36][R4.64] ;  /* 0x0000002404027981 */ /* 0x000ea2000c1e1100 */
[----:B------:R-:W-:Y:S01]  /*1510*/  IMAD.MOV.U32 R3, RZ, RZ, RZ ;  /* 0x000000ffff037224 */ /* 0x000fe200078e00ff */
[----:B--2---:R-:W-:Y:S01]  /*1520*/  I2FP.F32.U32 R2, R2 ;  /* 0x0000000200027245 */ /* 0x004fe20000201000 */
[----:B------:R-:W-:Y:S06]  /*1530*/  BRA `(.L_x_5166) ;  /* 0x0000000c007c7947 */ /* 0x000fec0003800000 */
.L_x_5163:
        /* <DEDUP_REMOVED lines=10> */
.L_x_5168:
[----:B------:R-:W2:Y:S01]  /*15e0*/  LDG.E R2, desc[UR36][R4.64] ;  /* 0x0000002404027981 */ /* 0x000ea2000c1e1900 */
[----:B------:R-:W-:Y:S01]  /*15f0*/  IMAD.MOV.U32 R3, RZ, RZ, RZ ;  /* 0x000000ffff037224 */ /* 0x000fe200078e00ff */
[----:B--2---:R-:W-:Y:S01]  /*1600*/  I2FP.F32.S32 R2, R2 ;  /* 0x0000000200027245 */ /* 0x004fe20000201400 */
[----:B------:R-:W-:Y:S06]  /*1610*/  BRA `(.L_x_5166) ;  /* 0x0000000c00447947 */ /* 0x000fec0003800000 */
.L_x_5167:
[----:B------:R-:W2:Y:S01]  /*1620*/  LDG.E.U16 R2, desc[UR36][R4.64] ;  /* 0x0000002404027981 */ /* 0x000ea2000c1e1500 */
[----:B------:R-:W-:Y:S01]  /*1630*/  IMAD.MOV.U32 R3, RZ, RZ, RZ ;  /* 0x000000ffff037224 */ /* 0x000fe200078e00ff */
[----:B--2---:R-:W0:Y:S01]  /*1640*/  I2F.S16 R2, R2 ;  /* 0x0000000200027306 */ /* 0x004e220000101400 */
[----:B------:R-:W-:Y:S05]  /*1650*/  BRA `(.L_x_5166) ;  /* 0x0000000c00347947 */ /* 0x000fea0003800000 */
.L_x_5162:
        /* <DEDUP_REMOVED lines=9> */
.L_x_5170:
[----:B------:R-:W2:Y:S01]  /*16f0*/  LDG.E.U16 R2, desc[UR36][R4.64] ;  /* 0x0000002404027981 */ /* 0x000ea2000c1e1500 */
[----:B------:R-:W-:Y:S02]  /*1700*/  IMAD.MOV.U32 R3, RZ, RZ, RZ ;  /* 0x000000ffff037224 */ /* 0x000fe400078e00ff */
[----:B--2---:R-:W-:Y:S01]  /*1710*/  HADD2.F32 R2, -RZ, R2.H0_H0 ;  /* 0x20000002ff027230 */ /* 0x004fe20000004100 */
[----:B------:R-:W-:Y:S06]  /*1720*/  BRA `(.L_x_5166) ;  /* 0x0000000c00007947 */ /* 0x000fec0003800000 */
.L_x_5169:
        /* <DEDUP_REMOVED lines=8> */
.L_x_5172:
[----:B------:R-:W2:Y:S02]  /*17b0*/  LDG.E R2, desc[UR36][R4.64] ;  /* 0x0000002404027981 */ /* 0x000ea4000c1e1900 */
[--C-:B--2---:R-:W-:Y:S02]  /*17c0*/  HADD2.F32 R3, -RZ, R2.reuse.H1_H1 ;  /* 0x30000002ff037230 */ /* 0x104fe40000004100 */
[----:B------:R-:W-:Y:S01]  /*17d0*/  HADD2.F32 R2, -RZ, R2.H0_H0 ;  /* 0x20000002ff027230 */ /* 0x000fe20000004100 */
[----:B------:R-:W-:Y:S06]  /*17e0*/  BRA `(.L_x_5166) ;  /* 0x0000000800d07947 */ /* 0x000fec0003800000 */
.L_x_5171:
        /* <DEDUP_REMOVED lines=8> */
.L_x_5161:
        /* <DEDUP_REMOVED lines=9> */
[----:B------:R-:W-:Y:S02]  /*1900*/  MOV R3, RZ ;  /* 0x000000ff00037202 */ /* 0x000fe40000000f00 */
[----:B--2---:R-:W-:-:S04]  /*1910*/  ISETP.NE.AND P0, PT, R4, RZ, PT ;  /* 0x000000ff0400720c */ /* 0x004fc80003f05270 */
[----:B------:R-:W-:Y:S01]  /*1920*/  FSEL R2, RZ, 1, !P0 ;  /* 0x3f800000ff027808 */ /* 0x000fe20004000000 */
[----:B------:R-:W-:Y:S08]  /*1930*/  BRA `(.L_x_5166) ;  /* 0x00000008007c7947 */ /* 0x000ff00003800000 */
.L_x_5175:
        /* <DEDUP_REMOVED lines=10> */
.L_x_5174:
        /* <DEDUP_REMOVED lines=27> */
.L_x_5177:
        /* <DEDUP_REMOVED lines=14> */
.L_x_5176:
[----:B------:R-:W2:Y:S01]  /*1c70*/  LDG.E.U16 R2, desc[UR36][R4.64] ;  /* 0x0000002404027981 */ /* 0x000ea2000c1e1500 */
[----:B------:R-:W-:Y:S01]  /*1c80*/  IMAD.MOV.U32 R3, RZ, RZ, RZ ;  /* 0x000000ffff037224 */ /* 0x000fe200078e00ff */
[----:B--2---:R-:W-:Y:S01]  /*1c90*/  SHF.L.U32 R2, R2, 0x10, RZ ;  /* 0x0000001002027819 */ /* 0x004fe200000006ff */
[----:B------:R-:W-:Y:S06]  /*1ca0*/  BRA `(.L_x_5166) ;  /* 0x0000000400a07947 */ /* 0x000fec0003800000 */
.L_x_5173:
        /* <DEDUP_REMOVED lines=12> */
.L_x_5180:
        /* <DEDUP_REMOVED lines=20> */
.L_x_5182:
[----:B------:R-:W-:Y:S05]  /*1eb0*/  BSYNC B0 ;  /* 0x0000000000007941 */ /* 0x000fea0003800000 */
.L_x_5181:
[----:B------:R-:W-:Y:S01]  /*1ec0*/  IMAD.SHL.U32 R2, R2, 0x100000, RZ ;  /* 0x0010000002027824 */ /* 0x000fe200078e00ff */
[----:B------:R-:W-:-:S04]  /*1ed0*/  LEA R5, R0, 0x3b800000, 0x17 ;  /* 0x3b80000000057811 */ /* 0x000fc800078eb8ff */
[----:B------:R-:W-:Y:S01]  /*1ee0*/  LOP3.LUT R2, R5, R2, R6, 0xfe, !PT ;  /* 0x0000000205027212 */ /* 0x000fe200078efe06 */
[----:B------:R-:W-:Y:S06]  /*1ef0*/  BRA `(.L_x_5166) ;  /* 0x00000004000c7947 */ /* 0x000fec0003800000 */
.L_x_5179:
        /* <DEDUP_REMOVED lines=20> */
.L_x_5184:
[----:B------:R-:W-:Y:S05]  /*2040*/  BSYNC B0 ;  /* 0x0000000000007941 */ /* 0x000fea0003800000 */
.L_x_5183:
[----:B------:R-:W-:Y:S01]  /*2050*/  IMAD.SHL.U32 R2, R2, 0x200000, RZ ;  /* 0x0020000002027824 */ /* 0x000fe200078e00ff */
[----:B------:R-:W-:-:S04]  /*2060*/  LEA R5, R0, 0x37800000, 0x17 ;  /* 0x3780000000057811 */ /* 0x000fc800078eb8ff */
[----:B------:R-:W-:Y:S01]  /*2070*/  LOP3.LUT R2, R5, R2, R6, 0xfe, !PT ;  /* 0x0000000205027212 */ /* 0x000fe200078efe06 */
[----:B------:R-:W-:Y:S06]  /*2080*/  BRA `(.L_x_5166) ;  /* 0x0000000000a87947 */ /* 0x000fec0003800000 */
.L_x_5178:
        /* <DEDUP_REMOVED lines=14> */
.L_x_5188:
[----:B------:R-:W-:Y:S05]  /*2170*/  BSYNC B0 ;  /* 0x0000000000007941 */ /* 0x000fea0003800000 */
.L_x_5187:
[----:B------:R-:W-:Y:S01]  /*2180*/  MOV R3, RZ ;  /* 0x000000ff00037202 */ /* 0x000fe20000000f00 */
[----:B------:R-:W-:Y:S06]  /*2190*/  BRA `(.L_x_5166) ;  /* 0x0000000000647947 */ /* 0x000fec0003800000 */
.L_x_5165:
        /* <DEDUP_REMOVED lines=16> */
.L_x_5189:
[----:B------:R-:W-:Y:S01]  /*22a0*/  CS2R R2, SRZ ;  /* 0x0000000000027805 */ /* 0x000fe2000001ff00 */
[----:B------:R-:W-:Y:S06]  /*22b0*/  BRA `(.L_x_5166) ;  /* 0x00000000001c7947 */ /* 0x000fec0003800000 */
.L_x_5186:
[----:B------:R-:W2:Y:S01]  /*22c0*/  LDG.E.64 R4, desc[UR36][R4.64] ;  /* 0x0000002404047981 */ /* 0x000ea2000c1e1b00 */
[----:B------:R-:W-:Y:S01]  /*22d0*/  IMAD.MOV.U32 R3, RZ, RZ, RZ ;  /* 0x000000ffff037224 */ /* 0x000fe200078e00ff */
[----:B--2---:R0:W1:Y:S01]  /*22e0*/  I2F.U64 R2, R4 ;  /* 0x0000000400027312 */ /* 0x0040620000301000 */
[----:B------:R-:W-:Y:S05]  /*22f0*/  BRA `(.L_x_5166) ;  /* 0x00000000000c7947 */ /* 0x000fea0003800000 */
.L_x_5185:
[----:B------:R-:W2:Y:S01]  /*2300*/  LDG.E R2, desc[UR36][R4.64] ;  /* 0x0000002404027981 */ /* 0x000ea2000c1e1900 */
[----:B------:R-:W-:Y:S01]  /*2310*/  IMAD.MOV.U32 R3, RZ, RZ, RZ ;  /* 0x000000ffff037224 */ /* 0x000fe200078e00ff */
[----:B--2---:R-:W-:-:S07]  /*2320*/  I2FP.F32.U32 R2, R2 ;  /* 0x0000000200027245 */ /* 0x004fce0000201000 */
.L_x_5166:
[----:B------:R-:W-:Y:S05]  /*2330*/  BSYNC B6 ;  /* 0x0000000000067941 */ /* 0x000fea0003800000 */
.L_x_5160:
[----:B------:R-:W2:Y:S02]  /*2340*/  LDC.64 R6, c[0x0][0x428] ;  /* 0x00010a00ff067b82 */ /* 0x000ea40000000a00 */
[----:B--2---:R-:W-:-:S13]  /*2350*/  FSETP.GE.FTZ.AND P0, PT, |R6|, |R7|, PT ;  /* 0x400000070600720b */ /* 0x004fda0003f16200 */
[----:B------:R-:W-:Y:S05]  /*2360*/  @!P0 BRA `(.L_x_5190) ;  /* 0x00000000004c8947 */ /* 0x000fea0003800000 */
[C---:B------:R-:W-:Y:S01]  /*2370*/  FSETP.NEU.FTZ.AND P1, PT, |R6|.reuse, RZ, PT ;  /* 0x000000ff0600720b */ /* 0x040fe20003f3d200 */
[----:B------:R-:W-:Y:S01]  /*2380*/  FADD.FTZ R0, |R6|, -RZ ;  /* 0x800000ff06007221 */ /* 0x000fe20000010200 */
[C---:B------:R-:W-:Y:S01]  /*2390*/  FSETP.NEU.FTZ.AND P0, PT, |R7|.reuse, RZ, PT ;  /* 0x000000ff0700720b */ /* 0x040fe20003f1d200 */
[----:B0--34-:R-:W-:-:S12]  /*23a0*/  FADD.FTZ R4, |R7|, -RZ ;  /* 0x800000ff07047221 */ /* 0x019fd80000010200 */
[----:B------:R-:W-:Y:S05]  /*23b0*/  @!P0 BRA !P1, `(.L_x_5191) ;  /* 0x0000000000248947 */ /* 0x000fea0004800000 */
[----:B------:R-:W0:Y:S02]  /*23c0*/  MUFU.RCP R0, R6 ;  /* 0x0000000600007308 */ /* 0x000e240000001000 */
[----:B0-----:R-:W-:-:S04]  /*23d0*/  FMUL.FTZ R5, R0, R7 ;  /* 0x0000000700057220 */ /* 0x001fc80000410000 */
[C---:B------:R-:W-:Y:S01]  /*23e0*/  FFMA.FTZ R0, R5.reuse, R7, R6 ;  /* 0x0000000705007223 */ /* 0x040fe20000010006 */
[C---:B-1---5:R-:W-:Y:S01]  /*23f0*/  FFMA.FTZ R7, R5.reuse, R3, R2 ;  /* 0x0000000305077223 */ /* 0x062fe20000010002 */
[----:B------:R-:W-:-:S04]  /*2400*/  FFMA.FTZ R3, R5, -R2, R3 ;  /* 0x8000000205037223 */ /* 0x000fc80000010003 */
[----:B------:R-:W0:Y:S02]  /*2410*/  MUFU.RCP R0, R0 ;  /* 0x0000000000007308 */ /* 0x000e240000001000 */
[C---:B0-----:R-:W-:Y:S01]  /*2420*/  FMUL.FTZ R2, R0.reuse, R7 ;  /* 0x0000000700027220 */ /* 0x041fe20000410000 */
[----:B------:R-:W-:Y:S01]  /*2430*/  FMUL.FTZ R3, R0, R3 ;  /* 0x0000000300037220 */ /* 0x000fe20000410000 */
[----:B------:R-:W-:Y:S06]  /*2440*/  BRA `(.L_x_5192) ;  /* 0x0000000000347947 */ /* 0x000fec0003800000 */
.L_x_5191:
[----:B------:R-:W1:Y:S08]  /*2450*/  MUFU.RCP R5, R0 ;  /* 0x0000000000057308 */ /* 0x000e700000001000 */
[----:B------:R-:W0:Y:S01]  /*2460*/  MUFU.RCP R4, R4 ;  /* 0x0000000400047308 */ /* 0x000e220000001000 */
[----:B-1---5:R-:W-:Y:S01]  /*2470*/  FMUL.FTZ R2, R5, R2 ;  /* 0x0000000205027220 */ /* 0x022fe20000410000 */
[----:B0-----:R-:W-:Y:S01]  /*2480*/  FMUL.FTZ R3, R4, R3 ;  /* 0x0000000304037220 */ /* 0x001fe20000410000 */
[----:B------:R-:W-:Y:S06]  /*2490*/  BRA `(.L_x_5192) ;  /* 0x0000000000207947 */ /* 0x000fec0003800000 */
.L_x_5190:
[----:B0--34-:R-:W0:Y:S02]  /*24a0*/  MUFU.RCP R5, R7 ;  /* 0x0000000700057308 */ /* 0x019e240000001000 */
[----:B0-----:R-:W-:-:S04]  /*24b0*/  FMUL.FTZ R0, R5, R6 ;  /* 0x0000000605007220 */ /* 0x001fc80000410000 */
[C---:B------:R-:W-:Y:S01]  /*24c0*/  FFMA.FTZ R4, R0.reuse, R6, R7 ;  /* 0x0000000600047223 */ /* 0x040fe20000010007 */
[C---:B-1---5:R-:W-:Y:S01]  /*24d0*/  FFMA.FTZ R5, R0.reuse, R2, R3 ;  /* 0x0000000200057223 */ /* 0x062fe20000010003 */
[----:B------:R-:W-:-:S04]  /*24e0*/  FFMA.FTZ R3, R0, R3, -R2 ;  /* 0x0000000300037223 */ /* 0x000fc80000010802 */
[----:B------:R-:W0:Y:S02]  /*24f0*/  MUFU.RCP R4, R4 ;  /* 0x0000000400047308 */ /* 0x000e240000001000 */
[C---:B0-----:R-:W-:Y:S01]  /*2500*/  FMUL.FTZ R2, R4.reuse, R5 ;  /* 0x0000000504027220 */ /* 0x041fe20000410000 */
[----:B------:R-:W-:-:S07]  /*2510*/  FMUL.FTZ R3, R4, R3 ;  /* 0x0000000304037220 */ /* 0x000fce0000410000 */
.L_x_5192:
        /* <DEDUP_REMOVED lines=15> */
.L_x_5196:
[----:B------:R-:W0:Y:S02]  /*2610*/  F2I.S64.TRUNC R2, R2 ;  /* 0x0000000200027311 */ /* 0x000e24000020d900 */
[----:B0-----:R-:W-:-:S05]  /*2620*/  IMAD.MOV.U32 R5, RZ, RZ, R2 ;  /* 0x000000ffff057224 */ /* 0x001fca00078e0002 */
[----:B------:R0:W-:Y:S01]  /*2630*/  STG.E.U8 desc[UR36][R16.64], R5 ;  /* 0x0000000510007986 */ /* 0x0001e2000c101124 */
[----:B------:R-:W-:Y:S05]  /*2640*/  BRA `(.L_x_5198) ;  /* 0x0000000c00447947 */ /* 0x000fea0003800000 */
.L_x_5195:
        /* <DEDUP_REMOVED lines=9> */
.L_x_5200:
[----:B------:R-:W0:Y:S02]  /*26e0*/  F2I.FTZ.TRUNC.NTZ R3, R2 ;  /* 0x0000000200037305 */ /* 0x000e24000021f100 */
[----:B0-----:R0:W-:Y:S01]  /*26f0*/  STG.E desc[UR36][R16.64], R3 ;  /* 0x0000000310007986 */ /* 0x0011e2000c101924 */
[----:B------:R-:W-:Y:S05]  /*2700*/  BRA `(.L_x_5198) ;  /* 0x0000000c00147947 */ /* 0x000fea0003800000 */
.L_x_5199:
[----:B------:R-:W0:Y:S02]  /*2710*/  F2I.FTZ.TRUNC.NTZ R3, R2 ;  /* 0x0000000200037305 */ /* 0x000e24000021f100 */
[----:B0-----:R0:W-:Y:S01]  /*2720*/  STG.E.U16 desc[UR36][R16.64], R3 ;  /* 0x0000000310007986 */ /* 0x0011e2000c101524 */
[----:B------:R-:W-:Y:S05]  /*2730*/  BRA `(.L_x_5198) ;  /* 0x0000000c00087947 */ /* 0x000fea0003800000 */
.L_x_5194:
        /* <DEDUP_REMOVED lines=8> */
.L_x_5202:
[----:B------:R-:W-:-:S05]  /*27c0*/  F2FP.F16.F32.PACK_AB R2, RZ, R2 ;  /* 0x00000002ff02723e */ /* 0x000fca00000000ff */
[----:B------:R0:W-:Y:S01]  /*27d0*/  STG.E.U16 desc[UR36][R16.64], R2 ;  /* 0x0000000210007986 */ /* 0x0001e2000c101524 */
[----:B------:R-:W-:Y:S05]  /*27e0*/  BRA `(.L_x_5198) ;  /* 0x0000000800dc7947 */ /* 0x000fea0003800000 */
.L_x_5201:
        /* <DEDUP_REMOVED lines=8> */
.L_x_5204:
[----:B------:R-:W-:-:S05]  /*2870*/  F2FP.F16.F32.PACK_AB R3, R3, R2 ;  /* 0x000000020303723e */ /* 0x000fca00000000ff */
[----:B------:R0:W-:Y:S01]  /*2880*/  STG.E desc[UR36][R16.64], R3 ;  /* 0x0000000310007986 */ /* 0x0001e2000c101924 */
[----:B------:R-:W-:Y:S05]  /*2890*/  BRA `(.L_x_5198) ;  /* 0x0000000800b07947 */ /* 0x000fea0003800000 */
.L_x_5203:
[----:B------:R-:W-:-:S06]  /*28a0*/  FMUL.FTZ R2, R2, 1 ;  /* 0x3f80000002027820 */ /* 0x000fcc0000410000 */
[----:B------:R-:W0:Y:S02]  /*28b0*/  F2F.F64.F32 R2, R2 ;  /* 0x0000000200027310 */ /* 0x000e240000201800 */
[----:B0-----:R0:W-:Y:S01]  /*28c0*/  STG.E.64 desc[UR36][R16.64], R2 ;  /* 0x0000000210007986 */ /* 0x0011e2000c101b24 */
[----:B------:R-:W-:Y:S05]  /*28d0*/  BRA `(.L_x_5198) ;  /* 0x0000000800a07947 */ /* 0x000fea0003800000 */
.L_x_5193:
        /* <DEDUP_REMOVED lines=14> */
.L_x_5207:
[----:B------:R-:W-:Y:S01]  /*29c0*/  FMUL.FTZ R6, R3, 1 ;  /* 0x3f80000003067820 */ /* 0x000fe20000410000 */
[----:B------:R-:W-:-:S05]  /*29d0*/  FMUL.FTZ R4, R2, 1 ;  /* 0x3f80000002047820 */ /* 0x000fca0000410000 */
[----:B------:R-:W-:Y:S08]  /*29e0*/  F2F.F64.F32 R6, R6 ;  /* 0x0000000600067310 */ /* 0x000ff00000201800 */
[----:B------:R-:W0:Y:S02]  /*29f0*/  F2F.F64.F32 R4, R4 ;  /* 0x0000000400047310 */ /* 0x000e240000201800 */
[----:B0-----:R0:W-:Y:S01]  /*2a00*/  STG.E.128 desc[UR36][R16.64], R4 ;  /* 0x0000000410007986 */ /* 0x0011e2000c101d24 */
[----:B------:R-:W-:Y:S05]  /*2a10*/  BRA `(.L_x_5198) ;  /* 0x0000000800507947 */ /* 0x000fea0003800000 */
.L_x_5206:
        /* <DEDUP_REMOVED lines=20> */
.L_x_5211:
[----:B------:R-:W-:Y:S05]  /*2b60*/  BSYNC B0 ;  /* 0x0000000000007941 */ /* 0x000fea0003800000 */
.L_x_5210:
[----:B------:R-:W-:-:S05]  /*2b70*/  LOP3.LUT R5, R0, R5, RZ, 0xfc, !PT ;  /* 0x0000000500057212 */ /* 0x000fca00078efcff */
[----:B------:R0:W-:Y:S01]  /*2b80*/  STG.E.U8 desc[UR36][R16.64], R5 ;  /* 0x0000000510007986 */ /* 0x0001e2000c101124 */
[----:B------:R-:W-:Y:S05]  /*2b90*/  BRA `(.L_x_5198) ;  /* 0x0000000400f07947 */ /* 0x000fea0003800000 */
.L_x_5209:
        /* <DEDUP_REMOVED lines=12> */
.L_x_5213:
[----:B------:R-:W-:Y:S01]  /*2c60*/  IMAD.MOV.U32 R0, RZ, RZ, 0x7f ;  /* 0x0000007fff007424 */ /* 0x000fe200078e00ff */
[----:B------:R-:W-:-:S04]  /*2c70*/  ISETP.GT.U32.AND P0, PT, R4, 0x7f800000, PT ;  /* 0x7f8000000400780c */ /* 0x000fc80003f04070 */
[----:B------:R-:W-:-:S09]  /*2c80*/  SEL R0, R0, 0x7c, P0 ;  /* 0x0000007c00007807 */ /* 0x000fd20000000000 */
.L_x_5214:
[----:B------:R-:W-:Y:S05]  /*2c90*/  BSYNC B0 ;  /* 0x0000000000007941 */ /* 0x000fea0003800000 */
.L_x_5212:
[----:B------:R-:W-:-:S04]  /*2ca0*/  LOP3.LUT R2, R2, 0x80000000, RZ, 0xc0, !PT ;  /* 0x8000000002027812 */ /* 0x000fc800078ec0ff */
[----:B------:R-:W-:-:S04]  /*2cb0*/  SHF.R.U32.HI R3, RZ, 0x18, R2 ;  /* 0x00000018ff037819 */ /* 0x000fc80000011602 */
[----:B------:R-:W-:-:S05]  /*2cc0*/  LOP3.LUT R3, R0, R3, RZ, 0xfc, !PT ;  /* 0x0000000300037212 */ /* 0x000fca00078efcff */
[----:B------:R0:W-:Y:S01]  /*2cd0*/  STG.E.U8 desc[UR36][R16.64], R3 ;  /* 0x0000000310007986 */ /* 0x0001e2000c101124 */
[----:B------:R-:W-:Y:S05]  /*2ce0*/  BRA `(.L_x_5198) ;  /* 0x00000004009c7947 */ /* 0x000fea0003800000 */
.L_x_5208:
[----:B------:R-:W-:-:S05]  /*2cf0*/  F2FP.BF16.F32.PACK_AB R2, RZ, R2 ;  /* 0x00000002ff02723e */ /* 0x000fca00000010ff */
[----:B------:R0:W-:Y:S01]  /*2d00*/  STG.E.U16 desc[UR36][R16.64], R2 ;  /* 0x0000000210007986 */ /* 0x0001e2000c101524 */
[----:B------:R-:W-:Y:S05]  /*2d10*/  BRA `(.L_x_5198) ;  /* 0x0000000400907947 */ /* 0x000fea0003800000 */
.L_x_5205:
        /* <DEDUP_REMOVED lines=11> */
.L_x_5217:
        /* <DEDUP_REMOVED lines=16> */
.L_x_5220:
[----:B------:R-:W-:-:S04]  /*2ed0*/  LOP3.LUT R2, R2, 0x80000000, RZ, 0xc0, !PT ;  /* 0x8000000002027812 */ /* 0x000fc800078ec0ff */
[----:B------:R-:W-:-:S04]  /*2ee0*/  SHF.R.U32.HI R3, RZ, 0x18, R2 ;  /* 0x00000018ff037819 */ /* 0x000fc80000011602 */
[----:B------:R-:W-:-:S04]  /*2ef0*/  LOP3.LUT R0, R0, R3, RZ, 0xfc, !PT ;  /* 0x0000000300007212 */ /* 0x000fc800078efcff */
[----:B------:R-:W-:-:S07]  /*2f00*/  PRMT R8, R0, 0x7610, R8 ;  /* 0x0000761000087816 */ /* 0x000fce0000000008 */
.L_x_5219:
[----:B------:R-:W-:Y:S05]  /*2f10*/  BSYNC B0 ;  /* 0x0000000000007941 */ /* 0x000fea0003800000 */
.L_x_5218:
[----:B------:R3:W-:Y:S01]  /*2f20*/  STG.E.U8 desc[UR36][R16.64], R8 ;  /* 0x0000000810007986 */ /* 0x0007e2000c101124 */
[----:B------:R-:W-:Y:S05]  /*2f30*/  BRA `(.L_x_5198) ;  /* 0x0000000400087947 */ /* 0x000fea0003800000 */
.L_x_5216:
        /* <DEDUP_REMOVED lines=16> */
.L_x_5223:
[----:B------:R-:W-:-:S04]  /*3040*/  LOP3.LUT R2, R2, 0x80000000, RZ, 0xc0, !PT ;  /* 0x8000000002027812 */ /* 0x000fc800078ec0ff */
[----:B------:R-:W-:-:S04]  /*3050*/  SHF.R.U32.HI R3, RZ, 0x18, R2 ;  /* 0x00000018ff037819 */ /* 0x000fc80000011602 */
[----:B------:R-:W-:-:S04]  /*3060*/  LOP3.LUT R0, R0, R3, RZ, 0xfc, !PT ;  /* 0x0000000300007212 */ /* 0x000fc800078efcff */
[----:B------:R-:W-:-:S07]  /*3070*/  PRMT R8, R0, 0x7610, R8 ;  /* 0x0000761000087816 */ /* 0x000fce0000000008 */
.L_x_5222:
[----:B------:R-:W-:Y:S05]  /*3080*/  BSYNC B0 ;  /* 0x0000000000007941 */ /* 0x000fea0003800000 */
.L_x_5221:
[----:B------:R0:W-:Y:S01]  /*3090*/  STG.E.U8 desc[UR36][R16.64], R8 ;  /* 0x0000000810007986 */ /* 0x0001e2000c101124 */
[----:B------:R-:W-:Y:S05]  /*30a0*/  BRA `(.L_x_5198) ;  /* 0x0000000000ac7947 */ /* 0x000fea0003800000 */
.L_x_5215:
        /* <DEDUP_REMOVED lines=21> */
.L_x_5197:
[----:B------:R-:W-:Y:S01]  /*3200*/  MOV R2, 0x0 ;  /* 0x0000000000027802 */ /* 0x000fe20000000f00 */
[----:B------:R-:W-:Y:S01]  /*3210*/  ULDC.64 UR4, c[0x4][0x148] ;  /* 0x0100520000047ab9 */ /* 0x000fe20000000a00 */
[----:B------:R-:W-:Y:S01]  /*3220*/  ULDC.64 UR6, c[0x4][0x150] ;  /* 0x0100540000067ab9 */ /* 0x000fe20000000a00 */
[----:B------:R-:W-:Y:S01]  /*3230*/  IMAD.U32 R4, RZ, RZ, UR4 ;  /* 0x00000004ff047e24 */ /* 0x000fe2000f8e00ff */
[----:B------:R-:W-:Y:S01]  /*3240*/  MOV R7, UR7 ;  /* 0x0000000700077c02 */ /* 0x000fe20008000f00 */
[----:B------:R-:W-:Y:S01]  /*3250*/  IMAD.U32 R5, RZ, RZ, UR5 ;  /* 0x00000005ff057e24 */ /* 0x000fe2000f8e00ff */
[----:B------:R-:W0:Y:S01]  /*3260*/  LDC.64 R2, c[0x4][R2] ;  /* 0x0100000002027b82 */ /* 0x000e220000000a00 */
[----:B------:R-:W-:Y:S01]  /*3270*/  ULDC.64 UR4, c[0x4][0x40] ;  /* 0x0100100000047ab9 */ /* 0x000fe20000000a00 */
[----:B------:R-:W-:Y:S02]  /*3280*/  IMAD.U32 R6, RZ, RZ, UR6 ;  /* 0x00000006ff067e24 */ /* 0x000fe4000f8e00ff */
[----:B------:R-:W-:-:S02]  /*3290*/  IMAD.U32 R10, RZ, RZ, UR4 ;  /* 0x00000004ff0a7e24 */ /* 0x000fc4000f8e00ff */
[----:B------:R-:W-:Y:S02]  /*32a0*/  IMAD.U32 R11, RZ, RZ, UR5 ;  /* 0x00000005ff0b7e24 */ /* 0x000fe4000f8e00ff */
[----:B------:R-:W-:Y:S02]  /*32b0*/  IMAD.MOV.U32 R8, RZ, RZ, 0x65 ;  /* 0x00000065ff087424 */ /* 0x000fe400078e00ff */
[----:B------:R-:W-:Y:S02]  /*32c0*/  IMAD.MOV.U32 R12, RZ, RZ, 0x1 ;  /* 0x00000001ff0c7424 */ /* 0x000fe400078e00ff */
[----:B------:R-:W-:-:S07]  /*32d0*/  IMAD.MOV.U32 R13, RZ, RZ, RZ ;  /* 0x000000ffff0d7224 */ /* 0x000fce00078e00ff */
[----:B------:R-:W-:-:S07]  /*32e0*/  LEPC R20, `(.L_x_5226) ;  /* 0x000000001014794e */ /* 0x000fce0000000000 */
[----:B0-----:R-:W-:Y:S05]  /*32f0*/  CALL.ABS.NOINC R2 ;  /* 0x0000000002007343 */ /* 0x001fea0003c00000 */
.L_x_5226:
[----:B------:R-:W-:Y:S05]  /*3300*/  BRA `(.L_x_5198) ;  /* 0x0000000000147947 */ /* 0x000fea0003800000 */
.L_x_5225:
[----:B------:R-:W0:Y:S02]  /*3310*/  F2I.U64.TRUNC R2, R2 ;  /* 0x0000000200027311 */ /* 0x000e24000020d800 */
[----:B0-----:R2:W-:Y:S01]  /*3320*/  STG.E.64 desc[UR36][R16.64], R2 ;  /* 0x0000000210007986 */ /* 0x0015e2000c101b24 */
[----:B------:R-:W-:Y:S05]  /*3330*/  BRA `(.L_x_5198) ;  /* 0x0000000000087947 */ /* 0x000fea0003800000 */
.L_x_5224:
[----:B------:R-:W0:Y:S02]  /*3340*/  F2I.FTZ.U32.TRUNC.NTZ R3, R2 ;  /* 0x0000000200037305 */ /* 0x000e24000021f000 */
[----:B0-----:R0:W-:Y:S02]  /*3350*/  STG.E desc[UR36][R16.64], R3 ;  /* 0x0000000310007986 */ /* 0x0011e4000c101924 */
.L_x_5198:
[----:B------:R-:W-:-:S04]  /*3360*/  IMAD R18, R23, 0x200, R18 ;  /* 0x0000020017127824 */ /* 0x000fc800078e0212 */
[----:B------:R-:W-:-:S07]  /*3370*/  VIADD R19, R18, 0x80 ;  /* 0x0000008012137836 */ /* 0x000fce0000000000 */
.L_x_5158:
[----:B------:R-:W-:Y:S05]  /*3380*/  BSYNC B7 ;  /* 0x0000000000077941 */ /* 0x000fea0003800000 */
.L_x_5157:
        /* <DEDUP_REMOVED lines=307> */
.L_x_5229:
        /* <DEDUP_REMOVED lines=21> */
[----:B--2---:R-:W4:Y:S01]  /*4810*/  I2F.S16 R2, R2 ;  /* 0x0000000200027306 */ /* 0x004f220000101400 */
[----:B------:R-:W-:Y:S05]  /*4820*/  BRA `(.L_x_5236) ;  /* 0x0000000c008c7947 */ /* 0x000fea0003800000 */
.L_x_5234:
[----:B------:R-:W2:Y:S01]  /*4830*/  LDG.E.U8 R2, desc[UR36][R4.64] ;  /* 0x0000002404027981 */ /* 0x000ea2000c1e1100 */
[----:B------:R-:W-:Y:S01]  /*4840*/  IMAD.MOV.U32 R3, RZ, RZ, RZ ;  /* 0x000000ffff037224 */ /* 0x000fe200078e00ff */
[----:B--2---:R-:W-:Y:S01]  /*4850*/  I2FP.F32.U32 R2, R2 ;  /* 0x0000000200027245 */ /* 0x004fe20000201000 */
[----:B------:R-:W-:Y:S06]  /*4860*/  BRA `(.L_x_5236) ;  /* 0x0000000c007c7947 */ /* 0x000fec0003800000 */
.L_x_5233:
        /* <DEDUP_REMOVED lines=10> */
.L_x_5238:
[----:B------:R-:W2:Y:S01]  /*4910*/  LDG.E R2, desc[UR36][R4.64] ;  /* 0x0000002404027981 */ /* 0x000ea2000c1e1900 */
[----:B------:R-:W-:Y:S01]  /*4920*/  HFMA2.MMA R3, -RZ, RZ, 0, 0 ;  /* 0x00000000ff037435 */ /* 0x000fe200000001ff */
[----:B--2---:R-:W-:Y:S01]  /*4930*/  I2FP.F32.S32 R2, R2 ;  /* 0x0000000200027245 */ /* 0x004fe20000201400 */
[----:B------:R-:W-:Y:S09]  /*4940*/  BRA `(.L_x_5236) ;  /* 0x0000000c00447947 */ /* 0x000ff20003800000 */
.L_x_5237:
[----:B------:R-:W2:Y:S01]  /*4950*/  LDG.E.U16 R2, desc[UR36][R4.64] ;  /* 0x0000002404027981 */ /* 0x000ea2000c1e1500 */
[----:B------:R-:W-:Y:S01]  /*4960*/  IMAD.MOV.U32 R3, RZ, RZ, RZ ;  /* 0x000000ffff037224 */ /* 0x000fe200078e00ff */
[----:B--2---:R-:W0:Y:S01]  /*4970*/  I2F.S16 R2, R2 ;  /* 0x0000000200027306 */ /* 0x004e220000101400 */
[----:B------:R-:W-:Y:S05]  /*4980*/  BRA `(.L_x_5236) ;  /* 0x0000000c00347947 */ /* 0x000fea0003800000 */
.L_x_5232:
        /* <DEDUP_REMOVED lines=9> */
.L_x_5240:
[----:B------:R-:W2:Y:S01]  /*4a20*/  LDG.E.U16 R2, desc[UR36][R4.64] ;  /* 0x0000002404027981 */ /* 0x000ea2000c1e1500 */
[----:B------:R-:W-:Y:S02]  /*4a30*/  IMAD.MOV.U32 R3, RZ, RZ, RZ ;  /* 0x000000ffff037224 */ /* 0x000fe400078e00ff */
[----:B--2---:R-:W-:Y:S01]  /*4a40*/  HADD2.F32 R2, -RZ, R2.H0_H0 ;  /* 0x20000002ff027230 */ /* 0x004fe20000004100 */
[----:B------:R-:W-:Y:S06]  /*4a50*/  BRA `(.L_x_5236) ;  /* 0x0000000c00007947 */ /* 0x000fec0003800000 */
.L_x_5239:
        /* <DEDUP_REMOVED lines=8> */
.L_x_5242:
[----:B------:R-:W2:Y:S02]  /*4ae0*/  LDG.E R2, desc[UR36][R4.64] ;  /* 0x0000002404027981 */ /* 0x000ea4000c1e1900 */
[--C-:B--2---:R-:W-:Y:S02]  /*4af0*/  HADD2.F32 R3, -RZ, R2.reuse.H1_H1 ;  /* 0x30000002ff037230 */ /* 0x104fe40000004100 */
[----:B------:R-:W-:Y:S01]  /*4b00*/  HADD2.F32 R2, -RZ, R2.H0_H0 ;  /* 0x20000002ff027230 */ /* 0x000fe20000004100 */
[----:B------:R-:W-:Y:S06]  /*4b10*/  BRA `(.L_x_5236) ;  /* 0x0000000800d07947 */ /* 0x000fec0003800000 */
.L_x_5241:
        /* <DEDUP_REMOVED lines=8> */
.L_x_5231:
        /* <DEDUP_REMOVED lines=13> */
.L_x_5245:
        /* <DEDUP_REMOVED lines=10> */
.L_x_5244:
        /* <DEDUP_REMOVED lines=27> */
.L_x_5247:
[----:B------:R-:W2:Y:S01]  /*4ec0*/  LDG.E.U8 R4, desc[UR36][R4.64] ;  /* 0x0000002404047981 */ /* 0x000ea2000c1e1100 */
[----:B------:R-:W-:Y:S02]  /*4ed0*/  IMAD.MOV.U32 R3, RZ, RZ, RZ ;  /* 0x000000ffff037224 */ /* 0x000fe400078e00ff */
[C---:B--2---:R-:W-:Y:S02]  /*4ee0*/  IMAD.SHL.U32 R0, R4.reuse, 0x2000000, RZ ;  /* 0x0200000004007824 */ /* 0x044fe400078e00ff */
[----:B------:R-:W-:-:S03]  /*4ef0*/  IMAD.SHL.U32 R7, R4, 0x1000000, RZ ;  /* 0x0100000004077824 */ /* 0x000fc600078e00ff */
[----:B------:R-:W-:-:S13]  /*4f00*/  ISETP.GE.U32.AND P0, PT, R0, 0x8000000, PT ;  /* 0x080000000000780c */ /* 0x000fda0003f06070 */
[C---:B------:R-:W-:Y:S01]  /*4f10*/  @!P0 IMAD.SHL.U32 R0, R4.reuse, 0x100, RZ ;  /* 0x0000010004008824 */ /* 0x040fe200078e00ff */
[----:B------:R-:W-:-:S04]  /*4f20*/  @P0 SHF.L.U32 R2, R4, 0x15, RZ ;  /* 0x0000001504020819 */ /* 0x000fc800000006ff */
[----:B------:R-:W-:Y:S02]  /*4f30*/  @!P0 LOP3.LUT R0, R0, 0x7f00, RZ, 0xc0, !PT ;  /* 0x00007f0000008812 */ /* 0x000fe400078ec0ff */
[----:B------:R-:W-:Y:S02]  /*4f40*/  @P0 LOP3.LUT R2, R2, 0x70000000, RZ, 0xfc, !PT ;  /* 0x7000000002020812 */ /* 0x000fe400078efcff */
[----:B------:R-:W-:-:S03]  /*4f50*/  @!P0 LOP3.LUT R0, R0, 0x3f000000, RZ, 0xfc, !PT ;  /* 0x3f00000000008812 */ /* 0x000fc600078efcff */
[----:B------:R-:W-:Y:S02]  /*4f60*/  @P0 FMUL.FTZ R2, R2, 1.9259299443872358531e-34 ;  /* 0x0780000002020820 */ /* 0x000fe40000410000 */
[----:B------:R-:W-:-:S05]  /*4f70*/  @!P0 FADD.FTZ R2, R0, -0.5 ;  /* 0xbf00000000028421 */ /* 0x000fca0000010000 */
[----:B------:R-:W-:Y:S01]  /*4f80*/  LOP3.LUT R2, R2, 0x80000000, R7, 0xf8, !PT ;  /* 0x8000000002027812 */ /* 0x000fe200078ef807 */
[----:B------:R-:W-:Y:S06]  /*4f90*/  BRA `(.L_x_5236) ;  /* 0x0000000400b07947 */ /* 0x000fec0003800000 */
.L_x_5246:
[----:B------:R-:W2:Y:S01]  /*4fa0*/  LDG.E.U16 R2, desc[UR36][R4.64] ;  /* 0x0000002404027981 */ /* 0x000ea2000c1e1500 */
[----:B------:R-:W-:Y:S02]  /*4fb0*/  IMAD.MOV.U32 R3, RZ, RZ, RZ ;  /* 0x000000ffff037224 */ /* 0x000fe400078e00ff */
[----:B--2---:R-:W-:Y:S01]  /*4fc0*/  IMAD.U32 R2, R2, 0x10000, RZ ;  /* 0x0001000002027824 */ /* 0x004fe200078e00ff */
[----:B------:R-:W-:Y:S06]  /*4fd0*/  BRA `(.L_x_5236) ;  /* 0x0000000400a07947 */ /* 0x000fec0003800000 */
.L_x_5243:
        /* <DEDUP_REMOVED lines=12> */
.L_x_5250:
        /* <DEDUP_REMOVED lines=20> */
.L_x_5252:
[----:B------:R-:W-:Y:S05]  /*51e0*/  BSYNC B0 ;  /* 0x0000000000007941 */ /* 0x000fea0003800000 */
.L_x_5251:
[----:B------:R-:W-:Y:S01]  /*51f0*/  IMAD.SHL.U32 R2, R2, 0x100000, RZ ;  /* 0x0010000002027824 */ /* 0x000fe200078e00ff */
[----:B------:R-:W-:-:S04]  /*5200*/  LEA R5, R0, 0x3b800000, 0x17 ;  /* 0x3b80000000057811 */ /* 0x000fc800078eb8ff */
[----:B------:R-:W-:Y:S01]  /*5210*/  LOP3.LUT R2, R5, R2, R6, 0xfe, !PT ;  /* 0x0000000205027212 */ /* 0x000fe200078efe06 */
[----:B------:R-:W-:Y:S06]  /*5220*/  BRA `(.L_x_5236) ;  /* 0x00000004000c7947 */ /* 0x000fec0003800000 */
.L_x_5249:
        /* <DEDUP_REMOVED lines=16> */
[----:B------:R-:W-:Y:S02]  /*5330*/  IADD3 R7, R5, -0x1d, RZ ;  /* 0xffffffe305077810 */ /* 0x000fe40007ffe0ff */
[----:B------:R-:W-:Y:S02]  /*5340*/  IADD3 R0, R0, 0x1e, -R5 ;  /* 0x0000001e00007810 */ /* 0x000fe40007ffe805 */
[----:B------:R-:W-:-:S04]  /*5350*/  SHF.L.U32 R7, R2, R7, RZ ;  /* 0x0000000702077219 */ /* 0x000fc800000006ff */
[----:B------:R-:W-:-:S07]  /*5360*/  LOP3.LUT R2, R7, 0x3, RZ, 0xc0, !PT ;  /* 0x0000000307027812 */ /* 0x000fce00078ec0ff */
.L_x_5254:
[----:B------:R-:W-:Y:S05]  /*5370*/  BSYNC B0 ;  /* 0x0000000000007941 */ /* 0x000fea0003800000 */
.L_x_5253:
[----:B------:R-:W-:Y:S01]  /*5380*/  IMAD.SHL.U32 R2, R2, 0x200000, RZ ;  /* 0x0020000002027824 */ /* 0x000fe200078e00ff */
[----:B------:R-:W-:-:S04]  /*5390*/  LEA R5, R0, 0x37800000, 0x17 ;  /* 0x3780000000057811 */ /* 0x000fc800078eb8ff */
[----:B------:R-:W-:Y:S01]  /*53a0*/  LOP3.LUT R2, R5, R2, R6, 0xfe, !PT ;  /* 0x0000000205027212 */ /* 0x000fe200078efe06 */
[----:B------:R-:W-:Y:S06]  /*53b0*/  BRA `(.L_x_5236) ;  /* 0x0000000000a87947 */ /* 0x000fec0003800000 */
.L_x_5248:
        /* <DEDUP_REMOVED lines=14> */
.L_x_5258:
[----:B------:R-:W-:Y:S05]  /*54a0*/  BSYNC B0 ;  /* 0x0000000000007941 */ /* 0x000fea0003800000 */
.L_x_5257:
[----:B------:R-:W-:Y:S01]  /*54b0*/  IMAD.MOV.U32 R3, RZ, RZ, RZ ;  /* 0x000000ffff037224 */ /* 0x000fe200078e00ff */
[----:B------:R-:W-:Y:S06]  /*54c0*/  BRA `(.L_x_5236) ;  /* 0x0000000000647947 */ /* 0x000fec0003800000 */
.L_x_5235:
        /* <DEDUP_REMOVED lines=16> */
.L_x_5259:
[----:B------:R-:W-:Y:S01]  /*55d0*/  CS2R R2, SRZ ;  /* 0x0000000000027805 */ /* 0x000fe2000001ff00 */
[----:B------:R-:W-:Y:S06]  /*55e0*/  BRA `(.L_x_5236) ;  /* 0x00000000001c7947 */ /* 0x000fec0003800000 */
.L_x_5256:
[----:B------:R-:W2:Y:S01]  /*55f0*/  LDG.E.64 R4, desc[UR36][R4.64] ;  /* 0x0000002404047981 */ /* 0x000ea2000c1e1b00 */
[----:B------:R-:W-:Y:S01]  /*5600*/  IMAD.MOV.U32 R3, RZ, RZ, RZ ;  /* 0x000000ffff037224 */ /* 0x000fe200078e00ff */
[----:B--2---:R0:W1:Y:S01]  /*5610*/  I2F.U64 R2, R4 ;  /* 0x0000000400027312 */ /* 0x0040620000301000 */
[----:B------:R-:W-:Y:S05]  /*5620*/  BRA `(.L_x_5236) ;  /* 0x00000000000c7947 */ /* 0x000fea0003800000 */
.L_x_5255:
[----:B------:R-:W2:Y:S01]  /*5630*/  LDG.E R2, desc[UR36][R4.64] ;  /* 0x0000002404027981 */ /* 0x000ea2000c1e1900 */
[----:B------:R-:W-:Y:S01]  /*5640*/  IMAD.MOV.U32 R3, RZ, RZ, RZ ;  /* 0x000000ffff037224 */ /* 0x000fe200078e00ff */
[----:B--2---:R-:W-:-:S07]  /*5650*/  I2FP.F32.U32 R2, R2 ;  /* 0x0000000200027245 */ /* 0x004fce0000201000 */
.L_x_5236:
[----:B------:R-:W-:Y:S05]  /*5660*/  BSYNC B6 ;  /* 0x0000000000067941 */ /* 0x000fea0003800000 */
.L_x_5230:
[----:B0-23--:R-:W0:Y:S02]  /*5670*/  LDC.64 R4, c[0x0][0x428] ;  /* 0x00010a00ff047b82 */ /* 0x00de240000000a00 */
[----:B0-----:R-:W-:-:S13]  /*5680*/  FSETP.GE.FTZ.AND P0, PT, |R4|, |R5|, PT ;  /* 0x400000050400720b */ /* 0x001fda0003f16200 */
        /* <DEDUP_REMOVED lines=9> */
[C---:B-1--45:R-:W-:Y:S01]  /*5720*/  FFMA.FTZ R0, R7.reuse, R3, R2 ;  /* 0x0000000307007223 */ /* 0x072fe20000010002 */
[----:B------:R-:W-:-:S04]  /*5730*/  FFMA.FTZ R3, R7, -R2, R3 ;  /* 0x8000000207037223 */ /* 0x000fc80000010003 */
[----:B------:R-:W0:Y:S02]  /*5740*/  MUFU.RCP R5, R5 ;  /* 0x0000000500057308 */ /* 0x000e240000001000 */
[C---:B0-----:R-:W-:Y:S01]  /*5750*/  FMUL.FTZ R2, R5.reuse, R0 ;  /* 0x0000000005027220 */ /* 0x041fe20000410000 */
[----:B------:R-:W-:Y:S01]  /*5760*/  FMUL.FTZ R3, R5, R3 ;  /* 0x0000000305037220 */ /* 0x000fe20000410000 */
[----:B------:R-:W-:Y:S06]  /*5770*/  BRA `(.L_x_5262) ;  /* 0x0000000000347947 */ /* 0x000fec0003800000 */
.L_x_5261:
[----:B------:R-:W1:Y:S08]  /*5780*/  MUFU.RCP R5, R0 ;  /* 0x0000000000057308 */ /* 0x000e700000001000 */
[----:B------:R-:W0:Y:S01]  /*5790*/  MUFU.RCP R6, R6 ;  /* 0x0000000600067308 */ /* 0x000e220000001000 */
[----:B-1--45:R-:W-:Y:S01]  /*57a0*/  FMUL.FTZ R2, R5, R2 ;  /* 0x0000000205027220 */ /* 0x032fe20000410000 */
[----:B0-----:R-:W-:Y:S01]  /*57b0*/  FMUL.FTZ R3, R6, R3 ;  /* 0x0000000306037220 */ /* 0x001fe20000410000 */
[----:B------:R-:W-:Y:S06]  /*57c0*/  BRA `(.L_x_5262) ;  /* 0x0000000000207947 */ /* 0x000fec0003800000 */
.L_x_5260:
[----:B------:R-:W0:Y:S02]  /*57d0*/  MUFU.RCP R7, R5 ;  /* 0x0000000500077308 */ /* 0x000e240000001000 */
[----:B0-----:R-:W-:-:S04]  /*57e0*/  FMUL.FTZ R6, R7, R4 ;  /* 0x0000000407067220 */ /* 0x001fc80000410000 */
[C---:B------:R-:W-:Y:S01]  /*57f0*/  FFMA.FTZ R4, R6.reuse, R4, R5 ;  /* 0x0000000406047223 */ /* 0x040fe20000010005 */
[C---:B-1--45:R-:W-:Y:S01]  /*5800*/  FFMA.FTZ R0, R6.reuse, R2, R3 ;  /* 0x0000000206007223 */ /* 0x072fe20000010003 */
[----:B------:R-:W-:-:S04]  /*5810*/  FFMA.FTZ R3, R6, R3, -R2 ;  /* 0x0000000306037223 */ /* 0x000fc80000010802 */
[----:B------:R-:W0:Y:S02]  /*5820*/  MUFU.RCP R4, R4 ;  /* 0x0000000400047308 */ /* 0x000e240000001000 */
[C---:B0-----:R-:W-:Y:S01]  /*5830*/  FMUL.FTZ R2, R4.reuse, R0 ;  /* 0x0000000004027220 */ /* 0x041fe20000410000 */
[----:B------:R-:W-:-:S07]  /*5840*/  FMUL.FTZ R3, R4, R3 ;  /* 0x0000000304037220 */ /* 0x000fce0000410000 */
.L_x_5262:
        /* <DEDUP_REMOVED lines=15> */
.L_x_5266:
[----:B------:R-:W0:Y:S02]  /*5940*/  F2I.S64.TRUNC R2, R2 ;  /* 0x0000000200027311 */ /* 0x000e24000020d900 */
[----:B0-----:R-:W-:-:S05]  /*5950*/  IMAD.MOV.U32 R5, RZ, RZ, R2 ;  /* 0x000000ffff057224 */ /* 0x001fca00078e0002 */
[----:B------:R0:W-:Y:S01]  /*5960*/  STG.E.U8 desc[UR36][R16.64], R5 ;  /* 0x0000000510007986 */ /* 0x0001e2000c101124 */
[----:B------:R-:W-:Y:S05]  /*5970*/  BRA `(.L_x_5268) ;  /* 0x0000000c00447947 */ /* 0x000fea0003800000 */
.L_x_5265:
        /* <DEDUP_REMOVED lines=9> */
.L_x_5270:
[----:B------:R-:W0:Y:S02]  /*5a10*/  F2I.FTZ.TRUNC.NTZ R3, R2 ;  /* 0x0000000200037305 */ /* 0x000e24000021f100 */
[----:B0-----:R3:W-:Y:S01]  /*5a20*/  STG.E desc[UR36][R16.64], R3 ;  /* 0x0000000310007986 */ /* 0x0017e2000c101924 */
[----:B------:R-:W-:Y:S05]  /*5a30*/  BRA `(.L_x_5268) ;  /* 0x0000000c00147947 */ /* 0x000fea0003800000 */
.L_x_5269:
[----:B------:R-:W0:Y:S02]  /*5a40*/  F2I.FTZ.TRUNC.NTZ R3, R2 ;  /* 0x0000000200037305 */ /* 0x000e24000021f100 */
[----:B0-----:R2:W-:Y:S01]  /*5a50*/  STG.E.U16 desc[UR36][R16.64], R3 ;  /* 0x0000000310007986 */ /* 0x0015e2000c101524 */
[----:B------:R-:W-:Y:S05]  /*5a60*/  BRA `(.L_x_5268) ;  /* 0x0000000c00087947 */ /* 0x000fea0003800000 */
.L_x_5264:
        /* <DEDUP_REMOVED lines=8> */
.L_x_5272:
[----:B------:R-:W-:-:S05]  /*5af0*/  F2FP.F16.F32.PACK_AB R2, RZ, R2 ;  /* 0x00000002ff02723e */ /* 0x000fca00000000ff */
[----:B------:R0:W-:Y:S01]  /*5b00*/  STG.E.U16 desc[UR36][R16.64], R2 ;  /* 0x0000000210007986 */ /* 0x0001e2000c101524 */
[----:B------:R-:W-:Y:S05]  /*5b10*/  BRA `(.L_x_5268) ;  /* 0x0000000800dc7947 */ /* 0x000fea0003800000 */
.L_x_5271:
        /* <DEDUP_REMOVED lines=8> */
.L_x_5274:
[----:B------:R-:W-:-:S05]  /*5ba0*/  F2FP.F16.F32.PACK_AB R3, R3, R2 ;  /* 0x000000020303723e */ /* 0x000fca00000000ff */
[----:B------:R0:W-:Y:S01]  /*5bb0*/  STG.E desc[UR36][R16.64], R3 ;  /* 0x0000000310007986 */ /* 0x0001e2000c101924 */
[----:B------:R-:W-:Y:S05]  /*5bc0*/  BRA `(.L_x_5268) ;  /* 0x0000000800b07947 */ /* 0x000fea0003800000 */
.L_x_5273:
[----:B------:R-:W-:-:S06]  /*5bd0*/  FMUL.FTZ R2, R2, 1 ;  /* 0x3f80000002027820 */ /* 0x000fcc0000410000 */
[----:B------:R-:W0:Y:S02]  /*5be0*/  F2F.F64.F32 R2, R2 ;  /* 0x0000000200027310 */ /* 0x000e240000201800 */
[----:B0-----:R0:W-:Y:S01]  /*5bf0*/  STG.E.64 desc[UR36][R16.64], R2 ;  /* 0x0000000210007986 */ /* 0x0011e2000c101b24 */
[----:B------:R-:W-:Y:S05]  /*5c00*/  BRA `(.L_x_5268) ;  /* 0x0000000800a07947 */ /* 0x000fea0003800000 */
.L_x_5263:
        /* <DEDUP_REMOVED lines=14> */
.L_x_5277:
[----:B------:R-:W-:Y:S01]  /*5cf0*/  FMUL.FTZ R6, R3, 1 ;  /* 0x3f80000003067820 */ /* 0x000fe20000410000 */
[----:B------:R-:W-:-:S05]  /*5d00*/  FMUL.FTZ R4, R2, 1 ;  /* 0x3f80000002047820 */ /* 0x000fca0000410000 */
[----:B------:R-:W-:Y:S08]  /*5d10*/  F2F.F64.F32 R6, R6 ;  /* 0x0000000600067310 */ /* 0x000ff00000201800 */
[----:B------:R-:W0:Y:S02]  /*5d20*/  F2F.F64.F32 R4, R4 ;  /* 0x0000000400047310 */ /* 0x000e240000201800 */
[----:B0-----:R0:W-:Y:S01]  /*5d30*/  STG.E.128 desc[UR36][R16.64], R4 ;  /* 0x0000000410007986 */ /* 0x0011e2000c101d24 */
[----:B------:R-:W-:Y:S05]  /*5d40*/  BRA `(.L_x_5268) ;  /* 0x0000000800507947 */ /* 0x000fea0003800000 */
.L_x_5276:
        /* <DEDUP_REMOVED lines=20> */
.L_x_5281:
[----:B------:R-:W-:Y:S05]  /*5e90*/  BSYNC B0 ;  /* 0x0000000000007941 */ /* 0x000fea0003800000 */
.L_x_5280:
[----:B------:R-:W-:-:S05]  /*5ea0*/  LOP3.LUT R5, R0, R5, RZ, 0xfc, !PT ;  /* 0x0000000500057212 */ /* 0x000fca00078efcff */
[----:B------:R0:W-:Y:S01]  /*5eb0*/  STG.E.U8 desc[UR36][R16.64], R5 ;  /* 0x0000000510007986 */ /* 0x0001e2000c101124 */
[----:B------:R-:W-:Y:S05]  /*5ec0*/  BRA `(.L_x_5268) ;  /* 0x0000000400f07947 */ /* 0x000fea0003800000 */
.L_x_5279:
        /* <DEDUP_REMOVED lines=12> */
.L_x_5283:
[----:B------:R-:W-:Y:S01]  /*5f90*/  IMAD.MOV.U32 R0, RZ, RZ, 0x7f ;  /* 0x0000007fff007424 */ /* 0x000fe200078e00ff */
[----:B------:R-:W-:-:S04]  /*5fa0*/  ISETP.GT.U32.AND P0, PT, R4, 0x7f800000, PT ;  /* 0x7f8000000400780c */ /* 0x000fc80003f04070 */
[----:B------:R-:W-:-:S09]  /*5fb0*/  SEL R0, R0, 0x7c, P0 ;  /* 0x0000007c00007807 */ /* 0x000fd20000000000 */
.L_x_5284:
[----:B------:R-:W-:Y:S05]  /*5fc0*/  BSYNC B0 ;  /* 0x0000000000007941 */ /* 0x000fea0003800000 */
.L_x_5282:
[----:B------:R-:W-:-:S04]  /*5fd0*/  LOP3.LUT R2, R2, 0x80000000, RZ, 0xc0, !PT ;  /* 0x8000000002027812 */ /* 0x000fc800078ec0ff */
[----:B------:R-:W-:-:S04]  /*5fe0*/  SHF.R.U32.HI R3, RZ, 0x18, R2 ;  /* 0x00000018ff037819 */ /* 0x000fc80000011602 */
[----:B------:R-:W-:-:S05]  /*5ff0*/  LOP3.LUT R3, R0, R3, RZ, 0xfc, !PT ;  /* 0x0000000300037212 */ /* 0x000fca00078efcff */
[----:B------:R0:W-:Y:S01]  /*6000*/  STG.E.U8 desc[UR36][R16.64], R3 ;  /* 0x0000000310007986 */ /* 0x0001e2000c101124 */
[----:B------:R-:W-:Y:S05]  /*6010*/  BRA `(.L_x_5268) ;  /* 0x00000004009c7947 */ /* 0x000fea0003800000 */
.L_x_5278:
[----:B------:R-:W-:-:S05]  /*6020*/  F2FP.BF16.F32.PACK_AB R2, RZ, R2 ;  /* 0x00000002ff02723e */ /* 0x000fca00000010ff */
[----:B------:R0:W-:Y:S01]  /*6030*/  STG.E.U16 desc[UR36][R16.64], R2 ;  /* 0x0000000210007986 */ /* 0x0001e2000c101524 */
[----:B------:R-:W-:Y:S05]  /*6040*/  BRA `(.L_x_5268) ;  /* 0x0000000400907947 */ /* 0x000fea0003800000 */
.L_x_5275:
        /* <DEDUP_REMOVED lines=11> */
.L_x_5287:
        /* <DEDUP_REMOVED lines=16> */
.L_x_5290:
[----:B------:R-:W-:-:S04]  /*6200*/  LOP3.LUT R2, R2, 0x80000000, RZ, 0xc0, !PT ;  /* 0x8000000002027812 */ /* 0x000fc800078ec0ff */
[----:B------:R-:W-:-:S04]  /*6210*/  SHF.R.U32.HI R3, RZ, 0x18, R2 ;  /* 0x00000018ff037819 */ /* 0x000fc80000011602 */
[----:B------:R-:W-:-:S04]  /*6220*/  LOP3.LUT R0, R0, R3, RZ, 0xfc, !PT ;  /* 0x0000000300007212 */ /* 0x000fc800078efcff */
[----:B------:R-:W-:-:S07]  /*6230*/  PRMT R8, R0, 0x7610, R8 ;  /* 0x0000761000087816 */ /* 0x000fce0000000008 */
.L_x_5289:
[----:B------:R-:W-:Y:S05]  /*6240*/  BSYNC B0 ;  /* 0x0000000000007941 */ /* 0x000fea0003800000 */
.L_x_5288:
[----:B------:R0:W-:Y:S01]  /*6250*/  STG.E.U8 desc[UR36][R16.64], R8 ;  /* 0x0000000810007986 */ /* 0x0001e2000c101124 */
[----:B------:R-:W-:Y:S05]  /*6260*/  BRA `(.L_x_5268) ;  /* 0x0000000400087947 */ /* 0x000fea0003800000 */
.L_x_5286:
        /* <DEDUP_REMOVED lines=16> */
.L_x_5293:
[----:B------:R-:W-:-:S04]  /*6370*/  LOP3.LUT R2, R2, 0x80000000, RZ, 0xc0, !PT ;  /* 0x8000000002027812 */ /* 0x000fc800078ec0ff */
[----:B------:R-:W-:-:S04]  /*6380*/  SHF.R.U32.HI R3, RZ, 0x18, R2 ;  /* 0x00000018ff037819 */ /* 0x000fc80000011602 */
[----:B------:R-:W-:-:S04]  /*6390*/  LOP3.LUT R0, R0, R3, RZ, 0xfc, !PT ;  /* 0x0000000300007212 */ /* 0x000fc800078efcff */
[----:B------:R-:W-:-:S07]  /*63a0*/  PRMT R8, R0, 0x7610, R8 ;  /* 0x0000761000087816 */ /* 0x000fce0000000008 */
.L_x_5292:
[----:B------:R-:W-:Y:S05]  /*63b0*/  BSYNC B0 ;  /* 0x0000000000007941 */ /* 0x000fea0003800000 */
.L_x_5291:
[----:B------:R0:W-:Y:S01]  /*63c0*/  STG.E.U8 desc[UR36][R16.64], R8 ;  /* 0x0000000810007986 */ /* 0x0001e2000c101124 */
[----:B------:R-:W-:Y:S05]  /*63d0*/  BRA `(.L_x_5268) ;  /* 0x0000000000ac7947 */ /* 0x000fea0003800000 */
.L_x_5285:
        /* <DEDUP_REMOVED lines=17> */
[----:B------:R-:W-:-:S05]  /*64f0*/  @!P0 IADD3 R0, R4, RZ, RZ ;  /* 0x000000ff04008210 */ /* 0x000fca0007ffe0ff */
[----:B------:R-:W-:-:S05]  /*6500*/  @P1 IMAD.MOV.U32 R3, RZ, RZ, R0 ;  /* 0x000000ffff031224 */ /* 0x000fca00078e0000 */
[----:B------:R0:W-:Y:S01]  /*6510*/  STG.E.U8 desc[UR36][R16.64], R3 ;  /* 0x0000000310007986 */ /* 0x0001e2000c101124 */
[----:B------:R-:W-:Y:S05]  /*6520*/  BRA `(.L_x_5268) ;  /* 0x0000000000587947 */ /* 0x000fea0003800000 */
.L_x_5267:
        /* <DEDUP_REMOVED lines=16> */
.L_x_5296:
[----:B------:R-:W-:Y:S05]  /*6630*/  BRA `(.L_x_5268) ;  /* 0x0000000000147947 */ /* 0x000fea0003800000 */
.L_x_5295:
[----:B------:R-:W0:Y:S02]  /*6640*/  F2I.U64.TRUNC R2, R2 ;  /* 0x0000000200027311 */ /* 0x000e24000020d800 */
[----:B0-----:R0:W-:Y:S01]  /*6650*/  STG.E.64 desc[UR36][R16.64], R2 ;  /* 0x0000000210007986 */ /* 0x0011e2000c101b24 */
[----:B------:R-:W-:Y:S05]  /*6660*/  BRA `(.L_x_5268) ;  /* 0x0000000000087947 */ /* 0x000fea0003800000 */
.L_x_5294:
[----:B------:R-:W0:Y:S02]  /*6670*/  F2I.FTZ.U32.TRUNC.NTZ R3, R2 ;  /* 0x0000000200037305 */ /* 0x000e24000021f000 */
[----:B0-----:R0:W-:Y:S02]  /*6680*/  STG.E desc[UR36][R16.64], R3 ;  /* 0x0000000310007986 */ /* 0x0011e4000c101924 */
.L_x_5268:
[----:B------:R-:W-:-:S07]  /*6690*/  VIADD R19, R19, 0x80 ;  /* 0x0000008013137836 */ /* 0x000fce0000000000 */
.L_x_5228:
[----:B------:R-:W-:Y:S05]  /*66a0*/  BSYNC B7 ;  /* 0x0000000000077941 */ /* 0x000fea0003800000 */
.L_x_5227:
[----:B------:R-:W-:Y:S01]  /*66b0*/  ULDC UR4, c[0x0][0x210] ;  /* 0x0000840000047ab9 */ /* 0x000fe20000000800 */
[----:B------:R-:W-:Y:S01]  /*66c0*/  BSSY B7, `(.L_x_5297) ;  /* 0x0000330000077945 */ /* 0x000fe20003800000 */
[----:B------:R-:W-:-:S13]  /*66d0*/  ISETP.GE.AND P0, PT, R19, UR4, PT ;  /* 0x0000000413007c0c */ /* 0x000fda000bf06270 */
[----:B------:R-:W-:Y:S05]  /*66e0*/  @P0 BRA `(.L_x_5298) ;  /* 0x0000003000b40947 */ /* 0x000fea0003800000 */
[----:B0-----:R-:W0:Y:S01]  /*66f0*/  LDC R6, c[0x0][0x218] ;  /* 0x00008600ff067b82 */ /* 0x001e220000000800 */
[----:B-1234-:R-:W-:Y:S01]  /*6700*/  HFMA2.MMA R16, -RZ, RZ, 0, 0 ;  /* 0x00000000ff107435 */ /* 0x01efe200000001ff */
[----:B------:R-:W-:Y:S01]  /*6710*/  IMAD.MOV.U32 R0, RZ, RZ, RZ ;  /* 0x000000ffff007224 */ /* 0x000fe200078e00ff */
        /* <DEDUP_REMOVED lines=291> */
[----:B------:R-:W-:-:S09]  /*7950*/  ULDC.64 UR4, c[0x0][0x340] ;  /* 0x0000d00000047ab9 */ /* 0x000fd20000000a00 */
        /* <DEDUP_REMOVED lines=8> */
.L_x_5299:
        /* <DEDUP_REMOVED lines=23> */
.L_x_5304:
[----:B------:R-:W2:Y:S01]  /*7b50*/  LDG.E.U8 R2, desc[UR36][R4.64] ;  /* 0x0000002404027981 */ /* 0x000ea2000c1e1100 */
[----:B------:R-:W-:Y:S01]  /*7b60*/  IMAD.MOV.U32 R3, RZ, RZ, RZ ;  /* 0x000000ffff037224 */ /* 0x000fe200078e00ff */
[----:B--2---:R-:W-:Y:S01]  /*7b70*/  I2FP.F32.U32 R2, R2 ;  /* 0x0000000200027245 */ /* 0x004fe20000201000 */
[----:B------:R-:W-:Y:S06]  /*7b80*/  BRA `(.L_x_5306) ;  /* 0x0000000c007c7947 */ /* 0x000fec0003800000 */
.L_x_5303:
        /* <DEDUP_REMOVED lines=8> */
[----:B--2---:R3:W4:Y:S01]  /*7c10*/  I2F.S64 R2, R4 ;  /* 0x0000000400027312 */ /* 0x0047220000301400 */
[----:B------:R-:W-:Y:S05]  /*7c20*/  BRA `(.L_x_5306) ;  /* 0x0000000c00547947 */ /* 0x000fea0003800000 */
.L_x_5308:
[----:B------:R-:W2:Y:S01]  /*7c30*/  LDG.E R2, desc[UR36][R4.64] ;  /* 0x0000002404027981 */ /* 0x000ea2000c1e1900 */
[----:B------:R-:W-:Y:S01]  /*7c40*/  IMAD.MOV.U32 R3, RZ, RZ, RZ ;  /* 0x000000ffff037224 */ /* 0x000fe200078e00ff */
[----:B--2---:R-:W-:Y:S01]  /*7c50*/  I2FP.F32.S32 R2, R2 ;  /* 0x0000000200027245 */ /* 0x004fe20000201400 */
[----:B------:R-:W-:Y:S06]  /*7c60*/  BRA `(.L_x_5306) ;  /* 0x0000000c00447947 */ /* 0x000fec0003800000 */
.L_x_5307:
[----:B------:R-:W2:Y:S01]  /*7c70*/  LDG.E.U16 R2, desc[UR36][R4.64] ;  /* 0x0000002404027981 */ /* 0x000ea2000c1e1500 */
[----:B------:R-:W-:Y:S01]  /*7c80*/  IMAD.MOV.U32 R3, RZ, RZ, RZ ;  /* 0x000000ffff037224 */ /* 0x000fe200078e00ff */
[----:B--2---:R-:W0:Y:S01]  /*7c90*/  I2F.S16 R2, R2 ;  /* 0x0000000200027306 */ /* 0x004e220000101400 */
[----:B------:R-:W-:Y:S05]  /*7ca0*/  BRA `(.L_x_5306) ;  /* 0x0000000c00347947 */ /* 0x000fea0003800000 */
.L_x_5302:
        /* <DEDUP_REMOVED lines=9> */
.L_x_5310:
[----:B------:R-:W2:Y:S01]  /*7d40*/  LDG.E.U16 R2, desc[UR36][R4.64] ;  /* 0x0000002404027981 */ /* 0x000ea2000c1e1500 */
[----:B------:R-:W-:Y:S02]  /*7d50*/  IMAD.MOV.U32 R3, RZ, RZ, RZ ;  /* 0x000000ffff037224 */ /* 0x000fe400078e00ff */
[----:B--2---:R-:W-:Y:S01]  /*7d60*/  HADD2.F32 R2, -RZ, R2.H0_H0 ;  /* 0x20000002ff027230 */ /* 0x004fe20000004100 */
[----:B------:R-:W-:Y:S06]  /*7d70*/  BRA `(.L_x_5306) ;  /* 0x0000000c00007947 */ /* 0x000fec0003800000 */
.L_x_5309:
        /* <DEDUP_REMOVED lines=8> */
.L_x_5312:
[----:B------:R-:W2:Y:S02]  /*7e00*/  LDG.E R2, desc[UR36][R4.64] ;  /* 0x0000002404027981 */ /* 0x000ea4000c1e1900 */
[--C-:B--2---:R-:W-:Y:S02]  /*7e10*/  HADD2.F32 R3, -RZ, R2.reuse.H1_H1 ;  /* 0x30000002ff037230 */ /* 0x104fe40000004100 */
[----:B------:R-:W-:Y:S01]  /*7e20*/  HADD2.F32 R2, -RZ, R2.H0_H0 ;  /* 0x20000002ff027230 */ /* 0x000fe20000004100 */
[----:B------:R-:W-:Y:S06]  /*7e30*/  BRA `(.L_x_5306) ;  /* 0x0000000800d07947 */ /* 0x000fec0003800000 */
.L_x_5311:
        /* <DEDUP_REMOVED lines=8> */
.L_x_5301:
        /* <DEDUP_REMOVED lines=13> */
.L_x_5315:
        /* <DEDUP_REMOVED lines=10> */
.L_x_5314:
        /* <DEDUP_REMOVED lines=27> */
.L_x_5317:
        /* <DEDUP_REMOVED lines=14> */
.L_x_5316:
[----:B------:R-:W2:Y:S01]  /*82c0*/  LDG.E.U16 R2, desc[UR36][R4.64] ;  /* 0x0000002404027981 */ /* 0x000ea2000c1e1500 */
[----:B------:R-:W-:Y:S01]  /*82d0*/  MOV R3, RZ ;  /* 0x000000ff00037202 */ /* 0x000fe20000000f00 */
[----:B--2---:R-:W-:Y:S01]  /*82e0*/  IMAD.U32 R2, R2, 0x10000, RZ ;  /* 0x0001000002027824 */ /* 0x004fe200078e00ff */
[----:B------:R-:W-:Y:S06]  /*82f0*/  BRA `(.L_x_5306) ;  /* 0x0000000400a07947 */ /* 0x000fec0003800000 */
.L_x_5313:
        /* <DEDUP_REMOVED lines=12> */
.L_x_5320:
        /* <DEDUP_REMOVED lines=20> */
.L_x_5322:
[----:B------:R-:W-:Y:S05]  /*8500*/  BSYNC B0 ;  /* 0x0000000000007941 */ /* 0x000fea0003800000 */
.L_x_5321:
[----:B------:R-:W-:Y:S01]  /*8510*/  IMAD.SHL.U32 R2, R2, 0x100000, RZ ;  /* 0x0010000002027824 */ /* 0x000fe200078e00ff */
[----:B------:R-:W-:-:S04]  /*8520*/  LEA R5, R0, 0x3b800000, 0x17 ;  /* 0x3b80000000057811 */ /* 0x000fc800078eb8ff */
[----:B------:R-:W-:Y:S01]  /*8530*/  LOP3.LUT R2, R5, R2, R6, 0xfe, !PT ;  /* 0x0000000205027212 */ /* 0x000fe200078efe06 */
[----:B------:R-:W-:Y:S06]  /*8540*/  BRA `(.L_x_5306) ;  /* 0x00000004000c7947 */ /* 0x000fec0003800000 */
.L_x_5319:
        /* <DEDUP_REMOVED lines=20> */
.L_x_5324:
[----:B------:R-:W-:Y:S05]  /*8690*/  BSYNC B0 ;  /* 0x0000000000007941 */ /* 0x000fea0003800000 */
.L_x_5323:
[----:B------:R-:W-:Y:S01]  /*86a0*/  IMAD.SHL.U32 R2, R2, 0x200000, RZ ;  /* 0x0020000002027824 */ /* 0x000fe200078e00ff */
[----:B------:R-:W-:-:S04]  /*86b0*/  LEA R5, R0, 0x37800000, 0x17 ;  /* 0x3780000000057811 */ /* 0x000fc800078eb8ff */
[----:B------:R-:W-:Y:S01]  /*86c0*/  LOP3.LUT R2, R5, R2, R6, 0xfe, !PT ;  /* 0x0000000205027212 */ /* 0x000fe200078efe06 */
[----:B------:R-:W-:Y:S06]  /*86d0*/  BRA `(.L_x_5306) ;  /* 0x0000000000a87947 */ /* 0x000fec0003800000 */
.L_x_5318:
        /* <DEDUP_REMOVED lines=12> */
[----:B------:R-:W-:Y:S01]  /*87a0*/  @!P0 MOV R2, 0x7f800001 ;  /* 0x7f80000100028802 */ /* 0x000fe20000000f00 */
[----:B------:R-:W-:-:S07]  /*87b0*/  @P0 IMAD.SHL.U32 R2, R4, 0x800000, RZ ;  /* 0x0080000004020824 */ /* 0x000fce00078e00ff */
.L_x_5328:
[----:B------:R-:W-:Y:S05]  /*87c0*/  BSYNC B0 ;  /* 0x0000000000007941 */ /* 0x000fea0003800000 */
.L_x_5327:
[----:B------:R-:W-:Y:S01]  /*87d0*/  IMAD.MOV.U32 R3, RZ, RZ, RZ ;  /* 0x000000ffff037224 */ /* 0x000fe200078e00ff */
[----:B------:R-:W-:Y:S06]  /*87e0*/  BRA `(.L_x_5306) ;  /* 0x0000000000647947 */ /* 0x000fec0003800000 */
.L_x_5305:
        /* <DEDUP_REMOVED lines=16> */
.L_x_5329:
[----:B------:R-:W-:Y:S01]  /*88f0*/  CS2R R2, SRZ ;  /* 0x0000000000027805 */ /* 0x000fe2000001ff00 */
[----:B------:R-:W-:Y:S06]  /*8900*/  BRA `(.L_x_5306) ;  /* 0x00000000001c7947 */ /* 0x000fec0003800000 */
.L_x_5326:
[----:B------:R-:W2:Y:S01]  /*8910*/  LDG.E.64 R4, desc[UR36][R4.64] ;  /* 0x0000002404047981 */ /* 0x000ea2000c1e1b00 */
[----:B------:R-:W-:Y:S01]  /*8920*/  HFMA2.MMA R3, -RZ, RZ, 0, 0 ;  /* 0x00000000ff037435 */ /* 0x000fe200000001ff */
[----:B--2---:R0:W1:Y:S01]  /*8930*/  I2F.U64 R2, R4 ;  /* 0x0000000400027312 */ /* 0x0040620000301000 */
[----:B------:R-:W-:Y:S09]  /*8940*/  BRA `(.L_x_5306) ;  /* 0x00000000000c7947 */ /* 0x000ff20003800000 */
.L_x_5325:
[----:B------:R-:W2:Y:S01]  /*8950*/  LDG.E R2, desc[UR36][R4.64] ;  /* 0x0000002404027981 */ /* 0x000ea2000c1e1900 */
[----:B------:R-:W-:Y:S01]  /*8960*/  IMAD.MOV.U32 R3, RZ, RZ, RZ ;  /* 0x000000ffff037224 */ /* 0x000fe200078e00ff */
[----:B--2---:R-:W-:-:S07]  /*8970*/  I2FP.F32.U32 R2, R2 ;  /* 0x0000000200027245 */ /* 0x004fce0000201000 */
.L_x_5306:
[----:B------:R-:W-:Y:S05]  /*8980*/  BSYNC B6 ;  /* 0x0000000000067941 */ /* 0x000fea0003800000 */
.L_x_5300:
[----:B0--3--:R-:W0:Y:S02]  /*8990*/  LDC.64 R4, c[0x0][0x428] ;  /* 0x00010a00ff047b82 */ /* 0x009e240000000a00 */
        /* <DEDUP_REMOVED lines=10> */
[C---:B-12-45:R-:W-:Y:S01]  /*8a40*/  FFMA.FTZ R0, R7.reuse, R3, R2 ;  /* 0x0000000307007223 */ /* 0x076fe20000010002 */
[----:B------:R-:W-:-:S04]  /*8a50*/  FFMA.FTZ R3, R7, -R2, R3 ;  /* 0x8000000207037223 */ /* 0x000fc80000010003 */
[----:B------:R-:W0:Y:S02]  /*8a60*/  MUFU.RCP R5, R5 ;  /* 0x0000000500057308 */ /* 0x000e240000001000 */
[C---:B0-----:R-:W-:Y:S01]  /*8a70*/  FMUL.FTZ R2, R5.reuse, R0 ;  /* 0x0000000005027220 */ /* 0x041fe20000410000 */
[----:B------:R-:W-:Y:S01]  /*8a80*/  FMUL.FTZ R3, R5, R3 ;  /* 0x0000000305037220 */ /* 0x000fe20000410000 */
[----:B------:R-:W-:Y:S06]  /*8a90*/  BRA `(.L_x_5332) ;  /* 0x0000000000347947 */ /* 0x000fec0003800000 */
.L_x_5331:
[----:B------:R-:W1:Y:S08]  /*8aa0*/  MUFU.RCP R5, R0 ;  /* 0x0000000000057308 */ /* 0x000e700000001000 */
[----:B------:R-:W0:Y:S01]  /*8ab0*/  MUFU.RCP R6, R6 ;  /* 0x0000000600067308 */ /* 0x000e220000001000 */
[----:B-12-45:R-:W-:Y:S01]  /*8ac0*/  FMUL.FTZ R2, R5, R2 ;  /* 0x0000000205027220 */ /* 0x036fe20000410000 */
[----:B0-----:R-:W-:Y:S01]  /*8ad0*/  FMUL.FTZ R3, R6, R3 ;  /* 0x0000000306037220 */ /* 0x001fe20000410000 */
[----:B------:R-:W-:Y:S06]  /*8ae0*/  BRA `(.L_x_5332) ;  /* 0x0000000000207947 */ /* 0x000fec0003800000 */
.L_x_5330:
[----:B------:R-:W0:Y:S02]  /*8af0*/  MUFU.RCP R7, R5 ;  /* 0x0000000500077308 */ /* 0x000e240000001000 */
[----:B0-----:R-:W-:-:S04]  /*8b00*/  FMUL.FTZ R6, R7, R4 ;  /* 0x0000000407067220 */ /* 0x001fc80000410000 */
[C---:B------:R-:W-:Y:S01]  /*8b10*/  FFMA.FTZ R4, R6.reuse, R4, R5 ;  /* 0x0000000406047223 */ /* 0x040fe20000010005 */
[C---:B-12-45:R-:W-:Y:S01]  /*8b20*/  FFMA.FTZ R0, R6.reuse, R2, R3 ;  /* 0x0000000206007223 */ /* 0x076fe20000010003 */
[----:B------:R-:W-:-:S04]  /*8b30*/  FFMA.FTZ R3, R6, R3, -R2 ;  /* 0x0000000306037223 */ /* 0x000fc80000010802 */
[----:B------:R-:W0:Y:S02]  /*8b40*/  MUFU.RCP R4, R4 ;  /* 0x0000000400047308 */ /* 0x000e240000001000 */
[C---:B0-----:R-:W-:Y:S01]  /*8b50*/  FMUL.FTZ R2, R4.reuse, R0 ;  /* 0x0000000004027220 */ /* 0x041fe20000410000 */
[----:B------:R-:W-:-:S07]  /*8b60*/  FMUL.FTZ R3, R4, R3 ;  /* 0x0000000304037220 */ /* 0x000fce0000410000 */
.L_x_5332:
        /* <DEDUP_REMOVED lines=15> */
.L_x_5336:
[----:B------:R-:W0:Y:S02]  /*8c60*/  F2I.S64.TRUNC R2, R2 ;  /* 0x0000000200027311 */ /* 0x000e24000020d900 */
[----:B0-----:R-:W-:-:S05]  /*8c70*/  IMAD.MOV.U32 R5, RZ, RZ, R2 ;  /* 0x000000ffff057224 */ /* 0x001fca00078e0002 */
[----:B------:R0:W-:Y:S01]  /*8c80*/  STG.E.U8 desc[UR36][R16.64], R5 ;  /* 0x0000000510007986 */ /* 0x0001e2000c101124 */
[----:B------:R-:W-:Y:S05]  /*8c90*/  BRA `(.L_x_5338) ;  /* 0x0000000c00447947 */ /* 0x000fea0003800000 */
.L_x_5335:
        /* <DEDUP_REMOVED lines=9> */
.L_x_5340:
[----:B------:R-:W0:Y:S02]  /*8d30*/  F2I.FTZ.TRUNC.NTZ R3, R2 ;  /* 0x0000000200037305 */ /* 0x000e24000021f100 */
[----:B0-----:R0:W-:Y:S01]  /*8d40*/  STG.E desc[UR36][R16.64], R3 ;  /* 0x0000000310007986 */ /* 0x0011e2000c101924 */
[----:B------:R-:W-:Y:S05]  /*8d50*/  BRA `(.L_x_5338) ;  /* 0x0000000c00147947 */ /* 0x000fea0003800000 */
.L_x_5339:
[----:B------:R-:W0:Y:S02]  /*8d60*/  F2I.FTZ.TRUNC.NTZ R3, R2 ;  /* 0x0000000200037305 */ /* 0x000e24000021f100 */
[----:B0-----:R0:W-:Y:S01]  /*8d70*/  STG.E.U16 desc[UR36][R16.64], R3 ;  /* 0x0000000310007986 */ /* 0x0011e2000c101524 */
[----:B------:R-:W-:Y:S05]  /*8d80*/  BRA `(.L_x_5338) ;  /* 0x0000000c00087947 */ /* 0x000fea0003800000 */
.L_x_5334:
        /* <DEDUP_REMOVED lines=8> */
.L_x_5342:
[----:B------:R-:W-:-:S05]  /*8e10*/  F2FP.F16.F32.PACK_AB R2, RZ, R2 ;  /* 0x00000002ff02723e */ /* 0x000fca00000000ff */
[----:B------:R0:W-:Y:S01]  /*8e20*/  STG.E.U16 desc[UR36][R16.64], R2 ;  /* 0x0000000210007986 */ /* 0x0001e2000c101524 */
[----:B------:R-:W-:Y:S05]  /*8e30*/  BRA `(.L_x_5338) ;  /* 0x0000000800dc7947 */ /* 0x000fea0003800000 */
.L_x_5341:
        /* <DEDUP_REMOVED lines=8> */
.L_x_5344:
[----:B------:R-:W-:-:S05]  /*8ec0*/  F2FP.F16.F32.PACK_AB R3, R3, R2 ;  /* 0x000000020303723e */ /* 0x000fca00000000ff */
[----:B------:R0:W-:Y:S01]  /*8ed0*/  STG.E desc[UR36][R16.64], R3 ;  /* 0x0000000310007986 */ /* 0x0001e2000c101924 */
[----:B------:R-:W-:Y:S05]  /*8ee0*/  BRA `(.L_x_5338) ;  /* 0x0000000800b07947 */ /* 0x000fea0003800000 */
.L_x_5343:
[----:B------:R-:W-:-:S06]  /*8ef0*/  FMUL.FTZ R2, R2, 1 ;  /* 0x3f80000002027820 */ /* 0x000fcc0000410000 */
[----:B------:R-:W0:Y:S02]  /*8f00*/  F2F.F64.F32 R2, R2 ;  /* 0x0000000200027310 */ /* 0x000e240000201800 */
[----:B0-----:R0:W-:Y:S01]  /*8f10*/  STG.E.64 desc[UR36][R16.64], R2 ;  /* 0x0000000210007986 */ /* 0x0011e2000c101b24 */
[----:B------:R-:W-:Y:S05]  /*8f20*/  BRA `(.L_x_5338) ;  /* 0x0000000800a07947 */ /* 0x000fea0003800000 */
.L_x_5333:
        /* <DEDUP_REMOVED lines=14> */
.L_x_5347:
[----:B------:R-:W-:Y:S01]  /*9010*/  FMUL.FTZ R6, R3, 1 ;  /* 0x3f80000003067820 */ /* 0x000fe20000410000 */
[----:B------:R-:W-:-:S05]  /*9020*/  FMUL.FTZ R4, R2, 1 ;  /* 0x3f80000002047820 */ /* 0x000fca0000410000 */
[----:B------:R-:W-:Y:S08]  /*9030*/  F2F.F64.F32 R6, R6 ;  /* 0x0000000600067310 */ /* 0x000ff00000201800 */
[----:B------:R-:W0:Y:S02]  /*9040*/  F2F.F64.F32 R4, R4 ;  /* 0x0000000400047310 */ /* 0x000e240000201800 */
[----:B0-----:R0:W-:Y:S01]  /*9050*/  STG.E.128 desc[UR36][R16.64], R4 ;  /* 0x0000000410007986 */ /* 0x0011e2000c101d24 */
[----:B------:R-:W-:Y:S05]  /*9060*/  BRA `(.L_x_5338) ;  /* 0x0000000800507947 */ /* 0x000fea0003800000 */
.L_x_5346:
        /* <DEDUP_REMOVED lines=20> */
.L_x_5351:
[----:B------:R-:W-:Y:S05]  /*91b0*/  BSYNC B0 ;  /* 0x0000000000007941 */ /* 0x000fea0003800000 */
.L_x_5350:
[----:B------:R-:W-:-:S05]  /*91c0*/  LOP3.LUT R5, R0, R5, RZ, 0xfc, !PT ;  /* 0x0000000500057212 */ /* 0x000fca00078efcff */
[----:B------:R0:W-:Y:S01]  /*91d0*/  STG.E.U8 desc[UR36][R16.64], R5 ;  /* 0x0000000510007986 */ /* 0x0001e2000c101124 */
[----:B------:R-:W-:Y:S05]  /*91e0*/  BRA `(.L_x_5338) ;  /* 0x0000000400f07947 */ /* 0x000fea0003800000 */
.L_x_5349:
        /* <DEDUP_REMOVED lines=12> */
.L_x_5353:
[----:B------:R-:W-:Y:S01]  /*92b0*/  IMAD.MOV.U32 R0, RZ, RZ, 0x7f ;  /* 0x0000007fff007424 */ /* 0x000fe200078e00ff */
[----:B------:R-:W-:-:S04]  /*92c0*/  ISETP.GT.U32.AND P0, PT, R4, 0x7f800000, PT ;  /* 0x7f8000000400780c */ /* 0x000fc80003f04070 */
[----:B------:R-:W-:-:S09]  /*92d0*/  SEL R0, R0, 0x7c, P0 ;  /* 0x0000007c00007807 */ /* 0x000fd20000000000 */
.L_x_5354:
[----:B------:R-:W-:Y:S05]  /*92e0*/  BSYNC B0 ;  /* 0x0000000000007941 */ /* 0x000fea0003800000 */
.L_x_5352:
[----:B------:R-:W-:-:S04]  /*92f0*/  LOP3.LUT R2, R2, 0x80000000, RZ, 0xc0, !PT ;  /* 0x8000000002027812 */ /* 0x000fc800078ec0ff */
[----:B------:R-:W-:-:S04]  /*9300*/  SHF.R.U32.HI R3, RZ, 0x18, R2 ;  /* 0x00000018ff037819 */ /* 0x000fc80000011602 */
[----:B------:R-:W-:-:S05]  /*9310*/  LOP3.LUT R3, R0, R3, RZ, 0xfc, !PT ;  /* 0x0000000300037212 */ /* 0x000fca00078efcff */
[----:B------:R0:W-:Y:S01]  /*9320*/  STG.E.U8 desc[UR36][R16.64], R3 ;  /* 0x0000000310007986 */ /* 0x0001e2000c101124 */
[----:B------:R-:W-:Y:S05]  /*9330*/  BRA `(.L_x_5338) ;  /* 0x00000004009c7947 */ /* 0x000fea0003800000 */
.L_x_5348:
[----:B------:R-:W-:-:S05]  /*9340*/  F2FP.BF16.F32.PACK_AB R2, RZ, R2 ;  /* 0x00000002ff02723e */ /* 0x000fca00000010ff */
[----:B------:R0:W-:Y:S01]  /*9350*/  STG.E.U16 desc[UR36][R16.64], R2 ;  /* 0x0000000210007986 */ /* 0x0001e2000c101524 */
[----:B------:R-:W-:Y:S05]  /*9360*/  BRA `(.L_x_5338) ;  /* 0x0000000400907947 */ /* 0x000fea0003800000 */
.L_x_5345:
        /* <DEDUP_REMOVED lines=11> */
.L_x_5357:
        /* <DEDUP_REMOVED lines=16> */
.L_x_5360:
[----:B------:R-:W-:-:S04]  /*9520*/  LOP3.LUT R2, R2, 0x80000000, RZ, 0xc0, !PT ;  /* 0x8000000002027812 */ /* 0x000fc800078ec0ff */
[----:B------:R-:W-:-:S04]  /*9530*/  SHF.R.U32.HI R3, RZ, 0x18, R2 ;  /* 0x00000018ff037819 */ /* 0x000fc80000011602 */
[----:B------:R-:W-:-:S04]  /*9540*/  LOP3.LUT R0, R0, R3, RZ, 0xfc, !PT ;  /* 0x0000000300007212 */ /* 0x000fc800078efcff */
[----:B------:R-:W-:-:S07]  /*9550*/  PRMT R8, R0, 0x7610, R8 ;  /* 0x0000761000087816 */ /* 0x000fce0000000008 */
.L_x_5359:
[----:B------:R-:W-:Y:S05]  /*9560*/  BSYNC B0 ;  /* 0x0000000000007941 */ /* 0x000fea0003800000 */
.L_x_5358:
[----:B------:R4:W-:Y:S01]  /*9570*/  STG.E.U8 desc[UR36][R16.64], R8 ;  /* 0x0000000810007986 */ /* 0x0009e2000c101124 */
[----:B------:R-:W-:Y:S05]  /*9580*/  BRA `(.L_x_5338) ;  /* 0x0000000400087947 */ /* 0x000fea0003800000 */
.L_x_5356:
        /* <DEDUP_REMOVED lines=16> */
.L_x_5363:
[----:B------:R-:W-:-:S04]  /*9690*/  LOP3.LUT R2, R2, 0x80000000, RZ, 0xc0, !PT ;  /* 0x8000000002027812 */ /* 0x000fc800078ec0ff */
[----:B------:R-:W-:-:S04]  /*96a0*/  SHF.R.U32.HI R3, RZ, 0x18, R2 ;  /* 0x00000018ff037819 */ /* 0x000fc80000011602 */
[----:B------:R-:W-:-:S04]  /*96b0*/  LOP3.LUT R0, R0, R3, RZ, 0xfc, !PT ;  /* 0x0000000300007212 */ /* 0x000fc800078efcff */
[----:B------:R-:W-:-:S07]  /*96c0*/  PRMT R8, R0, 0x7610, R8 ;  /* 0x0000761000087816 */ /* 0x000fce0000000008 */
.L_x_5362:
[----:B------:R-:W-:Y:S05]  /*96d0*/  BSYNC B0 ;  /* 0x0000000000007941 */ /* 0x000fea0003800000 */
.L_x_5361:
[----:B------:R3:W-:Y:S01]  /*96e0*/  STG.E.U8 desc[UR36][R16.64], R8 ;  /* 0x0000000810007986 */ /* 0x0007e2000c101124 */
[----:B------:R-:W-:Y:S05]  /*96f0*/  BRA `(.L_x_5338) ;  /* 0x0000000000ac7947 */ /* 0x000fea0003800000 */
.L_x_5355:
        /* <DEDUP_REMOVED lines=21> */
.L_x_5337:
        /* <DEDUP_REMOVED lines=16> */
.L_x_5366:
[----:B------:R-:W-:Y:S05]  /*9950*/  BRA `(.L_x_5338) ;  /* 0x0000000000147947 */ /* 0x000fea0003800000 */
.L_x_5365:
[----:B------:R-:W0:Y:S02]  /*9960*/  F2I.U64.TRUNC R2, R2 ;  /* 0x0000000200027311 */ /* 0x000e24000020d800 */
[----:B0-----:R2:W-:Y:S01]  /*9970*/  STG.E.64 desc[UR36][R16.64], R2 ;  /* 0x0000000210007986 */ /* 0x0015e2000c101b24 */
[----:B------:R-:W-:Y:S05]  /*9980*/  BRA `(.L_x_5338) ;  /* 0x0000000000087947 */ /* 0x000fea0003800000 */
.L_x_5364:
[----:B------:R-:W0:Y:S02]  /*9990*/  F2I.FTZ.U32.TRUNC.NTZ R3, R2 ;  /* 0x0000000200037305 */ /* 0x000e24000021f000 */
[----:B0-----:R0:W-:Y:S02]  /*99a0*/  STG.E desc[UR36][R16.64], R3 ;  /* 0x0000000310007986 */ /* 0x0011e4000c101924 */
.L_x_5338:
[----:B------:R-:W-:-:S07]  /*99b0*/  VIADD R19, R19, 0x80 ;  /* 0x0000008013137836 */ /* 0x000fce0000000000 */
.L_x_5298:
[----:B------:R-:W-:Y:S05]  /*99c0*/  BSYNC B7 ;  /* 0x0000000000077941 */ /* 0x000fea0003800000 */
.L_x_5297:
[----:B------:R-:W-:Y:S02]  /*99d0*/  ULDC UR4, c[0x0][0x210] ;  /* 0x0000840000047ab9 */ /* 0x000fe40000000800 */
[----:B------:R-:W-:-:S13]  /*99e0*/  ISETP.GE.AND P0, PT, R19, UR4, PT ;  /* 0x0000000413007c0c */ /* 0x000fda000bf06270 */
[----:B------:R-:W-:Y:S05]  /*99f0*/  @P0 EXIT ;  /* 0x000000000000094d */ /* 0x000fea0003800000 */
        /* <DEDUP_REMOVED lines=303> */
.L_x_5367:
        /* <DEDUP_REMOVED lines=23> */
.L_x_5372:
[----:B------:R-:W2:Y:S01]  /*ae60*/  LDG.E.U8 R2, desc[UR36][R4.64] ;  /* 0x0000002404027981 */ /* 0x000ea2000c1e1100 */
[----:B------:R-:W-:Y:S01]  /*ae70*/  IMAD.MOV.U32 R3, RZ, RZ, RZ ;  /* 0x000000ffff037224 */ /* 0x000fe200078e00ff */
[----:B--2---:R-:W-:Y:S01]  /*ae80*/  I2FP.F32.U32 R2, R2 ;  /* 0x0000000200027245 */ /* 0x004fe20000201000 */
[----:B------:R-:W-:Y:S06]  /*ae90*/  BRA `(.L_x_5374) ;  /* 0x0000000c007c7947 */ /* 0x000fec0003800000 */
.L_x_5371:
        /* <DEDUP_REMOVED lines=10> */
.L_x_5376:
[----:B------:R-:W2:Y:S01]  /*af40*/  LDG.E R2, desc[UR36][R4.64] ;  /* 0x0000002404027981 */ /* 0x000ea2000c1e1900 */
[----:B------:R-:W-:Y:S01]  /*af50*/  IMAD.MOV.U32 R3, RZ, RZ, RZ ;  /* 0x000000ffff037224 */ /* 0x000fe200078e00ff */
[----:B--2---:R-:W-:Y:S01]  /*af60*/  I2FP.F32.S32 R2, R2 ;  /* 0x0000000200027245 */ /* 0x004fe20000201400 */
[----:B------:R-:W-:Y:S06]  /*af70*/  BRA `(.L_x_5374) ;  /* 0x0000000c00447947 */ /* 0x000fec0003800000 */
.L_x_5375:
[----:B------:R-:W2:Y:S01]  /*af80*/  LDG.E.U16 R2, desc[UR36][R4.64] ;  /* 0x0000002404027981 */ /* 0x000ea2000c1e1500 */
[----:B------:R-:W-:Y:S01]  /*af90*/  IMAD.MOV.U32 R3, RZ, RZ, RZ ;  /* 0x000000ffff037224 */ /* 0x000fe200078e00ff */
[----:B--2---:R-:W3:Y:S01]  /*afa0*/  I2F.S16 R2, R2 ;  /* 0x0000000200027306 */ /* 0x004ee20000101400 */
[----:B------:R-:W-:Y:S05]  /*afb0*/  BRA `(.L_x_5374) ;  /* 0x0000000c00347947 */ /* 0x000fea0003800000 */
.L_x_5370:
        /* <DEDUP_REMOVED lines=9> */
.L_x_5378:
[----:B------:R-:W2:Y:S01]  /*b050*/  LDG.E.U16 R2, desc[UR36][R4.64] ;  /* 0x0000002404027981 */ /* 0x000ea2000c1e1500 */
[----:B------:R-:W-:Y:S02]  /*b060*/  IMAD.MOV.U32 R3, RZ, RZ, RZ ;  /* 0x000000ffff037224 */ /* 0x000fe400078e00ff */
[----:B--2---:R-:W-:Y:S01]  /*b070*/  HADD2.F32 R2, -RZ, R2.H0_H0 ;  /* 0x20000002ff027230 */ /* 0x004fe20000004100 */
[----:B------:R-:W-:Y:S06]  /*b080*/  BRA `(.L_x_5374) ;  /* 0x0000000c00007947 */ /* 0x000fec0003800000 */
.L_x_5377:
        /* <DEDUP_REMOVED lines=8> */
.L_x_5380:
[----:B------:R-:W2:Y:S02]  /*b110*/  LDG.E R2, desc[UR36][R4.64] ;  /* 0x0000002404027981 */ /* 0x000ea4000c1e1900 */
[--C-:B--2---:R-:W-:Y:S02]  /*b120*/  HADD2.F32 R3, -RZ, R2.reuse.H1_H1 ;  /* 0x30000002ff037230 */ /* 0x104fe40000004100 */
[----:B------:R-:W-:Y:S01]  /*b130*/  HADD2.F32 R2, -RZ, R2.H0_H0 ;  /* 0x20000002ff027230 */ /* 0x000fe20000004100 */
[----:B------:R-:W-:Y:S06]  /*b140*/  BRA `(.L_x_5374) ;  /* 0x0000000800d07947 */ /* 0x000fec0003800000 */
.L_x_5379:
[----:B------:R-:W2:Y:S01]  /*b150*/  LDG.E.64 R4, desc[UR36][R4.64] ;  /* 0x0000002404047981 */ /* 0x000ea2000c1e1b00 */
[----:B------:R-:W-:Y:S01]  /*b160*/  UMOV UR4, 0xf0000000 ;  /* 0xf000000000047882 */ /* 0x000fe20000000000 */
[----:B------:R-:W-:Y:S01]  /*b170*/  UMOV UR5, 0x380fffff ;  /* 0x380fffff00057882 */ /* 0x000fe20000000000 */
[----:B------:R-:W-:Y:S01]  /*b180*/  MOV R3, RZ ;  /* 0x000000ff00037202 */ /* 0x000fe20000000f00 */
[----:B--2---:R-:W0:Y:S01]  /*b190*/  F2F.F32.F64 R2, R4 ;  /* 0x0000000400027310 */ /* 0x004e220000301000 */
[----:B------:R-:W-:-:S14]  /*b1a0*/  DSETP.GEU.AND P0, PT, |R4|, UR4, PT ;  /* 0x0000000404007e2a */ /* 0x000fdc000bf0e200 */
[----:B0-----:R-:W-:Y:S01]  /*b1b0*/  @!P0 FMUL R2, R2, 1.175494350822287508e-38 ;  /* 0x0080000002028820 */ /* 0x001fe20000400000 */
[----:B------:R-:W-:Y:S06]  /*b1c0*/  BRA `(.L_x_5374) ;  /* 0x0000000800b07947 */ /* 0x000fec0003800000 */
.L_x_5369:
        /* <DEDUP_REMOVED lines=13> */
.L_x_5383:
        /* <DEDUP_REMOVED lines=10> */
.L_x_5382:
        /* <DEDUP_REMOVED lines=27> */
.L_x_5385:
        /* <DEDUP_REMOVED lines=14> */
.L_x_5384:
[----:B------:R-:W2:Y:S01]  /*b5d0*/  LDG.E.U16 R2, desc[UR36][R4.64] ;  /* 0x0000002404027981 */ /* 0x000ea2000c1e1500 */
[----:B------:R-:W-:Y:S02]  /*b5e0*/  IMAD.MOV.U32 R3, RZ, RZ, RZ ;  /* 0x000000ffff037224 */ /* 0x000fe400078e00ff */
[----:B--2---:R-:W-:Y:S01]  /*b5f0*/  IMAD.U32 R2, R2, 0x10000, RZ ;  /* 0x0001000002027824 */ /* 0x004fe200078e00ff */
[----:B------:R-:W-:Y:S06]  /*b600*/  BRA `(.L_x_5374) ;  /* 0x0000000400a07947 */ /* 0x000fec0003800000 */
.L_x_5381:
        /* <DEDUP_REMOVED lines=12> */
.L_x_5388:
        /* <DEDUP_REMOVED lines=20> */
.L_x_5390:
[----:B------:R-:W-:Y:S05]  /*b810*/  BSYNC B0 ;  /* 0x0000000000007941 */ /* 0x000fea0003800000 */
.L_x_5389:
[----:B------:R-:W-:Y:S01]  /*b820*/  IMAD.SHL.U32 R2, R2, 0x100000, RZ ;  /* 0x0010000002027824 */ /* 0x000fe200078e00ff */
[----:B------:R-:W-:-:S04]  /*b830*/  LEA R5, R0, 0x3b800000, 0x17 ;  /* 0x3b80000000057811 */ /* 0x000fc800078eb8ff */
[----:B------:R-:W-:Y:S01]  /*b840*/  LOP3.LUT R2, R5, R2, R6, 0xfe, !PT ;  /* 0x0000000205027212 */ /* 0x000fe200078efe06 */
[----:B------:R-:W-:Y:S06]  /*b850*/  BRA `(.L_x_5374) ;  /* 0x00000004000c7947 */ /* 0x000fec0003800000 */
.L_x_5387:
        /* <DEDUP_REMOVED lines=20> */
.L_x_5392:
[----:B------:R-:W-:Y:S05]  /*b9a0*/  BSYNC B0 ;  /* 0x0000000000007941 */ /* 0x000fea0003800000 */
.L_x_5391:
[----:B------:R-:W-:Y:S01]  /*b9b0*/  IMAD.SHL.U32 R2, R2, 0x200000, RZ ;  /* 0x0020000002027824 */ /* 0x000fe200078e00ff */
[----:B------:R-:W-:-:S04]  /*b9c0*/  LEA R5, R0, 0x37800000, 0x17 ;  /* 0x3780000000057811 */ /* 0x000fc800078eb8ff */
[----:B------:R-:W-:Y:S01]  /*b9d0*/  LOP3.LUT R2, R5, R2, R6, 0xfe, !PT ;  /* 0x0000000205027212 */ /* 0x000fe200078efe06 */
[----:B------:R-:W-:Y:S06]  /*b9e0*/  BRA `(.L_x_5374) ;  /* 0x0000000000a87947 */ /* 0x000fec0003800000 */
.L_x_5386:
        /* <DEDUP_REMOVED lines=8> */
[----:B------:R-:W-:Y:S01]  /*ba70*/  HFMA2.MMA R2, -RZ, RZ, 3.814697265625e-06, 0 ;  /* 0x00400000ff027435 */ /* 0x000fe200000001ff */
[----:B--2---:R-:W-:-:S13]  /*ba80*/  ISETP.NE.AND P0, PT, R4, RZ, PT ;  /* 0x000000ff0400720c */ /* 0x004fda0003f05270 */
[----:B------:R-:W-:Y:S05]  /*ba90*/  @!P0 BRA `(.L_x_5396) ;  /* 0x00000000000c8947 */ /* 0x000fea0003800000 */
[----:B------:R-:W-:-:S13]  /*baa0*/  ISETP.NE.AND P0, PT, R4, 0xff, PT ;  /* 0x000000ff0400780c */ /* 0x000fda0003f05270 */
[----:B------:R-:W-:Y:S02]  /*bab0*/  @!P0 IMAD.MOV.U32 R2, RZ, RZ, 0x7f800001 ;  /* 0x7f800001ff028424 */ /* 0x000fe400078e00ff */
[----:B------:R-:W-:-:S07]  /*bac0*/  @P0 IMAD.SHL.U32 R2, R4, 0x800000, RZ ;  /* 0x0080000004020824 */ /* 0x000fce00078e00ff */
.L_x_5396:
[----:B------:R-:W-:Y:S05]  /*bad0*/  BSYNC B0 ;  /* 0x0000000000007941 */ /* 0x000fea0003800000 */
.L_x_5395:
[----:B------:R-:W-:Y:S01]  /*bae0*/  IMAD.MOV.U32 R3, RZ, RZ, RZ ;  /* 0x000000ffff037224 */ /* 0x000fe200078e00ff */
[----:B------:R-:W-:Y:S06]  /*baf0*/  BRA `(.L_x_5374) ;  /* 0x0000000000647947 */ /* 0x000fec0003800000 */
.L_x_5373:
[----:B------:R-:W-:Y:S01]  /*bb00*/  MOV R0, 0x0 ;  /* 0x0000000000007802 */ /* 0x000fe20000000f00 */
[----:B------:R-:W-:Y:S01]  /*bb10*/  ULDC.64 UR4, c[0x4][0x148] ;  /* 0x0100520000047ab9 */ /* 0x000fe20000000a00 */
[----:B------:R-:W-:Y:S01]  /*bb20*/  ULDC.64 UR6, c[0x4][0x8] ;  /* 0x0100020000067ab9 */ /* 0x000fe20000000a00 */
[----:B------:R-:W-:Y:S01]  /*bb30*/  IMAD.U32 R4, RZ, RZ, UR4 ;  /* 0x00000004ff047e24 */ /* 0x000fe2000f8e00ff */
[----:B------:R0:W1:Y:S01]  /*bb40*/  LDC.64 R2, c[0x4][R0] ;  /* 0x0100000000027b82 */ /* 0x0000620000000a00 */
[----:B------:R-:W-:Y:S01]  /*bb50*/  IMAD.U32 R5, RZ, RZ, UR5 ;  /* 0x00000005ff057e24 */ /* 0x000fe2000f8e00ff */
[----:B------:R-:W-:Y:S01]  /*bb60*/  ULDC.64 UR4, c[0x4][0x150] ;  /* 0x0100540000047ab9 */ /* 0x000fe20000000a00 */
[----:B------:R-:W-:Y:S01]  /*bb70*/  HFMA2.MMA R13, -RZ, RZ, 0, 0 ;  /* 0x00000000ff0d7435 */ /* 0x000fe200000001ff */
[----:B------:R-:W-:Y:S02]  /*bb80*/  IMAD.U32 R6, RZ, RZ, UR4 ;  /* 0x00000004ff067e24 */ /* 0x000fe4000f8e00ff */
[----:B------:R-:W-:-:S02]  /*bb90*/  IMAD.U32 R7, RZ, RZ, UR5 ;  /* 0x00000005ff077e24 */ /* 0x000fc4000f8e00ff */
[----:B------:R-:W-:Y:S02]  /*bba0*/  IMAD.U32 R10, RZ, RZ, UR6 ;  /* 0x00000006ff0a7e24 */ /* 0x000fe4000f8e00ff */
[----:B------:R-:W-:Y:S02]  /*bbb0*/  IMAD.U32 R11, RZ, RZ, UR7 ;  /* 0x00000007ff0b7e24 */ /* 0x000fe4000f8e00ff */
[----:B------:R-:W-:Y:S02]  /*bbc0*/  IMAD.MOV.U32 R8, RZ, RZ, 0x4e ;  /* 0x0000004eff087424 */ /* 0x000fe400078e00ff */
[----:B0-----:R-:W-:-:S07]  /*bbd0*/  IMAD.MOV.U32 R12, RZ, RZ, 0x1 ;  /* 0x00000001ff0c7424 */ /* 0x001fce00078e00ff */
[----:B------:R-:W-:-:S07]  /*bbe0*/  LEPC R20, `(.L_x_5397) ;  /* 0x000000001014794e */ /* 0x000fce0000000000 */
[----:B-1----:R-:W-:Y:S05]  /*bbf0*/  CALL.ABS.NOINC R2 ;  /* 0x0000000002007343 */ /* 0x002fea0003c00000 */
.L_x_5397:
[----:B------:R-:W-:Y:S01]  /*bc00*/  CS2R R2, SRZ ;  /* 0x0000000000027805 */ /* 0x000fe2000001ff00 */
[----:B------:R-:W-:Y:S06]  /*bc10*/  BRA `(.L_x_5374) ;  /* 0x00000000001c7947 */ /* 0x000fec0003800000 */
.L_x_5394:
[----:B------:R-:W2:Y:S01]  /*bc20*/  LDG.E.64 R4, desc[UR36][R4.64] ;  /* 0x0000002404047981 */ /* 0x000ea2000c1e1b00 */
[----:B------:R-:W-:Y:S01]  /*bc30*/  IMAD.MOV.U32 R3, RZ, RZ, RZ ;  /* 0x000000ffff037224 */ /* 0x000fe200078e00ff */
[----:B--2---:R0:W1:Y:S01]  /*bc40*/  I2F.U64 R2, R4 ;  /* 0x0000000400027312 */ /* 0x0040620000301000 */
[----:B------:R-:W-:Y:S05]  /*bc50*/  BRA `(.L_x_5374) ;  /* 0x00000000000c7947 */ /* 0x000fea0003800000 */
.L_x_5393:
[----:B------:R-:W2:Y:S01]  /*bc60*/  LDG.E R2, desc[UR36][R4.64] ;  /* 0x0000002404027981 */ /* 0x000ea2000c1e1900 */
[----:B------:R-:W-:Y:S01]  /*bc70*/  IMAD.MOV.U32 R3, RZ, RZ, RZ ;  /* 0x000000ffff037224 */ /* 0x000fe200078e00ff */
[----:B--2---:R-:W-:-:S07]  /*bc80*/  I2FP.F32.U32 R2, R2 ;  /* 0x0000000200027245 */ /* 0x004fce0000201000 */
.L_x_5374:
[----:B------:R-:W-:Y:S05]  /*bc90*/  BSYNC B6 ;  /* 0x0000000000067941 */ /* 0x000fea0003800000 */
.L_x_5368:
[----:B01--4-:R-:W0:Y:S02]  /*bca0*/  LDC.64 R4, c[0x0][0x428] ;  /* 0x00010a00ff047b82 */ /* 0x013e240000000a00 */
        /* <DEDUP_REMOVED lines=10> */
[C---:B--23-5:R-:W-:Y:S01]  /*bd50*/  FFMA.FTZ R0, R7.reuse, R3, R2 ;  /* 0x0000000307007223 */ /* 0x06cfe20000010002 */
[----:B------:R-:W-:-:S04]  /*bd60*/  FFMA.FTZ R3, R7, -R2, R3 ;  /* 0x8000000207037223 */ /* 0x000fc80000010003 */
[----:B------:R-:W0:Y:S02]  /*bd70*/  MUFU.RCP R5, R5 ;  /* 0x0000000500057308 */ /* 0x000e240000001000 */
[C---:B0-----:R-:W-:Y:S01]  /*bd80*/  FMUL.FTZ R2, R5.reuse, R0 ;  /* 0x0000000005027220 */ /* 0x041fe20000410000 */
[----:B------:R-:W-:Y:S01]  /*bd90*/  FMUL.FTZ R3, R5, R3 ;  /* 0x0000000305037220 */ /* 0x000fe20000410000 */
[----:B------:R-:W-:Y:S06]  /*bda0*/  BRA `(.L_x_5400) ;  /* 0x0000000000347947 */ /* 0x000fec0003800000 */
.L_x_5399:
[----:B------:R-:W2:Y:S08]  /*bdb0*/  MUFU.RCP R5, R0 ;  /* 0x0000000000057308 */ /* 0x000eb00000001000 */
[----:B------:R-:W0:Y:S01]  /*bdc0*/  MUFU.RCP R6, R6 ;  /* 0x0000000600067308 */ /* 0x000e220000001000 */
[----:B--23-5:R-:W-:Y:S01]  /*bdd0*/  FMUL.FTZ R2, R5, R2 ;  /* 0x0000000205027220 */ /* 0x02cfe20000410000 */
[----:B0-----:R-:W-:Y:S01]  /*bde0*/  FMUL.FTZ R3, R6, R3 ;  /* 0x0000000306037220 */ /* 0x001fe20000410000 */
[----:B------:R-:W-:Y:S06]  /*bdf0*/  BRA `(.L_x_5400) ;  /* 0x0000000000207947 */ /* 0x000fec0003800000 */
.L_x_5398:
[----:B------:R-:W0:Y:S02]  /*be00*/  MUFU.RCP R7, R5 ;  /* 0x0000000500077308 */ /* 0x000e240000001000 */
[----:B0-----:R-:W-:-:S04]  /*be10*/  FMUL.FTZ R6, R7, R4 ;  /* 0x0000000407067220 */ /* 0x001fc80000410000 */
[C---:B------:R-:W-:Y:S01]  /*be20*/  FFMA.FTZ R4, R6.reuse, R4, R5 ;  /* 0x0000000406047223 */ /* 0x040fe20000010005 */
[C---:B--23-5:R-:W-:Y:S01]  /*be30*/  FFMA.FTZ R0, R6.reuse, R2, R3 ;  /* 0x0000000206007223 */ /* 0x06cfe20000010003 */
[----:B------:R-:W-:-:S04]  /*be40*/  FFMA.FTZ R3, R6, R3, -R2 ;  /* 0x0000000306037223 */ /* 0x000fc80000010802 */
[----:B------:R-:W0:Y:S02]  /*be50*/  MUFU.RCP R4, R4 ;  /* 0x0000000400047308 */ /* 0x000e240000001000 */
[C---:B0-----:R-:W-:Y:S01]  /*be60*/  FMUL.FTZ R2, R4.reuse, R0 ;  /* 0x0000000004027220 */ /* 0x041fe20000410000 */
[----:B------:R-:W-:-:S07]  /*be70*/  FMUL.FTZ R3, R4, R3 ;  /* 0x0000000304037220 */ /* 0x000fce0000410000 */
.L_x_5400:
        /* <DEDUP_REMOVED lines=15> */
.L_x_5404:
[----:B------:R-:W0:Y:S02]  /*bf70*/  F2I.S64.TRUNC R2, R2 ;  /* 0x0000000200027311 */ /* 0x000e24000020d900 */
[----:B0-----:R-:W-:-:S05]  /*bf80*/  IMAD.MOV.U32 R5, RZ, RZ, R2 ;  /* 0x000000ffff057224 */ /* 0x001fca00078e0002 */
[----:B------:R-:W-:Y:S01]  /*bf90*/  STG.E.U8 desc[UR36][R16.64], R5 ;  /* 0x0000000510007986 */ /* 0x000fe2000c101124 */
[----:B------:R-:W-:Y:S05]  /*bfa0*/  EXIT ;  /* 0x000000000000794d */ /* 0x000fea0003800000 */
.L_x_5403:
        /* <DEDUP_REMOVED lines=9> */
.L_x_5407:
[----:B------:R-:W0:Y:S02]  /*c040*/  F2I.FTZ.TRUNC.NTZ R3, R2 ;  /* 0x0000000200037305 */ /* 0x000e24000021f100 */
[----:B0-----:R-:W-:Y:S01]  /*c050*/  STG.E desc[UR36][R16.64], R3 ;  /* 0x0000000310007986 */ /* 0x001fe2000c101924 */
[----:B------:R-:W-:Y:S05]  /*c060*/  EXIT ;  /* 0x000000000000794d */ /* 0x000fea0003800000 */
.L_x_5406:
[----:B------:R-:W0:Y:S02]  /*c070*/  F2I.FTZ.TRUNC.NTZ R3, R2 ;  /* 0x0000000200037305 */ /* 0x000e24000021f100 */
[----:B0-----:R-:W-:Y:S01]  /*c080*/  STG.E.U16 desc[UR36][R16.64], R3 ;  /* 0x0000000310007986 */ /* 0x001fe2000c101524 */
[----:B------:R-:W-:Y:S05]  /*c090*/  EXIT ;  /* 0x000000000000794d */ /* 0x000fea0003800000 */
.L_x_5402:
        /* <DEDUP_REMOVED lines=8> */
.L_x_5409:
[----:B------:R-:W-:-:S05]  /*c120*/  F2FP.F16.F32.PACK_AB R2, RZ, R2 ;  /* 0x00000002ff02723e */ /* 0x000fca00000000ff */
[----:B------:R-:W-:Y:S01]  /*c130*/  STG.E.U16 desc[UR36][R16.64], R2 ;  /* 0x0000000210007986 */ /* 0x000fe2000c101524 */
[----:B------:R-:W-:Y:S05]  /*c140*/  EXIT ;  /* 0x000000000000794d */ /* 0x000fea0003800000 */
.L_x_5408:
        /* <DEDUP_REMOVED lines=8> */
.L_x_5411:
[----:B------:R-:W-:-:S05]  /*c1d0*/  F2FP.F16.F32.PACK_AB R3, R3, R2 ;  /* 0x000000020303723e */ /* 0x000fca00000000ff */
[----:B------:R-:W-:Y:S01]  /*c1e0*/  STG.E desc[UR36][R16.64], R3 ;  /* 0x0000000310007986 */ /* 0x000fe2000c101924 */
[----:B------:R-:W-:Y:S05]  /*c1f0*/  EXIT ;  /* 0x000000000000794d */ /* 0x000fea0003800000 */
.L_x_5410:
[----:B------:R-:W-:-:S06]  /*c200*/  FMUL.FTZ R2, R2, 1 ;  /* 0x3f80000002027820 */ /* 0x000fcc0000410000 */
[----:B------:R-:W0:Y:S02]  /*c210*/  F2F.F64.F32 R2, R2 ;  /* 0x0000000200027310 */ /* 0x000e240000201800 */
[----:B0-----:R-:W-:Y:S01]  /*c220*/  STG.E.64 desc[UR36][R16.64], R2 ;  /* 0x0000000210007986 */ /* 0x001fe2000c101b24 */
[----:B------:R-:W-:Y:S05]  /*c230*/  EXIT ;  /* 0x000000000000794d */ /* 0x000fea0003800000 */
.L_x_5401:
        /* <DEDUP_REMOVED lines=14> */
.L_x_5414:
[----:B------:R-:W-:Y:S01]  /*c320*/  FMUL.FTZ R6, R3, 1 ;  /* 0x3f80000003067820 */ /* 0x000fe20000410000 */
[----:B------:R-:W-:-:S05]  /*c330*/  FMUL.FTZ R4, R2, 1 ;  /* 0x3f80000002047820 */ /* 0x000fca0000410000 */
[----:B------:R-:W-:Y:S08]  /*c340*/  F2F.F64.F32 R6, R6 ;  /* 0x0000000600067310 */ /* 0x000ff00000201800 */
[----:B------:R-:W0:Y:S02]  /*c350*/  F2F.F64.F32 R4, R4 ;  /* 0x0000000400047310 */ /* 0x000e240000201800 */
[----:B0-----:R-:W-:Y:S01]  /*c360*/  STG.E.128 desc[UR36][R16.64], R4 ;  /* 0x0000000410007986 */ /* 0x001fe2000c101d24 */
[----:B------:R-:W-:Y:S05]  /*c370*/  EXIT ;  /* 0x000000000000794d */ /* 0x000fea0003800000 */
.L_x_5413:
        /* <DEDUP_REMOVED lines=20> */
.L_x_5418:
[----:B------:R-:W-:Y:S05]  /*c4c0*/  BSYNC B0 ;  /* 0x0000000000007941 */ /* 0x000fea0003800000 */
.L_x_5417:
[----:B------:R-:W-:-:S05]  /*c4d0*/  LOP3.LUT R5, R0, R5, RZ, 0xfc, !PT ;  /* 0x0000000500057212 */ /* 0x000fca00078efcff */
[----:B------:R-:W-:Y:S01]  /*c4e0*/  STG.E.U8 desc[UR36][R16.64], R5 ;  /* 0x0000000510007986 */ /* 0x000fe2000c101124 */
[----:B------:R-:W-:Y:S05]  /*c4f0*/  EXIT ;  /* 0x000000000000794d */ /* 0x000fea0003800000 */
.L_x_5416:
        /* <DEDUP_REMOVED lines=12> */
.L_x_5420:
[----:B------:R-:W-:Y:S01]  /*c5c0*/  IMAD.MOV.U32 R0, RZ, RZ, 0x7f ;  /* 0x0000007fff007424 */ /* 0x000fe200078e00ff */
[----:B------:R-:W-:-:S04]  /*c5d0*/  ISETP.GT.U32.AND P0, PT, R4, 0x7f800000, PT ;  /* 0x7f8000000400780c */ /* 0x000fc80003f04070 */
[----:B------:R-:W-:-:S09]  /*c5e0*/  SEL R0, R0, 0x7c, P0 ;  /* 0x0000007c00007807 */ /* 0x000fd20000000000 */
.L_x_5421:
[----:B------:R-:W-:Y:S05]  /*c5f0*/  BSYNC B0 ;  /* 0x0000000000007941 */ /* 0x000fea0003800000 */
.L_x_5419:
[----:B------:R-:W-:-:S04]  /*c600*/  LOP3.LUT R2, R2, 0x80000000, RZ, 0xc0, !PT ;  /* 0x8000000002027812 */ /* 0x000fc800078ec0ff */
[----:B------:R-:W-:-:S04]  /*c610*/  SHF.R.U32.HI R3, RZ, 0x18, R2 ;  /* 0x00000018ff037819 */ /* 0x000fc80000011602 */
[----:B------:R-:W-:-:S05]  /*c620*/  LOP3.LUT R3, R0, R3, RZ, 0xfc, !PT ;  /* 0x0000000300037212 */ /* 0x000fca00078efcff */
[----:B------:R-:W-:Y:S01]  /*c630*/  STG.E.U8 desc[UR36][R16.64], R3 ;  /* 0x0000000310007986 */ /* 0x000fe2000c101124 */
[----:B------:R-:W-:Y:S05]  /*c640*/  EXIT ;  /* 0x000000000000794d */ /* 0x000fea0003800000 */
.L_x_5415:
[----:B------:R-:W-:-:S05]  /*c650*/  F2FP.BF16.F32.PACK_AB R2, RZ, R2 ;  /* 0x00000002ff02723e */ /* 0x000fca00000010ff */
[----:B------:R-:W-:Y:S01]  /*c660*/  STG.E.U16 desc[UR36][R16.64], R2 ;  /* 0x0000000210007986 */ /* 0x000fe2000c101524 */
[----:B------:R-:W-:Y:S05]  /*c670*/  EXIT ;  /* 0x000000000000794d */ /* 0x000fea0003800000 */
.L_x_5412:
        /* <DEDUP_REMOVED lines=11> */
.L_x_5424:
        /* <DEDUP_REMOVED lines=16> */
.L_x_5427:
[----:B------:R-:W-:-:S04]  /*c830*/  LOP3.LUT R2, R2, 0x80000000, RZ, 0xc0, !PT ;  /* 0x8000000002027812 */ /* 0x000fc800078ec0ff */
[----:B------:R-:W-:-:S04]  /*c840*/  SHF.R.U32.HI R3, RZ, 0x18, R2 ;  /* 0x00000018ff037819 */ /* 0x000fc80000011602 */
[----:B------:R-:W-:-:S04]  /*c850*/  LOP3.LUT R0, R0, R3, RZ, 0xfc, !PT ;  /* 0x0000000300007212 */ /* 0x000fc800078efcff */
[----:B------:R-:W-:-:S07]  /*c860*/  PRMT R8, R0, 0x7610, R8 ;  /* 0x0000761000087816 */ /* 0x000fce0000000008 */
.L_x_5426:
[----:B------:R-:W-:Y:S05]  /*c870*/  BSYNC B0 ;  /* 0x0000000000007941 */ /* 0x000fea0003800000 */
.L_x_5425:
[----:B------:R-:W-:Y:S01]  /*c880*/  STG.E.U8 desc[UR36][R16.64], R8 ;  /* 0x0000000810007986 */ /* 0x000fe2000c101124 */
[----:B------:R-:W-:Y:S05]  /*c890*/  EXIT ;  /* 0x000000000000794d */ /* 0x000fea0003800000 */
.L_x_5423:
        /* <DEDUP_REMOVED lines=16> */
.L_x_5430:
[----:B------:R-:W-:-:S04]  /*c9a0*/  LOP3.LUT R2, R2, 0x80000000, RZ, 0xc0, !PT ;  /* 0x8000000002027812 */ /* 0x000fc800078ec0ff */
[----:B------:R-:W-:-:S04]  /*c9b0*/  SHF.R.U32.HI R3, RZ, 0x18, R2 ;  /* 0x00000018ff037819 */ /* 0x000fc80000011602 */
[----:B------:R-:W-:-:S04]  /*c9c0*/  LOP3.LUT R0, R0, R3, RZ, 0xfc, !PT ;  /* 0x0000000300007212 */ /* 0x000fc800078efcff */
[----:B------:R-:W-:-:S07]  /*c9d0*/  PRMT R8, R0, 0x7610, R8 ;  /* 0x0000761000087816 */ /* 0x000fce0000000008 */
.L_x_5429:
[----:B------:R-:W-:Y:S05]  /*c9e0*/  BSYNC B0 ;  /* 0x0000000000007941 */ /* 0x000fea0003800000 */
.L_x_5428:
[----:B------:R-:W-:Y:S01]  /*c9f0*/  STG.E.U8 desc[UR36][R16.64], R8 ;  /* 0x0000000810007986 */ /* 0x000fe2000c101124 */
[----:B------:R-:W-:Y:S05]  /*ca00*/  EXIT ;  /* 0x000000000000794d */ /* 0x000fea0003800000 */
.L_x_5422:
        /* <DEDUP_REMOVED lines=19> */
[----:B------:R-:W-:Y:S01]  /*cb40*/  STG.E.U8 desc[UR36][R16.64], R3 ;  /* 0x0000000310007986 */ /* 0x000fe2000c101124 */
[----:B------:R-:W-:Y:S05]  /*cb50*/  EXIT ;  /* 0x000000000000794d */ /* 0x000fea0003800000 */
.L_x_5405:
        /* <DEDUP_REMOVED lines=16> */
.L_x_5433:
[----:B------:R-:W-:Y:S05]  /*cc60*/  EXIT ;  /* 0x000000000000794d */ /* 0x000fea0003800000 */
.L_x_5432:
[----:B------:R-:W0:Y:S02]  /*cc70*/  F2I.U64.TRUNC R2, R2 ;  /* 0x0000000200027311 */ /* 0x000e24000020d800 */
[----:B0-----:R-:W-:Y:S01]  /*cc80*/  STG.E.64 desc[UR36][R16.64], R2 ;  /* 0x0000000210007986 */ /* 0x001fe2000c101b24 */
[----:B------:R-:W-:Y:S05]  /*cc90*/  EXIT ;  /* 0x000000000000794d */ /* 0x000fea0003800000 */
.L_x_5431:
[----:B------:R-:W0:Y:S02]  /*cca0*/  F2I.FTZ.U32.TRUNC.NTZ R3, R2 ;  /* 0x0000000200037305 */ /* 0x000e24000021f000 */
[----:B0-----:R-:W-:Y:S01]  /*ccb0*/  STG.E desc[UR36][R16.64], R3 ;  /* 0x0000000310007986 */ /* 0x001fe2000c101924 */
[----:B------:R-:W-:Y:S05]  /*ccc0*/  EXIT ;  /* 0x000000000000794d */ /* 0x000fea0003800000 */
.L_x_5434:
        /* <DEDUP_REMOVED lines=11> */
.L_x_19367:


//--------------------- .text._ZN2at6native27unrolled_elementwise_kernelINS0_13BUnaryFunctorIN3c107complexIfEES5_S5_NS0_15binary_internal10DivFunctorIS5_EEEESt5arrayIPcLm2EELi4E23TrivialOffsetCalculatorILi1EjESE_NS0_6memory12LoadWithCastILi1EEENSF_13StoreWithCastILi1EEEEEviT_T0_T2_T3_T4_T5_ --------------------------
	.section	.text._ZN2at6native27unrolled_elementwise_kernelINS0_13BUnaryFunctorIN3c107complexIfEES5_S5_NS0_15binary_internal10DivFunctorIS5_EEEESt5arrayIPcLm2EELi4E23TrivialOffsetCalculatorILi1EjESE_NS0_6memory12LoadWithCastILi1EEENSF_13StoreWithCastILi1EEEEEviT_T0_T2_T3_T4_T5_,"ax",@progbits
	.align	128
        .global         _ZN2at6native27unrolled_elementwise_kernelINS0_13BUnaryFunctorIN3c107complexIfEES5_S5_NS0_15binary_internal10DivFunctorIS5_EEEESt5arrayIPcLm2EELi4E23TrivialOffsetCalculatorILi1EjESE_NS0_6memory12LoadWithCastILi1EEENSF_13StoreWithCastILi1EEEEEviT_T0_T2_T3_T4_T5_
        .type           _ZN2at6native27unrolled_elementwise_kernelINS0_13BUnaryFunctorIN3c107complexIfEES5_S5_NS0_15binary_internal10DivFunctorIS5_EEEESt5arrayIPcLm2EELi4E23TrivialOffsetCalculatorILi1EjESE_NS0_6memory12LoadWithCastILi1EEENSF_13StoreWithCastILi1EEEEEviT_T0_T2_T3_T4_T5_,@function
        .size           _ZN2at6native27unrolled_elementwise_kernelINS0_13BUnaryFunctorIN3c107complexIfEES5_S5_NS0_15binary_internal10DivFunctorIS5_EEEESt5arrayIPcLm2EELi4E23TrivialOffsetCalculatorILi1EjESE_NS0_6memory12LoadWithCastILi1EEENSF_13StoreWithCastILi1EEEEEviT_T0_T2_T3_T4_T5_,(.L_x_19368 - _ZN2at6native27unrolled_elementwise_kernelINS0_13BUnaryFunctorIN3c107complexIfEES5_S5_NS0_15binary_internal10DivFunctorIS5_EEEESt5arrayIPcLm2EELi4E23TrivialOffsetCalculatorILi1EjESE_NS0_6memory12LoadWithCastILi1EEENSF_13StoreWithCastILi1EEEEEviT_T0_T2_T3_T4_T5_)
        .other          _ZN2at6native27unrolled_elementwise_kernelINS0_13BUnaryFunctorIN3c107complexIfEES5_S5_NS0_15binary_internal10DivFunctorIS5_EEEESt5arrayIPcLm2EELi4E23TrivialOffsetCalculatorILi1EjESE_NS0_6memory12LoadWithCastILi1EEENSF_13StoreWithCastILi1EEEEEviT_T0_T2_T3_T4_T5_,@"STO_CUDA_ENTRY STV_DEFAULT"
_ZN2at6native27unrolled_elementwise_kernelINS0_13BUnaryFunctorIN3c107complexIfEES5_S5_NS0_15binary_internal10DivFunctorIS5_EEEESt5arrayIPcLm2EELi4E23TrivialOffsetCalculatorILi1EjESE_NS0_6memory12LoadWithCastILi1EEENSF_13StoreWithCastILi1EEEEEviT_T0_T2_T3_T4_T5_:
.text._ZN2at6native27unrolled_elementwise_kernelINS0_13BUnaryFunctorIN3c107complexIfEES5_S5_NS0_15binary_internal10DivFunctorIS5_EEEESt5arrayIPcLm2EELi4E23TrivialOffsetCalculatorILi1EjESE_NS0_6memory12LoadWithCastILi1EEENSF_13StoreWithCastILi1EEEEEviT_T0_T2_T3_T4_T5_:
[----:B------:R-:W0:Y:S01]  /*0000*/  LDC R1, c[0x0][0x28] ;  /* 0x00000a00ff017b82 */ /* 0x000e220000000800 */
[----:B------:R-:W1:Y:S07]  /*0010*/  S2R R2, SR_CTAID.X ;  /* 0x0000000000027919 */ /* 0x000e6e0000002500 */
[----:B------:R-:W1:Y:S01]  /*0020*/  LDC R3, c[0x0][0x210] ;  /* 0x00008400ff037b82 */ /* 0x000e620000000800 */
[----:B------:R-:W-:Y:S01]  /*0030*/  ULDC.64 UR36, c[0x0][0x208] ;  /* 0x0000820000247ab9 */ /* 0x000fe20000000a00 */
[----:B------:R-:W-:Y:S01]  /*0040*/  BSSY B7, `(.L_x_5435) ;  /* 0x0000104000077945 */ /* 0x000fe20003800000 */
[----:B------:R-:W2:Y:S01]  /*0050*/  S2R R17, SR_TID.X ;  /* 0x0000000000117919 */ /* 0x000ea20000002100 */
[----:B------:R-:W-:Y:S01]  /*0060*/  IMAD.MOV.U32 R27, RZ, RZ, RZ ;  /* 0x000000ffff1b7224 */ /* 0x000fe200078e00ff */
[----:B------:R-:W-:-:S03]  /*0070*/  CS2R R24, SRZ ;  /* 0x0000000000187805 */ /* 0x000fc6000001ff00 */
[----:B------:R-:W3:Y:S01]  /*0080*/  LDC.U8 R16, c[0x0][0x23c] ;  /* 0x00008f00ff107b82 */ /* 0x000ee20000000000 */
[----:B-1----:R-:W-:-:S05]  /*0090*/  IMAD R28, R2, -0x200, R3 ;  /* 0xfffffe00021c7824 */ /* 0x002fca00078e0203 */
[----:B--2---:R-:W-:-:S13]  /*00a0*/  ISETP.GE.AND P0, PT, R17, R28, PT ;  /* 0x0000001c1100720c */ /* 0x004fda0003f06270 */
[----:B0--3--:R-:W-:Y:S05]  /*00b0*/  @P0 BRA `(.L_x_5436) ;  /* 0x0000000c00f00947 */ /* 0x009fea0003800000 */
[----:B------:R-:W0:Y:S01]  /*00c0*/  LDC.64 R4, c[0x0][0x230] ;  /* 0x00008c00ff047b82 */ /* 0x000e220000000a00 */
[----:B------:R-:W-:Y:S01]  /*00d0*/  IMAD R0, R2, 0x200, R17 ;  /* 0x0000020002007824 */ /* 0x000fe200078e0211 */
[----:B------:R-:W-:Y:S01]  /*00e0*/  PRMT R6, R16, 0x9910, RZ ;  /* 0x0000991010067816 */ /* 0x000fe200000000ff */
[----:B------:R-:W-:Y:S01]  /*00f0*/  ULDC UR4, c[0x0][0x240] ;  /* 0x0000900000047ab9 */ /* 0x000fe20000000800 */
[----:B------:R-:W-:Y:S01]  /*0100*/  BSSY B6, `(.L_x_5437) ;  /* 0x00000f6000067945 */ /* 0x000fe20003800000 */
        /* <DEDUP_REMOVED lines=18> */
.L_x_5441:
[----:B------:R-:W2:Y:S01]  /*0230*/  LDG.E.U8 R4, desc[UR36][R4.64] ;  /* 0x0000002404047981 */ /* 0x000ea2000c1e1100 */
[----:B------:R-:W-:Y:S01]  /*0240*/  IMAD.MOV.U32 R25, RZ, RZ, RZ ;  /* 0x000000ffff197224 */ /* 0x000fe200078e00ff */
[----:B--2---:R-:W-:Y:S01]  /*0250*/  I2FP.F32.U32 R24, R4 ;  /* 0x0000000400187245 */ /* 0x004fe20000201000 */
[----:B------:R-:W-:Y:S06]  /*0260*/  BRA `(.L_x_5443) ;  /* 0x0000000c007c7947 */ /* 0x000fec0003800000 */
.L_x_5440:
        /* <DEDUP_REMOVED lines=10> */
.L_x_5445:
[----:B------:R-:W2:Y:S01]  /*0310*/  LDG.E R4, desc[UR36][R4.64] ;  /* 0x0000002404047981 */ /* 0x000ea2000c1e1900 */
[----:B------:R-:W-:Y:S01]  /*0320*/  IMAD.MOV.U32 R25, RZ, RZ, RZ ;  /* 0x000000ffff197224 */ /* 0x000fe200078e00ff */
[----:B--2---:R-:W-:Y:S01]  /*0330*/  I2FP.F32.S32 R24, R4 ;  /* 0x0000000400187245 */ /* 0x004fe20000201400 */
[----:B------:R-:W-:Y:S06]  /*0340*/  BRA `(.L_x_5443) ;  /* 0x0000000c00447947 */ /* 0x000fec0003800000 */
.L_x_5444:
[----:B------:R-:W2:Y:S01]  /*0350*/  LDG.E.U16 R4, desc[UR36][R4.64] ;  /* 0x0000002404047981 */ /* 0x000ea2000c1e1500 */
[----:B------:R-:W-:Y:S01]  /*0360*/  IMAD.MOV.U32 R25, RZ, RZ, RZ ;  /* 0x000000ffff197224 */ /* 0x000fe200078e00ff */
[----:B--2---:R2:W3:Y:S01]  /*0370*/  I2F.S16 R24, R4 ;  /* 0x0000000400187306 */ /* 0x0044e20000101400 */
[----:B------:R-:W-:Y:S05]  /*0380*/  BRA `(.L_x_5443) ;  /* 0x0000000c00347947 */ /* 0x000fea0003800000 */
.L_x_5439:
        /* <DEDUP_REMOVED lines=9> */
.L_x_5447:
[----:B------:R-:W2:Y:S01]  /*0420*/  LDG.E.U16 R4, desc[UR36][R4.64] ;  /* 0x0000002404047981 */ /* 0x000ea2000c1e1500 */
[----:B------:R-:W-:Y:S02]  /*0430*/  IMAD.MOV.U32 R25, RZ, RZ, RZ ;  /* 0x000000ffff197224 */ /* 0x000fe400078e00ff */
[----:B--2---:R-:W-:Y:S01]  /*0440*/  HADD2.F32 R24, -RZ, R4.H0_H0 ;  /* 0x20000004ff187230 */ /* 0x004fe20000004100 */
[----:B------:R-:W-:Y:S06]  /*0450*/  BRA `(.L_x_5443) ;  /* 0x0000000c00007947 */ /* 0x000fec0003800000 */
.L_x_5446:
        /* <DEDUP_REMOVED lines=8> */
.L_x_5449:
[----:B------:R-:W2:Y:S02]  /*04e0*/  LDG.E R4, desc[UR36][R4.64] ;  /* 0x0000002404047981 */ /* 0x000ea4000c1e1900 */
[--C-:B--2---:R-:W-:Y:S02]  /*04f0*/  HADD2.F32 R25, -RZ, R4.reuse.H1_H1 ;  /* 0x30000004ff197230 */ /* 0x104fe40000004100 */
[----:B------:R-:W-:Y:S01]  /*0500*/  HADD2.F32 R24, -RZ, R4.H0_H0 ;  /* 0x20000004ff187230 */ /* 0x000fe20000004100 */
[----:B------:R-:W-:Y:S06]  /*0510*/  BRA `(.L_x_5443) ;  /* 0x0000000800d07947 */ /* 0x000fec0003800000 */
.L_x_5448:
        /* <DEDUP_REMOVED lines=8> */
.L_x_5438:
        /* <DEDUP_REMOVED lines=13> */
.L_x_5452:
        /* <DEDUP_REMOVED lines=10> */
.L_x_5451:
        /* <DEDUP_REMOVED lines=27> */
.L_x_5454:
        /* <DEDUP_REMOVED lines=14> */
.L_x_5453:
[----:B------:R-:W2:Y:S01]  /*09a0*/  LDG.E.U16 R4, desc[UR36][R4.64] ;  /* 0x0000002404047981 */ /* 0x000ea2000c1e1500 */
[----:B------:R-:W-:Y:S02]  /*09b0*/  IMAD.MOV.U32 R25, RZ, RZ, RZ ;  /* 0x000000ffff197224 */ /* 0x000fe400078e00ff */
[----:B--2---:R-:W-:Y:S01]  /*09c0*/  IMAD.U32 R24, R4, 0x10000, RZ ;  /* 0x0001000004187824 */ /* 0x004fe200078e00ff */
[----:B------:R-:W-:Y:S06]  /*09d0*/  BRA `(.L_x_5443) ;  /* 0x0000000400a07947 */ /* 0x000fec0003800000 */
.L_x_5450:
        /* <DEDUP_REMOVED lines=12> */
.L_x_5457:
        /* <DEDUP_REMOVED lines=20> */
.L_x_5459:
[----:B------:R-:W-:Y:S05]  /*0be0*/  BSYNC B0 ;  /* 0x0000000000007941 */ /* 0x000fea0003800000 */
.L_x_5458:
[----:B------:R-:W-:Y:S01]  /*0bf0*/  IMAD.SHL.U32 R3, R3, 0x100000, RZ ;  /* 0x0010000003037824 */ /* 0x000fe200078e00ff */
[----:B------:R-:W-:-:S04]  /*0c00*/  LEA R5, R0, 0x3b800000, 0x17 ;  /* 0x3b80000000057811 */ /* 0x000fc800078eb8ff */
[----:B------:R-:W-:Y:S01]  /*0c10*/  LOP3.LUT R24, R5, R3, R24, 0xfe, !PT ;  /* 0x0000000305187212 */ /* 0x000fe200078efe18 */
[----:B------:R-:W-:Y:S06]  /*0c20*/  BRA `(.L_x_5443) ;  /* 0x00000004000c7947 */ /* 0x000fec0003800000 */
.L_x_5456:
        /* <DEDUP_REMOVED lines=20> */
.L_x_5461:
[----:B------:R-:W-:Y:S05]  /*0d70*/  BSYNC B0 ;  /* 0x0000000000007941 */ /* 0x000fea0003800000 */
.L_x_5460:
[----:B------:R-:W-:Y:S01]  /*0d80*/  IMAD.SHL.U32 R3, R3, 0x200000, RZ ;  /* 0x0020000003037824 */ /* 0x000fe200078e00ff */
[----:B------:R-:W-:-:S04]  /*0d90*/  LEA R5, R0, 0x37800000, 0x17 ;  /* 0x3780000000057811 */ /* 0x000fc800078eb8ff */
[----:B------:R-:W-:Y:S01]  /*0da0*/  LOP3.LUT R24, R5, R3, R24, 0xfe, !PT ;  /* 0x0000000305187212 */ /* 0x000fe200078efe18 */
[----:B------:R-:W-:Y:S06]  /*0db0*/  BRA `(.L_x_5443) ;  /* 0x0000000000a87947 */ /* 0x000fec0003800000 */
.L_x_5455:
        /* <DEDUP_REMOVED lines=14> */
.L_x_5465:
[----:B------:R-:W-:Y:S05]  /*0ea0*/  BSYNC B0 ;  /* 0x0000000000007941 */ /* 0x000fea0003800000 */
.L_x_5464:
[----:B------:R-:W-:Y:S01]  /*0eb0*/  IMAD.MOV.U32 R25, RZ, RZ, RZ ;  /* 0x000000ffff197224 */ /* 0x000fe200078e00ff */
[----:B------:R-:W-:Y:S06]  /*0ec0*/  BRA `(.L_x_5443) ;  /* 0x0000000000647947 */ /* 0x000fec0003800000 */
.L_x_5442:
        /* <DEDUP_REMOVED lines=16> */
.L_x_5466:
[----:B------:R-:W-:Y:S01]  /*0fd0*/  CS2R R24, SRZ ;  /* 0x0000000000187805 */ /* 0x000fe2000001ff00 */
[----:B------:R-:W-:Y:S06]  /*0fe0*/  BRA `(.L_x_5443) ;  /* 0x00000000001c7947 */ /* 0x000fec0003800000 */
.L_x_5463:
[----:B------:R-:W2:Y:S01]  /*0ff0*/  LDG.E.64 R4, desc[UR36][R4.64] ;  /* 0x0000002404047981 */ /* 0x000ea2000c1e1b00 */
[----:B------:R-:W-:Y:S01]  /*1000*/  IMAD.MOV.U32 R25, RZ, RZ, RZ ;  /* 0x000000ffff197224 */ /* 0x000fe200078e00ff */
[----:B--2---:R0:W1:Y:S01]  /*1010*/  I2F.U64 R24, R4 ;  /* 0x0000000400187312 */ /* 0x0040620000301000 */
[----:B------:R-:W-:Y:S05]  /*1020*/  BRA `(.L_x_5443) ;  /* 0x00000000000c7947 */ /* 0x000fea0003800000 */
.L_x_5462:
[----:B------:R-:W2:Y:S01]  /*1030*/  LDG.E R4, desc[UR36][R4.64] ;  /* 0x0000002404047981 */ /* 0x000ea2000c1e1900 */
[----:B------:R-:W-:Y:S01]  /*1040*/  IMAD.MOV.U32 R25, RZ, RZ, RZ ;  /* 0x000000ffff197224 */ /* 0x000fe200078e00ff */
[----:B--2---:R-:W-:-:S07]  /*1050*/  I2FP.F32.U32 R24, R4 ;  /* 0x0000000400187245 */ /* 0x004fce0000201000 */
.L_x_5443:
[----:B------:R-:W-:Y:S05]  /*1060*/  BSYNC B6 ;  /* 0x0000000000067941 */ /* 0x000fea0003800000 */
.L_x_5437:
[----:B------:R-:W-:-:S07]  /*1070*/  VIADD R17, R17, 0x80 ;  /* 0x0000008011117836 */ /* 0x000fce0000000000 */
.L_x_5436:
[----:B------:R-:W-:Y:S05]  /*1080*/  BSYNC B7 ;  /* 0x0000000000077941 */ /* 0x000fea0003800000 */
.L_x_5435:
[----:B------:R-:W-:Y:S01]  /*1090*/  ISETP.GE.AND P0, PT, R17, R28, PT ;  /* 0x0000001c1100720c */ /* 0x000fe20003f06270 */
[----:B------:R-:W-:Y:S01]  /*10a0*/  BSSY B7, `(.L_x_5467) ;  /* 0x0000100000077945 */ /* 0x000fe20003800000 */
[----:B------:R-:W-:-:S11]  /*10b0*/  IMAD.MOV.U32 R26, RZ, RZ, RZ ;  /* 0x000000ffff1a7224 */ /* 0x000fd600078e00ff */
[----:B------:R-:W-:Y:S05]  /*10c0*/  @P0 BRA `(.L_x_5468) ;  /* 0x0000000c00f40947 */ /* 0x000fea0003800000 */
[----:B0-2-4-:R-:W0:Y:S01]  /*10d0*/  LDC.64 R4, c[0x0][0x230] ;  /* 0x00008c00ff047b82 */ /* 0x015e220000000a00 */
        /* <DEDUP_REMOVED lines=22> */
.L_x_5473:
[----:B------:R-:W2:Y:S01]  /*1240*/  LDG.E.U8 R4, desc[UR36][R4.64] ;  /* 0x0000002404047981 */ /* 0x000ea2000c1e1100 */
[----:B------:R-:W-:Y:S01]  /*1250*/  IMAD.MOV.U32 R27, RZ, RZ, RZ ;  /* 0x000000ffff1b7224 */ /* 0x000fe200078e00ff */
[----:B--2---:R-:W-:Y:S01]  /*1260*/  I2FP.F32.U32 R26, R4 ;  /* 0x00000004001a7245 */ /* 0x004fe20000201000 */
[----:B------:R-:W-:Y:S06]  /*1270*/  BRA `(.L_x_5475) ;  /* 0x0000000c00807947 */ /* 0x000fec0003800000 */
.L_x_5472:
        /* <DEDUP_REMOVED lines=10> */
.L_x_5477:
[----:B------:R-:W2:Y:S01]  /*1320*/  LDG.E R4, desc[UR36][R4.64] ;  /* 0x0000002404047981 */ /* 0x000ea2000c1e1900 */
[----:B------:R-:W-:Y:S01]  /*1330*/  IMAD.MOV.U32 R27, RZ, RZ, RZ ;  /* 0x000000ffff1b7224 */ /* 0x000fe200078e00ff */
[----:B--2---:R-:W-:Y:S01]  /*1340*/  I2FP.F32.S32 R26, R4 ;  /* 0x00000004001a7245 */ /* 0x004fe20000201400 */
[----:B------:R-:W-:Y:S06]  /*1350*/  BRA `(.L_x_5475) ;  /* 0x0000000c00487947 */ /* 0x000fec0003800000 */
.L_x_5476:
[----:B------:R-:W2:Y:S01]  /*1360*/  LDG.E.U16 R4, desc[UR36][R4.64] ;  /* 0x0000002404047981 */ /* 0x000ea2000c1e1500 */
[----:B------:R-:W-:Y:S01]  /*1370*/  IMAD.MOV.U32 R27, RZ, RZ, RZ ;  /* 0x000000ffff1b7224 */ /* 0x000fe200078e00ff */
[----:B--2---:R4:W0:Y:S01]  /*1380*/  I2F.S16 R26, R4 ;  /* 0x00000004001a7306 */ /* 0x0048220000101400 */
[----:B------:R-:W-:Y:S05]  /*1390*/  BRA `(.L_x_5475) ;  /* 0x0000000c00387947 */ /* 0x000fea0003800000 */
.L_x_5471:
        /* <DEDUP_REMOVED lines=9> */
.L_x_5479:
[----:B------:R-:W2:Y:S01]  /*1430*/  LDG.E.U16 R4, desc[UR36][R4.64] ;  /* 0x0000002404047981 */ /* 0x000ea2000c1e1500 */
[----:B------:R-:W-:Y:S02]  /*1440*/  IMAD.MOV.U32 R27, RZ, RZ, RZ ;  /* 0x000000ffff1b7224 */ /* 0x000fe400078e00ff */
[----:B--2---:R-:W-:Y:S01]  /*1450*/  HADD2.F32 R26, -RZ, R4.H0_H0 ;  /* 0x20000004ff1a7230 */ /* 0x004fe20000004100 */
[----:B------:R-:W-:Y:S06]  /*1460*/  BRA `(.L_x_5475) ;  /* 0x0000000c00047947 */ /* 0x000fec0003800000 */
.L_x_5478:
        /* <DEDUP_REMOVED lines=8> */
.L_x_5481:
[----:B------:R-:W2:Y:S02]  /*14f0*/  LDG.E R4, desc[UR36][R4.64] ;  /* 0x0000002404047981 */ /* 0x000ea4000c1e1900 */
[--C-:B--2---:R-:W-:Y:S02]  /*1500*/  HADD2.F32 R27, -RZ, R4.reuse.H1_H1 ;  /* 0x30000004ff1b7230 */ /* 0x104fe40000004100 */
[----:B------:R-:W-:Y:S01]  /*1510*/  HADD2.F32 R26, -RZ, R4.H0_H0 ;  /* 0x20000004ff1a7230 */ /* 0x000fe20000004100 */
[----:B------:R-:W-:Y:S06]  /*1520*/  BRA `(.L_x_5475) ;  /* 0x0000000800d47947 */ /* 0x000fec0003800000 */
.L_x_5480:
        /* <DEDUP_REMOVED lines=8> */
.L_x_5470:
        /* <DEDUP_REMOVED lines=13> */
.L_x_5484:
        /* <DEDUP_REMOVED lines=10> */
.L_x_5483:
        /* <DEDUP_REMOVED lines=27> */
.L_x_5486:
[----:B------:R-:W2:Y:S01]  /*18d0*/  LDG.E.U8 R4, desc[UR36][R4.64] ;  /* 0x0000002404047981 */ /* 0x000ea2000c1e1100 */
[----:B------:R-:W-:Y:S02]  /*18e0*/  IMAD.MOV.U32 R27, RZ, RZ, RZ ;  /* 0x000000ffff1b7224 */ /* 0x000fe400078e00ff */
        /* <DEDUP_REMOVED lines=13> */
.L_x_5485:
[----:B------:R-:W2:Y:S01]  /*19c0*/  LDG.E.U16 R4, desc[UR36][R4.64] ;  /* 0x0000002404047981 */ /* 0x000ea2000c1e1500 */
[----:B------:R-:W-:Y:S02]  /*19d0*/  IMAD.MOV.U32 R27, RZ, RZ, RZ ;  /* 0x000000ffff1b7224 */ /* 0x000fe400078e00ff */
[----:B--2---:R-:W-:Y:S01]  /*19e0*/  IMAD.U32 R26, R4, 0x10000, RZ ;  /* 0x00010000041a7824 */ /* 0x004fe200078e00ff */
[----:B------:R-:W-:Y:S06]  /*19f0*/  BRA `(.L_x_5475) ;  /* 0x0000000400a07947 */ /* 0x000fec0003800000 */
.L_x_5482:
        /* <DEDUP_REMOVED lines=12> */
.L_x_5489:
        /* <DEDUP_REMOVED lines=20> */
.L_x_5491:
[----:B------:R-:W-:Y:S05]  /*1c00*/  BSYNC B0 ;  /* 0x0000000000007941 */ /* 0x000fea0003800000 */
.L_x_5490:
[----:B------:R-:W-:Y:S01]  /*1c10*/  IMAD.SHL.U32 R3, R3, 0x100000, RZ ;  /* 0x0010000003037824 */ /* 0x000fe200078e00ff */
[----:B------:R-:W-:-:S04]  /*1c20*/  LEA R5, R0, 0x3b800000, 0x17 ;  /* 0x3b80000000057811 */ /* 0x000fc800078eb8ff */
[----:B------:R-:W-:Y:S01]  /*1c30*/  LOP3.LUT R26, R5, R3, R26, 0xfe, !PT ;  /* 0x00000003051a7212 */ /* 0x000fe200078efe1a */
[----:B------:R-:W-:Y:S06]  /*1c40*/  BRA `(.L_x_5475) ;  /* 0x00000004000c7947 */ /* 0x000fec0003800000 */
.L_x_5488:
        /* <DEDUP_REMOVED lines=20> */
.L_x_5493:
[----:B------:R-:W-:Y:S05]  /*1d90*/  BSYNC B0 ;  /* 0x0000000000007941 */ /* 0x000fea0003800000 */
.L_x_5492:
[----:B------:R-:W-:Y:S01]  /*1da0*/  IMAD.SHL.U32 R3, R3, 0x200000, RZ ;  /* 0x0020000003037824 */ /* 0x000fe200078e00ff */
[----:B------:R-:W-:-:S04]  /*1db0*/  LEA R5, R0, 0x37800000, 0x17 ;  /* 0x3780000000057811 */ /* 0x000fc800078eb8ff */
[----:B------:R-:W-:Y:S01]  /*1dc0*/  LOP3.LUT R26, R5, R3, R26, 0xfe, !PT ;  /* 0x00000003051a7212 */ /* 0x000fe200078efe1a */
[----:B------:R-:W-:Y:S06]  /*1dd0*/  BRA `(.L_x_5475) ;  /* 0x0000000000a87947 */ /* 0x000fec0003800000 */
.L_x_5487:
        /* <DEDUP_REMOVED lines=14> */
.L_x_5497:
[----:B------:R-:W-:Y:S05]  /*1ec0*/  BSYNC B0 ;  /* 0x0000000000007941 */ /* 0x000fea0003800000 */
.L_x_5496:
[----:B------:R-:W-:Y:S01]  /*1ed0*/  IMAD.MOV.U32 R27, RZ, RZ, RZ ;  /* 0x000000ffff1b7224 */ /* 0x000fe200078e00ff */
[----:B------:R-:W-:Y:S06]  /*1ee0*/  BRA `(.L_x_5475) ;  /* 0x0000000000647947 */ /* 0x000fec0003800000 */
.L_x_5474:
        /* <DEDUP_REMOVED lines=16> */
.L_x_5498:
[----:B------:R-:W-:Y:S01]  /*1ff0*/  CS2R R26, SRZ ;  /* 0x00000000001a7805 */ /* 0x000fe2000001ff00 */
[----:B------:R-:W-:Y:S06]  /*2000*/  BRA `(.L_x_5475) ;  /* 0x00000000001c7947 */ /* 0x000fec0003800000 */
.L_x_5495:
[----:B------:R-:W2:Y:S01]  /*2010*/  LDG.E.64 R4, desc[UR36][R4.64] ;  /* 0x0000002404047981 */ /* 0x000ea2000c1e1b00 */
[----:B------:R-:W-:Y:S01]  /*2020*/  IMAD.MOV.U32 R27, RZ, RZ, RZ ;  /* 0x000000ffff1b7224 */ /* 0x000fe200078e00ff */
[----:B--2---:R0:W2:Y:S01]  /*2030*/  I2F.U64 R26, R4 ;  /* 0x00000004001a7312 */ /* 0x0040a20000301000 */
[----:B------:R-:W-:Y:S05]  /*2040*/  BRA `(.L_x_5475) ;  /* 0x00000000000c7947 */ /* 0x000fea0003800000 */
.L_x_5494:
[----:B------:R-:W2:Y:S01]  /*2050*/  LDG.E R4, desc[UR36][R4.64] ;  /* 0x0000002404047981 */ /* 0x000ea2000c1e1900 */
[----:B------:R-:W-:Y:S01]  /*2060*/  IMAD.MOV.U32 R27, RZ, RZ, RZ ;  /* 0x000000ffff1b7224 */ /* 0x000fe200078e00ff */
[----:B--2---:R-:W-:-:S07]  /*2070*/  I2FP.F32.U32 R26, R4 ;  /* 0x00000004001a7245 */ /* 0x004fce0000201000 */
.L_x_5475:
[----:B------:R-:W-:Y:S05]  /*2080*/  BSYNC B6 ;  /* 0x0000000000067941 */ /* 0x000fea0003800000 */
.L_x_5469:
[----:B------:R-:W-:-:S07]  /*2090*/  VIADD R17, R17, 0x80 ;  /* 0x0000008011117836 */ /* 0x000fce0000000000 */
.L_x_5468:
[----:B------:R-:W-:Y:S05]  /*20a0*/  BSYNC B7 ;  /* 0x0000000000077941 */ /* 0x000fea0003800000 */
.L_x_5467:
[----:B------:R-:W-:Y:S01]  /*20b0*/  ISETP.GE.AND P0, PT, R17, R28, PT ;  /* 0x0000001c1100720c */ /* 0x000fe20003f06270 */
[----:B------:R-:W-:Y:S01]  /*20c0*/  BSSY B7, `(.L_x_5499) ;  /* 0x0000100000077945 */ /* 0x000fe20003800000 */
[----:B------:R-:W-:Y:S01]  /*20d0*/  IMAD.MOV.U32 R19, RZ, RZ, RZ ;  /* 0x000000ffff137224 */ /* 0x000fe200078e00ff */
[----:B------:R-:W-:-:S10]  /*20e0*/  CS2R R22, SRZ ;  /* 0x0000000000167805 */ /* 0x000fd4000001ff00 */
        /* <DEDUP_REMOVED lines=24> */
.L_x_5505:
[----:B------:R-:W2:Y:S01]  /*2270*/  LDG.E.U8 R4, desc[UR36][R4.64] ;  /* 0x0000002404047981 */ /* 0x000ea2000c1e1100 */
[----:B------:R-:W-:Y:S01]  /*2280*/  IMAD.MOV.U32 R23, RZ, RZ, RZ ;  /* 0x000000ffff177224 */ /* 0x000fe200078e00ff */
[----:B--2---:R-:W-:Y:S01]  /*2290*/  I2FP.F32.U32 R22, R4 ;  /* 0x0000000400167245 */ /* 0x004fe20000201000 */
[----:B------:R-:W-:Y:S06]  /*22a0*/  BRA `(.L_x_5507) ;  /* 0x0000000c007c7947 */ /* 0x000fec0003800000 */
.L_x_5504:
        /* <DEDUP_REMOVED lines=10> */
.L_x_5509:
[----:B------:R-:W2:Y:S01]  /*2350*/  LDG.E R4, desc[UR36][R4.64] ;  /* 0x0000002404047981 */ /* 0x000ea2000c1e1900 */
[----:B------:R-:W-:Y:S01]  /*2360*/  IMAD.MOV.U32 R23, RZ, RZ, RZ ;  /* 0x000000ffff177224 */ /* 0x000fe200078e00ff */
[----:B--2---:R-:W-:Y:S01]  /*2370*/  I2FP.F32.S32 R22, R4 ;  /* 0x0000000400167245 */ /* 0x004fe20000201400 */
[----:B------:R-:W-:Y:S06]  /*2380*/  BRA `(.L_x_5507) ;  /* 0x0000000c00447947 */ /* 0x000fec0003800000 */
.L_x_5508:
[----:B------:R-:W2:Y:S01]  /*2390*/  LDG.E.U16 R4, desc[UR36][R4.64] ;  /* 0x0000002404047981 */ /* 0x000ea2000c1e1500 */
[----:B------:R-:W-:Y:S01]  /*23a0*/  IMAD.MOV.U32 R23, RZ, RZ, RZ ;  /* 0x000000ffff177224 */ /* 0x000fe200078e00ff */
[----:B--2---:R0:W2:Y:S01]  /*23b0*/  I2F.S16 R22, R4 ;  /* 0x0000000400167306 */ /* 0x0040a20000101400 */
[----:B------:R-:W-:Y:S05]  /*23c0*/  BRA `(.L_x_5507) ;  /* 0x0000000c00347947 */ /* 0x000fea0003800000 */
.L_x_5503:
        /* <DEDUP_REMOVED lines=9> */
.L_x_5511:
[----:B------:R-:W2:Y:S01]  /*2460*/  LDG.E.U16 R4, desc[UR36][R4.64] ;  /* 0x0000002404047981 */ /* 0x000ea2000c1e1500 */
[----:B------:R-:W-:Y:S02]  /*2470*/  IMAD.MOV.U32 R23, RZ, RZ, RZ ;  /* 0x000000ffff177224 */ /* 0x000fe400078e00ff */
[----:B--2---:R-:W-:Y:S01]  /*2480*/  HADD2.F32 R22, -RZ, R4.H0_H0 ;  /* 0x20000004ff167230 */ /* 0x004fe20000004100 */
[----:B------:R-:W-:Y:S06]  /*2490*/  BRA `(.L_x_5507) ;  /* 0x0000000c00007947 */ /* 0x000fec0003800000 */
.L_x_5510:
        /* <DEDUP_REMOVED lines=8> */
.L_x_5513:
[----:B------:R-:W2:Y:S02]  /*2520*/  LDG.E R4, desc[UR36][R4.64] ;  /* 0x0000002404047981 */ /* 0x000ea4000c1e1900 */
[--C-:B--2---:R-:W-:Y:S02]  /*2530*/  HADD2.F32 R23, -RZ, R4.reuse.H1_H1 ;  /* 0x30000004ff177230 */ /* 0x104fe40000004100 */
[----:B------:R-:W-:Y:S01]  /*2540*/  HADD2.F32 R22, -RZ, R4.H0_H0 ;  /* 0x20000004ff167230 */ /* 0x000fe20000004100 */
[----:B------:R-:W-:Y:S06]  /*2550*/  BRA `(.L_x_5507) ;  /* 0x0000000800d07947 */ /* 0x000fec0003800000 */
.L_x_5512:
        /* <DEDUP_REMOVED lines=8> */
.L_x_5502:
        /* <DEDUP_REMOVED lines=13> */
.L_x_5516:
        /* <DEDUP_REMOVED lines=10> */
.L_x_5515:
        /* <DEDUP_REMOVED lines=27> */
.L_x_5518:
        /* <DEDUP_REMOVED lines=14> */
.L_x_5517:
[----:B------:R-:W2:Y:S01]  /*29e0*/  LDG.E.U16 R4, desc[UR36][R4.64] ;  /* 0x0000002404047981 */ /* 0x000ea2000c1e1500 */
[----:B------:R-:W-:Y:S02]  /*29f0*/  IMAD.MOV.U32 R23, RZ, RZ, RZ ;  /* 0x000000ffff177224 */ /* 0x000fe400078e00ff */
[----:B--2---:R-:W-:Y:S01]  /*2a00*/  IMAD.U32 R22, R4, 0x10000, RZ ;  /* 0x0001000004167824 */ /* 0x004fe200078e00ff */
[----:B------:R-:W-:Y:S06]  /*2a10*/  BRA `(.L_x_5507) ;  /* 0x0000000400a07947 */ /* 0x000fec0003800000 */
.L_x_5514:
        /* <DEDUP_REMOVED lines=12> */
.L_x_5521:
        /* <DEDUP_REMOVED lines=20> */
.L_x_5523:
[----:B------:R-:W-:Y:S05]  /*2c20*/  BSYNC B0 ;  /* 0x0000000000007941 */ /* 0x000fea0003800000 */
.L_x_5522:
[----:B------:R-:W-:Y:S01]  /*2c30*/  IMAD.SHL.U32 R3, R3, 0x100000, RZ ;  /* 0x0010000003037824 */ /* 0x000fe200078e00ff */
[----:B------:R-:W-:-:S04]  /*2c40*/  LEA R5, R0, 0x3b800000, 0x17 ;  /* 0x3b80000000057811 */ /* 0x000fc800078eb8ff */
[----:B------:R-:W-:Y:S01]  /*2c50*/  LOP3.LUT R22, R5, R3, R22, 0xfe, !PT ;  /* 0x0000000305167212 */ /* 0x000fe200078efe16 */
[----:B------:R-:W-:Y:S06]  /*2c60*/  BRA `(.L_x_5507) ;  /* 0x00000004000c7947 */ /* 0x000fec0003800000 */
.L_x_5520:
        /* <DEDUP_REMOVED lines=20> */
.L_x_5525:
[----:B------:R-:W-:Y:S05]  /*2db0*/  BSYNC B0 ;  /* 0x0000000000007941 */ /* 0x000fea0003800000 */
.L_x_5524:
[----:B------:R-:W-:Y:S01]  /*2dc0*/  IMAD.SHL.U32 R3, R3, 0x200000, RZ ;  /* 0x0020000003037824 */ /* 0x000fe200078e00ff */
[----:B------:R-:W-:-:S04]  /*2dd0*/  LEA R5, R0, 0x37800000, 0x17 ;  /* 0x3780000000057811 */ /* 0x000fc800078eb8ff */
[----:B------:R-:W-:Y:S01]  /*2de0*/  LOP3.LUT R22, R5, R3, R22, 0xfe, !PT ;  /* 0x0000000305167212 */ /* 0x000fe200078efe16 */
[----:B------:R-:W-:Y:S06]  /*2df0*/  BRA `(.L_x_5507) ;  /* 0x0000000000a87947 */ /* 0x000fec0003800000 */
.L_x_5519:
        /* <DEDUP_REMOVED lines=14> */
.L_x_5529:
[----:B------:R-:W-:Y:S05]  /*2ee0*/  BSYNC B0 ;  /* 0x0000000000007941 */ /* 0x000fea0003800000 */
.L_x_5528:
[----:B------:R-:W-:Y:S01]  /*2ef0*/  IMAD.MOV.U32 R23, RZ, RZ, RZ ;  /* 0x000000ffff177224 */ /* 0x000fe200078e00ff */
[----:B------:R-:W-:Y:S06]  /*2f00*/  BRA `(.L_x_5507) ;  /* 0x0000000000647947 */ /* 0x000fec0003800000 */
.L_x_5506:
        /* <DEDUP_REMOVED lines=16> */
.L_x_5530:
[----:B------:R-:W-:Y:S01]  /*3010*/  CS2R R22, SRZ ;  /* 0x0000000000167805 */ /* 0x000fe2000001ff00 */
[----:B------:R-:W-:Y:S06]  /*3020*/  BRA `(.L_x_5507) ;  /* 0x00000000001c7947 */ /* 0x000fec0003800000 */
.L_x_5527:
[----:B------:R-:W2:Y:S01]  /*3030*/  LDG.E.64 R4, desc[UR36][R4.64] ;  /* 0x0000002404047981 */ /* 0x000ea2000c1e1b00 */
[----:B------:R-:W-:Y:S01]  /*3040*/  IMAD.MOV.U32 R23, RZ, RZ, RZ ;  /* 0x000000ffff177224 */ /* 0x000fe200078e00ff */
[----:B--2---:R0:W2:Y:S01]  /*3050*/  I2F.U64 R22, R4 ;  /* 0x0000000400167312 */ /* 0x0040a20000301000 */
[----:B------:R-:W-:Y:S05]  /*3060*/  BRA `(.L_x_5507) ;  /* 0x00000000000c7947 */ /* 0x000fea0003800000 */
.L_x_5526:
[----:B------:R-:W2:Y:S01]  /*3070*/  LDG.E R4, desc[UR36][R4.64] ;  /* 0x0000002404047981 */ /* 0x000ea2000c1e1900 */
[----:B------:R-:W-:Y:S01]  /*3080*/  IMAD.MOV.U32 R23, RZ, RZ, RZ ;  /* 0x000000ffff177224 */ /* 0x000fe200078e00ff */
[----:B--2---:R-:W-:-:S07]  /*3090*/  I2FP.F32.U32 R22, R4 ;  /* 0x0000000400167245 */ /* 0x004fce0000201000 */
.L_x_5507:
[----:B------:R-:W-:Y:S05]  /*30a0*/  BSYNC B6 ;  /* 0x0000000000067941 */ /* 0x000fea0003800000 */
.L_x_5501:
[----:B------:R-:W-:-:S07]  /*30b0*/  VIADD R17, R17, 0x80 ;  /* 0x0000008011117836 */ /* 0x000fce0000000000 */
.L_x_5500:
[----:B------:R-:W-:Y:S05]  /*30c0*/  BSYNC B7 ;  /* 0x0000000000077941 */ /* 0x000fea0003800000 */
.L_x_5499:
[----:B------:R-:W-:Y:S01]  /*30d0*/  ISETP.GE.AND P0, PT, R17, R28, PT ;  /* 0x0000001c1100720c */ /* 0x000fe20003f06270 */
[----:B------:R-:W-:Y:S01]  /*30e0*/  BSSY B6, `(.L_x_5531) ;  /* 0x00000fb000067945 */ /* 0x000fe20003800000 */
[----:B------:R-:W-:-:S11]  /*30f0*/  IMAD.MOV.U32 R18, RZ, RZ, RZ ;  /* 0x000000ffff127224 */ /* 0x000fd600078e00ff */
[----:B------:R-:W-:Y:S05]  /*3100*/  @P0 BRA `(.L_x_5532) ;  /* 0x0000000c00e00947 */ /* 0x000fea0003800000 */
[----:B0-2-4-:R-:W0:Y:S01]  /*3110*/  LDC.64 R4, c[0x0][0x230] ;  /* 0x00008c00ff047b82 */ /* 0x015e220000000a00 */
        /* <DEDUP_REMOVED lines=20> */
.L_x_5536:
[----:B------:R-:W2:Y:S01]  /*3260*/  LDG.E.U8 R4, desc[UR36][R4.64] ;  /* 0x0000002404047981 */ /* 0x000ea2000c1e1100 */
[----:B------:R-:W-:Y:S01]  /*3270*/  IMAD.MOV.U32 R19, RZ, RZ, RZ ;  /* 0x000000ffff137224 */ /* 0x000fe200078e00ff */
[----:B--2---:R-:W-:Y:S01]  /*3280*/  I2FP.F32.U32 R18, R4 ;  /* 0x0000000400127245 */ /* 0x004fe20000201000 */
[----:B------:R-:W-:Y:S06]  /*3290*/  BRA `(.L_x_5532) ;  /* 0x0000000c007c7947 */ /* 0x000fec0003800000 */
.L_x_5535:
        /* <DEDUP_REMOVED lines=10> */
.L_x_5539:
[----:B------:R-:W2:Y:S01]  /*3340*/  LDG.E R4, desc[UR36][R4.64] ;  /* 0x0000002404047981 */ /* 0x000ea2000c1e1900 */
[----:B------:R-:W-:Y:S01]  /*3350*/  IMAD.MOV.U32 R19, RZ, RZ, RZ ;  /* 0x000000ffff137224 */ /* 0x000fe200078e00ff */
[----:B--2---:R-:W-:Y:S01]  /*3360*/  I2FP.F32.S32 R18, R4 ;  /* 0x0000000400127245 */ /* 0x004fe20000201400 */
[----:B------:R-:W-:Y:S06]  /*3370*/  BRA `(.L_x_5532) ;  /* 0x0000000c00447947 */ /* 0x000fec0003800000 */
.L_x_5538:
[----:B------:R-:W2:Y:S01]  /*3380*/  LDG.E.U16 R4, desc[UR36][R4.64] ;  /* 0x0000002404047981 */ /* 0x000ea2000c1e1500 */
[----:B------:R-:W-:Y:S01]  /*3390*/  IMAD.MOV.U32 R19, RZ, RZ, RZ ;  /* 0x000000ffff137224 */ /* 0x000fe200078e00ff */
[----:B--2---:R0:W2:Y:S01]  /*33a0*/  I2F.S16 R18, R4 ;  /* 0x0000000400127306 */ /* 0x0040a20000101400 */
[----:B------:R-:W-:Y:S05]  /*33b0*/  BRA `(.L_x_5532) ;  /* 0x0000000c00347947 */ /* 0x000fea0003800000 */
.L_x_5534:
        /* <DEDUP_REMOVED lines=9> */
.L_x_5541:
[----:B------:R-:W2:Y:S01]  /*3450*/  LDG.E.U16 R4, desc[UR36][R4.64] ;  /* 0x0000002404047981 */ /* 0x000ea2000c1e1500 */
[----:B------:R-:W-:Y:S02]  /*3460*/  IMAD.MOV.U32 R19, RZ, RZ, RZ ;  /* 0x000000ffff137224 */ /* 0x000fe400078e00ff */
[----:B--2---:R-:W-:Y:S01]  /*3470*/  HADD2.F32 R18, -RZ, R4.H0_H0 ;  /* 0x20000004ff127230 */ /* 0x004fe20000004100 */
[----:B------:R-:W-:Y:S06]  /*3480*/  BRA `(.L_x_5532) ;  /* 0x0000000c00007947 */ /* 0x000fec0003800000 */
.L_x_5540:
        /* <DEDUP_REMOVED lines=8> */
.L_x_5543:
[----:B------:R-:W2:Y:S02]  /*3510*/  LDG.E R4, desc[UR36][R4.64] ;  /* 0x0000002404047981 */ /* 0x000ea4000c1e1900 */
[--C-:B--2---:R-:W-:Y:S02]  /*3520*/  HADD2.F32 R19, -RZ, R4.reuse.H1_H1 ;  /* 0x30000004ff137230 */ /* 0x104fe40000004100 */
[----:B------:R-:W-:Y:S01]  /*3530*/  HADD2.F32 R18, -RZ, R4.H0_H0 ;  /* 0x20000004ff127230 */ /* 0x000fe20000004100 */
[----:B------:R-:W-:Y:S06]  /*3540*/  BRA `(.L_x_5532) ;  /* 0x0000000800d07947 */ /* 0x000fec0003800000 */
.L_x_5542:
        /* <DEDUP_REMOVED lines=8> */
.L_x_5533:
        /* <DEDUP_REMOVED lines=13> */
.L_x_5546:
        /* <DEDUP_REMOVED lines=10> */
.L_x_5545:
        /* <DEDUP_REMOVED lines=27> */
.L_x_5548:
        /* <DEDUP_REMOVED lines=14> */
.L_x_5547:
[----:B------:R-:W2:Y:S01]  /*39d0*/  LDG.E.U16 R4, desc[UR36][R4.64] ;  /* 0x0000002404047981 */ /* 0x000ea2000c1e1500 */
[----:B------:R-:W-:Y:S02]  /*39e0*/  IMAD.MOV.U32 R19, RZ, RZ, RZ ;  /* 0x000000ffff137224 */ /* 0x000fe400078e00ff */
[----:B--2---:R-:W-:Y:S01]  /*39f0*/  IMAD.U32 R18, R4, 0x10000, RZ ;  /* 0x0001000004127824 */ /* 0x004fe200078e00ff */
[----:B------:R-:W-:Y:S06]  /*3a00*/  BRA `(.L_x_5532) ;  /* 0x0000000400a07947 */ /* 0x000fec0003800000 */
.L_x_5544:
        /* <DEDUP_REMOVED lines=12> */
.L_x_5551:
        /* <DEDUP_REMOVED lines=20> */
.L_x_5553:
[----:B------:R-:W-:Y:S05]  /*3c10*/  BSYNC B0 ;  /* 0x0000000000007941 */ /* 0x000fea0003800000 */
.L_x_5552:
[----:B------:R-:W-:Y:S01]  /*3c20*/  IMAD.SHL.U32 R3, R3, 0x100000, RZ ;  /* 0x0010000003037824 */ /* 0x000fe200078e00ff */
[----:B------:R-:W-:-:S04]  /*3c30*/  LEA R5, R0, 0x3b800000, 0x17 ;  /* 0x3b80000000057811 */ /* 0x000fc800078eb8ff */
[----:B------:R-:W-:Y:S01]  /*3c40*/  LOP3.LUT R18, R5, R3, R18, 0xfe, !PT ;  /* 0x0000000305127212 */ /* 0x000fe200078efe12 */
[----:B------:R-:W-:Y:S06]  /*3c50*/  BRA `(.L_x_5532) ;  /* 0x00000004000c7947 */ /* 0x000fec0003800000 */
.L_x_5550:
        /* <DEDUP_REMOVED lines=20> */
.L_x_5555:
[----:B------:R-:W-:Y:S05]  /*3da0*/  BSYNC B0 ;  /* 0x0000000000007941 */ /* 0x000fea0003800000 */
.L_x_5554:
[----:B------:R-:W-:Y:S01]  /*3db0*/  IMAD.SHL.U32 R3, R3, 0x200000, RZ ;  /* 0x0020000003037824 */ /* 0x000fe200078e00ff */
[----:B------:R-:W-:-:S04]  /*3dc0*/  LEA R5, R0, 0x37800000, 0x17 ;  /* 0x3780000000057811 */ /* 0x000fc800078eb8ff */
[----:B------:R-:W-:Y:S01]  /*3dd0*/  LOP3.LUT R18, R5, R3, R18, 0xfe, !PT ;  /* 0x0000000305127212 */ /* 0x000fe200078efe12 */
[----:B------:R-:W-:Y:S06]  /*3de0*/  BRA `(.L_x_5532) ;  /* 0x0000000000a87947 */ /* 0x000fec0003800000 */
.L_x_5549:
        /* <DEDUP_REMOVED lines=14> */
.L_x_5559:
[----:B------:R-:W-:Y:S05]  /*3ed0*/  BSYNC B0 ;  /* 0x0000000000007941 */ /* 0x000fea0003800000 */
.L_x_5558:
[----:B------:R-:W-:Y:S01]  /*3ee0*/  IMAD.MOV.U32 R19, RZ, RZ, RZ ;  /* 0x000000ffff137224 */ /* 0x000fe200078e00ff */
[----:B------:R-:W-:Y:S06]  /*3ef0*/  BRA `(.L_x_5532) ;  /* 0x0000000000647947 */ /* 0x000fec0003800000 */
.L_x_5537:
        /* <DEDUP_REMOVED lines=16> */
.L_x_5560:
[----:B------:R-:W-:Y:S01]  /*4000*/  CS2R R18, SRZ ;  /* 0x0000000000127805 */ /* 0x000fe2000001ff00 */
[----:B------:R-:W-:Y:S06]  /*4010*/  BRA `(.L_x_5532) ;  /* 0x00000000001c7947 */ /* 0x000fec0003800000 */
.L_x_5557:
[----:B------:R-:W2:Y:S01]  /*4020*/  LDG.E.64 R4, desc[UR36][R4.64] ;  /* 0x0000002404047981 */ /* 0x000ea2000c1e1b00 */
[----:B------:R-:W-:Y:S01]  /*4030*/  IMAD.MOV.U32 R19, RZ, RZ, RZ ;  /* 0x000000ffff137224 */ /* 0x000fe200078e00ff */
[----:B--2---:R0:W2:Y:S01]  /*4040*/  I2F.U64 R18, R4 ;  /* 0x0000000400127312 */ /* 0x0040a20000301000 */
[----:B------:R-:W-:Y:S05]  /*4050*/  BRA `(.L_x_5532) ;  /* 0x00000000000c7947 */ /* 0x000fea0003800000 */
.L_x_5556:
[----:B------:R-:W2:Y:S01]  /*4060*/  LDG.E R4, desc[UR36][R4.64] ;  /* 0x0000002404047981 */ /* 0x000ea2000c1e1900 */
[----:B------:R-:W-:Y:S01]  /*4070*/  IMAD.MOV.U32 R19, RZ, RZ, RZ ;  /* 0x000000ffff137224 */ /* 0x000fe200078e00ff */
[----:B--2---:R-:W-:-:S07]  /*4080*/  I2FP.F32.U32 R18, R4 ;  /* 0x0000000400127245 */ /* 0x004fce0000201000 */
.L_x_5532:
[----:B------:R-:W-:Y:S05]  /*4090*/  BSYNC B6 ;  /* 0x0000000000067941 */ /* 0x000fea0003800000 */
.L_x_5531:
[----:B------:R-:W1:Y:S01]  /*40a0*/  S2R R29, SR_TID.X ;  /* 0x00000000001d7919 */ /* 0x000e620000002100 */
[----:B------:R-:W-:Y:S01]  /*40b0*/  BSSY B0, `(.L_x_5561) ;  /* 0x0000023000007945 */ /* 0x000fe20003800000 */
[----:B------:R-:W-:Y:S01]  /*40c0*/  IMAD.MOV.U32 R17, RZ, RZ, RZ ;  /* 0x000000ffff117224 */ /* 0x000fe200078e00ff */
[----:B0-2-4-:R-:W-:Y:S02]  /*40d0*/  CS2R R4, SRZ ;  /* 0x0000000000047805 */ /* 0x015fe4000001ff00 */
[----:B-1----:R-:W-:-:S13]  /*40e0*/  ISETP.GE.AND P0, PT, R29, R28, PT ;  /* 0x0000001c1d00720c */ /* 0x002fda0003f06270 */
[----:B------:R-:W-:Y:S05]  /*40f0*/  @P0 BRA `(.L_x_5562) ;  /* 0x0000000000780947 */ /* 0x000fea0003800000 */
[----:B------:R-:W0:Y:S02]  /*4100*/  LDC.64 R6, c[0x0][0x220] ;  /* 0x00008800ff067b82 */ /* 0x000e240000000a00 */
        /* <DEDUP_REMOVED lines=10> */
[C---:B---3-5:R-:W-:Y:S01]  /*41b0*/  FFMA.FTZ R4, R3.reuse, R25, R24 ;  /* 0x0000001903047223 */ /* 0x068fe20000010018 */
[----:B------:R-:W-:-:S04]  /*41c0*/  FFMA.FTZ R24, R3, -R24, R25 ;  /* 0x8000001803187223 */ /* 0x000fc80000010019 */
[----:B------:R-:W0:Y:S02]  /*41d0*/  MUFU.RCP R7, R7 ;  /* 0x0000000700077308 */ /* 0x000e240000001000 */
[C---:B0-----:R-:W-:Y:S01]  /*41e0*/  FMUL.FTZ R4, R7.reuse, R4 ;  /* 0x0000000407047220 */ /* 0x041fe20000410000 */
[----:B------:R-:W-:Y:S01]  /*41f0*/  FMUL.FTZ R5, R7, R24 ;  /* 0x0000001807057220 */ /* 0x000fe20000410000 */
[----:B------:R-:W-:Y:S06]  /*4200*/  BRA `(.L_x_5562) ;  /* 0x0000000000347947 */ /* 0x000fec0003800000 */
.L_x_5564:
[----:B------:R-:W3:Y:S08]  /*4210*/  MUFU.RCP R5, R0 ;  /* 0x0000000000057308 */ /* 0x000ef00000001000 */
[----:B------:R-:W0:Y:S01]  /*4220*/  MUFU.RCP R6, R3 ;  /* 0x0000000300067308 */ /* 0x000e220000001000 */
[----:B---3-5:R-:W-:Y:S01]  /*4230*/  FMUL.FTZ R4, R5, R24 ;  /* 0x0000001805047220 */ /* 0x028fe20000410000 */
[----:B0-----:R-:W-:Y:S01]  /*4240*/  FMUL.FTZ R5, R6, R25 ;  /* 0x0000001906057220 */ /* 0x001fe20000410000 */
[----:B------:R-:W-:Y:S06]  /*4250*/  BRA `(.L_x_5562) ;  /* 0x0000000000207947 */ /* 0x000fec0003800000 */
.L_x_5563:
[----:B------:R-:W0:Y:S02]  /*4260*/  MUFU.RCP R3, R7 ;  /* 0x0000000700037308 */ /* 0x000e240000001000 */
[----:B0-----:R-:W-:-:S04]  /*4270*/  FMUL.FTZ R0, R3, R6 ;  /* 0x0000000603007220 */ /* 0x001fc80000410000 */
[C---:B------:R-:W-:Y:S01]  /*4280*/  FFMA.FTZ R6, R0.reuse, R6, R7 ;  /* 0x0000000600067223 */ /* 0x040fe20000010007 */
[C---:B---3-5:R-:W-:Y:S01]  /*4290*/  FFMA.FTZ R3, R0.reuse, R24, R25 ;  /* 0x0000001800037223 */ /* 0x068fe20000010019 */
[----:B------:R-:W-:-:S04]  /*42a0*/  FFMA.FTZ R5, R0, R25, -R24 ;  /* 0x0000001900057223 */ /* 0x000fc80000010818 */
[----:B------:R-:W0:Y:S02]  /*42b0*/  MUFU.RCP R6, R6 ;  /* 0x0000000600067308 */ /* 0x000e240000001000 */
[C---:B0-----:R-:W-:Y:S01]  /*42c0*/  FMUL.FTZ R4, R6.reuse, R3 ;  /* 0x0000000306047220 */ /* 0x041fe20000410000 */
[----:B------:R-:W-:-:S07]  /*42d0*/  FMUL.FTZ R5, R6, R5 ;  /* 0x0000000506057220 */ /* 0x000fce0000410000 */
.L_x_5562:
[----:B------:R-:W-:Y:S05]  /*42e0*/  BSYNC B0 ;  /* 0x0000000000007941 */ /* 0x000fea0003800000 */
.L_x_5561:
[----:B------:R-:W-:Y:S01]  /*42f0*/  VIADD R3, R29, 0x80 ;  /* 0x000000801d037836 */ /* 0x000fe20000000000 */
[----:B------:R-:W-:Y:S01]  /*4300*/  BSSY B0, `(.L_x_5565) ;  /* 0x0000022000007945 */ /* 0x000fe20003800000 */
[----:B------:R-:W-:-:S03]  /*4310*/  IMAD.MOV.U32 R16, RZ, RZ, RZ ;  /* 0x000000ffff107224 */ /* 0x000fc600078e00ff */
[----:B------:R-:W-:-:S13]  /*4320*/  ISETP.GE.AND P1, PT, R3, R28, PT ;  /* 0x0000001c0300720c */ /* 0x000fda0003f26270 */
        /* <DEDUP_REMOVED lines=12> */
[C---:B-----5:R-:W-:Y:S01]  /*43f0*/  FFMA.FTZ R16, R17.reuse, R27, R26 ;  /* 0x0000001b11107223 */ /* 0x060fe2000001001a */
[----:B------:R-:W-:-:S04]  /*4400*/  FFMA.FTZ R17, R17, -R26, R27 ;  /* 0x8000001a11117223 */ /* 0x000fc8000001001b */
[----:B------:R-:W0:Y:S02]  /*4410*/  MUFU.RCP R7, R7 ;  /* 0x0000000700077308 */ /* 0x000e240000001000 */
[C---:B0-----:R-:W-:Y:S01]  /*4420*/  FMUL.FTZ R16, R7.reuse, R16 ;  /* 0x0000001007107220 */ /* 0x041fe20000410000 */
[----:B------:R-:W-:Y:S01]  /*4430*/  FMUL.FTZ R17, R7, R17 ;  /* 0x0000001107117220 */ /* 0x000fe20000410000 */
[----:B------:R-:W-:Y:S06]  /*4440*/  BRA `(.L_x_5566) ;  /* 0x0000000000347947 */ /* 0x000fec0003800000 */
.L_x_5568:
[----:B------:R-:W0:Y:S08]  /*4450*/  MUFU.RCP R7, R0 ;  /* 0x0000000000077308 */ /* 0x000e300000001000 */
[----:B------:R-:W1:Y:S01]  /*4460*/  MUFU.RCP R6, R3 ;  /* 0x0000000300067308 */ /* 0x000e620000001000 */
[----:B0----5:R-:W-:Y:S01]  /*4470*/  FMUL.FTZ R16, R7, R26 ;  /* 0x0000001a07107220 */ /* 0x021fe20000410000 */
[----:B-1----:R-:W-:Y:S01]  /*4480*/  FMUL.FTZ R17, R6, R27 ;  /* 0x0000001b06117220 */ /* 0x002fe20000410000 */
[----:B------:R-:W-:Y:S06]  /*4490*/  BRA `(.L_x_5566) ;  /* 0x0000000000207947 */ /* 0x000fec0003800000 */
.L_x_5567:
[----:B------:R-:W0:Y:S02]  /*44a0*/  MUFU.RCP R3, R7 ;  /* 0x0000000700037308 */ /* 0x000e240000001000 */
[----:B0-----:R-:W-:-:S04]  /*44b0*/  FMUL.FTZ R0, R3, R6 ;  /* 0x0000000603007220 */ /* 0x001fc80000410000 */
[C---:B------:R-:W-:Y:S01]  /*44c0*/  FFMA.FTZ R6, R0.reuse, R6, R7 ;  /* 0x0000000600067223 */ /* 0x040fe20000010007 */
[C---:B-----5:R-:W-:Y:S01]  /*44d0*/  FFMA.FTZ R16, R0.reuse, R26, R27 ;  /* 0x0000001a00107223 */ /* 0x060fe2000001001b */
[----:B------:R-:W-:-:S04]  /*44e0*/  FFMA.FTZ R17, R0, R27, -R26 ;  /* 0x0000001b00117223 */ /* 0x000fc8000001081a */
[----:B------:R-:W0:Y:S02]  /*44f0*/  MUFU.RCP R6, R6 ;  /* 0x0000000600067308 */ /* 0x000e240000001000 */
[C---:B0-----:R-:W-:Y:S01]  /*4500*/  FMUL.FTZ R16, R6.reuse, R16 ;  /* 0x0000001006107220 */ /* 0x041fe20000410000 */
[----:B------:R-:W-:-:S07]  /*4510*/  FMUL.FTZ R17, R6, R17 ;  /* 0x0000001106117220 */ /* 0x000fce0000410000 */
.L_x_5566:
[----:B------:R-:W-:Y:S05]  /*4520*/  BSYNC B0 ;  /* 0x0000000000007941 */ /* 0x000fea0003800000 */
.L_x_5565:
[----:B------:R-:W-:Y:S01]  /*4530*/  VIADD R3, R29, 0x100 ;  /* 0x000001001d037836 */ /* 0x000fe20000000000 */
[----:B------:R-:W-:Y:S01]  /*4540*/  BSSY B0, `(.L_x_5569) ;  /* 0x0000023000007945 */ /* 0x000fe20003800000 */
[----:B-----5:R-:W-:Y:S01]  /*4550*/  IMAD.MOV.U32 R27, RZ, RZ, RZ ;  /* 0x000000ffff1b7224 */ /* 0x020fe200078e00ff */
[----:B---3--:R-:W-:Y:S02]  /*4560*/  CS2R R24, SRZ ;  /* 0x0000000000187805 */ /* 0x008fe4000001ff00 */
        /* <DEDUP_REMOVED lines=19> */
.L_x_5572:
[----:B------:R-:W0:Y:S08]  /*46a0*/  MUFU.RCP R7, R0 ;  /* 0x0000000000077308 */ /* 0x000e300000001000 */
[----:B------:R-:W1:Y:S01]  /*46b0*/  MUFU.RCP R6, R3 ;  /* 0x0000000300067308 */ /* 0x000e620000001000 */
[----:B0-----:R-:W-:Y:S01]  /*46c0*/  FMUL.FTZ R24, R7, R22 ;  /* 0x0000001607187220 */ /* 0x001fe20000410000 */
[----:B-1----:R-:W-:Y:S01]  /*46d0*/  FMUL.FTZ R25, R6, R23 ;  /* 0x0000001706197220 */ /* 0x002fe20000410000 */
[----:B------:R-:W-:Y:S06]  /*46e0*/  BRA `(.L_x_5570) ;  /* 0x0000000000207947 */ /* 0x000fec0003800000 */
.L_x_5571:
[----:B------:R-:W0:Y:S02]  /*46f0*/  MUFU.RCP R3, R7 ;  /* 0x0000000700037308 */ /* 0x000e240000001000 */
[----:B0-----:R-:W-:-:S04]  /*4700*/  FMUL.FTZ R0, R3, R6 ;  /* 0x0000000603007220 */ /* 0x001fc80000410000 */
[C---:B------:R-:W-:Y:S01]  /*4710*/  FFMA.FTZ R6, R0.reuse, R6, R7 ;  /* 0x0000000600067223 */ /* 0x040fe20000010007 */
[C---:B------:R-:W-:Y:S01]  /*4720*/  FFMA.FTZ R24, R0.reuse, R22, R23 ;  /* 0x0000001600187223 */ /* 0x040fe20000010017 */
[----:B------:R-:W-:Y:S02]  /*4730*/  FFMA.FTZ R22, R0, R23, -R22 ;  /* 0x0000001700167223 */ /* 0x000fe40000010816 */
[----:B------:R-:W0:Y:S02]  /*4740*/  MUFU.RCP R25, R6 ;  /* 0x0000000600197308 */ /* 0x000e240000001000 */
[C---:B0-----:R-:W-:Y:S01]  /*4750*/  FMUL.FTZ R24, R25.reuse, R24 ;  /* 0x0000001819187220 */ /* 0x041fe20000410000 */
[----:B------:R-:W-:-:S07]  /*4760*/  FMUL.FTZ R25, R25, R22 ;  /* 0x0000001619197220 */ /* 0x000fce0000410000 */
.L_x_5570:
[----:B------:R-:W-:Y:S05]  /*4770*/  BSYNC B0 ;  /* 0x0000000000007941 */ /* 0x000fea0003800000 */
.L_x_5569:
        /* <DEDUP_REMOVED lines=22> */
.L_x_5576:
[----:B------:R-:W0:Y:S08]  /*48e0*/  MUFU.RCP R7, R0 ;  /* 0x0000000000077308 */ /* 0x000e300000001000 */
[----:B------:R-:W1:Y:S01]  /*48f0*/  MUFU.RCP R6, R3 ;  /* 0x0000000300067308 */ /* 0x000e620000001000 */
[----:B0-----:R-:W-:Y:S01]  /*4900*/  FMUL.FTZ R26, R7, R18 ;  /* 0x00000012071a7220 */ /* 0x001fe20000410000 */
[----:B-1----:R-:W-:Y:S01]  /*4910*/  FMUL.FTZ R27, R6, R19 ;  /* 0x00000013061b7220 */ /* 0x002fe20000410000 */
[----:B------:R-:W-:Y:S06]  /*4920*/  BRA `(.L_x_5574) ;  /* 0x0000000000207947 */ /* 0x000fec0003800000 */
.L_x_5575:
        /* <DEDUP_REMOVED lines=8> */
.L_x_5574:
[----:B------:R-:W-:Y:S05]  /*49b0*/  BSYNC B0 ;  /* 0x0000000000007941 */ /* 0x000fea0003800000 */
.L_x_5573:
[----:B------:R-:W0:Y:S01]  /*49c0*/  LDC.U8 R18, c[0x0][0x244] ;  /* 0x00009100ff127b82 */ /* 0x000e220000000000 */
[----:B------:R-:W-:Y:S04]  /*49d0*/  BSSY B6, `(.L_x_5577) ;  /* 0x0000102000067945 */ /* 0x000fe80003800000 */
[----:B------:R-:W-:Y:S05]  /*49e0*/  @P0 BRA `(.L_x_5578) ;  /* 0x0000001000000947 */ /* 0x000fea0003800000 */
[----:B------:R-:W1:Y:S01]  /*49f0*/  LDC.64 R8, c[0x0][0x228] ;  /* 0x00008a00ff087b82 */ /* 0x000e620000000a00 */
[----:B------:R-:W-:Y:S01]  /*4a00*/  IMAD R0, R2, 0x200, R29 ;  /* 0x0000020002007824 */ /* 0x000fe200078e021d */
[----:B0-----:R-:W-:Y:S01]  /*4a10*/  PRMT R6, R18, 0x9910, RZ ;  /* 0x0000991012067816 */ /* 0x001fe200000000ff */
        /* <DEDUP_REMOVED lines=16> */
[----:B------:R-:W-:Y:S01]  /*4b20*/  VIADD R29, R29, 0x80 ;  /* 0x000000801d1d7836 */ /* 0x000fe20000000000 */
[----:B0-----:R0:W-:Y:S01]  /*4b30*/  STG.E.U8 desc[UR36][R8.64], R3 ;  /* 0x0000000308007986 */ /* 0x0011e2000c101124 */
[----:B------:R-:W-:Y:S05]  /*4b40*/  BRA `(.L_x_5578) ;  /* 0x0000000c00a87947 */ /* 0x000fea0003800000 */
.L_x_5582:
[----:B------:R-:W0:Y:S01]  /*4b50*/  F2I.S64.TRUNC R4, R4 ;  /* 0x0000000400047311 */ /* 0x000e22000020d900 */
[----:B------:R-:W-:Y:S02]  /*4b60*/  VIADD R29, R29, 0x80 ;  /* 0x000000801d1d7836 */ /* 0x000fe40000000000 */
[----:B0-----:R-:W-:-:S05]  /*4b70*/  IMAD.MOV.U32 R3, RZ, RZ, R4 ;  /* 0x000000ffff037224 */ /* 0x001fca00078e0004 */
[----:B------:R4:W-:Y:S01]  /*4b80*/  STG.E.U8 desc[UR36][R8.64], R3 ;  /* 0x0000000308007986 */ /* 0x0009e2000c101124 */
[----:B------:R-:W-:Y:S05]  /*4b90*/  BRA `(.L_x_5578) ;  /* 0x0000000c00947947 */ /* 0x000fea0003800000 */
.L_x_5581:
[----:B------:R-:W-:-:S13]  /*4ba0*/  ISETP.NE.AND P0, PT, R0, 0x2, PT ;  /* 0x000000020000780c */ /* 0x000fda0003f05270 */
[----:B------:R-:W-:Y:S05]  /*4bb0*/  @!P0 BRA `(.L_x_5584) ;  /* 0x0000000000308947 */ /* 0x000fea0003800000 */
[----:B------:R-:W-:-:S13]  /*4bc0*/  ISETP.NE.AND P0, PT, R0, 0x3, PT ;  /* 0x000000030000780c */ /* 0x000fda0003f05270 */
[----:B------:R-:W-:Y:S05]  /*4bd0*/  @!P0 BRA `(.L_x_5585) ;  /* 0x0000000000188947 */ /* 0x000fea0003800000 */
[----:B------:R-:W-:-:S13]  /*4be0*/  ISETP.NE.AND P0, PT, R0, 0x4, PT ;  /* 0x000000040000780c */ /* 0x000fda0003f05270 */
[----:B------:R-:W-:Y:S05]  /*4bf0*/  @P0 BRA `(.L_x_5583) ;  /* 0x0000000c00180947 */ /* 0x000fea0003800000 */
[----:B------:R-:W0:Y:S01]  /*4c00*/  F2I.S64.TRUNC R4, R4 ;  /* 0x0000000400047311 */ /* 0x000e22000020d900 */
[----:B------:R-:W-:Y:S01]  /*4c10*/  VIADD R29, R29, 0x80 ;  /* 0x000000801d1d7836 */ /* 0x000fe20000000000 */
[----:B0-----:R2:W-:Y:S01]  /*4c20*/  STG.E.64 desc[UR36][R8.64], R4 ;  /* 0x0000000408007986 */ /* 0x0015e2000c101b24 */
[----:B------:R-:W-:Y:S05]  /*4c30*/  BRA `(.L_x_5578) ;  /* 0x0000000c006c7947 */ /* 0x000fea0003800000 */
.L_x_5585:
[----:B------:R-:W0:Y:S01]  /*4c40*/  F2I.FTZ.TRUNC.NTZ R3, R4 ;  /* 0x0000000400037305 */ /* 0x000e22000021f100 */
[----:B------:R-:W-:Y:S01]  /*4c50*/  VIADD R29, R29, 0x80 ;  /* 0x000000801d1d7836 */ /* 0x000fe20000000000 */
[----:B0-----:R3:W-:Y:S01]  /*4c60*/  STG.E desc[UR36][R8.64], R3 ;  /* 0x0000000308007986 */ /* 0x0017e2000c101924 */
[----:B------:R-:W-:Y:S05]  /*4c70*/  BRA `(.L_x_5578) ;  /* 0x0000000c005c7947 */ /* 0x000fea0003800000 */
.L_x_5584:
[----:B------:R-:W0:Y:S01]  /*4c80*/  F2I.FTZ.TRUNC.NTZ R3, R4 ;  /* 0x0000000400037305 */ /* 0x000e22000021f100 */
[----:B------:R-:W-:Y:S01]  /*4c90*/  VIADD R29, R29, 0x80 ;  /* 0x000000801d1d7836 */ /* 0x000fe20000000000 */
[----:B0-----:R1:W-:Y:S01]  /*4ca0*/  STG.E.U16 desc[UR36][R8.64], R3 ;  /* 0x0000000308007986 */ /* 0x0013e2000c101524 */
[----:B------:R-:W-:Y:S05]  /*4cb0*/  BRA `(.L_x_5578) ;  /* 0x0000000c004c7947 */ /* 0x000fea0003800000 */
.L_x_5580:
[----:B------:R-:W-:-:S13]  /*4cc0*/  ISETP.GT.AND P0, PT, R0, 0x6, PT ;  /* 0x000000060000780c */ /* 0x000fda0003f04270 */
[----:B------:R-:W-:Y:S05]  /*4cd0*/  @P0 BRA `(.L_x_5586) ;  /* 0x00000000002c0947 */ /* 0x000fea0003800000 */
[----:B------:R-:W-:-:S13]  /*4ce0*/  ISETP.NE.AND P0, PT, R0, 0x5, PT ;  /* 0x000000050000780c */ /* 0x000fda0003f05270 */
[----:B------:R-:W-:Y:S05]  /*4cf0*/  @!P0 BRA `(.L_x_5587) ;  /* 0x0000000000148947 */ /* 0x000fea0003800000 */
[----:B------:R-:W-:-:S13]  /*4d00*/  ISETP.NE.AND P0, PT, R0, 0x6, PT ;  /* 0x000000060000780c */ /* 0x000fda0003f05270 */
[----:B------:R-:W-:Y:S05]  /*4d10*/  @P0 BRA `(.L_x_5583) ;  /* 0x0000000800d00947 */ /* 0x000fea0003800000 */
[----:B------:R0:W-:Y:S01]  /*4d20*/  STG.E desc[UR36][R8.64], R4 ;  /* 0x0000000408007986 */ /* 0x0001e2000c101924 */
[----:B------:R-:W-:Y:S01]  /*4d30*/  VIADD R29, R29, 0x80 ;  /* 0x000000801d1d7836 */ /* 0x000fe20000000000 */
[----:B------:R-:W-:Y:S06]  /*4d40*/  BRA `(.L_x_5578) ;  /* 0x0000000c00287947 */ /* 0x000fec0003800000 */
.L_x_5587:
[----:B------:R-:W-:Y:S01]  /*4d50*/  F2FP.F16.F32.PACK_AB R4, RZ, R4 ;  /* 0x00000004ff04723e */ /* 0x000fe200000000ff */
[----:B------:R-:W-:-:S04]  /*4d60*/  VIADD R29, R29, 0x80 ;  /* 0x000000801d1d7836 */ /* 0x000fc80000000000 */
[----:B------:R0:W-:Y:S01]  /*4d70*/  STG.E.U16 desc[UR36][R8.64], R4 ;  /* 0x0000000408007986 */ /* 0x0001e2000c101524 */
[----:B------:R-:W-:Y:S05]  /*4d80*/  BRA `(.L_x_5578) ;  /* 0x0000000c00187947 */ /* 0x000fea0003800000 */
.L_x_5586:
[----:B------:R-:W-:-:S13]  /*4d90*/  ISETP.NE.AND P0, PT, R0, 0x7, PT ;  /* 0x000000070000780c */ /* 0x000fda0003f05270 */
[----:B------:R-:W-:Y:S05]  /*4da0*/  @!P0 BRA `(.L_x_5588) ;  /* 0x00000000002c8947 */ /* 0x000fea0003800000 */
[----:B------:R-:W-:-:S13]  /*4db0*/  ISETP.NE.AND P0, PT, R0, 0x8, PT ;  /* 0x000000080000780c */ /* 0x000fda0003f05270 */
[----:B------:R-:W-:Y:S05]  /*4dc0*/  @!P0 BRA `(.L_x_5589) ;  /* 0x0000000000148947 */ /* 0x000fea0003800000 */
[----:B------:R-:W-:-:S13]  /*4dd0*/  ISETP.NE.AND P0, PT, R0, 0x9, PT ;  /* 0x000000090000780c */ /* 0x000fda0003f05270 */
[----:B------:R-:W-:Y:S05]  /*4de0*/  @P0 BRA `(.L_x_5583) ;  /* 0x00000008009c0947 */ /* 0x000fea0003800000 */
[----:B------:R0:W-:Y:S01]  /*4df0*/  STG.E.64 desc[UR36][R8.64], R4 ;  /* 0x0000000408007986 */ /* 0x0001e2000c101b24 */
[----:B------:R-:W-:Y:S01]  /*4e00*/  VIADD R29, R29, 0x80 ;  /* 0x000000801d1d7836 */ /* 0x000fe20000000000 */
[----:B------:R-:W-:Y:S06]  /*4e10*/  BRA `(.L_x_5578) ;  /* 0x0000000800f47947 */ /* 0x000fec0003800000 */
.L_x_5589:
[----:B------:R-:W-:Y:S01]  /*4e20*/  F2FP.F16.F32.PACK_AB R5, R5, R4 ;  /* 0x000000040505723e */ /* 0x000fe200000000ff */
[----:B------:R-:W-:-:S04]  /*4e30*/  VIADD R29, R29, 0x80 ;  /* 0x000000801d1d7836 */ /* 0x000fc80000000000 */
[----:B------:R0:W-:Y:S01]  /*4e40*/  STG.E desc[UR36][R8.64], R5 ;  /* 0x0000000508007986 */ /* 0x0001e2000c101924 */
[----:B------:R-:W-:Y:S05]  /*4e50*/  BRA `(.L_x_5578) ;  /* 0x0000000800e47947 */ /* 0x000fea0003800000 */
.L_x_5588:
[----:B------:R-:W-:Y:S01]  /*4e60*/  FMUL.FTZ R4, R4, 1 ;  /* 0x3f80000004047820 */ /* 0x000fe20000410000 */
[----:B------:R-:W-:-:S05]  /*4e70*/  VIADD R29, R29, 0x80 ;  /* 0x000000801d1d7836 */ /* 0x000fca0000000000 */
[----:B------:R-:W0:Y:S02]  /*4e80*/  F2F.F64.F32 R4, R4 ;  /* 0x0000000400047310 */ /* 0x000e240000201800 */
[----:B0-----:R0:W-:Y:S01]  /*4e90*/  STG.E.64 desc[UR36][R8.64], R4 ;  /* 0x0000000408007986 */ /* 0x0011e2000c101b24 */
[----:B------:R-:W-:Y:S05]  /*4ea0*/  BRA `(.L_x_5578) ;  /* 0x0000000800d07947 */ /* 0x000fea0003800000 */
.L_x_5579:
        /* <DEDUP_REMOVED lines=9> */
[----:B------:R-:W-:Y:S01]  /*4f40*/  VIADD R29, R29, 0x80 ;  /* 0x000000801d1d7836 */ /* 0x000fe20000000000 */
[----:B------:R-:W-:-:S04]  /*4f50*/  FSETP.NEU.FTZ.AND P1, PT, R5, RZ, PT ;  /* 0x000000ff0500720b */ /* 0x000fc80003f3d000 */
[----:B------:R-:W-:-:S04]  /*4f60*/  PLOP3.LUT P0, PT, P0, P1, PT, 0xa8, 0x0 ;  /* 0x000000000000781c */ /* 0x000fc80000703570 */
[----:B------:R-:W-:-:S05]  /*4f70*/  SEL R3, RZ, 0x1, !P0 ;  /* 0x00000001ff037807 */ /* 0x000fca0004000000 */
[----:B------:R0:W-:Y:S01]  /*4f80*/  STG.E.U8 desc[UR36][R8.64], R3 ;  /* 0x0000000308007986 */ /* 0x0001e2000c101124 */
[----:B------:R-:W-:Y:S05]  /*4f90*/  BRA `(.L_x_5578) ;  /* 0x0000000800947947 */ /* 0x000fea0003800000 */
.L_x_5592:
[----:B------:R-:W-:Y:S01]  /*4fa0*/  FMUL.FTZ R6, R5, 1 ;  /* 0x3f80000005067820 */ /* 0x000fe20000410000 */
[----:B------:R-:W-:Y:S01]  /*4fb0*/  FMUL.FTZ R4, R4, 1 ;  /* 0x3f80000004047820 */ /* 0x000fe20000410000 */
[----:B------:R-:W-:-:S04]  /*4fc0*/  VIADD R29, R29, 0x80 ;  /* 0x000000801d1d7836 */ /* 0x000fc80000000000 */
[----:B------:R-:W-:Y:S08]  /*4fd0*/  F2F.F64.F32 R6, R6 ;  /* 0x0000000600067310 */ /* 0x000ff00000201800 */
[----:B------:R-:W0:Y:S02]  /*4fe0*/  F2F.F64.F32 R4, R4 ;  /* 0x0000000400047310 */ /* 0x000e240000201800 */
[----:B0-----:R0:W-:Y:S01]  /*4ff0*/  STG.E.128 desc[UR36][R8.64], R4 ;  /* 0x0000000408007986 */ /* 0x0011e2000c101d24 */
[----:B------:R-:W-:Y:S05]  /*5000*/  BRA `(.L_x_5578) ;  /* 0x0000000800787947 */ /* 0x000fea0003800000 */
.L_x_5591:
        /* <DEDUP_REMOVED lines=20> */
.L_x_5596:
[----:B------:R-:W-:Y:S05]  /*5150*/  BSYNC B0 ;  /* 0x0000000000007941 */ /* 0x000fea0003800000 */
.L_x_5595:
[----:B------:R-:W-:Y:S01]  /*5160*/  LOP3.LUT R5, R0, R5, RZ, 0xfc, !PT ;  /* 0x0000000500057212 */ /* 0x000fe200078efcff */
[----:B------:R-:W-:-:S04]  /*5170*/  VIADD R29, R29, 0x80 ;  /* 0x000000801d1d7836 */ /* 0x000fc80000000000 */
[----:B------:R0:W-:Y:S01]  /*5180*/  STG.E.U8 desc[UR36][R8.64], R5 ;  /* 0x0000000508007986 */ /* 0x0001e2000c101124 */
[----:B------:R-:W-:Y:S05]  /*5190*/  BRA `(.L_x_5578) ;  /* 0x0000000800147947 */ /* 0x000fea0003800000 */
.L_x_5594:
        /* <DEDUP_REMOVED lines=12> */
.L_x_5598:
[----:B------:R-:W-:Y:S01]  /*5260*/  IMAD.MOV.U32 R0, RZ, RZ, 0x7f ;  /* 0x0000007fff007424 */ /* 0x000fe200078e00ff */
[----:B------:R-:W-:-:S04]  /*5270*/  ISETP.GT.U32.AND P0, PT, R5, 0x7f800000, PT ;  /* 0x7f8000000500780c */ /* 0x000fc80003f04070 */
[----:B------:R-:W-:-:S09]  /*5280*/  SEL R0, R0, 0x7c, P0 ;  /* 0x0000007c00007807 */ /* 0x000fd20000000000 */
.L_x_5599:
[----:B------:R-:W-:Y:S05]  /*5290*/  BSYNC B0 ;  /* 0x0000000000007941 */ /* 0x000fea0003800000 */
.L_x_5597:
[----:B------:R-:W-:Y:S01]  /*52a0*/  LOP3.LUT R4, R4, 0x80000000, RZ, 0xc0, !PT ;  /* 0x8000000004047812 */ /* 0x000fe200078ec0ff */
[----:B------:R-:W-:-:S03]  /*52b0*/  VIADD R29, R29, 0x80 ;  /* 0x000000801d1d7836 */ /* 0x000fc60000000000 */
[----:B------:R-:W-:-:S04]  /*52c0*/  SHF.R.U32.HI R3, RZ, 0x18, R4 ;  /* 0x00000018ff037819 */ /* 0x000fc80000011604 */
[----:B------:R-:W-:-:S05]  /*52d0*/  LOP3.LUT R3, R0, R3, RZ, 0xfc, !PT ;  /* 0x0000000300037212 */ /* 0x000fca00078efcff */
[----:B------:R0:W-:Y:S01]  /*52e0*/  STG.E.U8 desc[UR36][R8.64], R3 ;  /* 0x0000000308007986 */ /* 0x0001e2000c101124 */
[----:B------:R-:W-:Y:S05]  /*52f0*/  BRA `(.L_x_5578) ;  /* 0x0000000400bc7947 */ /* 0x000fea0003800000 */
.L_x_5593:
[----:B------:R-:W-:Y:S01]  /*5300*/  F2FP.BF16.F32.PACK_AB R4, RZ, R4 ;  /* 0x00000004ff04723e */ /* 0x000fe200000010ff */
[----:B------:R-:W-:-:S04]  /*5310*/  VIADD R29, R29, 0x80 ;  /* 0x000000801d1d7836 */ /* 0x000fc80000000000 */
[----:B------:R0:W-:Y:S01]  /*5320*/  STG.E.U16 desc[UR36][R8.64], R4 ;  /* 0x0000000408007986 */ /* 0x0001e2000c101524 */
[----:B------:R-:W-:Y:S05]  /*5330*/  BRA `(.L_x_5578) ;  /* 0x0000000400ac7947 */ /* 0x000fea0003800000 */
.L_x_5590:
        /* <DEDUP_REMOVED lines=9> */
[----:B------:R-:W-:Y:S01]  /*53d0*/  VIADD R29, R29, 0x80 ;  /* 0x000000801d1d7836 */ /* 0x000fe20000000000 */
[----:B0-----:R0:W-:Y:S01]  /*53e0*/  STG.E.U16 desc[UR36][R8.64], R3 ;  /* 0x0000000308007986 */ /* 0x0011e2000c101524 */
[----:B------:R-:W-:Y:S05]  /*53f0*/  BRA `(.L_x_5578) ;  /* 0x00000004007c7947 */ /* 0x000fea0003800000 */
.L_x_5602:
        /* <DEDUP_REMOVED lines=16> */
.L_x_5605:
[----:B------:R-:W-:-:S04]  /*5500*/  LOP3.LUT R4, R4, 0x80000000, RZ, 0xc0, !PT ;  /* 0x8000000004047812 */ /* 0x000fc800078ec0ff */
[----:B------:R-:W-:-:S04]  /*5510*/  SHF.R.U32.HI R4, RZ, 0x18, R4 ;  /* 0x00000018ff047819 */ /* 0x000fc80000011604 */
[----:B------:R-:W-:-:S04]  /*5520*/  LOP3.LUT R3, R3, R4, RZ, 0xfc, !PT ;  /* 0x0000000403037212 */ /* 0x000fc800078efcff */
[----:B------:R-:W-:-:S07]  /*5530*/  PRMT R0, R3, 0x7610, R0 ;  /* 0x0000761003007816 */ /* 0x000fce0000000000 */
.L_x_5604:
[----:B------:R-:W-:Y:S05]  /*5540*/  BSYNC B0 ;  /* 0x0000000000007941 */ /* 0x000fea0003800000 */
.L_x_5603:
[----:B------:R0:W-:Y:S01]  /*5550*/  STG.E.U8 desc[UR36][R8.64], R0 ;  /* 0x0000000008007986 */ /* 0x0001e2000c101124 */
[----:B------:R-:W-:Y:S01]  /*5560*/  VIADD R29, R29, 0x80 ;  /* 0x000000801d1d7836 */ /* 0x000fe20000000000 */
[----:B------:R-:W-:Y:S06]  /*5570*/  BRA `(.L_x_5578) ;  /* 0x00000004001c7947 */ /* 0x000fec0003800000 */
.L_x_5601:
        /* <DEDUP_REMOVED lines=16> */
.L_x_5608:
[----:B------:R-:W-:-:S04]  /*5680*/  LOP3.LUT R4, R4, 0x80000000, RZ, 0xc0, !PT ;  /* 0x8000000004047812 */ /* 0x000fc800078ec0ff */
[----:B------:R-:W-:-:S04]  /*5690*/  SHF.R.U32.HI R4, RZ, 0x18, R4 ;  /* 0x00000018ff047819 */ /* 0x000fc80000011604 */
[----:B------:R-:W-:-:S04]  /*56a0*/  LOP3.LUT R3, R3, R4, RZ, 0xfc, !PT ;  /* 0x0000000403037212 */ /* 0x000fc800078efcff */
[----:B------:R-:W-:-:S07]  /*56b0*/  PRMT R0, R3, 0x7610, R0 ;  /* 0x0000761003007816 */ /* 0x000fce0000000000 */
.L_x_5607:
[----:B------:R-:W-:Y:S05]  /*56c0*/  BSYNC B0 ;  /* 0x0000000000007941 */ /* 0x000fea0003800000 */
.L_x_5606:
[----:B------:R0:W-:Y:S01]  /*56d0*/  STG.E.U8 desc[UR36][R8.64], R0 ;  /* 0x0000000008007986 */ /* 0x0001e2000c101124 */
[----:B------:R-:W-:Y:S01]  /*56e0*/  VIADD R29, R29, 0x80 ;  /* 0x000000801d1d7836 */ /* 0x000fe20000000000 */
[----:B------:R-:W-:Y:S06]  /*56f0*/  BRA `(.L_x_5578) ;  /* 0x0000000000bc7947 */ /* 0x000fec0003800000 */
.L_x_5600:
[----:B------:R-:W-:-:S13]  /*5700*/  ISETP.NE.AND P0, PT, R0, 0x1c, PT ;  /* 0x0000001c0000780c */ /* 0x000fda0003f05270 */
[----:B------:R-:W-:Y:S05]  /*5710*/  @!P0 BRA `(.L_x_5609) ;  /* 0x0000000000a88947 */ /* 0x000fea0003800000 */
[----:B------:R-:W-:-:S13]  /*5720*/  ISETP.NE.AND P0, PT, R0, 0x1d, PT ;  /* 0x0000001d0000780c */ /* 0x000fda0003f05270 */
[----:B------:R-:W-:Y:S05]  /*5730*/  @!P0 BRA `(.L_x_5610) ;  /* 0x0000000000908947 */ /* 0x000fea0003800000 */
[----:B------:R-:W-:-:S13]  /*5740*/  ISETP.NE.AND P0, PT, R0, 0x2c, PT ;  /* 0x0000002c0000780c */ /* 0x000fda0003f05270 */
[----:B------:R-:W-:Y:S05]  /*5750*/  @P0 BRA `(.L_x_5583) ;  /* 0x0000000000400947 */ /* 0x000fea0003800000 */
[----:B------:R-:W-:Y:S01]  /*5760*/  SHF.R.U32.HI R5, RZ, 0x17, R4 ;  /* 0x00000017ff057819 */ /* 0x000fe20000011604 */
[----:B------:R-:W-:-:S03]  /*5770*/  VIADD R29, R29, 0x80 ;  /* 0x000000801d1d7836 */ /* 0x000fc60000000000 */
        /* <DEDUP_REMOVED lines=14> */
.L_x_5583:
        /* <DEDUP_REMOVED lines=16> */
.L_x_5611:
[----:B------:R-:W-:Y:S01]  /*5960*/  VIADD R29, R29, 0x80 ;  /* 0x000000801d1d7836 */ /* 0x000fe20000000000 */
[----:B------:R-:W-:Y:S06]  /*5970*/  BRA `(.L_x_5578) ;  /* 0x00000000001c7947 */ /* 0x000fec0003800000 */
.L_x_5610:
[----:B------:R-:W0:Y:S01]  /*5980*/  F2I.U64.TRUNC R4, R4 ;  /* 0x0000000400047311 */ /* 0x000e22000020d800 */
[----:B------:R-:W-:Y:S01]  /*5990*/  VIADD R29, R29, 0x80 ;  /* 0x000000801d1d7836 */ /* 0x000fe20000000000 */
[----:B0-----:R0:W-:Y:S01]  /*59a0*/  STG.E.64 desc[UR36][R8.64], R4 ;  /* 0x0000000408007986 */ /* 0x0011e2000c101b24 */
[----:B------:R-:W-:Y:S05]  /*59b0*/  BRA `(.L_x_5578) ;  /* 0x00000000000c7947 */ /* 0x000fea0003800000 */
.L_x_5609:
[----:B------:R-:W0:Y:S01]  /*59c0*/  F2I.FTZ.U32.TRUNC.NTZ R3, R4 ;  /* 0x0000000400037305 */ /* 0x000e22000021f000 */
[----:B------:R-:W-:Y:S01]  /*59d0*/  VIADD R29, R29, 0x80 ;  /* 0x000000801d1d7836 */ /* 0x000fe20000000000 */
[----:B0-----:R0:W-:Y:S06]  /*59e0*/  STG.E desc[UR36][R8.64], R3 ;  /* 0x0000000308007986 */ /* 0x0011ec000c101924 */
.L_x_5578:
[----:B------:R-:W-:Y:S05]  /*59f0*/  BSYNC B6 ;  /* 0x0000000000067941 */ /* 0x000fea0003800000 */
.L_x_5577:
        /* <DEDUP_REMOVED lines=24> */
.L_x_5617:
[----:B------:R-:W0:Y:S02]  /*5b80*/  F2I.S64.TRUNC R16, R16 ;  /* 0x0000001000107311 */ /* 0x000e24000020d900 */
[----:B0-----:R-:W-:-:S05]  /*5b90*/  IMAD.MOV.U32 R3, RZ, RZ, R16 ;  /* 0x000000ffff037224 */ /* 0x001fca00078e0010 */
[----:B------:R3:W-:Y:S01]  /*5ba0*/  STG.E.U8 desc[UR36][R8.64], R3 ;  /* 0x0000000308007986 */ /* 0x0007e2000c101124 */
[----:B------:R-:W-:Y:S05]  /*5bb0*/  BRA `(.L_x_5619) ;  /* 0x0000000c00447947 */ /* 0x000fea0003800000 */
.L_x_5616:
        /* <DEDUP_REMOVED lines=9> */
.L_x_5621:
[----:B------:R-:W0:Y:S02]  /*5c50*/  F2I.FTZ.TRUNC.NTZ R3, R16 ;  /* 0x0000001000037305 */ /* 0x000e24000021f100 */
[----:B0-----:R2:W-:Y:S01]  /*5c60*/  STG.E desc[UR36][R8.64], R3 ;  /* 0x0000000308007986 */ /* 0x0015e2000c101924 */
[----:B------:R-:W-:Y:S05]  /*5c70*/  BRA `(.L_x_5619) ;  /* 0x0000000c00147947 */ /* 0x000fea0003800000 */
.L_x_5620:
[----:B------:R-:W0:Y:S02]  /*5c80*/  F2I.FTZ.TRUNC.NTZ R3, R16 ;  /* 0x0000001000037305 */ /* 0x000e24000021f100 */
[----:B0-----:R0:W-:Y:S01]  /*5c90*/  STG.E.U16 desc[UR36][R8.64], R3 ;  /* 0x0000000308007986 */ /* 0x0011e2000c101524 */
[----:B------:R-:W-:Y:S05]  /*5ca0*/  BRA `(.L_x_5619) ;  /* 0x0000000c00087947 */ /* 0x000fea0003800000 */
.L_x_5615:
        /* <DEDUP_REMOVED lines=8> */
.L_x_5623:
[----:B------:R-:W-:-:S05]  /*5d30*/  F2FP.F16.F32.PACK_AB R16, RZ, R16 ;  /* 0x00000010ff10723e */ /* 0x000fca00000000ff */
[----:B------:R0:W-:Y:S01]  /*5d40*/  STG.E.U16 desc[UR36][R8.64], R16 ;  /* 0x0000001008007986 */ /* 0x0001e2000c101524 */
[----:B------:R-:W-:Y:S05]  /*5d50*/  BRA `(.L_x_5619) ;  /* 0x0000000800dc7947 */ /* 0x000fea0003800000 */
.L_x_5622:
        /* <DEDUP_REMOVED lines=8> */
.L_x_5625:
[----:B------:R-:W-:-:S05]  /*5de0*/  F2FP.F16.F32.PACK_AB R17, R17, R16 ;  /* 0x000000101111723e */ /* 0x000fca00000000ff */
[----:B------:R0:W-:Y:S01]  /*5df0*/  STG.E desc[UR36][R8.64], R17 ;  /* 0x0000001108007986 */ /* 0x0001e2000c101924 */
[----:B------:R-:W-:Y:S05]  /*5e00*/  BRA `(.L_x_5619) ;  /* 0x0000000800b07947 */ /* 0x000fea0003800000 */
.L_x_5624:
[----:B------:R-:W-:-:S06]  /*5e10*/  FMUL.FTZ R4, R16, 1 ;  /* 0x3f80000010047820 */ /* 0x000fcc0000410000 */
[----:B------:R-:W0:Y:S02]  /*5e20*/  F2F.F64.F32 R4, R4 ;  /* 0x0000000400047310 */ /* 0x000e240000201800 */
[----:B0-----:R0:W-:Y:S01]  /*5e30*/  STG.E.64 desc[UR36][R8.64], R4 ;  /* 0x0000000408007986 */ /* 0x0011e2000c101b24 */
[----:B------:R-:W-:Y:S05]  /*5e40*/  BRA `(.L_x_5619) ;  /* 0x0000000800a07947 */ /* 0x000fea0003800000 */
.L_x_5614:
        /* <DEDUP_REMOVED lines=14> */
.L_x_5628:
[----:B------:R-:W-:Y:S01]  /*5f30*/  FMUL.FTZ R6, R17, 1 ;  /* 0x3f80000011067820 */ /* 0x000fe20000410000 */
[----:B------:R-:W-:-:S05]  /*5f40*/  FMUL.FTZ R4, R16, 1 ;  /* 0x3f80000010047820 */ /* 0x000fca0000410000 */
[----:B------:R-:W-:Y:S08]  /*5f50*/  F2F.F64.F32 R6, R6 ;  /* 0x0000000600067310 */ /* 0x000ff00000201800 */
[----:B------:R-:W0:Y:S02]  /*5f60*/  F2F.F64.F32 R4, R4 ;  /* 0x0000000400047310 */ /* 0x000e240000201800 */
[----:B0-----:R0:W-:Y:S01]  /*5f70*/  STG.E.128 desc[UR36][R8.64], R4 ;  /* 0x0000000408007986 */ /* 0x0011e2000c101d24 */
[----:B------:R-:W-:Y:S05]  /*5f80*/  BRA `(.L_x_5619) ;  /* 0x0000000800507947 */ /* 0x000fea0003800000 */
.L_x_5627:
        /* <DEDUP_REMOVED lines=20> */
.L_x_5632:
[----:B------:R-:W-:Y:S05]  /*60d0*/  BSYNC B0 ;  /* 0x0000000000007941 */ /* 0x000fea0003800000 */
.L_x_5631:
[----:B------:R-:W-:-:S05]  /*60e0*/  LOP3.LUT R5, R0, R5, RZ, 0xfc, !PT ;  /* 0x0000000500057212 */ /* 0x000fca00078efcff */
[----:B------:R0:W-:Y:S01]  /*60f0*/  STG.E.U8 desc[UR36][R8.64], R5 ;  /* 0x0000000508007986 */ /* 0x0001e2000c101124 */
[----:B------:R-:W-:Y:S05]  /*6100*/  BRA `(.L_x_5619) ;  /* 0x0000000400f07947 */ /* 0x000fea0003800000 */
.L_x_5630:
        /* <DEDUP_REMOVED lines=12> */
.L_x_5634:
[----:B------:R-:W-:Y:S01]  /*61d0*/  IMAD.MOV.U32 R0, RZ, RZ, 0x7f ;  /* 0x0000007fff007424 */ /* 0x000fe200078e00ff */
[----:B------:R-:W-:-:S04]  /*61e0*/  ISETP.GT.U32.AND P0, PT, R4, 0x7f800000, PT ;  /* 0x7f8000000400780c */ /* 0x000fc80003f04070 */
[----:B------:R-:W-:-:S09]  /*61f0*/  SEL R0, R0, 0x7c, P0 ;  /* 0x0000007c00007807 */ /* 0x000fd20000000000 */
.L_x_5635:
[----:B------:R-:W-:Y:S05]  /*6200*/  BSYNC B0 ;  /* 0x0000000000007941 */ /* 0x000fea0003800000 */
.L_x_5633:
[----:B------:R-:W-:-:S04]  /*6210*/  LOP3.LUT R16, R16, 0x80000000, RZ, 0xc0, !PT ;  /* 0x8000000010107812 */ /* 0x000fc800078ec0ff */
[----:B------:R-:W-:-:S04]  /*6220*/  SHF.R.U32.HI R3, RZ, 0x18, R16 ;  /* 0x00000018ff037819 */ /* 0x000fc80000011610 */
[----:B------:R-:W-:-:S05]  /*6230*/  LOP3.LUT R3, R0, R3, RZ, 0xfc, !PT ;  /* 0x0000000300037212 */ /* 0x000fca00078efcff */
[----:B------:R0:W-:Y:S01]  /*6240*/  STG.E.U8 desc[UR36][R8.64], R3 ;  /* 0x0000000308007986 */ /* 0x0001e2000c101124 */
[----:B------:R-:W-:Y:S05]  /*6250*/  BRA `(.L_x_5619) ;  /* 0x00000004009c7947 */ /* 0x000fea0003800000 */
.L_x_5629:
[----:B------:R-:W-:-:S05]  /*6260*/  F2FP.BF16.F32.PACK_AB R16, RZ, R16 ;  /* 0x00000010ff10723e */ /* 0x000fca00000010ff */
[----:B------:R0:W-:Y:S01]  /*6270*/  STG.E.U16 desc[UR36][R8.64], R16 ;  /* 0x0000001008007986 */ /* 0x0001e2000c101524 */
[----:B------:R-:W-:Y:S05]  /*6280*/  BRA `(.L_x_5619) ;  /* 0x0000000400907947 */ /* 0x000fea0003800000 */
.L_x_5626:
        /* <DEDUP_REMOVED lines=11> */
.L_x_5638:
        /* <DEDUP_REMOVED lines=16> */
.L_x_5641:
[----:B------:R-:W-:-:S04]  /*6440*/  LOP3.LUT R16, R16, 0x80000000, RZ, 0xc0, !PT ;  /* 0x8000000010107812 */ /* 0x000fc800078ec0ff */
[----:B------:R-:W-:-:S04]  /*6450*/  SHF.R.U32.HI R3, RZ, 0x18, R16 ;  /* 0x00000018ff037819 */ /* 0x000fc80000011610 */
[----:B------:R-:W-:-:S04]  /*6460*/  LOP3.LUT R0, R0, R3, RZ, 0xfc, !PT ;  /* 0x0000000300007212 */ /* 0x000fc800078efcff */
[----:B------:R-:W-:-:S07]  /*6470*/  PRMT R4, R0, 0x7610, R4 ;  /* 0x0000761000047816 */ /* 0x000fce0000000004 */
.L_x_5640:
[----:B------:R-:W-:Y:S05]  /*6480*/  BSYNC B0 ;  /* 0x0000000000007941 */ /* 0x000fea0003800000 */
.L_x_5639:
[----:B------:R0:W-:Y:S01]  /*6490*/  STG.E.U8 desc[UR36][R8.64], R4 ;  /* 0x0000000408007986 */ /* 0x0001e2000c101124 */
[----:B------:R-:W-:Y:S05]  /*64a0*/  BRA `(.L_x_5619) ;  /* 0x0000000400087947 */ /* 0x000fea0003800000 */
.L_x_5637:
        /* <DEDUP_REMOVED lines=16> */
.L_x_5644:
[----:B------:R-:W-:-:S04]  /*65b0*/  LOP3.LUT R16, R16, 0x80000000, RZ, 0xc0, !PT ;  /* 0x8000000010107812 */ /* 0x000fc800078ec0ff */
[----:B------:R-:W-:-:S04]  /*65c0*/  SHF.R.U32.HI R3, RZ, 0x18, R16 ;  /* 0x00000018ff037819 */ /* 0x000fc80000011610 */
[----:B------:R-:W-:-:S04]  /*65d0*/  LOP3.LUT R0, R0, R3, RZ, 0xfc, !PT ;  /* 0x0000000300007212 */ /* 0x000fc800078efcff */
[----:B------:R-:W-:-:S07]  /*65e0*/  PRMT R4, R0, 0x7610, R4 ;  /* 0x0000761000047816 */ /* 0x000fce0000000004 */
.L_x_5643:
[----:B------:R-:W-:Y:S05]  /*65f0*/  BSYNC B0 ;  /* 0x0000000000007941 */ /* 0x000fea0003800000 */
.L_x_5642:
[----:B------:R0:W-:Y:S01]  /*6600*/  STG.E.U8 desc[UR36][R8.64], R4 ;  /* 0x0000000408007986 */ /* 0x0001e2000c101124 */
[----:B------:R-:W-:Y:S05]  /*6610*/  BRA `(.L_x_5619) ;  /* 0x0000000000ac7947 */ /* 0x000fea0003800000 */
.L_x_5636:
        /* <DEDUP_REMOVED lines=21> */
.L_x_5618:
        /* <DEDUP_REMOVED lines=16> */
.L_x_5647:
[----:B------:R-:W-:Y:S05]  /*6870*/  BRA `(.L_x_5619) ;  /* 0x0000000000147947 */ /* 0x000fea0003800000 */
.L_x_5646:
[----:B------:R-:W0:Y:S02]  /*6880*/  F2I.U64.TRUNC R16, R16 ;  /* 0x0000001000107311 */ /* 0x000e24000020d800 */
[----:B0-----:R0:W-:Y:S01]  /*6890*/  STG.E.64 desc[UR36][R8.64], R16 ;  /* 0x0000001008007986 */ /* 0x0011e2000c101b24 */
[----:B------:R-:W-:Y:S05]  /*68a0*/  BRA `(.L_x_5619) ;  /* 0x0000000000087947 */ /* 0x000fea0003800000 */
.L_x_5645:
[----:B------:R-:W0:Y:S02]  /*68b0*/  F2I.FTZ.U32.TRUNC.NTZ R3, R16 ;  /* 0x0000001000037305 */ /* 0x000e24000021f000 */
[----:B0-----:R0:W-:Y:S02]  /*68c0*/  STG.E desc[UR36][R8.64], R3 ;  /* 0x0000000308007986 */ /* 0x0011e4000c101924 */
.L_x_5619:
        /* <DEDUP_REMOVED lines=24> */
.L_x_5651:
[----:B------:R-:W0:Y:S02]  /*6a50*/  F2I.S64.TRUNC R24, R24 ;  /* 0x0000001800187311 */ /* 0x000e24000020d900 */
[----:B0-----:R-:W-:-:S05]  /*6a60*/  IMAD.MOV.U32 R3, RZ, RZ, R24 ;  /* 0x000000ffff037224 */ /* 0x001fca00078e0018 */
[----:B------:R0:W-:Y:S01]  /*6a70*/  STG.E.U8 desc[UR36][R8.64], R3 ;  /* 0x0000000308007986 */ /* 0x0001e2000c101124 */
[----:B------:R-:W-:Y:S05]  /*6a80*/  BRA `(.L_x_5653) ;  /* 0x0000000c00447947 */ /* 0x000fea0003800000 */
.L_x_5650:
        /* <DEDUP_REMOVED lines=9> */
.L_x_5655:
[----:B------:R-:W0:Y:S02]  /*6b20*/  F2I.FTZ.TRUNC.NTZ R3, R24 ;  /* 0x0000001800037305 */ /* 0x000e24000021f100 */
[----:B0-----:R0:W-:Y:S01]  /*6b30*/  STG.E desc[UR36][R8.64], R3 ;  /* 0x0000000308007986 */ /* 0x0011e2000c101924 */
[----:B------:R-:W-:Y:S05]  /*6b40*/  BRA `(.L_x_5653) ;  /* 0x0000000c00147947 */ /* 0x000fea0003800000 */
.L_x_5654:
[----:B------:R-:W0:Y:S02]  /*6b50*/  F2I.FTZ.TRUNC.NTZ R3, R24 ;  /* 0x0000001800037305 */ /* 0x000e24000021f100 */
[----:B0-----:R0:W-:Y:S01]  /*6b60*/  STG.E.U16 desc[UR36][R8.64], R3 ;  /* 0x0000000308007986 */ /* 0x0011e2000c101524 */
[----:B------:R-:W-:Y:S05]  /*6b70*/  BRA `(.L_x_5653) ;  /* 0x0000000c00087947 */ /* 0x000fea0003800000 */
.L_x_5649:
        /* <DEDUP_REMOVED lines=8> */
.L_x_5657:
[----:B------:R-:W-:-:S05]  /*6c00*/  F2FP.F16.F32.PACK_AB R24, RZ, R24 ;  /* 0x00000018ff18723e */ /* 0x000fca00000000ff */
[----:B------:R0:W-:Y:S01]  /*6c10*/  STG.E.U16 desc[UR36][R8.64], R24 ;  /* 0x0000001808007986 */ /* 0x0001e2000c101524 */
[----:B------:R-:W-:Y:S05]  /*6c20*/  BRA `(.L_x_5653) ;  /* 0x0000000800dc7947 */ /* 0x000fea0003800000 */
.L_x_5656:
        /* <DEDUP_REMOVED lines=8> */
.L_x_5659:
[----:B------:R-:W-:-:S05]  /*6cb0*/  F2FP.F16.F32.PACK_AB R25, R25, R24 ;  /* 0x000000181919723e */ /* 0x000fca00000000ff */
[----:B------:R0:W-:Y:S01]  /*6cc0*/  STG.E desc[UR36][R8.64], R25 ;  /* 0x0000001908007986 */ /* 0x0001e2000c101924 */
[----:B------:R-:W-:Y:S05]  /*6cd0*/  BRA `(.L_x_5653) ;  /* 0x0000000800b07947 */ /* 0x000fea0003800000 */
.L_x_5658:
[----:B------:R-:W-:-:S06]  /*6ce0*/  FMUL.FTZ R4, R24, 1 ;  /* 0x3f80000018047820 */ /* 0x000fcc0000410000 */
[----:B------:R-:W0:Y:S02]  /*6cf0*/  F2F.F64.F32 R4, R4 ;  /* 0x0000000400047310 */ /* 0x000e240000201800 */
[----:B0-----:R0:W-:Y:S01]  /*6d00*/  STG.E.64 desc[UR36][R8.64], R4 ;  /* 0x0000000408007986 */ /* 0x0011e2000c101b24 */
[----:B------:R-:W-:Y:S05]  /*6d10*/  BRA `(.L_x_5653) ;  /* 0x0000000800a07947 */ /* 0x000fea0003800000 */
.L_x_5648:
        /* <DEDUP_REMOVED lines=14> */
.L_x_5662:
[----:B------:R-:W-:Y:S01]  /*6e00*/  FMUL.FTZ R6, R25, 1 ;  /* 0x3f80000019067820 */ /* 0x000fe20000410000 */
[----:B------:R-:W-:-:S05]  /*6e10*/  FMUL.FTZ R4, R24, 1 ;  /* 0x3f80000018047820 */ /* 0x000fca0000410000 */
[----:B------:R-:W-:Y:S08]  /*6e20*/  F2F.F64.F32 R6, R6 ;  /* 0x0000000600067310 */ /* 0x000ff00000201800 */
[----:B------:R-:W0:Y:S02]  /*6e30*/  F2F.F64.F32 R4, R4 ;  /* 0x0000000400047310 */ /* 0x000e240000201800 */
[----:B0-----:R0:W-:Y:S01]  /*6e40*/  STG.E.128 desc[UR36][R8.64], R4 ;  /* 0x0000000408007986 */ /* 0x0011e2000c101d24 */
[----:B------:R-:W-:Y:S05]  /*6e50*/  BRA `(.L_x_5653) ;  /* 0x0000000800507947 */ /* 0x000fea0003800000 */
.L_x_5661:
        /* <DEDUP_REMOVED lines=20> */
.L_x_5666:
[----:B------:R-:W-:Y:S05]  /*6fa0*/  BSYNC B0 ;  /* 0x0000000000007941 */ /* 0x000fea0003800000 */
.L_x_5665:
[----:B------:R-:W-:-:S05]  /*6fb0*/  LOP3.LUT R5, R0, R5, RZ, 0xfc, !PT ;  /* 0x0000000500057212 */ /* 0x000fca00078efcff */
[----:B------:R0:W-:Y:S01]  /*6fc0*/  STG.E.U8 desc[UR36][R8.64], R5 ;  /* 0x0000000508007986 */ /* 0x0001e2000c101124 */
[----:B------:R-:W-:Y:S05]  /*6fd0*/  BRA `(.L_x_5653) ;  /* 0x0000000400f07947 */ /* 0x000fea0003800000 */
.L_x_5664:
        /* <DEDUP_REMOVED lines=12> */
.L_x_5668:
[----:B------:R-:W-:Y:S01]  /*70a0*/  IMAD.MOV.U32 R0, RZ, RZ, 0x7f ;  /* 0x0000007fff007424 */ /* 0x000fe200078e00ff */
[----:B------:R-:W-:-:S04]  /*70b0*/  ISETP.GT.U32.AND P0, PT, R4, 0x7f800000, PT ;  /* 0x7f8000000400780c */ /* 0x000fc80003f04070 */
[----:B------:R-:W-:-:S09]  /*70c0*/  SEL R0, R0, 0x7c, P0 ;  /* 0x0000007c00007807 */ /* 0x000fd20000000000 */
.L_x_5669:
[----:B------:R-:W-:Y:S05]  /*70d0*/  BSYNC B0 ;  /* 0x0000000000007941 */ /* 0x000fea0003800000 */
.L_x_5667:
[----:B------:R-:W-:-:S04]  /*70e0*/  LOP3.LUT R24, R24, 0x80000000, RZ, 0xc0, !PT ;  /* 0x8000000018187812 */ /* 0x000fc800078ec0ff */
[----:B------:R-:W-:-:S04]  /*70f0*/  SHF.R.U32.HI R3, RZ, 0x18, R24 ;  /* 0x00000018ff037819 */ /* 0x000fc80000011618 */
[----:B------:R-:W-:-:S05]  /*7100*/  LOP3.LUT R3, R0, R3, RZ, 0xfc, !PT ;  /* 0x0000000300037212 */ /* 0x000fca00078efcff */
[----:B------:R0:W-:Y:S01]  /*7110*/  STG.E.U8 desc[UR36][R8.64], R3 ;  /* 0x0000000308007986 */ /* 0x0001e2000c101124 */
[----:B------:R-:W-:Y:S05]  /*7120*/  BRA `(.L_x_5653) ;  /* 0x00000004009c7947 */ /* 0x000fea0003800000 */
.L_x_5663:
[----:B------:R-:W-:-:S05]  /*7130*/  F2FP.BF16.F32.PACK_AB R24, RZ, R24 ;  /* 0x00000018ff18723e */ /* 0x000fca00000010ff */
[----:B------:R0:W-:Y:S01]  /*7140*/  STG.E.U16 desc[UR36][R8.64], R24 ;  /* 0x0000001808007986 */ /* 0x0001e2000c101524 */
[----:B------:R-:W-:Y:S05]  /*7150*/  BRA `(.L_x_5653) ;  /* 0x0000000400907947 */ /* 0x000fea0003800000 */
.L_x_5660:
        /* <DEDUP_REMOVED lines=11> */
.L_x_5672:
        /* <DEDUP_REMOVED lines=16> */
.L_x_5675:
[----:B------:R-:W-:-:S04]  /*7310*/  LOP3.LUT R24, R24, 0x80000000, RZ, 0xc0, !PT ;  /* 0x8000000018187812 */ /* 0x000fc800078ec0ff */
[----:B------:R-:W-:-:S04]  /*7320*/  SHF.R.U32.HI R3, RZ, 0x18, R24 ;  /* 0x00000018ff037819 */ /* 0x000fc80000011618 */
[----:B------:R-:W-:-:S04]  /*7330*/  LOP3.LUT R0, R0, R3, RZ, 0xfc, !PT ;  /* 0x0000000300007212 */ /* 0x000fc800078efcff */
[----:B------:R-:W-:-:S07]  /*7340*/  PRMT R4, R0, 0x7610, R4 ;  /* 0x0000761000047816 */ /* 0x000fce0000000004 */
.L_x_5674:
[----:B------:R-:W-:Y:S05]  /*7350*/  BSYNC B0 ;  /* 0x0000000000007941 */ /* 0x000fea0003800000 */
.L_x_5673:
[----:B------:R3:W-:Y:S01]  /*7360*/  STG.E.U8 desc[UR36][R8.64], R4 ;  /* 0x0000000408007986 */ /* 0x0007e2000c101124 */
[----:B------:R-:W-:Y:S05]  /*7370*/  BRA `(.L_x_5653) ;  /* 0x0000000400087947 */ /* 0x000fea0003800000 */
.L_x_5671:
        /* <DEDUP_REMOVED lines=16> */
.L_x_5678:
[----:B------:R-:W-:-:S04]  /*7480*/  LOP3.LUT R24, R24, 0x80000000, RZ, 0xc0, !PT ;  /* 0x8000000018187812 */ /* 0x000fc800078ec0ff */
[----:B------:R-:W-:-:S04]  /*7490*/  SHF.R.U32.HI R3, RZ, 0x18, R24 ;  /* 0x00000018ff037819 */ /* 0x000fc80000011618 */
[----:B------:R-:W-:-:S04]  /*74a0*/  LOP3.LUT R0, R0, R3, RZ, 0xfc, !PT ;  /* 0x0000000300007212 */ /* 0x000fc800078efcff */
[----:B------:R-:W-:-:S07]  /*74b0*/  PRMT R4, R0, 0x7610, R4 ;  /* 0x0000761000047816 */ /* 0x000fce0000000004 */
.L_x_5677:
[----:B------:R-:W-:Y:S05]  /*74c0*/  BSYNC B0 ;  /* 0x0000000000007941 */ /* 0x000fea0003800000 */
.L_x_5676:
[----:B------:R0:W-:Y:S01]  /*74d0*/  STG.E.U8 desc[UR36][R8.64], R4 ;  /* 0x0000000408007986 */ /* 0x0001e2000c101124 */
[----:B------:R-:W-:Y:S05]  /*74e0*/  BRA `(.L_x_5653) ;  /* 0x0000000000ac7947 */ /* 0x000fea0003800000 */
.L_x_5670:
        /* <DEDUP_REMOVED lines=21> */
.L_x_5652:
        /* <DEDUP_REMOVED lines=16> */
.L_x_5681:
[----:B------:R-:W-:Y:S05]  /*7740*/  BRA `(.L_x_5653) ;  /* 0x0000000000147947 */ /* 0x000fea0003800000 */
.L_x_5680:
[----:B------:R-:W0:Y:S02]  /*7750*/  F2I.U64.TRUNC R24, R24 ;  /* 0x0000001800187311 */ /* 0x000e24000020d800 */
[----:B0-----:R1:W-:Y:S01]  /*7760*/  STG.E.64 desc[UR36][R8.64], R24 ;  /* 0x0000001808007986 */ /* 0x0013e2000c101b24 */
[----:B------:R-:W-:Y:S05]  /*7770*/  BRA `(.L_x_5653) ;  /* 0x0000000000087947 */ /* 0x000fea0003800000 */
.L_x_5679:
[----:B------:R-:W0:Y:S02]  /*7780*/  F2I.FTZ.U32.TRUNC.NTZ R3, R24 ;  /* 0x0000001800037305 */ /* 0x000e24000021f000 */
[----:B0-----:R2:W-:Y:S02]  /*7790*/  STG.E desc[UR36][R8.64], R3 ;  /* 0x0000000308007986 */ /* 0x0015e4000c101924 */
.L_x_5653:
[----:B------:R-:W-:-:S07]  /*77a0*/  VIADD R29, R29, 0x80 ;  /* 0x000000801d1d7836 */ /* 0x000fce0000000000 */
.L_x_5613:
[----:B------:R-:W-:Y:S05]  /*77b0*/  BSYNC B6 ;  /* 0x0000000000067941 */ /* 0x000fea0003800000 */
.L_x_5612:
[----:B------:R-:W-:-:S13]  /*77c0*/  ISETP.GE.AND P0, PT, R29, R28, PT ;  /* 0x0000001c1d00720c */ /* 0x000fda0003f06270 */
[----:B------:R-:W-:Y:S05]  /*77d0*/  @P0 EXIT ;  /* 0x000000000000094d */ /* 0x000fea0003800000 */
[----:B0-23--:R-:W0:Y:S01]  /*77e0*/  LDC.64 R4, c[0x0][0x228] ;  /* 0x00008a00ff047b82 */ /* 0x00de220000000a00 */
[----:B------:R-:W-:Y:S01]  /*77f0*/  PRMT R0, R18, 0x9910, RZ ;  /* 0x0000991012007816 */ /* 0x000fe200000000ff */
[----:B------:R-:W-:Y:S01]  /*7800*/  IMAD R2, R2, 0x200, R29 ;  /* 0x0000020002027824 */ /* 0x000fe200078e021d */
[----:B------:R-:W-:Y:S02]  /*7810*/  ULDC UR4, c[0x0][0x248] ;  /* 0x0000920000047ab9 */ /* 0x000fe40000000800 */
[----:B------:R-:W-:Y:S01]  /*7820*/  ISETP.GT.AND P1, PT, R0, 0x9, PT ;  /* 0x000000090000780c */ /* 0x000fe20003f24270 */
[----:B-1--4-:R-:W-:-:S05]  /*7830*/  IMAD R3, R2, UR4, RZ ;  /* 0x0000000402037c24 */ /* 0x012fca000f8e02ff */
        /* <DEDUP_REMOVED lines=14> */
.L_x_5685:
[----:B------:R-:W0:Y:S02]  /*7920*/  F2I.S64.TRUNC R26, R26 ;  /* 0x0000001a001a7311 */ /* 0x000e24000020d900 */
[----:B0-----:R-:W-:-:S05]  /*7930*/  IMAD.MOV.U32 R5, RZ, RZ, R26 ;  /* 0x000000ffff057224 */ /* 0x001fca00078e001a */
[----:B------:R-:W-:Y:S01]  /*7940*/  STG.E.U8 desc[UR36][R2.64], R5 ;  /* 0x0000000502007986 */ /* 0x000fe2000c101124 */
[----:B------:R-:W-:Y:S05]  /*7950*/  EXIT ;  /* 0x000000000000794d */ /* 0x000fea0003800000 */
.L_x_5684:
        /* <DEDUP_REMOVED lines=9> */
.L_x_5688:
[----:B------:R-:W0:Y:S02]  /*79f0*/  F2I.FTZ.TRUNC.NTZ R5, R26 ;  /* 0x0000001a00057305 */ /* 0x000e24000021f100 */
[----:B0-----:R-:W-:Y:S01]  /*7a00*/  STG.E desc[UR36][R2.64], R5 ;  /* 0x0000000502007986 */ /* 0x001fe2000c101924 */
[----:B------:R-:W-:Y:S05]  /*7a10*/  EXIT ;  /* 0x000000000000794d */ /* 0x000fea0003800000 */
.L_x_5687:
[----:B------:R-:W0:Y:S02]  /*7a20*/  F2I.FTZ.TRUNC.NTZ R5, R26 ;  /* 0x0000001a00057305 */ /* 0x000e24000021f100 */
[----:B0-----:R-:W-:Y:S01]  /*7a30*/  STG.E.U16 desc[UR36][R2.64], R5 ;  /* 0x0000000502007986 */ /* 0x001fe2000c101524 */
[----:B------:R-:W-:Y:S05]  /*7a40*/  EXIT ;  /* 0x000000000000794d */ /* 0x000fea0003800000 */
.L_x_5683:
        /* <DEDUP_REMOVED lines=8> */
.L_x_5690:
[----:B------:R-:W-:-:S05]  /*7ad0*/  F2FP.F16.F32.PACK_AB R26, RZ, R26 ;  /* 0x0000001aff1a723e */ /* 0x000fca00000000ff */
[----:B------:R-:W-:Y:S01]  /*7ae0*/  STG.E.U16 desc[UR36][R2.64], R26 ;  /* 0x0000001a02007986 */ /* 0x000fe2000c101524 */
[----:B------:R-:W-:Y:S05]  /*7af0*/  EXIT ;  /* 0x000000000000794d */ /* 0x000fea0003800000 */
.L_x_5689:
        /* <DEDUP_REMOVED lines=8> */
.L_x_5692:
[----:B------:R-:W-:-:S05]  /*7b80*/  F2FP.F16.F32.PACK_AB R27, R27, R26 ;  /* 0x0000001a1b1b723e */ /* 0x000fca00000000ff */
[----:B------:R-:W-:Y:S01]  /*7b90*/  STG.E desc[UR36][R2.64], R27 ;  /* 0x0000001b02007986 */ /* 0x000fe2000c101924 */
[----:B------:R-:W-:Y:S05]  /*7ba0*/  EXIT ;  /* 0x000000000000794d */ /* 0x000fea0003800000 */
.L_x_5691:
[----:B------:R-:W-:-:S06]  /*7bb0*/  FMUL.FTZ R4, R26, 1 ;  /* 0x3f8000001a047820 */ /* 0x000fcc0000410000 */
[----:B------:R-:W0:Y:S02]  /*7bc0*/  F2F.F64.F32 R4, R4 ;  /* 0x0000000400047310 */ /* 0x000e240000201800 */
[----:B0-----:R-:W-:Y:S01]  /*7bd0*/  STG.E.64 desc[UR36][R2.64], R4 ;  /* 0x0000000402007986 */ /* 0x001fe2000c101b24 */
[----:B------:R-:W-:Y:S05]  /*7be0*/  EXIT ;  /* 0x000000000000794d */ /* 0x000fea0003800000 */
.L_x_5682:
        /* <DEDUP_REMOVED lines=14> */
.L_x_5695:
[----:B------:R-:W-:Y:S01]  /*7cd0*/  FMUL.FTZ R6, R27, 1 ;  /* 0x3f8000001b067820 */ /* 0x000fe20000410000 */
[----:B------:R-:W-:-:S05]  /*7ce0*/  FMUL.FTZ R4, R26, 1 ;  /* 0x3f8000001a047820 */ /* 0x000fca0000410000 */
[----:B------:R-:W-:Y:S08]  /*7cf0*/  F2F.F64.F32 R6, R6 ;  /* 0x0000000600067310 */ /* 0x000ff00000201800 */
[----:B------:R-:W0:Y:S02]  /*7d00*/  F2F.F64.F32 R4, R4 ;  /* 0x0000000400047310 */ /* 0x000e240000201800 */
[----:B0-----:R-:W-:Y:S01]  /*7d10*/  STG.E.128 desc[UR36][R2.64], R4 ;  /* 0x0000000402007986 */ /* 0x001fe2000c101d24 */
[----:B------:R-:W-:Y:S05]  /*7d20*/  EXIT ;  /* 0x000000000000794d */ /* 0x000fea0003800000 */
.L_x_5694:
        /* <DEDUP_REMOVED lines=20> */
.L_x_5699:
[----:B------:R-:W-:Y:S05]  /*7e70*/  BSYNC B0 ;  /* 0x0000000000007941 */ /* 0x000fea0003800000 */
.L_x_5698:
[----:B------:R-:W-:-:S05]  /*7e80*/  LOP3.LUT R7, R0, R7, RZ, 0xfc, !PT ;  /* 0x0000000700077212 */ /* 0x000fca00078efcff */
[----:B------:R-:W-:Y:S01]  /*7e90*/  STG.E.U8 desc[UR36][R2.64], R7 ;  /* 0x0000000702007986 */ /* 0x000fe2000c101124 */
[----:B------:R-:W-:Y:S05]  /*7ea0*/  EXIT ;  /* 0x000000000000794d */ /* 0x000fea0003800000 */
.L_x_5697:
        /* <DEDUP_REMOVED lines=12> */
.L_x_5701:
[----:B------:R-:W-:Y:S01]  /*7f70*/  IMAD.MOV.U32 R0, RZ, RZ, 0x7f ;  /* 0x0000007fff007424 */ /* 0x000fe200078e00ff */
[----:B------:R-:W-:-:S04]  /*7f80*/  ISETP.GT.U32.AND P0, PT, R4, 0x7f800000, PT ;  /* 0x7f8000000400780c */ /* 0x000fc80003f04070 */
[----:B------:R-:W-:-:S09]  /*7f90*/  SEL R0, R0, 0x7c, P0 ;  /* 0x0000007c00007807 */ /* 0x000fd20000000000 */
.L_x_5702:
[----:B------:R-:W-:Y:S05]  /*7fa0*/  BSYNC B0 ;  /* 0x0000000000007941 */ /* 0x000fea0003800000 */
.L_x_5700:
[----:B------:R-:W-:-:S04]  /*7fb0*/  LOP3.LUT R26, R26, 0x80000000, RZ, 0xc0, !PT ;  /* 0x800000001a1a7812 */ /* 0x000fc800078ec0ff */
[----:B------:R-:W-:-:S04]  /*7fc0*/  SHF.R.U32.HI R5, RZ, 0x18, R26 ;  /* 0x00000018ff057819 */ /* 0x000fc8000001161a */
[----:B------:R-:W-:-:S05]  /*7fd0*/  LOP3.LUT R5, R0, R5, RZ, 0xfc, !PT ;  /* 0x0000000500057212 */ /* 0x000fca00078efcff */
[----:B------:R-:W-:Y:S01]  /*7fe0*/  STG.E.U8 desc[UR36][R2.64], R5 ;  /* 0x0000000502007986 */ /* 0x000fe2000c101124 */
[----:B------:R-:W-:Y:S05]  /*7ff0*/  EXIT ;  /* 0x000000000000794d */ /* 0x000fea0003800000 */
.L_x_5696:
[----:B------:R-:W-:-:S05]  /*8000*/  F2FP.BF16.F32.PACK_AB R26, RZ, R26 ;  /* 0x0000001aff1a723e */ /* 0x000fca00000010ff */
[----:B------:R-:W-:Y:S01]  /*8010*/  STG.E.U16 desc[UR36][R2.64], R26 ;  /* 0x0000001a02007986 */ /* 0x000fe2000c101524 */
[----:B------:R-:W-:Y:S05]  /*8020*/  EXIT ;  /* 0x000000000000794d */ /* 0x000fea0003800000 */
.L_x_5693:
        /* <DEDUP_REMOVED lines=11> */
.L_x_5705:
        /* <DEDUP_REMOVED lines=16> */
.L_x_5708:
[----:B------:R-:W-:-:S04]  /*81e0*/  LOP3.LUT R26, R26, 0x80000000, RZ, 0xc0, !PT ;  /* 0x800000001a1a7812 */ /* 0x000fc800078ec0ff */
[----:B------:R-:W-:-:S04]  /*81f0*/  SHF.R.U32.HI R5, RZ, 0x18, R26 ;  /* 0x00000018ff057819 */ /* 0x000fc8000001161a */
[----:B------:R-:W-:-:S04]  /*8200*/  LOP3.LUT R4, R4, R5, RZ, 0xfc, !PT ;  /* 0x0000000504047212 */ /* 0x000fc800078efcff */
[----:B------:R-:W-:-:S07]  /*8210*/  PRMT R0, R4, 0x7610, R0 ;  /* 0x0000761004007816 */ /* 0x000fce0000000000 */
.L_x_5707:
[----:B------:R-:W-:Y:S05]  /*8220*/  BSYNC B0 ;  /* 0x0000000000007941 */ /* 0x000fea0003800000 */
.L_x_5706:
[----:B------:R-:W-:Y:S01]  /*8230*/  STG.E.U8 desc[UR36][R2.64], R0 ;  /* 0x0000000002007986 */ /* 0x000fe2000c101124 */
[----:B------:R-:W-:Y:S05]  /*8240*/  EXIT ;  /* 0x000000000000794d */ /* 0x000fea0003800000 */
.L_x_5704:
        /* <DEDUP_REMOVED lines=16> */
.L_x_5711:
[----:B------:R-:W-:-:S04]  /*8350*/  LOP3.LUT R26, R26, 0x80000000, RZ, 0xc0, !PT ;  /* 0x800000001a1a7812 */ /* 0x000fc800078ec0ff */
[----:B------:R-:W-:-:S04]  /*8360*/  SHF.R.U32.HI R5, RZ, 0x18, R26 ;  /* 0x00000018ff057819 */ /* 0x000fc8000001161a */
[----:B------:R-:W-:-:S04]  /*8370*/  LOP3.LUT R4, R4, R5, RZ, 0xfc, !PT ;  /* 0x0000000504047212 */ /* 0x000fc800078efcff */
[----:B------:R-:W-:-:S07]  /*8380*/  PRMT R0, R4, 0x7610, R0 ;  /* 0x0000761004007816 */ /* 0x000fce0000000000 */
.L_x_5710:
[----:B------:R-:W-:Y:S05]  /*8390*/  BSYNC B0 ;  /* 0x0000000000007941 */ /* 0x000fea0003800000 */
.L_x_5709:
[----:B------:R-:W-:Y:S01]  /*83a0*/  STG.E.U8 desc[UR36][R2.64], R0 ;  /* 0x0000000002007986 */ /* 0x000fe2000c101124 */
[----:B------:R-:W-:Y:S05]  /*83b0*/  EXIT ;  /* 0x000000000000794d */ /* 0x000fea0003800000 */
.L_x_5703:
        /* <DEDUP_REMOVED lines=21> */
.L_x_5686:
        /* <DEDUP_REMOVED lines=16> */
.L_x_5714:
[----:B------:R-:W-:Y:S05]  /*8610*/  EXIT ;  /* 0x000000000000794d */ /* 0x000fea0003800000 */
.L_x_5713:
[----:B------:R-:W0:Y:S02]  /*8620*/  F2I.U64.TRUNC R26, R26 ;  /* 0x0000001a001a7311 */ /* 0x000e24000020d800 */
[----:B0-----:R-:W-:Y:S01]  /*8630*/  STG.E.64 desc[UR36][R2.64], R26 ;  /* 0x0000001a02007986 */ /* 0x001fe2000c101b24 */
[----:B------:R-:W-:Y:S05]  /*8640*/  EXIT ;  /* 0x000000000000794d */ /* 0x000fea0003800000 */
.L_x_5712:
[----:B------:R-:W0:Y:S02]  /*8650*/  F2I.FTZ.U32.TRUNC.NTZ R5, R26 ;  /* 0x0000001a00057305 */ /* 0x000e24000021f000 */
[----:B0-----:R-:W-:Y:S01]  /*8660*/  STG.E desc[UR36][R2.64], R5 ;  /* 0x0000000502007986 */ /* 0x001fe2000c101924 */
[----:B------:R-:W-:Y:S05]  /*8670*/  EXIT ;  /* 0x000000000000794d */ /* 0x000fea0003800000 */
.L_x_5715:
        /* <DEDUP_REMOVED lines=16> */
.L_x_19368:


//--------------------- .text._ZN2at6native18elementwise_kernelILi128ELi2EZNS0_22gpu_kernel_impl_nocastINS0_13BUnaryFunctorIN3c107complexIfEES6_S6_NS0_15binary_internal10DivFunctorIS6_EEEEEEvRNS_18TensorIteratorBaseERKT_EUliE_EEviT1_ --------------------------
	.section	.text._ZN2at6native18elementwise_kernelILi128ELi2EZNS0_22gpu_kernel_impl_nocastINS0_13BUnaryFunctorIN3c107complexIfEES6_S6_NS0_15binary_internal10DivFunctorIS6_EEEEEEvRNS_18TensorIteratorBaseERKT_EUliE_EEviT1_,"ax",@progbits
	.align	128
        .global         _ZN2at6native18elementwise_kernelILi128ELi2EZNS0_22gpu_kernel_impl_nocastINS0_13BUnaryFunctorIN3c107complexIfEES6_S6_NS0_15binary_internal10DivFunctorIS6_EEEEEEvRNS_18TensorIteratorBaseERKT_EUliE_EEviT1_
        .type           _ZN2at6native18elementwise_kernelILi128ELi2EZNS0_22gpu_kernel_impl_nocastINS0_13BUnaryFunctorIN3c107complexIfEES6_S6_NS0_15binary_internal10DivFunctorIS6_EEEEEEvRNS_18TensorIteratorBaseERKT_EUliE_EEviT1_,@function
        .size           _ZN2at6native18elementwise_kernelILi128ELi2EZNS0_22gpu_kernel_impl_nocastINS0_13BUnaryFunctorIN3c107complexIfEES6_S6_NS0_15binary_internal10DivFunctorIS6_EEEEEEvRNS_18TensorIteratorBaseERKT_EUliE_EEviT1_,(.L_x_19369 - _ZN2at6native18elementwise_kernelILi128ELi2EZNS0_22gpu_kernel_impl_nocastINS0_13BUnaryFunctorIN3c107complexIfEES6_S6_NS0_15binary_internal10DivFunctorIS6_EEEEEEvRNS_18TensorIteratorBaseERKT_EUliE_EEviT1_)
        .other          _ZN2at6native18elementwise_kernelILi128ELi2EZNS0_22gpu_kernel_impl_nocastINS0_13BUnaryFunctorIN3c107complexIfEES6_S6_NS0_15binary_internal10DivFunctorIS6_EEEEEEvRNS_18TensorIteratorBaseERKT_EUliE_EEviT1_,@"STO_CUDA_ENTRY STV_DEFAULT"
_ZN2at6native18elementwise_kernelILi128ELi2EZNS0_22gpu_kernel_impl_nocastINS0_13BUnaryFunctorIN3c107complexIfEES6_S6_NS0_15binary_internal10DivFunctorIS6_EEEEEEvRNS_18TensorIteratorBaseERKT_EUliE_EEviT1_:
.text._ZN2at6native18elementwise_kernelILi128ELi2EZNS0_22gpu_kernel_impl_nocastINS0_13BUnaryFunctorIN3c107complexIfEES6_S6_NS0_15binary_internal10DivFunctorIS6_EEEEEEvRNS_18TensorIteratorBaseERKT_EUliE_EEviT1_:
        /* <DEDUP_REMOVED lines=312> */
.L_x_5718:
[----:B------:R-:W-:Y:S01]  /*1380*/  ULDC.64 UR8, c[0x0][0x418] ;  /* 0x0001060000087ab9 */ /* 0x000fe20000000a00 */
[----:B------:R-:W0:Y:S01]  /*1390*/  LDC.64 R10, c[0x0][0x428] ;  /* 0x00010a00ff0a7b82 */ /* 0x000e220000000a00 */
[----:B------:R-:W-:-:S04]  /*13a0*/  IADD3 R4, P0, R2, UR8, RZ ;  /* 0x0000000802047c10 */ /* 0x000fc8000ff1e0ff */
[----:B------:R-:W-:Y:S01]  /*13b0*/  IADD3.X R5, RZ, UR9, RZ, P0, !PT ;  /* 0x00000009ff057c10 */ /* 0x000fe200087fe4ff */
[----:B------:R-:W-:-:S05]  /*13c0*/  ULDC.64 UR8, c[0x0][0x410] ;  /* 0x0001040000087ab9 */ /* 0x000fca0000000a00 */
[----:B------:R-:W5:Y:S01]  /*13d0*/  LDG.E.64 R4, desc[UR4][R4.64] ;  /* 0x0000000404047981 */ /* 0x000f62000c1e1b00 */
[----:B------:R-:W-:-:S04]  /*13e0*/  IADD3 R2, P1, R3, UR8, RZ ;  /* 0x0000000803027c10 */ /* 0x000fc8000ff3e0ff */
[----:B------:R-:W-:Y:S02]  /*13f0*/  IADD3.X R3, RZ, UR9, RZ, P1, !PT ;  /* 0x00000009ff037c10 */ /* 0x000fe40008ffe4ff */
[----:B0-----:R-:W-:-:S13]  /*1400*/  FSETP.GE.FTZ.AND P0, PT, |R10|, |R11|, PT ;  /* 0x4000000b0a00720b */ /* 0x001fda0003f16200 */
        /* <DEDUP_REMOVED lines=8> */
[----:B------:R-:W-:Y:S01]  /*1490*/  FFMA.FTZ R6, R7, R11, R10 ;  /* 0x0000000b07067223 */ /* 0x000fe2000001000a */
[-C--:B-----5:R-:W-:Y:S01]  /*14a0*/  FFMA.FTZ R9, R5, R7.reuse, R4 ;  /* 0x0000000705097223 */ /* 0x0a0fe20000010004 */
[----:B------:R-:W-:-:S04]  /*14b0*/  FFMA.FTZ R5, -R4, R7, R5 ;  /* 0x0000000704057223 */ /* 0x000fc80000010105 */
[----:B------:R-:W0:Y:S02]  /*14c0*/  MUFU.RCP R6, R6 ;  /* 0x0000000600067308 */ /* 0x000e240000001000 */
[C---:B0-----:R-:W-:Y:S01]  /*14d0*/  FMUL.FTZ R8, R6.reuse, R9 ;  /* 0x0000000906087220 */ /* 0x041fe20000410000 */
[----:B------:R-:W-:Y:S01]  /*14e0*/  FMUL.FTZ R9, R6, R5 ;  /* 0x0000000506097220 */ /* 0x000fe20000410000 */
[----:B------:R-:W-:Y:S06]  /*14f0*/  BRA `(.L_x_5721) ;  /* 0x0000000000347947 */ /* 0x000fec0003800000 */
.L_x_5720:
[----:B------:R-:W0:Y:S08]  /*1500*/  MUFU.RCP R7, R7 ;  /* 0x0000000700077308 */ /* 0x000e300000001000 */
[----:B------:R-:W1:Y:S01]  /*1510*/  MUFU.RCP R6, R6 ;  /* 0x0000000600067308 */ /* 0x000e620000001000 */
[----:B0----5:R-:W-:Y:S01]  /*1520*/  FMUL.FTZ R8, R4, R7 ;  /* 0x0000000704087220 */ /* 0x021fe20000410000 */
[----:B-1----:R-:W-:Y:S01]  /*1530*/  FMUL.FTZ R9, R5, R6 ;  /* 0x0000000605097220 */ /* 0x002fe20000410000 */
[----:B------:R-:W-:Y:S06]  /*1540*/  BRA `(.L_x_5721) ;  /* 0x0000000000207947 */ /* 0x000fec0003800000 */
.L_x_5719:
[----:B------:R-:W0:Y:S02]  /*1550*/  MUFU.RCP R7, R11 ;  /* 0x0000000b00077308 */ /* 0x000e240000001000 */
[----:B0-----:R-:W-:-:S04]  /*1560*/  FMUL.FTZ R6, R7, R10 ;  /* 0x0000000a07067220 */ /* 0x001fc80000410000 */
[----:B------:R-:W-:Y:S01]  /*1570*/  FFMA.FTZ R7, R6, R10, R11 ;  /* 0x0000000a06077223 */ /* 0x000fe2000001000b */
[-C--:B-----5:R-:W-:Y:S01]  /*1580*/  FFMA.FTZ R8, R4, R6.reuse, R5 ;  /* 0x0000000604087223 */ /* 0x0a0fe20000010005 */
[----:B------:R-:W-:-:S04]  /*1590*/  FFMA.FTZ R4, R5, R6, -R4 ;  /* 0x0000000605047223 */ /* 0x000fc80000010804 */
[----:B------:R-:W0:Y:S02]  /*15a0*/  MUFU.RCP R7, R7 ;  /* 0x0000000700077308 */ /* 0x000e240000001000 */
[C---:B0-----:R-:W-:Y:S01]  /*15b0*/  FMUL.FTZ R8, R7.reuse, R8 ;  /* 0x0000000807087220 */ /* 0x041fe20000410000 */
[----:B------:R-:W-:-:S07]  /*15c0*/  FMUL.FTZ R9, R7, R4 ;  /* 0x0000000407097220 */ /* 0x000fce0000410000 */
.L_x_5721:
[----:B------:R0:W-:Y:S01]  /*15d0*/  STG.E.64 desc[UR4][R2.64], R8 ;  /* 0x0000000802007986 */ /* 0x0001e2000c101b04 */
[----:B------:R-:W-:-:S07]  /*15e0*/  IADD3 R7, R0, 0x80, RZ ;  /* 0x0000008000077810 */ /* 0x000fce0007ffe0ff */
.L_x_5717:
[----:B------:R-:W-:Y:S05]  /*15f0*/  BSYNC B0 ;  /* 0x0000000000007941 */ /* 0x000fea0003800000 */
.L_x_5716:
[----:B------:R-:W-:-:S13]  /*1600*/  ISETP.GE.AND P0, PT, R7, UR6, PT ;  /* 0x0000000607007c0c */ /* 0x000fda000bf06270 */
[----:B------:R-:W-:Y:S05]  /*1610*/  @P0 EXIT ;  /* 0x000000000000094d */ /* 0x000fea0003800000 */
[----:B0-----:R-:W0:Y:S01]  /*1620*/  LDC R8, c[0x0][0x218] ;  /* 0x00008600ff087b82 */ /* 0x001e220000000800 */
[----:B------:R-:W-:Y:S01]  /*1630*/  HFMA2.MMA R0, -RZ, RZ, 0, 0 ;  /* 0x00000000ff007435 */ /* 0x000fe200000001ff */
[----:B------:R-:W-:Y:S02]  /*1640*/  MOV R3, RZ ;  /* 0x000000ff00037202 */ /* 0x000fe40000000f00 */
[----:B0-----:R-:W-:-:S13]  /*1650*/  ISETP.NE.AND P0, PT, R8, RZ, PT ;  /* 0x000000ff0800720c */ /* 0x001fda0003f05270 */
        /* <DEDUP_REMOVED lines=288> */
[----:B------:R-:W1:Y:S01]  /*2860*/  @P0 LDC R11, c[0x0][0x33c] ;  /* 0x0000cf00ff0b0b82 */ /* 0x000e620000000800 */
[----:B------:R-:W-:-:S04]  /*2870*/  IMAD R4, R4, UR8, R5 ;  /* 0x0000000804047c24 */ /* 0x000fc8000f8e0205 */
[C---:B------:R-:W-:Y:S02]  /*2880*/  IMAD R3, R4.reuse, UR6, R3 ;  /* 0x0000000604037c24 */ /* 0x040fe4000f8e0203 */
[----:B------:R-:W-:Y:S01]  /*2890*/  IMAD R0, R4, UR7, R0 ;  /* 0x0000000704007c24 */ /* 0x000fe2000f8e0200 */
[----:B------:R-:W2:Y:S01]  /*28a0*/  @P0 LDC.64 R12, c[0x0][0x408] ;  /* 0x00010200ff0c0b82 */ /* 0x000ea20000000a00 */
[----:B0-----:R-:W-:-:S05]  /*28b0*/  @P0 IMAD.HI.U32 R2, R7, R8, R6 ;  /* 0x0000000807020227 */ /* 0x001fca00078e0006 */
[----:B------:R-:W-:-:S04]  /*28c0*/  @P0 SHF.R.U32.HI R2, RZ, R9, R2 ;  /* 0x00000009ff020219 */ /* 0x000fc80000011602 */
[----:B------:R-:W-:-:S05]  /*28d0*/  @P0 IADD3 R6, -R2, RZ, RZ ;  /* 0x000000ff02060210 */ /* 0x000fca0007ffe1ff */
[----:B-1----:R-:W-:-:S04]  /*28e0*/  @P0 IMAD R6, R11, R6, R7 ;  /* 0x000000060b060224 */ /* 0x002fc800078e0207 */
[C---:B--2---:R-:W-:Y:S02]  /*28f0*/  @P0 IMAD R3, R6.reuse, R12, R3 ;  /* 0x0000000c06030224 */ /* 0x044fe400078e0203 */
[----:B------:R-:W-:-:S07]  /*2900*/  @P0 IMAD R0, R6, R13, R0 ;  /* 0x0000000d06000224 */ /* 0x000fce00078e0200 */
.L_x_5722:
        /* <DEDUP_REMOVED lines=24> */
.L_x_5724:
[----:B------:R-:W0:Y:S08]  /*2a90*/  MUFU.RCP R7, R10 ;  /* 0x0000000a00077308 */ /* 0x000e300000001000 */
[----:B------:R-:W1:Y:S01]  /*2aa0*/  MUFU.RCP R0, R0 ;  /* 0x0000000000007308 */ /* 0x000e620000001000 */
[----:B0----5:R-:W-:Y:S01]  /*2ab0*/  FMUL.FTZ R6, R4, R7 ;  /* 0x0000000704067220 */ /* 0x021fe20000410000 */
[----:B-1----:R-:W-:Y:S01]  /*2ac0*/  FMUL.FTZ R7, R5, R0 ;  /* 0x0000000005077220 */ /* 0x002fe20000410000 */
[----:B------:R-:W-:Y:S06]  /*2ad0*/  BRA `(.L_x_5725) ;  /* 0x0000000000207947 */ /* 0x000fec0003800000 */
.L_x_5723:
[----:B------:R-:W0:Y:S02]  /*2ae0*/  MUFU.RCP R7, R9 ;  /* 0x0000000900077308 */ /* 0x000e240000001000 */
[----:B0-----:R-:W-:-:S04]  /*2af0*/  FMUL.FTZ R6, R7, R8 ;  /* 0x0000000807067220 */ /* 0x001fc80000410000 */
[C---:B------:R-:W-:Y:S01]  /*2b00*/  FFMA.FTZ R8, R6.reuse, R8, R9 ;  /* 0x0000000806087223 */ /* 0x040fe20000010009 */
[C---:B-----5:R-:W-:Y:S01]  /*2b10*/  FFMA.FTZ R0, R6.reuse, R4, R5 ;  /* 0x0000000406007223 */ /* 0x060fe20000010005 */
[----:B------:R-:W-:Y:S02]  /*2b20*/  FFMA.FTZ R4, R6, R5, -R4 ;  /* 0x0000000506047223 */ /* 0x000fe40000010804 */
[----:B------:R-:W0:Y:S02]  /*2b30*/  MUFU.RCP R7, R8 ;  /* 0x0000000800077308 */ /* 0x000e240000001000 */
[C---:B0-----:R-:W-:Y:S01]  /*2b40*/  FMUL.FTZ R6, R7.reuse, R0 ;  /* 0x0000000007067220 */ /* 0x041fe20000410000 */
[----:B------:R-:W-:-:S07]  /*2b50*/  FMUL.FTZ R7, R7, R4 ;  /* 0x0000000407077220 */ /* 0x000fce0000410000 */
.L_x_5725:
[----:B------:R-:W-:Y:S01]  /*2b60*/  STG.E.64 desc[UR4][R2.64], R6 ;  /* 0x0000000602007986 */ /* 0x000fe2000c101b04 */
[----:B------:R-:W-:Y:S05]  /*2b70*/  EXIT ;  /* 0x000000000000794d */ /* 0x000fea0003800000 */
.L_x_5726:
        /* <DEDUP_REMOVED lines=16> */
.L_x_19369:


//--------------------- .text._ZN2at6native27unrolled_elementwise_kernelINS0_13BUnaryFunctorIN3c107complexIfEES5_S5_NS0_15binary_internal10DivFunctorIS5_EEEESt5arrayIPcLm2EELi4E23TrivialOffsetCalculatorILi1EjESE_NS0_6memory15LoadWithoutCastENSF_16StoreWithoutCastEEEviT_T0_T2_T3_T4_T5_ --------------------------
	.section	.text._ZN2at6native27unrolled_elementwise_kernelINS0_13BUnaryFunctorIN3c107complexIfEES5_S5_NS0_15binary_internal10DivFunctorIS5_EEEESt5arrayIPcLm2EELi4E23TrivialOffsetCalculatorILi1EjESE_NS0_6memory15LoadWithoutCastENSF_16StoreWithoutCastEEEviT_T0_T2_T3_T4_T5_,"ax",@progbits
	.align	128
        .global         _ZN2at6native27unrolled_elementwise_kernelINS0_13BUnaryFunctorIN3c107complexIfEES5_S5_NS0_15binary_internal10DivFunctorIS5_EEEESt5arrayIPcLm2EELi4E23TrivialOffsetCalculatorILi1EjESE_NS0_6memory15LoadWithoutCastENSF_16StoreWithoutCastEEEviT_T0_T2_T3_T4_T5_
        .type           _ZN2at6native27unrolled_elementwise_kernelINS0_13BUnaryFunctorIN3c107complexIfEES5_S5_NS0_15binary_internal10DivFunctorIS5_EEEESt5arrayIPcLm2EELi4E23TrivialOffsetCalculatorILi1EjESE_NS0_6memory15LoadWithoutCastENSF_16StoreWithoutCastEEEviT_T0_T2_T3_T4_T5_,@function
        .size           _ZN2at6native27unrolled_elementwise_kernelINS0_13BUnaryFunctorIN3c107complexIfEES5_S5_NS0_15binary_internal10DivFunctorIS5_EEEESt5arrayIPcLm2EELi4E23TrivialOffsetCalculatorILi1EjESE_NS0_6memory15LoadWithoutCastENSF_16StoreWithoutCastEEEviT_T0_T2_T3_T4_T5_,(.L_x_19370 - _ZN2at6native27unrolled_elementwise_kernelINS0_13BUnaryFunctorIN3c107complexIfEES5_S5_NS0_15binary_internal10DivFunctorIS5_EEEESt5arrayIPcLm2EELi4E23TrivialOffsetCalculatorILi1EjESE_NS0_6memory15LoadWithoutCastENSF_16StoreWithoutCastEEEviT_T0_T2_T3_T4_T5_)
        .other          _ZN2at6native27unrolled_elementwise_kernelINS0_13BUnaryFunctorIN3c107complexIfEES5_S5_NS0_15binary_internal10DivFunctorIS5_EEEESt5arrayIPcLm2EELi4E23TrivialOffsetCalculatorILi1EjESE_NS0_6memory15LoadWithoutCastENSF_16StoreWithoutCastEEEviT_T0_T2_T3_T4_T5_,@"STO_CUDA_ENTRY STV_DEFAULT"
_ZN2at6native27unrolled_elementwise_kernelINS0_13BUnaryFunctorIN3c107complexIfEES5_S5_NS0_15binary_internal10DivFunctorIS5_EEEESt5arrayIPcLm2EELi4E23TrivialOffsetCalculatorILi1EjESE_NS0_6memory15LoadWithoutCastENSF_16StoreWithoutCastEEEviT_T0_T2_T3_T4_T5_:
.text._ZN2at6native27unrolled_elementwise_kernelINS0_13BUnaryFunctorIN3c107complexIfEES5_S5_NS0_15binary_internal10DivFunctorIS5_EEEESt5arrayIPcLm2EELi4E23TrivialOffsetCalculatorILi1EjESE_NS0_6memory15LoadWithoutCastENSF_16StoreWithoutCastEEEviT_T0_T2_T3_T4_T5_:
        /* <DEDUP_REMOVED lines=12> */
[----:B------:R-:W-:-:S13]  /*00c0*/  ISETP.GE.AND P0, PT, R9, R0, PT ;  /* 0x000000000900720c */ /* 0x000fda0003f06270 */
[----:B------:R-:W-:Y:S01]  /*00d0*/  @!P0 LEA R13, R6, R9, 0x9 ;  /* 0x00000009060d8211 */ /* 0x000fe200078e48ff */
[----:B------:R-:W1:Y:S01]  /*00e0*/  @!P0 LDC.64 R18, c[0x0][0x230] ;  /* 0x00008c00ff128b82 */ /* 0x000e620000000a00 */
[----:B------:R-:W-:-:S04]  /*00f0*/  @!P0 IADD3 R9, R9, 0x80, RZ ;  /* 0x0000008009098810 */ /* 0x000fc80007ffe0ff */
[----:B------:R-:W-:Y:S01]  /*0100*/  ISETP.GE.AND P3, PT, R9, R0, PT ;  /* 0x000000000900720c */ /* 0x000fe20003f66270 */
[----:B0-----:R-:W-:-:S05]  /*0110*/  @!P2 IMAD.WIDE.U32 R14, R11, 0x8, R14 ;  /* 0x000000080b0ea825 */ /* 0x001fca00078e000e */
[----:B------:R0:W5:Y:S07]  /*0120*/  @!P2 LDG.E.64 R16, desc[UR4][R14.64] ;  /* 0x000000040e10a981 */ /* 0x00016e000c1e1b00 */
[----:B------:R-:W-:Y:S01]  /*0130*/  @!P3 LEA R23, R6, R9, 0x9 ;  /* 0x000000090617b211 */ /* 0x000fe200078e48ff */
[----:B------:R-:W2:Y:S01]  /*0140*/  @!P3 LDC.64 R4, c[0x0][0x230] ;  /* 0x00008c00ff04bb82 */ /* 0x000ea20000000a00 */
[----:B------:R-:W-:-:S04]  /*0150*/  @!P3 IADD3 R9, R9, 0x80, RZ ;  /* 0x000000800909b810 */ /* 0x000fc80007ffe0ff */
[----:B------:R-:W-:Y:S01]  /*0160*/  ISETP.GE.AND P1, PT, R9, R0, PT ;  /* 0x000000000900720c */ /* 0x000fe20003f26270 */
[----:B-1----:R-:W-:-:S12]  /*0170*/  @!P0 IMAD.WIDE.U32 R18, R13, 0x8, R18 ;  /* 0x000000080d128825 */ /* 0x002fd800078e0012 */
[----:B------:R-:W1:Y:S01]  /*0180*/  @!P1 LDC.64 R2, c[0x0][0x230] ;  /* 0x00008c00ff029b82 */ /* 0x000e620000000a00 */
[----:B------:R-:W-:Y:S02]  /*0190*/  @!P1 LEA R21, R6, R9, 0x9 ;  /* 0x0000000906159211 */ /* 0x000fe400078e48ff */
[----:B------:R-:W-:Y:S01]  /*01a0*/  CS2R R8, SRZ ;  /* 0x0000000000087805 */ /* 0x000fe2000001ff00 */
[----:B--2---:R-:W-:Y:S01]  /*01b0*/  @!P3 IMAD.WIDE.U32 R22, R23, 0x8, R4 ;  /* 0x000000081716b825 */ /* 0x004fe200078e0004 */
[----:B------:R-:W-:-:S04]  /*01c0*/  CS2R R4, SRZ ;  /* 0x0000000000047805 */ /* 0x000fc8000001ff00 */
[----:B------:R0:W5:Y:S04]  /*01d0*/  @!P0 LDG.E.64 R8, desc[UR4][R18.64] ;  /* 0x0000000412088981 */ /* 0x000168000c1e1b00 */
[----:B------:R0:W5:Y:S01]  /*01e0*/  @!P3 LDG.E.64 R4, desc[UR4][R22.64] ;  /* 0x000000041604b981 */ /* 0x000162000c1e1b00 */
[----:B-1----:R-:W-:Y:S01]  /*01f0*/  @!P1 IMAD.WIDE.U32 R20, R21, 0x8, R2 ;  /* 0x0000000815149825 */ /* 0x002fe200078e0002 */
[----:B------:R-:W-:-:S06]  /*0200*/  CS2R R2, SRZ ;  /* 0x0000000000027805 */ /* 0x000fcc000001ff00 */
[----:B------:R0:W5:Y:S01]  /*0210*/  @!P1 LDG.E.64 R2, desc[UR4][R20.64] ;  /* 0x0000000414029981 */ /* 0x000162000c1e1b00 */
[----:B------:R-:W-:Y:S01]  /*0220*/  BSSY B0, `(.L_x_5727) ;  /* 0x0000022000007945 */ /* 0x000fe20003800000 */
[----:B------:R-:W-:Y:S01]  /*0230*/  HFMA2.MMA R11, -RZ, RZ, 0, 0 ;  /* 0x00000000ff0b7435 */ /* 0x000fe200000001ff */
[----:B------:R-:W-:Y:S02]  /*0240*/  CS2R R12, SRZ ;  /* 0x00000000000c7805 */ /* 0x000fe4000001ff00 */
[----:B------:R-:W-:Y:S08]  /*0250*/  @P2 BRA `(.L_x_5728) ;  /* 0x0000000000782947 */ /* 0x000ff00003800000 */
[----:B0-----:R-:W0:Y:S02]  /*0260*/  LDC.64 R14, c[0x0][0x220] ;  /* 0x00008800ff0e7b82 */ /* 0x001e240000000a00 */
        /* <DEDUP_REMOVED lines=16> */
.L_x_5730:
[----:B------:R-:W0:Y:S08]  /*0370*/  MUFU.RCP R13, R10 ;  /* 0x0000000a000d7308 */ /* 0x000e300000001000 */
[----:B------:R-:W1:Y:S01]  /*0380*/  MUFU.RCP R18, R18 ;  /* 0x0000001200127308 */ /* 0x000e620000001000 */
[----:B0----5:R-:W-:Y:S01]  /*0390*/  FMUL.FTZ R12, R13, R16 ;  /* 0x000000100d0c7220 */ /* 0x021fe20000410000 */
[----:B-1----:R-:W-:Y:S01]  /*03a0*/  FMUL.FTZ R13, R18, R17 ;  /* 0x00000011120d7220 */ /* 0x002fe20000410000 */
[----:B------:R-:W-:Y:S06]  /*03b0*/  BRA `(.L_x_5728) ;  /* 0x0000000000207947 */ /* 0x000fec0003800000 */
.L_x_5729:
        /* <DEDUP_REMOVED lines=8> */
.L_x_5728:
[----:B------:R-:W-:Y:S05]  /*0440*/  BSYNC B0 ;  /* 0x0000000000007941 */ /* 0x000fea0003800000 */
.L_x_5727:
[----:B-----5:R-:W-:Y:S01]  /*0450*/  IADD3 R17, R7, 0x80, RZ ;  /* 0x0000008007117810 */ /* 0x020fe20007ffe0ff */
[----:B------:R-:W-:Y:S01]  /*0460*/  BSSY B0, `(.L_x_5731) ;  /* 0x0000022000007945 */ /* 0x000fe20003800000 */
[----:B------:R-:W-:Y:S02]  /*0470*/  MOV R10, RZ ;  /* 0x000000ff000a7202 */ /* 0x000fe40000000f00 */
[----:B------:R-:W-:-:S13]  /*0480*/  ISETP.GE.AND P0, PT, R17, R0, PT ;  /* 0x000000001100720c */ /* 0x000fda0003f06270 */
[----:B------:R-:W-:Y:S05]  /*0490*/  @P0 BRA `(.L_x_5732) ;  /* 0x0000000000780947 */ /* 0x000fea0003800000 */
        /* <DEDUP_REMOVED lines=17> */
.L_x_5734:
[----:B------:R-:W0:Y:S08]  /*05b0*/  MUFU.RCP R11, R16 ;  /* 0x00000010000b7308 */ /* 0x000e300000001000 */
[----:B------:R-:W1:Y:S01]  /*05c0*/  MUFU.RCP R18, R18 ;  /* 0x0000001200127308 */ /* 0x000e620000001000 */
[----:B0-----:R-:W-:Y:S01]  /*05d0*/  FMUL.FTZ R10, R11, R8 ;  /* 0x000000080b0a7220 */ /* 0x001fe20000410000 */
[----:B-1----:R-:W-:Y:S01]  /*05e0*/  FMUL.FTZ R11, R18, R9 ;  /* 0x00000009120b7220 */ /* 0x002fe20000410000 */
[----:B------:R-:W-:Y:S06]  /*05f0*/  BRA `(.L_x_5732) ;  /* 0x0000000000207947 */ /* 0x000fec0003800000 */
.L_x_5733:
        /* <DEDUP_REMOVED lines=8> */
.L_x_5732:
[----:B------:R-:W-:Y:S05]  /*0680*/  BSYNC B0 ;  /* 0x0000000000007941 */ /* 0x000fea0003800000 */
.L_x_5731:
[----:B------:R-:W-:Y:S01]  /*0690*/  IADD3 R9, R7, 0x100, RZ ;  /* 0x0000010007097810 */ /* 0x000fe20007ffe0ff */
[----:B------:R-:W-:Y:S01]  /*06a0*/  BSSY B0, `(.L_x_5735) ;  /* 0x0000023000007945 */ /* 0x000fe20003800000 */
[----:B0-----:R-:W-:Y:S02]  /*06b0*/  CS2R R14, SRZ ;  /* 0x00000000000e7805 */ /* 0x001fe4000001ff00 */
[----:B------:R-:W-:Y:S01]  /*06c0*/  ISETP.GE.AND P0, PT, R9, R0, PT ;  /* 0x000000000900720c */ /* 0x000fe20003f06270 */
[----:B------:R-:W-:-:S12]  /*06d0*/  HFMA2.MMA R9, -RZ, RZ, 0, 0 ;  /* 0x00000000ff097435 */ /* 0x000fd800000001ff */
        /* <DEDUP_REMOVED lines=18> */
.L_x_5738:
[----:B------:R-:W0:Y:S08]  /*0800*/  MUFU.RCP R15, R8 ;  /* 0x00000008000f7308 */ /* 0x000e300000001000 */
[----:B------:R-:W1:Y:S01]  /*0810*/  MUFU.RCP R16, R16 ;  /* 0x0000001000107308 */ /* 0x000e620000001000 */
[----:B0-----:R-:W-:Y:S01]  /*0820*/  FMUL.FTZ R14, R15, R4 ;  /* 0x000000040f0e7220 */ /* 0x001fe20000410000 */
[----:B-1----:R-:W-:Y:S01]  /*0830*/  FMUL.FTZ R15, R16, R5 ;  /* 0x00000005100f7220 */ /* 0x002fe20000410000 */
[----:B------:R-:W-:Y:S06]  /*0840*/  BRA `(.L_x_5736) ;  /* 0x0000000000207947 */ /* 0x000fec0003800000 */
.L_x_5737:
        /* <DEDUP_REMOVED lines=8> */
.L_x_5736:
[----:B------:R-:W-:Y:S05]  /*08d0*/  BSYNC B0 ;  /* 0x0000000000007941 */ /* 0x000fea0003800000 */
.L_x_5735:
[----:B------:R-:W-:Y:S01]  /*08e0*/  IADD3 R5, R7, 0x180, RZ ;  /* 0x0000018007057810 */ /* 0x000fe20007ffe0ff */
[----:B------:R-:W-:Y:S01]  /*08f0*/  BSSY B0, `(.L_x_5739) ;  /* 0x0000022000007945 */ /* 0x000fe20003800000 */
[----:B------:R-:W-:Y:S02]  /*0900*/  MOV R8, RZ ;  /* 0x000000ff00087202 */ /* 0x000fe40000000f00 */
        /* <DEDUP_REMOVED lines=19> */
.L_x_5742:
[----:B------:R-:W0:Y:S08]  /*0a40*/  MUFU.RCP R5, R16 ;  /* 0x0000001000057308 */ /* 0x000e300000001000 */
[----:B------:R-:W1:Y:S01]  /*0a50*/  MUFU.RCP R18, R18 ;  /* 0x0000001200127308 */ /* 0x000e620000001000 */
[----:B0-----:R-:W-:Y:S01]  /*0a60*/  FMUL.FTZ R8, R5, R2 ;  /* 0x0000000205087220 */ /* 0x001fe20000410000 */
[----:B-1----:R-:W-:Y:S01]  /*0a70*/  FMUL.FTZ R9, R18, R3 ;  /* 0x0000000312097220 */ /* 0x002fe20000410000 */
[----:B------:R-:W-:Y:S06]  /*0a80*/  BRA `(.L_x_5740) ;  /* 0x0000000000207947 */ /* 0x000fec0003800000 */
.L_x_5741:
        /* <DEDUP_REMOVED lines=8> */
.L_x_5740:
[----:B------:R-:W-:Y:S05]  /*0b10*/  BSYNC B0 ;  /* 0x0000000000007941 */ /* 0x000fea0003800000 */
.L_x_5739:
        /* <DEDUP_REMOVED lines=17> */
.L_x_5745:
[----:B------:R-:W-:Y:S05]  /*0c30*/  BSYNC B1 ;  /* 0x0000000000017941 */ /* 0x000fea0003800000 */
.L_x_5744:
[----:B------:R-:W-:-:S13]  /*0c40*/  ISETP.GE.AND P0, PT, R7, R0, PT ;  /* 0x000000000700720c */ /* 0x000fda0003f06270 */
[----:B0-----:R-:W0:Y:S01]  /*0c50*/  @!P0 LDC.64 R2, c[0x0][0x228] ;  /* 0x00008a00ff028b82 */ /* 0x001e220000000a00 */
[----:B------:R-:W-:Y:S02]  /*0c60*/  @!P0 LEA R5, R6, R7, 0x9 ;  /* 0x0000000706058211 */ /* 0x000fe400078e48ff */
[----:B------:R-:W-:-:S03]  /*0c70*/  @!P0 IADD3 R7, R7, 0x80, RZ ;  /* 0x0000008007078810 */ /* 0x000fc60007ffe0ff */
[----:B0-----:R-:W-:-:S05]  /*0c80*/  @!P0 IMAD.WIDE.U32 R2, R5, 0x8, R2 ;  /* 0x0000000805028825 */ /* 0x001fca00078e0002 */
[----:B------:R0:W-:Y:S02]  /*0c90*/  @!P0 STG.E.64 desc[UR4][R2.64], R14 ;  /* 0x0000000e02008986 */ /* 0x0001e4000c101b04 */
.L_x_5746:
[----:B------:R-:W-:Y:S05]  /*0ca0*/  BSYNC B0 ;  /* 0x0000000000007941 */ /* 0x000fea0003800000 */
.L_x_5743:
        /* <DEDUP_REMOVED lines=8> */
.L_x_5747:
        /* <DEDUP_REMOVED lines=13> */
.L_x_19370:


//--------------------- .text._ZN2at6native29vectorized_elementwise_kernelILi2ENS0_13BUnaryFunctorIN3c107complexIfEES5_S5_NS0_15binary_internal10DivFunctorIS5_EEEESt5arrayIPcLm2EEEEviT0_T1_ --------------------------
	.section	.text._ZN2at6native29vectorized_elementwise_kernelILi2ENS0_13BUnaryFunctorIN3c107complexIfEES5_S5_NS0_15binary_internal10DivFunctorIS5_EEEESt5arrayIPcLm2EEEEviT0_T1_,"ax",@progbits
	.align	128
        .global         _ZN2at6native29vectorized_elementwise_kernelILi2ENS0_13BUnaryFunctorIN3c107complexIfEES5_S5_NS0_15binary_internal10DivFunctorIS5_EEEESt5arrayIPcLm2EEEEviT0_T1_
        .type           _ZN2at6native29vectorized_elementwise_kernelILi2ENS0_13BUnaryFunctorIN3c107complexIfEES5_S5_NS0_15binary_internal10DivFunctorIS5_EEEESt5arrayIPcLm2EEEEviT0_T1_,@function
        .size           _ZN2at6native29vectorized_elementwise_kernelILi2ENS0_13BUnaryFunctorIN3c107complexIfEES5_S5_NS0_15binary_internal10DivFunctorIS5_EEEESt5arrayIPcLm2EEEEviT0_T1_,(.L_x_19371 - _ZN2at6native29vectorized_elementwise_kernelILi2ENS0_13BUnaryFunctorIN3c107complexIfEES5_S5_NS0_15binary_internal10DivFunctorIS5_EEEESt5arrayIPcLm2EEEEviT0_T1_)
        .other          _ZN2at6native29vectorized_elementwise_kernelILi2ENS0_13BUnaryFunctorIN3c107complexIfEES5_S5_NS0_15binary_internal10DivFunctorIS5_EEEESt5arrayIPcLm2EEEEviT0_T1_,@"STO_CUDA_ENTRY STV_DEFAULT"
_ZN2at6native29vectorized_elementwise_kernelILi2ENS0_13BUnaryFunctorIN3c107complexIfEES5_S5_NS0_15binary_internal10DivFunctorIS5_EEEESt5arrayIPcLm2EEEEviT0_T1_:
.text._ZN2at6native29vectorized_elementwise_kernelILi2ENS0_13BUnaryFunctorIN3c107complexIfEES5_S5_NS0_15binary_internal10DivFunctorIS5_EEEESt5arrayIPcLm2EEEEviT0_T1_:
        /* <DEDUP_REMOVED lines=10> */
[----:B------:R-:W2:Y:S01]  /*00a0*/  LDC.64 R26, c[0x0][0x220] ;  /* 0x00008800ff1a7b82 */ /* 0x000ea20000000a00 */
[----:B-1----:R-:W-:-:S04]  /*00b0*/  IMAD.WIDE R2, R5, 0x8, R2 ;  /* 0x0000000805027825 */ /* 0x002fc800078e0202 */
[----:B0-----:R-:W-:-:S05]  /*00c0*/  IMAD.WIDE.U32 R2, R0, 0x10, R2 ;  /* 0x0000001000027825 */ /* 0x001fca00078e0002 */
[----:B------:R0:W5:Y:S04]  /*00d0*/  LDG.E.128 R12, desc[UR4][R2.64] ;  /* 0x00000004020c7981 */ /* 0x000168000c1e1d00 */
[----:B------:R0:W5:Y:S04]  /*00e0*/  LDG.E.128 R8, desc[UR4][R2.64+0x800] ;  /* 0x0008000402087981 */ /* 0x000168000c1e1d00 */
[----:B------:R0:W5:Y:S04]  /*00f0*/  LDG.E.128 R20, desc[UR4][R2.64+0x1000] ;  /* 0x0010000402147981 */ /* 0x000168000c1e1d00 */
[----:B------:R0:W5:Y:S01]  /*0100*/  LDG.E.128 R16, desc[UR4][R2.64+0x1800] ;  /* 0x0018000402107981 */ /* 0x000162000c1e1d00 */
[----:B--2---:R-:W-:-:S13]  /*0110*/  FSETP.GE.FTZ.AND P0, PT, |R26|, |R27|, PT ;  /* 0x4000001b1a00720b */ /* 0x004fda0003f16200 */
[----:B0-----:R-:W-:Y:S05]  /*0120*/  @!P0 BRA `(.L_x_5749) ;  /* 0x0000000000f48947 */ /* 0x001fea0003800000 */
        /* <DEDUP_REMOVED lines=9> */
[-C--:B------:R-:W-:Y:S01]  /*01c0*/  FFMA.FTZ R3, R15, R24.reuse, R14 ;  /* 0x000000180f037223 */ /* 0x080fe2000001000e */
[-C--:B------:R-:W-:Y:S01]  /*01d0*/  FFMA.FTZ R7, R9, R24.reuse, R8 ;  /* 0x0000001809077223 */ /* 0x080fe20000010008 */
[-C--:B------:R-:W-:Y:S01]  /*01e0*/  FFMA.FTZ R25, R11, R24.reuse, R10 ;  /* 0x000000180b197223 */ /* 0x080fe2000001000a */
[-C--:B------:R-:W-:Y:S01]  /*01f0*/  FFMA.FTZ R27, R21, R24.reuse, R20 ;  /* 0x00000018151b7223 */ /* 0x080fe20000010014 */
[----:B------:R-:W0:Y:S01]  /*0200*/  MUFU.RCP R2, R2 ;  /* 0x0000000200027308 */ /* 0x000e220000001000 */
[-C--:B------:R-:W-:Y:S01]  /*0210*/  FFMA.FTZ R29, R23, R24.reuse, R22 ;  /* 0x00000018171d7223 */ /* 0x080fe20000010016 */
[-C--:B------:R-:W-:Y:S01]  /*0220*/  FFMA.FTZ R4, R17, R24.reuse, R16 ;  /* 0x0000001811047223 */ /* 0x080fe20000010010 */
[-C--:B------:R-:W-:Y:S01]  /*0230*/  FFMA.FTZ R26, R19, R24.reuse, R18 ;  /* 0x00000018131a7223 */ /* 0x080fe20000010012 */
[-C--:B------:R-:W-:Y:S01]  /*0240*/  FFMA.FTZ R13, -R12, R24.reuse, R13 ;  /* 0x000000180c0d7223 */ /* 0x080fe2000001010d */
[-C--:B------:R-:W-:Y:S01]  /*0250*/  FFMA.FTZ R15, -R14, R24.reuse, R15 ;  /* 0x000000180e0f7223 */ /* 0x080fe2000001010f */
[-C--:B------:R-:W-:Y:S01]  /*0260*/  FFMA.FTZ R9, -R8, R24.reuse, R9 ;  /* 0x0000001808097223 */ /* 0x080fe20000010109 */
[-C--:B------:R-:W-:Y:S01]  /*0270*/  FFMA.FTZ R11, -R10, R24.reuse, R11 ;  /* 0x000000180a0b7223 */ /* 0x080fe2000001010b */
[-C--:B------:R-:W-:Y:S01]  /*0280*/  FFMA.FTZ R21, -R20, R24.reuse, R21 ;  /* 0x0000001814157223 */ /* 0x080fe20000010115 */
[-C--:B------:R-:W-:Y:S01]  /*0290*/  FFMA.FTZ R23, -R22, R24.reuse, R23 ;  /* 0x0000001816177223 */ /* 0x080fe20000010117 */
[-C--:B------:R-:W-:Y:S01]  /*02a0*/  FFMA.FTZ R17, -R16, R24.reuse, R17 ;  /* 0x0000001810117223 */ /* 0x080fe20000010111 */
[----:B------:R-:W-:Y:S01]  /*02b0*/  FFMA.FTZ R19, -R18, R24, R19 ;  /* 0x0000001812137223 */ /* 0x000fe20000010113 */
[C---:B0-----:R-:W-:Y:S01]  /*02c0*/  FMUL.FTZ R12, R2.reuse, R6 ;  /* 0x00000006020c7220 */ /* 0x041fe20000410000 */
[C---:B------:R-:W-:Y:S01]  /*02d0*/  FMUL.FTZ R13, R2.reuse, R13 ;  /* 0x0000000d020d7220 */ /* 0x040fe20000410000 */
        /* <DEDUP_REMOVED lines=13> */
[----:B------:R-:W-:Y:S01]  /*03b0*/  FMUL.FTZ R19, R2, R19 ;  /* 0x0000001302137220 */ /* 0x000fe20000410000 */
[----:B------:R-:W-:Y:S06]  /*03c0*/  BRA `(.L_x_5751) ;  /* 0x0000000000dc7947 */ /* 0x000fec0003800000 */
.L_x_5750:
[----:B------:R-:W0:Y:S08]  /*03d0*/  MUFU.RCP R3, R3 ;  /* 0x0000000300037308 */ /* 0x000e300000001000 */
[----:B------:R-:W1:Y:S01]  /*03e0*/  MUFU.RCP R2, R2 ;  /* 0x0000000200027308 */ /* 0x000e620000001000 */
[-C--:B0----5:R-:W-:Y:S01]  /*03f0*/  FMUL.FTZ R12, R12, R3.reuse ;  /* 0x000000030c0c7220 */ /* 0x0a1fe20000410000 */
[-C--:B------:R-:W-:Y:S01]  /*0400*/  FMUL.FTZ R14, R14, R3.reuse ;  /* 0x000000030e0e7220 */ /* 0x080fe20000410000 */
[-C--:B------:R-:W-:Y:S01]  /*0410*/  FMUL.FTZ R8, R8, R3.reuse ;  /* 0x0000000308087220 */ /* 0x080fe20000410000 */
[-C--:B------:R-:W-:Y:S01]  /*0420*/  FMUL.FTZ R10, R10, R3.reuse ;  /* 0x000000030a0a7220 */ /* 0x080fe20000410000 */
[-C--:B------:R-:W-:Y:S01]  /*0430*/  FMUL.FTZ R20, R20, R3.reuse ;  /* 0x0000000314147220 */ /* 0x080fe20000410000 */
[-C--:B------:R-:W-:Y:S01]  /*0440*/  FMUL.FTZ R22, R22, R3.reuse ;  /* 0x0000000316167220 */ /* 0x080fe20000410000 */
[-C--:B------:R-:W-:Y:S01]  /*0450*/  FMUL.FTZ R16, R16, R3.reuse ;  /* 0x0000000310107220 */ /* 0x080fe20000410000 */
[----:B------:R-:W-:Y:S01]  /*0460*/  FMUL.FTZ R18, R18, R3 ;  /* 0x0000000312127220 */ /* 0x000fe20000410000 */
[-C--:B-1----:R-:W-:Y:S01]  /*0470*/  FMUL.FTZ R13, R13, R2.reuse ;  /* 0x000000020d0d7220 */ /* 0x082fe20000410000 */
[-C--:B------:R-:W-:Y:S01]  /*0480*/  FMUL.FTZ R15, R15, R2.reuse ;  /* 0x000000020f0f7220 */ /* 0x080fe20000410000 */
[-C--:B------:R-:W-:Y:S01]  /*0490*/  FMUL.FTZ R9, R9, R2.reuse ;  /* 0x0000000209097220 */ /* 0x080fe20000410000 */
[-C--:B------:R-:W-:Y:S01]  /*04a0*/  FMUL.FTZ R11, R11, R2.reuse ;  /* 0x000000020b0b7220 */ /* 0x080fe20000410000 */
[-C--:B------:R-:W-:Y:S01]  /*04b0*/  FMUL.FTZ R21, R21, R2.reuse ;  /* 0x0000000215157220 */ /* 0x080fe20000410000 */
[-C--:B------:R-:W-:Y:S01]  /*04c0*/  FMUL.FTZ R23, R23, R2.reuse ;  /* 0x0000000217177220 */ /* 0x080fe20000410000 */
[-C--:B------:R-:W-:Y:S01]  /*04d0*/  FMUL.FTZ R17, R17, R2.reuse ;  /* 0x0000000211117220 */ /* 0x080fe20000410000 */
[----:B------:R-:W-:Y:S01]  /*04e0*/  FMUL.FTZ R19, R19, R2 ;  /* 0x0000000213137220 */ /* 0x000fe20000410000 */
[----:B------:R-:W-:Y:S06]  /*04f0*/  BRA `(.L_x_5751) ;  /* 0x0000000000907947 */ /* 0x000fec0003800000 */
.L_x_5749:
        /* <DEDUP_REMOVED lines=12> */
[-C--:B------:R-:W-:Y:S01]  /*05c0*/  FFMA.FTZ R13, R13, R24.reuse, -R12 ;  /* 0x000000180d0d7223 */ /* 0x080fe2000001080c */
[-C--:B------:R-:W-:Y:S01]  /*05d0*/  FFMA.FTZ R15, R15, R24.reuse, -R14 ;  /* 0x000000180f0f7223 */ /* 0x080fe2000001080e */
[-C--:B------:R-:W-:Y:S01]  /*05e0*/  FFMA.FTZ R9, R9, R24.reuse, -R8 ;  /* 0x0000001809097223 */ /* 0x080fe20000010808 */
[-C--:B------:R-:W-:Y:S01]  /*05f0*/  FFMA.FTZ R11, R11, R24.reuse, -R10 ;  /* 0x000000180b0b7223 */ /* 0x080fe2000001080a */
[-C--:B------:R-:W-:Y:S01]  /*0600*/  FFMA.FTZ R21, R21, R24.reuse, -R20 ;  /* 0x0000001815157223 */ /* 0x080fe20000010814 */
[-C--:B------:R-:W-:Y:S01]  /*0610*/  FFMA.FTZ R23, R23, R24.reuse, -R22 ;  /* 0x0000001817177223 */ /* 0x080fe20000010816 */
[-C--:B------:R-:W-:Y:S01]  /*0620*/  FFMA.FTZ R17, R17, R24.reuse, -R16 ;  /* 0x0000001811117223 */ /* 0x080fe20000010810 */
[----:B------:R-:W-:Y:S01]  /*0630*/  FFMA.FTZ R19, R19, R24, -R18 ;  /* 0x0000001813137223 */ /* 0x000fe20000010812 */
        /* <DEDUP_REMOVED lines=15> */
[----:B------:R-:W-:-:S07]  /*0730*/  FMUL.FTZ R19, R2, R19 ;  /* 0x0000001302137220 */ /* 0x000fce0000410000 */
.L_x_5751:
[----:B------:R-:W0:Y:S02]  /*0740*/  LDC.64 R2, c[0x0][0x228] ;  /* 0x00008a00ff027b82 */ /* 0x000e240000000a00 */
[----:B0-----:R-:W-:-:S04]  /*0750*/  IMAD.WIDE.U32 R2, R5, 0x8, R2 ;  /* 0x0000000805027825 */ /* 0x001fc800078e0002 */
[----:B------:R-:W-:-:S05]  /*0760*/  IMAD.WIDE R2, R0, 0x10, R2 ;  /* 0x0000001000027825 */ /* 0x000fca00078e0202 */
[----:B------:R-:W-:Y:S04]  /*0770*/  STG.E.128 desc[UR4][R2.64], R12 ;  /* 0x0000000c02007986 */ /* 0x000fe8000c101d04 */
[----:B------:R-:W-:Y:S04]  /*0780*/  STG.E.128 desc[UR4][R2.64+0x800], R8 ;  /* 0x0008000802007986 */ /* 0x000fe8000c101d04 */
[----:B------:R-:W-:Y:S04]  /*0790*/  STG.E.128 desc[UR4][R2.64+0x1000], R20 ;  /* 0x0010001402007986 */ /* 0x000fe8000c101d04 */
[----:B------:R-:W-:Y:S01]  /*07a0*/  STG.E.128 desc[UR4][R2.64+0x1800], R16 ;  /* 0x0018001002007986 */ /* 0x000fe2000c101d04 */
[----:B------:R-:W-:Y:S05]  /*07b0*/  EXIT ;  /* 0x000000000000794d */ /* 0x000fea0003800000 */
.L_x_5748:
[----:B------:R-:W0:Y:S02]  /*07c0*/  S2R R2, SR_TID.X ;  /* 0x0000000000027919 */ /* 0x000e240000002100 */
[----:B0-----:R-:W-:Y:S02]  /*07d0*/  ISETP.GE.AND P0, PT, R2, R3, PT ;  /* 0x000000030200720c */ /* 0x001fe40003f06270 */
[----:B------:R-:W-:-:S11]  /*07e0*/  MOV R0, R2 ;  /* 0x0000000200007202 */ /* 0x000fd60000000f00 */
[----:B------:R-:W-:Y:S01]  /*07f0*/  @!P0 IADD3 R11, R5, R0, RZ ;  /* 0x00000000050b8210 */ /* 0x000fe20007ffe0ff */
[----:B------:R-:W0:Y:S01]  /*0800*/  @!P0 LDC.64 R12, c[0x0][0x230] ;  /* 0x00008c00ff0c8b82 */ /* 0x000e220000000a00 */
[----:B------:R-:W-:-:S04]  /*0810*/  @!P0 IADD3 R0, R0, 0x80, RZ ;  /* 0x0000008000008810 */ /* 0x000fc80007ffe0ff */
[----:B------:R-:W-:-:S13]  /*0820*/  ISETP.GE.AND P6, PT, R0, R3, PT ;  /* 0x000000030000720c */ /* 0x000fda0003fc6270 */
[----:B------:R-:W-:Y:S01]  /*0830*/  @!P6 IADD3 R9, R5, R0, RZ ;  /* 0x000000000509e210 */ /* 0x000fe20007ffe0ff */
[----:B------:R-:W1:Y:S01]  /*0840*/  @!P6 LDC.64 R16, c[0x0][0x230] ;  /* 0x00008c00ff10eb82 */ /* 0x000e620000000a00 */
[----:B------:R-:W-:-:S04]  /*0850*/  @!P6 IADD3 R0, R0, 0x80, RZ ;  /* 0x000000800000e810 */ /* 0x000fc80007ffe0ff */
[----:B------:R-:W-:-:S13]  /*0860*/  ISETP.GE.AND P5, PT, R0, R3, PT ;  /* 0x000000030000720c */ /* 0x000fda0003fa6270 */
[----:B------:R-:W-:Y:S01]  /*0870*/  @!P5 IADD3 R4, R5, R0, RZ ;  /* 0x000000000504d210 */ /* 0x000fe20007ffe0ff */
[----:B------:R-:W2:Y:S01]  /*0880*/  @!P5 LDC.64 R18, c[0x0][0x230] ;  /* 0x00008c00ff12db82 */ /* 0x000ea20000000a00 */
[----:B------:R-:W-:-:S04]  /*0890*/  @!P5 IADD3 R0, R0, 0x80, RZ ;  /* 0x000000800000d810 */ /* 0x000fc80007ffe0ff */
[----:B------:R-:W-:Y:S01]  /*08a0*/  ISETP.GE.AND P4, PT, R0, R3, PT ;  /* 0x000000030000720c */ /* 0x000fe20003f86270 */
[----:B-1----:R-:W-:Y:S01]  /*08b0*/  @!P6 IMAD.WIDE.U32 R16, R9, 0x8, R16 ;  /* 0x000000080910e825 */ /* 0x002fe200078e0010 */
[----:B------:R-:W-:-:S06]  /*08c0*/  CS2R R8, SRZ ;  /* 0x0000000000087805 */ /* 0x000fcc000001ff00 */
[----:B------:R1:W5:Y:S05]  /*08d0*/  @!P6 LDG.E.64 R8, desc[UR4][R16.64] ;  /* 0x000000041008e981 */ /* 0x00036a000c1e1b00 */
[----:B------:R-:W-:Y:S01]  /*08e0*/  @!P4 IADD3 R25, R5, R0, RZ ;  /* 0x000000000519c210 */ /* 0x000fe20007ffe0ff */
[----:B------:R-:W3:Y:S01]  /*08f0*/  @!P4 LDC.64 R14, c[0x0][0x230] ;  /* 0x00008c00ff0ecb82 */ /* 0x000ee20000000a00 */
[----:B------:R-:W-:-:S04]  /*0900*/  @!P4 IADD3 R0, R0, 0x80, RZ ;  /* 0x000000800000c810 */ /* 0x000fc80007ffe0ff */
[----:B------:R-:W-:-:S13]  /*0910*/  ISETP.GE.AND P3, PT, R0, R3, PT ;  /* 0x000000030000720c */ /* 0x000fda0003f66270 */
[----:B------:R-:W-:Y:S01]  /*0920*/  @!P3 IADD3 R23, R5, R0, RZ ;  /* 0x000000000517b210 */ /* 0x000fe20007ffe0ff */
[----:B--2---:R-:W-:Y:S01]  /*0930*/  @!P5 IMAD.WIDE.U32 R18, R4, 0x8, R18 ;  /* 0x000000080412d825 */ /* 0x004fe200078e0012 */
[----:B------:R-:W-:Y:S01]  /*0940*/  @!P3 IADD3 R0, R0, 0x80, RZ ;  /* 0x000000800000b810 */ /* 0x000fe20007ffe0ff */
[----:B-1----:R-:W1:Y:S03]  /*0950*/  @!P3 LDC.64 R16, c[0x0][0x230] ;  /* 0x00008c00ff10bb82 */ /* 0x002e660000000a00 */
[----:B------:R-:W-:-:S13]  /*0960*/  ISETP.GE.AND P2, PT, R0, R3, PT ;  /* 0x000000030000720c */ /* 0x000fda0003f46270 */
[----:B------:R-:W-:Y:S01]  /*0970*/  @!P2 IADD3 R7, R5, R0, RZ ;  /* 0x000000000507a210 */ /* 0x000fe20007ffe0ff */
[----:B------:R-:W2:Y:S01]  /*0980*/  @!P2 LDC.64 R26, c[0x0][0x230] ;  /* 0x00008c00ff1aab82 */ /* 0x000ea20000000a00 */
[----:B------:R-:W-:-:S04]  /*0990*/  @!P2 IADD3 R0, R0, 0x80, RZ ;  /* 0x000000800000a810 */ /* 0x000fc80007ffe0ff */
[----:B------:R-:W-:-:S13]  /*09a0*/  ISETP.GE.AND P1, PT, R0, R3, PT ;  /* 0x000000030000720c */ /* 0x000fda0003f26270 */
[----:B------:R-:W4:Y:S01]  /*09b0*/  @!P1 LDC.64 R28, c[0x0][0x230] ;  /* 0x00008c00ff1c9b82 */ /* 0x000f220000000a00 */
[----:B---3--:R-:W-:Y:S01]  /*09c0*/  @!P4 IMAD.WIDE.U32 R14, R25, 0x8, R14 ;  /* 0x00000008190ec825 */ /* 0x008fe200078e000e */
[----:B------:R-:W-:Y:S02]  /*09d0*/  CS2R R24, SRZ ;  /* 0x0000000000187805 */ /* 0x000fe4000001ff00 */
[----:B------:R-:W-:Y:S02]  /*09e0*/  @!P1 IADD3 R21, R5, R0, RZ ;  /* 0x0000000005159210 */ /* 0x000fe40007ffe0ff */
[----:B------:R-:W-:Y:S01]  /*09f0*/  @!P1 IADD3 R0, R0, 0x80, RZ ;  /* 0x0000008000009810 */ /* 0x000fe20007ffe0ff */
[----:B--2---:R-:W-:Y:S01]  /*0a00*/  @!P2 IMAD.WIDE.U32 R26, R7, 0x8, R26 ;  /* 0x00000008071aa825 */ /* 0x004fe200078e001a */
[----:B------:R2:W5:Y:S02]  /*0a10*/  @!P5 LDG.E.64 R24, desc[UR4][R18.64] ;  /* 0x000000041218d981 */ /* 0x000564000c1e1b00 */
[----:B--2---:R-:W-:Y:S01]  /*0a20*/  CS2R R18, SRZ ;  /* 0x0000000000127805 */ /* 0x004fe2000001ff00 */
[----:B----4-:R-:W-:Y:S01]  /*0a30*/  @!P1 IMAD.WIDE.U32 R28, R21, 0x8, R28 ;  /* 0x00000008151c9825 */ /* 0x010fe200078e001c */
[----:B------:R-:W-:-:S04]  /*0a40*/  CS2R R20, SRZ ;  /* 0x0000000000147805 */ /* 0x000fc8000001ff00 */
[----:B------:R-:W5:Y:S04]  /*0a50*/  @!P1 LDG.E.64 R18, desc[UR4][R28.64] ;  /* 0x000000041c129981 */ /* 0x000f68000c1e1b00 */
[----:B------:R-:W5:Y:S01]  /*0a60*/  @!P2 LDG.E.64 R20, desc[UR4][R26.64] ;  /* 0x000000041a14a981 */ /* 0x000f62000c1e1b00 */
[----:B------:R-:W-:Y:S01]  /*0a70*/  ISETP.GE.AND P6, PT, R0, R3, PT ;  /* 0x000000030000720c */ /* 0x000fe20003fc6270 */
[----:B0-----:R-:W-:Y:S01]  /*0a80*/  @!P0 IMAD.WIDE.U32 R12, R11, 0x8, R12 ;  /* 0x000000080b0c8825 */ /* 0x001fe200078e000c */
[----:B------:R-:W-:-:S06]  /*0a90*/  CS2R R10, SRZ ;  /* 0x00000000000a7805 */ /* 0x000fcc000001ff00 */
[----:B------:R0:W5:Y:S05]  /*0aa0*/  @!P0 LDG.E.64 R10, desc[UR4][R12.64] ;  /* 0x000000040c0a8981 */ /* 0x00016a000c1e1b00 */
[----:B0-----:R-:W0:Y:S01]  /*0ab0*/  @!P6 LDC.64 R12, c[0x0][0x230] ;  /* 0x00008c00ff0ceb82 */ /* 0x001e220000000a00 */
[----:B------:R-:W-:Y:S01]  /*0ac0*/  CS2R R6, SRZ ;  /* 0x0000000000067805 */ /* 0x000fe2000001ff00 */
[----:B-1----:R-:W-:Y:S01]  /*0ad0*/  @!P3 IMAD.WIDE.U32 R16, R23, 0x8, R16 ;  /* 0x000000081710b825 */ /* 0x002fe200078e0010 */
[----:B------:R-:W-:Y:S02]  /*0ae0*/  @!P6 IADD3 R0, R5, R0, RZ ;  /* 0x000000000500e210 */ /* 0x000fe40007ffe0ff */
[----:B------:R-:W-:-:S02]  /*0af0*/  CS2R R22, SRZ ;  /* 0x0000000000167805 */ /* 0x000fc4000001ff00 */
[----:B------:R1:W5:Y:S01]  /*0b00*/  @!P3 LDG.E.64 R6, desc[UR4][R16.64] ;  /* 0x000000041006b981 */ /* 0x000362000c1e1b00 */
[----:B------:R-:W-:Y:S03]  /*0b10*/  BSSY B0, `(.L_x_5752) ;  /* 0x0000026000007945 */ /* 0x000fe60003800000 */
[----:B------:R2:W5:Y:S01]  /*0b20*/  @!P4 LDG.E.64 R22, desc[UR4][R14.64] ;  /* 0x000000040e16c981 */ /* 0x000562000c1e1b00 */
[----:B-1----:R-:W-:Y:S01]  /*0b30*/  CS2R R16, SRZ ;  /* 0x0000000000107805 */ /* 0x002fe2000001ff00 */
[----:B0-----:R-:W-:Y:S01]  /*0b40*/  @!P6 IMAD.WIDE.U32 R12, R0, 0x8, R12 ;  /* 0x00000008000ce825 */ /* 0x001fe200078e000c */
[----:B--2---:R-:W-:-:S04]  /*0b50*/  CS2R R14, SRZ ;  /* 0x00000000000e7805 */ /* 0x004fc8000001ff00 */
[----:B------:R0:W5:Y:S02]  /*0b60*/  @!P6 LDG.E.64 R16, desc[UR4][R12.64] ;  /* 0x000000040c10e981 */ /* 0x000164000c1e1b00 */
[----:B0-----:R-:W-:Y:S01]  /*0b70*/  HFMA2.MMA R13, -RZ, RZ, 0, 0 ;  /* 0x00000000ff0d7435 */ /* 0x001fe200000001ff */
[----:B------:R-:W-:Y:S10]  /*0b80*/  @P0 BRA `(.L_x_5753) ;  /* 0x0000000000780947 */ /* 0x000ff40003800000 */
        /* <DEDUP_REMOVED lines=17> */
.L_x_5755:
[----:B------:R-:W0:Y:S08]  /*0ca0*/  MUFU.RCP R15, R0 ;  /* 0x00000000000f7308 */ /* 0x000e300000001000 */
[----:B------:R-:W1:Y:S01]  /*0cb0*/  MUFU.RCP R4, R4 ;  /* 0x0000000400047308 */ /* 0x000e620000001000 */
[----:B0----5:R-:W-:Y:S01]  /*0cc0*/  FMUL.FTZ R14, R15, R10 ;  /* 0x0000000a0f0e7220 */ /* 0x021fe20000410000 */
[----:B-1----:R-:W-:Y:S01]  /*0cd0*/  FMUL.FTZ R15, R4, R11 ;  /* 0x0000000b040f7220 */ /* 0x002fe20000410000 */
[----:B------:R-:W-:Y:S06]  /*0ce0*/  BRA `(.L_x_5753) ;  /* 0x0000000000207947 */ /* 0x000fec0003800000 */
.L_x_5754:
[----:B------:R-:W0:Y:S02]  /*0cf0*/  MUFU.RCP R15, R27 ;  /* 0x0000001b000f7308 */ /* 0x000e240000001000 */
[----:B0-----:R-:W-:-:S04]  /*0d00*/  FMUL.FTZ R0, R15, R26 ;  /* 0x0000001a0f007220 */ /* 0x001fc80000410000 */
[C---:B------:R-:W-:Y:S01]  /*0d10*/  FFMA.FTZ R26, R0.reuse, R26, R27 ;  /* 0x0000001a001a7223 */ /* 0x040fe2000001001b */
[C---:B-----5:R-:W-:Y:S01]  /*0d20*/  FFMA.FTZ R14, R0.reuse, R10, R11 ;  /* 0x0000000a000e7223 */ /* 0x060fe2000001000b */
[----:B------:R-:W-:Y:S02]  /*0d30*/  FFMA.FTZ R10, R0, R11, -R10 ;  /* 0x0000000b000a7223 */ /* 0x000fe4000001080a */
[----:B------:R-:W0:Y:S02]  /*0d40*/  MUFU.RCP R15, R26 ;  /* 0x0000001a000f7308 */ /* 0x000e240000001000 */
[-C--:B0-----:R-:W-:Y:S01]  /*0d50*/  FMUL.FTZ R14, R14, R15.reuse ;  /* 0x0000000f0e0e7220 */ /* 0x081fe20000410000 */
[----:B------:R-:W-:-:S07]  /*0d60*/  FMUL.FTZ R15, R10, R15 ;  /* 0x0000000f0a0f7220 */ /* 0x000fce0000410000 */
.L_x_5753:
[----:B------:R-:W-:Y:S05]  /*0d70*/  BSYNC B0 ;  /* 0x0000000000007941 */ /* 0x000fea0003800000 */
.L_x_5752:
[----:B------:R-:W-:Y:S01]  /*0d80*/  IADD3 R0, R2, 0x80, RZ ;  /* 0x0000008002007810 */ /* 0x000fe20007ffe0ff */
[----:B------:R-:W-:Y:S01]  /*0d90*/  BSSY B0, `(.L_x_5756) ;  /* 0x0000022000007945 */ /* 0x000fe20003800000 */
[----:B------:R-:W-:Y:S02]  /*0da0*/  MOV R12, RZ ;  /* 0x000000ff000c7202 */ /* 0x000fe40000000f00 */
[----:B------:R-:W-:-:S13]  /*0db0*/  ISETP.GE.AND P0, PT, R0, R3, PT ;  /* 0x000000030000720c */ /* 0x000fda0003f06270 */
[----:B------:R-:W-:Y:S05]  /*0dc0*/  @P0 BRA `(.L_x_5757) ;  /* 0x0000000000780947 */ /* 0x000fea0003800000 */
[----:B-----5:R-:W0:Y:S02]  /*0dd0*/  LDC.64 R10, c[0x0][0x220] ;  /* 0x00008800ff0a7b82 */ /* 0x020e240000000a00 */
        /* <DEDUP_REMOVED lines=16> */
.L_x_5759:
[----:B------:R-:W0:Y:S08]  /*0ee0*/  MUFU.RCP R11, R4 ;  /* 0x00000004000b7308 */ /* 0x000e300000001000 */
[----:B------:R-:W1:Y:S01]  /*0ef0*/  MUFU.RCP R26, R26 ;  /* 0x0000001a001a7308 */ /* 0x000e620000001000 */
[----:B0-----:R-:W-:Y:S01]  /*0f00*/  FMUL.FTZ R12, R11, R8 ;  /* 0x000000080b0c7220 */ /* 0x001fe20000410000 */
[----:B-1----:R-:W-:Y:S01]  /*0f10*/  FMUL.FTZ R13, R26, R9 ;  /* 0x000000091a0d7220 */ /* 0x002fe20000410000 */
[----:B------:R-:W-:Y:S06]  /*0f20*/  BRA `(.L_x_5757) ;  /* 0x0000000000207947 */ /* 0x000fec0003800000 */
.L_x_5758:
        /* <DEDUP_REMOVED lines=8> */
.L_x_5757:
[----:B------:R-:W-:Y:S05]  /*0fb0*/  BSYNC B0 ;  /* 0x0000000000007941 */ /* 0x000fea0003800000 */
.L_x_5756:
[----:B------:R-:W-:Y:S01]  /*0fc0*/  IADD3 R4, R2, 0x100, RZ ;  /* 0x0000010002047810 */ /* 0x000fe20007ffe0ff */
[----:B------:R-:W-:Y:S01]  /*0fd0*/  BSSY B0, `(.L_x_5760) ;  /* 0x0000023000007945 */ /* 0x000fe20003800000 */
[----:B-----5:R-:W-:Y:S01]  /*0fe0*/  HFMA2.MMA R9, -RZ, RZ, 0, 0 ;  /* 0x00000000ff097435 */ /* 0x020fe200000001ff */
[----:B------:R-:W-:Y:S02]  /*0ff0*/  CS2R R10, SRZ ;  /* 0x00000000000a7805 */ /* 0x000fe4000001ff00 */
        /* <DEDUP_REMOVED lines=19> */
.L_x_5763:
[----:B------:R-:W0:Y:S08]  /*1130*/  MUFU.RCP R11, R4 ;  /* 0x00000004000b7308 */ /* 0x000e300000001000 */
[----:B------:R-:W1:Y:S01]  /*1140*/  MUFU.RCP R8, R8 ;  /* 0x0000000800087308 */ /* 0x000e620000001000 */
[----:B0-----:R-:W-:Y:S01]  /*1150*/  FMUL.FTZ R10, R11, R24 ;  /* 0x000000180b0a7220 */ /* 0x001fe20000410000 */
[----:B-1----:R-:W-:Y:S01]  /*1160*/  FMUL.FTZ R11, R8, R25 ;  /* 0x00000019080b7220 */ /* 0x002fe20000410000 */
[----:B------:R-:W-:Y:S06]  /*1170*/  BRA `(.L_x_5761) ;  /* 0x0000000000207947 */ /* 0x000fec0003800000 */
.L_x_5762:
        /* <DEDUP_REMOVED lines=8> */
.L_x_5761:
[----:B------:R-:W-:Y:S05]  /*1200*/  BSYNC B0 ;  /* 0x0000000000007941 */ /* 0x000fea0003800000 */
.L_x_5760:
        /* <DEDUP_REMOVED lines=22> */
.L_x_5767:
[----:B------:R-:W0:Y:S08]  /*1370*/  MUFU.RCP R9, R4 ;  /* 0x0000000400097308 */ /* 0x000e300000001000 */
[----:B------:R-:W1:Y:S01]  /*1380*/  MUFU.RCP R26, R26 ;  /* 0x0000001a001a7308 */ /* 0x000e620000001000 */
[----:B0-----:R-:W-:Y:S01]  /*1390*/  FMUL.FTZ R8, R9, R22 ;  /* 0x0000001609087220 */ /* 0x001fe20000410000 */
[----:B-1----:R-:W-:Y:S01]  /*13a0*/  FMUL.FTZ R9, R26, R23 ;  /* 0x000000171a097220 */ /* 0x002fe20000410000 */
[----:B------:R-:W-:Y:S06]  /*13b0*/  BRA `(.L_x_5765) ;  /* 0x0000000000207947 */ /* 0x000fec0003800000 */
.L_x_5766:
        /* <DEDUP_REMOVED lines=8> */
.L_x_5765:
[----:B------:R-:W-:Y:S05]  /*1440*/  BSYNC B0 ;  /* 0x0000000000007941 */ /* 0x000fea0003800000 */
.L_x_5764:
[----:B------:R-:W-:Y:S01]  /*1450*/  IADD3 R4, R2, 0x200, RZ ;  /* 0x0000020002047810 */ /* 0x000fe20007ffe0ff */
[----:B------:R-:W-:Y:S01]  /*1460*/  BSSY B0, `(.L_x_5768) ;  /* 0x0000023000007945 */ /* 0x000fe20003800000 */
[----:B------:R-:W-:Y:S01]  /*1470*/  HFMA2.MMA R23, -RZ, RZ, 0, 0 ;  /* 0x00000000ff177435 */ /* 0x000fe200000001ff */
        /* <DEDUP_REMOVED lines=20> */
.L_x_5771:
[----:B------:R-:W0:Y:S08]  /*15c0*/  MUFU.RCP R25, R4 ;  /* 0x0000000400197308 */ /* 0x000e300000001000 */
[----:B------:R-:W1:Y:S01]  /*15d0*/  MUFU.RCP R22, R22 ;  /* 0x0000001600167308 */ /* 0x000e620000001000 */
[----:B0-----:R-:W-:Y:S01]  /*15e0*/  FMUL.FTZ R24, R25, R6 ;  /* 0x0000000619187220 */ /* 0x001fe20000410000 */
[----:B-1----:R-:W-:Y:S01]  /*15f0*/  FMUL.FTZ R25, R22, R7 ;  /* 0x0000000716197220 */ /* 0x002fe20000410000 */
[----:B------:R-:W-:Y:S06]  /*1600*/  BRA `(.L_x_5769) ;  /* 0x0000000000207947 */ /* 0x000fec0003800000 */
.L_x_5770:
        /* <DEDUP_REMOVED lines=8> */
.L_x_5769:
[----:B------:R-:W-:Y:S05]  /*1690*/  BSYNC B0 ;  /* 0x0000000000007941 */ /* 0x000fea0003800000 */
.L_x_5768:
        /* <DEDUP_REMOVED lines=22> */
.L_x_5775:
[----:B------:R-:W0:Y:S08]  /*1800*/  MUFU.RCP R7, R4 ;  /* 0x0000000400077308 */ /* 0x000e300000001000 */
[----:B------:R-:W1:Y:S01]  /*1810*/  MUFU.RCP R26, R26 ;  /* 0x0000001a001a7308 */ /* 0x000e620000001000 */
[----:B0-----:R-:W-:Y:S01]  /*1820*/  FMUL.FTZ R22, R7, R20 ;  /* 0x0000001407167220 */ /* 0x001fe20000410000 */
[----:B-1----:R-:W-:Y:S01]  /*1830*/  FMUL.FTZ R23, R26, R21 ;  /* 0x000000151a177220 */ /* 0x002fe20000410000 */
[----:B------:R-:W-:Y:S06]  /*1840*/  BRA `(.L_x_5773) ;  /* 0x0000000000207947 */ /* 0x000fec0003800000 */
.L_x_5774:
        /* <DEDUP_REMOVED lines=8> */
.L_x_5773:
[----:B------:R-:W-:Y:S05]  /*18d0*/  BSYNC B0 ;  /* 0x0000000000007941 */ /* 0x000fea0003800000 */
.L_x_5772:
        /* <DEDUP_REMOVED lines=23> */
.L_x_5779:
[----:B------:R-:W0:Y:S08]  /*1a50*/  MUFU.RCP R21, R4 ;  /* 0x0000000400157308 */ /* 0x000e300000001000 */
[----:B------:R-:W1:Y:S01]  /*1a60*/  MUFU.RCP R6, R6 ;  /* 0x0000000600067308 */ /* 0x000e620000001000 */
[----:B0-----:R-:W-:Y:S01]  /*1a70*/  FMUL.FTZ R20, R21, R18 ;  /* 0x0000001215147220 */ /* 0x001fe20000410000 */
[----:B-1----:R-:W-:Y:S01]  /*1a80*/  FMUL.FTZ R21, R6, R19 ;  /* 0x0000001306157220 */ /* 0x002fe20000410000 */
[----:B------:R-:W-:Y:S06]  /*1a90*/  BRA `(.L_x_5777) ;  /* 0x0000000000207947 */ /* 0x000fec0003800000 */
.L_x_5778:
        /* <DEDUP_REMOVED lines=8> */
.L_x_5777:
[----:B------:R-:W-:Y:S05]  /*1b20*/  BSYNC B0 ;  /* 0x0000000000007941 */ /* 0x000fea0003800000 */
.L_x_5776:
        /* <DEDUP_REMOVED lines=22> */
.L_x_5783:
[----:B------:R-:W0:Y:S08]  /*1c90*/  MUFU.RCP R7, R4 ;  /* 0x0000000400077308 */ /* 0x000e300000001000 */
[----:B------:R-:W1:Y:S01]  /*1ca0*/  MUFU.RCP R26, R26 ;  /* 0x0000001a001a7308 */ /* 0x000e620000001000 */
[----:B0-----:R-:W-:Y:S01]  /*1cb0*/  FMUL.FTZ R6, R7, R16 ;  /* 0x0000001007067220 */ /* 0x001fe20000410000 */
[----:B-1----:R-:W-:Y:S01]  /*1cc0*/  FMUL.FTZ R7, R26, R17 ;  /* 0x000000111a077220 */ /* 0x002fe20000410000 */
[----:B------:R-:W-:Y:S06]  /*1cd0*/  BRA `(.L_x_5781) ;  /* 0x0000000000207947 */ /* 0x000fec0003800000 */
.L_x_5782:
        /* <DEDUP_REMOVED lines=8> */
.L_x_5781:
[----:B------:R-:W-:Y:S05]  /*1d60*/  BSYNC B0 ;  /* 0x0000000000007941 */ /* 0x000fea0003800000 */
.L_x_5780:
[----:B------:R-:W-:Y:S01]  /*1d70*/  ISETP.GE.AND P0, PT, R2, R3, PT ;  /* 0x000000030200720c */ /* 0x000fe20003f06270 */
[----:B------:R-:W-:Y:S04]  /*1d80*/  BSSY B0, `(.L_x_5784) ;  /* 0x0000033000007945 */ /* 0x000fe80003800000 */
[----:B------:R-:W-:Y:S08]  /*1d90*/  BSSY B1, `(.L_x_5785) ;  /* 0x000002b000017945 */ /* 0x000ff00003800000 */
[----:B------:R-:W-:Y:S05]  /*1da0*/  @P0 BRA `(.L_x_5786) ;  /* 0x0000000000300947 */ /* 0x000fea0003800000 */
[----:B------:R-:W0:Y:S01]  /*1db0*/  LDC.64 R16, c[0x0][0x228] ;  /* 0x00008a00ff107b82 */ /* 0x000e220000000a00 */
[----:B------:R-:W-:Y:S02]  /*1dc0*/  IADD3 R19, R5, R2, RZ ;  /* 0x0000000205137210 */ /* 0x000fe40007ffe0ff */
[----:B------:R-:W-:-:S04]  /*1dd0*/  MOV R2, R0 ;  /* 0x0000000000027202 */ /* 0x000fc80000000f00 */
[----:B------:R-:W-:Y:S01]  /*1de0*/  ISETP.GE.AND P0, PT, R2, R3, PT ;  /* 0x000000030200720c */ /* 0x000fe20003f06270 */
[----:B0-----:R-:W-:-:S05]  /*1df0*/  IMAD.WIDE.U32 R16, R19, 0x8, R16 ;  /* 0x0000000813107825 */ /* 0x001fca00078e0010 */
[----:B------:R0:W-:Y:S07]  /*1e00*/  STG.E.64 desc[UR4][R16.64], R14 ;  /* 0x0000000e10007986 */ /* 0x0001ee000c101b04 */
[----:B------:R-:W-:Y:S05]  /*1e10*/  @P0 BRA `(.L_x_5787) ;  /* 0x0000000000300947 */ /* 0x000fea0003800000 */
[----:B0-----:R-:W0:Y:S01]  /*1e20*/  LDC.64 R14, c[0x0][0x228] ;  /* 0x00008a00ff0e7b82 */ /* 0x001e220000000a00 */
[----:B------:R-:W-:Y:S02]  /*1e30*/  IADD3 R17, R5, R2, RZ ;  /* 0x0000000205117210 */ /* 0x000fe40007ffe0ff */
[----:B------:R-:W-:-:S03]  /*1e40*/  IADD3 R2, R2, 0x80, RZ ;  /* 0x0000008002027810 */ /* 0x000fc60007ffe0ff */
[----:B0-----:R-:W-:-:S05]  /*1e50*/  IMAD.WIDE.U32 R14, R17, 0x8, R14 ;  /* 0x00000008110e7825 */ /* 0x001fca00078e000e */
[----:B------:R0:W-:Y:S02]  /*1e60*/  STG.E.64 desc[UR4][R14.64], R12 ;  /* 0x0000000c0e007986 */ /* 0x0001e4000c101b04 */
.L_x_5786:
[----:B------:R-:W-:-:S13]  /*1e70*/  ISETP.GE.AND P0, PT, R2, R3, PT ;  /* 0x000000030200720c */ /* 0x000fda0003f06270 */
[----:B------:R-:W-:Y:S05]  /*1e80*/  @P0 BRA `(.L_x_5788) ;  /* 0x0000000000300947 */ /* 0x000fea0003800000 */
[----:B0-----:R-:W0:Y:S01]  /*1e90*/  LDC.64 R12, c[0x0][0x228] ;  /* 0x00008a00ff0c7b82 */ /* 0x001e220000000a00 */
[----:B------:R-:W-:Y:S02]  /*1ea0*/  IADD3 R15, R5, R2, RZ ;  /* 0x00000002050f7210 */ /* 0x000fe40007ffe0ff */
[----:B------:R-:W-:-:S03]  /*1eb0*/  IADD3 R2, R2, 0x80, RZ ;  /* 0x0000008002027810 */ /* 0x000fc60007ffe0ff */
[----:B0-----:R-:W-:-:S05]  /*1ec0*/  IMAD.WIDE.U32 R12, R15, 0x8, R12 ;  /* 0x000000080f0c7825 */ /* 0x001fca00078e000c */
[----:B------:R1:W-:Y:S02]  /*1ed0*/  STG.E.64 desc[UR4][R12.64], R10 ;  /* 0x0000000a0c007986 */ /* 0x0003e4000c101b04 */
.L_x_5787:
[----:B------:R-:W-:-:S13]  /*1ee0*/  ISETP.GE.AND P0, PT, R2, R3, PT ;  /* 0x000000030200720c */ /* 0x000fda0003f06270 */
[----:B------:R-:W-:Y:S05]  /*1ef0*/  @P0 BRA `(.L_x_5789) ;  /* 0x0000000000300947 */ /* 0x000fea0003800000 */
[----:B-1----:R-:W1:Y:S01]  /*1f00*/  LDC.64 R10, c[0x0][0x228] ;  /* 0x00008a00ff0a7b82 */ /* 0x002e620000000a00 */
[----:B------:R-:W-:Y:S02]  /*1f10*/  IADD3 R13, R5, R2, RZ ;  /* 0x00000002050d7210 */ /* 0x000fe40007ffe0ff */
[----:B------:R-:W-:-:S03]  /*1f20*/  IADD3 R2, R2, 0x80, RZ ;  /* 0x0000008002027810 */ /* 0x000fc60007ffe0ff */
[----:B-1----:R-:W-:-:S05]  /*1f30*/  IMAD.WIDE.U32 R10, R13, 0x8, R10 ;  /* 0x000000080d0a7825 */ /* 0x002fca00078e000a */
[----:B------:R1:W-:Y:S02]  /*1f40*/  STG.E.64 desc[UR4][R10.64], R8 ;  /* 0x000000080a007986 */ /* 0x0003e4000c101b04 */
.L_x_5788:
[----:B------:R-:W-:-:S13]  /*1f50*/  ISETP.GE.AND P0, PT, R2, R3, PT ;  /* 0x000000030200720c */ /* 0x000fda0003f06270 */
[----:B------:R-:W-:Y:S05]  /*1f60*/  @P0 BRA `(.L_x_5790) ;  /* 0x0000000000340947 */ /* 0x000fea0003800000 */
[----:B-1----:R-:W1:Y:S01]  /*1f70*/  LDC.64 R8, c[0x0][0x228] ;  /* 0x00008a00ff087b82 */ /* 0x002e620000000a00 */
[----:B------:R-:W-:Y:S02]  /*1f80*/  IADD3 R11, R5, R2, RZ ;  /* 0x00000002050b7210 */ /* 0x000fe40007ffe0ff */
[----:B------:R-:W-:-:S03]  /*1f90*/  IADD3 R2, R2, 0x80, RZ ;  /* 0x0000008002027810 */ /* 0x000fc60007ffe0ff */
[----:B-1----:R-:W-:-:S05]  /*1fa0*/  IMAD.WIDE.U32 R8, R11, 0x8, R8 ;  /* 0x000000080b087825 */ /* 0x002fca00078e0008 */
[----:B------:R2:W-:Y:S02]  /*1fb0*/  STG.E.64 desc[UR4][R8.64], R24 ;  /* 0x0000001808007986 */ /* 0x0005e4000c101b04 */
.L_x_5789:
[----:B------:R-:W-:-:S13]  /*1fc0*/  ISETP.GE.AND P0, PT, R2, R3, PT ;  /* 0x000000030200720c */ /* 0x000fda0003f06270 */
[----:B------:R-:W-:Y:S05]  /*1fd0*/  @P0 BREAK B1 ;  /* 0x0000000000010942 */ /* 0x000fea0003800000 */
[----:B------:R-:W-:Y:S05]  /*1fe0*/  @P0 BRA `(.L_x_5791) ;  /* 0x0000000000300947 */ /* 0x000fea0003800000 */
[----:B--2---:R-:W2:Y:S01]  /*1ff0*/  LDC.64 R8, c[0x0][0x228] ;  /* 0x00008a00ff087b82 */ /* 0x004ea20000000a00 */
[----:B-1----:R-:W-:Y:S02]  /*2000*/  IADD3 R11, R5, R2, RZ ;  /* 0x00000002050b7210 */ /* 0x002fe40007ffe0ff */
[----:B------:R-:W-:-:S03]  /*2010*/  IADD3 R2, R2, 0x80, RZ ;  /* 0x0000008002027810 */ /* 0x000fc60007ffe0ff */
[----:B--2---:R-:W-:-:S05]  /*2020*/  IMAD.WIDE.U32 R8, R11, 0x8, R8 ;  /* 0x000000080b087825 */ /* 0x004fca00078e0008 */
[----:B------:R2:W-:Y:S02]  /*2030*/  STG.E.64 desc[UR4][R8.64], R22 ;  /* 0x0000001608007986 */ /* 0x0005e4000c101b04 */
.L_x_5790:
[----:B------:R-:W-:Y:S05]  /*2040*/  BSYNC B1 ;  /* 0x0000000000017941 */ /* 0x000fea0003800000 */
.L_x_5785:
[----:B------:R-:W-:-:S13]  /*2050*/  ISETP.GE.AND P0, PT, R2, R3, PT ;  /* 0x000000030200720c */ /* 0x000fda0003f06270 */
[----:B-12---:R-:W1:Y:S01]  /*2060*/  @!P0 LDC.64 R8, c[0x0][0x228] ;  /* 0x00008a00ff088b82 */ /* 0x006e620000000a00 */
[----:B------:R-:W-:Y:S02]  /*2070*/  @!P0 IADD3 R11, R5, R2, RZ ;  /* 0x00000002050b8210 */ /* 0x000fe40007ffe0ff */
[----:B------:R-:W-:-:S03]  /*2080*/  @!P0 IADD3 R2, R2, 0x80, RZ ;  /* 0x0000008002028810 */ /* 0x000fc60007ffe0ff */
[----:B-1----:R-:W-:-:S05]  /*2090*/  @!P0 IMAD.WIDE.U32 R8, R11, 0x8, R8 ;  /* 0x000000080b088825 */ /* 0x002fca00078e0008 */
[----:B------:R3:W-:Y:S02]  /*20a0*/  @!P0 STG.E.64 desc[UR4][R8.64], R20 ;  /* 0x0000001408008986 */ /* 0x0007e4000c101b04 */
.L_x_5791:
[----:B------:R-:W-:Y:S05]  /*20b0*/  BSYNC B0 ;  /* 0x0000000000007941 */ /* 0x000fea0003800000 */
.L_x_5784:
[----:B------:R-:W-:Y:S05]  /*20c0*/  WARPSYNC.ALL ;  /* 0x0000000000007948 */ /* 0x000fea0003800000 */
[----:B------:R-:W-:-:S13]  /*20d0*/  ISETP.GE.AND P0, PT, R2, R3, PT ;  /* 0x000000030200720c */ /* 0x000fda0003f06270 */
[----:B------:R-:W-:Y:S05]  /*20e0*/  @P0 EXIT ;  /* 0x000000000000094d */ /* 0x000fea0003800000 */
[----:B--23--:R-:W2:Y:S01]  /*20f0*/  LDC.64 R8, c[0x0][0x228] ;  /* 0x00008a00ff087b82 */ /* 0x00cea20000000a00 */
[----:B------:R-:W-:-:S05]  /*2100*/  IADD3 R3, R5, R2, RZ ;  /* 0x0000000205037210 */ /* 0x000fca0007ffe0ff */
[----:B--2---:R-:W-:-:S05]  /*2110*/  IMAD.WIDE.U32 R2, R3, 0x8, R8 ;  /* 0x0000000803027825 */ /* 0x004fca00078e0008 */
[----:B------:R-:W-:Y:S01]  /*2120*/  STG.E.64 desc[UR4][R2.64], R6 ;  /* 0x0000000602007986 */ /* 0x000fe2000c101b04 */
[----:B------:R-:W-:Y:S05]  /*2130*/  EXIT ;  /* 0x000000000000794d */ /* 0x000fea0003800000 */
.L_x_5792:
        /* <DEDUP_REMOVED lines=12> */
.L_x_19371:


//--------------------- .text._ZN2at6native29vectorized_elementwise_kernelILi4ENS0_13BUnaryFunctorIN3c107complexIfEES5_S5_NS0_15binary_internal10DivFunctorIS5_EEEESt5arrayIPcLm2EEEEviT0_T1_ --------------------------
	.section	.text._ZN2at6native29vectorized_elementwise_kernelILi4ENS0_13BUnaryFunctorIN3c107complexIfEES5_S5_NS0_15binary_internal10DivFunctorIS5_EEEESt5arrayIPcLm2EEEEviT0_T1_,"ax",@progbits
	.align	128
        .global         _ZN2at6native29vectorized_elementwise_kernelILi4ENS0_13BUnaryFunctorIN3c107complexIfEES5_S5_NS0_15binary_internal10DivFunctorIS5_EEEESt5arrayIPcLm2EEEEviT0_T1_
        .type           _ZN2at6native29vectorized_elementwise_kernelILi4ENS0_13BUnaryFunctorIN3c107complexIfEES5_S5_NS0_15binary_internal10DivFunctorIS5_EEEESt5arrayIPcLm2EEEEviT0_T1_,@function
        .size           _ZN2at6native29vectorized_elementwise_kernelILi4ENS0_13BUnaryFunctorIN3c107complexIfEES5_S5_NS0_15binary_internal10DivFunctorIS5_EEEESt5arrayIPcLm2EEEEviT0_T1_,(.L_x_19372 - _ZN2at6native29vectorized_elementwise_kernelILi4ENS0_13BUnaryFunctorIN3c107complexIfEES5_S5_NS0_15binary_internal10DivFunctorIS5_EEEESt5arrayIPcLm2EEEEviT0_T1_)
        .other          _ZN2at6native29vectorized_elementwise_kernelILi4ENS0_13BUnaryFunctorIN3c107complexIfEES5_S5_NS0_15binary_internal10DivFunctorIS5_EEEESt5arrayIPcLm2EEEEviT0_T1_,@"STO_CUDA_ENTRY STV_DEFAULT"
_ZN2at6native29vectorized_elementwise_kernelILi4ENS0_13BUnaryFunctorIN3c107complexIfEES5_S5_NS0_15binary_internal10DivFunctorIS5_EEEESt5arrayIPcLm2EEEEviT0_T1_:
.text._ZN2at6native29vectorized_elementwise_kernelILi4ENS0_13BUnaryFunctorIN3c107complexIfEES5_S5_NS0_15binary_internal10DivFunctorIS5_EEEESt5arrayIPcLm2EEEEviT0_T1_:
        /* <DEDUP_REMOVED lines=61> */
.L_x_5795:
        /* <DEDUP_REMOVED lines=19> */
.L_x_5794:
        /* <DEDUP_REMOVED lines=36> */
.L_x_5796:
        /* <DEDUP_REMOVED lines=8> */
.L_x_5793:
        /* <DEDUP_REMOVED lines=78> */
.L_x_5800:
[----:B------:R-:W0:Y:S08]  /*0ca0*/  MUFU.RCP R15, R0 ;  /* 0x00000000000f7308 */ /* 0x000e300000001000 */
[----:B------:R-:W1:Y:S01]  /*0cb0*/  MUFU.RCP R4, R4 ;  /* 0x0000000400047308 */ /* 0x000e620000001000 */
[----:B0----5:R-:W-:Y:S01]  /*0cc0*/  FMUL.FTZ R14, R15, R10 ;  /* 0x0000000a0f0e7220 */ /* 0x021fe20000410000 */
[----:B-1----:R-:W-:Y:S01]  /*0cd0*/  FMUL.FTZ R15, R4, R11 ;  /* 0x0000000b040f7220 */ /* 0x002fe20000410000 */
[----:B------:R-:W-:Y:S06]  /*0ce0*/  BRA `(.L_x_5798) ;  /* 0x0000000000207947 */ /* 0x000fec0003800000 */
.L_x_5799:
        /* <DEDUP_REMOVED lines=8> */
.L_x_5798:
[----:B------:R-:W-:Y:S05]  /*0d70*/  BSYNC B0 ;  /* 0x0000000000007941 */ /* 0x000fea0003800000 */
.L_x_5797:
        /* <DEDUP_REMOVED lines=22> */
.L_x_5804:
[----:B------:R-:W0:Y:S08]  /*0ee0*/  MUFU.RCP R11, R4 ;  /* 0x00000004000b7308 */ /* 0x000e300000001000 */
[----:B------:R-:W1:Y:S01]  /*0ef0*/  MUFU.RCP R26, R26 ;  /* 0x0000001a001a7308 */ /* 0x000e620000001000 */
[----:B0-----:R-:W-:Y:S01]  /*0f00*/  FMUL.FTZ R12, R11, R8 ;  /* 0x000000080b0c7220 */ /* 0x001fe20000410000 */
[----:B-1----:R-:W-:Y:S01]  /*0f10*/  FMUL.FTZ R13, R26, R9 ;  /* 0x000000091a0d7220 */ /* 0x002fe20000410000 */
[----:B------:R-:W-:Y:S06]  /*0f20*/  BRA `(.L_x_5802) ;  /* 0x0000000000207947 */ /* 0x000fec0003800000 */
.L_x_5803:
        /* <DEDUP_REMOVED lines=8> */
.L_x_5802:
[----:B------:R-:W-:Y:S05]  /*0fb0*/  BSYNC B0 ;  /* 0x0000000000007941 */ /* 0x000fea0003800000 */
.L_x_5801:
        /* <DEDUP_REMOVED lines=23> */
.L_x_5808:
[----:B------:R-:W0:Y:S08]  /*1130*/  MUFU.RCP R11, R4 ;  /* 0x00000004000b7308 */ /* 0x000e300000001000 */
[----:B------:R-:W1:Y:S01]  /*1140*/  MUFU.RCP R8, R8 ;  /* 0x0000000800087308 */ /* 0x000e620000001000 */
[----:B0-----:R-:W-:Y:S01]  /*1150*/  FMUL.FTZ R10, R11, R24 ;  /* 0x000000180b0a7220 */ /* 0x001fe20000410000 */
[----:B-1----:R-:W-:Y:S01]  /*1160*/  FMUL.FTZ R11, R8, R25 ;  /* 0x00000019080b7220 */ /* 0x002fe20000410000 */
[----:B------:R-:W-:Y:S06]  /*1170*/  BRA `(.L_x_5806) ;  /* 0x0000000000207947 */ /* 0x000fec0003800000 */
.L_x_5807:
        /* <DEDUP_REMOVED lines=8> */
.L_x_5806:
[----:B------:R-:W-:Y:S05]  /*1200*/  BSYNC B0 ;  /* 0x0000000000007941 */ /* 0x000fea0003800000 */
.L_x_5805:
        /* <DEDUP_REMOVED lines=22> */
.L_x_5812:
[----:B------:R-:W0:Y:S08]  /*1370*/  MUFU.RCP R9, R4 ;  /* 0x0000000400097308 */ /* 0x000e300000001000 */
[----:B------:R-:W1:Y:S01]  /*1380*/  MUFU.RCP R26, R26 ;  /* 0x0000001a001a7308 */ /* 0x000e620000001000 */
[----:B0-----:R-:W-:Y:S01]  /*1390*/  FMUL.FTZ R8, R9, R22 ;  /* 0x0000001609087220 */ /* 0x001fe20000410000 */
[----:B-1----:R-:W-:Y:S01]  /*13a0*/  FMUL.FTZ R9, R26, R23 ;  /* 0x000000171a097220 */ /* 0x002fe20000410000 */
[----:B------:R-:W-:Y:S06]  /*13b0*/  BRA `(.L_x_5810) ;  /* 0x0000000000207947 */ /* 0x000fec0003800000 */
.L_x_5811:
        /* <DEDUP_REMOVED lines=8> */
.L_x_5810:
[----:B------:R-:W-:Y:S05]  /*1440*/  BSYNC B0 ;  /* 0x0000000000007941 */ /* 0x000fea0003800000 */
.L_x_5809:
        /* <DEDUP_REMOVED lines=23> */
.L_x_5816:
[----:B------:R-:W0:Y:S08]  /*15c0*/  MUFU.RCP R25, R4 ;  /* 0x0000000400197308 */ /* 0x000e300000001000 */
[----:B------:R-:W1:Y:S01]  /*15d0*/  MUFU.RCP R22, R22 ;  /* 0x0000001600167308 */ /* 0x000e620000001000 */
[----:B0-----:R-:W-:Y:S01]  /*15e0*/  FMUL.FTZ R24, R25, R6 ;  /* 0x0000000619187220 */ /* 0x001fe20000410000 */
[----:B-1----:R-:W-:Y:S01]  /*15f0*/  FMUL.FTZ R25, R22, R7 ;  /* 0x0000000716197220 */ /* 0x002fe20000410000 */
[----:B------:R-:W-:Y:S06]  /*1600*/  BRA `(.L_x_5814) ;  /* 0x0000000000207947 */ /* 0x000fec0003800000 */
.L_x_5815:
        /* <DEDUP_REMOVED lines=8> */
.L_x_5814:
[----:B------:R-:W-:Y:S05]  /*1690*/  BSYNC B0 ;  /* 0x0000000000007941 */ /* 0x000fea0003800000 */
.L_x_5813:
        /* <DEDUP_REMOVED lines=22> */
.L_x_5820:
[----:B------:R-:W0:Y:S08]  /*1800*/  MUFU.RCP R7, R4 ;  /* 0x0000000400077308 */ /* 0x000e300000001000 */
[----:B------:R-:W1:Y:S01]  /*1810*/  MUFU.RCP R26, R26 ;  /* 0x0000001a001a7308 */ /* 0x000e620000001000 */
[----:B0-----:R-:W-:Y:S01]  /*1820*/  FMUL.FTZ R22, R7, R20 ;  /* 0x0000001407167220 */ /* 0x001fe20000410000 */
[----:B-1----:R-:W-:Y:S01]  /*1830*/  FMUL.FTZ R23, R26, R21 ;  /* 0x000000151a177220 */ /* 0x002fe20000410000 */
[----:B------:R-:W-:Y:S06]  /*1840*/  BRA `(.L_x_5818) ;  /* 0x0000000000207947 */ /* 0x000fec0003800000 */
.L_x_5819:
        /* <DEDUP_REMOVED lines=8> */
.L_x_5818:
[----:B------:R-:W-:Y:S05]  /*18d0*/  BSYNC B0 ;  /* 0x0000000000007941 */ /* 0x000fea0003800000 */
.L_x_5817:
        /* <DEDUP_REMOVED lines=23> */
.L_x_5824:
[----:B------:R-:W0:Y:S08]  /*1a50*/  MUFU.RCP R21, R4 ;  /* 0x0000000400157308 */ /* 0x000e300000001000 */
[----:B------:R-:W1:Y:S01]  /*1a60*/  MUFU.RCP R6, R6 ;  /* 0x0000000600067308 */ /* 0x000e620000001000 */
[----:B0-----:R-:W-:Y:S01]  /*1a70*/  FMUL.FTZ R20, R21, R18 ;  /* 0x0000001215147220 */ /* 0x001fe20000410000 */
[----:B-1----:R-:W-:Y:S01]  /*1a80*/  FMUL.FTZ R21, R6, R19 ;  /* 0x0000001306157220 */ /* 0x002fe20000410000 */
[----:B------:R-:W-:Y:S06]  /*1a90*/  BRA `(.L_x_5822) ;  /* 0x0000000000207947 */ /* 0x000fec0003800000 */
.L_x_5823:
        /* <DEDUP_REMOVED lines=8> */
.L_x_5822:
[----:B------:R-:W-:Y:S05]  /*1b20*/  BSYNC B0 ;  /* 0x0000000000007941 */ /* 0x000fea0003800000 */
.L_x_5821:
        /* <DEDUP_REMOVED lines=22> */
.L_x_5828:
[----:B------:R-:W0:Y:S08]  /*1c90*/  MUFU.RCP R7, R4 ;  /* 0x0000000400077308 */ /* 0x000e300000001000 */
[----:B------:R-:W1:Y:S01]  /*1ca0*/  MUFU.RCP R26, R26 ;  /* 0x0000001a001a7308 */ /* 0x000e620000001000 */
[----:B0-----:R-:W-:Y:S01]  /*1cb0*/  FMUL.FTZ R6, R7, R16 ;  /* 0x0000001007067220 */ /* 0x001fe20000410000 */
[----:B-1----:R-:W-:Y:S01]  /*1cc0*/  FMUL.FTZ R7, R26, R17 ;  /* 0x000000111a077220 */ /* 0x002fe20000410000 */
[----:B------:R-:W-:Y:S06]  /*1cd0*/  BRA `(.L_x_5826) ;  /* 0x0000000000207947 */ /* 0x000fec0003800000 */
.L_x_5827:
        /* <DEDUP_REMOVED lines=8> */
.L_x_5826:
[----:B------:R-:W-:Y:S05]  /*1d60*/  BSYNC B0 ;  /* 0x0000000000007941 */ /* 0x000fea0003800000 */
.L_x_5825:
        /* <DEDUP_REMOVED lines=16> */
.L_x_5831:
[----:B------:R-:W-:-:S13]  /*1e70*/  ISETP.GE.AND P0, PT, R2, R3, PT ;  /* 0x000000030200720c */ /* 0x000fda0003f06270 */
[----:B------:R-:W-:Y:S05]  /*1e80*/  @P0 BRA `(.L_x_5833) ;  /* 0x0000000000300947 */ /* 0x000fea0003800000 */
[----:B0-----:R-:W0:Y:S01]  /*1e90*/  LDC.64 R12, c[0x0][0x228] ;  /* 0x00008a00ff0c7b82 */ /* 0x001e220000000a00 */
[----:B------:R-:W-:Y:S02]  /*1ea0*/  IADD3 R15, R5, R2, RZ ;  /* 0x00000002050f7210 */ /* 0x000fe40007ffe0ff */
[----:B------:R-:W-:-:S03]  /*1eb0*/  IADD3 R2, R2, 0x80, RZ ;  /* 0x0000008002027810 */ /* 0x000fc60007ffe0ff */
[----:B0-----:R-:W-:-:S05]  /*1ec0*/  IMAD.WIDE.U32 R12, R15, 0x8, R12 ;  /* 0x000000080f0c7825 */ /* 0x001fca00078e000c */
[----:B------:R1:W-:Y:S02]  /*1ed0*/  STG.E.64 desc[UR4][R12.64], R10 ;  /* 0x0000000a0c007986 */ /* 0x0003e4000c101b04 */
.L_x_5832:
[----:B------:R-:W-:-:S13]  /*1ee0*/  ISETP.GE.AND P0, PT, R2, R3, PT ;  /* 0x000000030200720c */ /* 0x000fda0003f06270 */
[----:B------:R-:W-:Y:S05]  /*1ef0*/  @P0 BRA `(.L_x_5834) ;  /* 0x0000000000300947 */ /* 0x000fea0003800000 */
[----:B-1----:R-:W1:Y:S01]  /*1f00*/  LDC.64 R10, c[0x0][0x228] ;  /* 0x00008a00ff0a7b82 */ /* 0x002e620000000a00 */
[----:B------:R-:W-:Y:S02]  /*1f10*/  IADD3 R13, R5, R2, RZ ;  /* 0x00000002050d7210 */ /* 0x000fe40007ffe0ff */
[----:B------:R-:W-:-:S03]  /*1f20*/  IADD3 R2, R2, 0x80, RZ ;  /* 0x0000008002027810 */ /* 0x000fc60007ffe0ff */
[----:B-1----:R-:W-:-:S05]  /*1f30*/  IMAD.WIDE.U32 R10, R13, 0x8, R10 ;  /* 0x000000080d0a7825 */ /* 0x002fca00078e000a */
[----:B------:R1:W-:Y:S02]  /*1f40*/  STG.E.64 desc[UR4][R10.64], R8 ;  /* 0x000000080a007986 */ /* 0x0003e4000c101b04 */
.L_x_5833:
[----:B------:R-:W-:-:S13]  /*1f50*/  ISETP.GE.AND P0, PT, R2, R3, PT ;  /* 0x000000030200720c */ /* 0x000fda0003f06270 */
[----:B------:R-:W-:Y:S05]  /*1f60*/  @P0 BRA `(.L_x_5835) ;  /* 0x0000000000340947 */ /* 0x000fea0003800000 */
[----:B-1----:R-:W1:Y:S01]  /*1f70*/  LDC.64 R8, c[0x0][0x228] ;  /* 0x00008a00ff087b82 */ /* 0x002e620000000a00 */
[----:B------:R-:W-:Y:S02]  /*1f80*/  IADD3 R11, R5, R2, RZ ;  /* 0x00000002050b7210 */ /* 0x000fe40007ffe0ff */
[----:B------:R-:W-:-:S03]  /*1f90*/  IADD3 R2, R2, 0x80, RZ ;  /* 0x0000008002027810 */ /* 0x000fc60007ffe0ff */
[----:B-1----:R-:W-:-:S05]  /*1fa0*/  IMAD.WIDE.U32 R8, R11, 0x8, R8 ;  /* 0x000000080b087825 */ /* 0x002fca00078e0008 */
[----:B------:R2:W-:Y:S02]  /*1fb0*/  STG.E.64 desc[UR4][R8.64], R24 ;  /* 0x0000001808007986 */ /* 0x0005e4000c101b04 */
.L_x_5834:
        /* <DEDUP_REMOVED lines=8> */
.L_x_5835:
[----:B------:R-:W-:Y:S05]  /*2040*/  BSYNC B1 ;  /* 0x0000000000017941 */ /* 0x000fea0003800000 */
.L_x_5830:
[----:B------:R-:W-:-:S13]  /*2050*/  ISETP.GE.AND P0, PT, R2, R3, PT ;  /* 0x000000030200720c */ /* 0x000fda0003f06270 */
[----:B-12---:R-:W1:Y:S01]  /*2060*/  @!P0 LDC.64 R8, c[0x0][0x228] ;  /* 0x00008a00ff088b82 */ /* 0x006e620000000a00 */
[----:B------:R-:W-:Y:S02]  /*2070*/  @!P0 IADD3 R11, R5, R2, RZ ;  /* 0x00000002050b8210 */ /* 0x000fe40007ffe0ff */
[----:B------:R-:W-:-:S03]  /*2080*/  @!P0 IADD3 R2, R2, 0x80, RZ ;  /* 0x0000008002028810 */ /* 0x000fc60007ffe0ff */
[----:B-1----:R-:W-:-:S05]  /*2090*/  @!P0 IMAD.WIDE.U32 R8, R11, 0x8, R8 ;  /* 0x000000080b088825 */ /* 0x002fca00078e0008 */
[----:B------:R3:W-:Y:S02]  /*20a0*/  @!P0 STG.E.64 desc[UR4][R8.64], R20 ;  /* 0x0000001408008986 */ /* 0x0007e4000c101b04 */
.L_x_5836:
[----:B------:R-:W-:Y:S05]  /*20b0*/  BSYNC B0 ;  /* 0x0000000000007941 */ /* 0x000fea0003800000 */
.L_x_5829:
        /* <DEDUP_REMOVED lines=8> */
.L_x_5837:
        /* <DEDUP_REMOVED lines=12> */
.L_x_19372:


//--------------------- .text._ZN2at6native29vectorized_elementwise_kernelILi8ENS0_13BUnaryFunctorIN3c107complexIfEES5_S5_NS0_15binary_internal10DivFunctorIS5_EEEESt5arrayIPcLm2EEEEviT0_T1_ --------------------------
	.section	.text._ZN2at6native29vectorized_elementwise_kernelILi8ENS0_13BUnaryFunctorIN3c107complexIfEES5_S5_NS0_15binary_internal10DivFunctorIS5_EEEESt5arrayIPcLm2EEEEviT0_T1_,"ax",@progbits
	.align	128
        .global         _ZN2at6native29vectorized_elementwise_kernelILi8ENS0_13BUnaryFunctorIN3c107complexIfEES5_S5_NS0_15binary_internal10DivFunctorIS5_EEEESt5arrayIPcLm2EEEEviT0_T1_
        .type           _ZN2at6native29vectorized_elementwise_kernelILi8ENS0_13BUnaryFunctorIN3c107complexIfEES5_S5_NS0_15binary_internal10DivFunctorIS5_EEEESt5arrayIPcLm2EEEEviT0_T1_,@function
        .size           _ZN2at6native29vectorized_elementwise_kernelILi8ENS0_13BUnaryFunctorIN3c107complexIfEES5_S5_NS0_15binary_internal10DivFunctorIS5_EEEESt5arrayIPcLm2EEEEviT0_T1_,(.L_x_19373 - _ZN2at6native29vectorized_elementwise_kernelILi8ENS0_13BUnaryFunctorIN3c107complexIfEES5_S5_NS0_15binary_internal10DivFunctorIS5_EEEESt5arrayIPcLm2EEEEviT0_T1_)
        .other          _ZN2at6native29vectorized_elementwise_kernelILi8ENS0_13BUnaryFunctorIN3c107complexIfEES5_S5_NS0_15binary_internal10DivFunctorIS5_EEEESt5arrayIPcLm2EEEEviT0_T1_,@"STO_CUDA_ENTRY STV_DEFAULT"
_ZN2at6native29vectorized_elementwise_kernelILi8ENS0_13BUnaryFunctorIN3c107complexIfEES5_S5_NS0_15binary_internal10DivFunctorIS5_EEEESt5arrayIPcLm2EEEEviT0_T1_:
.text._ZN2at6native29vectorized_elementwise_kernelILi8ENS0_13BUnaryFunctorIN3c107complexIfEES5_S5_NS0_15binary_internal10DivFunctorIS5_EEEESt5arrayIPcLm2EEEEviT0_T1_:
        /* <DEDUP_REMOVED lines=61> */
.L_x_5840:
        /* <DEDUP_REMOVED lines=19> */
.L_x_5839:
        /* <DEDUP_REMOVED lines=36> */
.L_x_5841:
        /* <DEDUP_REMOVED lines=8> */
.L_x_5838:
        /* <DEDUP_REMOVED lines=78> */
.L_x_5845:
[----:B------:R-:W0:Y:S08]  /*0ca0*/  MUFU.RCP R15, R0 ;  /* 0x00000000000f7308 */ /* 0x000e300000001000 */
[----:B------:R-:W1:Y:S01]  /*0cb0*/  MUFU.RCP R4, R4 ;  /* 0x0000000400047308 */ /* 0x000e620000001000 */
[----:B0----5:R-:W-:Y:S01]  /*0cc0*/  FMUL.FTZ R14, R15, R10 ;  /* 0x0000000a0f0e7220 */ /* 0x021fe20000410000 */
[----:B-1----:R-:W-:Y:S01]  /*0cd0*/  FMUL.FTZ R15, R4, R11 ;  /* 0x0000000b040f7220 */ /* 0x002fe20000410000 */
[----:B------:R-:W-:Y:S06]  /*0ce0*/  BRA `(.L_x_5843) ;  /* 0x0000000000207947 */ /* 0x000fec0003800000 */
.L_x_5844:
        /* <DEDUP_REMOVED lines=8> */
.L_x_5843:
[----:B------:R-:W-:Y:S05]  /*0d70*/  BSYNC B0 ;  /* 0x0000000000007941 */ /* 0x000fea0003800000 */
.L_x_5842:
        /* <DEDUP_REMOVED lines=22> */
.L_x_5849:
[----:B------:R-:W0:Y:S08]  /*0ee0*/  MUFU.RCP R11, R4 ;  /* 0x00000004000b7308 */ /* 0x000e300000001000 */
[----:B------:R-:W1:Y:S01]  /*0ef0*/  MUFU.RCP R26, R26 ;  /* 0x0000001a001a7308 */ /* 0x000e620000001000 */
[----:B0-----:R-:W-:Y:S01]  /*0f00*/  FMUL.FTZ R12, R11, R8 ;  /* 0x000000080b0c7220 */ /* 0x001fe20000410000 */
[----:B-1----:R-:W-:Y:S01]  /*0f10*/  FMUL.FTZ R13, R26, R9 ;  /* 0x000000091a0d7220 */ /* 0x002fe20000410000 */
[----:B------:R-:W-:Y:S06]  /*0f20*/  BRA `(.L_x_5847) ;  /* 0x0000000000207947 */ /* 0x000fec0003800000 */
.L_x_5848:
        /* <DEDUP_REMOVED lines=8> */
.L_x_5847:
[----:B------:R-:W-:Y:S05]  /*0fb0*/  BSYNC B0 ;  /* 0x0000000000007941 */ /* 0x000fea0003800000 */
.L_x_5846:
        /* <DEDUP_REMOVED lines=23> */
.L_x_5853:
[----:B------:R-:W0:Y:S08]  /*1130*/  MUFU.RCP R11, R4 ;  /* 0x00000004000b7308 */ /* 0x000e300000001000 */
[----:B------:R-:W1:Y:S01]  /*1140*/  MUFU.RCP R8, R8 ;  /* 0x0000000800087308 */ /* 0x000e620000001000 */
[----:B0-----:R-:W-:Y:S01]  /*1150*/  FMUL.FTZ R10, R11, R24 ;  /* 0x000000180b0a7220 */ /* 0x001fe20000410000 */
[----:B-1----:R-:W-:Y:S01]  /*1160*/  FMUL.FTZ R11, R8, R25 ;  /* 0x00000019080b7220 */ /* 0x002fe20000410000 */
[----:B------:R-:W-:Y:S06]  /*1170*/  BRA `(.L_x_5851) ;  /* 0x0000000000207947 */ /* 0x000fec0003800000 */
.L_x_5852:
        /* <DEDUP_REMOVED lines=8> */
.L_x_5851:
[----:B------:R-:W-:Y:S05]  /*1200*/  BSYNC B0 ;  /* 0x0000000000007941 */ /* 0x000fea0003800000 */
.L_x_5850:
        /* <DEDUP_REMOVED lines=22> */
.L_x_5857:
[----:B------:R-:W0:Y:S08]  /*1370*/  MUFU.RCP R9, R4 ;  /* 0x0000000400097308 */ /* 0x000e300000001000 */
[----:B------:R-:W1:Y:S01]  /*1380*/  MUFU.RCP R26, R26 ;  /* 0x0000001a001a7308 */ /* 0x000e620000001000 */
[----:B0-----:R-:W-:Y:S01]  /*1390*/  FMUL.FTZ R8, R9, R22 ;  /* 0x0000001609087220 */ /* 0x001fe20000410000 */
[----:B-1----:R-:W-:Y:S01]  /*13a0*/  FMUL.FTZ R9, R26, R23 ;  /* 0x000000171a097220 */ /* 0x002fe20000410000 */
[----:B------:R-:W-:Y:S06]  /*13b0*/  BRA `(.L_x_5855) ;  /* 0x0000000000207947 */ /* 0x000fec0003800000 */
.L_x_5856:
        /* <DEDUP_REMOVED lines=8> */
.L_x_5855:
[----:B------:R-:W-:Y:S05]  /*1440*/  BSYNC B0 ;  /* 0x0000000000007941 */ /* 0x000fea0003800000 */
.L_x_5854:
        /* <DEDUP_REMOVED lines=23> */
.L_x_5861:
[----:B------:R-:W0:Y:S08]  /*15c0*/  MUFU.RCP R25, R4 ;  /* 0x0000000400197308 */ /* 0x000e300000001000 */
[----:B------:R-:W1:Y:S01]  /*15d0*/  MUFU.RCP R22, R22 ;  /* 0x0000001600167308 */ /* 0x000e620000001000 */
[----:B0-----:R-:W-:Y:S01]  /*15e0*/  FMUL.FTZ R24, R25, R6 ;  /* 0x0000000619187220 */ /* 0x001fe20000410000 */
[----:B-1----:R-:W-:Y:S01]  /*15f0*/  FMUL.FTZ R25, R22, R7 ;  /* 0x0000000716197220 */ /* 0x002fe20000410000 */
[----:B------:R-:W-:Y:S06]  /*1600*/  BRA `(.L_x_5859) ;  /* 0x0000000000207947 */ /* 0x000fec0003800000 */
.L_x_5860:
        /* <DEDUP_REMOVED lines=8> */
.L_x_5859:
[----:B------:R-:W-:Y:S05]  /*1690*/  BSYNC B0 ;  /* 0x0000000000007941 */ /* 0x000fea0003800000 */
.L_x_5858:
        /* <DEDUP_REMOVED lines=22> */
.L_x_5865:
[----:B------:R-:W0:Y:S08]  /*1800*/  MUFU.RCP R7, R4 ;  /* 0x0000000400077308 */ /* 0x000e300000001000 */
[----:B------:R-:W1:Y:S01]  /*1810*/  MUFU.RCP R26, R26 ;  /* 0x0000001a001a7308 */ /* 0x000e620000001000 */
[----:B0-----:R-:W-:Y:S01]  /*1820*/  FMUL.FTZ R22, R7, R20 ;  /* 0x0000001407167220 */ /* 0x001fe20000410000 */
[----:B-1----:R-:W-:Y:S01]  /*1830*/  FMUL.FTZ R23, R26, R21 ;  /* 0x000000151a177220 */ /* 0x002fe20000410000 */
[----:B------:R-:W-:Y:S06]  /*1840*/  BRA `(.L_x_5863) ;  /* 0x0000000000207947 */ /* 0x000fec0003800000 */
.L_x_5864:
        /* <DEDUP_REMOVED lines=8> */
.L_x_5863:
[----:B------:R-:W-:Y:S05]  /*18d0*/  BSYNC B0 ;  /* 0x0000000000007941 */ /* 0x000fea0003800000 */
.L_x_5862:
        /* <DEDUP_REMOVED lines=23> */
.L_x_5869:
[----:B------:R-:W0:Y:S08]  /*1a50*/  MUFU.RCP R21, R4 ;  /* 0x0000000400157308 */ /* 0x000e300000001000 */
[----:B------:R-:W1:Y:S01]  /*1a60*/  MUFU.RCP R6, R6 ;  /* 0x0000000600067308 */ /* 0x000e620000001000 */
[----:B0-----:R-:W-:Y:S01]  /*1a70*/  FMUL.FTZ R20, R21, R18 ;  /* 0x0000001215147220 */ /* 0x001fe20000410000 */
[----:B-1----:R-:W-:Y:S01]  /*1a80*/  FMUL.FTZ R21, R6, R19 ;  /* 0x0000001306157220 */ /* 0x002fe20000410000 */
[----:B------:R-:W-:Y:S06]  /*1a90*/  BRA `(.L_x_5867) ;  /* 0x0000000000207947 */ /* 0x000fec0003800000 */
.L_x_5868:
        /* <DEDUP_REMOVED lines=8> */
.L_x_5867:
[----:B------:R-:W-:Y:S05]  /*1b20*/  BSYNC B0 ;  /* 0x0000000000007941 */ /* 0x000fea0003800000 */
.L_x_5866:
        /* <DEDUP_REMOVED lines=22> */
.L_x_5873:
[----:B------:R-:W0:Y:S08]  /*1c90*/  MUFU.RCP R7, R4 ;  /* 0x0000000400077308 */ /* 0x000e300000001000 */
[----:B------:R-:W1:Y:S01]  /*1ca0*/  MUFU.RCP R26, R26 ;  /* 0x0000001a001a7308 */ /* 0x000e620000001000 */
[----:B0-----:R-:W-:Y:S01]  /*1cb0*/  FMUL.FTZ R6, R7, R16 ;  /* 0x0000001007067220 */ /* 0x001fe20000410000 */
[----:B-1----:R-:W-:Y:S01]  /*1cc0*/  FMUL.FTZ R7, R26, R17 ;  /* 0x000000111a077220 */ /* 0x002fe20000410000 */
[----:B------:R-:W-:Y:S06]  /*1cd0*/  BRA `(.L_x_5871) ;  /* 0x0000000000207947 */ /* 0x000fec0003800000 */
.L_x_5872:
        /* <DEDUP_REMOVED lines=8> */
.L_x_5871:
[----:B------:R-:W-:Y:S05]  /*1d60*/  BSYNC B0 ;  /* 0x0000000000007941 */ /* 0x000fea0003800000 */
.L_x_5870:
        /* <DEDUP_REMOVED lines=16> */
.L_x_5876:
[----:B------:R-:W-:-:S13]  /*1e70*/  ISETP.GE.AND P0, PT, R2, R3, PT ;  /* 0x000000030200720c */ /* 0x000fda0003f06270 */
[----:B------:R-:W-:Y:S05]  /*1e80*/  @P0 BRA `(.L_x_5878) ;  /* 0x0000000000300947 */ /* 0x000fea0003800000 */
[----:B0-----:R-:W0:Y:S01]  /*1e90*/  LDC.64 R12, c[0x0][0x228] ;  /* 0x00008a00ff0c7b82 */ /* 0x001e220000000a00 */
[----:B------:R-:W-:Y:S02]  /*1ea0*/  IADD3 R15, R5, R2, RZ ;  /* 0x00000002050f7210 */ /* 0x000fe40007ffe0ff */
[----:B------:R-:W-:-:S03]  /*1eb0*/  IADD3 R2, R2, 0x80, RZ ;  /* 0x0000008002027810 */ /* 0x000fc60007ffe0ff */
[----:B0-----:R-:W-:-:S05]  /*1ec0*/  IMAD.WIDE.U32 R12, R15, 0x8, R12 ;  /* 0x000000080f0c7825 */ /* 0x001fca00078e000c */
[----:B------:R1:W-:Y:S02]  /*1ed0*/  STG.E.64 desc[UR4][R12.64], R10 ;  /* 0x0000000a0c007986 */ /* 0x0003e4000c101b04 */
.L_x_5877:
[----:B------:R-:W-:-:S13]  /*1ee0*/  ISETP.GE.AND P0, PT, R2, R3, PT ;  /* 0x000000030200720c */ /* 0x000fda0003f06270 */
[----:B------:R-:W-:Y:S05]  /*1ef0*/  @P0 BRA `(.L_x_5879) ;  /* 0x0000000000300947 */ /* 0x000fea0003800000 */
[----:B-1----:R-:W1:Y:S01]  /*1f00*/  LDC.64 R10, c[0x0][0x228] ;  /* 0x00008a00ff0a7b82 */ /* 0x002e620000000a00 */
[----:B------:R-:W-:Y:S02]  /*1f10*/  IADD3 R13, R5, R2, RZ ;  /* 0x00000002050d7210 */ /* 0x000fe40007ffe0ff */
[----:B------:R-:W-:-:S03]  /*1f20*/  IADD3 R2, R2, 0x80, RZ ;  /* 0x0000008002027810 */ /* 0x000fc60007ffe0ff */
[----:B-1----:R-:W-:-:S05]  /*1f30*/  IMAD.WIDE.U32 R10, R13, 0x8, R10 ;  /* 0x000000080d0a7825 */ /* 0x002fca00078e000a */
[----:B------:R1:W-:Y:S02]  /*1f40*/  STG.E.64 desc[UR4][R10.64], R8 ;  /* 0x000000080a007986 */ /* 0x0003e4000c101b04 */
.L_x_5878:
[----:B------:R-:W-:-:S13]  /*1f50*/  ISETP.GE.AND P0, PT, R2, R3, PT ;  /* 0x000000030200720c */ /* 0x000fda0003f06270 */
[----:B------:R-:W-:Y:S05]  /*1f60*/  @P0 BRA `(.L_x_5880) ;  /* 0x0000000000340947 */ /* 0x000fea0003800000 */
[----:B-1----:R-:W1:Y:S01]  /*1f70*/  LDC.64 R8, c[0x0][0x228] ;  /* 0x00008a00ff087b82 */ /* 0x002e620000000a00 */
[----:B------:R-:W-:Y:S02]  /*1f80*/  IADD3 R11, R5, R2, RZ ;  /* 0x00000002050b7210 */ /* 0x000fe40007ffe0ff */
[----:B------:R-:W-:-:S03]  /*1f90*/  IADD3 R2, R2, 0x80, RZ ;  /* 0x0000008002027810 */ /* 0x000fc60007ffe0ff */
[----:B-1----:R-:W-:-:S05]  /*1fa0*/  IMAD.WIDE.U32 R8, R11, 0x8, R8 ;  /* 0x000000080b087825 */ /* 0x002fca00078e0008 */
[----:B------:R2:W-:Y:S02]  /*1fb0*/  STG.E.64 desc[UR4][R8.64], R24 ;  /* 0x0000001808007986 */ /* 0x0005e4000c101b04 */
.L_x_5879:
        /* <DEDUP_REMOVED lines=8> */
.L_x_5880:
[----:B------:R-:W-:Y:S05]  /*2040*/  BSYNC B1 ;  /* 0x0000000000017941 */ /* 0x000fea0003800000 */
.L_x_5875:
[----:B------:R-:W-:-:S13]  /*2050*/  ISETP.GE.AND P0, PT, R2, R3, PT ;  /* 0x000000030200720c */ /* 0x000fda0003f06270 */
[----:B-12---:R-:W1:Y:S01]  /*2060*/  @!P0 LDC.64 R8, c[0x0][0x228] ;  /* 0x00008a00ff088b82 */ /* 0x006e620000000a00 */
[----:B------:R-:W-:Y:S02]  /*2070*/  @!P0 IADD3 R11, R5, R2, RZ ;  /* 0x00000002050b8210 */ /* 0x000fe40007ffe0ff */
[----:B------:R-:W-:-:S03]  /*2080*/  @!P0 IADD3 R2, R2, 0x80, RZ ;  /* 0x0000008002028810 */ /* 0x000fc60007ffe0ff */
[----:B-1----:R-:W-:-:S05]  /*2090*/  @!P0 IMAD.WIDE.U32 R8, R11, 0x8, R8 ;  /* 0x000000080b088825 */ /* 0x002fca00078e0008 */
[----:B------:R3:W-:Y:S02]  /*20a0*/  @!P0 STG.E.64 desc[UR4][R8.64], R20 ;  /* 0x0000001408008986 */ /* 0x0007e4000c101b04 */
.L_x_5881:
[----:B------:R-:W-:Y:S05]  /*20b0*/  BSYNC B0 ;  /* 0x0000000000007941 */ /* 0x000fea0003800000 */
.L_x_5874:
        /* <DEDUP_REMOVED lines=8> */
.L_x_5882:
        /* <DEDUP_REMOVED lines=12> */
.L_x_19373:


//--------------------- .text._ZN2at6native18elementwise_kernelILi128ELi4EZNS0_15gpu_kernel_implINS0_13AUnaryFunctorIN3c107complexIfEES6_S6_NS0_15binary_internal10DivFunctorIS6_EEEEEEvRNS_18TensorIteratorBaseERKT_EUliE_EEviT1_ --------------------------
	.section	.text._ZN2at6native18elementwise_kernelILi128ELi4EZNS0_15gpu_kernel_implINS0_13AUnaryFunctorIN3c107complexIfEES6_S6_NS0_15binary_internal10DivFunctorIS6_EEEEEEvRNS_18TensorIteratorBaseERKT_EUliE_EEviT1_,"ax",@progbits
	.align	128
        .global         _ZN2at6native18elementwise_kernelILi128ELi4EZNS0_15gpu_kernel_implINS0_13AUnaryFunctorIN3c107complexIfEES6_S6_NS0_15binary_internal10DivFunctorIS6_EEEEEEvRNS_18TensorIteratorBaseERKT_EUliE_EEviT1_
        .type           _ZN2at6native18elementwise_kernelILi128ELi4EZNS0_15gpu_kernel_implINS0_13AUnaryFunctorIN3c107complexIfEES6_S6_NS0_15binary_internal10DivFunctorIS6_EEEEEEvRNS_18TensorIteratorBaseERKT_EUliE_EEviT1_,@function
        .size           _ZN2at6native18elementwise_kernelILi128ELi4EZNS0_15gpu_kernel_implINS0_13AUnaryFunctorIN3c107complexIfEES6_S6_NS0_15binary_internal10DivFunctorIS6_EEEEEEvRNS_18TensorIteratorBaseERKT_EUliE_EEviT1_,(.L_x_19374 - _ZN2at6native18elementwise_kernelILi128ELi4EZNS0_15gpu_kernel_implINS0_13AUnaryFunctorIN3c107complexIfEES6_S6_NS0_15binary_internal10DivFunctorIS6_EEEEEEvRNS_18TensorIteratorBaseERKT_EUliE_EEviT1_)
        .other          _ZN2at6native18elementwise_kernelILi128ELi4EZNS0_15gpu_kernel_implINS0_13AUnaryFunctorIN3c107complexIfEES6_S6_NS0_15binary_internal10DivFunctorIS6_EEEEEEvRNS_18TensorIteratorBaseERKT_EUliE_EEviT1_,@"STO_CUDA_ENTRY STV_DEFAULT"
_ZN2at6native18elementwise_kernelILi128ELi4EZNS0_15gpu_kernel_implINS0_13AUnaryFunctorIN3c107complexIfEES6_S6_NS0_15binary_internal10DivFunctorIS6_EEEEEEvRNS_18TensorIteratorBaseERKT_EUliE_EEviT1_:
.text._ZN2at6native18elementwise_kernelILi128ELi4EZNS0_15gpu_kernel_implINS0_13AUnaryFunctorIN3c107complexIfEES6_S6_NS0_15binary_internal10DivFunctorIS6_EEEEEEvRNS_18TensorIteratorBaseERKT_EUliE_EEviT1_:
        /* <DEDUP_REMOVED lines=313> */
.L_x_5885:
        /* <DEDUP_REMOVED lines=23> */
.L_x_5890:
[----:B------:R-:W2:Y:S01]  /*1500*/  LDG.E.U8 R2, desc[UR36][R4.64] ;  /* 0x0000002404027981 */ /* 0x000ea2000c1e1100 */
[----:B------:R-:W-:Y:S01]  /*1510*/  IMAD.MOV.U32 R3, RZ, RZ, RZ ;  /* 0x000000ffff037224 */ /* 0x000fe200078e00ff */
[----:B--2---:R-:W-:Y:S01]  /*1520*/  I2FP.F32.U32 R2, R2 ;  /* 0x0000000200027245 */ /* 0x004fe20000201000 */
[----:B------:R-:W-:Y:S06]  /*1530*/  BRA `(.L_x_5892) ;  /* 0x0000000c007c7947 */ /* 0x000fec0003800000 */
.L_x_5889:
        /* <DEDUP_REMOVED lines=10> */
.L_x_5894:
[----:B------:R-:W2:Y:S01]  /*15e0*/  LDG.E R2, desc[UR36][R4.64] ;  /* 0x0000002404027981 */ /* 0x000ea2000c1e1900 */
[----:B------:R-:W-:Y:S01]  /*15f0*/  IMAD.MOV.U32 R3, RZ, RZ, RZ ;  /* 0x000000ffff037224 */ /* 0x000fe200078e00ff */
[----:B--2---:R-:W-:Y:S01]  /*1600*/  I2FP.F32.S32 R2, R2 ;  /* 0x0000000200027245 */ /* 0x004fe20000201400 */
[----:B------:R-:W-:Y:S06]  /*1610*/  BRA `(.L_x_5892) ;  /* 0x0000000c00447947 */ /* 0x000fec0003800000 */
.L_x_5893:
[----:B------:R-:W2:Y:S01]  /*1620*/  LDG.E.U16 R2, desc[UR36][R4.64] ;  /* 0x0000002404027981 */ /* 0x000ea2000c1e1500 */
[----:B------:R-:W-:Y:S01]  /*1630*/  IMAD.MOV.U32 R3, RZ, RZ, RZ ;  /* 0x000000ffff037224 */ /* 0x000fe200078e00ff */
[----:B--2---:R-:W0:Y:S01]  /*1640*/  I2F.S16 R2, R2 ;  /* 0x0000000200027306 */ /* 0x004e220000101400 */
[----:B------:R-:W-:Y:S05]  /*1650*/  BRA `(.L_x_5892) ;  /* 0x0000000c00347947 */ /* 0x000fea0003800000 */
.L_x_5888:
        /* <DEDUP_REMOVED lines=9> */
.L_x_5896:
[----:B------:R-:W2:Y:S01]  /*16f0*/  LDG.E.U16 R2, desc[UR36][R4.64] ;  /* 0x0000002404027981 */ /* 0x000ea2000c1e1500 */
[----:B------:R-:W-:Y:S02]  /*1700*/  IMAD.MOV.U32 R3, RZ, RZ, RZ ;  /* 0x000000ffff037224 */ /* 0x000fe400078e00ff */
[----:B--2---:R-:W-:Y:S01]  /*1710*/  HADD2.F32 R2, -RZ, R2.H0_H0 ;  /* 0x20000002ff027230 */ /* 0x004fe20000004100 */
[----:B------:R-:W-:Y:S06]  /*1720*/  BRA `(.L_x_5892) ;  /* 0x0000000c00007947 */ /* 0x000fec0003800000 */
.L_x_5895:
        /* <DEDUP_REMOVED lines=8> */
.L_x_5898:
[----:B------:R-:W2:Y:S02]  /*17b0*/  LDG.E R2, desc[UR36][R4.64] ;  /* 0x0000002404027981 */ /* 0x000ea4000c1e1900 */
[--C-:B--2---:R-:W-:Y:S02]  /*17c0*/  HADD2.F32 R3, -RZ, R2.reuse.H1_H1 ;  /* 0x30000002ff037230 */ /* 0x104fe40000004100 */
[----:B------:R-:W-:Y:S01]  /*17d0*/  HADD2.F32 R2, -RZ, R2.H0_H0 ;  /* 0x20000002ff027230 */ /* 0x000fe20000004100 */
[----:B------:R-:W-:Y:S06]  /*17e0*/  BRA `(.L_x_5892) ;  /* 0x0000000800d07947 */ /* 0x000fec0003800000 */
.L_x_5897:
        /* <DEDUP_REMOVED lines=8> */
.L_x_5887:
        /* <DEDUP_REMOVED lines=13> */
.L_x_5901:
        /* <DEDUP_REMOVED lines=10> */
.L_x_5900:
        /* <DEDUP_REMOVED lines=27> */
.L_x_5903:
        /* <DEDUP_REMOVED lines=14> */
.L_x_5902:
[----:B------:R-:W2:Y:S01]  /*1c70*/  LDG.E.U16 R2, desc[UR36][R4.64] ;  /* 0x0000002404027981 */ /* 0x000ea2000c1e1500 */
[----:B------:R-:W-:Y:S01]  /*1c80*/  IMAD.MOV.U32 R3, RZ, RZ, RZ ;  /* 0x000000ffff037224 */ /* 0x000fe200078e00ff */
[----:B--2---:R-:W-:Y:S01]  /*1c90*/  SHF.L.U32 R2, R2, 0x10, RZ ;  /* 0x0000001002027819 */ /* 0x004fe200000006ff */
[----:B------:R-:W-:Y:S06]  /*1ca0*/  BRA `(.L_x_5892) ;  /* 0x0000000400a07947 */ /* 0x000fec0003800000 */
.L_x_5899:
        /* <DEDUP_REMOVED lines=12> */
.L_x_5906:
        /* <DEDUP_REMOVED lines=20> */
.L_x_5908:
[----:B------:R-:W-:Y:S05]  /*1eb0*/  BSYNC B0 ;  /* 0x0000000000007941 */ /* 0x000fea0003800000 */
.L_x_5907:
[----:B------:R-:W-:Y:S01]  /*1ec0*/  IMAD.SHL.U32 R2, R2, 0x100000, RZ ;  /* 0x0010000002027824 */ /* 0x000fe200078e00ff */
[----:B------:R-:W-:-:S04]  /*1ed0*/  LEA R5, R0, 0x3b800000, 0x17 ;  /* 0x3b80000000057811 */ /* 0x000fc800078eb8ff */
[----:B------:R-:W-:Y:S01]  /*1ee0*/  LOP3.LUT R2, R5, R2, R6, 0xfe, !PT ;  /* 0x0000000205027212 */ /* 0x000fe200078efe06 */
[----:B------:R-:W-:Y:S06]  /*1ef0*/  BRA `(.L_x_5892) ;  /* 0x00000004000c7947 */ /* 0x000fec0003800000 */
.L_x_5905:
        /* <DEDUP_REMOVED lines=20> */
.L_x_5910:
[----:B------:R-:W-:Y:S05]  /*2040*/  BSYNC B0 ;  /* 0x0000000000007941 */ /* 0x000fea0003800000 */
.L_x_5909:
[----:B------:R-:W-:Y:S01]  /*2050*/  IMAD.SHL.U32 R2, R2, 0x200000, RZ ;  /* 0x0020000002027824 */ /* 0x000fe200078e00ff */
[----:B------:R-:W-:-:S04]  /*2060*/  LEA R5, R0, 0x37800000, 0x17 ;  /* 0x3780000000057811 */ /* 0x000fc800078eb8ff */
[----:B------:R-:W-:Y:S01]  /*2070*/  LOP3.LUT R2, R5, R2, R6, 0xfe, !PT ;  /* 0x0000000205027212 */ /* 0x000fe200078efe06 */
[----:B------:R-:W-:Y:S06]  /*2080*/  BRA `(.L_x_5892) ;  /* 0x0000000000a87947 */ /* 0x000fec0003800000 */
.L_x_5904:
        /* <DEDUP_REMOVED lines=14> */
.L_x_5914:
[----:B------:R-:W-:Y:S05]  /*2170*/  BSYNC B0 ;  /* 0x0000000000007941 */ /* 0x000fea0003800000 */
.L_x_5913:
[----:B------:R-:W-:Y:S01]  /*2180*/  MOV R3, RZ ;  /* 0x000000ff00037202 */ /* 0x000fe20000000f00 */
[----:B------:R-:W-:Y:S06]  /*2190*/  BRA `(.L_x_5892) ;  /* 0x0000000000647947 */ /* 0x000fec0003800000 */
.L_x_5891:
        /* <DEDUP_REMOVED lines=16> */
.L_x_5915:
[----:B------:R-:W-:Y:S01]  /*22a0*/  CS2R R2, SRZ ;  /* 0x0000000000027805 */ /* 0x000fe2000001ff00 */
[----:B------:R-:W-:Y:S06]  /*22b0*/  BRA `(.L_x_5892) ;  /* 0x00000000001c7947 */ /* 0x000fec0003800000 */
.L_x_5912:
[----:B------:R-:W2:Y:S01]  /*22c0*/  LDG.E.64 R4, desc[UR36][R4.64] ;  /* 0x0000002404047981 */ /* 0x000ea2000c1e1b00 */
[----:B------:R-:W-:Y:S01]  /*22d0*/  IMAD.MOV.U32 R3, RZ, RZ, RZ ;  /* 0x000000ffff037224 */ /* 0x000fe200078e00ff */
[----:B--2---:R0:W1:Y:S01]  /*22e0*/  I2F.U64 R2, R4 ;  /* 0x0000000400027312 */ /* 0x0040620000301000 */
[----:B------:R-:W-:Y:S05]  /*22f0*/  BRA `(.L_x_5892) ;  /* 0x00000000000c7947 */ /* 0x000fea0003800000 */
.L_x_5911:
[----:B------:R-:W2:Y:S01]  /*2300*/  LDG.E R2, desc[UR36][R4.64] ;  /* 0x0000002404027981 */ /* 0x000ea2000c1e1900 */
[----:B------:R-:W-:Y:S01]  /*2310*/  IMAD.MOV.U32 R3, RZ, RZ, RZ ;  /* 0x000000ffff037224 */ /* 0x000fe200078e00ff */
[----:B--2---:R-:W-:-:S07]  /*2320*/  I2FP.F32.U32 R2, R2 ;  /* 0x0000000200027245 */ /* 0x004fce0000201000 */
.L_x_5892:
[----:B------:R-:W-:Y:S05]  /*2330*/  BSYNC B6 ;  /* 0x0000000000067941 */ /* 0x000fea0003800000 */
.L_x_5886:
[----:B01---5:R-:W-:Y:S01]  /*2340*/  FSETP.GE.FTZ.AND P0, PT, |R2|, |R3|, PT ;  /* 0x400000030200720b */ /* 0x023fe20003f16200 */
[----:B------:R-:W-:-:S12]  /*2350*/  BSSY B0, `(.L_x_5916) ;  /* 0x0000020000007945 */ /* 0x000fd80003800000 */
[----:B------:R-:W-:Y:S05]  /*2360*/  @!P0 BRA `(.L_x_5917) ;  /* 0x0000000000548947 */ /* 0x000fea0003800000 */
[C---:B------:R-:W-:Y:S01]  /*2370*/  FSETP.NEU.FTZ.AND P1, PT, |R2|.reuse, RZ, PT ;  /* 0x000000ff0200720b */ /* 0x040fe20003f3d200 */
[----:B------:R-:W-:Y:S01]  /*2380*/  FADD.FTZ R0, |R2|, -RZ ;  /* 0x800000ff02007221 */ /* 0x000fe20000010200 */
[C---:B------:R-:W-:Y:S01]  /*2390*/  FSETP.NEU.FTZ.AND P0, PT, |R3|.reuse, RZ, PT ;  /* 0x000000ff0300720b */ /* 0x040fe20003f1d200 */
[----:B------:R-:W-:-:S12]  /*23a0*/  FADD.FTZ R6, |R3|, -RZ ;  /* 0x800000ff03067221 */ /* 0x000fd80000010200 */
[----:B------:R-:W-:Y:S05]  /*23b0*/  @!P0 BRA !P1, `(.L_x_5918) ;  /* 0x0000000000288947 */ /* 0x000fea0004800000 */
[----:B------:R-:W2:Y:S01]  /*23c0*/  MUFU.RCP R0, R2 ;  /* 0x0000000200007308 */ /* 0x000ea20000001000 */
[----:B------:R-:W0:Y:S01]  /*23d0*/  LDC.64 R6, c[0x0][0x428] ;  /* 0x00010a00ff067b82 */ /* 0x000e220000000a00 */
[----:B--234-:R-:W-:-:S04]  /*23e0*/  FMUL.FTZ R5, R0, R3 ;  /* 0x0000000300057220 */ /* 0x01cfc80000410000 */
[C---:B------:R-:W-:Y:S01]  /*23f0*/  FFMA.FTZ R3, R5.reuse, R3, R2 ;  /* 0x0000000305037223 */ /* 0x040fe20000010002 */
[C---:B0-----:R-:W-:Y:S01]  /*2400*/  FFMA.FTZ R4, R5.reuse, R7, R6 ;  /* 0x0000000705047223 */ /* 0x041fe20000010006 */
[----:B------:R-:W-:-:S04]  /*2410*/  FFMA.FTZ R0, -R5, R6, R7 ;  /* 0x0000000605007223 */ /* 0x000fc80000010107 */
[----:B------:R-:W0:Y:S02]  /*2420*/  MUFU.RCP R3, R3 ;  /* 0x0000000300037308 */ /* 0x000e240000001000 */
[C---:B0-----:R-:W-:Y:S01]  /*2430*/  FMUL.FTZ R4, R3.reuse, R4 ;  /* 0x0000000403047220 */ /* 0x041fe20000410000 */
[----:B------:R-:W-:Y:S01]  /*2440*/  FMUL.FTZ R5, R3, R0 ;  /* 0x0000000003057220 */ /* 0x000fe20000410000 */
[----:B------:R-:W-:Y:S06]  /*2450*/  BRA `(.L_x_5919) ;  /* 0x00000000003c7947 */ /* 0x000fec0003800000 */
.L_x_5918:
[----:B--234-:R-:W0:Y:S01]  /*2460*/  MUFU.RCP R4, R0 ;  /* 0x0000000000047308 */ /* 0x01ce220000001000 */
[----:B------:R-:W-:-:S07]  /*2470*/  ULDC.64 UR4, c[0x0][0x428] ;  /* 0x00010a0000047ab9 */ /* 0x000fce0000000a00 */
[----:B------:R-:W1:Y:S01]  /*2480*/  MUFU.RCP R5, R6 ;  /* 0x0000000600057308 */ /* 0x000e620000001000 */
[----:B0-----:R-:W-:Y:S01]  /*2490*/  FMUL.FTZ R4, R4, UR4 ;  /* 0x0000000404047c20 */ /* 0x001fe20008410000 */
[----:B-1----:R-:W-:Y:S01]  /*24a0*/  FMUL.FTZ R5, R5, UR5 ;  /* 0x0000000505057c20 */ /* 0x002fe20008410000 */
[----:B------:R-:W-:Y:S06]  /*24b0*/  BRA `(.L_x_5919) ;  /* 0x0000000000247947 */ /* 0x000fec0003800000 */
.L_x_5917:
[----:B--234-:R-:W0:Y:S01]  /*24c0*/  MUFU.RCP R5, R3 ;  /* 0x0000000300057308 */ /* 0x01ce220000001000 */
[----:B------:R-:W1:Y:S01]  /*24d0*/  LDC.64 R6, c[0x0][0x428] ;  /* 0x00010a00ff067b82 */ /* 0x000e620000000a00 */
[----:B0-----:R-:W-:-:S04]  /*24e0*/  FMUL.FTZ R0, R5, R2 ;  /* 0x0000000205007220 */ /* 0x001fc80000410000 */
[C---:B------:R-:W-:Y:S01]  /*24f0*/  FFMA.FTZ R2, R0.reuse, R2, R3 ;  /* 0x0000000200027223 */ /* 0x040fe20000010003 */
[C---:B-1----:R-:W-:Y:S01]  /*2500*/  FFMA.FTZ R5, R0.reuse, R6, R7 ;  /* 0x0000000600057223 */ /* 0x042fe20000010007 */
[----:B------:R-:W-:-:S04]  /*2510*/  FFMA.FTZ R7, R0, R7, -R6 ;  /* 0x0000000700077223 */ /* 0x000fc80000010806 */
[----:B------:R-:W0:Y:S02]  /*2520*/  MUFU.RCP R2, R2 ;  /* 0x0000000200027308 */ /* 0x000e240000001000 */
[C---:B0-----:R-:W-:Y:S01]  /*2530*/  FMUL.FTZ R4, R2.reuse, R5 ;  /* 0x0000000502047220 */ /* 0x041fe20000410000 */
[----:B------:R-:W-:-:S07]  /*2540*/  FMUL.FTZ R5, R2, R7 ;  /* 0x0000000702057220 */ /* 0x000fce0000410000 */
.L_x_5919:
[----:B------:R-:W-:Y:S05]  /*2550*/  BSYNC B0 ;  /* 0x0000000000007941 */ /* 0x000fea0003800000 */
.L_x_5916:
        /* <DEDUP_REMOVED lines=15> */
.L_x_5923:
[----:B------:R-:W0:Y:S02]  /*2650*/  F2I.S64.TRUNC R4, R4 ;  /* 0x0000000400047311 */ /* 0x000e24000020d900 */
[----:B0-----:R-:W-:-:S05]  /*2660*/  IMAD.MOV.U32 R3, RZ, RZ, R4 ;  /* 0x000000ffff037224 */ /* 0x001fca00078e0004 */
[----:B------:R0:W-:Y:S01]  /*2670*/  STG.E.U8 desc[UR36][R16.64], R3 ;  /* 0x0000000310007986 */ /* 0x0001e2000c101124 */
[----:B------:R-:W-:Y:S05]  /*2680*/  BRA `(.L_x_5925) ;  /* 0x0000000c00447947 */ /* 0x000fea0003800000 */
.L_x_5922:
        /* <DEDUP_REMOVED lines=9> */
.L_x_5927:
[----:B------:R-:W0:Y:S02]  /*2720*/  F2I.FTZ.TRUNC.NTZ R3, R4 ;  /* 0x0000000400037305 */ /* 0x000e24000021f100 */
[----:B0-----:R0:W-:Y:S01]  /*2730*/  STG.E desc[UR36][R16.64], R3 ;  /* 0x0000000310007986 */ /* 0x0011e2000c101924 */
[----:B------:R-:W-:Y:S05]  /*2740*/  BRA `(.L_x_5925) ;  /* 0x0000000c00147947 */ /* 0x000fea0003800000 */
.L_x_5926:
[----:B------:R-:W0:Y:S02]  /*2750*/  F2I.FTZ.TRUNC.NTZ R3, R4 ;  /* 0x0000000400037305 */ /* 0x000e24000021f100 */
[----:B0-----:R0:W-:Y:S01]  /*2760*/  STG.E.U16 desc[UR36][R16.64], R3 ;  /* 0x0000000310007986 */ /* 0x0011e2000c101524 */
[----:B------:R-:W-:Y:S05]  /*2770*/  BRA `(.L_x_5925) ;  /* 0x0000000c00087947 */ /* 0x000fea0003800000 */
.L_x_5921:
        /* <DEDUP_REMOVED lines=8> */
.L_x_5929:
[----:B------:R-:W-:-:S05]  /*2800*/  F2FP.F16.F32.PACK_AB R4, RZ, R4 ;  /* 0x00000004ff04723e */ /* 0x000fca00000000ff */
[----:B------:R0:W-:Y:S01]  /*2810*/  STG.E.U16 desc[UR36][R16.64], R4 ;  /* 0x0000000410007986 */ /* 0x0001e2000c101524 */
[----:B------:R-:W-:Y:S05]  /*2820*/  BRA `(.L_x_5925) ;  /* 0x0000000800dc7947 */ /* 0x000fea0003800000 */
.L_x_5928:
        /* <DEDUP_REMOVED lines=8> */
.L_x_5931:
[----:B------:R-:W-:-:S05]  /*28b0*/  F2FP.F16.F32.PACK_AB R5, R5, R4 ;  /* 0x000000040505723e */ /* 0x000fca00000000ff */
[----:B------:R0:W-:Y:S01]  /*28c0*/  STG.E desc[UR36][R16.64], R5 ;  /* 0x0000000510007986 */ /* 0x0001e2000c101924 */
[----:B------:R-:W-:Y:S05]  /*28d0*/  BRA `(.L_x_5925) ;  /* 0x0000000800b07947 */ /* 0x000fea0003800000 */
.L_x_5930:
[----:B------:R-:W-:-:S06]  /*28e0*/  FMUL.FTZ R2, R4, 1 ;  /* 0x3f80000004027820 */ /* 0x000fcc0000410000 */
[----:B------:R-:W0:Y:S02]  /*28f0*/  F2F.F64.F32 R2, R2 ;  /* 0x0000000200027310 */ /* 0x000e240000201800 */
[----:B0-----:R0:W-:Y:S01]  /*2900*/  STG.E.64 desc[UR36][R16.64], R2 ;  /* 0x0000000210007986 */ /* 0x0011e2000c101b24 */
[----:B------:R-:W-:Y:S05]  /*2910*/  BRA `(.L_x_5925) ;  /* 0x0000000800a07947 */ /* 0x000fea0003800000 */
.L_x_5920:
        /* <DEDUP_REMOVED lines=14> */
.L_x_5934:
[----:B------:R-:W-:Y:S01]  /*2a00*/  FMUL.FTZ R6, R5, 1 ;  /* 0x3f80000005067820 */ /* 0x000fe20000410000 */
[----:B------:R-:W-:-:S05]  /*2a10*/  FMUL.FTZ R4, R4, 1 ;  /* 0x3f80000004047820 */ /* 0x000fca0000410000 */
[----:B------:R-:W-:Y:S08]  /*2a20*/  F2F.F64.F32 R6, R6 ;  /* 0x0000000600067310 */ /* 0x000ff00000201800 */
[----:B------:R-:W0:Y:S02]  /*2a30*/  F2F.F64.F32 R4, R4 ;  /* 0x0000000400047310 */ /* 0x000e240000201800 */
[----:B0-----:R0:W-:Y:S01]  /*2a40*/  STG.E.128 desc[UR36][R16.64], R4 ;  /* 0x0000000410007986 */ /* 0x0011e2000c101d24 */
[----:B------:R-:W-:Y:S05]  /*2a50*/  BRA `(.L_x_5925) ;  /* 0x0000000800507947 */ /* 0x000fea0003800000 */
.L_x_5933:
        /* <DEDUP_REMOVED lines=20> */
.L_x_5938:
[----:B------:R-:W-:Y:S05]  /*2ba0*/  BSYNC B0 ;  /* 0x0000000000007941 */ /* 0x000fea0003800000 */
.L_x_5937:
[----:B------:R-:W-:-:S05]  /*2bb0*/  LOP3.LUT R5, R0, R5, RZ, 0xfc, !PT ;  /* 0x0000000500057212 */ /* 0x000fca00078efcff */
[----:B------:R0:W-:Y:S01]  /*2bc0*/  STG.E.U8 desc[UR36][R16.64], R5 ;  /* 0x0000000510007986 */ /* 0x0001e2000c101124 */
[----:B------:R-:W-:Y:S05]  /*2bd0*/  BRA `(.L_x_5925) ;  /* 0x0000000400f07947 */ /* 0x000fea0003800000 */
.L_x_5936:
        /* <DEDUP_REMOVED lines=12> */
.L_x_5940:
[----:B------:R-:W-:Y:S01]  /*2ca0*/  IMAD.MOV.U32 R0, RZ, RZ, 0x7f ;  /* 0x0000007fff007424 */ /* 0x000fe200078e00ff */
[----:B------:R-:W-:-:S04]  /*2cb0*/  ISETP.GT.U32.AND P0, PT, R2, 0x7f800000, PT ;  /* 0x7f8000000200780c */ /* 0x000fc80003f04070 */
[----:B------:R-:W-:-:S09]  /*2cc0*/  SEL R0, R0, 0x7c, P0 ;  /* 0x0000007c00007807 */ /* 0x000fd20000000000 */
.L_x_5941:
[----:B------:R-:W-:Y:S05]  /*2cd0*/  BSYNC B0 ;  /* 0x0000000000007941 */ /* 0x000fea0003800000 */
.L_x_5939:
[----:B------:R-:W-:-:S04]  /*2ce0*/  LOP3.LUT R4, R4, 0x80000000, RZ, 0xc0, !PT ;  /* 0x8000000004047812 */ /* 0x000fc800078ec0ff */
[----:B------:R-:W-:-:S04]  /*2cf0*/  SHF.R.U32.HI R3, RZ, 0x18, R4 ;  /* 0x00000018ff037819 */ /* 0x000fc80000011604 */
[----:B------:R-:W-:-:S05]  /*2d00*/  LOP3.LUT R3, R0, R3, RZ, 0xfc, !PT ;  /* 0x0000000300037212 */ /* 0x000fca00078efcff */
[----:B------:R0:W-:Y:S01]  /*2d10*/  STG.E.U8 desc[UR36][R16.64], R3 ;  /* 0x0000000310007986 */ /* 0x0001e2000c101124 */
[----:B------:R-:W-:Y:S05]  /*2d20*/  BRA `(.L_x_5925) ;  /* 0x00000004009c7947 */ /* 0x000fea0003800000 */
.L_x_5935:
[----:B------:R-:W-:-:S05]  /*2d30*/  F2FP.BF16.F32.PACK_AB R4, RZ, R4 ;  /* 0x00000004ff04723e */ /* 0x000fca00000010ff */
[----:B------:R0:W-:Y:S01]  /*2d40*/  STG.E.U16 desc[UR36][R16.64], R4 ;  /* 0x0000000410007986 */ /* 0x0001e2000c101524 */
[----:B------:R-:W-:Y:S05]  /*2d50*/  BRA `(.L_x_5925) ;  /* 0x0000000400907947 */ /* 0x000fea0003800000 */
.L_x_5932:
        /* <DEDUP_REMOVED lines=11> */
.L_x_5944:
        /* <DEDUP_REMOVED lines=16> */
.L_x_5947:
[----:B------:R-:W-:-:S04]  /*2f10*/  LOP3.LUT R4, R4, 0x80000000, RZ, 0xc0, !PT ;  /* 0x8000000004047812 */ /* 0x000fc800078ec0ff */
[----:B------:R-:W-:-:S04]  /*2f20*/  SHF.R.U32.HI R3, RZ, 0x18, R4 ;  /* 0x00000018ff037819 */ /* 0x000fc80000011604 */
[----:B------:R-:W-:-:S04]  /*2f30*/  LOP3.LUT R0, R0, R3, RZ, 0xfc, !PT ;  /* 0x0000000300007212 */ /* 0x000fc800078efcff */
[----:B------:R-:W-:-:S07]  /*2f40*/  PRMT R8, R0, 0x7610, R8 ;  /* 0x0000761000087816 */ /* 0x000fce0000000008 */
.L_x_5946:
[----:B------:R-:W-:Y:S05]  /*2f50*/  BSYNC B0 ;  /* 0x0000000000007941 */ /* 0x000fea0003800000 */
.L_x_5945:
[----:B------:R0:W-:Y:S01]  /*2f60*/  STG.E.U8 desc[UR36][R16.64], R8 ;  /* 0x0000000810007986 */ /* 0x0001e2000c101124 */
[----:B------:R-:W-:Y:S05]  /*2f70*/  BRA `(.L_x_5925) ;  /* 0x0000000400087947 */ /* 0x000fea0003800000 */
.L_x_5943:
        /* <DEDUP_REMOVED lines=16> */
.L_x_5950:
[----:B------:R-:W-:-:S04]  /*3080*/  LOP3.LUT R4, R4, 0x80000000, RZ, 0xc0, !PT ;  /* 0x8000000004047812 */ /* 0x000fc800078ec0ff */
[----:B------:R-:W-:-:S04]  /*3090*/  SHF.R.U32.HI R3, RZ, 0x18, R4 ;  /* 0x00000018ff037819 */ /* 0x000fc80000011604 */
[----:B------:R-:W-:-:S04]  /*30a0*/  LOP3.LUT R0, R0, R3, RZ, 0xfc, !PT ;  /* 0x0000000300007212 */ /* 0x000fc800078efcff */
[----:B------:R-:W-:-:S07]  /*30b0*/  PRMT R8, R0, 0x7610, R8 ;  /* 0x0000761000087816 */ /* 0x000fce0000000008 */
.L_x_5949:
[----:B------:R-:W-:Y:S05]  /*30c0*/  BSYNC B0 ;  /* 0x0000000000007941 */ /* 0x000fea0003800000 */
.L_x_5948:
[----:B------:R3:W-:Y:S01]  /*30d0*/  STG.E.U8 desc[UR36][R16.64], R8 ;  /* 0x0000000810007986 */ /* 0x0007e2000c101124 */
[----:B------:R-:W-:Y:S05]  /*30e0*/  BRA `(.L_x_5925) ;  /* 0x0000000000ac7947 */ /* 0x000fea0003800000 */
.L_x_5942:
        /* <DEDUP_REMOVED lines=21> */
.L_x_5924:
        /* <DEDUP_REMOVED lines=16> */
.L_x_5953:
[----:B------:R-:W-:Y:S05]  /*3340*/  BRA `(.L_x_5925) ;  /* 0x0000000000147947 */ /* 0x000fea0003800000 */
.L_x_5952:
[----:B------:R-:W0:Y:S02]  /*3350*/  F2I.U64.TRUNC R4, R4 ;  /* 0x0000000400047311 */ /* 0x000e24000020d800 */
[----:B0-----:R2:W-:Y:S01]  /*3360*/  STG.E.64 desc[UR36][R16.64], R4 ;  /* 0x0000000410007986 */ /* 0x0015e2000c101b24 */
[----:B------:R-:W-:Y:S05]  /*3370*/  BRA `(.L_x_5925) ;  /* 0x0000000000087947 */ /* 0x000fea0003800000 */
.L_x_5951:
[----:B------:R-:W0:Y:S02]  /*3380*/  F2I.FTZ.U32.TRUNC.NTZ R3, R4 ;  /* 0x0000000400037305 */ /* 0x000e24000021f000 */
[----:B0-----:R0:W-:Y:S02]  /*3390*/  STG.E desc[UR36][R16.64], R3 ;  /* 0x0000000310007986 */ /* 0x0011e4000c101924 */
.L_x_5925:
[----:B------:R-:W-:-:S04]  /*33a0*/  IMAD R18, R23, 0x200, R18 ;  /* 0x0000020017127824 */ /* 0x000fc800078e0212 */
[----:B------:R-:W-:-:S07]  /*33b0*/  VIADD R19, R18, 0x80 ;  /* 0x0000008012137836 */ /* 0x000fce0000000000 */
.L_x_5884:
[----:B------:R-:W-:Y:S05]  /*33c0*/  BSYNC B7 ;  /* 0x0000000000077941 */ /* 0x000fea0003800000 */
.L_x_5883:
        /* <DEDUP_REMOVED lines=307> */
.L_x_5956:
        /* <DEDUP_REMOVED lines=23> */
.L_x_5961:
[----:B------:R-:W2:Y:S01]  /*4870*/  LDG.E.U8 R2, desc[UR36][R4.64] ;  /* 0x0000002404027981 */ /* 0x000ea2000c1e1100 */
[----:B------:R-:W-:Y:S01]  /*4880*/  IMAD.MOV.U32 R3, RZ, RZ, RZ ;  /* 0x000000ffff037224 */ /* 0x000fe200078e00ff */
[----:B--2---:R-:W-:Y:S01]  /*4890*/  I2FP.F32.U32 R2, R2 ;  /* 0x0000000200027245 */ /* 0x004fe20000201000 */
[----:B------:R-:W-:Y:S06]  /*48a0*/  BRA `(.L_x_5963) ;  /* 0x0000000c007c7947 */ /* 0x000fec0003800000 */
.L_x_5960:
        /* <DEDUP_REMOVED lines=10> */
.L_x_5965:
[----:B------:R-:W2:Y:S01]  /*4950*/  LDG.E R2, desc[UR36][R4.64] ;  /* 0x0000002404027981 */ /* 0x000ea2000c1e1900 */
[----:B------:R-:W-:Y:S01]  /*4960*/  HFMA2.MMA R3, -RZ, RZ, 0, 0 ;  /* 0x00000000ff037435 */ /* 0x000fe200000001ff */
[----:B--2---:R-:W-:Y:S01]  /*4970*/  I2FP.F32.S32 R2, R2 ;  /* 0x0000000200027245 */ /* 0x004fe20000201400 */
[----:B------:R-:W-:Y:S09]  /*4980*/  BRA `(.L_x_5963) ;  /* 0x0000000c00447947 */ /* 0x000ff20003800000 */
.L_x_5964:
[----:B------:R-:W2:Y:S01]  /*4990*/  LDG.E.U16 R2, desc[UR36][R4.64] ;  /* 0x0000002404027981 */ /* 0x000ea2000c1e1500 */
[----:B------:R-:W-:Y:S01]  /*49a0*/  IMAD.MOV.U32 R3, RZ, RZ, RZ ;  /* 0x000000ffff037224 */ /* 0x000fe200078e00ff */
[----:B--2---:R-:W1:Y:S01]  /*49b0*/  I2F.S16 R2, R2 ;  /* 0x0000000200027306 */ /* 0x004e620000101400 */
[----:B------:R-:W-:Y:S05]  /*49c0*/  BRA `(.L_x_5963) ;  /* 0x0000000c00347947 */ /* 0x000fea0003800000 */
.L_x_5959:
        /* <DEDUP_REMOVED lines=9> */
.L_x_5967:
[----:B------:R-:W2:Y:S01]  /*4a60*/  LDG.E.U16 R2, desc[UR36][R4.64] ;  /* 0x0000002404027981 */ /* 0x000ea2000c1e1500 */
[----:B------:R-:W-:Y:S02]  /*4a70*/  IMAD.MOV.U32 R3, RZ, RZ, RZ ;  /* 0x000000ffff037224 */ /* 0x000fe400078e00ff */
[----:B--2---:R-:W-:Y:S01]  /*4a80*/  HADD2.F32 R2, -RZ, R2.H0_H0 ;  /* 0x20000002ff027230 */ /* 0x004fe20000004100 */
[----:B------:R-:W-:Y:S06]  /*4a90*/  BRA `(.L_x_5963) ;  /* 0x0000000c00007947 */ /* 0x000fec0003800000 */
.L_x_5966:
        /* <DEDUP_REMOVED lines=8> */
.L_x_5969:
[----:B------:R-:W2:Y:S02]  /*4b20*/  LDG.E R2, desc[UR36][R4.64] ;  /* 0x0000002404027981 */ /* 0x000ea4000c1e1900 */
[--C-:B--2---:R-:W-:Y:S02]  /*4b30*/  HADD2.F32 R3, -RZ, R2.reuse.H1_H1 ;  /* 0x30000002ff037230 */ /* 0x104fe40000004100 */
[----:B------:R-:W-:Y:S01]  /*4b40*/  HADD2.F32 R2, -RZ, R2.H0_H0 ;  /* 0x20000002ff027230 */ /* 0x000fe20000004100 */
[----:B------:R-:W-:Y:S06]  /*4b50*/  BRA `(.L_x_5963) ;  /* 0x0000000800d07947 */ /* 0x000fec0003800000 */
.L_x_5968:
        /* <DEDUP_REMOVED lines=8> */
.L_x_5958:
        /* <DEDUP_REMOVED lines=13> */
.L_x_5972:
        /* <DEDUP_REMOVED lines=10> */
.L_x_5971:
        /* <DEDUP_REMOVED lines=27> */
.L_x_5974:
        /* <DEDUP_REMOVED lines=14> */
.L_x_5973:
[----:B------:R-:W2:Y:S01]  /*4fe0*/  LDG.E.U16 R2, desc[UR36][R4.64] ;  /* 0x0000002404027981 */ /* 0x000ea2000c1e1500 */
[----:B------:R-:W-:Y:S02]  /*4ff0*/  IMAD.MOV.U32 R3, RZ, RZ, RZ ;  /* 0x000000ffff037224 */ /* 0x000fe400078e00ff */
[----:B--2---:R-:W-:Y:S01]  /*5000*/  IMAD.U32 R2, R2, 0x10000, RZ ;  /* 0x0001000002027824 */ /* 0x004fe200078e00ff */
[----:B------:R-:W-:Y:S06]  /*5010*/  BRA `(.L_x_5963) ;  /* 0x0000000400a07947 */ /* 0x000fec0003800000 */
.L_x_5970:
        /* <DEDUP_REMOVED lines=12> */
.L_x_5977:
        /* <DEDUP_REMOVED lines=20> */
.L_x_5979:
[----:B------:R-:W-:Y:S05]  /*5220*/  BSYNC B0 ;  /* 0x0000000000007941 */ /* 0x000fea0003800000 */
.L_x_5978:
[----:B------:R-:W-:Y:S01]  /*5230*/  IMAD.SHL.U32 R2, R2, 0x100000, RZ ;  /* 0x0010000002027824 */ /* 0x000fe200078e00ff */
[----:B------:R-:W-:-:S04]  /*5240*/  LEA R5, R0, 0x3b800000, 0x17 ;  /* 0x3b80000000057811 */ /* 0x000fc800078eb8ff */
[----:B------:R-:W-:Y:S01]  /*5250*/  LOP3.LUT R2, R5, R2, R6, 0xfe, !PT ;  /* 0x0000000205027212 */ /* 0x000fe200078efe06 */
[----:B------:R-:W-:Y:S06]  /*5260*/  BRA `(.L_x_5963) ;  /* 0x00000004000c7947 */ /* 0x000fec0003800000 */
.L_x_5976:
        /* <DEDUP_REMOVED lines=20> */
.L_x_5981:
[----:B------:R-:W-:Y:S05]  /*53b0*/  BSYNC B0 ;  /* 0x0000000000007941 */ /* 0x000fea0003800000 */
.L_x_5980:
[----:B------:R-:W-:Y:S01]  /*53c0*/  IMAD.SHL.U32 R2, R2, 0x200000, RZ ;  /* 0x0020000002027824 */ /* 0x000fe200078e00ff */
[----:B------:R-:W-:-:S04]  /*53d0*/  LEA R5, R0, 0x37800000, 0x17 ;  /* 0x3780000000057811 */ /* 0x000fc800078eb8ff */
[----:B------:R-:W-:Y:S01]  /*53e0*/  LOP3.LUT R2, R5, R2, R6, 0xfe, !PT ;  /* 0x0000000205027212 */ /* 0x000fe200078efe06 */
[----:B------:R-:W-:Y:S06]  /*53f0*/  BRA `(.L_x_5963) ;  /* 0x0000000000a87947 */ /* 0x000fec0003800000 */
.L_x_5975:
        /* <DEDUP_REMOVED lines=14> */
.L_x_5985:
[----:B------:R-:W-:Y:S05]  /*54e0*/  BSYNC B0 ;  /* 0x0000000000007941 */ /* 0x000fea0003800000 */
.L_x_5984:
[----:B------:R-:W-:Y:S01]  /*54f0*/  IMAD.MOV.U32 R3, RZ, RZ, RZ ;  /* 0x000000ffff037224 */ /* 0x000fe200078e00ff */
[----:B------:R-:W-:Y:S06]  /*5500*/  BRA `(.L_x_5963) ;  /* 0x0000000000647947 */ /* 0x000fec0003800000 */
.L_x_5962:
        /* <DEDUP_REMOVED lines=16> */
.L_x_5986:
[----:B------:R-:W-:Y:S01]  /*5610*/  CS2R R2, SRZ ;  /* 0x0000000000027805 */ /* 0x000fe2000001ff00 */
[----:B------:R-:W-:Y:S06]  /*5620*/  BRA `(.L_x_5963) ;  /* 0x00000000001c7947 */ /* 0x000fec0003800000 */
.L_x_5983:
[----:B------:R-:W2:Y:S01]  /*5630*/  LDG.E.64 R4, desc[UR36][R4.64] ;  /* 0x0000002404047981 */ /* 0x000ea2000c1e1b00 */
[----:B------:R-:W-:Y:S01]  /*5640*/  IMAD.MOV.U32 R3, RZ, RZ, RZ ;  /* 0x000000ffff037224 */ /* 0x000fe200078e00ff */
[----:B--2---:R0:W1:Y:S01]  /*5650*/  I2F.U64 R2, R4 ;  /* 0x0000000400027312 */ /* 0x0040620000301000 */
[----:B------:R-:W-:Y:S05]  /*5660*/  BRA `(.L_x_5963) ;  /* 0x00000000000c7947 */ /* 0x000fea0003800000 */
.L_x_5982:
[----:B------:R-:W2:Y:S01]  /*5670*/  LDG.E R2, desc[UR36][R4.64] ;  /* 0x0000002404027981 */ /* 0x000ea2000c1e1900 */
[----:B------:R-:W-:Y:S01]  /*5680*/  IMAD.MOV.U32 R3, RZ, RZ, RZ ;  /* 0x000000ffff037224 */ /* 0x000fe200078e00ff */
[----:B--2---:R-:W-:-:S07]  /*5690*/  I2FP.F32.U32 R2, R2 ;  /* 0x0000000200027245 */ /* 0x004fce0000201000 */
.L_x_5963:
[----:B------:R-:W-:Y:S05]  /*56a0*/  BSYNC B6 ;  /* 0x0000000000067941 */ /* 0x000fea0003800000 */
.L_x_5957:
        /* <DEDUP_REMOVED lines=10> */
[----:B--2-4-:R-:W-:-:S04]  /*5750*/  FMUL.FTZ R5, R0, R3 ;  /* 0x0000000300057220 */ /* 0x014fc80000410000 */
[C---:B------:R-:W-:Y:S01]  /*5760*/  FFMA.FTZ R3, R5.reuse, R3, R2 ;  /* 0x0000000305037223 */ /* 0x040fe20000010002 */
[C---:B0-----:R-:W-:Y:S01]  /*5770*/  FFMA.FTZ R4, R5.reuse, R7, R6 ;  /* 0x0000000705047223 */ /* 0x041fe20000010006 */
[----:B------:R-:W-:-:S04]  /*5780*/  FFMA.FTZ R0, -R5, R6, R7 ;  /* 0x0000000605007223 */ /* 0x000fc80000010107 */
[----:B------:R-:W0:Y:S02]  /*5790*/  MUFU.RCP R3, R3 ;  /* 0x0000000300037308 */ /* 0x000e240000001000 */
[C---:B0-----:R-:W-:Y:S01]  /*57a0*/  FMUL.FTZ R4, R3.reuse, R4 ;  /* 0x0000000403047220 */ /* 0x041fe20000410000 */
[----:B------:R-:W-:Y:S01]  /*57b0*/  FMUL.FTZ R5, R3, R0 ;  /* 0x0000000003057220 */ /* 0x000fe20000410000 */
[----:B------:R-:W-:Y:S06]  /*57c0*/  BRA `(.L_x_5990) ;  /* 0x00000000003c7947 */ /* 0x000fec0003800000 */
.L_x_5989:
[----:B--2-4-:R-:W0:Y:S01]  /*57d0*/  MUFU.RCP R4, R0 ;  /* 0x0000000000047308 */ /* 0x014e220000001000 */
[----:B------:R-:W-:-:S07]  /*57e0*/  ULDC.64 UR4, c[0x0][0x428] ;  /* 0x00010a0000047ab9 */ /* 0x000fce0000000a00 */
[----:B------:R-:W1:Y:S01]  /*57f0*/  MUFU.RCP R5, R6 ;  /* 0x0000000600057308 */ /* 0x000e620000001000 */
[----:B0-----:R-:W-:Y:S01]  /*5800*/  FMUL.FTZ R4, R4, UR4 ;  /* 0x0000000404047c20 */ /* 0x001fe20008410000 */
[----:B-1----:R-:W-:Y:S01]  /*5810*/  FMUL.FTZ R5, R5, UR5 ;  /* 0x0000000505057c20 */ /* 0x002fe20008410000 */
[----:B------:R-:W-:Y:S06]  /*5820*/  BRA `(.L_x_5990) ;  /* 0x0000000000247947 */ /* 0x000fec0003800000 */
.L_x_5988:
[----:B--2-4-:R-:W0:Y:S01]  /*5830*/  MUFU.RCP R5, R3 ;  /* 0x0000000300057308 */ /* 0x014e220000001000 */
        /* <DEDUP_REMOVED lines=8> */
.L_x_5990:
[----:B------:R-:W-:Y:S05]  /*58c0*/  BSYNC B0 ;  /* 0x0000000000007941 */ /* 0x000fea0003800000 */
.L_x_5987:
        /* <DEDUP_REMOVED lines=15> */
.L_x_5994:
[----:B------:R-:W0:Y:S02]  /*59c0*/  F2I.S64.TRUNC R4, R4 ;  /* 0x0000000400047311 */ /* 0x000e24000020d900 */
[----:B0-----:R-:W-:-:S05]  /*59d0*/  IMAD.MOV.U32 R3, RZ, RZ, R4 ;  /* 0x000000ffff037224 */ /* 0x001fca00078e0004 */
[----:B------:R4:W-:Y:S01]  /*59e0*/  STG.E.U8 desc[UR36][R16.64], R3 ;  /* 0x0000000310007986 */ /* 0x0009e2000c101124 */
[----:B------:R-:W-:Y:S05]  /*59f0*/  BRA `(.L_x_5996) ;  /* 0x0000000c00447947 */ /* 0x000fea0003800000 */
.L_x_5993:
        /* <DEDUP_REMOVED lines=9> */
.L_x_5998:
[----:B------:R-:W0:Y:S02]  /*5a90*/  F2I.FTZ.TRUNC.NTZ R3, R4 ;  /* 0x0000000400037305 */ /* 0x000e24000021f100 */
[----:B0-----:R2:W-:Y:S01]  /*5aa0*/  STG.E desc[UR36][R16.64], R3 ;  /* 0x0000000310007986 */ /* 0x0015e2000c101924 */
[----:B------:R-:W-:Y:S05]  /*5ab0*/  BRA `(.L_x_5996) ;  /* 0x0000000c00147947 */ /* 0x000fea0003800000 */
.L_x_5997:
[----:B------:R-:W0:Y:S02]  /*5ac0*/  F2I.FTZ.TRUNC.NTZ R3, R4 ;  /* 0x0000000400037305 */ /* 0x000e24000021f100 */
[----:B0-----:R0:W-:Y:S01]  /*5ad0*/  STG.E.U16 desc[UR36][R16.64], R3 ;  /* 0x0000000310007986 */ /* 0x0011e2000c101524 */
[----:B------:R-:W-:Y:S05]  /*5ae0*/  BRA `(.L_x_5996) ;  /* 0x0000000c00087947 */ /* 0x000fea0003800000 */
.L_x_5992:
        /* <DEDUP_REMOVED lines=8> */
.L_x_6000:
[----:B------:R-:W-:-:S05]  /*5b70*/  F2FP.F16.F32.PACK_AB R4, RZ, R4 ;  /* 0x00000004ff04723e */ /* 0x000fca00000000ff */
[----:B------:R0:W-:Y:S01]  /*5b80*/  STG.E.U16 desc[UR36][R16.64], R4 ;  /* 0x0000000410007986 */ /* 0x0001e2000c101524 */
[----:B------:R-:W-:Y:S05]  /*5b90*/  BRA `(.L_x_5996) ;  /* 0x0000000800dc7947 */ /* 0x000fea0003800000 */
.L_x_5999:
        /* <DEDUP_REMOVED lines=8> */
.L_x_6002:
[----:B------:R-:W-:-:S05]  /*5c20*/  F2FP.F16.F32.PACK_AB R5, R5, R4 ;  /* 0x000000040505723e */ /* 0x000fca00000000ff */
[----:B------:R0:W-:Y:S01]  /*5c30*/  STG.E desc[UR36][R16.64], R5 ;  /* 0x0000000510007986 */ /* 0x0001e2000c101924 */
[----:B------:R-:W-:Y:S05]  /*5c40*/  BRA `(.L_x_5996) ;  /* 0x0000000800b07947 */ /* 0x000fea0003800000 */
.L_x_6001:
[----:B------:R-:W-:-:S06]  /*5c50*/  FMUL.FTZ R2, R4, 1 ;  /* 0x3f80000004027820 */ /* 0x000fcc0000410000 */
[----:B------:R-:W0:Y:S02]  /*5c60*/  F2F.F64.F32 R2, R2 ;  /* 0x0000000200027310 */ /* 0x000e240000201800 */
[----:B0-----:R0:W-:Y:S01]  /*5c70*/  STG.E.64 desc[UR36][R16.64], R2 ;  /* 0x0000000210007986 */ /* 0x0011e2000c101b24 */
[----:B------:R-:W-:Y:S05]  /*5c80*/  BRA `(.L_x_5996) ;  /* 0x0000000800a07947 */ /* 0x000fea0003800000 */
.L_x_5991:
        /* <DEDUP_REMOVED lines=14> */
.L_x_6005:
[----:B------:R-:W-:Y:S01]  /*5d70*/  FMUL.FTZ R6, R5, 1 ;  /* 0x3f80000005067820 */ /* 0x000fe20000410000 */
[----:B------:R-:W-:-:S05]  /*5d80*/  FMUL.FTZ R4, R4, 1 ;  /* 0x3f80000004047820 */ /* 0x000fca0000410000 */
[----:B------:R-:W-:Y:S08]  /*5d90*/  F2F.F64.F32 R6, R6 ;  /* 0x0000000600067310 */ /* 0x000ff00000201800 */
[----:B------:R-:W0:Y:S02]  /*5da0*/  F2F.F64.F32 R4, R4 ;  /* 0x0000000400047310 */ /* 0x000e240000201800 */
[----:B0-----:R0:W-:Y:S01]  /*5db0*/  STG.E.128 desc[UR36][R16.64], R4 ;  /* 0x0000000410007986 */ /* 0x0011e2000c101d24 */
[----:B------:R-:W-:Y:S05]  /*5dc0*/  BRA `(.L_x_5996) ;  /* 0x0000000800507947 */ /* 0x000fea0003800000 */
.L_x_6004:
        /* <DEDUP_REMOVED lines=20> */
.L_x_6009:
[----:B------:R-:W-:Y:S05]  /*5f10*/  BSYNC B0 ;  /* 0x0000000000007941 */ /* 0x000fea0003800000 */
.L_x_6008:
[----:B------:R-:W-:-:S05]  /*5f20*/  LOP3.LUT R5, R0, R5, RZ, 0xfc, !PT ;  /* 0x0000000500057212 */ /* 0x000fca00078efcff */
[----:B------:R0:W-:Y:S01]  /*5f30*/  STG.E.U8 desc[UR36][R16.64], R5 ;  /* 0x0000000510007986 */ /* 0x0001e2000c101124 */
[----:B------:R-:W-:Y:S05]  /*5f40*/  BRA `(.L_x_5996) ;  /* 0x0000000400f07947 */ /* 0x000fea0003800000 */
.L_x_6007:
        /* <DEDUP_REMOVED lines=12> */
.L_x_6011:
[----:B------:R-:W-:Y:S01]  /*6010*/  IMAD.MOV.U32 R0, RZ, RZ, 0x7f ;  /* 0x0000007fff007424 */ /* 0x000fe200078e00ff */
[----:B------:R-:W-:-:S04]  /*6020*/  ISETP.GT.U32.AND P0, PT, R2, 0x7f800000, PT ;  /* 0x7f8000000200780c */ /* 0x000fc80003f04070 */
[----:B------:R-:W-:-:S09]  /*6030*/  SEL R0, R0, 0x7c, P0 ;  /* 0x0000007c00007807 */ /* 0x000fd20000000000 */
.L_x_6012:
[----:B------:R-:W-:Y:S05]  /*6040*/  BSYNC B0 ;  /* 0x0000000000007941 */ /* 0x000fea0003800000 */
.L_x_6010:
[----:B------:R-:W-:-:S04]  /*6050*/  LOP3.LUT R4, R4, 0x80000000, RZ, 0xc0, !PT ;  /* 0x8000000004047812 */ /* 0x000fc800078ec0ff */
[----:B------:R-:W-:-:S04]  /*6060*/  SHF.R.U32.HI R3, RZ, 0x18, R4 ;  /* 0x00000018ff037819 */ /* 0x000fc80000011604 */
[----:B------:R-:W-:-:S05]  /*6070*/  LOP3.LUT R3, R0, R3, RZ, 0xfc, !PT ;  /* 0x0000000300037212 */ /* 0x000fca00078efcff */
[----:B------:R0:W-:Y:S01]  /*6080*/  STG.E.U8 desc[UR36][R16.64], R3 ;  /* 0x0000000310007986 */ /* 0x0001e2000c101124 */
[----:B------:R-:W-:Y:S05]  /*6090*/  BRA `(.L_x_5996) ;  /* 0x00000004009c7947 */ /* 0x000fea0003800000 */
.L_x_6006:
[----:B------:R-:W-:-:S05]  /*60a0*/  F2FP.BF16.F32.PACK_AB R4, RZ, R4 ;  /* 0x00000004ff04723e */ /* 0x000fca00000010ff */
[----:B------:R0:W-:Y:S01]  /*60b0*/  STG.E.U16 desc[UR36][R16.64], R4 ;  /* 0x0000000410007986 */ /* 0x0001e2000c101524 */
[----:B------:R-:W-:Y:S05]  /*60c0*/  BRA `(.L_x_5996) ;  /* 0x0000000400907947 */ /* 0x000fea0003800000 */
.L_x_6003:
        /* <DEDUP_REMOVED lines=11> */
.L_x_6015:
        /* <DEDUP_REMOVED lines=16> */
.L_x_6018:
[----:B------:R-:W-:-:S04]  /*6280*/  LOP3.LUT R4, R4, 0x80000000, RZ, 0xc0, !PT ;  /* 0x8000000004047812 */ /* 0x000fc800078ec0ff */
[----:B------:R-:W-:-:S04]  /*6290*/  SHF.R.U32.HI R3, RZ, 0x18, R4 ;  /* 0x00000018ff037819 */ /* 0x000fc80000011604 */
[----:B------:R-:W-:-:S04]  /*62a0*/  LOP3.LUT R0, R0, R3, RZ, 0xfc, !PT ;  /* 0x0000000300007212 */ /* 0x000fc800078efcff */
[----:B------:R-:W-:-:S07]  /*62b0*/  PRMT R8, R0, 0x7610, R8 ;  /* 0x0000761000087816 */ /* 0x000fce0000000008 */
.L_x_6017:
[----:B------:R-:W-:Y:S05]  /*62c0*/  BSYNC B0 ;  /* 0x0000000000007941 */ /* 0x000fea0003800000 */
.L_x_6016:
[----:B------:R0:W-:Y:S01]  /*62d0*/  STG.E.U8 desc[UR36][R16.64], R8 ;  /* 0x0000000810007986 */ /* 0x0001e2000c101124 */
[----:B------:R-:W-:Y:S05]  /*62e0*/  BRA `(.L_x_5996) ;  /* 0x0000000400087947 */ /* 0x000fea0003800000 */
.L_x_6014:
        /* <DEDUP_REMOVED lines=16> */
.L_x_6021:
[----:B------:R-:W-:-:S04]  /*63f0*/  LOP3.LUT R4, R4, 0x80000000, RZ, 0xc0, !PT ;  /* 0x8000000004047812 */ /* 0x000fc800078ec0ff */
[----:B------:R-:W-:-:S04]  /*6400*/  SHF.R.U32.HI R3, RZ, 0x18, R4 ;  /* 0x00000018ff037819 */ /* 0x000fc80000011604 */
[----:B------:R-:W-:-:S04]  /*6410*/  LOP3.LUT R0, R0, R3, RZ, 0xfc, !PT ;  /* 0x0000000300007212 */ /* 0x000fc800078efcff */
[----:B------:R-:W-:-:S07]  /*6420*/  PRMT R8, R0, 0x7610, R8 ;  /* 0x0000761000087816 */ /* 0x000fce0000000008 */
.L_x_6020:
[----:B------:R-:W-:Y:S05]  /*6430*/  BSYNC B0 ;  /* 0x0000000000007941 */ /* 0x000fea0003800000 */
.L_x_6019:
[----:B------:R0:W-:Y:S01]  /*6440*/  STG.E.U8 desc[UR36][R16.64], R8 ;  /* 0x0000000810007986 */ /* 0x0001e2000c101124 */
[----:B------:R-:W-:Y:S05]  /*6450*/  BRA `(.L_x_5996) ;  /* 0x0000000000ac7947 */ /* 0x000fea0003800000 */
.L_x_6013:
        /* <DEDUP_REMOVED lines=21> */
.L_x_5995:
        /* <DEDUP_REMOVED lines=16> */
.L_x_6024:
[----:B------:R-:W-:Y:S05]  /*66b0*/  BRA `(.L_x_5996) ;  /* 0x0000000000147947 */ /* 0x000fea0003800000 */
.L_x_6023:
[----:B------:R-:W0:Y:S02]  /*66c0*/  F2I.U64.TRUNC R4, R4 ;  /* 0x0000000400047311 */ /* 0x000e24000020d800 */
[----:B0-----:R0:W-:Y:S01]  /*66d0*/  STG.E.64 desc[UR36][R16.64], R4 ;  /* 0x0000000410007986 */ /* 0x0011e2000c101b24 */
[----:B------:R-:W-:Y:S05]  /*66e0*/  BRA `(.L_x_5996) ;  /* 0x0000000000087947 */ /* 0x000fea0003800000 */
.L_x_6022:
[----:B------:R-:W0:Y:S02]  /*66f0*/  F2I.FTZ.U32.TRUNC.NTZ R3, R4 ;  /* 0x0000000400037305 */ /* 0x000e24000021f000 */
[----:B0-----:R0:W-:Y:S02]  /*6700*/  STG.E desc[UR36][R16.64], R3 ;  /* 0x0000000310007986 */ /* 0x0011e4000c101924 */
.L_x_5996:
[----:B------:R-:W-:-:S07]  /*6710*/  VIADD R19, R19, 0x80 ;  /* 0x0000008013137836 */ /* 0x000fce0000000000 */
.L_x_5955:
[----:B------:R-:W-:Y:S05]  /*6720*/  BSYNC B7 ;  /* 0x0000000000077941 */ /* 0x000fea0003800000 */
.L_x_5954:
        /* <DEDUP_REMOVED lines=307> */
.L_x_6027:
        /* <DEDUP_REMOVED lines=21> */
[----:B--2---:R-:W3:Y:S01]  /*7bb0*/  I2F.S16 R2, R2 ;  /* 0x0000000200027306 */ /* 0x004ee20000101400 */
[----:B------:R-:W-:Y:S05]  /*7bc0*/  BRA `(.L_x_6034) ;  /* 0x0000000c008c7947 */ /* 0x000fea0003800000 */
.L_x_6032:
[----:B------:R-:W2:Y:S01]  /*7bd0*/  LDG.E.U8 R2, desc[UR36][R4.64] ;  /* 0x0000002404027981 */ /* 0x000ea2000c1e1100 */
[----:B------:R-:W-:Y:S01]  /*7be0*/  IMAD.MOV.U32 R3, RZ, RZ, RZ ;  /* 0x000000ffff037224 */ /* 0x000fe200078e00ff */
[----:B--2---:R-:W-:Y:S01]  /*7bf0*/  I2FP.F32.U32 R2, R2 ;  /* 0x0000000200027245 */ /* 0x004fe20000201000 */
[----:B------:R-:W-:Y:S06]  /*7c00*/  BRA `(.L_x_6034) ;  /* 0x0000000c007c7947 */ /* 0x000fec0003800000 */
.L_x_6031:
        /* <DEDUP_REMOVED lines=10> */
.L_x_6036:
[----:B------:R-:W2:Y:S01]  /*7cb0*/  LDG.E R2, desc[UR36][R4.64] ;  /* 0x0000002404027981 */ /* 0x000ea2000c1e1900 */
[----:B------:R-:W-:Y:S01]  /*7cc0*/  IMAD.MOV.U32 R3, RZ, RZ, RZ ;  /* 0x000000ffff037224 */ /* 0x000fe200078e00ff */
[----:B--2---:R-:W-:Y:S01]  /*7cd0*/  I2FP.F32.S32 R2, R2 ;  /* 0x0000000200027245 */ /* 0x004fe20000201400 */
[----:B------:R-:W-:Y:S06]  /*7ce0*/  BRA `(.L_x_6034) ;  /* 0x0000000c00447947 */ /* 0x000fec0003800000 */
.L_x_6035:
[----:B------:R-:W2:Y:S01]  /*7cf0*/  LDG.E.U16 R2, desc[UR36][R4.64] ;  /* 0x0000002404027981 */ /* 0x000ea2000c1e1500 */
[----:B------:R-:W-:Y:S01]  /*7d00*/  IMAD.MOV.U32 R3, RZ, RZ, RZ ;  /* 0x000000ffff037224 */ /* 0x000fe200078e00ff */
[----:B--2---:R-:W0:Y:S01]  /*7d10*/  I2F.S16 R2, R2 ;  /* 0x0000000200027306 */ /* 0x004e220000101400 */
[----:B------:R-:W-:Y:S05]  /*7d20*/  BRA `(.L_x_6034) ;  /* 0x0000000c00347947 */ /* 0x000fea0003800000 */
.L_x_6030:
        /* <DEDUP_REMOVED lines=9> */
.L_x_6038:
[----:B------:R-:W2:Y:S01]  /*7dc0*/  LDG.E.U16 R2, desc[UR36][R4.64] ;  /* 0x0000002404027981 */ /* 0x000ea2000c1e1500 */
[----:B------:R-:W-:Y:S02]  /*7dd0*/  IMAD.MOV.U32 R3, RZ, RZ, RZ ;  /* 0x000000ffff037224 */ /* 0x000fe400078e00ff */
[----:B--2---:R-:W-:Y:S01]  /*7de0*/  HADD2.F32 R2, -RZ, R2.H0_H0 ;  /* 0x20000002ff027230 */ /* 0x004fe20000004100 */
[----:B------:R-:W-:Y:S06]  /*7df0*/  BRA `(.L_x_6034) ;  /* 0x0000000c00007947 */ /* 0x000fec0003800000 */
.L_x_6037:
        /* <DEDUP_REMOVED lines=8> */
.L_x_6040:
[----:B------:R-:W2:Y:S02]  /*7e80*/  LDG.E R2, desc[UR36][R4.64] ;  /* 0x0000002404027981 */ /* 0x000ea4000c1e1900 */
[--C-:B--2---:R-:W-:Y:S02]  /*7e90*/  HADD2.F32 R3, -RZ, R2.reuse.H1_H1 ;  /* 0x30000002ff037230 */ /* 0x104fe40000004100 */
[----:B------:R-:W-:Y:S01]  /*7ea0*/  HADD2.F32 R2, -RZ, R2.H0_H0 ;  /* 0x20000002ff027230 */ /* 0x000fe20000004100 */
[----:B------:R-:W-:Y:S06]  /*7eb0*/  BRA `(.L_x_6034) ;  /* 0x0000000800d07947 */ /* 0x000fec0003800000 */
.L_x_6039:
        /* <DEDUP_REMOVED lines=8> */
.L_x_6029:
        /* <DEDUP_REMOVED lines=13> */
.L_x_6043:
        /* <DEDUP_REMOVED lines=10> */
.L_x_6042:
        /* <DEDUP_REMOVED lines=27> */
.L_x_6045:
        /* <DEDUP_REMOVED lines=14> */
.L_x_6044:
[----:B------:R-:W2:Y:S01]  /*8340*/  LDG.E.U16 R2, desc[UR36][R4.64] ;  /* 0x0000002404027981 */ /* 0x000ea2000c1e1500 */
[----:B------:R-:W-:Y:S01]  /*8350*/  MOV R3, RZ ;  /* 0x000000ff00037202 */ /* 0x000fe20000000f00 */
[----:B--2---:R-:W-:Y:S01]  /*8360*/  IMAD.U32 R2, R2, 0x10000, RZ ;  /* 0x0001000002027824 */ /* 0x004fe200078e00ff */
[----:B------:R-:W-:Y:S06]  /*8370*/  BRA `(.L_x_6034) ;  /* 0x0000000400a07947 */ /* 0x000fec0003800000 */
.L_x_6041:
        /* <DEDUP_REMOVED lines=12> */
.L_x_6048:
        /* <DEDUP_REMOVED lines=20> */
.L_x_6050:
[----:B------:R-:W-:Y:S05]  /*8580*/  BSYNC B0 ;  /* 0x0000000000007941 */ /* 0x000fea0003800000 */
.L_x_6049:
[----:B------:R-:W-:Y:S01]  /*8590*/  IMAD.SHL.U32 R2, R2, 0x100000, RZ ;  /* 0x0010000002027824 */ /* 0x000fe200078e00ff */
[----:B------:R-:W-:-:S04]  /*85a0*/  LEA R5, R0, 0x3b800000, 0x17 ;  /* 0x3b80000000057811 */ /* 0x000fc800078eb8ff */
[----:B------:R-:W-:Y:S01]  /*85b0*/  LOP3.LUT R2, R5, R2, R6, 0xfe, !PT ;  /* 0x0000000205027212 */ /* 0x000fe200078efe06 */
[----:B------:R-:W-:Y:S06]  /*85c0*/  BRA `(.L_x_6034) ;  /* 0x00000004000c7947 */ /* 0x000fec0003800000 */
.L_x_6047:
        /* <DEDUP_REMOVED lines=20> */
.L_x_6052:
[----:B------:R-:W-:Y:S05]  /*8710*/  BSYNC B0 ;  /* 0x0000000000007941 */ /* 0x000fea0003800000 */
.L_x_6051:
[----:B------:R-:W-:Y:S01]  /*8720*/  IMAD.SHL.U32 R2, R2, 0x200000, RZ ;  /* 0x0020000002027824 */ /* 0x000fe200078e00ff */
[----:B------:R-:W-:-:S04]  /*8730*/  LEA R5, R0, 0x37800000, 0x17 ;  /* 0x3780000000057811 */ /* 0x000fc800078eb8ff */
[----:B------:R-:W-:Y:S01]  /*8740*/  LOP3.LUT R2, R5, R2, R6, 0xfe, !PT ;  /* 0x0000000205027212 */ /* 0x000fe200078efe06 */
[----:B------:R-:W-:Y:S06]  /*8750*/  BRA `(.L_x_6034) ;  /* 0x0000000000a87947 */ /* 0x000fec0003800000 */
.L_x_6046:
        /* <DEDUP_REMOVED lines=14> */
.L_x_6056:
[----:B------:R-:W-:Y:S05]  /*8840*/  BSYNC B0 ;  /* 0x0000000000007941 */ /* 0x000fea0003800000 */
.L_x_6055:
[----:B------:R-:W-:Y:S01]  /*8850*/  IMAD.MOV.U32 R3, RZ, RZ, RZ ;  /* 0x000000ffff037224 */ /* 0x000fe200078e00ff */
[----:B------:R-:W-:Y:S06]  /*8860*/  BRA `(.L_x_6034) ;  /* 0x0000000000647947 */ /* 0x000fec0003800000 */
.L_x_6033:
        /* <DEDUP_REMOVED lines=16> */
.L_x_6057:
[----:B------:R-:W-:Y:S01]  /*8970*/  CS2R R2, SRZ ;  /* 0x0000000000027805 */ /* 0x000fe2000001ff00 */
[----:B------:R-:W-:Y:S06]  /*8980*/  BRA `(.L_x_6034) ;  /* 0x00000000001c7947 */ /* 0x000fec0003800000 */
.L_x_6054:
[----:B------:R-:W2:Y:S01]  /*8990*/  LDG.E.64 R4, desc[UR36][R4.64] ;  /* 0x0000002404047981 */ /* 0x000ea2000c1e1b00 */
[----:B------:R-:W-:Y:S01]  /*89a0*/  HFMA2.MMA R3, -RZ, RZ, 0, 0 ;  /* 0x00000000ff037435 */ /* 0x000fe200000001ff */
[----:B--2---:R0:W1:Y:S01]  /*89b0*/  I2F.U64 R2, R4 ;  /* 0x0000000400027312 */ /* 0x0040620000301000 */
[----:B------:R-:W-:Y:S09]  /*89c0*/  BRA `(.L_x_6034) ;  /* 0x00000000000c7947 */ /* 0x000ff20003800000 */
.L_x_6053:
[----:B------:R-:W2:Y:S01]  /*89d0*/  LDG.E R2, desc[UR36][R4.64] ;  /* 0x0000002404027981 */ /* 0x000ea2000c1e1900 */
[----:B------:R-:W-:Y:S01]  /*89e0*/  IMAD.MOV.U32 R3, RZ, RZ, RZ ;  /* 0x000000ffff037224 */ /* 0x000fe200078e00ff */
[----:B--2---:R-:W-:-:S07]  /*89f0*/  I2FP.F32.U32 R2, R2 ;  /* 0x0000000200027245 */ /* 0x004fce0000201000 */
.L_x_6034:
[----:B------:R-:W-:Y:S05]  /*8a00*/  BSYNC B6 ;  /* 0x0000000000067941 */ /* 0x000fea0003800000 */
.L_x_6028:
[----:B0123-5:R-:W-:Y:S01]  /*8a10*/  FSETP.GE.FTZ.AND P0, PT, |R2|, |R3|, PT ;  /* 0x400000030200720b */ /* 0x02ffe20003f16200 */
[----:B------:R-:W-:-:S12]  /*8a20*/  BSSY B0, `(.L_x_6058) ;  /* 0x0000020000007945 */ /* 0x000fd80003800000 */
[----:B------:R-:W-:Y:S05]  /*8a30*/  @!P0 BRA `(.L_x_6059) ;  /* 0x0000000000548947 */ /* 0x000fea0003800000 */
[C---:B------:R-:W-:Y:S01]  /*8a40*/  FSETP.NEU.FTZ.AND P1, PT, |R2|.reuse, RZ, PT ;  /* 0x000000ff0200720b */ /* 0x040fe20003f3d200 */
[----:B------:R-:W-:Y:S01]  /*8a50*/  FADD.FTZ R0, |R2|, -RZ ;  /* 0x800000ff02007221 */ /* 0x000fe20000010200 */
[C---:B------:R-:W-:Y:S01]  /*8a60*/  FSETP.NEU.FTZ.AND P0, PT, |R3|.reuse, RZ, PT ;  /* 0x000000ff0300720b */ /* 0x040fe20003f1d200 */
[----:B------:R-:W-:-:S12]  /*8a70*/  FADD.FTZ R6, |R3|, -RZ ;  /* 0x800000ff03067221 */ /* 0x000fd80000010200 */
[----:B------:R-:W-:Y:S05]  /*8a80*/  @!P0 BRA !P1, `(.L_x_6060) ;  /* 0x0000000000288947 */ /* 0x000fea0004800000 */
[----:B------:R-:W4:Y:S01]  /*8a90*/  MUFU.RCP R0, R2 ;  /* 0x0000000200007308 */ /* 0x000f220000001000 */
[----:B------:R-:W0:Y:S01]  /*8aa0*/  LDC.64 R6, c[0x0][0x428] ;  /* 0x00010a00ff067b82 */ /* 0x000e220000000a00 */
[----:B----4-:R-:W-:-:S04]  /*8ab0*/  FMUL.FTZ R5, R0, R3 ;  /* 0x0000000300057220 */ /* 0x010fc80000410000 */
[C---:B------:R-:W-:Y:S01]  /*8ac0*/  FFMA.FTZ R3, R5.reuse, R3, R2 ;  /* 0x0000000305037223 */ /* 0x040fe20000010002 */
[C---:B0-----:R-:W-:Y:S01]  /*8ad0*/  FFMA.FTZ R4, R5.reuse, R7, R6 ;  /* 0x0000000705047223 */ /* 0x041fe20000010006 */
[----:B------:R-:W-:-:S04]  /*8ae0*/  FFMA.FTZ R0, -R5, R6, R7 ;  /* 0x0000000605007223 */ /* 0x000fc80000010107 */
[----:B------:R-:W0:Y:S02]  /*8af0*/  MUFU.RCP R3, R3 ;  /* 0x0000000300037308 */ /* 0x000e240000001000 */
[C---:B0-----:R-:W-:Y:S01]  /*8b00*/  FMUL.FTZ R4, R3.reuse, R4 ;  /* 0x0000000403047220 */ /* 0x041fe20000410000 */
[----:B------:R-:W-:Y:S01]  /*8b10*/  FMUL.FTZ R5, R3, R0 ;  /* 0x0000000003057220 */ /* 0x000fe20000410000 */
[----:B------:R-:W-:Y:S06]  /*8b20*/  BRA `(.L_x_6061) ;  /* 0x00000000003c7947 */ /* 0x000fec0003800000 */
.L_x_6060:
[----:B----4-:R-:W0:Y:S01]  /*8b30*/  MUFU.RCP R4, R0 ;  /* 0x0000000000047308 */ /* 0x010e220000001000 */
[----:B------:R-:W-:-:S07]  /*8b40*/  ULDC.64 UR4, c[0x0][0x428] ;  /* 0x00010a0000047ab9 */ /* 0x000fce0000000a00 */
[----:B------:R-:W1:Y:S01]  /*8b50*/  MUFU.RCP R5, R6 ;  /* 0x0000000600057308 */ /* 0x000e620000001000 */
[----:B0-----:R-:W-:Y:S01]  /*8b60*/  FMUL.FTZ R4, R4, UR4 ;  /* 0x0000000404047c20 */ /* 0x001fe20008410000 */
[----:B-1----:R-:W-:Y:S01]  /*8b70*/  FMUL.FTZ R5, R5, UR5 ;  /* 0x0000000505057c20 */ /* 0x002fe20008410000 */
[----:B------:R-:W-:Y:S06]  /*8b80*/  BRA `(.L_x_6061) ;  /* 0x0000000000247947 */ /* 0x000fec0003800000 */
.L_x_6059:
[----:B----4-:R-:W0:Y:S01]  /*8b90*/  MUFU.RCP R5, R3 ;  /* 0x0000000300057308 */ /* 0x010e220000001000 */
        /* <DEDUP_REMOVED lines=8> */
.L_x_6061:
[----:B------:R-:W-:Y:S05]  /*8c20*/  BSYNC B0 ;  /* 0x0000000000007941 */ /* 0x000fea0003800000 */
.L_x_6058:
        /* <DEDUP_REMOVED lines=15> */
.L_x_6065:
[----:B------:R-:W0:Y:S02]  /*8d20*/  F2I.S64.TRUNC R4, R4 ;  /* 0x0000000400047311 */ /* 0x000e24000020d900 */
[----:B0-----:R-:W-:-:S05]  /*8d30*/  IMAD.MOV.U32 R3, RZ, RZ, R4 ;  /* 0x000000ffff037224 */ /* 0x001fca00078e0004 */
[----:B------:R0:W-:Y:S01]  /*8d40*/  STG.E.U8 desc[UR36][R16.64], R3 ;  /* 0x0000000310007986 */ /* 0x0001e2000c101124 */
[----:B------:R-:W-:Y:S05]  /*8d50*/  BRA `(.L_x_6067) ;  /* 0x0000000c00447947 */ /* 0x000fea0003800000 */
.L_x_6064:
        /* <DEDUP_REMOVED lines=9> */
.L_x_6069:
[----:B------:R-:W0:Y:S02]  /*8df0*/  F2I.FTZ.TRUNC.NTZ R3, R4 ;  /* 0x0000000400037305 */ /* 0x000e24000021f100 */
[----:B0-----:R0:W-:Y:S01]  /*8e00*/  STG.E desc[UR36][R16.64], R3 ;  /* 0x0000000310007986 */ /* 0x0011e2000c101924 */
[----:B------:R-:W-:Y:S05]  /*8e10*/  BRA `(.L_x_6067) ;  /* 0x0000000c00147947 */ /* 0x000fea0003800000 */
.L_x_6068:
[----:B------:R-:W0:Y:S02]  /*8e20*/  F2I.FTZ.TRUNC.NTZ R3, R4 ;  /* 0x0000000400037305 */ /* 0x000e24000021f100 */
[----:B0-----:R0:W-:Y:S01]  /*8e30*/  STG.E.U16 desc[UR36][R16.64], R3 ;  /* 0x0000000310007986 */ /* 0x0011e2000c101524 */
[----:B------:R-:W-:Y:S05]  /*8e40*/  BRA `(.L_x_6067) ;  /* 0x0000000c00087947 */ /* 0x000fea0003800000 */
.L_x_6063:
        /* <DEDUP_REMOVED lines=8> */
.L_x_6071:
[----:B------:R-:W-:-:S05]  /*8ed0*/  F2FP.F16.F32.PACK_AB R4, RZ, R4 ;  /* 0x00000004ff04723e */ /* 0x000fca00000000ff */
[----:B------:R0:W-:Y:S01]  /*8ee0*/  STG.E.U16 desc[UR36][R16.64], R4 ;  /* 0x0000000410007986 */ /* 0x0001e2000c101524 */
[----:B------:R-:W-:Y:S05]  /*8ef0*/  BRA `(.L_x_6067) ;  /* 0x0000000800dc7947 */ /* 0x000fea0003800000 */
.L_x_6070:
        /* <DEDUP_REMOVED lines=8> */
.L_x_6073:
[----:B------:R-:W-:-:S05]  /*8f80*/  F2FP.F16.F32.PACK_AB R5, R5, R4 ;  /* 0x000000040505723e */ /* 0x000fca00000000ff */
[----:B------:R0:W-:Y:S01]  /*8f90*/  STG.E desc[UR36][R16.64], R5 ;  /* 0x0000000510007986 */ /* 0x0001e2000c101924 */
[----:B------:R-:W-:Y:S05]  /*8fa0*/  BRA `(.L_x_6067) ;  /* 0x0000000800b07947 */ /* 0x000fea0003800000 */
.L_x_6072:
[----:B------:R-:W-:-:S06]  /*8fb0*/  FMUL.FTZ R2, R4, 1 ;  /* 0x3f80000004027820 */ /* 0x000fcc0000410000 */
[----:B------:R-:W0:Y:S02]  /*8fc0*/  F2F.F64.F32 R2, R2 ;  /* 0x0000000200027310 */ /* 0x000e240000201800 */
[----:B0-----:R0:W-:Y:S01]  /*8fd0*/  STG.E.64 desc[UR36][R16.64], R2 ;  /* 0x0000000210007986 */ /* 0x0011e2000c101b24 */
[----:B------:R-:W-:Y:S05]  /*8fe0*/  BRA `(.L_x_6067) ;  /* 0x0000000800a07947 */ /* 0x000fea0003800000 */
.L_x_6062:
        /* <DEDUP_REMOVED lines=14> */
.L_x_6076:
[----:B------:R-:W-:Y:S01]  /*90d0*/  FMUL.FTZ R6, R5, 1 ;  /* 0x3f80000005067820 */ /* 0x000fe20000410000 */
[----:B------:R-:W-:-:S05]  /*90e0*/  FMUL.FTZ R4, R4, 1 ;  /* 0x3f80000004047820 */ /* 0x000fca0000410000 */
[----:B------:R-:W-:Y:S08]  /*90f0*/  F2F.F64.F32 R6, R6 ;  /* 0x0000000600067310 */ /* 0x000ff00000201800 */
[----:B------:R-:W0:Y:S02]  /*9100*/  F2F.F64.F32 R4, R4 ;  /* 0x0000000400047310 */ /* 0x000e240000201800 */
[----:B0-----:R0:W-:Y:S01]  /*9110*/  STG.E.128 desc[UR36][R16.64], R4 ;  /* 0x0000000410007986 */ /* 0x0011e2000c101d24 */
[----:B------:R-:W-:Y:S05]  /*9120*/  BRA `(.L_x_6067) ;  /* 0x0000000800507947 */ /* 0x000fea0003800000 */
.L_x_6075:
        /* <DEDUP_REMOVED lines=20> */
.L_x_6080:
[----:B------:R-:W-:Y:S05]  /*9270*/  BSYNC B0 ;  /* 0x0000000000007941 */ /* 0x000fea0003800000 */
.L_x_6079:
[----:B------:R-:W-:-:S05]  /*9280*/  LOP3.LUT R5, R0, R5, RZ, 0xfc, !PT ;  /* 0x0000000500057212 */ /* 0x000fca00078efcff */
[----:B------:R0:W-:Y:S01]  /*9290*/  STG.E.U8 desc[UR36][R16.64], R5 ;  /* 0x0000000510007986 */ /* 0x0001e2000c101124 */
[----:B------:R-:W-:Y:S05]  /*92a0*/  BRA `(.L_x_6067) ;  /* 0x0000000400f07947 */ /* 0x000fea0003800000 */
.L_x_6078:
        /* <DEDUP_REMOVED lines=12> */
.L_x_6082:
[----:B------:R-:W-:Y:S01]  /*9370*/  IMAD.MOV.U32 R0, RZ, RZ, 0x7f ;  /* 0x0000007fff007424 */ /* 0x000fe200078e00ff */
[----:B------:R-:W-:-:S04]  /*9380*/  ISETP.GT.U32.AND P0, PT, R2, 0x7f800000, PT ;  /* 0x7f8000000200780c */ /* 0x000fc80003f04070 */
[----:B------:R-:W-:-:S09]  /*9390*/  SEL R0, R0, 0x7c, P0 ;  /* 0x0000007c00007807 */ /* 0x000fd20000000000 */
.L_x_6083:
[----:B------:R-:W-:Y:S05]  /*93a0*/  BSYNC B0 ;  /* 0x0000000000007941 */ /* 0x000fea0003800000 */
.L_x_6081:
[----:B------:R-:W-:-:S04]  /*93b0*/  LOP3.LUT R4, R4, 0x80000000, RZ, 0xc0, !PT ;  /* 0x8000000004047812 */ /* 0x000fc800078ec0ff */
[----:B------:R-:W-:-:S04]  /*93c0*/  SHF.R.U32.HI R3, RZ, 0x18, R4 ;  /* 0x00000018ff037819 */ /* 0x000fc80000011604 */
[----:B------:R-:W-:-:S05]  /*93d0*/  LOP3.LUT R3, R0, R3, RZ, 0xfc, !PT ;  /* 0x0000000300037212 */ /* 0x000fca00078efcff */
[----:B------:R0:W-:Y:S01]  /*93e0*/  STG.E.U8 desc[UR36][R16.64], R3 ;  /* 0x0000000310007986 */ /* 0x0001e2000c101124 */
[----:B------:R-:W-:Y:S05]  /*93f0*/  BRA `(.L_x_6067) ;  /* 0x00000004009c7947 */ /* 0x000fea0003800000 */
.L_x_6077:
[----:B------:R-:W-:-:S05]  /*9400*/  F2FP.BF16.F32.PACK_AB R4, RZ, R4 ;  /* 0x00000004ff04723e */ /* 0x000fca00000010ff */
[----:B------:R0:W-:Y:S01]  /*9410*/  STG.E.U16 desc[UR36][R16.64], R4 ;  /* 0x0000000410007986 */ /* 0x0001e2000c101524 */
[----:B------:R-:W-:Y:S05]  /*9420*/  BRA `(.L_x_6067) ;  /* 0x0000000400907947 */ /* 0x000fea0003800000 */
.L_x_6074:
        /* <DEDUP_REMOVED lines=11> */
.L_x_6086:
        /* <DEDUP_REMOVED lines=16> */
.L_x_6089:
[----:B------:R-:W-:-:S04]  /*95e0*/  LOP3.LUT R4, R4, 0x80000000, RZ, 0xc0, !PT ;  /* 0x8000000004047812 */ /* 0x000fc800078ec0ff */
[----:B------:R-:W-:-:S04]  /*95f0*/  SHF.R.U32.HI R3, RZ, 0x18, R4 ;  /* 0x00000018ff037819 */ /* 0x000fc80000011604 */
[----:B------:R-:W-:-:S04]  /*9600*/  LOP3.LUT R0, R0, R3, RZ, 0xfc, !PT ;  /* 0x0000000300007212 */ /* 0x000fc800078efcff */
[----:B------:R-:W-:-:S07]  /*9610*/  PRMT R8, R0, 0x7610, R8 ;  /* 0x0000761000087816 */ /* 0x000fce0000000008 */
.L_x_6088:
[----:B------:R-:W-:Y:S05]  /*9620*/  BSYNC B0 ;  /* 0x0000000000007941 */ /* 0x000fea0003800000 */
.L_x_6087:
[----:B------:R3:W-:Y:S01]  /*9630*/  STG.E.U8 desc[UR36][R16.64], R8 ;  /* 0x0000000810007986 */ /* 0x0007e2000c101124 */
[----:B------:R-:W-:Y:S05]  /*9640*/  BRA `(.L_x_6067) ;  /* 0x0000000400087947 */ /* 0x000fea0003800000 */
.L_x_6085:
        /* <DEDUP_REMOVED lines=16> */
.L_x_6092:
[----:B------:R-:W-:-:S04]  /*9750*/  LOP3.LUT R4, R4, 0x80000000, RZ, 0xc0, !PT ;  /* 0x8000000004047812 */ /* 0x000fc800078ec0ff */
[----:B------:R-:W-:-:S04]  /*9760*/  SHF.R.U32.HI R3, RZ, 0x18, R4 ;  /* 0x00000018ff037819 */ /* 0x000fc80000011604 */
[----:B------:R-:W-:-:S04]  /*9770*/  LOP3.LUT R0, R0, R3, RZ, 0xfc, !PT ;  /* 0x0000000300007212 */ /* 0x000fc800078efcff */
[----:B------:R-:W-:-:S07]  /*9780*/  PRMT R8, R0, 0x7610, R8 ;  /* 0x0000761000087816 */ /* 0x000fce0000000008 */
.L_x_6091:
[----:B------:R-:W-:Y:S05]  /*9790*/  BSYNC B0 ;  /* 0x0000000000007941 */ /* 0x000fea0003800000 */
.L_x_6090:
[----:B------:R0:W-:Y:S01]  /*97a0*/  STG.E.U8 desc[UR36][R16.64], R8 ;  /* 0x0000000810007986 */ /* 0x0001e2000c101124 */
[----:B------:R-:W-:Y:S05]  /*97b0*/  BRA `(.L_x_6067) ;  /* 0x0000000000ac7947 */ /* 0x000fea0003800000 */
.L_x_6084:
        /* <DEDUP_REMOVED lines=21> */
.L_x_6066:
        /* <DEDUP_REMOVED lines=16> */
.L_x_6095:
[----:B------:R-:W-:Y:S05]  /*9a10*/  BRA `(.L_x_6067) ;  /* 0x0000000000147947 */ /* 0x000fea0003800000 */
.L_x_6094:
[----:B------:R-:W0:Y:S02]  /*9a20*/  F2I.U64.TRUNC R4, R4 ;  /* 0x0000000400047311 */ /* 0x000e24000020d800 */
[----:B0-----:R0:W-:Y:S01]  /*9a30*/  STG.E.64 desc[UR36][R16.64], R4 ;  /* 0x0000000410007986 */ /* 0x0011e2000c101b24 */
[----:B------:R-:W-:Y:S05]  /*9a40*/  BRA `(.L_x_6067) ;  /* 0x0000000000087947 */ /* 0x000fea0003800000 */
.L_x_6093:
[----:B------:R-:W0:Y:S02]  /*9a50*/  F2I.FTZ.U32.TRUNC.NTZ R3, R4 ;  /* 0x0000000400037305 */ /* 0x000e24000021f000 */
[----:B0-----:R2:W-:Y:S02]  /*9a60*/  STG.E desc[UR36][R16.64], R3 ;  /* 0x0000000310007986 */ /* 0x0015e4000c101924 */
.L_x_6067:
[----:B------:R-:W-:-:S07]  /*9a70*/  VIADD R19, R19, 0x80 ;  /* 0x0000008013137836 */ /* 0x000fce0000000000 */
.L_x_6026:
[----:B------:R-:W-:Y:S05]  /*9a80*/  BSYNC B7 ;  /* 0x0000000000077941 */ /* 0x000fea0003800000 */
.L_x_6025:
        /* <DEDUP_REMOVED lines=306> */
.L_x_6096:
        /* <DEDUP_REMOVED lines=23> */
.L_x_6101:
[----:B------:R-:W2:Y:S01]  /*af20*/  LDG.E.U8 R2, desc[UR36][R4.64] ;  /* 0x0000002404027981 */ /* 0x000ea2000c1e1100 */
[----:B------:R-:W-:Y:S01]  /*af30*/  IMAD.MOV.U32 R3, RZ, RZ, RZ ;  /* 0x000000ffff037224 */ /* 0x000fe200078e00ff */
[----:B--2---:R-:W-:Y:S01]  /*af40*/  I2FP.F32.U32 R2, R2 ;  /* 0x0000000200027245 */ /* 0x004fe20000201000 */
[----:B------:R-:W-:Y:S06]  /*af50*/  BRA `(.L_x_6103) ;  /* 0x0000000c007c7947 */ /* 0x000fec0003800000 */
.L_x_6100:
        /* <DEDUP_REMOVED lines=10> */
.L_x_6105:
[----:B------:R-:W2:Y:S01]  /*b000*/  LDG.E R2, desc[UR36][R4.64] ;  /* 0x0000002404027981 */ /* 0x000ea2000c1e1900 */
[----:B------:R-:W-:Y:S01]  /*b010*/  IMAD.MOV.U32 R3, RZ, RZ, RZ ;  /* 0x000000ffff037224 */ /* 0x000fe200078e00ff */
[----:B--2---:R-:W-:Y:S01]  /*b020*/  I2FP.F32.S32 R2, R2 ;  /* 0x0000000200027245 */ /* 0x004fe20000201400 */
[----:B------:R-:W-:Y:S06]  /*b030*/  BRA `(.L_x_6103) ;  /* 0x0000000c00447947 */ /* 0x000fec0003800000 */
.L_x_6104:
[----:B------:R-:W2:Y:S01]  /*b040*/  LDG.E.U16 R2, desc[UR36][R4.64] ;  /* 0x0000002404027981 */ /* 0x000ea2000c1e1500 */
[----:B------:R-:W-:Y:S01]  /*b050*/  IMAD.MOV.U32 R3, RZ, RZ, RZ ;  /* 0x000000ffff037224 */ /* 0x000fe200078e00ff */
[----:B--2---:R-:W0:Y:S01]  /*b060*/  I2F.S16 R2, R2 ;  /* 0x0000000200027306 */ /* 0x004e220000101400 */
[----:B------:R-:W-:Y:S05]  /*b070*/  BRA `(.L_x_6103) ;  /* 0x0000000c00347947 */ /* 0x000fea0003800000 */
.L_x_6099:
        /* <DEDUP_REMOVED lines=9> */
.L_x_6107:
[----:B------:R-:W2:Y:S01]  /*b110*/  LDG.E.U16 R2, desc[UR36][R4.64] ;  /* 0x0000002404027981 */ /* 0x000ea2000c1e1500 */
[----:B------:R-:W-:Y:S02]  /*b120*/  IMAD.MOV.U32 R3, RZ, RZ, RZ ;  /* 0x000000ffff037224 */ /* 0x000fe400078e00ff */
[----:B--2---:R-:W-:Y:S01]  /*b130*/  HADD2.F32 R2, -RZ, R2.H0_H0 ;  /* 0x20000002ff027230 */ /* 0x004fe20000004100 */
[----:B------:R-:W-:Y:S06]  /*b140*/  BRA `(.L_x_6103) ;  /* 0x0000000c00007947 */ /* 0x000fec0003800000 */
.L_x_6106:
        /* <DEDUP_REMOVED lines=8> */
.L_x_6109:
[----:B------:R-:W2:Y:S02]  /*b1d0*/  LDG.E R2, desc[UR36][R4.64] ;  /* 0x0000002404027981 */ /* 0x000ea4000c1e1900 */
[--C-:B--2---:R-:W-:Y:S02]  /*b1e0*/  HADD2.F32 R3, -RZ, R2.reuse.H1_H1 ;  /* 0x30000002ff037230 */ /* 0x104fe40000004100 */
[----:B------:R-:W-:Y:S01]  /*b1f0*/  HADD2.F32 R2, -RZ, R2.H0_H0 ;  /* 0x20000002ff027230 */ /* 0x000fe20000004100 */
[----:B------:R-:W-:Y:S06]  /*b200*/  BRA `(.L_x_6103) ;  /* 0x0000000800d07947 */ /* 0x000fec0003800000 */
.L_x_6108:
        /* <DEDUP_REMOVED lines=8> */
.L_x_6098:
        /* <DEDUP_REMOVED lines=13> */
.L_x_6112:
        /* <DEDUP_REMOVED lines=10> */
.L_x_6111:
        /* <DEDUP_REMOVED lines=27> */
.L_x_6114:
        /* <DEDUP_REMOVED lines=14> */
.L_x_6113:
[----:B------:R-:W2:Y:S01]  /*b690*/  LDG.E.U16 R2, desc[UR36][R4.64] ;  /* 0x0000002404027981 */ /* 0x000ea2000c1e1500 */
[----:B------:R-:W-:Y:S02]  /*b6a0*/  IMAD.MOV.U32 R3, RZ, RZ, RZ ;  /* 0x000000ffff037224 */ /* 0x000fe400078e00ff */
[----:B--2---:R-:W-:Y:S01]  /*b6b0*/  IMAD.U32 R2, R2, 0x10000, RZ ;  /* 0x0001000002027824 */ /* 0x004fe200078e00ff */
[----:B------:R-:W-:Y:S06]  /*b6c0*/  BRA `(.L_x_6103) ;  /* 0x0000000400a07947 */ /* 0x000fec0003800000 */
.L_x_6110:
        /* <DEDUP_REMOVED lines=12> */
.L_x_6117:
        /* <DEDUP_REMOVED lines=20> */
.L_x_6119:
[----:B------:R-:W-:Y:S05]  /*b8d0*/  BSYNC B0 ;  /* 0x0000000000007941 */ /* 0x000fea0003800000 */
.L_x_6118:
[----:B------:R-:W-:Y:S01]  /*b8e0*/  IMAD.SHL.U32 R2, R2, 0x100000, RZ ;  /* 0x0010000002027824 */ /* 0x000fe200078e00ff */
[----:B------:R-:W-:-:S04]  /*b8f0*/  LEA R5, R0, 0x3b800000, 0x17 ;  /* 0x3b80000000057811 */ /* 0x000fc800078eb8ff */
[----:B------:R-:W-:Y:S01]  /*b900*/  LOP3.LUT R2, R5, R2, R6, 0xfe, !PT ;  /* 0x0000000205027212 */ /* 0x000fe200078efe06 */
[----:B------:R-:W-:Y:S06]  /*b910*/  BRA `(.L_x_6103) ;  /* 0x00000004000c7947 */ /* 0x000fec0003800000 */
.L_x_6116:
        /* <DEDUP_REMOVED lines=20> */
.L_x_6121:
[----:B------:R-:W-:Y:S05]  /*ba60*/  BSYNC B0 ;  /* 0x0000000000007941 */ /* 0x000fea0003800000 */
.L_x_6120:
[----:B------:R-:W-:Y:S01]  /*ba70*/  IMAD.SHL.U32 R2, R2, 0x200000, RZ ;  /* 0x0020000002027824 */ /* 0x000fe200078e00ff */
[----:B------:R-:W-:-:S04]  /*ba80*/  LEA R5, R0, 0x37800000, 0x17 ;  /* 0x3780000000057811 */ /* 0x000fc800078eb8ff */
[----:B------:R-:W-:Y:S01]  /*ba90*/  LOP3.LUT R2, R5, R2, R6, 0xfe, !PT ;  /* 0x0000000205027212 */ /* 0x000fe200078efe06 */
[----:B------:R-:W-:Y:S06]  /*baa0*/  BRA `(.L_x_6103) ;  /* 0x0000000000a87947 */ /* 0x000fec0003800000 */
.L_x_6115:
        /* <DEDUP_REMOVED lines=14> */
.L_x_6125:
[----:B------:R-:W-:Y:S05]  /*bb90*/  BSYNC B0 ;  /* 0x0000000000007941 */ /* 0x000fea0003800000 */
.L_x_6124:
[----:B------:R-:W-:Y:S01]  /*bba0*/  IMAD.MOV.U32 R3, RZ, RZ, RZ ;  /* 0x000000ffff037224 */ /* 0x000fe200078e00ff */
[----:B------:R-:W-:Y:S06]  /*bbb0*/  BRA `(.L_x_6103) ;  /* 0x0000000000647947 */ /* 0x000fec0003800000 */
.L_x_6102:
        /* <DEDUP_REMOVED lines=16> */
.L_x_6126:
[----:B------:R-:W-:Y:S01]  /*bcc0*/  CS2R R2, SRZ ;  /* 0x0000000000027805 */ /* 0x000fe2000001ff00 */
[----:B------:R-:W-:Y:S06]  /*bcd0*/  BRA `(.L_x_6103) ;  /* 0x00000000001c7947 */ /* 0x000fec0003800000 */
.L_x_6123:
[----:B------:R-:W2:Y:S01]  /*bce0*/  LDG.E.64 R4, desc[UR36][R4.64] ;  /* 0x0000002404047981 */ /* 0x000ea2000c1e1b00 */
[----:B------:R-:W-:Y:S01]  /*bcf0*/  IMAD.MOV.U32 R3, RZ, RZ, RZ ;  /* 0x000000ffff037224 */ /* 0x000fe200078e00ff */
[----:B--2---:R0:W1:Y:S01]  /*bd00*/  I2F.U64 R2, R4 ;  /* 0x0000000400027312 */ /* 0x0040620000301000 */
[----:B------:R-:W-:Y:S05]  /*bd10*/  BRA `(.L_x_6103) ;  /* 0x00000000000c7947 */ /* 0x000fea0003800000 */
.L_x_6122:
[----:B------:R-:W2:Y:S01]  /*bd20*/  LDG.E R2, desc[UR36][R4.64] ;  /* 0x0000002404027981 */ /* 0x000ea2000c1e1900 */
[----:B------:R-:W-:Y:S01]  /*bd30*/  IMAD.MOV.U32 R3, RZ, RZ, RZ ;  /* 0x000000ffff037224 */ /* 0x000fe200078e00ff */
[----:B--2---:R-:W-:-:S07]  /*bd40*/  I2FP.F32.U32 R2, R2 ;  /* 0x0000000200027245 */ /* 0x004fce0000201000 */
.L_x_6103:
[----:B------:R-:W-:Y:S05]  /*bd50*/  BSYNC B6 ;  /* 0x0000000000067941 */ /* 0x000fea0003800000 */
.L_x_6097:
        /* <DEDUP_REMOVED lines=8> */
[----:B------:R-:W3:Y:S01]  /*bde0*/  MUFU.RCP R0, R2 ;  /* 0x0000000200007308 */ /* 0x000ee20000001000 */
[----:B------:R-:W0:Y:S01]  /*bdf0*/  LDC.64 R6, c[0x0][0x428] ;  /* 0x00010a00ff067b82 */ /* 0x000e220000000a00 */
[----:B---3--:R-:W-:-:S04]  /*be00*/  FMUL.FTZ R5, R0, R3 ;  /* 0x0000000300057220 */ /* 0x008fc80000410000 */
[C---:B------:R-:W-:Y:S01]  /*be10*/  FFMA.FTZ R3, R5.reuse, R3, R2 ;  /* 0x0000000305037223 */ /* 0x040fe20000010002 */
[C---:B0-----:R-:W-:Y:S01]  /*be20*/  FFMA.FTZ R4, R5.reuse, R7, R6 ;  /* 0x0000000705047223 */ /* 0x041fe20000010006 */
[----:B------:R-:W-:-:S04]  /*be30*/  FFMA.FTZ R0, -R5, R6, R7 ;  /* 0x0000000605007223 */ /* 0x000fc80000010107 */
[----:B------:R-:W0:Y:S02]  /*be40*/  MUFU.RCP R3, R3 ;  /* 0x0000000300037308 */ /* 0x000e240000001000 */
[C---:B0-----:R-:W-:Y:S01]  /*be50*/  FMUL.FTZ R4, R3.reuse, R4 ;  /* 0x0000000403047220 */ /* 0x041fe20000410000 */
[----:B------:R-:W-:Y:S01]  /*be60*/  FMUL.FTZ R5, R3, R0 ;  /* 0x0000000003057220 */ /* 0x000fe20000410000 */
[----:B------:R-:W-:Y:S06]  /*be70*/  BRA `(.L_x_6130) ;  /* 0x00000000003c7947 */ /* 0x000fec0003800000 */
.L_x_6129:
[----:B---3--:R-:W0:Y:S01]  /*be80*/  MUFU.RCP R4, R0 ;  /* 0x0000000000047308 */ /* 0x008e220000001000 */
[----:B------:R-:W-:-:S07]  /*be90*/  ULDC.64 UR4, c[0x0][0x428] ;  /* 0x00010a0000047ab9 */ /* 0x000fce0000000a00 */
[----:B------:R-:W1:Y:S01]  /*bea0*/  MUFU.RCP R5, R6 ;  /* 0x0000000600057308 */ /* 0x000e620000001000 */
[----:B0-----:R-:W-:Y:S01]  /*beb0*/  FMUL.FTZ R4, R4, UR4 ;  /* 0x0000000404047c20 */ /* 0x001fe20008410000 */
[----:B-1----:R-:W-:Y:S01]  /*bec0*/  FMUL.FTZ R5, R5, UR5 ;  /* 0x0000000505057c20 */ /* 0x002fe20008410000 */
[----:B------:R-:W-:Y:S06]  /*bed0*/  BRA `(.L_x_6130) ;  /* 0x0000000000247947 */ /* 0x000fec0003800000 */
.L_x_6128:
[----:B---3--:R-:W0:Y:S01]  /*bee0*/  MUFU.RCP R5, R3 ;  /* 0x0000000300057308 */ /* 0x008e220000001000 */
        /* <DEDUP_REMOVED lines=8> */
.L_x_6130:
[----:B------:R-:W-:Y:S05]  /*bf70*/  BSYNC B0 ;  /* 0x0000000000007941 */ /* 0x000fea0003800000 */
.L_x_6127:
        /* <DEDUP_REMOVED lines=15> */
.L_x_6134:
[----:B------:R-:W0:Y:S02]  /*c070*/  F2I.S64.TRUNC R4, R4 ;  /* 0x0000000400047311 */ /* 0x000e24000020d900 */
[----:B0-----:R-:W-:-:S05]  /*c080*/  IMAD.MOV.U32 R3, RZ, RZ, R4 ;  /* 0x000000ffff037224 */ /* 0x001fca00078e0004 */
[----:B------:R-:W-:Y:S01]  /*c090*/  STG.E.U8 desc[UR36][R16.64], R3 ;  /* 0x0000000310007986 */ /* 0x000fe2000c101124 */
[----:B------:R-:W-:Y:S05]  /*c0a0*/  EXIT ;  /* 0x000000000000794d */ /* 0x000fea0003800000 */
.L_x_6133:
        /* <DEDUP_REMOVED lines=9> */
.L_x_6137:
[----:B------:R-:W0:Y:S02]  /*c140*/  F2I.FTZ.TRUNC.NTZ R3, R4 ;  /* 0x0000000400037305 */ /* 0x000e24000021f100 */
[----:B0-----:R-:W-:Y:S01]  /*c150*/  STG.E desc[UR36][R16.64], R3 ;  /* 0x0000000310007986 */ /* 0x001fe2000c101924 */
[----:B------:R-:W-:Y:S05]  /*c160*/  EXIT ;  /* 0x000000000000794d */ /* 0x000fea0003800000 */
.L_x_6136:
[----:B------:R-:W0:Y:S02]  /*c170*/  F2I.FTZ.TRUNC.NTZ R3, R4 ;  /* 0x0000000400037305 */ /* 0x000e24000021f100 */
[----:B0-----:R-:W-:Y:S01]  /*c180*/  STG.E.U16 desc[UR36][R16.64], R3 ;  /* 0x0000000310007986 */ /* 0x001fe2000c101524 */
[----:B------:R-:W-:Y:S05]  /*c190*/  EXIT ;  /* 0x000000000000794d */ /* 0x000fea0003800000 */
.L_x_6132:
        /* <DEDUP_REMOVED lines=8> */
.L_x_6139:
[----:B------:R-:W-:-:S05]  /*c220*/  F2FP.F16.F32.PACK_AB R4, RZ, R4 ;  /* 0x00000004ff04723e */ /* 0x000fca00000000ff */
[----:B------:R-:W-:Y:S01]  /*c230*/  STG.E.U16 desc[UR36][R16.64], R4 ;  /* 0x0000000410007986 */ /* 0x000fe2000c101524 */
[----:B------:R-:W-:Y:S05]  /*c240*/  EXIT ;  /* 0x000000000000794d */ /* 0x000fea0003800000 */
.L_x_6138:
        /* <DEDUP_REMOVED lines=8> */
.L_x_6141:
[----:B------:R-:W-:-:S05]  /*c2d0*/  F2FP.F16.F32.PACK_AB R5, R5, R4 ;  /* 0x000000040505723e */ /* 0x000fca00000000ff */
[----:B------:R-:W-:Y:S01]  /*c2e0*/  STG.E desc[UR36][R16.64], R5 ;  /* 0x0000000510007986 */ /* 0x000fe2000c101924 */
[----:B------:R-:W-:Y:S05]  /*c2f0*/  EXIT ;  /* 0x000000000000794d */ /* 0x000fea0003800000 */
.L_x_6140:
[----:B------:R-:W-:-:S06]  /*c300*/  FMUL.FTZ R2, R4, 1 ;  /* 0x3f80000004027820 */ /* 0x000fcc0000410000 */
[----:B------:R-:W0:Y:S02]  /*c310*/  F2F.F64.F32 R2, R2 ;  /* 0x0000000200027310 */ /* 0x000e240000201800 */
[----:B0-----:R-:W-:Y:S01]  /*c320*/  STG.E.64 desc[UR36][R16.64], R2 ;  /* 0x0000000210007986 */ /* 0x001fe2000c101b24 */
[----:B------:R-:W-:Y:S05]  /*c330*/  EXIT ;  /* 0x000000000000794d */ /* 0x000fea0003800000 */
.L_x_6131:
        /* <DEDUP_REMOVED lines=14> */
.L_x_6144:
[----:B------:R-:W-:Y:S01]  /*c420*/  FMUL.FTZ R6, R5, 1 ;  /* 0x3f80000005067820 */ /* 0x000fe20000410000 */
[----:B------:R-:W-:-:S05]  /*c430*/  FMUL.FTZ R4, R4, 1 ;  /* 0x3f80000004047820 */ /* 0x000fca0000410000 */
[----:B------:R-:W-:Y:S08]  /*c440*/  F2F.F64.F32 R6, R6 ;  /* 0x0000000600067310 */ /* 0x000ff00000201800 */
[----:B------:R-:W0:Y:S02]  /*c450*/  F2F.F64.F32 R4, R4 ;  /* 0x0000000400047310 */ /* 0x000e240000201800 */
[----:B0-----:R-:W-:Y:S01]  /*c460*/  STG.E.128 desc[UR36][R16.64], R4 ;  /* 0x0000000410007986 */ /* 0x001fe2000c101d24 */
[----:B------:R-:W-:Y:S05]  /*c470*/  EXIT ;  /* 0x000000000000794d */ /* 0x000fea0003800000 */
.L_x_6143:
        /* <DEDUP_REMOVED lines=20> */
.L_x_6148:
[----:B------:R-:W-:Y:S05]  /*c5c0*/  BSYNC B0 ;  /* 0x0000000000007941 */ /* 0x000fea0003800000 */
.L_x_6147:
[----:B------:R-:W-:-:S05]  /*c5d0*/  LOP3.LUT R5, R0, R5, RZ, 0xfc, !PT ;  /* 0x0000000500057212 */ /* 0x000fca00078efcff */
[----:B------:R-:W-:Y:S01]  /*c5e0*/  STG.E.U8 desc[UR36][R16.64], R5 ;  /* 0x0000000510007986 */ /* 0x000fe2000c101124 */
[----:B------:R-:W-:Y:S05]  /*c5f0*/  EXIT ;  /* 0x000000000000794d */ /* 0x000fea0003800000 */
.L_x_6146:
        /* <DEDUP_REMOVED lines=12> */
.L_x_6150:
[----:B------:R-:W-:Y:S01]  /*c6c0*/  IMAD.MOV.U32 R0, RZ, RZ, 0x7f ;  /* 0x0000007fff007424 */ /* 0x000fe200078e00ff */
[----:B------:R-:W-:-:S04]  /*c6d0*/  ISETP.GT.U32.AND P0, PT, R2, 0x7f800000, PT ;  /* 0x7f8000000200780c */ /* 0x000fc80003f04070 */
[----:B------:R-:W-:-:S09]  /*c6e0*/  SEL R0, R0, 0x7c, P0 ;  /* 0x0000007c00007807 */ /* 0x000fd20000000000 */
.L_x_6151:
[----:B------:R-:W-:Y:S05]  /*c6f0*/  BSYNC B0 ;  /* 0x0000000000007941 */ /* 0x000fea0003800000 */
.L_x_6149:
[----:B------:R-:W-:-:S04]  /*c700*/  LOP3.LUT R4, R4, 0x80000000, RZ, 0xc0, !PT ;  /* 0x8000000004047812 */ /* 0x000fc800078ec0ff */
[----:B------:R-:W-:-:S04]  /*c710*/  SHF.R.U32.HI R3, RZ, 0x18, R4 ;  /* 0x00000018ff037819 */ /* 0x000fc80000011604 */
[----:B------:R-:W-:-:S05]  /*c720*/  LOP3.LUT R3, R0, R3, RZ, 0xfc, !PT ;  /* 0x0000000300037212 */ /* 0x000fca00078efcff */
[----:B------:R-:W-:Y:S01]  /*c730*/  STG.E.U8 desc[UR36][R16.64], R3 ;  /* 0x0000000310007986 */ /* 0x000fe2000c101124 */
[----:B------:R-:W-:Y:S05]  /*c740*/  EXIT ;  /* 0x000000000000794d */ /* 0x000fea0003800000 */
.L_x_6145:
[----:B------:R-:W-:-:S05]  /*c750*/  F2FP.BF16.F32.PACK_AB R4, RZ, R4 ;  /* 0x00000004ff04723e */ /* 0x000fca00000010ff */
[----:B------:R-:W-:Y:S01]  /*c760*/  STG.E.U16 desc[UR36][R16.64], R4 ;  /* 0x0000000410007986 */ /* 0x000fe2000c101524 */
[----:B------:R-:W-:Y:S05]  /*c770*/  EXIT ;  /* 0x000000000000794d */ /* 0x000fea0003800000 */
.L_x_6142:
        /* <DEDUP_REMOVED lines=11> */
.L_x_6154:
        /* <DEDUP_REMOVED lines=16> */
.L_x_6157:
[----:B------:R-:W-:-:S04]  /*c930*/  LOP3.LUT R4, R4, 0x80000000, RZ, 0xc0, !PT ;  /* 0x8000000004047812 */ /* 0x000fc800078ec0ff */
[----:B------:R-:W-:-:S04]  /*c940*/  SHF.R.U32.HI R3, RZ, 0x18, R4 ;  /* 0x00000018ff037819 */ /* 0x000fc80000011604 */
[----:B------:R-:W-:-:S04]  /*c950*/  LOP3.LUT R0, R0, R3, RZ, 0xfc, !PT ;  /* 0x0000000300007212 */ /* 0x000fc800078efcff */
[----:B------:R-:W-:-:S07]  /*c960*/  PRMT R8, R0, 0x7610, R8 ;  /* 0x0000761000087816 */ /* 0x000fce0000000008 */
.L_x_6156:
[----:B------:R-:W-:Y:S05]  /*c970*/  BSYNC B0 ;  /* 0x0000000000007941 */ /* 0x000fea0003800000 */
.L_x_6155:
[----:B------:R-:W-:Y:S01]  /*c980*/  STG.E.U8 desc[UR36][R16.64], R8 ;  /* 0x0000000810007986 */ /* 0x000fe2000c101124 */
[----:B------:R-:W-:Y:S05]  /*c990*/  EXIT ;  /* 0x000000000000794d */ /* 0x000fea0003800000 */
.L_x_6153:
        /* <DEDUP_REMOVED lines=16> */
.L_x_6160:
[----:B------:R-:W-:-:S04]  /*caa0*/  LOP3.LUT R4, R4, 0x80000000, RZ, 0xc0, !PT ;  /* 0x8000000004047812 */ /* 0x000fc800078ec0ff */
[----:B------:R-:W-:-:S04]  /*cab0*/  SHF.R.U32.HI R3, RZ, 0x18, R4 ;  /* 0x00000018ff037819 */ /* 0x000fc80000011604 */
[----:B------:R-:W-:-:S04]  /*cac0*/  LOP3.LUT R0, R0, R3, RZ, 0xfc, !PT ;  /* 0x0000000300007212 */ /* 0x000fc800078efcff */
[----:B------:R-:W-:-:S07]  /*cad0*/  PRMT R8, R0, 0x7610, R8 ;  /* 0x0000761000087816 */ /* 0x000fce0000000008 */
.L_x_6159:
[----:B------:R-:W-:Y:S05]  /*cae0*/  BSYNC B0 ;  /* 0x0000000000007941 */ /* 0x000fea0003800000 */
.L_x_6158:
[----:B------:R-:W-:Y:S01]  /*caf0*/  STG.E.U8 desc[UR36][R16.64], R8 ;  /* 0x0000000810007986 */ /* 0x000fe2000c101124 */
[----:B------:R-:W-:Y:S05]  /*cb00*/  EXIT ;  /* 0x000000000000794d */ /* 0x000fea0003800000 */
.L_x_6152:
        /* <DEDUP_REMOVED lines=21> */
.L_x_6135:
        /* <DEDUP_REMOVED lines=16> */
.L_x_6163:
[----:B------:R-:W-:Y:S05]  /*cd60*/  EXIT ;  /* 0x000000000000794d */ /* 0x000fea0003800000 */
.L_x_6162:
[----:B------:R-:W0:Y:S02]  /*cd70*/  F2I.U64.TRUNC R4, R4 ;  /* 0x0000000400047311 */ /* 0x000e24000020d800 */
[----:B0-----:R-:W-:Y:S01]  /*cd80*/  STG.E.64 desc[UR36][R16.64], R4 ;  /* 0x0000000410007986 */ /* 0x001fe2000c101b24 */
[----:B------:R-:W-:Y:S05]  /*cd90*/  EXIT ;  /* 0x000000000000794d */ /* 0x000fea0003800000 */
.L_x_6161:
[----:B------:R-:W0:Y:S02]  /*cda0*/  F2I.FTZ.U32.TRUNC.NTZ R3, R4 ;  /* 0x0000000400037305 */ /* 0x000e24000021f000 */
[----:B0-----:R-:W-:Y:S01]  /*cdb0*/  STG.E desc[UR36][R16.64], R3 ;  /* 0x0000000310007986 */ /* 0x001fe2000c101924 */
[----:B------:R-:W-:Y:S05]  /*cdc0*/  EXIT ;  /* 0x000000000000794d */ /* 0x000fea0003800000 */
.L_x_6164:
        /* <DEDUP_REMOVED lines=11> */
.L_x_19374:


//--------------------- .text._ZN2at6native27unrolled_elementwise_kernelINS0_13AUnaryFunctorIN3c107complexIfEES5_S5_NS0_15binary_internal10DivFunctorIS5_EEEESt5arrayIPcLm2EELi4E23TrivialOffsetCalculatorILi1EjESE_NS0_6memory12LoadWithCastILi1EEENSF_13StoreWithCastILi1EEEEEviT_T0_T2_T3_T4_T5_ --------------------------
	.section	.text._ZN2at6native27unrolled_elementwise_kernelINS0_13AUnaryFunctorIN3c107complexIfEES5_S5_NS0_15binary_internal10DivFunctorIS5_EEEESt5arrayIPcLm2EELi4E23TrivialOffsetCalculatorILi1EjESE_NS0_6memory12LoadWithCastILi1EEENSF_13StoreWithCastILi1EEEEEviT_T0_T2_T3_T4_T5_,"ax",@progbits
	.align	128
        .global         _ZN2at6native27unrolled_elementwise_kernelINS0_13AUnaryFunctorIN3c107complexIfEES5_S5_NS0_15binary_internal10DivFunctorIS5_EEEESt5arrayIPcLm2EELi4E23TrivialOffsetCalculatorILi1EjESE_NS0_6memory12LoadWithCastILi1EEENSF_13StoreWithCastILi1EEEEEviT_T0_T2_T3_T4_T5_
        .type           _ZN2at6native27unrolled_elementwise_kernelINS0_13AUnaryFunctorIN3c107complexIfEES5_S5_NS0_15binary_internal10DivFunctorIS5_EEEESt5arrayIPcLm2EELi4E23TrivialOffsetCalculatorILi1EjESE_NS0_6memory12LoadWithCastILi1EEENSF_13StoreWithCastILi1EEEEEviT_T0_T2_T3_T4_T5_,@function
        .size           _ZN2at6native27unrolled_elementwise_kernelINS0_13AUnaryFunctorIN3c107complexIfEES5_S5_NS0_15binary_internal10DivFunctorIS5_EEEESt5arrayIPcLm2EELi4E23TrivialOffsetCalculatorILi1EjESE_NS0_6memory12LoadWithCastILi1EEENSF_13StoreWithCastILi1EEEEEviT_T0_T2_T3_T4_T5_,(.L_x_19375 - _ZN2at6native27unrolled_elementwise_kernelINS0_13AUnaryFunctorIN3c107complexIfEES5_S5_NS0_15binary_internal10DivFunctorIS5_EEEESt5arrayIPcLm2EELi4E23TrivialOffsetCalculatorILi1EjESE_NS0_6memory12LoadWithCastILi1EEENSF_13StoreWithCastILi1EEEEEviT_T0_T2_T3_T4_T5_)
        .other          _ZN2at6native27unrolled_elementwise_kernelINS0_13AUnaryFunctorIN3c107complexIfEES5_S5_NS0_15binary_internal10DivFunctorIS5_EEEESt5arrayIPcLm2EELi4E23TrivialOffsetCalculatorILi1EjESE_NS0_6memory12LoadWithCastILi1EEENSF_13StoreWithCastILi1EEEEEviT_T0_T2_T3_T4_T5_,@"STO_CUDA_ENTRY STV_DEFAULT"
_ZN2at6native27unrolled_elementwise_kernelINS0_13AUnaryFunctorIN3c107complexIfEES5_S5_NS0_15binary_internal10DivFunctorIS5_EEEESt5arrayIPcLm2EELi4E23TrivialOffsetCalculatorILi1EjESE_NS0_6memory12LoadWithCastILi1EEENSF_13StoreWithCastILi1EEEEEviT_T0_T2_T3_T4_T5_:
.text._ZN2at6native27unrolled_elementwise_kernelINS0_13AUnaryFunctorIN3c107complexIfEES5_S5_NS0_15binary_internal10DivFunctorIS5_EEEESt5arrayIPcLm2EELi4E23TrivialOffsetCalculatorILi1EjESE_NS0_6memory12LoadWithCastILi1EEENSF_13StoreWithCastILi1EEEEEviT_T0_T2_T3_T4_T5_:
        /* <DEDUP_REMOVED lines=35> */
.L_x_6171:
[----:B------:R-:W2:Y:S01]  /*0230*/  LDG.E.U8 R4, desc[UR36][R4.64] ;  /* 0x0000002404047981 */ /* 0x000ea2000c1e1100 */
[----:B------:R-:W-:Y:S01]  /*0240*/  IMAD.MOV.U32 R25, RZ, RZ, RZ ;  /* 0x000000ffff197224 */ /* 0x000fe200078e00ff */
[----:B--2---:R-:W-:Y:S01]  /*0250*/  I2FP.F32.U32 R24, R4 ;  /* 0x0000000400187245 */ /* 0x004fe20000201000 */
[----:B------:R-:W-:Y:S06]  /*0260*/  BRA `(.L_x_6173) ;  /* 0x0000000c007c7947 */ /* 0x000fec0003800000 */
.L_x_6170:
        /* <DEDUP_REMOVED lines=10> */
.L_x_6175:
[----:B------:R-:W2:Y:S01]  /*0310*/  LDG.E R4, desc[UR36][R4.64] ;  /* 0x0000002404047981 */ /* 0x000ea2000c1e1900 */
[----:B------:R-:W-:Y:S01]  /*0320*/  IMAD.MOV.U32 R25, RZ, RZ, RZ ;  /* 0x000000ffff197224 */ /* 0x000fe200078e00ff */
[----:B--2---:R-:W-:Y:S01]  /*0330*/  I2FP.F32.S32 R24, R4 ;  /* 0x0000000400187245 */ /* 0x004fe20000201400 */
[----:B------:R-:W-:Y:S06]  /*0340*/  BRA `(.L_x_6173) ;  /* 0x0000000c00447947 */ /* 0x000fec0003800000 */
.L_x_6174:
[----:B------:R-:W2:Y:S01]  /*0350*/  LDG.E.U16 R4, desc[UR36][R4.64] ;  /* 0x0000002404047981 */ /* 0x000ea2000c1e1500 */
[----:B------:R-:W-:Y:S01]  /*0360*/  IMAD.MOV.U32 R25, RZ, RZ, RZ ;  /* 0x000000ffff197224 */ /* 0x000fe200078e00ff */
[----:B--2---:R2:W3:Y:S01]  /*0370*/  I2F.S16 R24, R4 ;  /* 0x0000000400187306 */ /* 0x0044e20000101400 */
[----:B------:R-:W-:Y:S05]  /*0380*/  BRA `(.L_x_6173) ;  /* 0x0000000c00347947 */ /* 0x000fea0003800000 */
.L_x_6169:
        /* <DEDUP_REMOVED lines=9> */
.L_x_6177:
[----:B------:R-:W2:Y:S01]  /*0420*/  LDG.E.U16 R4, desc[UR36][R4.64] ;  /* 0x0000002404047981 */ /* 0x000ea2000c1e1500 */
[----:B------:R-:W-:Y:S02]  /*0430*/  IMAD.MOV.U32 R25, RZ, RZ, RZ ;  /* 0x000000ffff197224 */ /* 0x000fe400078e00ff */
[----:B--2---:R-:W-:Y:S01]  /*0440*/  HADD2.F32 R24, -RZ, R4.H0_H0 ;  /* 0x20000004ff187230 */ /* 0x004fe20000004100 */
[----:B------:R-:W-:Y:S06]  /*0450*/  BRA `(.L_x_6173) ;  /* 0x0000000c00007947 */ /* 0x000fec0003800000 */
.L_x_6176:
        /* <DEDUP_REMOVED lines=8> */
.L_x_6179:
[----:B------:R-:W2:Y:S02]  /*04e0*/  LDG.E R4, desc[UR36][R4.64] ;  /* 0x0000002404047981 */ /* 0x000ea4000c1e1900 */
[--C-:B--2---:R-:W-:Y:S02]  /*04f0*/  HADD2.F32 R25, -RZ, R4.reuse.H1_H1 ;  /* 0x30000004ff197230 */ /* 0x104fe40000004100 */
[----:B------:R-:W-:Y:S01]  /*0500*/  HADD2.F32 R24, -RZ, R4.H0_H0 ;  /* 0x20000004ff187230 */ /* 0x000fe20000004100 */
[----:B------:R-:W-:Y:S06]  /*0510*/  BRA `(.L_x_6173) ;  /* 0x0000000800d07947 */ /* 0x000fec0003800000 */
.L_x_6178:
        /* <DEDUP_REMOVED lines=8> */
.L_x_6168:
        /* <DEDUP_REMOVED lines=13> */
.L_x_6182:
        /* <DEDUP_REMOVED lines=10> */
.L_x_6181:
        /* <DEDUP_REMOVED lines=27> */
.L_x_6184:
        /* <DEDUP_REMOVED lines=14> */
.L_x_6183:
[----:B------:R-:W2:Y:S01]  /*09a0*/  LDG.E.U16 R4, desc[UR36][R4.64] ;  /* 0x0000002404047981 */ /* 0x000ea2000c1e1500 */
[----:B------:R-:W-:Y:S02]  /*09b0*/  IMAD.MOV.U32 R25, RZ, RZ, RZ ;  /* 0x000000ffff197224 */ /* 0x000fe400078e00ff */
[----:B--2---:R-:W-:Y:S01]  /*09c0*/  IMAD.U32 R24, R4, 0x10000, RZ ;  /* 0x0001000004187824 */ /* 0x004fe200078e00ff */
[----:B------:R-:W-:Y:S06]  /*09d0*/  BRA `(.L_x_6173) ;  /* 0x0000000400a07947 */ /* 0x000fec0003800000 */
.L_x_6180:
        /* <DEDUP_REMOVED lines=12> */
.L_x_6187:
        /* <DEDUP_REMOVED lines=20> */
.L_x_6189:
[----:B------:R-:W-:Y:S05]  /*0be0*/  BSYNC B0 ;  /* 0x0000000000007941 */ /* 0x000fea0003800000 */
.L_x_6188:
[----:B------:R-:W-:Y:S01]  /*0bf0*/  IMAD.SHL.U32 R3, R3, 0x100000, RZ ;  /* 0x0010000003037824 */ /* 0x000fe200078e00ff */
[----:B------:R-:W-:-:S04]  /*0c00*/  LEA R5, R0, 0x3b800000, 0x17 ;  /* 0x3b80000000057811 */ /* 0x000fc800078eb8ff */
[----:B------:R-:W-:Y:S01]  /*0c10*/  LOP3.LUT R24, R5, R3, R24, 0xfe, !PT ;  /* 0x0000000305187212 */ /* 0x000fe200078efe18 */
[----:B------:R-:W-:Y:S06]  /*0c20*/  BRA `(.L_x_6173) ;  /* 0x00000004000c7947 */ /* 0x000fec0003800000 */
.L_x_6186:
        /* <DEDUP_REMOVED lines=20> */
.L_x_6191:
[----:B------:R-:W-:Y:S05]  /*0d70*/  BSYNC B0 ;  /* 0x0000000000007941 */ /* 0x000fea0003800000 */
.L_x_6190:
[----:B------:R-:W-:Y:S01]  /*0d80*/  IMAD.SHL.U32 R3, R3, 0x200000, RZ ;  /* 0x0020000003037824 */ /* 0x000fe200078e00ff */
[----:B------:R-:W-:-:S04]  /*0d90*/  LEA R5, R0, 0x37800000, 0x17 ;  /* 0x3780000000057811 */ /* 0x000fc800078eb8ff */
[----:B------:R-:W-:Y:S01]  /*0da0*/  LOP3.LUT R24, R5, R3, R24, 0xfe, !PT ;  /* 0x0000000305187212 */ /* 0x000fe200078efe18 */
[----:B------:R-:W-:Y:S06]  /*0db0*/  BRA `(.L_x_6173) ;  /* 0x0000000000a87947 */ /* 0x000fec0003800000 */
.L_x_6185:
        /* <DEDUP_REMOVED lines=14> */
.L_x_6195:
[----:B------:R-:W-:Y:S05]  /*0ea0*/  BSYNC B0 ;  /* 0x0000000000007941 */ /* 0x000fea0003800000 */
.L_x_6194:
[----:B------:R-:W-:Y:S01]  /*0eb0*/  IMAD.MOV.U32 R25, RZ, RZ, RZ ;  /* 0x000000ffff197224 */ /* 0x000fe200078e00ff */
[----:B------:R-:W-:Y:S06]  /*0ec0*/  BRA `(.L_x_6173) ;  /* 0x0000000000647947 */ /* 0x000fec0003800000 */
.L_x_6172:
        /* <DEDUP_REMOVED lines=16> */
.L_x_6196:
[----:B------:R-:W-:Y:S01]  /*0fd0*/  CS2R R24, SRZ ;  /* 0x0000000000187805 */ /* 0x000fe2000001ff00 */
[----:B------:R-:W-:Y:S06]  /*0fe0*/  BRA `(.L_x_6173) ;  /* 0x00000000001c7947 */ /* 0x000fec0003800000 */
.L_x_6193:
[----:B------:R-:W2:Y:S01]  /*0ff0*/  LDG.E.64 R4, desc[UR36][R4.64] ;  /* 0x0000002404047981 */ /* 0x000ea2000c1e1b00 */
[----:B------:R-:W-:Y:S01]  /*1000*/  IMAD.MOV.U32 R25, RZ, RZ, RZ ;  /* 0x000000ffff197224 */ /* 0x000fe200078e00ff */
[----:B--2---:R0:W1:Y:S01]  /*1010*/  I2F.U64 R24, R4 ;  /* 0x0000000400187312 */ /* 0x0040620000301000 */
[----:B------:R-:W-:Y:S05]  /*1020*/  BRA `(.L_x_6173) ;  /* 0x00000000000c7947 */ /* 0x000fea0003800000 */
.L_x_6192:
[----:B------:R-:W2:Y:S01]  /*1030*/  LDG.E R4, desc[UR36][R4.64] ;  /* 0x0000002404047981 */ /* 0x000ea2000c1e1900 */
[----:B------:R-:W-:Y:S01]  /*1040*/  IMAD.MOV.U32 R25, RZ, RZ, RZ ;  /* 0x000000ffff197224 */ /* 0x000fe200078e00ff */
[----:B--2---:R-:W-:-:S07]  /*1050*/  I2FP.F32.U32 R24, R4 ;  /* 0x0000000400187245 */ /* 0x004fce0000201000 */
.L_x_6173:
[----:B------:R-:W-:Y:S05]  /*1060*/  BSYNC B6 ;  /* 0x0000000000067941 */ /* 0x000fea0003800000 */
.L_x_6167:
[----:B------:R-:W-:-:S07]  /*1070*/  VIADD R17, R17, 0x80 ;  /* 0x0000008011117836 */ /* 0x000fce0000000000 */
.L_x_6166:
[----:B------:R-:W-:Y:S05]  /*1080*/  BSYNC B7 ;  /* 0x0000000000077941 */ /* 0x000fea0003800000 */
.L_x_6165:
        /* <DEDUP_REMOVED lines=27> */
.L_x_6203:
[----:B------:R-:W2:Y:S01]  /*1240*/  LDG.E.U8 R4, desc[UR36][R4.64] ;  /* 0x0000002404047981 */ /* 0x000ea2000c1e1100 */
[----:B------:R-:W-:Y:S01]  /*1250*/  IMAD.MOV.U32 R27, RZ, RZ, RZ ;  /* 0x000000ffff1b7224 */ /* 0x000fe200078e00ff */
[----:B--2---:R-:W-:Y:S01]  /*1260*/  I2FP.F32.U32 R26, R4 ;  /* 0x00000004001a7245 */ /* 0x004fe20000201000 */
[----:B------:R-:W-:Y:S06]  /*1270*/  BRA `(.L_x_6205) ;  /* 0x0000000c00807947 */ /* 0x000fec0003800000 */
.L_x_6202:
        /* <DEDUP_REMOVED lines=10> */
.L_x_6207:
[----:B------:R-:W2:Y:S01]  /*1320*/  LDG.E R4, desc[UR36][R4.64] ;  /* 0x0000002404047981 */ /* 0x000ea2000c1e1900 */
[----:B------:R-:W-:Y:S01]  /*1330*/  IMAD.MOV.U32 R27, RZ, RZ, RZ ;  /* 0x000000ffff1b7224 */ /* 0x000fe200078e00ff */
[----:B--2---:R-:W-:Y:S01]  /*1340*/  I2FP.F32.S32 R26, R4 ;  /* 0x00000004001a7245 */ /* 0x004fe20000201400 */
[----:B------:R-:W-:Y:S06]  /*1350*/  BRA `(.L_x_6205) ;  /* 0x0000000c00487947 */ /* 0x000fec0003800000 */
.L_x_6206:
[----:B------:R-:W2:Y:S01]  /*1360*/  LDG.E.U16 R4, desc[UR36][R4.64] ;  /* 0x0000002404047981 */ /* 0x000ea2000c1e1500 */
[----:B------:R-:W-:Y:S01]  /*1370*/  IMAD.MOV.U32 R27, RZ, RZ, RZ ;  /* 0x000000ffff1b7224 */ /* 0x000fe200078e00ff */
[----:B--2---:R4:W0:Y:S01]  /*1380*/  I2F.S16 R26, R4 ;  /* 0x00000004001a7306 */ /* 0x0048220000101400 */
[----:B------:R-:W-:Y:S05]  /*1390*/  BRA `(.L_x_6205) ;  /* 0x0000000c00387947 */ /* 0x000fea0003800000 */
.L_x_6201:
        /* <DEDUP_REMOVED lines=9> */
.L_x_6209:
[----:B------:R-:W2:Y:S01]  /*1430*/  LDG.E.U16 R4, desc[UR36][R4.64] ;  /* 0x0000002404047981 */ /* 0x000ea2000c1e1500 */
[----:B------:R-:W-:Y:S02]  /*1440*/  IMAD.MOV.U32 R27, RZ, RZ, RZ ;  /* 0x000000ffff1b7224 */ /* 0x000fe400078e00ff */
[----:B--2---:R-:W-:Y:S01]  /*1450*/  HADD2.F32 R26, -RZ, R4.H0_H0 ;  /* 0x20000004ff1a7230 */ /* 0x004fe20000004100 */
[----:B------:R-:W-:Y:S06]  /*1460*/  BRA `(.L_x_6205) ;  /* 0x0000000c00047947 */ /* 0x000fec0003800000 */
.L_x_6208:
        /* <DEDUP_REMOVED lines=8> */
.L_x_6211:
[----:B------:R-:W2:Y:S02]  /*14f0*/  LDG.E R4, desc[UR36][R4.64] ;  /* 0x0000002404047981 */ /* 0x000ea4000c1e1900 */
[--C-:B--2---:R-:W-:Y:S02]  /*1500*/  HADD2.F32 R27, -RZ, R4.reuse.H1_H1 ;  /* 0x30000004ff1b7230 */ /* 0x104fe40000004100 */
[----:B------:R-:W-:Y:S01]  /*1510*/  HADD2.F32 R26, -RZ, R4.H0_H0 ;  /* 0x20000004ff1a7230 */ /* 0x000fe20000004100 */
[----:B------:R-:W-:Y:S06]  /*1520*/  BRA `(.L_x_6205) ;  /* 0x0000000800d47947 */ /* 0x000fec0003800000 */
.L_x_6210:
        /* <DEDUP_REMOVED lines=8> */
.L_x_6200:
        /* <DEDUP_REMOVED lines=13> */
.L_x_6214:
        /* <DEDUP_REMOVED lines=10> */
.L_x_6213:
        /* <DEDUP_REMOVED lines=27> */
.L_x_6216:
        /* <DEDUP_REMOVED lines=15> */
.L_x_6215:
[----:B------:R-:W2:Y:S01]  /*19c0*/  LDG.E.U16 R4, desc[UR36][R4.64] ;  /* 0x0000002404047981 */ /* 0x000ea2000c1e1500 */
[----:B------:R-:W-:Y:S02]  /*19d0*/  IMAD.MOV.U32 R27, RZ, RZ, RZ ;  /* 0x000000ffff1b7224 */ /* 0x000fe400078e00ff */
[----:B--2---:R-:W-:Y:S01]  /*19e0*/  IMAD.U32 R26, R4, 0x10000, RZ ;  /* 0x00010000041a7824 */ /* 0x004fe200078e00ff */
[----:B------:R-:W-:Y:S06]  /*19f0*/  BRA `(.L_x_6205) ;  /* 0x0000000400a07947 */ /* 0x000fec0003800000 */
.L_x_6212:
        /* <DEDUP_REMOVED lines=12> */
.L_x_6219:
        /* <DEDUP_REMOVED lines=20> */
.L_x_6221:
[----:B------:R-:W-:Y:S05]  /*1c00*/  BSYNC B0 ;  /* 0x0000000000007941 */ /* 0x000fea0003800000 */
.L_x_6220:
[----:B------:R-:W-:Y:S01]  /*1c10*/  IMAD.SHL.U32 R3, R3, 0x100000, RZ ;  /* 0x0010000003037824 */ /* 0x000fe200078e00ff */
[----:B------:R-:W-:-:S04]  /*1c20*/  LEA R5, R0, 0x3b800000, 0x17 ;  /* 0x3b80000000057811 */ /* 0x000fc800078eb8ff */
[----:B------:R-:W-:Y:S01]  /*1c30*/  LOP3.LUT R26, R5, R3, R26, 0xfe, !PT ;  /* 0x00000003051a7212 */ /* 0x000fe200078efe1a */
[----:B------:R-:W-:Y:S06]  /*1c40*/  BRA `(.L_x_6205) ;  /* 0x00000004000c7947 */ /* 0x000fec0003800000 */
.L_x_6218:
        /* <DEDUP_REMOVED lines=20> */
.L_x_6223:
[----:B------:R-:W-:Y:S05]  /*1d90*/  BSYNC B0 ;  /* 0x0000000000007941 */ /* 0x000fea0003800000 */
.L_x_6222:
[----:B------:R-:W-:Y:S01]  /*1da0*/  IMAD.SHL.U32 R3, R3, 0x200000, RZ ;  /* 0x0020000003037824 */ /* 0x000fe200078e00ff */
[----:B------:R-:W-:-:S04]  /*1db0*/  LEA R5, R0, 0x37800000, 0x17 ;  /* 0x3780000000057811 */ /* 0x000fc800078eb8ff */
[----:B------:R-:W-:Y:S01]  /*1dc0*/  LOP3.LUT R26, R5, R3, R26, 0xfe, !PT ;  /* 0x00000003051a7212 */ /* 0x000fe200078efe1a */
[----:B------:R-:W-:Y:S06]  /*1dd0*/  BRA `(.L_x_6205) ;  /* 0x0000000000a87947 */ /* 0x000fec0003800000 */
.L_x_6217:
        /* <DEDUP_REMOVED lines=14> */
.L_x_6227:
[----:B------:R-:W-:Y:S05]  /*1ec0*/  BSYNC B0 ;  /* 0x0000000000007941 */ /* 0x000fea0003800000 */
.L_x_6226:
[----:B------:R-:W-:Y:S01]  /*1ed0*/  IMAD.MOV.U32 R27, RZ, RZ, RZ ;  /* 0x000000ffff1b7224 */ /* 0x000fe200078e00ff */
[----:B------:R-:W-:Y:S06]  /*1ee0*/  BRA `(.L_x_6205) ;  /* 0x0000000000647947 */ /* 0x000fec0003800000 */
.L_x_6204:
        /* <DEDUP_REMOVED lines=16> */
.L_x_6228:
[----:B------:R-:W-:Y:S01]  /*1ff0*/  CS2R R26, SRZ ;  /* 0x00000000001a7805 */ /* 0x000fe2000001ff00 */
[----:B------:R-:W-:Y:S06]  /*2000*/  BRA `(.L_x_6205) ;  /* 0x00000000001c7947 */ /* 0x000fec0003800000 */
.L_x_6225:
[----:B------:R-:W2:Y:S01]  /*2010*/  LDG.E.64 R4, desc[UR36][R4.64] ;  /* 0x0000002404047981 */ /* 0x000ea2000c1e1b00 */
[----:B------:R-:W-:Y:S01]  /*2020*/  IMAD.MOV.U32 R27, RZ, RZ, RZ ;  /* 0x000000ffff1b7224 */ /* 0x000fe200078e00ff */
[----:B--2---:R0:W2:Y:S01]  /*2030*/  I2F.U64 R26, R4 ;  /* 0x00000004001a7312 */ /* 0x0040a20000301000 */
[----:B------:R-:W-:Y:S05]  /*2040*/  BRA `(.L_x_6205) ;  /* 0x00000000000c7947 */ /* 0x000fea0003800000 */
.L_x_6224:
[----:B------:R-:W2:Y:S01]  /*2050*/  LDG.E R4, desc[UR36][R4.64] ;  /* 0x0000002404047981 */ /* 0x000ea2000c1e1900 */
[----:B------:R-:W-:Y:S01]  /*2060*/  IMAD.MOV.U32 R27, RZ, RZ, RZ ;  /* 0x000000ffff1b7224 */ /* 0x000fe200078e00ff */
[----:B--2---:R-:W-:-:S07]  /*2070*/  I2FP.F32.U32 R26, R4 ;  /* 0x00000004001a7245 */ /* 0x004fce0000201000 */
.L_x_6205:
[----:B------:R-:W-:Y:S05]  /*2080*/  BSYNC B6 ;  /* 0x0000000000067941 */ /* 0x000fea0003800000 */
.L_x_6199:
[----:B------:R-:W-:-:S07]  /*2090*/  VIADD R17, R17, 0x80 ;  /* 0x0000008011117836 */ /* 0x000fce0000000000 */
.L_x_6198:
[----:B------:R-:W-:Y:S05]  /*20a0*/  BSYNC B7 ;  /* 0x0000000000077941 */ /* 0x000fea0003800000 */
.L_x_6197:
        /* <DEDUP_REMOVED lines=28> */
.L_x_6235:
[----:B------:R-:W2:Y:S01]  /*2270*/  LDG.E.U8 R4, desc[UR36][R4.64] ;  /* 0x0000002404047981 */ /* 0x000ea2000c1e1100 */
[----:B------:R-:W-:Y:S01]  /*2280*/  IMAD.MOV.U32 R23, RZ, RZ, RZ ;  /* 0x000000ffff177224 */ /* 0x000fe200078e00ff */
[----:B--2---:R-:W-:Y:S01]  /*2290*/  I2FP.F32.U32 R22, R4 ;  /* 0x0000000400167245 */ /* 0x004fe20000201000 */
[----:B------:R-:W-:Y:S06]  /*22a0*/  BRA `(.L_x_6237) ;  /* 0x0000000c007c7947 */ /* 0x000fec0003800000 */
.L_x_6234:
        /* <DEDUP_REMOVED lines=10> */
.L_x_6239:
[----:B------:R-:W2:Y:S01]  /*2350*/  LDG.E R4, desc[UR36][R4.64] ;  /* 0x0000002404047981 */ /* 0x000ea2000c1e1900 */
[----:B------:R-:W-:Y:S01]  /*2360*/  IMAD.MOV.U32 R23, RZ, RZ, RZ ;  /* 0x000000ffff177224 */ /* 0x000fe200078e00ff */
[----:B--2---:R-:W-:Y:S01]  /*2370*/  I2FP.F32.S32 R22, R4 ;  /* 0x0000000400167245 */ /* 0x004fe20000201400 */
[----:B------:R-:W-:Y:S06]  /*2380*/  BRA `(.L_x_6237) ;  /* 0x0000000c00447947 */ /* 0x000fec0003800000 */
.L_x_6238:
[----:B------:R-:W2:Y:S01]  /*2390*/  LDG.E.U16 R4, desc[UR36][R4.64] ;  /* 0x0000002404047981 */ /* 0x000ea2000c1e1500 */
[----:B------:R-:W-:Y:S01]  /*23a0*/  IMAD.MOV.U32 R23, RZ, RZ, RZ ;  /* 0x000000ffff177224 */ /* 0x000fe200078e00ff */
[----:B--2---:R0:W2:Y:S01]  /*23b0*/  I2F.S16 R22, R4 ;  /* 0x0000000400167306 */ /* 0x0040a20000101400 */
[----:B------:R-:W-:Y:S05]  /*23c0*/  BRA `(.L_x_6237) ;  /* 0x0000000c00347947 */ /* 0x000fea0003800000 */
.L_x_6233:
        /* <DEDUP_REMOVED lines=9> */
.L_x_6241:
[----:B------:R-:W2:Y:S01]  /*2460*/  LDG.E.U16 R4, desc[UR36][R4.64] ;  /* 0x0000002404047981 */ /* 0x000ea2000c1e1500 */
[----:B------:R-:W-:Y:S02]  /*2470*/  IMAD.MOV.U32 R23, RZ, RZ, RZ ;  /* 0x000000ffff177224 */ /* 0x000fe400078e00ff */
[----:B--2---:R-:W-:Y:S01]  /*2480*/  HADD2.F32 R22, -RZ, R4.H0_H0 ;  /* 0x20000004ff167230 */ /* 0x004fe20000004100 */
[----:B------:R-:W-:Y:S06]  /*2490*/  BRA `(.L_x_6237) ;  /* 0x0000000c00007947 */ /* 0x000fec0003800000 */
.L_x_6240:
        /* <DEDUP_REMOVED lines=8> */
.L_x_6243:
[----:B------:R-:W2:Y:S02]  /*2520*/  LDG.E R4, desc[UR36][R4.64] ;  /* 0x0000002404047981 */ /* 0x000ea4000c1e1900 */
[--C-:B--2---:R-:W-:Y:S02]  /*2530*/  HADD2.F32 R23, -RZ, R4.reuse.H1_H1 ;  /* 0x30000004ff177230 */ /* 0x104fe40000004100 */
[----:B------:R-:W-:Y:S01]  /*2540*/  HADD2.F32 R22, -RZ, R4.H0_H0 ;  /* 0x20000004ff167230 */ /* 0x000fe20000004100 */
[----:B------:R-:W-:Y:S06]  /*2550*/  BRA `(.L_x_6237) ;  /* 0x0000000800d07947 */ /* 0x000fec0003800000 */
.L_x_6242:
        /* <DEDUP_REMOVED lines=8> */
.L_x_6232:
        /* <DEDUP_REMOVED lines=13> */
.L_x_6246:
        /* <DEDUP_REMOVED lines=10> */
.L_x_6245:
        /* <DEDUP_REMOVED lines=27> */
.L_x_6248:
        /* <DEDUP_REMOVED lines=14> */
.L_x_6247:
[----:B------:R-:W2:Y:S01]  /*29e0*/  LDG.E.U16 R4, desc[UR36][R4.64] ;  /* 0x0000002404047981 */ /* 0x000ea2000c1e1500 */
[----:B------:R-:W-:Y:S02]  /*29f0*/  IMAD.MOV.U32 R23, RZ, RZ, RZ ;  /* 0x000000ffff177224 */ /* 0x000fe400078e00ff */
[----:B--2---:R-:W-:Y:S01]  /*2a00*/  IMAD.U32 R22, R4, 0x10000, RZ ;  /* 0x0001000004167824 */ /* 0x004fe200078e00ff */
[----:B------:R-:W-:Y:S06]  /*2a10*/  BRA `(.L_x_6237) ;  /* 0x0000000400a07947 */ /* 0x000fec0003800000 */
.L_x_6244:
        /* <DEDUP_REMOVED lines=12> */
.L_x_6251:
        /* <DEDUP_REMOVED lines=20> */
.L_x_6253:
[----:B------:R-:W-:Y:S05]  /*2c20*/  BSYNC B0 ;  /* 0x0000000000007941 */ /* 0x000fea0003800000 */
.L_x_6252:
[----:B------:R-:W-:Y:S01]  /*2c30*/  IMAD.SHL.U32 R3, R3, 0x100000, RZ ;  /* 0x0010000003037824 */ /* 0x000fe200078e00ff */
[----:B------:R-:W-:-:S04]  /*2c40*/  LEA R5, R0, 0x3b800000, 0x17 ;  /* 0x3b80000000057811 */ /* 0x000fc800078eb8ff */
[----:B------:R-:W-:Y:S01]  /*2c50*/  LOP3.LUT R22, R5, R3, R22, 0xfe, !PT ;  /* 0x0000000305167212 */ /* 0x000fe200078efe16 */
[----:B------:R-:W-:Y:S06]  /*2c60*/  BRA `(.L_x_6237) ;  /* 0x00000004000c7947 */ /* 0x000fec0003800000 */
.L_x_6250:
        /* <DEDUP_REMOVED lines=20> */
.L_x_6255:
[----:B------:R-:W-:Y:S05]  /*2db0*/  BSYNC B0 ;  /* 0x0000000000007941 */ /* 0x000fea0003800000 */
.L_x_6254:
[----:B------:R-:W-:Y:S01]  /*2dc0*/  IMAD.SHL.U32 R3, R3, 0x200000, RZ ;  /* 0x0020000003037824 */ /* 0x000fe200078e00ff */
[----:B------:R-:W-:-:S04]  /*2dd0*/  LEA R5, R0, 0x37800000, 0x17 ;  /* 0x3780000000057811 */ /* 0x000fc800078eb8ff */
[----:B------:R-:W-:Y:S01]  /*2de0*/  LOP3.LUT R22, R5, R3, R22, 0xfe, !PT ;  /* 0x0000000305167212 */ /* 0x000fe200078efe16 */
[----:B------:R-:W-:Y:S06]  /*2df0*/  BRA `(.L_x_6237) ;  /* 0x0000000000a87947 */ /* 0x000fec0003800000 */
.L_x_6249:
        /* <DEDUP_REMOVED lines=14> */
.L_x_6259:
[----:B------:R-:W-:Y:S05]  /*2ee0*/  BSYNC B0 ;  /* 0x0000000000007941 */ /* 0x000fea0003800000 */
.L_x_6258:
[----:B------:R-:W-:Y:S01]  /*2ef0*/  IMAD.MOV.U32 R23, RZ, RZ, RZ ;  /* 0x000000ffff177224 */ /* 0x000fe200078e00ff */
[----:B------:R-:W-:Y:S06]  /*2f00*/  BRA `(.L_x_6237) ;  /* 0x0000000000647947 */ /* 0x000fec0003800000 */
.L_x_6236:
        /* <DEDUP_REMOVED lines=16> */
.L_x_6260:
[----:B------:R-:W-:Y:S01]  /*3010*/  CS2R R22, SRZ ;  /* 0x0000000000167805 */ /* 0x000fe2000001ff00 */
[----:B------:R-:W-:Y:S06]  /*3020*/  BRA `(.L_x_6237) ;  /* 0x00000000001c7947 */ /* 0x000fec0003800000 */
.L_x_6257:
[----:B------:R-:W2:Y:S01]  /*3030*/  LDG.E.64 R4, desc[UR36][R4.64] ;  /* 0x0000002404047981 */ /* 0x000ea2000c1e1b00 */
[----:B------:R-:W-:Y:S01]  /*3040*/  IMAD.MOV.U32 R23, RZ, RZ, RZ ;  /* 0x000000ffff177224 */ /* 0x000fe200078e00ff */
[----:B--2---:R0:W2:Y:S01]  /*3050*/  I2F.U64 R22, R4 ;  /* 0x0000000400167312 */ /* 0x0040a20000301000 */
[----:B------:R-:W-:Y:S05]  /*3060*/  BRA `(.L_x_6237) ;  /* 0x00000000000c7947 */ /* 0x000fea0003800000 */
.L_x_6256:
[----:B------:R-:W2:Y:S01]  /*3070*/  LDG.E R4, desc[UR36][R4.64] ;  /* 0x0000002404047981 */ /* 0x000ea2000c1e1900 */
[----:B------:R-:W-:Y:S01]  /*3080*/  IMAD.MOV.U32 R23, RZ, RZ, RZ ;  /* 0x000000ffff177224 */ /* 0x000fe200078e00ff */
[----:B--2---:R-:W-:-:S07]  /*3090*/  I2FP.F32.U32 R22, R4 ;  /* 0x0000000400167245 */ /* 0x004fce0000201000 */
.L_x_6237:
[----:B------:R-:W-:Y:S05]  /*30a0*/  BSYNC B6 ;  /* 0x0000000000067941 */ /* 0x000fea0003800000 */
.L_x_6231:
[----:B------:R-:W-:-:S07]  /*30b0*/  VIADD R17, R17, 0x80 ;  /* 0x0000008011117836 */ /* 0x000fce0000000000 */
.L_x_6230:
[----:B------:R-:W-:Y:S05]  /*30c0*/  BSYNC B7 ;  /* 0x0000000000077941 */ /* 0x000fea0003800000 */
.L_x_6229:
        /* <DEDUP_REMOVED lines=25> */
.L_x_6266:
[----:B------:R-:W2:Y:S01]  /*3260*/  LDG.E.U8 R4, desc[UR36][R4.64] ;  /* 0x0000002404047981 */ /* 0x000ea2000c1e1100 */
[----:B------:R-:W-:Y:S01]  /*3270*/  IMAD.MOV.U32 R19, RZ, RZ, RZ ;  /* 0x000000ffff137224 */ /* 0x000fe200078e00ff */
[----:B--2---:R-:W-:Y:S01]  /*3280*/  I2FP.F32.U32 R18, R4 ;  /* 0x0000000400127245 */ /* 0x004fe20000201000 */
[----:B------:R-:W-:Y:S06]  /*3290*/  BRA `(.L_x_6262) ;  /* 0x0000000c007c7947 */ /* 0x000fec0003800000 */
.L_x_6265:
        /* <DEDUP_REMOVED lines=10> */
.L_x_6269:
[----:B------:R-:W2:Y:S01]  /*3340*/  LDG.E R4, desc[UR36][R4.64] ;  /* 0x0000002404047981 */ /* 0x000ea2000c1e1900 */
[----:B------:R-:W-:Y:S01]  /*3350*/  IMAD.MOV.U32 R19, RZ, RZ, RZ ;  /* 0x000000ffff137224 */ /* 0x000fe200078e00ff */
[----:B--2---:R-:W-:Y:S01]  /*3360*/  I2FP.F32.S32 R18, R4 ;  /* 0x0000000400127245 */ /* 0x004fe20000201400 */
[----:B------:R-:W-:Y:S06]  /*3370*/  BRA `(.L_x_6262) ;  /* 0x0000000c00447947 */ /* 0x000fec0003800000 */
.L_x_6268:
[----:B------:R-:W2:Y:S01]  /*3380*/  LDG.E.U16 R4, desc[UR36][R4.64] ;  /* 0x0000002404047981 */ /* 0x000ea2000c1e1500 */
[----:B------:R-:W-:Y:S01]  /*3390*/  IMAD.MOV.U32 R19, RZ, RZ, RZ ;  /* 0x000000ffff137224 */ /* 0x000fe200078e00ff */
[----:B--2---:R0:W2:Y:S01]  /*33a0*/  I2F.S16 R18, R4 ;  /* 0x0000000400127306 */ /* 0x0040a20000101400 */
[----:B------:R-:W-:Y:S05]  /*33b0*/  BRA `(.L_x_6262) ;  /* 0x0000000c00347947 */ /* 0x000fea0003800000 */
.L_x_6264:
        /* <DEDUP_REMOVED lines=9> */
.L_x_6271:
[----:B------:R-:W2:Y:S01]  /*3450*/  LDG.E.U16 R4, desc[UR36][R4.64] ;  /* 0x0000002404047981 */ /* 0x000ea2000c1e1500 */
[----:B------:R-:W-:Y:S02]  /*3460*/  IMAD.MOV.U32 R19, RZ, RZ, RZ ;  /* 0x000000ffff137224 */ /* 0x000fe400078e00ff */
[----:B--2---:R-:W-:Y:S01]  /*3470*/  HADD2.F32 R18, -RZ, R4.H0_H0 ;  /* 0x20000004ff127230 */ /* 0x004fe20000004100 */
[----:B------:R-:W-:Y:S06]  /*3480*/  BRA `(.L_x_6262) ;  /* 0x0000000c00007947 */ /* 0x000fec0003800000 */
.L_x_6270:
        /* <DEDUP_REMOVED lines=8> */
.L_x_6273:
[----:B------:R-:W2:Y:S02]  /*3510*/  LDG.E R4, desc[UR36][R4.64] ;  /* 0x0000002404047981 */ /* 0x000ea4000c1e1900 */
[--C-:B--2---:R-:W-:Y:S02]  /*3520*/  HADD2.F32 R19, -RZ, R4.reuse.H1_H1 ;  /* 0x30000004ff137230 */ /* 0x104fe40000004100 */
[----:B------:R-:W-:Y:S01]  /*3530*/  HADD2.F32 R18, -RZ, R4.H0_H0 ;  /* 0x20000004ff127230 */ /* 0x000fe20000004100 */
[----:B------:R-:W-:Y:S06]  /*3540*/  BRA `(.L_x_6262) ;  /* 0x0000000800d07947 */ /* 0x000fec0003800000 */
.L_x_6272:
        /* <DEDUP_REMOVED lines=8> */
.L_x_6263:
        /* <DEDUP_REMOVED lines=13> */
.L_x_6276:
        /* <DEDUP_REMOVED lines=10> */
.L_x_6275:
        /* <DEDUP_REMOVED lines=27> */
.L_x_6278:
        /* <DEDUP_REMOVED lines=14> */
.L_x_6277:
[----:B------:R-:W2:Y:S01]  /*39d0*/  LDG.E.U16 R4, desc[UR36][R4.64] ;  /* 0x0000002404047981 */ /* 0x000ea2000c1e1500 */
[----:B------:R-:W-:Y:S02]  /*39e0*/  IMAD.MOV.U32 R19, RZ, RZ, RZ ;  /* 0x000000ffff137224 */ /* 0x000fe400078e00ff */
[----:B--2---:R-:W-:Y:S01]  /*39f0*/  IMAD.U32 R18, R4, 0x10000, RZ ;  /* 0x0001000004127824 */ /* 0x004fe200078e00ff */
[----:B------:R-:W-:Y:S06]  /*3a00*/  BRA `(.L_x_6262) ;  /* 0x0000000400a07947 */ /* 0x000fec0003800000 */
.L_x_6274:
        /* <DEDUP_REMOVED lines=12> */
.L_x_6281:
        /* <DEDUP_REMOVED lines=20> */
.L_x_6283:
[----:B------:R-:W-:Y:S05]  /*3c10*/  BSYNC B0 ;  /* 0x0000000000007941 */ /* 0x000fea0003800000 */
.L_x_6282:
[----:B------:R-:W-:Y:S01]  /*3c20*/  IMAD.SHL.U32 R3, R3, 0x100000, RZ ;  /* 0x0010000003037824 */ /* 0x000fe200078e00ff */
[----:B------:R-:W-:-:S04]  /*3c30*/  LEA R5, R0, 0x3b800000, 0x17 ;  /* 0x3b80000000057811 */ /* 0x000fc800078eb8ff */
[----:B------:R-:W-:Y:S01]  /*3c40*/  LOP3.LUT R18, R5, R3, R18, 0xfe, !PT ;  /* 0x0000000305127212 */ /* 0x000fe200078efe12 */
[----:B------:R-:W-:Y:S06]  /*3c50*/  BRA `(.L_x_6262) ;  /* 0x00000004000c7947 */ /* 0x000fec0003800000 */
.L_x_6280:
        /* <DEDUP_REMOVED lines=20> */
.L_x_6285:
[----:B------:R-:W-:Y:S05]  /*3da0*/  BSYNC B0 ;  /* 0x0000000000007941 */ /* 0x000fea0003800000 */
.L_x_6284:
[----:B------:R-:W-:Y:S01]  /*3db0*/  IMAD.SHL.U32 R3, R3, 0x200000, RZ ;  /* 0x0020000003037824 */ /* 0x000fe200078e00ff */
[----:B------:R-:W-:-:S04]  /*3dc0*/  LEA R5, R0, 0x37800000, 0x17 ;  /* 0x3780000000057811 */ /* 0x000fc800078eb8ff */
[----:B------:R-:W-:Y:S01]  /*3dd0*/  LOP3.LUT R18, R5, R3, R18, 0xfe, !PT ;  /* 0x0000000305127212 */ /* 0x000fe200078efe12 */
[----:B------:R-:W-:Y:S06]  /*3de0*/  BRA `(.L_x_6262) ;  /* 0x0000000000a87947 */ /* 0x000fec0003800000 */
.L_x_6279:
        /* <DEDUP_REMOVED lines=14> */
.L_x_6289:
[----:B------:R-:W-:Y:S05]  /*3ed0*/  BSYNC B0 ;  /* 0x0000000000007941 */ /* 0x000fea0003800000 */
.L_x_6288:
[----:B------:R-:W-:Y:S01]  /*3ee0*/  IMAD.MOV.U32 R19, RZ, RZ, RZ ;  /* 0x000000ffff137224 */ /* 0x000fe200078e00ff */
[----:B------:R-:W-:Y:S06]  /*3ef0*/  BRA `(.L_x_6262) ;  /* 0x0000000000647947 */ /* 0x000fec0003800000 */
.L_x_6267:
        /* <DEDUP_REMOVED lines=16> */
.L_x_6290:
[----:B------:R-:W-:Y:S01]  /*4000*/  CS2R R18, SRZ ;  /* 0x0000000000127805 */ /* 0x000fe2000001ff00 */
[----:B------:R-:W-:Y:S06]  /*4010*/  BRA `(.L_x_6262) ;  /* 0x00000000001c7947 */ /* 0x000fec0003800000 */
.L_x_6287:
[----:B------:R-:W2:Y:S01]  /*4020*/  LDG.E.64 R4, desc[UR36][R4.64] ;  /* 0x0000002404047981 */ /* 0x000ea2000c1e1b00 */
[----:B------:R-:W-:Y:S01]  /*4030*/  IMAD.MOV.U32 R19, RZ, RZ, RZ ;  /* 0x000000ffff137224 */ /* 0x000fe200078e00ff */
[----:B--2---:R0:W2:Y:S01]  /*4040*/  I2F.U64 R18, R4 ;  /* 0x0000000400127312 */ /* 0x0040a20000301000 */
[----:B------:R-:W-:Y:S05]  /*4050*/  BRA `(.L_x_6262) ;  /* 0x00000000000c7947 */ /* 0x000fea0003800000 */
.L_x_6286:
[----:B------:R-:W2:Y:S01]  /*4060*/  LDG.E R4, desc[UR36][R4.64] ;  /* 0x0000002404047981 */ /* 0x000ea2000c1e1900 */
[----:B------:R-:W-:Y:S01]  /*4070*/  IMAD.MOV.U32 R19, RZ, RZ, RZ ;  /* 0x000000ffff137224 */ /* 0x000fe200078e00ff */
[----:B--2---:R-:W-:-:S07]  /*4080*/  I2FP.F32.U32 R18, R4 ;  /* 0x0000000400127245 */ /* 0x004fce0000201000 */
.L_x_6262:
[----:B------:R-:W-:Y:S05]  /*4090*/  BSYNC B6 ;  /* 0x0000000000067941 */ /* 0x000fea0003800000 */
.L_x_6261:
[----:B------:R-:W1:Y:S01]  /*40a0*/  S2R R29, SR_TID.X ;  /* 0x00000000001d7919 */ /* 0x000e620000002100 */
[----:B------:R-:W-:Y:S01]  /*40b0*/  BSSY B0, `(.L_x_6291) ;  /* 0x0000025000007945 */ /* 0x000fe20003800000 */
[----:B------:R-:W-:Y:S01]  /*40c0*/  IMAD.MOV.U32 R17, RZ, RZ, RZ ;  /* 0x000000ffff117224 */ /* 0x000fe200078e00ff */
[----:B0-2-4-:R-:W-:Y:S02]  /*40d0*/  CS2R R4, SRZ ;  /* 0x0000000000047805 */ /* 0x015fe4000001ff00 */
[----:B-1----:R-:W-:-:S13]  /*40e0*/  ISETP.GE.AND P0, PT, R29, R28, PT ;  /* 0x0000001c1d00720c */ /* 0x002fda0003f06270 */
[----:B------:R-:W-:Y:S05]  /*40f0*/  @P0 BRA `(.L_x_6292) ;  /* 0x0000000000800947 */ /* 0x000fea0003800000 */
[----:B---3-5:R-:W-:-:S13]  /*4100*/  FSETP.GE.FTZ.AND P1, PT, |R24|, |R25|, PT ;  /* 0x400000191800720b */ /* 0x028fda0003f36200 */
[----:B------:R-:W-:Y:S05]  /*4110*/  @!P1 BRA `(.L_x_6293) ;  /* 0x0000000000549947 */ /* 0x000fea0003800000 */
[C---:B------:R-:W-:Y:S01]  /*4120*/  FSETP.NEU.FTZ.AND P2, PT, |R24|.reuse, RZ, PT ;  /* 0x000000ff1800720b */ /* 0x040fe20003f5d200 */
[----:B------:R-:W-:Y:S01]  /*4130*/  FADD.FTZ R0, |R24|, -RZ ;  /* 0x800000ff18007221 */ /* 0x000fe20000010200 */
[C---:B------:R-:W-:Y:S01]  /*4140*/  FSETP.NEU.FTZ.AND P1, PT, |R25|.reuse, RZ, PT ;  /* 0x000000ff1900720b */ /* 0x040fe20003f3d200 */
[----:B------:R-:W-:-:S12]  /*4150*/  FADD.FTZ R3, |R25|, -RZ ;  /* 0x800000ff19037221 */ /* 0x000fd80000010200 */
[----:B------:R-:W-:Y:S05]  /*4160*/  @!P1 BRA !P2, `(.L_x_6294) ;  /* 0x0000000000289947 */ /* 0x000fea0005000000 */
[----:B------:R-:W0:Y:S01]  /*4170*/  MUFU.RCP R0, R24 ;  /* 0x0000001800007308 */ /* 0x000e220000001000 */
[----:B------:R-:W1:Y:S01]  /*4180*/  LDC.64 R4, c[0x0][0x220] ;  /* 0x00008800ff047b82 */ /* 0x000e620000000a00 */
[----:B0-----:R-:W-:-:S04]  /*4190*/  FMUL.FTZ R3, R0, R25 ;  /* 0x0000001900037220 */ /* 0x001fc80000410000 */
[C---:B------:R-:W-:Y:S01]  /*41a0*/  FFMA.FTZ R25, R3.reuse, R25, R24 ;  /* 0x0000001903197223 */ /* 0x040fe20000010018 */
[C---:B-1----:R-:W-:Y:S01]  /*41b0*/  FFMA.FTZ R0, R3.reuse, R5, R4 ;  /* 0x0000000503007223 */ /* 0x042fe20000010004 */
[----:B------:R-:W-:-:S04]  /*41c0*/  FFMA.FTZ R6, -R3, R4, R5 ;  /* 0x0000000403067223 */ /* 0x000fc80000010105 */
[----:B------:R-:W0:Y:S02]  /*41d0*/  MUFU.RCP R25, R25 ;  /* 0x0000001900197308 */ /* 0x000e240000001000 */
[C---:B0-----:R-:W-:Y:S01]  /*41e0*/  FMUL.FTZ R4, R25.reuse, R0 ;  /* 0x0000000019047220 */ /* 0x041fe20000410000 */
[----:B------:R-:W-:Y:S01]  /*41f0*/  FMUL.FTZ R5, R25, R6 ;  /* 0x0000000619057220 */ /* 0x000fe20000410000 */
[----:B------:R-:W-:Y:S06]  /*4200*/  BRA `(.L_x_6292) ;  /* 0x00000000003c7947 */ /* 0x000fec0003800000 */
.L_x_6294:
[----:B------:R-:W0:Y:S01]  /*4210*/  MUFU.RCP R4, R0 ;  /* 0x0000000000047308 */ /* 0x000e220000001000 */
[----:B------:R-:W-:-:S07]  /*4220*/  ULDC.64 UR4, c[0x0][0x220] ;  /* 0x0000880000047ab9 */ /* 0x000fce0000000a00 */
[----:B------:R-:W1:Y:S01]  /*4230*/  MUFU.RCP R5, R3 ;  /* 0x0000000300057308 */ /* 0x000e620000001000 */
[----:B0-----:R-:W-:Y:S01]  /*4240*/  FMUL.FTZ R4, R4, UR4 ;  /* 0x0000000404047c20 */ /* 0x001fe20008410000 */
[----:B-1----:R-:W-:Y:S01]  /*4250*/  FMUL.FTZ R5, R5, UR5 ;  /* 0x0000000505057c20 */ /* 0x002fe20008410000 */
[----:B------:R-:W-:Y:S06]  /*4260*/  BRA `(.L_x_6292) ;  /* 0x0000000000247947 */ /* 0x000fec0003800000 */
.L_x_6293:
[----:B------:R-:W0:Y:S01]  /*4270*/  MUFU.RCP R3, R25 ;  /* 0x0000001900037308 */ /* 0x000e220000001000 */
        /* <DEDUP_REMOVED lines=8> */
.L_x_6292:
[----:B------:R-:W-:Y:S05]  /*4300*/  BSYNC B0 ;  /* 0x0000000000007941 */ /* 0x000fea0003800000 */
.L_x_6291:
[----:B------:R-:W-:Y:S01]  /*4310*/  VIADD R3, R29, 0x80 ;  /* 0x000000801d037836 */ /* 0x000fe20000000000 */
[----:B------:R-:W-:Y:S01]  /*4320*/  BSSY B0, `(.L_x_6295) ;  /* 0x0000024000007945 */ /* 0x000fe20003800000 */
[----:B------:R-:W-:-:S03]  /*4330*/  IMAD.MOV.U32 R16, RZ, RZ, RZ ;  /* 0x000000ffff107224 */ /* 0x000fc600078e00ff */
        /* <DEDUP_REMOVED lines=19> */
.L_x_6298:
[----:B------:R-:W0:Y:S01]  /*4470*/  MUFU.RCP R16, R0 ;  /* 0x0000000000107308 */ /* 0x000e220000001000 */
[----:B------:R-:W-:-:S07]  /*4480*/  ULDC.64 UR4, c[0x0][0x220] ;  /* 0x0000880000047ab9 */ /* 0x000fce0000000a00 */
[----:B------:R-:W1:Y:S01]  /*4490*/  MUFU.RCP R17, R3 ;  /* 0x0000000300117308 */ /* 0x000e620000001000 */
[----:B0-----:R-:W-:Y:S01]  /*44a0*/  FMUL.FTZ R16, R16, UR4 ;  /* 0x0000000410107c20 */ /* 0x001fe20008410000 */
[----:B-1----:R-:W-:Y:S01]  /*44b0*/  FMUL.FTZ R17, R17, UR5 ;  /* 0x0000000511117c20 */ /* 0x002fe20008410000 */
[----:B------:R-:W-:Y:S06]  /*44c0*/  BRA `(.L_x_6296) ;  /* 0x0000000000247947 */ /* 0x000fec0003800000 */
.L_x_6297:
        /* <DEDUP_REMOVED lines=9> */
.L_x_6296:
[----:B------:R-:W-:Y:S05]  /*4560*/  BSYNC B0 ;  /* 0x0000000000007941 */ /* 0x000fea0003800000 */
.L_x_6295:
[----:B------:R-:W-:Y:S01]  /*4570*/  VIADD R3, R29, 0x100 ;  /* 0x000001001d037836 */ /* 0x000fe20000000000 */
[----:B------:R-:W-:Y:S01]  /*4580*/  BSSY B0, `(.L_x_6299) ;  /* 0x0000025000007945 */ /* 0x000fe20003800000 */
[----:B-----5:R-:W-:Y:S01]  /*4590*/  IMAD.MOV.U32 R27, RZ, RZ, RZ ;  /* 0x000000ffff1b7224 */ /* 0x020fe200078e00ff */
[----:B---3--:R-:W-:Y:S02]  /*45a0*/  CS2R R24, SRZ ;  /* 0x0000000000187805 */ /* 0x008fe4000001ff00 */
        /* <DEDUP_REMOVED lines=19> */
.L_x_6302:
[----:B------:R-:W0:Y:S01]  /*46e0*/  MUFU.RCP R24, R0 ;  /* 0x0000000000187308 */ /* 0x000e220000001000 */
[----:B------:R-:W-:-:S07]  /*46f0*/  ULDC.64 UR4, c[0x0][0x220] ;  /* 0x0000880000047ab9 */ /* 0x000fce0000000a00 */
[----:B------:R-:W1:Y:S01]  /*4700*/  MUFU.RCP R25, R3 ;  /* 0x0000000300197308 */ /* 0x000e620000001000 */
[----:B0-----:R-:W-:Y:S01]  /*4710*/  FMUL.FTZ R24, R24, UR4 ;  /* 0x0000000418187c20 */ /* 0x001fe20008410000 */
[----:B-1----:R-:W-:Y:S01]  /*4720*/  FMUL.FTZ R25, R25, UR5 ;  /* 0x0000000519197c20 */ /* 0x002fe20008410000 */
[----:B------:R-:W-:Y:S06]  /*4730*/  BRA `(.L_x_6300) ;  /* 0x0000000000247947 */ /* 0x000fec0003800000 */
.L_x_6301:
        /* <DEDUP_REMOVED lines=9> */
.L_x_6300:
[----:B------:R-:W-:Y:S05]  /*47d0*/  BSYNC B0 ;  /* 0x0000000000007941 */ /* 0x000fea0003800000 */
.L_x_6299:
[----:B------:R-:W-:Y:S01]  /*47e0*/  VIADD R3, R29, 0x180 ;  /* 0x000001801d037836 */ /* 0x000fe20000000000 */
[----:B------:R-:W-:Y:S01]  /*47f0*/  BSSY B0, `(.L_x_6303) ;  /* 0x0000024000007945 */ /* 0x000fe20003800000 */
[----:B------:R-:W-:-:S03]  /*4800*/  IMAD.MOV.U32 R26, RZ, RZ, RZ ;  /* 0x000000ffff1a7224 */ /* 0x000fc600078e00ff */
        /* <DEDUP_REMOVED lines=19> */
.L_x_6306:
[----:B------:R-:W0:Y:S01]  /*4940*/  MUFU.RCP R26, R0 ;  /* 0x00000000001a7308 */ /* 0x000e220000001000 */
[----:B------:R-:W-:-:S07]  /*4950*/  ULDC.64 UR4, c[0x0][0x220] ;  /* 0x0000880000047ab9 */ /* 0x000fce0000000a00 */
[----:B------:R-:W1:Y:S01]  /*4960*/  MUFU.RCP R27, R3 ;  /* 0x00000003001b7308 */ /* 0x000e620000001000 */
[----:B0-----:R-:W-:Y:S01]  /*4970*/  FMUL.FTZ R26, R26, UR4 ;  /* 0x000000041a1a7c20 */ /* 0x001fe20008410000 */
[----:B-1----:R-:W-:Y:S01]  /*4980*/  FMUL.FTZ R27, R27, UR5 ;  /* 0x000000051b1b7c20 */ /* 0x002fe20008410000 */
[----:B------:R-:W-:Y:S06]  /*4990*/  BRA `(.L_x_6304) ;  /* 0x0000000000247947 */ /* 0x000fec0003800000 */
.L_x_6305:
        /* <DEDUP_REMOVED lines=9> */
.L_x_6304:
[----:B------:R-:W-:Y:S05]  /*4a30*/  BSYNC B0 ;  /* 0x0000000000007941 */ /* 0x000fea0003800000 */
.L_x_6303:
        /* <DEDUP_REMOVED lines=25> */
.L_x_6312:
[----:B------:R-:W0:Y:S01]  /*4bd0*/  F2I.S64.TRUNC R4, R4 ;  /* 0x0000000400047311 */ /* 0x000e22000020d900 */
[----:B------:R-:W-:Y:S02]  /*4be0*/  VIADD R29, R29, 0x80 ;  /* 0x000000801d1d7836 */ /* 0x000fe40000000000 */
[----:B0-----:R-:W-:-:S05]  /*4bf0*/  IMAD.MOV.U32 R3, RZ, RZ, R4 ;  /* 0x000000ffff037224 */ /* 0x001fca00078e0004 */
[----:B------:R4:W-:Y:S01]  /*4c00*/  STG.E.U8 desc[UR36][R8.64], R3 ;  /* 0x0000000308007986 */ /* 0x0009e2000c101124 */
[----:B------:R-:W-:Y:S05]  /*4c10*/  BRA `(.L_x_6308) ;  /* 0x0000000c00947947 */ /* 0x000fea0003800000 */
.L_x_6311:
        /* <DEDUP_REMOVED lines=10> */
.L_x_6315:
[----:B------:R-:W0:Y:S01]  /*4cc0*/  F2I.FTZ.TRUNC.NTZ R3, R4 ;  /* 0x0000000400037305 */ /* 0x000e22000021f100 */
[----:B------:R-:W-:Y:S01]  /*4cd0*/  VIADD R29, R29, 0x80 ;  /* 0x000000801d1d7836 */ /* 0x000fe20000000000 */
[----:B0-----:R3:W-:Y:S01]  /*4ce0*/  STG.E desc[UR36][R8.64], R3 ;  /* 0x0000000308007986 */ /* 0x0017e2000c101924 */
[----:B------:R-:W-:Y:S05]  /*4cf0*/  BRA `(.L_x_6308) ;  /* 0x0000000c005c7947 */ /* 0x000fea0003800000 */
.L_x_6314:
[----:B------:R-:W0:Y:S01]  /*4d00*/  F2I.FTZ.TRUNC.NTZ R3, R4 ;  /* 0x0000000400037305 */ /* 0x000e22000021f100 */
[----:B------:R-:W-:Y:S01]  /*4d10*/  VIADD R29, R29, 0x80 ;  /* 0x000000801d1d7836 */ /* 0x000fe20000000000 */
[----:B0-----:R1:W-:Y:S01]  /*4d20*/  STG.E.U16 desc[UR36][R8.64], R3 ;  /* 0x0000000308007986 */ /* 0x0013e2000c101524 */
[----:B------:R-:W-:Y:S05]  /*4d30*/  BRA `(.L_x_6308) ;  /* 0x0000000c004c7947 */ /* 0x000fea0003800000 */
.L_x_6310:
        /* <DEDUP_REMOVED lines=9> */
.L_x_6317:
[----:B------:R-:W-:Y:S01]  /*4dd0*/  F2FP.F16.F32.PACK_AB R4, RZ, R4 ;  /* 0x00000004ff04723e */ /* 0x000fe200000000ff */
[----:B------:R-:W-:-:S04]  /*4de0*/  VIADD R29, R29, 0x80 ;  /* 0x000000801d1d7836 */ /* 0x000fc80000000000 */
[----:B------:R0:W-:Y:S01]  /*4df0*/  STG.E.U16 desc[UR36][R8.64], R4 ;  /* 0x0000000408007986 */ /* 0x0001e2000c101524 */
[----:B------:R-:W-:Y:S05]  /*4e00*/  BRA `(.L_x_6308) ;  /* 0x0000000c00187947 */ /* 0x000fea0003800000 */
.L_x_6316:
        /* <DEDUP_REMOVED lines=9> */
.L_x_6319:
[----:B------:R-:W-:Y:S01]  /*4ea0*/  F2FP.F16.F32.PACK_AB R5, R5, R4 ;  /* 0x000000040505723e */ /* 0x000fe200000000ff */
[----:B------:R-:W-:-:S04]  /*4eb0*/  VIADD R29, R29, 0x80 ;  /* 0x000000801d1d7836 */ /* 0x000fc80000000000 */
[----:B------:R0:W-:Y:S01]  /*4ec0*/  STG.E desc[UR36][R8.64], R5 ;  /* 0x0000000508007986 */ /* 0x0001e2000c101924 */
[----:B------:R-:W-:Y:S05]  /*4ed0*/  BRA `(.L_x_6308) ;  /* 0x0000000800e47947 */ /* 0x000fea0003800000 */
.L_x_6318:
[----:B------:R-:W-:Y:S01]  /*4ee0*/  FMUL.FTZ R4, R4, 1 ;  /* 0x3f80000004047820 */ /* 0x000fe20000410000 */
[----:B------:R-:W-:-:S05]  /*4ef0*/  VIADD R29, R29, 0x80 ;  /* 0x000000801d1d7836 */ /* 0x000fca0000000000 */
[----:B------:R-:W0:Y:S02]  /*4f00*/  F2F.F64.F32 R4, R4 ;  /* 0x0000000400047310 */ /* 0x000e240000201800 */
[----:B0-----:R0:W-:Y:S01]  /*4f10*/  STG.E.64 desc[UR36][R8.64], R4 ;  /* 0x0000000408007986 */ /* 0x0011e2000c101b24 */
[----:B------:R-:W-:Y:S05]  /*4f20*/  BRA `(.L_x_6308) ;  /* 0x0000000800d07947 */ /* 0x000fea0003800000 */
.L_x_6309:
        /* <DEDUP_REMOVED lines=15> */
.L_x_6322:
[----:B------:R-:W-:Y:S01]  /*5020*/  FMUL.FTZ R6, R5, 1 ;  /* 0x3f80000005067820 */ /* 0x000fe20000410000 */
[----:B------:R-:W-:Y:S01]  /*5030*/  FMUL.FTZ R4, R4, 1 ;  /* 0x3f80000004047820 */ /* 0x000fe20000410000 */
[----:B------:R-:W-:-:S04]  /*5040*/  VIADD R29, R29, 0x80 ;  /* 0x000000801d1d7836 */ /* 0x000fc80000000000 */
[----:B------:R-:W-:Y:S08]  /*5050*/  F2F.F64.F32 R6, R6 ;  /* 0x0000000600067310 */ /* 0x000ff00000201800 */
[----:B------:R-:W0:Y:S02]  /*5060*/  F2F.F64.F32 R4, R4 ;  /* 0x0000000400047310 */ /* 0x000e240000201800 */
[----:B0-----:R0:W-:Y:S01]  /*5070*/  STG.E.128 desc[UR36][R8.64], R4 ;  /* 0x0000000408007986 */ /* 0x0011e2000c101d24 */
[----:B------:R-:W-:Y:S05]  /*5080*/  BRA `(.L_x_6308) ;  /* 0x0000000800787947 */ /* 0x000fea0003800000 */
.L_x_6321:
        /* <DEDUP_REMOVED lines=20> */
.L_x_6326:
[----:B------:R-:W-:Y:S05]  /*51d0*/  BSYNC B0 ;  /* 0x0000000000007941 */ /* 0x000fea0003800000 */
.L_x_6325:
[----:B------:R-:W-:Y:S01]  /*51e0*/  LOP3.LUT R5, R0, R5, RZ, 0xfc, !PT ;  /* 0x0000000500057212 */ /* 0x000fe200078efcff */
[----:B------:R-:W-:-:S04]  /*51f0*/  VIADD R29, R29, 0x80 ;  /* 0x000000801d1d7836 */ /* 0x000fc80000000000 */
[----:B------:R0:W-:Y:S01]  /*5200*/  STG.E.U8 desc[UR36][R8.64], R5 ;  /* 0x0000000508007986 */ /* 0x0001e2000c101124 */
[----:B------:R-:W-:Y:S05]  /*5210*/  BRA `(.L_x_6308) ;  /* 0x0000000800147947 */ /* 0x000fea0003800000 */
.L_x_6324:
        /* <DEDUP_REMOVED lines=12> */
.L_x_6328:
[----:B------:R-:W-:Y:S01]  /*52e0*/  IMAD.MOV.U32 R0, RZ, RZ, 0x7f ;  /* 0x0000007fff007424 */ /* 0x000fe200078e00ff */
[----:B------:R-:W-:-:S04]  /*52f0*/  ISETP.GT.U32.AND P0, PT, R5, 0x7f800000, PT ;  /* 0x7f8000000500780c */ /* 0x000fc80003f04070 */
[----:B------:R-:W-:-:S09]  /*5300*/  SEL R0, R0, 0x7c, P0 ;  /* 0x0000007c00007807 */ /* 0x000fd20000000000 */
.L_x_6329:
[----:B------:R-:W-:Y:S05]  /*5310*/  BSYNC B0 ;  /* 0x0000000000007941 */ /* 0x000fea0003800000 */
.L_x_6327:
[----:B------:R-:W-:Y:S01]  /*5320*/  LOP3.LUT R4, R4, 0x80000000, RZ, 0xc0, !PT ;  /* 0x8000000004047812 */ /* 0x000fe200078ec0ff */
[----:B------:R-:W-:-:S03]  /*5330*/  VIADD R29, R29, 0x80 ;  /* 0x000000801d1d7836 */ /* 0x000fc60000000000 */
[----:B------:R-:W-:-:S04]  /*5340*/  SHF.R.U32.HI R3, RZ, 0x18, R4 ;  /* 0x00000018ff037819 */ /* 0x000fc80000011604 */
[----:B------:R-:W-:-:S05]  /*5350*/  LOP3.LUT R3, R0, R3, RZ, 0xfc, !PT ;  /* 0x0000000300037212 */ /* 0x000fca00078efcff */
[----:B------:R0:W-:Y:S01]  /*5360*/  STG.E.U8 desc[UR36][R8.64], R3 ;  /* 0x0000000308007986 */ /* 0x0001e2000c101124 */
[----:B------:R-:W-:Y:S05]  /*5370*/  BRA `(.L_x_6308) ;  /* 0x0000000400bc7947 */ /* 0x000fea0003800000 */
.L_x_6323:
[----:B------:R-:W-:Y:S01]  /*5380*/  F2FP.BF16.F32.PACK_AB R4, RZ, R4 ;  /* 0x00000004ff04723e */ /* 0x000fe200000010ff */
[----:B------:R-:W-:-:S04]  /*5390*/  VIADD R29, R29, 0x80 ;  /* 0x000000801d1d7836 */ /* 0x000fc80000000000 */
[----:B------:R0:W-:Y:S01]  /*53a0*/  STG.E.U16 desc[UR36][R8.64], R4 ;  /* 0x0000000408007986 */ /* 0x0001e2000c101524 */
[----:B------:R-:W-:Y:S05]  /*53b0*/  BRA `(.L_x_6308) ;  /* 0x0000000400ac7947 */ /* 0x000fea0003800000 */
.L_x_6320:
        /* <DEDUP_REMOVED lines=12> */
.L_x_6332:
        /* <DEDUP_REMOVED lines=16> */
.L_x_6335:
[----:B------:R-:W-:-:S04]  /*5580*/  LOP3.LUT R4, R4, 0x80000000, RZ, 0xc0, !PT ;  /* 0x8000000004047812 */ /* 0x000fc800078ec0ff */
[----:B------:R-:W-:-:S04]  /*5590*/  SHF.R.U32.HI R4, RZ, 0x18, R4 ;  /* 0x00000018ff047819 */ /* 0x000fc80000011604 */
[----:B------:R-:W-:-:S04]  /*55a0*/  LOP3.LUT R3, R3, R4, RZ, 0xfc, !PT ;  /* 0x0000000403037212 */ /* 0x000fc800078efcff */
[----:B------:R-:W-:-:S07]  /*55b0*/  PRMT R0, R3, 0x7610, R0 ;  /* 0x0000761003007816 */ /* 0x000fce0000000000 */
.L_x_6334:
[----:B------:R-:W-:Y:S05]  /*55c0*/  BSYNC B0 ;  /* 0x0000000000007941 */ /* 0x000fea0003800000 */
.L_x_6333:
[----:B------:R0:W-:Y:S01]  /*55d0*/  STG.E.U8 desc[UR36][R8.64], R0 ;  /* 0x0000000008007986 */ /* 0x0001e2000c101124 */
[----:B------:R-:W-:Y:S01]  /*55e0*/  VIADD R29, R29, 0x80 ;  /* 0x000000801d1d7836 */ /* 0x000fe20000000000 */
[----:B------:R-:W-:Y:S06]  /*55f0*/  BRA `(.L_x_6308) ;  /* 0x00000004001c7947 */ /* 0x000fec0003800000 */
.L_x_6331:
        /* <DEDUP_REMOVED lines=16> */
.L_x_6338:
[----:B------:R-:W-:-:S04]  /*5700*/  LOP3.LUT R4, R4, 0x80000000, RZ, 0xc0, !PT ;  /* 0x8000000004047812 */ /* 0x000fc800078ec0ff */
[----:B------:R-:W-:-:S04]  /*5710*/  SHF.R.U32.HI R4, RZ, 0x18, R4 ;  /* 0x00000018ff047819 */ /* 0x000fc80000011604 */
[----:B------:R-:W-:-:S04]  /*5720*/  LOP3.LUT R3, R3, R4, RZ, 0xfc, !PT ;  /* 0x0000000403037212 */ /* 0x000fc800078efcff */
[----:B------:R-:W-:-:S07]  /*5730*/  PRMT R0, R3, 0x7610, R0 ;  /* 0x0000761003007816 */ /* 0x000fce0000000000 */
.L_x_6337:
[----:B------:R-:W-:Y:S05]  /*5740*/  BSYNC B0 ;  /* 0x0000000000007941 */ /* 0x000fea0003800000 */
.L_x_6336:
[----:B------:R0:W-:Y:S01]  /*5750*/  STG.E.U8 desc[UR36][R8.64], R0 ;  /* 0x0000000008007986 */ /* 0x0001e2000c101124 */
[----:B------:R-:W-:Y:S01]  /*5760*/  VIADD R29, R29, 0x80 ;  /* 0x000000801d1d7836 */ /* 0x000fe20000000000 */
[----:B------:R-:W-:Y:S06]  /*5770*/  BRA `(.L_x_6308) ;  /* 0x0000000000bc7947 */ /* 0x000fec0003800000 */
.L_x_6330:
        /* <DEDUP_REMOVED lines=22> */
.L_x_6313:
        /* <DEDUP_REMOVED lines=16> */
.L_x_6341:
[----:B------:R-:W-:Y:S01]  /*59e0*/  VIADD R29, R29, 0x80 ;  /* 0x000000801d1d7836 */ /* 0x000fe20000000000 */
[----:B------:R-:W-:Y:S06]  /*59f0*/  BRA `(.L_x_6308) ;  /* 0x00000000001c7947 */ /* 0x000fec0003800000 */
.L_x_6340:
[----:B------:R-:W0:Y:S01]  /*5a00*/  F2I.U64.TRUNC R4, R4 ;  /* 0x0000000400047311 */ /* 0x000e22000020d800 */
[----:B------:R-:W-:Y:S01]  /*5a10*/  VIADD R29, R29, 0x80 ;  /* 0x000000801d1d7836 */ /* 0x000fe20000000000 */
[----:B0-----:R0:W-:Y:S01]  /*5a20*/  STG.E.64 desc[UR36][R8.64], R4 ;  /* 0x0000000408007986 */ /* 0x0011e2000c101b24 */
[----:B------:R-:W-:Y:S05]  /*5a30*/  BRA `(.L_x_6308) ;  /* 0x00000000000c7947 */ /* 0x000fea0003800000 */
.L_x_6339:
[----:B------:R-:W0:Y:S01]  /*5a40*/  F2I.FTZ.U32.TRUNC.NTZ R3, R4 ;  /* 0x0000000400037305 */ /* 0x000e22000021f000 */
[----:B------:R-:W-:Y:S01]  /*5a50*/  VIADD R29, R29, 0x80 ;  /* 0x000000801d1d7836 */ /* 0x000fe20000000000 */
[----:B0-----:R0:W-:Y:S06]  /*5a60*/  STG.E desc[UR36][R8.64], R3 ;  /* 0x0000000308007986 */ /* 0x0011ec000c101924 */
.L_x_6308:
[----:B------:R-:W-:Y:S05]  /*5a70*/  BSYNC B6 ;  /* 0x0000000000067941 */ /* 0x000fea0003800000 */
.L_x_6307:
        /* <DEDUP_REMOVED lines=24> */
.L_x_6347:
[----:B------:R-:W0:Y:S02]  /*5c00*/  F2I.S64.TRUNC R16, R16 ;  /* 0x0000001000107311 */ /* 0x000e24000020d900 */
[----:B0-----:R-:W-:-:S05]  /*5c10*/  IMAD.MOV.U32 R3, RZ, RZ, R16 ;  /* 0x000000ffff037224 */ /* 0x001fca00078e0010 */
[----:B------:R3:W-:Y:S01]  /*5c20*/  STG.E.U8 desc[UR36][R8.64], R3 ;  /* 0x0000000308007986 */ /* 0x0007e2000c101124 */
[----:B------:R-:W-:Y:S05]  /*5c30*/  BRA `(.L_x_6349) ;  /* 0x0000000c00447947 */ /* 0x000fea0003800000 */
.L_x_6346:
        /* <DEDUP_REMOVED lines=9> */
.L_x_6351:
[----:B------:R-:W0:Y:S02]  /*5cd0*/  F2I.FTZ.TRUNC.NTZ R3, R16 ;  /* 0x0000001000037305 */ /* 0x000e24000021f100 */
[----:B0-----:R2:W-:Y:S01]  /*5ce0*/  STG.E desc[UR36][R8.64], R3 ;  /* 0x0000000308007986 */ /* 0x0015e2000c101924 */
[----:B------:R-:W-:Y:S05]  /*5cf0*/  BRA `(.L_x_6349) ;  /* 0x0000000c00147947 */ /* 0x000fea0003800000 */
.L_x_6350:
[----:B------:R-:W0:Y:S02]  /*5d00*/  F2I.FTZ.TRUNC.NTZ R3, R16 ;  /* 0x0000001000037305 */ /* 0x000e24000021f100 */
[----:B0-----:R0:W-:Y:S01]  /*5d10*/  STG.E.U16 desc[UR36][R8.64], R3 ;  /* 0x0000000308007986 */ /* 0x0011e2000c101524 */
[----:B------:R-:W-:Y:S05]  /*5d20*/  BRA `(.L_x_6349) ;  /* 0x0000000c00087947 */ /* 0x000fea0003800000 */
.L_x_6345:
        /* <DEDUP_REMOVED lines=8> */
.L_x_6353:
[----:B------:R-:W-:-:S05]  /*5db0*/  F2FP.F16.F32.PACK_AB R16, RZ, R16 ;  /* 0x00000010ff10723e */ /* 0x000fca00000000ff */
[----:B------:R0:W-:Y:S01]  /*5dc0*/  STG.E.U16 desc[UR36][R8.64], R16 ;  /* 0x0000001008007986 */ /* 0x0001e2000c101524 */
[----:B------:R-:W-:Y:S05]  /*5dd0*/  BRA `(.L_x_6349) ;  /* 0x0000000800dc7947 */ /* 0x000fea0003800000 */
.L_x_6352:
        /* <DEDUP_REMOVED lines=8> */
.L_x_6355:
[----:B------:R-:W-:-:S05]  /*5e60*/  F2FP.F16.F32.PACK_AB R17, R17, R16 ;  /* 0x000000101111723e */ /* 0x000fca00000000ff */
[----:B------:R0:W-:Y:S01]  /*5e70*/  STG.E desc[UR36][R8.64], R17 ;  /* 0x0000001108007986 */ /* 0x0001e2000c101924 */
[----:B------:R-:W-:Y:S05]  /*5e80*/  BRA `(.L_x_6349) ;  /* 0x0000000800b07947 */ /* 0x000fea0003800000 */
.L_x_6354:
[----:B------:R-:W-:-:S06]  /*5e90*/  FMUL.FTZ R4, R16, 1 ;  /* 0x3f80000010047820 */ /* 0x000fcc0000410000 */
[----:B------:R-:W0:Y:S02]  /*5ea0*/  F2F.F64.F32 R4, R4 ;  /* 0x0000000400047310 */ /* 0x000e240000201800 */
[----:B0-----:R0:W-:Y:S01]  /*5eb0*/  STG.E.64 desc[UR36][R8.64], R4 ;  /* 0x0000000408007986 */ /* 0x0011e2000c101b24 */
[----:B------:R-:W-:Y:S05]  /*5ec0*/  BRA `(.L_x_6349) ;  /* 0x0000000800a07947 */ /* 0x000fea0003800000 */
.L_x_6344:
        /* <DEDUP_REMOVED lines=14> */
.L_x_6358:
[----:B------:R-:W-:Y:S01]  /*5fb0*/  FMUL.FTZ R6, R17, 1 ;  /* 0x3f80000011067820 */ /* 0x000fe20000410000 */
[----:B------:R-:W-:-:S05]  /*5fc0*/  FMUL.FTZ R4, R16, 1 ;  /* 0x3f80000010047820 */ /* 0x000fca0000410000 */
[----:B------:R-:W-:Y:S08]  /*5fd0*/  F2F.F64.F32 R6, R6 ;  /* 0x0000000600067310 */ /* 0x000ff00000201800 */
[----:B------:R-:W0:Y:S02]  /*5fe0*/  F2F.F64.F32 R4, R4 ;  /* 0x0000000400047310 */ /* 0x000e240000201800 */
[----:B0-----:R0:W-:Y:S01]  /*5ff0*/  STG.E.128 desc[UR36][R8.64], R4 ;  /* 0x0000000408007986 */ /* 0x0011e2000c101d24 */
[----:B------:R-:W-:Y:S05]  /*6000*/  BRA `(.L_x_6349) ;  /* 0x0000000800507947 */ /* 0x000fea0003800000 */
.L_x_6357:
        /* <DEDUP_REMOVED lines=20> */
.L_x_6362:
[----:B------:R-:W-:Y:S05]  /*6150*/  BSYNC B0 ;  /* 0x0000000000007941 */ /* 0x000fea0003800000 */
.L_x_6361:
[----:B------:R-:W-:-:S05]  /*6160*/  LOP3.LUT R5, R0, R5, RZ, 0xfc, !PT ;  /* 0x0000000500057212 */ /* 0x000fca00078efcff */
[----:B------:R0:W-:Y:S01]  /*6170*/  STG.E.U8 desc[UR36][R8.64], R5 ;  /* 0x0000000508007986 */ /* 0x0001e2000c101124 */
[----:B------:R-:W-:Y:S05]  /*6180*/  BRA `(.L_x_6349) ;  /* 0x0000000400f07947 */ /* 0x000fea0003800000 */
.L_x_6360:
        /* <DEDUP_REMOVED lines=12> */
.L_x_6364:
[----:B------:R-:W-:Y:S01]  /*6250*/  IMAD.MOV.U32 R0, RZ, RZ, 0x7f ;  /* 0x0000007fff007424 */ /* 0x000fe200078e00ff */
[----:B------:R-:W-:-:S04]  /*6260*/  ISETP.GT.U32.AND P0, PT, R4, 0x7f800000, PT ;  /* 0x7f8000000400780c */ /* 0x000fc80003f04070 */
[----:B------:R-:W-:-:S09]  /*6270*/  SEL R0, R0, 0x7c, P0 ;  /* 0x0000007c00007807 */ /* 0x000fd20000000000 */
.L_x_6365:
[----:B------:R-:W-:Y:S05]  /*6280*/  BSYNC B0 ;  /* 0x0000000000007941 */ /* 0x000fea0003800000 */
.L_x_6363:
[----:B------:R-:W-:-:S04]  /*6290*/  LOP3.LUT R16, R16, 0x80000000, RZ, 0xc0, !PT ;  /* 0x8000000010107812 */ /* 0x000fc800078ec0ff */
[----:B------:R-:W-:-:S04]  /*62a0*/  SHF.R.U32.HI R3, RZ, 0x18, R16 ;  /* 0x00000018ff037819 */ /* 0x000fc80000011610 */
[----:B------:R-:W-:-:S05]  /*62b0*/  LOP3.LUT R3, R0, R3, RZ, 0xfc, !PT ;  /* 0x0000000300037212 */ /* 0x000fca00078efcff */
[----:B------:R0:W-:Y:S01]  /*62c0*/  STG.E.U8 desc[UR36][R8.64], R3 ;  /* 0x0000000308007986 */ /* 0x0001e2000c101124 */
[----:B------:R-:W-:Y:S05]  /*62d0*/  BRA `(.L_x_6349) ;  /* 0x00000004009c7947 */ /* 0x000fea0003800000 */
.L_x_6359:
[----:B------:R-:W-:-:S05]  /*62e0*/  F2FP.BF16.F32.PACK_AB R16, RZ, R16 ;  /* 0x00000010ff10723e */ /* 0x000fca00000010ff */
[----:B------:R0:W-:Y:S01]  /*62f0*/  STG.E.U16 desc[UR36][R8.64], R16 ;  /* 0x0000001008007986 */ /* 0x0001e2000c101524 */
[----:B------:R-:W-:Y:S05]  /*6300*/  BRA `(.L_x_6349) ;  /* 0x0000000400907947 */ /* 0x000fea0003800000 */
.L_x_6356:
        /* <DEDUP_REMOVED lines=11> */
.L_x_6368:
        /* <DEDUP_REMOVED lines=16> */
.L_x_6371:
[----:B------:R-:W-:-:S04]  /*64c0*/  LOP3.LUT R16, R16, 0x80000000, RZ, 0xc0, !PT ;  /* 0x8000000010107812 */ /* 0x000fc800078ec0ff */
[----:B------:R-:W-:-:S04]  /*64d0*/  SHF.R.U32.HI R3, RZ, 0x18, R16 ;  /* 0x00000018ff037819 */ /* 0x000fc80000011610 */
[----:B------:R-:W-:-:S04]  /*64e0*/  LOP3.LUT R0, R0, R3, RZ, 0xfc, !PT ;  /* 0x0000000300007212 */ /* 0x000fc800078efcff */
[----:B------:R-:W-:-:S07]  /*64f0*/  PRMT R4, R0, 0x7610, R4 ;  /* 0x0000761000047816 */ /* 0x000fce0000000004 */
.L_x_6370:
[----:B------:R-:W-:Y:S05]  /*6500*/  BSYNC B0 ;  /* 0x0000000000007941 */ /* 0x000fea0003800000 */
.L_x_6369:
[----:B------:R0:W-:Y:S01]  /*6510*/  STG.E.U8 desc[UR36][R8.64], R4 ;  /* 0x0000000408007986 */ /* 0x0001e2000c101124 */
[----:B------:R-:W-:Y:S05]  /*6520*/  BRA `(.L_x_6349) ;  /* 0x0000000400087947 */ /* 0x000fea0003800000 */
.L_x_6367:
        /* <DEDUP_REMOVED lines=16> */
.L_x_6374:
[----:B------:R-:W-:-:S04]  /*6630*/  LOP3.LUT R16, R16, 0x80000000, RZ, 0xc0, !PT ;  /* 0x8000000010107812 */ /* 0x000fc800078ec0ff */
[----:B------:R-:W-:-:S04]  /*6640*/  SHF.R.U32.HI R3, RZ, 0x18, R16 ;  /* 0x00000018ff037819 */ /* 0x000fc80000011610 */
[----:B------:R-:W-:-:S04]  /*6650*/  LOP3.LUT R0, R0, R3, RZ, 0xfc, !PT ;  /* 0x0000000300007212 */ /* 0x000fc800078efcff */
[----:B------:R-:W-:-:S07]  /*6660*/  PRMT R4, R0, 0x7610, R4 ;  /* 0x0000761000047816 */ /* 0x000fce0000000004 */
.L_x_6373:
[----:B------:R-:W-:Y:S05]  /*6670*/  BSYNC B0 ;  /* 0x0000000000007941 */ /* 0x000fea0003800000 */
.L_x_6372:
[----:B------:R0:W-:Y:S01]  /*6680*/  STG.E.U8 desc[UR36][R8.64], R4 ;  /* 0x0000000408007986 */ /* 0x0001e2000c101124 */
[----:B------:R-:W-:Y:S05]  /*6690*/  BRA `(.L_x_6349) ;  /* 0x0000000000ac7947 */ /* 0x000fea0003800000 */
.L_x_6366:
        /* <DEDUP_REMOVED lines=21> */
.L_x_6348:
        /* <DEDUP_REMOVED lines=16> */
.L_x_6377:
[----:B------:R-:W-:Y:S05]  /*68f0*/  BRA `(.L_x_6349) ;  /* 0x0000000000147947 */ /* 0x000fea0003800000 */
.L_x_6376:
[----:B------:R-:W0:Y:S02]  /*6900*/  F2I.U64.TRUNC R16, R16 ;  /* 0x0000001000107311 */ /* 0x000e24000020d800 */
[----:B0-----:R0:W-:Y:S01]  /*6910*/  STG.E.64 desc[UR36][R8.64], R16 ;  /* 0x0000001008007986 */ /* 0x0011e2000c101b24 */
[----:B------:R-:W-:Y:S05]  /*6920*/  BRA `(.L_x_6349) ;  /* 0x0000000000087947 */ /* 0x000fea0003800000 */
.L_x_6375:
[----:B------:R-:W0:Y:S02]  /*6930*/  F2I.FTZ.U32.TRUNC.NTZ R3, R16 ;  /* 0x0000001000037305 */ /* 0x000e24000021f000 */
[----:B0-----:R0:W-:Y:S02]  /*6940*/  STG.E desc[UR36][R8.64], R3 ;  /* 0x0000000308007986 */ /* 0x0011e4000c101924 */
.L_x_6349:
        /* <DEDUP_REMOVED lines=24> */
.L_x_6381:
[----:B------:R-:W0:Y:S02]  /*6ad0*/  F2I.S64.TRUNC R24, R24 ;  /* 0x0000001800187311 */ /* 0x000e24000020d900 */
[----:B0-----:R-:W-:-:S05]  /*6ae0*/  IMAD.MOV.U32 R3, RZ, RZ, R24 ;  /* 0x000000ffff037224 */ /* 0x001fca00078e0018 */
[----:B------:R0:W-:Y:S01]  /*6af0*/  STG.E.U8 desc[UR36][R8.64], R3 ;  /* 0x0000000308007986 */ /* 0x0001e2000c101124 */
[----:B------:R-:W-:Y:S05]  /*6b00*/  BRA `(.L_x_6383) ;  /* 0x0000000c00447947 */ /* 0x000fea0003800000 */
.L_x_6380:
        /* <DEDUP_REMOVED lines=9> */
.L_x_6385:
[----:B------:R-:W0:Y:S02]  /*6ba0*/  F2I.FTZ.TRUNC.NTZ R3, R24 ;  /* 0x0000001800037305 */ /* 0x000e24000021f100 */
[----:B0-----:R0:W-:Y:S01]  /*6bb0*/  STG.E desc[UR36][R8.64], R3 ;  /* 0x0000000308007986 */ /* 0x0011e2000c101924 */
[----:B------:R-:W-:Y:S05]  /*6bc0*/  BRA `(.L_x_6383) ;  /* 0x0000000c00147947 */ /* 0x000fea0003800000 */
.L_x_6384:
[----:B------:R-:W0:Y:S02]  /*6bd0*/  F2I.FTZ.TRUNC.NTZ R3, R24 ;  /* 0x0000001800037305 */ /* 0x000e24000021f100 */
[----:B0-----:R0:W-:Y:S01]  /*6be0*/  STG.E.U16 desc[UR36][R8.64], R3 ;  /* 0x0000000308007986 */ /* 0x0011e2000c101524 */
[----:B------:R-:W-:Y:S05]  /*6bf0*/  BRA `(.L_x_6383) ;  /* 0x0000000c00087947 */ /* 0x000fea0003800000 */
.L_x_6379:
        /* <DEDUP_REMOVED lines=8> */
.L_x_6387:
[----:B------:R-:W-:-:S05]  /*6c80*/  F2FP.F16.F32.PACK_AB R24, RZ, R24 ;  /* 0x00000018ff18723e */ /* 0x000fca00000000ff */
[----:B------:R0:W-:Y:S01]  /*6c90*/  STG.E.U16 desc[UR36][R8.64], R24 ;  /* 0x0000001808007986 */ /* 0x0001e2000c101524 */
[----:B------:R-:W-:Y:S05]  /*6ca0*/  BRA `(.L_x_6383) ;  /* 0x0000000800dc7947 */ /* 0x000fea0003800000 */
.L_x_6386:
        /* <DEDUP_REMOVED lines=8> */
.L_x_6389:
[----:B------:R-:W-:-:S05]  /*6d30*/  F2FP.F16.F32.PACK_AB R25, R25, R24 ;  /* 0x000000181919723e */ /* 0x000fca00000000ff */
[----:B------:R0:W-:Y:S01]  /*6d40*/  STG.E desc[UR36][R8.64], R25 ;  /* 0x0000001908007986 */ /* 0x0001e2000c101924 */
[----:B------:R-:W-:Y:S05]  /*6d50*/  BRA `(.L_x_6383) ;  /* 0x0000000800b07947 */ /* 0x000fea0003800000 */
.L_x_6388:
[----:B------:R-:W-:-:S06]  /*6d60*/  FMUL.FTZ R4, R24, 1 ;  /* 0x3f80000018047820 */ /* 0x000fcc0000410000 */
[----:B------:R-:W0:Y:S02]  /*6d70*/  F2F.F64.F32 R4, R4 ;  /* 0x0000000400047310 */ /* 0x000e240000201800 */
[----:B0-----:R0:W-:Y:S01]  /*6d80*/  STG.E.64 desc[UR36][R8.64], R4 ;  /* 0x0000000408007986 */ /* 0x0011e2000c101b24 */
[----:B------:R-:W-:Y:S05]  /*6d90*/  BRA `(.L_x_6383) ;  /* 0x0000000800a07947 */ /* 0x000fea0003800000 */
.L_x_6378:
        /* <DEDUP_REMOVED lines=14> */
.L_x_6392:
[----:B------:R-:W-:Y:S01]  /*6e80*/  FMUL.FTZ R6, R25, 1 ;  /* 0x3f80000019067820 */ /* 0x000fe20000410000 */
[----:B------:R-:W-:-:S05]  /*6e90*/  FMUL.FTZ R4, R24, 1 ;  /* 0x3f80000018047820 */ /* 0x000fca0000410000 */
[----:B------:R-:W-:Y:S08]  /*6ea0*/  F2F.F64.F32 R6, R6 ;  /* 0x0000000600067310 */ /* 0x000ff00000201800 */
[----:B------:R-:W0:Y:S02]  /*6eb0*/  F2F.F64.F32 R4, R4 ;  /* 0x0000000400047310 */ /* 0x000e240000201800 */
[----:B0-----:R0:W-:Y:S01]  /*6ec0*/  STG.E.128 desc[UR36][R8.64], R4 ;  /* 0x0000000408007986 */ /* 0x0011e2000c101d24 */
[----:B------:R-:W-:Y:S05]  /*6ed0*/  BRA `(.L_x_6383) ;  /* 0x0000000800507947 */ /* 0x000fea0003800000 */
.L_x_6391:
        /* <DEDUP_REMOVED lines=20> */
.L_x_6396:
[----:B------:R-:W-:Y:S05]  /*7020*/  BSYNC B0 ;  /* 0x0000000000007941 */ /* 0x000fea0003800000 */
.L_x_6395:
[----:B------:R-:W-:-:S05]  /*7030*/  LOP3.LUT R5, R0, R5, RZ, 0xfc, !PT ;  /* 0x0000000500057212 */ /* 0x000fca00078efcff */
[----:B------:R0:W-:Y:S01]  /*7040*/  STG.E.U8 desc[UR36][R8.64], R5 ;  /* 0x0000000508007986 */ /* 0x0001e2000c101124 */
[----:B------:R-:W-:Y:S05]  /*7050*/  BRA `(.L_x_6383) ;  /* 0x0000000400f07947 */ /* 0x000fea0003800000 */
.L_x_6394:
        /* <DEDUP_REMOVED lines=12> */
.L_x_6398:
[----:B------:R-:W-:Y:S01]  /*7120*/  IMAD.MOV.U32 R0, RZ, RZ, 0x7f ;  /* 0x0000007fff007424 */ /* 0x000fe200078e00ff */
[----:B------:R-:W-:-:S04]  /*7130*/  ISETP.GT.U32.AND P0, PT, R4, 0x7f800000, PT ;  /* 0x7f8000000400780c */ /* 0x000fc80003f04070 */
[----:B------:R-:W-:-:S09]  /*7140*/  SEL R0, R0, 0x7c, P0 ;  /* 0x0000007c00007807 */ /* 0x000fd20000000000 */
.L_x_6399:
[----:B------:R-:W-:Y:S05]  /*7150*/  BSYNC B0 ;  /* 0x0000000000007941 */ /* 0x000fea0003800000 */
.L_x_6397:
[----:B------:R-:W-:-:S04]  /*7160*/  LOP3.LUT R24, R24, 0x80000000, RZ, 0xc0, !PT ;  /* 0x8000000018187812 */ /* 0x000fc800078ec0ff */
[----:B------:R-:W-:-:S04]  /*7170*/  SHF.R.U32.HI R3, RZ, 0x18, R24 ;  /* 0x00000018ff037819 */ /* 0x000fc80000011618 */
[----:B------:R-:W-:-:S05]  /*7180*/  LOP3.LUT R3, R0, R3, RZ, 0xfc, !PT ;  /* 0x0000000300037212 */ /* 0x000fca00078efcff */
[----:B------:R0:W-:Y:S01]  /*7190*/  STG.E.U8 desc[UR36][R8.64], R3 ;  /* 0x0000000308007986 */ /* 0x0001e2000c101124 */
[----:B------:R-:W-:Y:S05]  /*71a0*/  BRA `(.L_x_6383) ;  /* 0x00000004009c7947 */ /* 0x000fea0003800000 */
.L_x_6393:
[----:B------:R-:W-:-:S05]  /*71b0*/  F2FP.BF16.F32.PACK_AB R24, RZ, R24 ;  /* 0x00000018ff18723e */ /* 0x000fca00000010ff */
[----:B------:R0:W-:Y:S01]  /*71c0*/  STG.E.U16 desc[UR36][R8.64], R24 ;  /* 0x0000001808007986 */ /* 0x0001e2000c101524 */
[----:B------:R-:W-:Y:S05]  /*71d0*/  BRA `(.L_x_6383) ;  /* 0x0000000400907947 */ /* 0x000fea0003800000 */
.L_x_6390:
        /* <DEDUP_REMOVED lines=11> */
.L_x_6402:
        /* <DEDUP_REMOVED lines=16> */
.L_x_6405:
[----:B------:R-:W-:-:S04]  /*7390*/  LOP3.LUT R24, R24, 0x80000000, RZ, 0xc0, !PT ;  /* 0x8000000018187812 */ /* 0x000fc800078ec0ff */
[----:B------:R-:W-:-:S04]  /*73a0*/  SHF.R.U32.HI R3, RZ, 0x18, R24 ;  /* 0x00000018ff037819 */ /* 0x000fc80000011618 */
[----:B------:R-:W-:-:S04]  /*73b0*/  LOP3.LUT R0, R0, R3, RZ, 0xfc, !PT ;  /* 0x0000000300007212 */ /* 0x000fc800078efcff */
[----:B------:R-:W-:-:S07]  /*73c0*/  PRMT R4, R0, 0x7610, R4 ;  /* 0x0000761000047816 */ /* 0x000fce0000000004 */
.L_x_6404:
[----:B------:R-:W-:Y:S05]  /*73d0*/  BSYNC B0 ;  /* 0x0000000000007941 */ /* 0x000fea0003800000 */
.L_x_6403:
[----:B------:R3:W-:Y:S01]  /*73e0*/  STG.E.U8 desc[UR36][R8.64], R4 ;  /* 0x0000000408007986 */ /* 0x0007e2000c101124 */
[----:B------:R-:W-:Y:S05]  /*73f0*/  BRA `(.L_x_6383) ;  /* 0x0000000400087947 */ /* 0x000fea0003800000 */
.L_x_6401:
        /* <DEDUP_REMOVED lines=16> */
.L_x_6408:
[----:B------:R-:W-:-:S04]  /*7500*/  LOP3.LUT R24, R24, 0x80000000, RZ, 0xc0, !PT ;  /* 0x8000000018187812 */ /* 0x000fc800078ec0ff */
[----:B------:R-:W-:-:S04]  /*7510*/  SHF.R.U32.HI R3, RZ, 0x18, R24 ;  /* 0x00000018ff037819 */ /* 0x000fc80000011618 */
[----:B------:R-:W-:-:S04]  /*7520*/  LOP3.LUT R0, R0, R3, RZ, 0xfc, !PT ;  /* 0x0000000300007212 */ /* 0x000fc800078efcff */
[----:B------:R-:W-:-:S07]  /*7530*/  PRMT R4, R0, 0x7610, R4 ;  /* 0x0000761000047816 */ /* 0x000fce0000000004 */
.L_x_6407:
[----:B------:R-:W-:Y:S05]  /*7540*/  BSYNC B0 ;  /* 0x0000000000007941 */ /* 0x000fea0003800000 */
.L_x_6406:
[----:B------:R0:W-:Y:S01]  /*7550*/  STG.E.U8 desc[UR36][R8.64], R4 ;  /* 0x0000000408007986 */ /* 0x0001e2000c101124 */
[----:B------:R-:W-:Y:S05]  /*7560*/  BRA `(.L_x_6383) ;  /* 0x0000000000ac7947 */ /* 0x000fea0003800000 */
.L_x_6400:
        /* <DEDUP_REMOVED lines=21> */
.L_x_6382:
        /* <DEDUP_REMOVED lines=16> */
.L_x_6411:
[----:B------:R-:W-:Y:S05]  /*77c0*/  BRA `(.L_x_6383) ;  /* 0x0000000000147947 */ /* 0x000fea0003800000 */
.L_x_6410:
[----:B------:R-:W0:Y:S02]  /*77d0*/  F2I.U64.TRUNC R24, R24 ;  /* 0x0000001800187311 */ /* 0x000e24000020d800 */
[----:B0-----:R1:W-:Y:S01]  /*77e0*/  STG.E.64 desc[UR36][R8.64], R24 ;  /* 0x0000001808007986 */ /* 0x0013e2000c101b24 */
[----:B------:R-:W-:Y:S05]  /*77f0*/  BRA `(.L_x_6383) ;  /* 0x0000000000087947 */ /* 0x000fea0003800000 */
.L_x_6409:
[----:B------:R-:W0:Y:S02]  /*7800*/  F2I.FTZ.U32.TRUNC.NTZ R3, R24 ;  /* 0x0000001800037305 */ /* 0x000e24000021f000 */
[----:B0-----:R2:W-:Y:S02]  /*7810*/  STG.E desc[UR36][R8.64], R3 ;  /* 0x0000000308007986 */ /* 0x0015e4000c101924 */
.L_x_6383:
[----:B------:R-:W-:-:S07]  /*7820*/  VIADD R29, R29, 0x80 ;  /* 0x000000801d1d7836 */ /* 0x000fce0000000000 */
.L_x_6343:
[----:B------:R-:W-:Y:S05]  /*7830*/  BSYNC B6 ;  /* 0x0000000000067941 */ /* 0x000fea0003800000 */
.L_x_6342:
        /* <DEDUP_REMOVED lines=22> */
.L_x_6415:
[----:B------:R-:W0:Y:S02]  /*79a0*/  F2I.S64.TRUNC R26, R26 ;  /* 0x0000001a001a7311 */ /* 0x000e24000020d900 */
[----:B0-----:R-:W-:-:S05]  /*79b0*/  IMAD.MOV.U32 R5, RZ, RZ, R26 ;  /* 0x000000ffff057224 */ /* 0x001fca00078e001a */
[----:B------:R-:W-:Y:S01]  /*79c0*/  STG.E.U8 desc[UR36][R2.64], R5 ;  /* 0x0000000502007986 */ /* 0x000fe2000c101124 */
[----:B------:R-:W-:Y:S05]  /*79d0*/  EXIT ;  /* 0x000000000000794d */ /* 0x000fea0003800000 */
.L_x_6414:
        /* <DEDUP_REMOVED lines=9> */
.L_x_6418:
[----:B------:R-:W0:Y:S02]  /*7a70*/  F2I.FTZ.TRUNC.NTZ R5, R26 ;  /* 0x0000001a00057305 */ /* 0x000e24000021f100 */
[----:B0-----:R-:W-:Y:S01]  /*7a80*/  STG.E desc[UR36][R2.64], R5 ;  /* 0x0000000502007986 */ /* 0x001fe2000c101924 */
[----:B------:R-:W-:Y:S05]  /*7a90*/  EXIT ;  /* 0x000000000000794d */ /* 0x000fea0003800000 */
.L_x_6417:
[----:B------:R-:W0:Y:S02]  /*7aa0*/  F2I.FTZ.TRUNC.NTZ R5, R26 ;  /* 0x0000001a00057305 */ /* 0x000e24000021f100 */
[----:B0-----:R-:W-:Y:S01]  /*7ab0*/  STG.E.U16 desc[UR36][R2.64], R5 ;  /* 0x0000000502007986 */ /* 0x001fe2000c101524 */
[----:B------:R-:W-:Y:S05]  /*7ac0*/  EXIT ;  /* 0x000000000000794d */ /* 0x000fea0003800000 */
.L_x_6413:
        /* <DEDUP_REMOVED lines=8> */
.L_x_6420:
[----:B------:R-:W-:-:S05]  /*7b50*/  F2FP.F16.F32.PACK_AB R26, RZ, R26 ;  /* 0x0000001aff1a723e */ /* 0x000fca00000000ff */
[----:B------:R-:W-:Y:S01]  /*7b60*/  STG.E.U16 desc[UR36][R2.64], R26 ;  /* 0x0000001a02007986 */ /* 0x000fe2000c101524 */
[----:B------:R-:W-:Y:S05]  /*7b70*/  EXIT ;  /* 0x000000000000794d */ /* 0x000fea0003800000 */
.L_x_6419:
        /* <DEDUP_REMOVED lines=8> */
.L_x_6422:
[----:B------:R-:W-:-:S05]  /*7c00*/  F2FP.F16.F32.PACK_AB R27, R27, R26 ;  /* 0x0000001a1b1b723e */ /* 0x000fca00000000ff */
[----:B------:R-:W-:Y:S01]  /*7c10*/  STG.E desc[UR36][R2.64], R27 ;  /* 0x0000001b02007986 */ /* 0x000fe2000c101924 */
[----:B------:R-:W-:Y:S05]  /*7c20*/  EXIT ;  /* 0x000000000000794d */ /* 0x000fea0003800000 */
.L_x_6421:
[----:B------:R-:W-:-:S06]  /*7c30*/  FMUL.FTZ R4, R26, 1 ;  /* 0x3f8000001a047820 */ /* 0x000fcc0000410000 */
[----:B------:R-:W0:Y:S02]  /*7c40*/  F2F.F64.F32 R4, R4 ;  /* 0x0000000400047310 */ /* 0x000e240000201800 */
[----:B0-----:R-:W-:Y:S01]  /*7c50*/  STG.E.64 desc[UR36][R2.64], R4 ;  /* 0x0000000402007986 */ /* 0x001fe2000c101b24 */
[----:B------:R-:W-:Y:S05]  /*7c60*/  EXIT ;  /* 0x000000000000794d */ /* 0x000fea0003800000 */
.L_x_6412:
        /* <DEDUP_REMOVED lines=14> */
.L_x_6425:
[----:B------:R-:W-:Y:S01]  /*7d50*/  FMUL.FTZ R6, R27, 1 ;  /* 0x3f8000001b067820 */ /* 0x000fe20000410000 */
[----:B------:R-:W-:-:S05]  /*7d60*/  FMUL.FTZ R4, R26, 1 ;  /* 0x3f8000001a047820 */ /* 0x000fca0000410000 */
[----:B------:R-:W-:Y:S08]  /*7d70*/  F2F.F64.F32 R6, R6 ;  /* 0x0000000600067310 */ /* 0x000ff00000201800 */
[----:B------:R-:W0:Y:S02]  /*7d80*/  F2F.F64.F32 R4, R4 ;  /* 0x0000000400047310 */ /* 0x000e240000201800 */
[----:B0-----:R-:W-:Y:S01]  /*7d90*/  STG.E.128 desc[UR36][R2.64], R4 ;  /* 0x0000000402007986 */ /* 0x001fe2000c101d24 */
[----:B------:R-:W-:Y:S05]  /*7da0*/  EXIT ;  /* 0x000000000000794d */ /* 0x000fea0003800000 */
.L_x_6424:
        /* <DEDUP_REMOVED lines=20> */
.L_x_6429:
[----:B------:R-:W-:Y:S05]  /*7ef0*/  BSYNC B0 ;  /* 0x0000000000007941 */ /* 0x000fea0003800000 */
.L_x_6428:
[----:B------:R-:W-:-:S05]  /*7f00*/  LOP3.LUT R7, R0, R7, RZ, 0xfc, !PT ;  /* 0x0000000700077212 */ /* 0x000fca00078efcff */
[----:B------:R-:W-:Y:S01]  /*7f10*/  STG.E.U8 desc[UR36][R2.64], R7 ;  /* 0x0000000702007986 */ /* 0x000fe2000c101124 */
[----:B------:R-:W-:Y:S05]  /*7f20*/  EXIT ;  /* 0x000000000000794d */ /* 0x000fea0003800000 */
.L_x_6427:
        /* <DEDUP_REMOVED lines=12> */
.L_x_6431:
[----:B------:R-:W-:Y:S01]  /*7ff0*/  IMAD.MOV.U32 R0, RZ, RZ, 0x7f ;  /* 0x0000007fff007424 */ /* 0x000fe200078e00ff */
[----:B------:R-:W-:-:S04]  /*8000*/  ISETP.GT.U32.AND P0, PT, R4, 0x7f800000, PT ;  /* 0x7f8000000400780c */ /* 0x000fc80003f04070 */
[----:B------:R-:W-:-:S09]  /*8010*/  SEL R0, R0, 0x7c, P0 ;  /* 0x0000007c00007807 */ /* 0x000fd20000000000 */
.L_x_6432:
[----:B------:R-:W-:Y:S05]  /*8020*/  BSYNC B0 ;  /* 0x0000000000007941 */ /* 0x000fea0003800000 */
.L_x_6430:
[----:B------:R-:W-:-:S04]  /*8030*/  LOP3.LUT R26, R26, 0x80000000, RZ, 0xc0, !PT ;  /* 0x800000001a1a7812 */ /* 0x000fc800078ec0ff */
[----:B------:R-:W-:-:S04]  /*8040*/  SHF.R.U32.HI R5, RZ, 0x18, R26 ;  /* 0x00000018ff057819 */ /* 0x000fc8000001161a */
[----:B------:R-:W-:-:S05]  /*8050*/  LOP3.LUT R5, R0, R5, RZ, 0xfc, !PT ;  /* 0x0000000500057212 */ /* 0x000fca00078efcff */
[----:B------:R-:W-:Y:S01]  /*8060*/  STG.E.U8 desc[UR36][R2.64], R5 ;  /* 0x0000000502007986 */ /* 0x000fe2000c101124 */
[----:B------:R-:W-:Y:S05]  /*8070*/  EXIT ;  /* 0x000000000000794d */ /* 0x000fea0003800000 */
.L_x_6426:
[----:B------:R-:W-:-:S05]  /*8080*/  F2FP.BF16.F32.PACK_AB R26, RZ, R26 ;  /* 0x0000001aff1a723e */ /* 0x000fca00000010ff */
[----:B------:R-:W-:Y:S01]  /*8090*/  STG.E.U16 desc[UR36][R2.64], R26 ;  /* 0x0000001a02007986 */ /* 0x000fe2000c101524 */
[----:B------:R-:W-:Y:S05]  /*80a0*/  EXIT ;  /* 0x000000000000794d */ /* 0x000fea0003800000 */
.L_x_6423:
        /* <DEDUP_REMOVED lines=11> */
.L_x_6435:
        /* <DEDUP_REMOVED lines=16> */
.L_x_6438:
[----:B------:R-:W-:-:S04]  /*8260*/  LOP3.LUT R26, R26, 0x80000000, RZ, 0xc0, !PT ;  /* 0x800000001a1a7812 */ /* 0x000fc800078ec0ff */
[----:B------:R-:W-:-:S04]  /*8270*/  SHF.R.U32.HI R5, RZ, 0x18, R26 ;  /* 0x00000018ff057819 */ /* 0x000fc8000001161a */
[----:B------:R-:W-:-:S04]  /*8280*/  LOP3.LUT R4, R4, R5, RZ, 0xfc, !PT ;  /* 0x0000000504047212 */ /* 0x000fc800078efcff */
[----:B------:R-:W-:-:S07]  /*8290*/  PRMT R0, R4, 0x7610, R0 ;  /* 0x0000761004007816 */ /* 0x000fce0000000000 */
.L_x_6437:
[----:B------:R-:W-:Y:S05]  /*82a0*/  BSYNC B0 ;  /* 0x0000000000007941 */ /* 0x000fea0003800000 */
.L_x_6436:
[----:B------:R-:W-:Y:S01]  /*82b0*/  STG.E.U8 desc[UR36][R2.64], R0 ;  /* 0x0000000002007986 */ /* 0x000fe2000c101124 */
[----:B------:R-:W-:Y:S05]  /*82c0*/  EXIT ;  /* 0x000000000000794d */ /* 0x000fea0003800000 */
.L_x_6434:
        /* <DEDUP_REMOVED lines=16> */
.L_x_6441:
[----:B------:R-:W-:-:S04]  /*83d0*/  LOP3.LUT R26, R26, 0x80000000, RZ, 0xc0, !PT ;  /* 0x800000001a1a7812 */ /* 0x000fc800078ec0ff */
[----:B------:R-:W-:-:S04]  /*83e0*/  SHF.R.U32.HI R5, RZ, 0x18, R26 ;  /* 0x00000018ff057819 */ /* 0x000fc8000001161a */
[----:B------:R-:W-:-:S04]  /*83f0*/  LOP3.LUT R4, R4, R5, RZ, 0xfc, !PT ;  /* 0x0000000504047212 */ /* 0x000fc800078efcff */
[----:B------:R-:W-:-:S07]  /*8400*/  PRMT R0, R4, 0x7610, R0 ;  /* 0x0000761004007816 */ /* 0x000fce0000000000 */
.L_x_6440:
[----:B------:R-:W-:Y:S05]  /*8410*/  BSYNC B0 ;  /* 0x0000000000007941 */ /* 0x000fea0003800000 */
.L_x_6439:
[----:B------:R-:W-:Y:S01]  /*8420*/  STG.E.U8 desc[UR36][R2.64], R0 ;  /* 0x0000000002007986 */ /* 0x000fe2000c101124 */
[----:B------:R-:W-:Y:S05]  /*8430*/  EXIT ;  /* 0x000000000000794d */ /* 0x000fea0003800000 */
.L_x_6433:
        /* <DEDUP_REMOVED lines=21> */
.L_x_6416:
        /* <DEDUP_REMOVED lines=16> */
.L_x_6444:
[----:B------:R-:W-:Y:S05]  /*8690*/  EXIT ;  /* 0x000000000000794d */ /* 0x000fea0003800000 */
.L_x_6443:
[----:B------:R-:W0:Y:S02]  /*86a0*/  F2I.U64.TRUNC R26, R26 ;  /* 0x0000001a001a7311 */ /* 0x000e24000020d800 */
[----:B0-----:R-:W-:Y:S01]  /*86b0*/  STG.E.64 desc[UR36][R2.64], R26 ;  /* 0x0000001a02007986 */ /* 0x001fe2000c101b24 */
[----:B------:R-:W-:Y:S05]  /*86c0*/  EXIT ;  /* 0x000000000000794d */ /* 0x000fea0003800000 */
.L_x_6442:
[----:B------:R-:W0:Y:S02]  /*86d0*/  F2I.FTZ.U32.TRUNC.NTZ R5, R26 ;  /* 0x0000001a00057305 */ /* 0x000e24000021f000 */
[----:B0-----:R-:W-:Y:S01]  /*86e0*/  STG.E desc[UR36][R2.64], R5 ;  /* 0x0000000502007986 */ /* 0x001fe2000c101924 */
[----:B------:R-:W-:Y:S05]  /*86f0*/  EXIT ;  /* 0x000000000000794d */ /* 0x000fea0003800000 */
.L_x_6445:
        /* <DEDUP_REMOVED lines=16> */
.L_x_19375:


//--------------------- .text._ZN2at6native18elementwise_kernelILi128ELi2EZNS0_22gpu_kernel_impl_nocastINS0_13AUnaryFunctorIN3c107complexIfEES6_S6_NS0_15binary_internal10DivFunctorIS6_EEEEEEvRNS_18TensorIteratorBaseERKT_EUliE_EEviT1_ --------------------------
	.section	.text._ZN2at6native18elementwise_kernelILi128ELi2EZNS0_22gpu_kernel_impl_nocastINS0_13AUnaryFunctorIN3c107complexIfEES6_S6_NS0_15binary_internal10DivFunctorIS6_EEEEEEvRNS_18TensorIteratorBaseERKT_EUliE_EEviT1_,"ax",@progbits
	.align	128
        .global         _ZN2at6native18elementwise_kernelILi128ELi2EZNS0_22gpu_kernel_impl_nocastINS0_13AUnaryFunctorIN3c107complexIfEES6_S6_NS0_15binary_internal10DivFunctorIS6_EEEEEEvRNS_18TensorIteratorBaseERKT_EUliE_EEviT1_
        .type           _ZN2at6native18elementwise_kernelILi128ELi2EZNS0_22gpu_kernel_impl_nocastINS0_13AUnaryFunctorIN3c107complexIfEES6_S6_NS0_15binary_internal10DivFunctorIS6_EEEEEEvRNS_18TensorIteratorBaseERKT_EUliE_EEviT1_,@function
        .size           _ZN2at6native18elementwise_kernelILi128ELi2EZNS0_22gpu_kernel_impl_nocastINS0_13AUnaryFunctorIN3c107complexIfEES6_S6_NS0_15binary_internal10DivFunctorIS6_EEEEEEvRNS_18TensorIteratorBaseERKT_EUliE_EEviT1_,(.L_x_19376 - _ZN2at6native18elementwise_kernelILi128ELi2EZNS0_22gpu_kernel_impl_nocastINS0_13AUnaryFunctorIN3c107complexIfEES6_S6_NS0_15binary_internal10DivFunctorIS6_EEEEEEvRNS_18TensorIteratorBaseERKT_EUliE_EEviT1_)
        .other          _ZN2at6native18elementwise_kernelILi128ELi2EZNS0_22gpu_kernel_impl_nocastINS0_13AUnaryFunctorIN3c107complexIfEES6_S6_NS0_15binary_internal10DivFunctorIS6_EEEEEEvRNS_18TensorIteratorBaseERKT_EUliE_EEviT1_,@"STO_CUDA_ENTRY STV_DEFAULT"
_ZN2at6native18elementwise_kernelILi128ELi2EZNS0_22gpu_kernel_impl_nocastINS0_13AUnaryFunctorIN3c107complexIfEES6_S6_NS0_15binary_internal10DivFunctorIS6_EEEEEEvRNS_18TensorIteratorBaseERKT_EUliE_EEviT1_:
.text._ZN2at6native18elementwise_kernelILi128ELi2EZNS0_22gpu_kernel_impl_nocastINS0_13AUnaryFunctorIN3c107complexIfEES6_S6_NS0_15binary_internal10DivFunctorIS6_EEEEEEvRNS_18TensorIteratorBaseERKT_EUliE_EEviT1_:
        /* <DEDUP_REMOVED lines=12> */
[----:B------:R-:W-:Y:S02]  /*00c0*/  MOV R5, RZ ;  /* 0x000000ff00057202 */ /* 0x000fe40000000f00 */
        /* <DEDUP_REMOVED lines=287> */
[----:B------:R-:W1:Y:S01]  /*12c0*/  @P0 LDC R15, c[0x0][0x33c] ;  /* 0x0000cf00ff0f0b82 */ /* 0x000e620000000800 */
[----:B------:R-:W-:Y:S01]  /*12d0*/  IMAD R6, R6, UR8, R7 ;  /* 0x0000000806067c24 */ /* 0x000fe2000f8e0207 */
[----:B------:R-:W-:-:S03]  /*12e0*/  ULDC.64 UR8, c[0x0][0x400] ;  /* 0x0001000000087ab9 */ /* 0x000fc60000000a00 */
        /* <DEDUP_REMOVED lines=9> */
.L_x_6448:
[----:B------:R-:W-:Y:S02]  /*1380*/  ULDC.64 UR8, c[0x0][0x418] ;  /* 0x0001060000087ab9 */ /* 0x000fe40000000a00 */
[----:B------:R-:W-:-:S04]  /*1390*/  IADD3 R6, P0, R0, UR8, RZ ;  /* 0x0000000800067c10 */ /* 0x000fc8000ff1e0ff */
[----:B------:R-:W-:Y:S01]  /*13a0*/  IADD3.X R7, RZ, UR9, RZ, P0, !PT ;  /* 0x00000009ff077c10 */ /* 0x000fe200087fe4ff */
[----:B------:R-:W-:-:S04]  /*13b0*/  ULDC.64 UR8, c[0x0][0x410] ;  /* 0x0001040000087ab9 */ /* 0x000fc80000000a00 */
[----:B------:R-:W2:Y:S01]  /*13c0*/  LDG.E.64 R12, desc[UR4][R6.64] ;  /* 0x00000004060c7981 */ /* 0x000ea2000c1e1b00 */
        /* <DEDUP_REMOVED lines=13> */
[----:B------:R-:W-:Y:S01]  /*14a0*/  FFMA.FTZ R0, R13, R7, R12 ;  /* 0x000000070d007223 */ /* 0x000fe2000001000c */
[C---:B-1----:R-:W-:Y:S01]  /*14b0*/  FFMA.FTZ R9, R7.reuse, R11, R10 ;  /* 0x0000000b07097223 */ /* 0x042fe2000001000a */
[----:B------:R-:W-:-:S04]  /*14c0*/  FFMA.FTZ R7, -R7, R10, R11 ;  /* 0x0000000a07077223 */ /* 0x000fc8000001010b */
[----:B------:R-:W0:Y:S02]  /*14d0*/  MUFU.RCP R0, R0 ;  /* 0x0000000000007308 */ /* 0x000e240000001000 */
[C---:B0-----:R-:W-:Y:S01]  /*14e0*/  FMUL.FTZ R8, R0.reuse, R9 ;  /* 0x0000000900087220 */ /* 0x041fe20000410000 */
[----:B------:R-:W-:Y:S01]  /*14f0*/  FMUL.FTZ R9, R0, R7 ;  /* 0x0000000700097220 */ /* 0x000fe20000410000 */
[----:B------:R-:W-:Y:S06]  /*1500*/  BRA `(.L_x_6452) ;  /* 0x00000000003c7947 */ /* 0x000fec0003800000 */
.L_x_6451:
[----:B------:R-:W0:Y:S01]  /*1510*/  MUFU.RCP R8, R0 ;  /* 0x0000000000087308 */ /* 0x000e220000001000 */
[----:B------:R-:W-:-:S07]  /*1520*/  ULDC.64 UR8, c[0x0][0x428] ;  /* 0x00010a0000087ab9 */ /* 0x000fce0000000a00 */
[----:B------:R-:W1:Y:S01]  /*1530*/  MUFU.RCP R9, R6 ;  /* 0x0000000600097308 */ /* 0x000e620000001000 */
[----:B0-----:R-:W-:Y:S01]  /*1540*/  FMUL.FTZ R8, R8, UR8 ;  /* 0x0000000808087c20 */ /* 0x001fe20008410000 */
[----:B-1----:R-:W-:Y:S01]  /*1550*/  FMUL.FTZ R9, R9, UR9 ;  /* 0x0000000909097c20 */ /* 0x002fe20008410000 */
[----:B------:R-:W-:Y:S06]  /*1560*/  BRA `(.L_x_6452) ;  /* 0x0000000000247947 */ /* 0x000fec0003800000 */
.L_x_6450:
[----:B------:R-:W0:Y:S01]  /*1570*/  MUFU.RCP R7, R13 ;  /* 0x0000000d00077308 */ /* 0x000e220000001000 */
[----:B------:R-:W1:Y:S01]  /*1580*/  LDC.64 R8, c[0x0][0x428] ;  /* 0x00010a00ff087b82 */ /* 0x000e620000000a00 */
[----:B0-----:R-:W-:-:S04]  /*1590*/  FMUL.FTZ R0, R12, R7 ;  /* 0x000000070c007220 */ /* 0x001fc80000410000 */
[----:B------:R-:W-:Y:S01]  /*15a0*/  FFMA.FTZ R6, R12, R0, R13 ;  /* 0x000000000c067223 */ /* 0x000fe2000001000d */
[C---:B-1----:R-:W-:Y:S01]  /*15b0*/  FFMA.FTZ R7, R0.reuse, R8, R9 ;  /* 0x0000000800077223 */ /* 0x042fe20000010009 */
[----:B------:R-:W-:-:S04]  /*15c0*/  FFMA.FTZ R9, R0, R9, -R8 ;  /* 0x0000000900097223 */ /* 0x000fc80000010808 */
[----:B------:R-:W0:Y:S02]  /*15d0*/  MUFU.RCP R6, R6 ;  /* 0x0000000600067308 */ /* 0x000e240000001000 */
[C---:B0-----:R-:W-:Y:S01]  /*15e0*/  FMUL.FTZ R8, R6.reuse, R7 ;  /* 0x0000000706087220 */ /* 0x041fe20000410000 */
[----:B------:R-:W-:-:S07]  /*15f0*/  FMUL.FTZ R9, R6, R9 ;  /* 0x0000000906097220 */ /* 0x000fce0000410000 */
.L_x_6452:
[----:B------:R-:W-:Y:S05]  /*1600*/  BSYNC B1 ;  /* 0x0000000000017941 */ /* 0x000fea0003800000 */
.L_x_6449:
[----:B------:R0:W-:Y:S01]  /*1610*/  STG.E.64 desc[UR4][R4.64], R8 ;  /* 0x0000000804007986 */ /* 0x0001e2000c101b04 */
[----:B------:R-:W-:-:S07]  /*1620*/  IADD3 R7, R3, 0x80, RZ ;  /* 0x0000008003077810 */ /* 0x000fce0007ffe0ff */
.L_x_6447:
[----:B------:R-:W-:Y:S05]  /*1630*/  BSYNC B0 ;  /* 0x0000000000007941 */ /* 0x000fea0003800000 */
.L_x_6446:
        /* <DEDUP_REMOVED lines=305> */
.L_x_6453:
        /* <DEDUP_REMOVED lines=25> */
.L_x_6456:
[----:B------:R-:W0:Y:S01]  /*2ae0*/  MUFU.RCP R6, R0 ;  /* 0x0000000000067308 */ /* 0x000e220000001000 */
[----:B------:R-:W-:-:S07]  /*2af0*/  ULDC.64 UR6, c[0x0][0x428] ;  /* 0x00010a0000067ab9 */ /* 0x000fce0000000a00 */
[----:B------:R-:W1:Y:S01]  /*2b00*/  MUFU.RCP R7, R4 ;  /* 0x0000000400077308 */ /* 0x000e620000001000 */
[----:B0-----:R-:W-:Y:S01]  /*2b10*/  FMUL.FTZ R6, R6, UR6 ;  /* 0x0000000606067c20 */ /* 0x001fe20008410000 */
[----:B-1----:R-:W-:Y:S01]  /*2b20*/  FMUL.FTZ R7, R7, UR7 ;  /* 0x0000000707077c20 */ /* 0x002fe20008410000 */
[----:B------:R-:W-:Y:S06]  /*2b30*/  BRA `(.L_x_6457) ;  /* 0x0000000000247947 */ /* 0x000fec0003800000 */
.L_x_6455:
        /* <DEDUP_REMOVED lines=9> */
.L_x_6457:
[----:B------:R-:W-:Y:S05]  /*2bd0*/  BSYNC B0 ;  /* 0x0000000000007941 */ /* 0x000fea0003800000 */
.L_x_6454:
[----:B------:R-:W-:Y:S01]  /*2be0*/  STG.E.64 desc[UR4][R2.64], R6 ;  /* 0x0000000602007986 */ /* 0x000fe2000c101b04 */
[----:B------:R-:W-:Y:S05]  /*2bf0*/  EXIT ;  /* 0x000000000000794d */ /* 0x000fea0003800000 */
.L_x_6458:
        /* <DEDUP_REMOVED lines=16> */
.L_x_19376:


//--------------------- .text._ZN2at6native27unrolled_elementwise_kernelINS0_13AUnaryFunctorIN3c107complexIfEES5_S5_NS0_15binary_internal10DivFunctorIS5_EEEESt5arrayIPcLm2EELi4E23TrivialOffsetCalculatorILi1EjESE_NS0_6memory15LoadWithoutCastENSF_16StoreWithoutCastEEEviT_T0_T2_T3_T4_T5_ --------------------------
	.section	.text._ZN2at6native27unrolled_elementwise_kernelINS0_13AUnaryFunctorIN3c107complexIfEES5_S5_NS0_15binary_internal10DivFunctorIS5_EEEESt5arrayIPcLm2EELi4E23TrivialOffsetCalculatorILi1EjESE_NS0_6memory15LoadWithoutCastENSF_16StoreWithoutCastEEEviT_T0_T2_T3_T4_T5_,"ax",@progbits
	.align	128
        .global         _ZN2at6native27unrolled_elementwise_kernelINS0_13AUnaryFunctorIN3c107complexIfEES5_S5_NS0_15binary_internal10DivFunctorIS5_EEEESt5arrayIPcLm2EELi4E23TrivialOffsetCalculatorILi1EjESE_NS0_6memory15LoadWithoutCastENSF_16StoreWithoutCastEEEviT_T0_T2_T3_T4_T5_
        .type           _ZN2at6native27unrolled_elementwise_kernelINS0_13AUnaryFunctorIN3c107complexIfEES5_S5_NS0_15binary_internal10DivFunctorIS5_EEEESt5arrayIPcLm2EELi4E23TrivialOffsetCalculatorILi1EjESE_NS0_6memory15LoadWithoutCastENSF_16StoreWithoutCastEEEviT_T0_T2_T3_T4_T5_,@function
        .size           _ZN2at6native27unrolled_elementwise_kernelINS0_13AUnaryFunctorIN3c107complexIfEES5_S5_NS0_15binary_internal10DivFunctorIS5_EEEESt5arrayIPcLm2EELi4E23TrivialOffsetCalculatorILi1EjESE_NS0_6memory15LoadWithoutCastENSF_16StoreWithoutCastEEEviT_T0_T2_T3_T4_T5_,(.L_x_19377 - _ZN2at6native27unrolled_elementwise_kernelINS0_13AUnaryFunctorIN3c107complexIfEES5_S5_NS0_15binary_internal10DivFunctorIS5_EEEESt5arrayIPcLm2EELi4E23TrivialOffsetCalculatorILi1EjESE_NS0_6memory15LoadWithoutCastENSF_16StoreWithoutCastEEEviT_T0_T2_T3_T4_T5_)
        .other          _ZN2at6native27unrolled_elementwise_kernelINS0_13AUnaryFunctorIN3c107complexIfEES5_S5_NS0_15binary_internal10DivFunctorIS5_EEEESt5arrayIPcLm2EELi4E23TrivialOffsetCalculatorILi1EjESE_NS0_6memory15LoadWithoutCastENSF_16StoreWithoutCastEEEviT_T0_T2_T3_T4_T5_,@"STO_CUDA_ENTRY STV_DEFAULT"
_ZN2at6native27unrolled_elementwise_kernelINS0_13AUnaryFunctorIN3c107complexIfEES5_S5_NS0_15binary_internal10DivFunctorIS5_EEEESt5arrayIPcLm2EELi4E23TrivialOffsetCalculatorILi1EjESE_NS0_6memory15LoadWithoutCastENSF_16StoreWithoutCastEEEviT_T0_T2_T3_T4_T5_:
.text._ZN2at6native27unrolled_elementwise_kernelINS0_13AUnaryFunctorIN3c107complexIfEES5_S5_NS0_15binary_internal10DivFunctorIS5_EEEESt5arrayIPcLm2EELi4E23TrivialOffsetCalculatorILi1EjESE_NS0_6memory15LoadWithoutCastENSF_16StoreWithoutCastEEEviT_T0_T2_T3_T4_T5_:
        /* <DEDUP_REMOVED lines=23> */
[----:B-1----:R-:W-:Y:S01]  /*0170*/  @!P0 IMAD.WIDE.U32 R18, R15, 0x8, R18 ;  /* 0x000000080f128825 */ /* 0x002fe200078e0012 */
[----:B------:R-:W-:-:S06]  /*0180*/  CS2R R14, SRZ ;  /* 0x00000000000e7805 */ /* 0x000fcc000001ff00 */
[----:B------:R0:W5:Y:S05]  /*0190*/  @!P0 LDG.E.64 R14, desc[UR4][R18.64] ;  /* 0x00000004120e8981 */ /* 0x00016a000c1e1b00 */
[----:B------:R-:W1:Y:S01]  /*01a0*/  @!P1 LDC.64 R2, c[0x0][0x230] ;  /* 0x00008c00ff029b82 */ /* 0x000e620000000a00 */
[----:B------:R-:W-:Y:S01]  /*01b0*/  @!P1 LEA R21, R0, R7, 0x9 ;  /* 0x0000000700159211 */ /* 0x000fe200078e48ff */
[----:B--2---:R-:W-:Y:S01]  /*01c0*/  @!P3 IMAD.WIDE.U32 R22, R23, 0x8, R4 ;  /* 0x000000081716b825 */ /* 0x004fe200078e0004 */
[----:B------:R-:W-:-:S06]  /*01d0*/  CS2R R4, SRZ ;  /* 0x0000000000047805 */ /* 0x000fcc000001ff00 */
        /* <DEDUP_REMOVED lines=8> */
[----:B-----5:R-:W-:-:S13]  /*0260*/  FSETP.GE.FTZ.AND P0, PT, |R16|, |R17|, PT ;  /* 0x400000111000720b */ /* 0x020fda0003f16200 */
[----:B------:R-:W-:Y:S05]  /*0270*/  @!P0 BRA `(.L_x_6461) ;  /* 0x0000000000548947 */ /* 0x000fea0003800000 */
[C---:B------:R-:W-:Y:S01]  /*0280*/  FSETP.NEU.FTZ.AND P1, PT, |R16|.reuse, RZ, PT ;  /* 0x000000ff1000720b */ /* 0x040fe20003f3d200 */
[----:B------:R-:W-:Y:S01]  /*0290*/  FADD.FTZ R8, |R16|, -RZ ;  /* 0x800000ff10087221 */ /* 0x000fe20000010200 */
[C---:B------:R-:W-:Y:S01]  /*02a0*/  FSETP.NEU.FTZ.AND P0, PT, |R17|.reuse, RZ, PT ;  /* 0x000000ff1100720b */ /* 0x040fe20003f1d200 */
[----:B0-----:R-:W-:-:S12]  /*02b0*/  FADD.FTZ R12, |R17|, -RZ ;  /* 0x800000ff110c7221 */ /* 0x001fd80000010200 */
        /* <DEDUP_REMOVED lines=11> */
.L_x_6462:
[----:B------:R-:W0:Y:S01]  /*0370*/  MUFU.RCP R6, R8 ;  /* 0x0000000800067308 */ /* 0x000e220000001000 */
[----:B------:R-:W-:-:S07]  /*0380*/  ULDC.64 UR6, c[0x0][0x220] ;  /* 0x0000880000067ab9 */ /* 0x000fce0000000a00 */
[----:B------:R-:W1:Y:S01]  /*0390*/  MUFU.RCP R7, R12 ;  /* 0x0000000c00077308 */ /* 0x000e620000001000 */
[----:B0-----:R-:W-:Y:S01]  /*03a0*/  FMUL.FTZ R6, R6, UR6 ;  /* 0x0000000606067c20 */ /* 0x001fe20008410000 */
[----:B-1----:R-:W-:Y:S01]  /*03b0*/  FMUL.FTZ R7, R7, UR7 ;  /* 0x0000000707077c20 */ /* 0x002fe20008410000 */
[----:B------:R-:W-:Y:S06]  /*03c0*/  BRA `(.L_x_6460) ;  /* 0x0000000000247947 */ /* 0x000fec0003800000 */
.L_x_6461:
[----:B------:R-:W1:Y:S01]  /*03d0*/  MUFU.RCP R7, R17 ;  /* 0x0000001100077308 */ /* 0x000e620000001000 */
[----:B0-----:R-:W0:Y:S01]  /*03e0*/  LDC.64 R12, c[0x0][0x220] ;  /* 0x00008800ff0c7b82 */ /* 0x001e220000000a00 */
[----:B-1----:R-:W-:-:S04]  /*03f0*/  FMUL.FTZ R6, R7, R16 ;  /* 0x0000001007067220 */ /* 0x002fc80000410000 */
[C---:B------:R-:W-:Y:S01]  /*0400*/  FFMA.FTZ R16, R6.reuse, R16, R17 ;  /* 0x0000001006107223 */ /* 0x040fe20000010011 */
[C---:B0-----:R-:W-:Y:S01]  /*0410*/  FFMA.FTZ R7, R6.reuse, R12, R13 ;  /* 0x0000000c06077223 */ /* 0x041fe2000001000d */
[----:B------:R-:W-:-:S04]  /*0420*/  FFMA.FTZ R13, R6, R13, -R12 ;  /* 0x0000000d060d7223 */ /* 0x000fc8000001080c */
[----:B------:R-:W0:Y:S02]  /*0430*/  MUFU.RCP R16, R16 ;  /* 0x0000001000107308 */ /* 0x000e240000001000 */
[C---:B0-----:R-:W-:Y:S01]  /*0440*/  FMUL.FTZ R6, R16.reuse, R7 ;  /* 0x0000000710067220 */ /* 0x041fe20000410000 */
[----:B------:R-:W-:-:S07]  /*0450*/  FMUL.FTZ R7, R16, R13 ;  /* 0x0000000d10077220 */ /* 0x000fce0000410000 */
.L_x_6460:
[----:B------:R-:W-:Y:S05]  /*0460*/  BSYNC B0 ;  /* 0x0000000000007941 */ /* 0x000fea0003800000 */
.L_x_6459:
[----:B0-----:R-:W-:Y:S01]  /*0470*/  IADD3 R13, R11, 0x80, RZ ;  /* 0x000000800b0d7810 */ /* 0x001fe20007ffe0ff */
        /* <DEDUP_REMOVED lines=21> */
.L_x_6466:
[----:B------:R-:W0:Y:S01]  /*05d0*/  MUFU.RCP R8, R12 ;  /* 0x0000000c00087308 */ /* 0x000e220000001000 */
[----:B------:R-:W-:-:S07]  /*05e0*/  ULDC.64 UR6, c[0x0][0x220] ;  /* 0x0000880000067ab9 */ /* 0x000fce0000000a00 */
[----:B------:R-:W1:Y:S01]  /*05f0*/  MUFU.RCP R9, R16 ;  /* 0x0000001000097308 */ /* 0x000e620000001000 */
[----:B0-----:R-:W-:Y:S01]  /*0600*/  FMUL.FTZ R8, R8, UR6 ;  /* 0x0000000608087c20 */ /* 0x001fe20008410000 */
[----:B-1----:R-:W-:Y:S01]  /*0610*/  FMUL.FTZ R9, R9, UR7 ;  /* 0x0000000709097c20 */ /* 0x002fe20008410000 */
[----:B------:R-:W-:Y:S06]  /*0620*/  BRA `(.L_x_6464) ;  /* 0x0000000000247947 */ /* 0x000fec0003800000 */
.L_x_6465:
        /* <DEDUP_REMOVED lines=9> */
.L_x_6464:
[----:B------:R-:W-:Y:S05]  /*06c0*/  BSYNC B0 ;  /* 0x0000000000007941 */ /* 0x000fea0003800000 */
.L_x_6463:
        /* <DEDUP_REMOVED lines=23> */
.L_x_6470:
[----:B------:R-:W0:Y:S01]  /*0840*/  MUFU.RCP R16, R12 ;  /* 0x0000000c00107308 */ /* 0x000e220000001000 */
[----:B------:R-:W-:-:S07]  /*0850*/  ULDC.64 UR6, c[0x0][0x220] ;  /* 0x0000880000067ab9 */ /* 0x000fce0000000a00 */
[----:B------:R-:W1:Y:S01]  /*0860*/  MUFU.RCP R17, R14 ;  /* 0x0000000e00117308 */ /* 0x000e620000001000 */
[----:B0-----:R-:W-:Y:S01]  /*0870*/  FMUL.FTZ R16, R16, UR6 ;  /* 0x0000000610107c20 */ /* 0x001fe20008410000 */
[----:B-1----:R-:W-:Y:S01]  /*0880*/  FMUL.FTZ R17, R17, UR7 ;  /* 0x0000000711117c20 */ /* 0x002fe20008410000 */
[----:B------:R-:W-:Y:S06]  /*0890*/  BRA `(.L_x_6468) ;  /* 0x0000000000247947 */ /* 0x000fec0003800000 */
.L_x_6469:
        /* <DEDUP_REMOVED lines=9> */
.L_x_6468:
[----:B------:R-:W-:Y:S05]  /*0930*/  BSYNC B0 ;  /* 0x0000000000007941 */ /* 0x000fea0003800000 */
.L_x_6467:
        /* <DEDUP_REMOVED lines=22> */
.L_x_6474:
[----:B------:R-:W0:Y:S01]  /*0aa0*/  MUFU.RCP R14, R4 ;  /* 0x00000004000e7308 */ /* 0x000e220000001000 */
[----:B------:R-:W-:-:S07]  /*0ab0*/  ULDC.64 UR6, c[0x0][0x220] ;  /* 0x0000880000067ab9 */ /* 0x000fce0000000a00 */
[----:B------:R-:W1:Y:S01]  /*0ac0*/  MUFU.RCP R15, R5 ;  /* 0x00000005000f7308 */ /* 0x000e620000001000 */
[----:B0-----:R-:W-:Y:S01]  /*0ad0*/  FMUL.FTZ R14, R14, UR6 ;  /* 0x000000060e0e7c20 */ /* 0x001fe20008410000 */
[----:B-1----:R-:W-:Y:S01]  /*0ae0*/  FMUL.FTZ R15, R15, UR7 ;  /* 0x000000070f0f7c20 */ /* 0x002fe20008410000 */
[----:B------:R-:W-:Y:S06]  /*0af0*/  BRA `(.L_x_6472) ;  /* 0x0000000000247947 */ /* 0x000fec0003800000 */
.L_x_6473:
        /* <DEDUP_REMOVED lines=9> */
.L_x_6472:
[----:B------:R-:W-:Y:S05]  /*0b90*/  BSYNC B0 ;  /* 0x0000000000007941 */ /* 0x000fea0003800000 */
.L_x_6471:
        /* <DEDUP_REMOVED lines=17> */
.L_x_6477:
[----:B------:R-:W-:Y:S05]  /*0cb0*/  BSYNC B1 ;  /* 0x0000000000017941 */ /* 0x000fea0003800000 */
.L_x_6476:
[----:B------:R-:W-:-:S13]  /*0cc0*/  ISETP.GE.AND P0, PT, R11, R10, PT ;  /* 0x0000000a0b00720c */ /* 0x000fda0003f06270 */
[----:B0-----:R-:W0:Y:S01]  /*0cd0*/  @!P0 LDC.64 R2, c[0x0][0x228] ;  /* 0x00008a00ff028b82 */ /* 0x001e220000000a00 */
[----:B------:R-:W-:Y:S02]  /*0ce0*/  @!P0 LEA R5, R0, R11, 0x9 ;  /* 0x0000000b00058211 */ /* 0x000fe400078e48ff */
[----:B------:R-:W-:-:S03]  /*0cf0*/  @!P0 IADD3 R11, R11, 0x80, RZ ;  /* 0x000000800b0b8810 */ /* 0x000fc60007ffe0ff */
[----:B0-----:R-:W-:-:S05]  /*0d00*/  @!P0 IMAD.WIDE.U32 R2, R5, 0x8, R2 ;  /* 0x0000000805028825 */ /* 0x001fca00078e0002 */
[----:B------:R0:W-:Y:S02]  /*0d10*/  @!P0 STG.E.64 desc[UR4][R2.64], R16 ;  /* 0x0000001002008986 */ /* 0x0001e4000c101b04 */
.L_x_6478:
[----:B------:R-:W-:Y:S05]  /*0d20*/  BSYNC B0 ;  /* 0x0000000000007941 */ /* 0x000fea0003800000 */
.L_x_6475:
        /* <DEDUP_REMOVED lines=8> */
.L_x_6479:
        /* <DEDUP_REMOVED lines=13> */
.L_x_19377:


//--------------------- .text._ZN2at6native29vectorized_elementwise_kernelILi2ENS0_13AUnaryFunctorIN3c107complexIfEES5_S5_NS0_15binary_internal10DivFunctorIS5_EEEESt5arrayIPcLm2EEEEviT0_T1_ --------------------------
	.section	.text._ZN2at6native29vectorized_elementwise_kernelILi2ENS0_13AUnaryFunctorIN3c107complexIfEES5_S5_NS0_15binary_internal10DivFunctorIS5_EEEESt5arrayIPcLm2EEEEviT0_T1_,"ax",@progbits
	.align	128
        .global         _ZN2at6native29vectorized_elementwise_kernelILi2ENS0_13AUnaryFunctorIN3c107complexIfEES5_S5_NS0_15binary_internal10DivFunctorIS5_EEEESt5arrayIPcLm2EEEEviT0_T1_
        .type           _ZN2at6native29vectorized_elementwise_kernelILi2ENS0_13AUnaryFunctorIN3c107complexIfEES5_S5_NS0_15binary_internal10DivFunctorIS5_EEEESt5arrayIPcLm2EEEEviT0_T1_,@function
        .size           _ZN2at6native29vectorized_elementwise_kernelILi2ENS0_13AUnaryFunctorIN3c107complexIfEES5_S5_NS0_15binary_internal10DivFunctorIS5_EEEESt5arrayIPcLm2EEEEviT0_T1_,(.L_x_19378 - _ZN2at6native29vectorized_elementwise_kernelILi2ENS0_13AUnaryFunctorIN3c107complexIfEES5_S5_NS0_15binary_internal10DivFunctorIS5_EEEESt5arrayIPcLm2EEEEviT0_T1_)
        .other          _ZN2at6native29vectorized_elementwise_kernelILi2ENS0_13AUnaryFunctorIN3c107complexIfEES5_S5_NS0_15binary_internal10DivFunctorIS5_EEEESt5arrayIPcLm2EEEEviT0_T1_,@"STO_CUDA_ENTRY STV_DEFAULT"
_ZN2at6native29vectorized_elementwise_kernelILi2ENS0_13AUnaryFunctorIN3c107complexIfEES5_S5_NS0_15binary_internal10DivFunctorIS5_EEEESt5arrayIPcLm2EEEEviT0_T1_:
.text._ZN2at6native29vectorized_elementwise_kernelILi2ENS0_13AUnaryFunctorIN3c107complexIfEES5_S5_NS0_15binary_internal10DivFunctorIS5_EEEESt5arrayIPcLm2EEEEviT0_T1_:
        /* <DEDUP_REMOVED lines=12> */
[----:B------:R-:W2:Y:S04]  /*00c0*/  LDG.E.128 R20, desc[UR4][R2.64] ;  /* 0x0000000402147981 */ /* 0x000ea8000c1e1d00 */
        /* <DEDUP_REMOVED lines=11> */
[----:B------:R-:W0:Y:S01]  /*0180*/  MUFU.RCP R4, R20 ;  /* 0x0000001400047308 */ /* 0x000e220000001000 */
[----:B------:R-:W-:Y:S02]  /*0190*/  ULDC.64 UR6, c[0x0][0x220] ;  /* 0x0000880000067ab9 */ /* 0x000fe40000000a00 */
[----:B------:R-:W-:Y:S02]  /*01a0*/  MOV R2, UR7 ;  /* 0x0000000700027c02 */ /* 0x000fe40008000f00 */
[----:B------:R-:W-:Y:S01]  /*01b0*/  MOV R3, UR6 ;  /* 0x0000000600037c02 */ /* 0x000fe20008000f00 */
[----:B0-----:R-:W-:-:S04]  /*01c0*/  FMUL.FTZ R4, R21, R4 ;  /* 0x0000000415047220 */ /* 0x001fc80000410000 */
[----:B------:R-:W-:Y:S01]  /*01d0*/  FFMA.FTZ R21, R21, R4, R20 ;  /* 0x0000000415157223 */ /* 0x000fe20000010014 */
[C---:B------:R-:W-:Y:S01]  /*01e0*/  FFMA.FTZ R16, R4.reuse, R2, R3 ;  /* 0x0000000204107223 */ /* 0x040fe20000010003 */
[----:B------:R-:W-:-:S04]  /*01f0*/  FFMA.FTZ R4, -R4, R3, R2 ;  /* 0x0000000304047223 */ /* 0x000fc80000010102 */
[----:B------:R-:W0:Y:S02]  /*0200*/  MUFU.RCP R21, R21 ;  /* 0x0000001500157308 */ /* 0x000e240000001000 */
[C---:B0-----:R-:W-:Y:S01]  /*0210*/  FMUL.FTZ R16, R21.reuse, R16 ;  /* 0x0000001015107220 */ /* 0x041fe20000410000 */
[----:B------:R-:W-:Y:S01]  /*0220*/  FMUL.FTZ R17, R21, R4 ;  /* 0x0000000415117220 */ /* 0x000fe20000410000 */
[----:B------:R-:W-:Y:S06]  /*0230*/  BRA `(.L_x_6484) ;  /* 0x00000000004c7947 */ /* 0x000fec0003800000 */
.L_x_6483:
[----:B------:R-:W0:Y:S01]  /*0240*/  MUFU.RCP R4, R4 ;  /* 0x0000000400047308 */ /* 0x000e220000001000 */
[----:B------:R-:W-:Y:S02]  /*0250*/  ULDC.64 UR6, c[0x0][0x220] ;  /* 0x0000880000067ab9 */ /* 0x000fe40000000a00 */
[----:B------:R-:W-:Y:S02]  /*0260*/  MOV R3, UR6 ;  /* 0x0000000600037c02 */ /* 0x000fe40008000f00 */
[----:B------:R-:W-:-:S03]  /*0270*/  MOV R2, UR7 ;  /* 0x0000000700027c02 */ /* 0x000fc60008000f00 */
[----:B------:R-:W1:Y:S01]  /*0280*/  MUFU.RCP R17, R6 ;  /* 0x0000000600117308 */ /* 0x000e620000001000 */
[----:B0-----:R-:W-:Y:S01]  /*0290*/  FMUL.FTZ R16, R4, R3 ;  /* 0x0000000304107220 */ /* 0x001fe20000410000 */
[----:B-1----:R-:W-:Y:S01]  /*02a0*/  FMUL.FTZ R17, R17, R2 ;  /* 0x0000000211117220 */ /* 0x002fe20000410000 */
[----:B------:R-:W-:Y:S06]  /*02b0*/  BRA `(.L_x_6484) ;  /* 0x00000000002c7947 */ /* 0x000fec0003800000 */
.L_x_6482:
[----:B------:R-:W0:Y:S01]  /*02c0*/  MUFU.RCP R7, R21 ;  /* 0x0000001500077308 */ /* 0x000e220000001000 */
[----:B------:R-:W-:Y:S02]  /*02d0*/  ULDC.64 UR6, c[0x0][0x220] ;  /* 0x0000880000067ab9 */ /* 0x000fe40000000a00 */
[----:B------:R-:W-:Y:S02]  /*02e0*/  MOV R3, UR6 ;  /* 0x0000000600037c02 */ /* 0x000fe40008000f00 */
[----:B------:R-:W-:Y:S01]  /*02f0*/  MOV R2, UR7 ;  /* 0x0000000700027c02 */ /* 0x000fe20008000f00 */
[----:B0-----:R-:W-:-:S04]  /*0300*/  FMUL.FTZ R7, R20, R7 ;  /* 0x0000000714077220 */ /* 0x001fc80000410000 */
[----:B------:R-:W-:Y:S01]  /*0310*/  FFMA.FTZ R20, R20, R7, R21 ;  /* 0x0000000714147223 */ /* 0x000fe20000010015 */
[C---:B------:R-:W-:Y:S01]  /*0320*/  FFMA.FTZ R17, R7.reuse, R3, R2 ;  /* 0x0000000307117223 */ /* 0x040fe20000010002 */
[----:B------:R-:W-:-:S04]  /*0330*/  FFMA.FTZ R7, R7, R2, -R3 ;  /* 0x0000000207077223 */ /* 0x000fc80000010803 */
[----:B------:R-:W0:Y:S02]  /*0340*/  MUFU.RCP R20, R20 ;  /* 0x0000001400147308 */ /* 0x000e240000001000 */
[C---:B0-----:R-:W-:Y:S01]  /*0350*/  FMUL.FTZ R16, R20.reuse, R17 ;  /* 0x0000001114107220 */ /* 0x041fe20000410000 */
[----:B------:R-:W-:-:S07]  /*0360*/  FMUL.FTZ R17, R20, R7 ;  /* 0x0000000714117220 */ /* 0x000fce0000410000 */
.L_x_6484:
[----:B------:R-:W-:Y:S05]  /*0370*/  BSYNC B0 ;  /* 0x0000000000007941 */ /* 0x000fea0003800000 */
.L_x_6481:
        /* <DEDUP_REMOVED lines=17> */
.L_x_6487:
[----:B------:R-:W0:Y:S08]  /*0490*/  MUFU.RCP R6, R6 ;  /* 0x0000000600067308 */ /* 0x000e300000001000 */
[----:B------:R-:W1:Y:S01]  /*04a0*/  MUFU.RCP R19, R4 ;  /* 0x0000000400137308 */ /* 0x000e620000001000 */
[----:B0-----:R-:W-:Y:S01]  /*04b0*/  FMUL.FTZ R18, R6, R3 ;  /* 0x0000000306127220 */ /* 0x001fe20000410000 */
[----:B-1----:R-:W-:Y:S01]  /*04c0*/  FMUL.FTZ R19, R19, R2 ;  /* 0x0000000213137220 */ /* 0x002fe20000410000 */
[----:B------:R-:W-:Y:S06]  /*04d0*/  BRA `(.L_x_6488) ;  /* 0x0000000000207947 */ /* 0x000fec0003800000 */
.L_x_6486:
[----:B------:R-:W0:Y:S02]  /*04e0*/  MUFU.RCP R7, R23 ;  /* 0x0000001700077308 */ /* 0x000e240000001000 */
[----:B0-----:R-:W-:-:S04]  /*04f0*/  FMUL.FTZ R7, R22, R7 ;  /* 0x0000000716077220 */ /* 0x001fc80000410000 */
[----:B------:R-:W-:Y:S01]  /*0500*/  FFMA.FTZ R22, R22, R7, R23 ;  /* 0x0000000716167223 */ /* 0x000fe20000010017 */
[C---:B------:R-:W-:Y:S01]  /*0510*/  FFMA.FTZ R19, R7.reuse, R3, R2 ;  /* 0x0000000307137223 */ /* 0x040fe20000010002 */
[----:B------:R-:W-:-:S04]  /*0520*/  FFMA.FTZ R7, R7, R2, -R3 ;  /* 0x0000000207077223 */ /* 0x000fc80000010803 */
[----:B------:R-:W0:Y:S02]  /*0530*/  MUFU.RCP R22, R22 ;  /* 0x0000001600167308 */ /* 0x000e240000001000 */
[C---:B0-----:R-:W-:Y:S01]  /*0540*/  FMUL.FTZ R18, R22.reuse, R19 ;  /* 0x0000001316127220 */ /* 0x041fe20000410000 */
[----:B------:R-:W-:-:S07]  /*0550*/  FMUL.FTZ R19, R22, R7 ;  /* 0x0000000716137220 */ /* 0x000fce0000410000 */
.L_x_6488:
[----:B------:R-:W-:Y:S05]  /*0560*/  BSYNC B0 ;  /* 0x0000000000007941 */ /* 0x000fea0003800000 */
.L_x_6485:
[----:B-----5:R-:W-:Y:S01]  /*0570*/  FSETP.GE.FTZ.AND P0, PT, |R24|, |R25|, PT ;  /* 0x400000191800720b */ /* 0x020fe20003f16200 */
        /* <DEDUP_REMOVED lines=16> */
.L_x_6491:
[----:B------:R-:W0:Y:S08]  /*0680*/  MUFU.RCP R6, R6 ;  /* 0x0000000600067308 */ /* 0x000e300000001000 */
[----:B------:R-:W1:Y:S01]  /*0690*/  MUFU.RCP R21, R4 ;  /* 0x0000000400157308 */ /* 0x000e620000001000 */
[----:B0-----:R-:W-:Y:S01]  /*06a0*/  FMUL.FTZ R20, R6, R3 ;  /* 0x0000000306147220 */ /* 0x001fe20000410000 */
[----:B-1----:R-:W-:Y:S01]  /*06b0*/  FMUL.FTZ R21, R21, R2 ;  /* 0x0000000215157220 */ /* 0x002fe20000410000 */
[----:B------:R-:W-:Y:S06]  /*06c0*/  BRA `(.L_x_6492) ;  /* 0x0000000000207947 */ /* 0x000fec0003800000 */
.L_x_6490:
        /* <DEDUP_REMOVED lines=8> */
.L_x_6492:
[----:B------:R-:W-:Y:S05]  /*0750*/  BSYNC B0 ;  /* 0x0000000000007941 */ /* 0x000fea0003800000 */
.L_x_6489:
        /* <DEDUP_REMOVED lines=17> */
.L_x_6495:
[----:B------:R-:W0:Y:S08]  /*0870*/  MUFU.RCP R6, R6 ;  /* 0x0000000600067308 */ /* 0x000e300000001000 */
[----:B------:R-:W1:Y:S01]  /*0880*/  MUFU.RCP R23, R4 ;  /* 0x0000000400177308 */ /* 0x000e620000001000 */
[----:B0-----:R-:W-:Y:S01]  /*0890*/  FMUL.FTZ R22, R6, R3 ;  /* 0x0000000306167220 */ /* 0x001fe20000410000 */
[----:B-1----:R-:W-:Y:S01]  /*08a0*/  FMUL.FTZ R23, R23, R2 ;  /* 0x0000000217177220 */ /* 0x002fe20000410000 */
[----:B------:R-:W-:Y:S06]  /*08b0*/  BRA `(.L_x_6496) ;  /* 0x0000000000207947 */ /* 0x000fec0003800000 */
.L_x_6494:
        /* <DEDUP_REMOVED lines=8> */
.L_x_6496:
[----:B------:R-:W-:Y:S05]  /*0940*/  BSYNC B0 ;  /* 0x0000000000007941 */ /* 0x000fea0003800000 */
.L_x_6493:
        /* <DEDUP_REMOVED lines=17> */
.L_x_6499:
[----:B------:R-:W0:Y:S08]  /*0a60*/  MUFU.RCP R6, R6 ;  /* 0x0000000600067308 */ /* 0x000e300000001000 */
[----:B------:R-:W1:Y:S01]  /*0a70*/  MUFU.RCP R25, R4 ;  /* 0x0000000400197308 */ /* 0x000e620000001000 */
[----:B0-----:R-:W-:Y:S01]  /*0a80*/  FMUL.FTZ R24, R6, R3 ;  /* 0x0000000306187220 */ /* 0x001fe20000410000 */
[----:B-1----:R-:W-:Y:S01]  /*0a90*/  FMUL.FTZ R25, R25, R2 ;  /* 0x0000000219197220 */ /* 0x002fe20000410000 */
[----:B------:R-:W-:Y:S06]  /*0aa0*/  BRA `(.L_x_6500) ;  /* 0x0000000000207947 */ /* 0x000fec0003800000 */
.L_x_6498:
        /* <DEDUP_REMOVED lines=8> */
.L_x_6500:
[----:B------:R-:W-:Y:S05]  /*0b30*/  BSYNC B0 ;  /* 0x0000000000007941 */ /* 0x000fea0003800000 */
.L_x_6497:
        /* <DEDUP_REMOVED lines=17> */
.L_x_6503:
[----:B------:R-:W0:Y:S08]  /*0c50*/  MUFU.RCP R6, R6 ;  /* 0x0000000600067308 */ /* 0x000e300000001000 */
[----:B------:R-:W1:Y:S01]  /*0c60*/  MUFU.RCP R27, R4 ;  /* 0x00000004001b7308 */ /* 0x000e620000001000 */
[----:B0-----:R-:W-:Y:S01]  /*0c70*/  FMUL.FTZ R26, R6, R3 ;  /* 0x00000003061a7220 */ /* 0x001fe20000410000 */
[----:B-1----:R-:W-:Y:S01]  /*0c80*/  FMUL.FTZ R27, R27, R2 ;  /* 0x000000021b1b7220 */ /* 0x002fe20000410000 */
[----:B------:R-:W-:Y:S06]  /*0c90*/  BRA `(.L_x_6504) ;  /* 0x0000000000207947 */ /* 0x000fec0003800000 */
.L_x_6502:
        /* <DEDUP_REMOVED lines=8> */
.L_x_6504:
[----:B------:R-:W-:Y:S05]  /*0d20*/  BSYNC B0 ;  /* 0x0000000000007941 */ /* 0x000fea0003800000 */
.L_x_6501:
        /* <DEDUP_REMOVED lines=17> */
.L_x_6507:
[----:B------:R-:W0:Y:S08]  /*0e40*/  MUFU.RCP R6, R6 ;  /* 0x0000000600067308 */ /* 0x000e300000001000 */
[----:B------:R-:W1:Y:S01]  /*0e50*/  MUFU.RCP R9, R4 ;  /* 0x0000000400097308 */ /* 0x000e620000001000 */
[----:B0-----:R-:W-:Y:S01]  /*0e60*/  FMUL.FTZ R8, R6, R3 ;  /* 0x0000000306087220 */ /* 0x001fe20000410000 */
[----:B-1----:R-:W-:Y:S01]  /*0e70*/  FMUL.FTZ R9, R9, R2 ;  /* 0x0000000209097220 */ /* 0x002fe20000410000 */
[----:B------:R-:W-:Y:S06]  /*0e80*/  BRA `(.L_x_6508) ;  /* 0x0000000000207947 */ /* 0x000fec0003800000 */
.L_x_6506:
        /* <DEDUP_REMOVED lines=8> */
.L_x_6508:
[----:B------:R-:W-:Y:S05]  /*0f10*/  BSYNC B0 ;  /* 0x0000000000007941 */ /* 0x000fea0003800000 */
.L_x_6505:
        /* <DEDUP_REMOVED lines=17> */
.L_x_6511:
[----:B------:R-:W0:Y:S08]  /*1030*/  MUFU.RCP R6, R6 ;  /* 0x0000000600067308 */ /* 0x000e300000001000 */
[----:B------:R-:W1:Y:S01]  /*1040*/  MUFU.RCP R11, R4 ;  /* 0x00000004000b7308 */ /* 0x000e620000001000 */
[----:B0-----:R-:W-:Y:S01]  /*1050*/  FMUL.FTZ R10, R6, R3 ;  /* 0x00000003060a7220 */ /* 0x001fe20000410000 */
[----:B-1----:R-:W-:Y:S01]  /*1060*/  FMUL.FTZ R11, R11, R2 ;  /* 0x000000020b0b7220 */ /* 0x002fe20000410000 */
[----:B------:R-:W-:Y:S06]  /*1070*/  BRA `(.L_x_6512) ;  /* 0x0000000000207947 */ /* 0x000fec0003800000 */
.L_x_6510:
        /* <DEDUP_REMOVED lines=8> */
.L_x_6512:
[----:B------:R-:W-:Y:S05]  /*1100*/  BSYNC B0 ;  /* 0x0000000000007941 */ /* 0x000fea0003800000 */
.L_x_6509:
        /* <DEDUP_REMOVED lines=8> */
.L_x_6480:
[----:B------:R-:W0:Y:S01]  /*1190*/  S2R R2, SR_TID.X ;  /* 0x0000000000027919 */ /* 0x000e220000002100 */
[----:B------:R-:W-:Y:S02]  /*11a0*/  CS2R R18, SRZ ;  /* 0x0000000000127805 */ /* 0x000fe4000001ff00 */
        /* <DEDUP_REMOVED lines=10> */
[----:B------:R-:W-:Y:S02]  /*1250*/  @!P5 IADD3 R4, R5, R0, RZ ;  /* 0x000000000504d210 */ /* 0x000fe40007ffe0ff */
[----:B------:R-:W-:-:S04]  /*1260*/  @!P5 IADD3 R0, R0, 0x80, RZ ;  /* 0x000000800000d810 */ /* 0x000fc80007ffe0ff */
[C---:B------:R-:W-:Y:S01]  /*1270*/  ISETP.GE.AND P4, PT, R0.reuse, R3, PT ;  /* 0x000000030000720c */ /* 0x040fe20003f86270 */
[----:B-1----:R-:W-:Y:S02]  /*1280*/  @!P6 IMAD.WIDE.U32 R8, R11, 0x8, R8 ;  /* 0x000000080b08e825 */ /* 0x002fe400078e0008 */
[----:B------:R-:W1:Y:S03]  /*1290*/  @!P5 LDC.64 R10, c[0x0][0x230] ;  /* 0x00008c00ff0adb82 */ /* 0x000e660000000a00 */
[----:B------:R2:W5:Y:S07]  /*12a0*/  @!P6 LDG.E.64 R18, desc[UR4][R8.64] ;  /* 0x000000040812e981 */ /* 0x00056e000c1e1b00 */
[----:B------:R-:W-:Y:S01]  /*12b0*/  @!P4 IADD3 R25, R5, R0, RZ ;  /* 0x000000000519c210 */ /* 0x000fe20007ffe0ff */
[----:B------:R-:W3:Y:S01]  /*12c0*/  @!P4 LDC.64 R14, c[0x0][0x230] ;  /* 0x00008c00ff0ecb82 */ /* 0x000ee20000000a00 */
[----:B------:R-:W-:-:S04]  /*12d0*/  @!P4 IADD3 R0, R0, 0x80, RZ ;  /* 0x000000800000c810 */ /* 0x000fc80007ffe0ff */
[----:B------:R-:W-:-:S13]  /*12e0*/  ISETP.GE.AND P3, PT, R0, R3, PT ;  /* 0x000000030000720c */ /* 0x000fda0003f66270 */
[----:B------:R-:W-:Y:S01]  /*12f0*/  @!P3 IADD3 R23, R5, R0, RZ ;  /* 0x000000000517b210 */ /* 0x000fe20007ffe0ff */
[----:B--2---:R-:W2:Y:S01]  /*1300*/  @!P3 LDC.64 R8, c[0x0][0x230] ;  /* 0x00008c00ff08bb82 */ /* 0x004ea20000000a00 */
[----:B------:R-:W-:-:S04]  /*1310*/  @!P3 IADD3 R0, R0, 0x80, RZ ;  /* 0x000000800000b810 */ /* 0x000fc80007ffe0ff */
[----:B------:R-:W-:-:S13]  /*1320*/  ISETP.GE.AND P2, PT, R0, R3, PT ;  /* 0x000000030000720c */ /* 0x000fda0003f46270 */
[----:B------:R-:W-:Y:S01]  /*1330*/  @!P2 IADD3 R7, R5, R0, RZ ;  /* 0x000000000507a210 */ /* 0x000fe20007ffe0ff */
[----:B------:R-:W4:Y:S01]  /*1340*/  @!P2 LDC.64 R26, c[0x0][0x230] ;  /* 0x00008c00ff1aab82 */ /* 0x000f220000000a00 */
[----:B------:R-:W-:-:S04]  /*1350*/  @!P2 IADD3 R0, R0, 0x80, RZ ;  /* 0x000000800000a810 */ /* 0x000fc80007ffe0ff */
[----:B------:R-:W-:-:S13]  /*1360*/  ISETP.GE.AND P1, PT, R0, R3, PT ;  /* 0x000000030000720c */ /* 0x000fda0003f26270 */
[----:B------:R-:W0:Y:S01]  /*1370*/  @!P1 LDC.64 R28, c[0x0][0x230] ;  /* 0x00008c00ff1c9b82 */ /* 0x000e220000000a00 */
[----:B---3--:R-:W-:Y:S01]  /*1380*/  @!P4 IMAD.WIDE.U32 R14, R25, 0x8, R14 ;  /* 0x00000008190ec825 */ /* 0x008fe200078e000e */
[----:B------:R-:W-:Y:S02]  /*1390*/  CS2R R24, SRZ ;  /* 0x0000000000187805 */ /* 0x000fe4000001ff00 */
[----:B------:R-:W-:Y:S01]  /*13a0*/  @!P1 IADD3 R13, R5, R0, RZ ;  /* 0x00000000050d9210 */ /* 0x000fe20007ffe0ff */
[----:B-1----:R-:W-:Y:S01]  /*13b0*/  @!P5 IMAD.WIDE.U32 R10, R4, 0x8, R10 ;  /* 0x00000008040ad825 */ /* 0x002fe200078e000a */
[----:B------:R-:W-:-:S03]  /*13c0*/  @!P1 IADD3 R0, R0, 0x80, RZ ;  /* 0x0000008000009810 */ /* 0x000fc60007ffe0ff */
[----:B----4-:R-:W-:Y:S01]  /*13d0*/  @!P2 IMAD.WIDE.U32 R26, R7, 0x8, R26 ;  /* 0x00000008071aa825 */ /* 0x010fe200078e001a */
[----:B------:R-:W-:Y:S01]  /*13e0*/  CS2R R6, SRZ ;  /* 0x0000000000067805 */ /* 0x000fe2000001ff00 */
[----:B------:R1:W5:Y:S02]  /*13f0*/  @!P5 LDG.E.64 R24, desc[UR4][R10.64] ;  /* 0x000000040a18d981 */ /* 0x000364000c1e1b00 */
[----:B--2---:R-:W-:-:S05]  /*1400*/  @!P3 IMAD.WIDE.U32 R8, R23, 0x8, R8 ;  /* 0x000000081708b825 */ /* 0x004fca00078e0008 */
[----:B------:R2:W5:Y:S01]  /*1410*/  @!P3 LDG.E.64 R6, desc[UR4][R8.64] ;  /* 0x000000040806b981 */ /* 0x000562000c1e1b00 */
[----:B-1----:R-:W-:Y:S01]  /*1420*/  CS2R R10, SRZ ;  /* 0x00000000000a7805 */ /* 0x002fe2000001ff00 */
[----:B0-----:R-:W-:Y:S01]  /*1430*/  @!P1 IMAD.WIDE.U32 R28, R13, 0x8, R28 ;  /* 0x000000080d1c9825 */ /* 0x001fe200078e001c */
[----:B--2---:R-:W-:-:S04]  /*1440*/  CS2R R8, SRZ ;  /* 0x0000000000087805 */ /* 0x004fc8000001ff00 */
[----:B------:R-:W5:Y:S04]  /*1450*/  @!P1 LDG.E.64 R10, desc[UR4][R28.64] ;  /* 0x000000041c0a9981 */ /* 0x000f68000c1e1b00 */
[----:B------:R-:W5:Y:S01]  /*1460*/  @!P2 LDG.E.64 R8, desc[UR4][R26.64] ;  /* 0x000000041a08a981 */ /* 0x000f62000c1e1b00 */
[----:B------:R-:W-:Y:S01]  /*1470*/  ISETP.GE.AND P6, PT, R0, R3, PT ;  /* 0x000000030000720c */ /* 0x000fe20003fc6270 */
[----:B------:R-:W-:Y:S01]  /*1480*/  @!P0 IMAD.WIDE.U32 R16, R21, 0x8, R16 ;  /* 0x0000000815108825 */ /* 0x000fe200078e0010 */
[----:B------:R-:W-:-:S06]  /*1490*/  CS2R R20, SRZ ;  /* 0x0000000000147805 */ /* 0x000fcc000001ff00 */
[----:B------:R0:W5:Y:S05]  /*14a0*/  @!P0 LDG.E.64 R20, desc[UR4][R16.64] ;  /* 0x0000000410148981 */ /* 0x00016a000c1e1b00 */
[----:B0-----:R-:W0:Y:S01]  /*14b0*/  @!P6 LDC.64 R16, c[0x0][0x230] ;  /* 0x00008c00ff10eb82 */ /* 0x001e220000000a00 */
[----:B------:R-:W-:Y:S02]  /*14c0*/  @!P6 IADD3 R0, R5, R0, RZ ;  /* 0x000000000500e210 */ /* 0x000fe40007ffe0ff */
[----:B------:R-:W-:Y:S02]  /*14d0*/  CS2R R12, SRZ ;  /* 0x00000000000c7805 */ /* 0x000fe4000001ff00 */
[----:B------:R-:W-:Y:S01]  /*14e0*/  CS2R R22, SRZ ;  /* 0x0000000000167805 */ /* 0x000fe2000001ff00 */
[----:B------:R-:W-:Y:S05]  /*14f0*/  BSSY B0, `(.L_x_6513) ;  /* 0x0000027000007945 */ /* 0x000fea0003800000 */
[----:B------:R1:W5:Y:S01]  /*1500*/  @!P4 LDG.E.64 R22, desc[UR4][R14.64] ;  /* 0x000000040e16c981 */ /* 0x000362000c1e1b00 */
[----:B0-----:R-:W-:Y:S01]  /*1510*/  @!P6 IMAD.WIDE.U32 R16, R0, 0x8, R16 ;  /* 0x000000080010e825 */ /* 0x001fe200078e0010 */
        /* <DEDUP_REMOVED lines=21> */
.L_x_6516:
[----:B------:R-:W0:Y:S01]  /*1670*/  MUFU.RCP R14, R0 ;  /* 0x00000000000e7308 */ /* 0x000e220000001000 */
[----:B------:R-:W-:-:S07]  /*1680*/  ULDC.64 UR6, c[0x0][0x220] ;  /* 0x0000880000067ab9 */ /* 0x000fce0000000a00 */
[----:B------:R-:W1:Y:S01]  /*1690*/  MUFU.RCP R15, R4 ;  /* 0x00000004000f7308 */ /* 0x000e620000001000 */
[----:B0-----:R-:W-:Y:S01]  /*16a0*/  FMUL.FTZ R14, R14, UR6 ;  /* 0x000000060e0e7c20 */ /* 0x001fe20008410000 */
[----:B-1----:R-:W-:Y:S01]  /*16b0*/  FMUL.FTZ R15, R15, UR7 ;  /* 0x000000070f0f7c20 */ /* 0x002fe20008410000 */
[----:B------:R-:W-:Y:S06]  /*16c0*/  BRA `(.L_x_6514) ;  /* 0x0000000000247947 */ /* 0x000fec0003800000 */
.L_x_6515:
        /* <DEDUP_REMOVED lines=9> */
.L_x_6514:
[----:B------:R-:W-:Y:S05]  /*1760*/  BSYNC B0 ;  /* 0x0000000000007941 */ /* 0x000fea0003800000 */
.L_x_6513:
        /* <DEDUP_REMOVED lines=22> */
.L_x_6520:
[----:B------:R-:W0:Y:S01]  /*18d0*/  MUFU.RCP R16, R4 ;  /* 0x0000000400107308 */ /* 0x000e220000001000 */
[----:B------:R-:W-:-:S07]  /*18e0*/  ULDC.64 UR6, c[0x0][0x220] ;  /* 0x0000880000067ab9 */ /* 0x000fce0000000a00 */
[----:B------:R-:W1:Y:S01]  /*18f0*/  MUFU.RCP R17, R20 ;  /* 0x0000001400117308 */ /* 0x000e620000001000 */
[----:B0-----:R-:W-:Y:S01]  /*1900*/  FMUL.FTZ R16, R16, UR6 ;  /* 0x0000000610107c20 */ /* 0x001fe20008410000 */
[----:B-1----:R-:W-:Y:S01]  /*1910*/  FMUL.FTZ R17, R17, UR7 ;  /* 0x0000000711117c20 */ /* 0x002fe20008410000 */
[----:B------:R-:W-:Y:S06]  /*1920*/  BRA `(.L_x_6518) ;  /* 0x0000000000247947 */ /* 0x000fec0003800000 */
.L_x_6519:
        /* <DEDUP_REMOVED lines=9> */
.L_x_6518:
[----:B------:R-:W-:Y:S05]  /*19c0*/  BSYNC B0 ;  /* 0x0000000000007941 */ /* 0x000fea0003800000 */
.L_x_6517:
[----:B------:R-:W-:Y:S01]  /*19d0*/  IADD3 R4, R2, 0x100, RZ ;  /* 0x0000010002047810 */ /* 0x000fe20007ffe0ff */
[----:B------:R-:W-:Y:S01]  /*19e0*/  BSSY B0, `(.L_x_6521) ;  /* 0x0000025000007945 */ /* 0x000fe20003800000 */
[----:B-----5:R-:W-:Y:S01]  /*19f0*/  HFMA2.MMA R21, -RZ, RZ, 0, 0 ;  /* 0x00000000ff157435 */ /* 0x020fe200000001ff */
[----:B------:R-:W-:Y:S02]  /*1a00*/  CS2R R18, SRZ ;  /* 0x0000000000127805 */ /* 0x000fe4000001ff00 */
        /* <DEDUP_REMOVED lines=19> */
.L_x_6524:
[----:B------:R-:W0:Y:S01]  /*1b40*/  MUFU.RCP R18, R4 ;  /* 0x0000000400127308 */ /* 0x000e220000001000 */
[----:B------:R-:W-:-:S07]  /*1b50*/  ULDC.64 UR6, c[0x0][0x220] ;  /* 0x0000880000067ab9 */ /* 0x000fce0000000a00 */
[----:B------:R-:W1:Y:S01]  /*1b60*/  MUFU.RCP R19, R20 ;  /* 0x0000001400137308 */ /* 0x000e620000001000 */
[----:B0-----:R-:W-:Y:S01]  /*1b70*/  FMUL.FTZ R18, R18, UR6 ;  /* 0x0000000612127c20 */ /* 0x001fe20008410000 */
[----:B-1----:R-:W-:Y:S01]  /*1b80*/  FMUL.FTZ R19, R19, UR7 ;  /* 0x0000000713137c20 */ /* 0x002fe20008410000 */
[----:B------:R-:W-:Y:S06]  /*1b90*/  BRA `(.L_x_6522) ;  /* 0x0000000000247947 */ /* 0x000fec0003800000 */
.L_x_6523:
        /* <DEDUP_REMOVED lines=9> */
.L_x_6522:
[----:B------:R-:W-:Y:S05]  /*1c30*/  BSYNC B0 ;  /* 0x0000000000007941 */ /* 0x000fea0003800000 */
.L_x_6521:
        /* <DEDUP_REMOVED lines=22> */
.L_x_6528:
[----:B------:R-:W0:Y:S01]  /*1da0*/  MUFU.RCP R20, R4 ;  /* 0x0000000400147308 */ /* 0x000e220000001000 */
[----:B------:R-:W-:-:S07]  /*1db0*/  ULDC.64 UR6, c[0x0][0x220] ;  /* 0x0000880000067ab9 */ /* 0x000fce0000000a00 */
[----:B------:R-:W1:Y:S01]  /*1dc0*/  MUFU.RCP R21, R24 ;  /* 0x0000001800157308 */ /* 0x000e620000001000 */
[----:B0-----:R-:W-:Y:S01]  /*1dd0*/  FMUL.FTZ R20, R20, UR6 ;  /* 0x0000000614147c20 */ /* 0x001fe20008410000 */
[----:B-1----:R-:W-:Y:S01]  /*1de0*/  FMUL.FTZ R21, R21, UR7 ;  /* 0x0000000715157c20 */ /* 0x002fe20008410000 */
[----:B------:R-:W-:Y:S06]  /*1df0*/  BRA `(.L_x_6526) ;  /* 0x0000000000247947 */ /* 0x000fec0003800000 */
.L_x_6527:
        /* <DEDUP_REMOVED lines=9> */
.L_x_6526:
[----:B------:R-:W-:Y:S05]  /*1e90*/  BSYNC B0 ;  /* 0x0000000000007941 */ /* 0x000fea0003800000 */
.L_x_6525:
[----:B------:R-:W-:Y:S01]  /*1ea0*/  IADD3 R4, R2, 0x200, RZ ;  /* 0x0000020002047810 */ /* 0x000fe20007ffe0ff */
[----:B------:R-:W-:Y:S01]  /*1eb0*/  BSSY B0, `(.L_x_6529) ;  /* 0x0000025000007945 */ /* 0x000fe20003800000 */
[----:B------:R-:W-:Y:S01]  /*1ec0*/  HFMA2.MMA R23, -RZ, RZ, 0, 0 ;  /* 0x00000000ff177435 */ /* 0x000fe200000001ff */
        /* <DEDUP_REMOVED lines=20> */
.L_x_6532:
[----:B------:R-:W0:Y:S01]  /*2010*/  MUFU.RCP R24, R4 ;  /* 0x0000000400187308 */ /* 0x000e220000001000 */
[----:B------:R-:W-:-:S07]  /*2020*/  ULDC.64 UR6, c[0x0][0x220] ;  /* 0x0000880000067ab9 */ /* 0x000fce0000000a00 */
[----:B------:R-:W1:Y:S01]  /*2030*/  MUFU.RCP R25, R22 ;  /* 0x0000001600197308 */ /* 0x000e620000001000 */
[----:B0-----:R-:W-:Y:S01]  /*2040*/  FMUL.FTZ R24, R24, UR6 ;  /* 0x0000000618187c20 */ /* 0x001fe20008410000 */
[----:B-1----:R-:W-:Y:S01]  /*2050*/  FMUL.FTZ R25, R25, UR7 ;  /* 0x0000000719197c20 */ /* 0x002fe20008410000 */
[----:B------:R-:W-:Y:S06]  /*2060*/  BRA `(.L_x_6530) ;  /* 0x0000000000247947 */ /* 0x000fec0003800000 */
.L_x_6531:
        /* <DEDUP_REMOVED lines=9> */
.L_x_6530:
[----:B------:R-:W-:Y:S05]  /*2100*/  BSYNC B0 ;  /* 0x0000000000007941 */ /* 0x000fea0003800000 */
.L_x_6529:
        /* <DEDUP_REMOVED lines=22> */
.L_x_6536:
[----:B------:R-:W0:Y:S01]  /*2270*/  MUFU.RCP R22, R4 ;  /* 0x0000000400167308 */ /* 0x000e220000001000 */
[----:B------:R-:W-:-:S07]  /*2280*/  ULDC.64 UR6, c[0x0][0x220] ;  /* 0x0000880000067ab9 */ /* 0x000fce0000000a00 */
[----:B------:R-:W1:Y:S01]  /*2290*/  MUFU.RCP R23, R6 ;  /* 0x0000000600177308 */ /* 0x000e620000001000 */
[----:B0-----:R-:W-:Y:S01]  /*22a0*/  FMUL.FTZ R22, R22, UR6 ;  /* 0x0000000616167c20 */ /* 0x001fe20008410000 */
[----:B-1----:R-:W-:Y:S01]  /*22b0*/  FMUL.FTZ R23, R23, UR7 ;  /* 0x0000000717177c20 */ /* 0x002fe20008410000 */
[----:B------:R-:W-:Y:S06]  /*22c0*/  BRA `(.L_x_6534) ;  /* 0x0000000000247947 */ /* 0x000fec0003800000 */
.L_x_6535:
        /* <DEDUP_REMOVED lines=9> */
.L_x_6534:
[----:B------:R-:W-:Y:S05]  /*2360*/  BSYNC B0 ;  /* 0x0000000000007941 */ /* 0x000fea0003800000 */
.L_x_6533:
        /* <DEDUP_REMOVED lines=23> */
.L_x_6540:
[----:B------:R-:W0:Y:S01]  /*24e0*/  MUFU.RCP R8, R4 ;  /* 0x0000000400087308 */ /* 0x000e220000001000 */
[----:B------:R-:W-:-:S07]  /*24f0*/  ULDC.64 UR6, c[0x0][0x220] ;  /* 0x0000880000067ab9 */ /* 0x000fce0000000a00 */
[----:B------:R-:W1:Y:S01]  /*2500*/  MUFU.RCP R9, R6 ;  /* 0x0000000600097308 */ /* 0x000e620000001000 */
[----:B0-----:R-:W-:Y:S01]  /*2510*/  FMUL.FTZ R8, R8, UR6 ;  /* 0x0000000608087c20 */ /* 0x001fe20008410000 */
[----:B-1----:R-:W-:Y:S01]  /*2520*/  FMUL.FTZ R9, R9, UR7 ;  /* 0x0000000709097c20 */ /* 0x002fe20008410000 */
[----:B------:R-:W-:Y:S06]  /*2530*/  BRA `(.L_x_6538) ;  /* 0x0000000000247947 */ /* 0x000fec0003800000 */
.L_x_6539:
        /* <DEDUP_REMOVED lines=9> */
.L_x_6538:
[----:B------:R-:W-:Y:S05]  /*25d0*/  BSYNC B0 ;  /* 0x0000000000007941 */ /* 0x000fea0003800000 */
.L_x_6537:
        /* <DEDUP_REMOVED lines=22> */
.L_x_6544:
[----:B------:R-:W0:Y:S01]  /*2740*/  MUFU.RCP R6, R4 ;  /* 0x0000000400067308 */ /* 0x000e220000001000 */
[----:B------:R-:W-:-:S07]  /*2750*/  ULDC.64 UR6, c[0x0][0x220] ;  /* 0x0000880000067ab9 */ /* 0x000fce0000000a00 */
[----:B------:R-:W1:Y:S01]  /*2760*/  MUFU.RCP R7, R10 ;  /* 0x0000000a00077308 */ /* 0x000e620000001000 */
[----:B0-----:R-:W-:Y:S01]  /*2770*/  FMUL.FTZ R6, R6, UR6 ;  /* 0x0000000606067c20 */ /* 0x001fe20008410000 */
[----:B-1----:R-:W-:Y:S01]  /*2780*/  FMUL.FTZ R7, R7, UR7 ;  /* 0x0000000707077c20 */ /* 0x002fe20008410000 */
[----:B------:R-:W-:Y:S06]  /*2790*/  BRA `(.L_x_6542) ;  /* 0x0000000000247947 */ /* 0x000fec0003800000 */
.L_x_6543:
        /* <DEDUP_REMOVED lines=9> */
.L_x_6542:
[----:B------:R-:W-:Y:S05]  /*2830*/  BSYNC B0 ;  /* 0x0000000000007941 */ /* 0x000fea0003800000 */
.L_x_6541:
        /* <DEDUP_REMOVED lines=16> */
.L_x_6547:
[----:B------:R-:W-:-:S13]  /*2940*/  ISETP.GE.AND P0, PT, R2, R3, PT ;  /* 0x000000030200720c */ /* 0x000fda0003f06270 */
[----:B------:R-:W-:Y:S05]  /*2950*/  @P0 BRA `(.L_x_6549) ;  /* 0x0000000000300947 */ /* 0x000fea0003800000 */
[----:B0-----:R-:W0:Y:S01]  /*2960*/  LDC.64 R10, c[0x0][0x228] ;  /* 0x00008a00ff0a7b82 */ /* 0x001e220000000a00 */
[----:B------:R-:W-:Y:S02]  /*2970*/  IADD3 R13, R5, R2, RZ ;  /* 0x00000002050d7210 */ /* 0x000fe40007ffe0ff */
[----:B------:R-:W-:-:S03]  /*2980*/  IADD3 R2, R2, 0x80, RZ ;  /* 0x0000008002027810 */ /* 0x000fc60007ffe0ff */
[----:B0-----:R-:W-:-:S05]  /*2990*/  IMAD.WIDE.U32 R10, R13, 0x8, R10 ;  /* 0x000000080d0a7825 */ /* 0x001fca00078e000a */
[----:B------:R1:W-:Y:S02]  /*29a0*/  STG.E.64 desc[UR4][R10.64], R18 ;  /* 0x000000120a007986 */ /* 0x0003e4000c101b04 */
.L_x_6548:
[----:B------:R-:W-:-:S13]  /*29b0*/  ISETP.GE.AND P0, PT, R2, R3, PT ;  /* 0x000000030200720c */ /* 0x000fda0003f06270 */
[----:B------:R-:W-:Y:S05]  /*29c0*/  @P0 BRA `(.L_x_6550) ;  /* 0x0000000000300947 */ /* 0x000fea0003800000 */
[----:B01----:R-:W0:Y:S01]  /*29d0*/  LDC.64 R10, c[0x0][0x228] ;  /* 0x00008a00ff0a7b82 */ /* 0x003e220000000a00 */
[----:B------:R-:W-:Y:S02]  /*29e0*/  IADD3 R13, R5, R2, RZ ;  /* 0x00000002050d7210 */ /* 0x000fe40007ffe0ff */
[----:B------:R-:W-:-:S03]  /*29f0*/  IADD3 R2, R2, 0x80, RZ ;  /* 0x0000008002027810 */ /* 0x000fc60007ffe0ff */
[----:B0-----:R-:W-:-:S05]  /*2a00*/  IMAD.WIDE.U32 R10, R13, 0x8, R10 ;  /* 0x000000080d0a7825 */ /* 0x001fca00078e000a */
[----:B------:R1:W-:Y:S02]  /*2a10*/  STG.E.64 desc[UR4][R10.64], R20 ;  /* 0x000000140a007986 */ /* 0x0003e4000c101b04 */
.L_x_6549:
[----:B------:R-:W-:-:S13]  /*2a20*/  ISETP.GE.AND P0, PT, R2, R3, PT ;  /* 0x000000030200720c */ /* 0x000fda0003f06270 */
[----:B------:R-:W-:Y:S05]  /*2a30*/  @P0 BRA `(.L_x_6551) ;  /* 0x0000000000340947 */ /* 0x000fea0003800000 */
[----:B01----:R-:W0:Y:S01]  /*2a40*/  LDC.64 R10, c[0x0][0x228] ;  /* 0x00008a00ff0a7b82 */ /* 0x003e220000000a00 */
[----:B------:R-:W-:Y:S02]  /*2a50*/  IADD3 R13, R5, R2, RZ ;  /* 0x00000002050d7210 */ /* 0x000fe40007ffe0ff */
[----:B------:R-:W-:-:S03]  /*2a60*/  IADD3 R2, R2, 0x80, RZ ;  /* 0x0000008002027810 */ /* 0x000fc60007ffe0ff */
[----:B0-----:R-:W-:-:S05]  /*2a70*/  IMAD.WIDE.U32 R10, R13, 0x8, R10 ;  /* 0x000000080d0a7825 */ /* 0x001fca00078e000a */
[----:B------:R2:W-:Y:S02]  /*2a80*/  STG.E.64 desc[UR4][R10.64], R24 ;  /* 0x000000180a007986 */ /* 0x0005e4000c101b04 */
.L_x_6550:
[----:B------:R-:W-:-:S13]  /*2a90*/  ISETP.GE.AND P0, PT, R2, R3, PT ;  /* 0x000000030200720c */ /* 0x000fda0003f06270 */
[----:B------:R-:W-:Y:S05]  /*2aa0*/  @P0 BREAK B1 ;  /* 0x0000000000010942 */ /* 0x000fea0003800000 */
[----:B------:R-:W-:Y:S05]  /*2ab0*/  @P0 BRA `(.L_x_6552) ;  /* 0x0000000000300947 */ /* 0x000fea0003800000 */
[----:B012---:R-:W0:Y:S01]  /*2ac0*/  LDC.64 R10, c[0x0][0x228] ;  /* 0x00008a00ff0a7b82 */ /* 0x007e220000000a00 */
[----:B------:R-:W-:Y:S02]  /*2ad0*/  IADD3 R13, R5, R2, RZ ;  /* 0x00000002050d7210 */ /* 0x000fe40007ffe0ff */
[----:B------:R-:W-:-:S03]  /*2ae0*/  IADD3 R2, R2, 0x80, RZ ;  /* 0x0000008002027810 */ /* 0x000fc60007ffe0ff */
[----:B0-----:R-:W-:-:S05]  /*2af0*/  IMAD.WIDE.U32 R10, R13, 0x8, R10 ;  /* 0x000000080d0a7825 */ /* 0x001fca00078e000a */
[----:B------:R2:W-:Y:S02]  /*2b00*/  STG.E.64 desc[UR4][R10.64], R22 ;  /* 0x000000160a007986 */ /* 0x0005e4000c101b04 */
.L_x_6551:
[----:B------:R-:W-:Y:S05]  /*2b10*/  BSYNC B1 ;  /* 0x0000000000017941 */ /* 0x000fea0003800000 */
.L_x_6546:
[----:B------:R-:W-:-:S13]  /*2b20*/  ISETP.GE.AND P0, PT, R2, R3, PT ;  /* 0x000000030200720c */ /* 0x000fda0003f06270 */
[----:B012---:R-:W0:Y:S01]  /*2b30*/  @!P0 LDC.64 R10, c[0x0][0x228] ;  /* 0x00008a00ff0a8b82 */ /* 0x007e220000000a00 */
[----:B------:R-:W-:Y:S02]  /*2b40*/  @!P0 IADD3 R13, R5, R2, RZ ;  /* 0x00000002050d8210 */ /* 0x000fe40007ffe0ff */
[----:B------:R-:W-:-:S03]  /*2b50*/  @!P0 IADD3 R2, R2, 0x80, RZ ;  /* 0x0000008002028810 */ /* 0x000fc60007ffe0ff */
[----:B0-----:R-:W-:-:S05]  /*2b60*/  @!P0 IMAD.WIDE.U32 R10, R13, 0x8, R10 ;  /* 0x000000080d0a8825 */ /* 0x001fca00078e000a */
[----:B------:R3:W-:Y:S02]  /*2b70*/  @!P0 STG.E.64 desc[UR4][R10.64], R8 ;  /* 0x000000080a008986 */ /* 0x0007e4000c101b04 */
.L_x_6552:
[----:B------:R-:W-:Y:S05]  /*2b80*/  BSYNC B0 ;  /* 0x0000000000007941 */ /* 0x000fea0003800000 */
.L_x_6545:
[----:B------:R-:W-:Y:S05]  /*2b90*/  WARPSYNC.ALL ;  /* 0x0000000000007948 */ /* 0x000fea0003800000 */
[----:B------:R-:W-:-:S13]  /*2ba0*/  ISETP.GE.AND P0, PT, R2, R3, PT ;  /* 0x000000030200720c */ /* 0x000fda0003f06270 */
[----:B------:R-:W-:Y:S05]  /*2bb0*/  @P0 EXIT ;  /* 0x000000000000094d */ /* 0x000fea0003800000 */
[----:B---3--:R-:W3:Y:S01]  /*2bc0*/  LDC.64 R8, c[0x0][0x228] ;  /* 0x00008a00ff087b82 */ /* 0x008ee20000000a00 */
[----:B------:R-:W-:-:S05]  /*2bd0*/  IADD3 R3, R5, R2, RZ ;  /* 0x0000000205037210 */ /* 0x000fca0007ffe0ff */
[----:B---3--:R-:W-:-:S05]  /*2be0*/  IMAD.WIDE.U32 R2, R3, 0x8, R8 ;  /* 0x0000000803027825 */ /* 0x008fca00078e0008 */
[----:B------:R-:W-:Y:S01]  /*2bf0*/  STG.E.64 desc[UR4][R2.64], R6 ;  /* 0x0000000602007986 */ /* 0x000fe2000c101b04 */
[----:B------:R-:W-:Y:S05]  /*2c00*/  EXIT ;  /* 0x000000000000794d */ /* 0x000fea0003800000 */
.L_x_6553:
        /* <DEDUP_REMOVED lines=15> */
.L_x_19378:


//--------------------- .text._ZN2at6native29vectorized_elementwise_kernelILi4ENS0_13AUnaryFunctorIN3c107complexIfEES5_S5_NS0_15binary_internal10DivFunctorIS5_EEEESt5arrayIPcLm2EEEEviT0_T1_ --------------------------
	.section	.text._ZN2at6native29vectorized_elementwise_kernelILi4ENS0_13AUnaryFunctorIN3c107complexIfEES5_S5_NS0_15binary_internal10DivFunctorIS5_EEEESt5arrayIPcLm2EEEEviT0_T1_,"ax",@progbits
	.align	128
        .global         _ZN2at6native29vectorized_elementwise_kernelILi4ENS0_13AUnaryFunctorIN3c107complexIfEES5_S5_NS0_15binary_internal10DivFunctorIS5_EEEESt5arrayIPcLm2EEEEviT0_T1_
        .type           _ZN2at6native29vectorized_elementwise_kernelILi4ENS0_13AUnaryFunctorIN3c107complexIfEES5_S5_NS0_15binary_internal10DivFunctorIS5_EEEESt5arrayIPcLm2EEEEviT0_T1_,@function
        .size           _ZN2at6native29vectorized_elementwise_kernelILi4ENS0_13AUnaryFunctorIN3c107complexIfEES5_S5_NS0_15binary_internal10DivFunctorIS5_EEEESt5arrayIPcLm2EEEEviT0_T1_,(.L_x_19379 - _ZN2at6native29vectorized_elementwise_kernelILi4ENS0_13AUnaryFunctorIN3c107complexIfEES5_S5_NS0_15binary_internal10DivFunctorIS5_EEEESt5arrayIPcLm2EEEEviT0_T1_)
        .other          _ZN2at6native29vectorized_elementwise_kernelILi4ENS0_13AUnaryFunctorIN3c107complexIfEES5_S5_NS0_15binary_internal10DivFunctorIS5_EEEESt5arrayIPcLm2EEEEviT0_T1_,@"STO_CUDA_ENTRY STV_DEFAULT"
_ZN2at6native29vectorized_elementwise_kernelILi4ENS0_13AUnaryFunctorIN3c107complexIfEES5_S5_NS0_15binary_internal10DivFunctorIS5_EEEESt5arrayIPcLm2EEEEviT0_T1_:
.text._ZN2at6native29vectorized_elementwise_kernelILi4ENS0_13AUnaryFunctorIN3c107complexIfEES5_S5_NS0_15binary_internal10DivFunctorIS5_EEEESt5arrayIPcLm2EEEEviT0_T1_:
        /* <DEDUP_REMOVED lines=36> */
.L_x_6557:
        /* <DEDUP_REMOVED lines=8> */
.L_x_6556:
        /* <DEDUP_REMOVED lines=11> */
.L_x_6558:
[----:B------:R-:W-:Y:S05]  /*0370*/  BSYNC B0 ;  /* 0x0000000000007941 */ /* 0x000fea0003800000 */
.L_x_6555:
        /* <DEDUP_REMOVED lines=17> */
.L_x_6561:
[----:B------:R-:W0:Y:S08]  /*0490*/  MUFU.RCP R6, R6 ;  /* 0x0000000600067308 */ /* 0x000e300000001000 */
[----:B------:R-:W1:Y:S01]  /*04a0*/  MUFU.RCP R19, R4 ;  /* 0x0000000400137308 */ /* 0x000e620000001000 */
[----:B0-----:R-:W-:Y:S01]  /*04b0*/  FMUL.FTZ R18, R6, R3 ;  /* 0x0000000306127220 */ /* 0x001fe20000410000 */
[----:B-1----:R-:W-:Y:S01]  /*04c0*/  FMUL.FTZ R19, R19, R2 ;  /* 0x0000000213137220 */ /* 0x002fe20000410000 */
[----:B------:R-:W-:Y:S06]  /*04d0*/  BRA `(.L_x_6562) ;  /* 0x0000000000207947 */ /* 0x000fec0003800000 */
.L_x_6560:
        /* <DEDUP_REMOVED lines=8> */
.L_x_6562:
[----:B------:R-:W-:Y:S05]  /*0560*/  BSYNC B0 ;  /* 0x0000000000007941 */ /* 0x000fea0003800000 */
.L_x_6559:
        /* <DEDUP_REMOVED lines=17> */
.L_x_6565:
[----:B------:R-:W0:Y:S08]  /*0680*/  MUFU.RCP R6, R6 ;  /* 0x0000000600067308 */ /* 0x000e300000001000 */
[----:B------:R-:W1:Y:S01]  /*0690*/  MUFU.RCP R21, R4 ;  /* 0x0000000400157308 */ /* 0x000e620000001000 */
[----:B0-----:R-:W-:Y:S01]  /*06a0*/  FMUL.FTZ R20, R6, R3 ;  /* 0x0000000306147220 */ /* 0x001fe20000410000 */
[----:B-1----:R-:W-:Y:S01]  /*06b0*/  FMUL.FTZ R21, R21, R2 ;  /* 0x0000000215157220 */ /* 0x002fe20000410000 */
[----:B------:R-:W-:Y:S06]  /*06c0*/  BRA `(.L_x_6566) ;  /* 0x0000000000207947 */ /* 0x000fec0003800000 */
.L_x_6564:
        /* <DEDUP_REMOVED lines=8> */
.L_x_6566:
[----:B------:R-:W-:Y:S05]  /*0750*/  BSYNC B0 ;  /* 0x0000000000007941 */ /* 0x000fea0003800000 */
.L_x_6563:
        /* <DEDUP_REMOVED lines=17> */
.L_x_6569:
[----:B------:R-:W0:Y:S08]  /*0870*/  MUFU.RCP R6, R6 ;  /* 0x0000000600067308 */ /* 0x000e300000001000 */
[----:B------:R-:W1:Y:S01]  /*0880*/  MUFU.RCP R23, R4 ;  /* 0x0000000400177308 */ /* 0x000e620000001000 */
[----:B0-----:R-:W-:Y:S01]  /*0890*/  FMUL.FTZ R22, R6, R3 ;  /* 0x0000000306167220 */ /* 0x001fe20000410000 */
[----:B-1----:R-:W-:Y:S01]  /*08a0*/  FMUL.FTZ R23, R23, R2 ;  /* 0x0000000217177220 */ /* 0x002fe20000410000 */
[----:B------:R-:W-:Y:S06]  /*08b0*/  BRA `(.L_x_6570) ;  /* 0x0000000000207947 */ /* 0x000fec0003800000 */
.L_x_6568:
        /* <DEDUP_REMOVED lines=8> */
.L_x_6570:
[----:B------:R-:W-:Y:S05]  /*0940*/  BSYNC B0 ;  /* 0x0000000000007941 */ /* 0x000fea0003800000 */
.L_x_6567:
        /* <DEDUP_REMOVED lines=17> */
.L_x_6573:
[----:B------:R-:W0:Y:S08]  /*0a60*/  MUFU.RCP R6, R6 ;  /* 0x0000000600067308 */ /* 0x000e300000001000 */
[----:B------:R-:W1:Y:S01]  /*0a70*/  MUFU.RCP R25, R4 ;  /* 0x0000000400197308 */ /* 0x000e620000001000 */
[----:B0-----:R-:W-:Y:S01]  /*0a80*/  FMUL.FTZ R24, R6, R3 ;  /* 0x0000000306187220 */ /* 0x001fe20000410000 */
[----:B-1----:R-:W-:Y:S01]  /*0a90*/  FMUL.FTZ R25, R25, R2 ;  /* 0x0000000219197220 */ /* 0x002fe20000410000 */
[----:B------:R-:W-:Y:S06]  /*0aa0*/  BRA `(.L_x_6574) ;  /* 0x0000000000207947 */ /* 0x000fec0003800000 */
.L_x_6572:
        /* <DEDUP_REMOVED lines=8> */
.L_x_6574:
[----:B------:R-:W-:Y:S05]  /*0b30*/  BSYNC B0 ;  /* 0x0000000000007941 */ /* 0x000fea0003800000 */
.L_x_6571:
        /* <DEDUP_REMOVED lines=17> */
.L_x_6577:
[----:B------:R-:W0:Y:S08]  /*0c50*/  MUFU.RCP R6, R6 ;  /* 0x0000000600067308 */ /* 0x000e300000001000 */
[----:B------:R-:W1:Y:S01]  /*0c60*/  MUFU.RCP R27, R4 ;  /* 0x00000004001b7308 */ /* 0x000e620000001000 */
[----:B0-----:R-:W-:Y:S01]  /*0c70*/  FMUL.FTZ R26, R6, R3 ;  /* 0x00000003061a7220 */ /* 0x001fe20000410000 */
[----:B-1----:R-:W-:Y:S01]  /*0c80*/  FMUL.FTZ R27, R27, R2 ;  /* 0x000000021b1b7220 */ /* 0x002fe20000410000 */
[----:B------:R-:W-:Y:S06]  /*0c90*/  BRA `(.L_x_6578) ;  /* 0x0000000000207947 */ /* 0x000fec0003800000 */
.L_x_6576:
        /* <DEDUP_REMOVED lines=8> */
.L_x_6578:
[----:B------:R-:W-:Y:S05]  /*0d20*/  BSYNC B0 ;  /* 0x0000000000007941 */ /* 0x000fea0003800000 */
.L_x_6575:
        /* <DEDUP_REMOVED lines=17> */
.L_x_6581:
[----:B------:R-:W0:Y:S08]  /*0e40*/  MUFU.RCP R6, R6 ;  /* 0x0000000600067308 */ /* 0x000e300000001000 */
[----:B------:R-:W1:Y:S01]  /*0e50*/  MUFU.RCP R9, R4 ;  /* 0x0000000400097308 */ /* 0x000e620000001000 */
[----:B0-----:R-:W-:Y:S01]  /*0e60*/  FMUL.FTZ R8, R6, R3 ;  /* 0x0000000306087220 */ /* 0x001fe20000410000 */
[----:B-1----:R-:W-:Y:S01]  /*0e70*/  FMUL.FTZ R9, R9, R2 ;  /* 0x0000000209097220 */ /* 0x002fe20000410000 */
[----:B------:R-:W-:Y:S06]  /*0e80*/  BRA `(.L_x_6582) ;  /* 0x0000000000207947 */ /* 0x000fec0003800000 */
.L_x_6580:
        /* <DEDUP_REMOVED lines=8> */
.L_x_6582:
[----:B------:R-:W-:Y:S05]  /*0f10*/  BSYNC B0 ;  /* 0x0000000000007941 */ /* 0x000fea0003800000 */
.L_x_6579:
        /* <DEDUP_REMOVED lines=17> */
.L_x_6585:
[----:B------:R-:W0:Y:S08]  /*1030*/  MUFU.RCP R6, R6 ;  /* 0x0000000600067308 */ /* 0x000e300000001000 */
[----:B------:R-:W1:Y:S01]  /*1040*/  MUFU.RCP R11, R4 ;  /* 0x00000004000b7308 */ /* 0x000e620000001000 */
[----:B0-----:R-:W-:Y:S01]  /*1050*/  FMUL.FTZ R10, R6, R3 ;  /* 0x00000003060a7220 */ /* 0x001fe20000410000 */
[----:B-1----:R-:W-:Y:S01]  /*1060*/  FMUL.FTZ R11, R11, R2 ;  /* 0x000000020b0b7220 */ /* 0x002fe20000410000 */
[----:B------:R-:W-:Y:S06]  /*1070*/  BRA `(.L_x_6586) ;  /* 0x0000000000207947 */ /* 0x000fec0003800000 */
.L_x_6584:
        /* <DEDUP_REMOVED lines=8> */
.L_x_6586:
[----:B------:R-:W-:Y:S05]  /*1100*/  BSYNC B0 ;  /* 0x0000000000007941 */ /* 0x000fea0003800000 */
.L_x_6583:
        /* <DEDUP_REMOVED lines=8> */
.L_x_6554:
        /* <DEDUP_REMOVED lines=78> */
.L_x_6590:
[----:B------:R-:W0:Y:S01]  /*1670*/  MUFU.RCP R14, R0 ;  /* 0x00000000000e7308 */ /* 0x000e220000001000 */
[----:B------:R-:W-:-:S07]  /*1680*/  ULDC.64 UR6, c[0x0][0x220] ;  /* 0x0000880000067ab9 */ /* 0x000fce0000000a00 */
[----:B------:R-:W1:Y:S01]  /*1690*/  MUFU.RCP R15, R4 ;  /* 0x00000004000f7308 */ /* 0x000e620000001000 */
[----:B0-----:R-:W-:Y:S01]  /*16a0*/  FMUL.FTZ R14, R14, UR6 ;  /* 0x000000060e0e7c20 */ /* 0x001fe20008410000 */
[----:B-1----:R-:W-:Y:S01]  /*16b0*/  FMUL.FTZ R15, R15, UR7 ;  /* 0x000000070f0f7c20 */ /* 0x002fe20008410000 */
[----:B------:R-:W-:Y:S06]  /*16c0*/  BRA `(.L_x_6588) ;  /* 0x0000000000247947 */ /* 0x000fec0003800000 */
.L_x_6589:
        /* <DEDUP_REMOVED lines=9> */
.L_x_6588:
[----:B------:R-:W-:Y:S05]  /*1760*/  BSYNC B0 ;  /* 0x0000000000007941 */ /* 0x000fea0003800000 */
.L_x_6587:
        /* <DEDUP_REMOVED lines=22> */
.L_x_6594:
[----:B------:R-:W0:Y:S01]  /*18d0*/  MUFU.RCP R16, R4 ;  /* 0x0000000400107308 */ /* 0x000e220000001000 */
[----:B------:R-:W-:-:S07]  /*18e0*/  ULDC.64 UR6, c[0x0][0x220] ;  /* 0x0000880000067ab9 */ /* 0x000fce0000000a00 */
[----:B------:R-:W1:Y:S01]  /*18f0*/  MUFU.RCP R17, R20 ;  /* 0x0000001400117308 */ /* 0x000e620000001000 */
[----:B0-----:R-:W-:Y:S01]  /*1900*/  FMUL.FTZ R16, R16, UR6 ;  /* 0x0000000610107c20 */ /* 0x001fe20008410000 */
[----:B-1----:R-:W-:Y:S01]  /*1910*/  FMUL.FTZ R17, R17, UR7 ;  /* 0x0000000711117c20 */ /* 0x002fe20008410000 */
[----:B------:R-:W-:Y:S06]  /*1920*/  BRA `(.L_x_6592) ;  /* 0x0000000000247947 */ /* 0x000fec0003800000 */
.L_x_6593:
        /* <DEDUP_REMOVED lines=9> */
.L_x_6592:
[----:B------:R-:W-:Y:S05]  /*19c0*/  BSYNC B0 ;  /* 0x0000000000007941 */ /* 0x000fea0003800000 */
.L_x_6591:
        /* <DEDUP_REMOVED lines=23> */
.L_x_6598:
[----:B------:R-:W0:Y:S01]  /*1b40*/  MUFU.RCP R18, R4 ;  /* 0x0000000400127308 */ /* 0x000e220000001000 */
[----:B------:R-:W-:-:S07]  /*1b50*/  ULDC.64 UR6, c[0x0][0x220] ;  /* 0x0000880000067ab9 */ /* 0x000fce0000000a00 */
[----:B------:R-:W1:Y:S01]  /*1b60*/  MUFU.RCP R19, R20 ;  /* 0x0000001400137308 */ /* 0x000e620000001000 */
[----:B0-----:R-:W-:Y:S01]  /*1b70*/  FMUL.FTZ R18, R18, UR6 ;  /* 0x0000000612127c20 */ /* 0x001fe20008410000 */
[----:B-1----:R-:W-:Y:S01]  /*1b80*/  FMUL.FTZ R19, R19, UR7 ;  /* 0x0000000713137c20 */ /* 0x002fe20008410000 */
[----:B------:R-:W-:Y:S06]  /*1b90*/  BRA `(.L_x_6596) ;  /* 0x0000000000247947 */ /* 0x000fec0003800000 */
.L_x_6597:
        /* <DEDUP_REMOVED lines=9> */
.L_x_6596:
[----:B------:R-:W-:Y:S05]  /*1c30*/  BSYNC B0 ;  /* 0x0000000000007941 */ /* 0x000fea0003800000 */
.L_x_6595:
        /* <DEDUP_REMOVED lines=22> */
.L_x_6602:
[----:B------:R-:W0:Y:S01]  /*1da0*/  MUFU.RCP R20, R4 ;  /* 0x0000000400147308 */ /* 0x000e220000001000 */
[----:B------:R-:W-:-:S07]  /*1db0*/  ULDC.64 UR6, c[0x0][0x220] ;  /* 0x0000880000067ab9 */ /* 0x000fce0000000a00 */
[----:B------:R-:W1:Y:S01]  /*1dc0*/  MUFU.RCP R21, R24 ;  /* 0x0000001800157308 */ /* 0x000e620000001000 */
[----:B0-----:R-:W-:Y:S01]  /*1dd0*/  FMUL.FTZ R20, R20, UR6 ;  /* 0x0000000614147c20 */ /* 0x001fe20008410000 */
[----:B-1----:R-:W-:Y:S01]  /*1de0*/  FMUL.FTZ R21, R21, UR7 ;  /* 0x0000000715157c20 */ /* 0x002fe20008410000 */
[----:B------:R-:W-:Y:S06]  /*1df0*/  BRA `(.L_x_6600) ;  /* 0x0000000000247947 */ /* 0x000fec0003800000 */
.L_x_6601:
        /* <DEDUP_REMOVED lines=9> */
.L_x_6600:
[----:B------:R-:W-:Y:S05]  /*1e90*/  BSYNC B0 ;  /* 0x0000000000007941 */ /* 0x000fea0003800000 */
.L_x_6599:
        /* <DEDUP_REMOVED lines=23> */
.L_x_6606:
[----:B------:R-:W0:Y:S01]  /*2010*/  MUFU.RCP R24, R4 ;  /* 0x0000000400187308 */ /* 0x000e220000001000 */
[----:B------:R-:W-:-:S07]  /*2020*/  ULDC.64 UR6, c[0x0][0x220] ;  /* 0x0000880000067ab9 */ /* 0x000fce0000000a00 */
[----:B------:R-:W1:Y:S01]  /*2030*/  MUFU.RCP R25, R22 ;  /* 0x0000001600197308 */ /* 0x000e620000001000 */
[----:B0-----:R-:W-:Y:S01]  /*2040*/  FMUL.FTZ R24, R24, UR6 ;  /* 0x0000000618187c20 */ /* 0x001fe20008410000 */
[----:B-1----:R-:W-:Y:S01]  /*2050*/  FMUL.FTZ R25, R25, UR7 ;  /* 0x0000000719197c20 */ /* 0x002fe20008410000 */
[----:B------:R-:W-:Y:S06]  /*2060*/  BRA `(.L_x_6604) ;  /* 0x0000000000247947 */ /* 0x000fec0003800000 */
.L_x_6605:
        /* <DEDUP_REMOVED lines=9> */
.L_x_6604:
[----:B------:R-:W-:Y:S05]  /*2100*/  BSYNC B0 ;  /* 0x0000000000007941 */ /* 0x000fea0003800000 */
.L_x_6603:
        /* <DEDUP_REMOVED lines=22> */
.L_x_6610:
[----:B------:R-:W0:Y:S01]  /*2270*/  MUFU.RCP R22, R4 ;  /* 0x0000000400167308 */ /* 0x000e220000001000 */
[----:B------:R-:W-:-:S07]  /*2280*/  ULDC.64 UR6, c[0x0][0x220] ;  /* 0x0000880000067ab9 */ /* 0x000fce0000000a00 */
[----:B------:R-:W1:Y:S01]  /*2290*/  MUFU.RCP R23, R6 ;  /* 0x0000000600177308 */ /* 0x000e620000001000 */
[----:B0-----:R-:W-:Y:S01]  /*22a0*/  FMUL.FTZ R22, R22, UR6 ;  /* 0x0000000616167c20 */ /* 0x001fe20008410000 */
[----:B-1----:R-:W-:Y:S01]  /*22b0*/  FMUL.FTZ R23, R23, UR7 ;  /* 0x0000000717177c20 */ /* 0x002fe20008410000 */
[----:B------:R-:W-:Y:S06]  /*22c0*/  BRA `(.L_x_6608) ;  /* 0x0000000000247947 */ /* 0x000fec0003800000 */
.L_x_6609:
        /* <DEDUP_REMOVED lines=9> */
.L_x_6608:
[----:B------:R-:W-:Y:S05]  /*2360*/  BSYNC B0 ;  /* 0x0000000000007941 */ /* 0x000fea0003800000 */
.L_x_6607:
        /* <DEDUP_REMOVED lines=23> */
.L_x_6614:
[----:B------:R-:W0:Y:S01]  /*24e0*/  MUFU.RCP R8, R4 ;  /* 0x0000000400087308 */ /* 0x000e220000001000 */
[----:B------:R-:W-:-:S07]  /*24f0*/  ULDC.64 UR6, c[0x0][0x220] ;  /* 0x0000880000067ab9 */ /* 0x000fce0000000a00 */
[----:B------:R-:W1:Y:S01]  /*2500*/  MUFU.RCP R9, R6 ;  /* 0x0000000600097308 */ /* 0x000e620000001000 */
[----:B0-----:R-:W-:Y:S01]  /*2510*/  FMUL.FTZ R8, R8, UR6 ;  /* 0x0000000608087c20 */ /* 0x001fe20008410000 */
[----:B-1----:R-:W-:Y:S01]  /*2520*/  FMUL.FTZ R9, R9, UR7 ;  /* 0x0000000709097c20 */ /* 0x002fe20008410000 */
[----:B------:R-:W-:Y:S06]  /*2530*/  BRA `(.L_x_6612) ;  /* 0x0000000000247947 */ /* 0x000fec0003800000 */
.L_x_6613:
        /* <DEDUP_REMOVED lines=9> */
.L_x_6612:
[----:B------:R-:W-:Y:S05]  /*25d0*/  BSYNC B0 ;  /* 0x0000000000007941 */ /* 0x000fea0003800000 */
.L_x_6611:
        /* <DEDUP_REMOVED lines=22> */
.L_x_6618:
[----:B------:R-:W0:Y:S01]  /*2740*/  MUFU.RCP R6, R4 ;  /* 0x0000000400067308 */ /* 0x000e220000001000 */
[----:B------:R-:W-:-:S07]  /*2750*/  ULDC.64 UR6, c[0x0][0x220] ;  /* 0x0000880000067ab9 */ /* 0x000fce0000000a00 */
[----:B------:R-:W1:Y:S01]  /*2760*/  MUFU.RCP R7, R10 ;  /* 0x0000000a00077308 */ /* 0x000e620000001000 */
[----:B0-----:R-:W-:Y:S01]  /*2770*/  FMUL.FTZ R6, R6, UR6 ;  /* 0x0000000606067c20 */ /* 0x001fe20008410000 */
[----:B-1----:R-:W-:Y:S01]  /*2780*/  FMUL.FTZ R7, R7, UR7 ;  /* 0x0000000707077c20 */ /* 0x002fe20008410000 */
[----:B------:R-:W-:Y:S06]  /*2790*/  BRA `(.L_x_6616) ;  /* 0x0000000000247947 */ /* 0x000fec0003800000 */
.L_x_6617:
        /* <DEDUP_REMOVED lines=9> */
.L_x_6616:
[----:B------:R-:W-:Y:S05]  /*2830*/  BSYNC B0 ;  /* 0x0000000000007941 */ /* 0x000fea0003800000 */
.L_x_6615:
        /* <DEDUP_REMOVED lines=16> */
.L_x_6621:
[----:B------:R-:W-:-:S13]  /*2940*/  ISETP.GE.AND P0, PT, R2, R3, PT ;  /* 0x000000030200720c */ /* 0x000fda0003f06270 */
[----:B------:R-:W-:Y:S05]  /*2950*/  @P0 BRA `(.L_x_6623) ;  /* 0x0000000000300947 */ /* 0x000fea0003800000 */
[----:B0-----:R-:W0:Y:S01]  /*2960*/  LDC.64 R10, c[0x0][0x228] ;  /* 0x00008a00ff0a7b82 */ /* 0x001e220000000a00 */
[----:B------:R-:W-:Y:S02]  /*2970*/  IADD3 R13, R5, R2, RZ ;  /* 0x00000002050d7210 */ /* 0x000fe40007ffe0ff */
[----:B------:R-:W-:-:S03]  /*2980*/  IADD3 R2, R2, 0x80, RZ ;  /* 0x0000008002027810 */ /* 0x000fc60007ffe0ff */
[----:B0-----:R-:W-:-:S05]  /*2990*/  IMAD.WIDE.U32 R10, R13, 0x8, R10 ;  /* 0x000000080d0a7825 */ /* 0x001fca00078e000a */
[----:B------:R1:W-:Y:S02]  /*29a0*/  STG.E.64 desc[UR4][R10.64], R18 ;  /* 0x000000120a007986 */ /* 0x0003e4000c101b04 */
.L_x_6622:
[----:B------:R-:W-:-:S13]  /*29b0*/  ISETP.GE.AND P0, PT, R2, R3, PT ;  /* 0x000000030200720c */ /* 0x000fda0003f06270 */
[----:B------:R-:W-:Y:S05]  /*29c0*/  @P0 BRA `(.L_x_6624) ;  /* 0x0000000000300947 */ /* 0x000fea0003800000 */
[----:B01----:R-:W0:Y:S01]  /*29d0*/  LDC.64 R10, c[0x0][0x228] ;  /* 0x00008a00ff0a7b82 */ /* 0x003e220000000a00 */
[----:B------:R-:W-:Y:S02]  /*29e0*/  IADD3 R13, R5, R2, RZ ;  /* 0x00000002050d7210 */ /* 0x000fe40007ffe0ff */
[----:B------:R-:W-:-:S03]  /*29f0*/  IADD3 R2, R2, 0x80, RZ ;  /* 0x0000008002027810 */ /* 0x000fc60007ffe0ff */
[----:B0-----:R-:W-:-:S05]  /*2a00*/  IMAD.WIDE.U32 R10, R13, 0x8, R10 ;  /* 0x000000080d0a7825 */ /* 0x001fca00078e000a */
[----:B------:R1:W-:Y:S02]  /*2a10*/  STG.E.64 desc[UR4][R10.64], R20 ;  /* 0x000000140a007986 */ /* 0x0003e4000c101b04 */
.L_x_6623:
[----:B------:R-:W-:-:S13]  /*2a20*/  ISETP.GE.AND P0, PT, R2, R3, PT ;  /* 0x000000030200720c */ /* 0x000fda0003f06270 */
[----:B------:R-:W-:Y:S05]  /*2a30*/  @P0 BRA `(.L_x_6625) ;  /* 0x0000000000340947 */ /* 0x000fea0003800000 */
[----:B01----:R-:W0:Y:S01]  /*2a40*/  LDC.64 R10, c[0x0][0x228] ;  /* 0x00008a00ff0a7b82 */ /* 0x003e220000000a00 */
[----:B------:R-:W-:Y:S02]  /*2a50*/  IADD3 R13, R5, R2, RZ ;  /* 0x00000002050d7210 */ /* 0x000fe40007ffe0ff */
[----:B------:R-:W-:-:S03]  /*2a60*/  IADD3 R2, R2, 0x80, RZ ;  /* 0x0000008002027810 */ /* 0x000fc60007ffe0ff */
[----:B0-----:R-:W-:-:S05]  /*2a70*/  IMAD.WIDE.U32 R10, R13, 0x8, R10 ;  /* 0x000000080d0a7825 */ /* 0x001fca00078e000a */
[----:B------:R2:W-:Y:S02]  /*2a80*/  STG.E.64 desc[UR4][R10.64], R24 ;  /* 0x000000180a007986 */ /* 0x0005e4000c101b04 */
.L_x_6624:
        /* <DEDUP_REMOVED lines=8> */
.L_x_6625:
[----:B------:R-:W-:Y:S05]  /*2b10*/  BSYNC B1 ;  /* 0x0000000000017941 */ /* 0x000fea0003800000 */
.L_x_6620:
[----:B------:R-:W-:-:S13]  /*2b20*/  ISETP.GE.AND P0, PT, R2, R3, PT ;  /* 0x000000030200720c */ /* 0x000fda0003f06270 */
[----:B012---:R-:W0:Y:S01]  /*2b30*/  @!P0 LDC.64 R10, c[0x0][0x228] ;  /* 0x00008a00ff0a8b82 */ /* 0x007e220000000a00 */
[----:B------:R-:W-:Y:S02]  /*2b40*/  @!P0 IADD3 R13, R5, R2, RZ ;  /* 0x00000002050d8210 */ /* 0x000fe40007ffe0ff */
[----:B------:R-:W-:-:S03]  /*2b50*/  @!P0 IADD3 R2, R2, 0x80, RZ ;  /* 0x0000008002028810 */ /* 0x000fc60007ffe0ff */
[----:B0-----:R-:W-:-:S05]  /*2b60*/  @!P0 IMAD.WIDE.U32 R10, R13, 0x8, R10 ;  /* 0x000000080d0a8825 */ /* 0x001fca00078e000a */
[----:B------:R3:W-:Y:S02]  /*2b70*/  @!P0 STG.E.64 desc[UR4][R10.64], R8 ;  /* 0x000000080a008986 */ /* 0x0007e4000c101b04 */
.L_x_6626:
[----:B------:R-:W-:Y:S05]  /*2b80*/  BSYNC B0 ;  /* 0x0000000000007941 */ /* 0x000fea0003800000 */
.L_x_6619:
        /* <DEDUP_REMOVED lines=8> */
.L_x_6627:
        /* <DEDUP_REMOVED lines=15> */
.L_x_19379:


//--------------------- .text._ZN2at6native29vectorized_elementwise_kernelILi8ENS0_13AUnaryFunctorIN3c107complexIfEES5_S5_NS0_15binary_internal10DivFunctorIS5_EEEESt5arrayIPcLm2EEEEviT0_T1_ --------------------------
	.section	.text._ZN2at6native29vectorized_elementwise_kernelILi8ENS0_13AUnaryFunctorIN3c107complexIfEES5_S5_NS0_15binary_internal10DivFunctorIS5_EEEESt5arrayIPcLm2EEEEviT0_T1_,"ax",@progbits
	.align	128
        .global         _ZN2at6native29vectorized_elementwise_kernelILi8ENS0_13AUnaryFunctorIN3c107complexIfEES5_S5_NS0_15binary_internal10DivFunctorIS5_EEEESt5arrayIPcLm2EEEEviT0_T1_
        .type           _ZN2at6native29vectorized_elementwise_kernelILi8ENS0_13AUnaryFunctorIN3c107complexIfEES5_S5_NS0_15binary_internal10DivFunctorIS5_EEEESt5arrayIPcLm2EEEEviT0_T1_,@function
        .size           _ZN2at6native29vectorized_elementwise_kernelILi8ENS0_13AUnaryFunctorIN3c107complexIfEES5_S5_NS0_15binary_internal10DivFunctorIS5_EEEESt5arrayIPcLm2EEEEviT0_T1_,(.L_x_19380 - _ZN2at6native29vectorized_elementwise_kernelILi8ENS0_13AUnaryFunctorIN3c107complexIfEES5_S5_NS0_15binary_internal10DivFunctorIS5_EEEESt5arrayIPcLm2EEEEviT0_T1_)
        .other          _ZN2at6native29vectorized_elementwise_kernelILi8ENS0_13AUnaryFunctorIN3c107complexIfEES5_S5_NS0_15binary_internal10DivFunctorIS5_EEEESt5arrayIPcLm2EEEEviT0_T1_,@"STO_CUDA_ENTRY STV_DEFAULT"
_ZN2at6native29vectorized_elementwise_kernelILi8ENS0_13AUnaryFunctorIN3c107complexIfEES5_S5_NS0_15binary_internal10DivFunctorIS5_EEEESt5arrayIPcLm2EEEEviT0_T1_:
.text._ZN2at6native29vectorized_elementwise_kernelILi8ENS0_13AUnaryFunctorIN3c107complexIfEES5_S5_NS0_15binary_internal10DivFunctorIS5_EEEESt5arrayIPcLm2EEEEviT0_T1_:
        /* <DEDUP_REMOVED lines=36> */
.L_x_6631:
        /* <DEDUP_REMOVED lines=8> */
.L_x_6630:
        /* <DEDUP_REMOVED lines=11> */
.L_x_6632:
[----:B------:R-:W-:Y:S05]  /*0370*/  BSYNC B0 ;  /* 0x0000000000007941 */ /* 0x000fea0003800000 */
.L_x_6629:
        /* <DEDUP_REMOVED lines=17> */
.L_x_6635:
[----:B------:R-:W0:Y:S08]  /*0490*/  MUFU.RCP R6, R6 ;  /* 0x0000000600067308 */ /* 0x000e300000001000 */
[----:B------:R-:W1:Y:S01]  /*04a0*/  MUFU.RCP R19, R4 ;  /* 0x0000000400137308 */ /* 0x000e620000001000 */
[----:B0-----:R-:W-:Y:S01]  /*04b0*/  FMUL.FTZ R18, R6, R3 ;  /* 0x0000000306127220 */ /* 0x001fe20000410000 */
[----:B-1----:R-:W-:Y:S01]  /*04c0*/  FMUL.FTZ R19, R19, R2 ;  /* 0x0000000213137220 */ /* 0x002fe20000410000 */
[----:B------:R-:W-:Y:S06]  /*04d0*/  BRA `(.L_x_6636) ;  /* 0x0000000000207947 */ /* 0x000fec0003800000 */
.L_x_6634:
        /* <DEDUP_REMOVED lines=8> */
.L_x_6636:
[----:B------:R-:W-:Y:S05]  /*0560*/  BSYNC B0 ;  /* 0x0000000000007941 */ /* 0x000fea0003800000 */
.L_x_6633:
        /* <DEDUP_REMOVED lines=17> */
.L_x_6639:
[----:B------:R-:W0:Y:S08]  /*0680*/  MUFU.RCP R6, R6 ;  /* 0x0000000600067308 */ /* 0x000e300000001000 */
[----:B------:R-:W1:Y:S01]  /*0690*/  MUFU.RCP R21, R4 ;  /* 0x0000000400157308 */ /* 0x000e620000001000 */
[----:B0-----:R-:W-:Y:S01]  /*06a0*/  FMUL.FTZ R20, R6, R3 ;  /* 0x0000000306147220 */ /* 0x001fe20000410000 */
[----:B-1----:R-:W-:Y:S01]  /*06b0*/  FMUL.FTZ R21, R21, R2 ;  /* 0x0000000215157220 */ /* 0x002fe20000410000 */
[----:B------:R-:W-:Y:S06]  /*06c0*/  BRA `(.L_x_6640) ;  /* 0x0000000000207947 */ /* 0x000fec0003800000 */
.L_x_6638:
        /* <DEDUP_REMOVED lines=8> */
.L_x_6640:
[----:B------:R-:W-:Y:S05]  /*0750*/  BSYNC B0 ;  /* 0x0000000000007941 */ /* 0x000fea0003800000 */
.L_x_6637:
        /* <DEDUP_REMOVED lines=17> */
.L_x_6643:
[----:B------:R-:W0:Y:S08]  /*0870*/  MUFU.RCP R6, R6 ;  /* 0x0000000600067308 */ /* 0x000e300000001000 */
[----:B------:R-:W1:Y:S01]  /*0880*/  MUFU.RCP R23, R4 ;  /* 0x0000000400177308 */ /* 0x000e620000001000 */
[----:B0-----:R-:W-:Y:S01]  /*0890*/  FMUL.FTZ R22, R6, R3 ;  /* 0x0000000306167220 */ /* 0x001fe20000410000 */
[----:B-1----:R-:W-:Y:S01]  /*08a0*/  FMUL.FTZ R23, R23, R2 ;  /* 0x0000000217177220 */ /* 0x002fe20000410000 */
[----:B------:R-:W-:Y:S06]  /*08b0*/  BRA `(.L_x_6644) ;  /* 0x0000000000207947 */ /* 0x000fec0003800000 */
.L_x_6642:
        /* <DEDUP_REMOVED lines=8> */
.L_x_6644:
[----:B------:R-:W-:Y:S05]  /*0940*/  BSYNC B0 ;  /* 0x0000000000007941 */ /* 0x000fea0003800000 */
.L_x_6641:
        /* <DEDUP_REMOVED lines=17> */
.L_x_6647:
[----:B------:R-:W0:Y:S08]  /*0a60*/  MUFU.RCP R6, R6 ;  /* 0x0000000600067308 */ /* 0x000e300000001000 */
[----:B------:R-:W1:Y:S01]  /*0a70*/  MUFU.RCP R25, R4 ;  /* 0x0000000400197308 */ /* 0x000e620000001000 */
[----:B0-----:R-:W-:Y:S01]  /*0a80*/  FMUL.FTZ R24, R6, R3 ;  /* 0x0000000306187220 */ /* 0x001fe20000410000 */
[----:B-1----:R-:W-:Y:S01]  /*0a90*/  FMUL.FTZ R25, R25, R2 ;  /* 0x0000000219197220 */ /* 0x002fe20000410000 */
[----:B------:R-:W-:Y:S06]  /*0aa0*/  BRA `(.L_x_6648) ;  /* 0x0000000000207947 */ /* 0x000fec0003800000 */
.L_x_6646:
        /* <DEDUP_REMOVED lines=8> */
.L_x_6648:
[----:B------:R-:W-:Y:S05]  /*0b30*/  BSYNC B0 ;  /* 0x0000000000007941 */ /* 0x000fea0003800000 */
.L_x_6645:
        /* <DEDUP_REMOVED lines=17> */
.L_x_6651:
[----:B------:R-:W0:Y:S08]  /*0c50*/  MUFU.RCP R6, R6 ;  /* 0x0000000600067308 */ /* 0x000e300000001000 */
[----:B------:R-:W1:Y:S01]  /*0c60*/  MUFU.RCP R27, R4 ;  /* 0x00000004001b7308 */ /* 0x000e620000001000 */
[----:B0-----:R-:W-:Y:S01]  /*0c70*/  FMUL.FTZ R26, R6, R3 ;  /* 0x00000003061a7220 */ /* 0x001fe20000410000 */
[----:B-1----:R-:W-:Y:S01]  /*0c80*/  FMUL.FTZ R27, R27, R2 ;  /* 0x000000021b1b7220 */ /* 0x002fe20000410000 */
[----:B------:R-:W-:Y:S06]  /*0c90*/  BRA `(.L_x_6652) ;  /* 0x0000000000207947 */ /* 0x000fec0003800000 */
.L_x_6650:
        /* <DEDUP_REMOVED lines=8> */
.L_x_6652:
[----:B------:R-:W-:Y:S05]  /*0d20*/  BSYNC B0 ;  /* 0x0000000000007941 */ /* 0x000fea0003800000 */
.L_x_6649:
        /* <DEDUP_REMOVED lines=17> */
.L_x_6655:
[----:B------:R-:W0:Y:S08]  /*0e40*/  MUFU.RCP R6, R6 ;  /* 0x0000000600067308 */ /* 0x000e300000001000 */
[----:B------:R-:W1:Y:S01]  /*0e50*/  MUFU.RCP R9, R4 ;  /* 0x0000000400097308 */ /* 0x000e620000001000 */
[----:B0-----:R-:W-:Y:S01]  /*0e60*/  FMUL.FTZ R8, R6, R3 ;  /* 0x0000000306087220 */ /* 0x001fe20000410000 */
[----:B-1----:R-:W-:Y:S01]  /*0e70*/  FMUL.FTZ R9, R9, R2 ;  /* 0x0000000209097220 */ /* 0x002fe20000410000 */
[----:B------:R-:W-:Y:S06]  /*0e80*/  BRA `(.L_x_6656) ;  /* 0x0000000000207947 */ /* 0x000fec0003800000 */
.L_x_6654:
        /* <DEDUP_REMOVED lines=8> */
.L_x_6656:
[----:B------:R-:W-:Y:S05]  /*0f10*/  BSYNC B0 ;  /* 0x0000000000007941 */ /* 0x000fea0003800000 */
.L_x_6653:
        /* <DEDUP_REMOVED lines=17> */
.L_x_6659:
[----:B------:R-:W0:Y:S08]  /*1030*/  MUFU.RCP R6, R6 ;  /* 0x0000000600067308 */ /* 0x000e300000001000 */
[----:B------:R-:W1:Y:S01]  /*1040*/  MUFU.RCP R11, R4 ;  /* 0x00000004000b7308 */ /* 0x000e620000001000 */
[----:B0-----:R-:W-:Y:S01]  /*1050*/  FMUL.FTZ R10, R6, R3 ;  /* 0x00000003060a7220 */ /* 0x001fe20000410000 */
[----:B-1----:R-:W-:Y:S01]  /*1060*/  FMUL.FTZ R11, R11, R2 ;  /* 0x000000020b0b7220 */ /* 0x002fe20000410000 */
[----:B------:R-:W-:Y:S06]  /*1070*/  BRA `(.L_x_6660) ;  /* 0x0000000000207947 */ /* 0x000fec0003800000 */
.L_x_6658:
        /* <DEDUP_REMOVED lines=8> */
.L_x_6660:
[----:B------:R-:W-:Y:S05]  /*1100*/  BSYNC B0 ;  /* 0x0000000000007941 */ /* 0x000fea0003800000 */
.L_x_6657:
        /* <DEDUP_REMOVED lines=8> */
.L_x_6628:
        /* <DEDUP_REMOVED lines=78> */
.L_x_6664:
[----:B------:R-:W0:Y:S01]  /*1670*/  MUFU.RCP R14, R0 ;  /* 0x00000000000e7308 */ /* 0x000e220000001000 */
[----:B------:R-:W-:-:S07]  /*1680*/  ULDC.64 UR6, c[0x0][0x220] ;  /* 0x0000880000067ab9 */ /* 0x000fce0000000a00 */
[----:B------:R-:W1:Y:S01]  /*1690*/  MUFU.RCP R15, R4 ;  /* 0x00000004000f7308 */ /* 0x000e620000001000 */
[----:B0-----:R-:W-:Y:S01]  /*16a0*/  FMUL.FTZ R14, R14, UR6 ;  /* 0x000000060e0e7c20 */ /* 0x001fe20008410000 */
[----:B-1----:R-:W-:Y:S01]  /*16b0*/  FMUL.FTZ R15, R15, UR7 ;  /* 0x000000070f0f7c20 */ /* 0x002fe20008410000 */
[----:B------:R-:W-:Y:S06]  /*16c0*/  BRA `(.L_x_6662) ;  /* 0x0000000000247947 */ /* 0x000fec0003800000 */
.L_x_6663:
        /* <DEDUP_REMOVED lines=9> */
.L_x_6662:
[----:B------:R-:W-:Y:S05]  /*1760*/  BSYNC B0 ;  /* 0x0000000000007941 */ /* 0x000fea0003800000 */
.L_x_6661:
        /* <DEDUP_REMOVED lines=22> */
.L_x_6668:
[----:B------:R-:W0:Y:S01]  /*18d0*/  MUFU.RCP R16, R4 ;  /* 0x0000000400107308 */ /* 0x000e220000001000 */
[----:B------:R-:W-:-:S07]  /*18e0*/  ULDC.64 UR6, c[0x0][0x220] ;  /* 0x0000880000067ab9 */ /* 0x000fce0000000a00 */
[----:B------:R-:W1:Y:S01]  /*18f0*/  MUFU.RCP R17, R20 ;  /* 0x0000001400117308 */ /* 0x000e620000001000 */
[----:B0-----:R-:W-:Y:S01]  /*1900*/  FMUL.FTZ R16, R16, UR6 ;  /* 0x0000000610107c20 */ /* 0x001fe20008410000 */
[----:B-1----:R-:W-:Y:S01]  /*1910*/  FMUL.FTZ R17, R17, UR7 ;  /* 0x0000000711117c20 */ /* 0x002fe20008410000 */
[----:B------:R-:W-:Y:S06]  /*1920*/  BRA `(.L_x_6666) ;  /* 0x0000000000247947 */ /* 0x000fec0003800000 */
.L_x_6667:
        /* <DEDUP_REMOVED lines=9> */
.L_x_6666:
[----:B------:R-:W-:Y:S05]  /*19c0*/  BSYNC B0 ;  /* 0x0000000000007941 */ /* 0x000fea0003800000 */
.L_x_6665:
        /* <DEDUP_REMOVED lines=23> */
.L_x_6672:
[----:B------:R-:W0:Y:S01]  /*1b40*/  MUFU.RCP R18, R4 ;  /* 0x0000000400127308 */ /* 0x000e220000001000 */
[----:B------:R-:W-:-:S07]  /*1b50*/  ULDC.64 UR6, c[0x0][0x220] ;  /* 0x0000880000067ab9 */ /* 0x000fce0000000a00 */
[----:B------:R-:W1:Y:S01]  /*1b60*/  MUFU.RCP R19, R20 ;  /* 0x0000001400137308 */ /* 0x000e620000001000 */
[----:B0-----:R-:W-:Y:S01]  /*1b70*/  FMUL.FTZ R18, R18, UR6 ;  /* 0x0000000612127c20 */ /* 0x001fe20008410000 */
[----:B-1----:R-:W-:Y:S01]  /*1b80*/  FMUL.FTZ R19, R19, UR7 ;  /* 0x0000000713137c20 */ /* 0x002fe20008410000 */
[----:B------:R-:W-:Y:S06]  /*1b90*/  BRA `(.L_x_6670) ;  /* 0x0000000000247947 */ /* 0x000fec0003800000 */
.L_x_6671:
        /* <DEDUP_REMOVED lines=9> */
.L_x_6670:
[----:B------:R-:W-:Y:S05]  /*1c30*/  BSYNC B0 ;  /* 0x0000000000007941 */ /* 0x000fea0003800000 */
.L_x_6669:
        /* <DEDUP_REMOVED lines=22> */
.L_x_6676:
[----:B------:R-:W0:Y:S01]  /*1da0*/  MUFU.RCP R20, R4 ;  /* 0x0000000400147308 */ /* 0x000e220000001000 */
[----:B------:R-:W-:-:S07]  /*1db0*/  ULDC.64 UR6, c[0x0][0x220] ;  /* 0x0000880000067ab9 */ /* 0x000fce0000000a00 */
[----:B------:R-:W1:Y:S01]  /*1dc0*/  MUFU.RCP R21, R24 ;  /* 0x0000001800157308 */ /* 0x000e620000001000 */
[----:B0-----:R-:W-:Y:S01]  /*1dd0*/  FMUL.FTZ R20, R20, UR6 ;  /* 0x0000000614147c20 */ /* 0x001fe20008410000 */
[----:B-1----:R-:W-:Y:S01]  /*1de0*/  FMUL.FTZ R21, R21, UR7 ;  /* 0x0000000715157c20 */ /* 0x002fe20008410000 */
[----:B------:R-:W-:Y:S06]  /*1df0*/  BRA `(.L_x_6674) ;  /* 0x0000000000247947 */ /* 0x000fec0003800000 */
.L_x_6675:
        /* <DEDUP_REMOVED lines=9> */
.L_x_6674:
[----:B------:R-:W-:Y:S05]  /*1e90*/  BSYNC B0 ;  /* 0x0000000000007941 */ /* 0x000fea0003800000 */
.L_x_6673:
        /* <DEDUP_REMOVED lines=23> */
.L_x_6680:
[----:B------:R-:W0:Y:S01]  /*2010*/  MUFU.RCP R24, R4 ;  /* 0x0000000400187308 */ /* 0x000e220000001000 */
[----:B------:R-:W-:-:S07]  /*2020*/  ULDC.64 UR6, c[0x0][0x220] ;  /* 0x0000880000067ab9 */ /* 0x000fce0000000a00 */
[----:B------:R-:W1:Y:S01]  /*2030*/  MUFU.RCP R25, R22 ;  /* 0x0000001600197308 */ /* 0x000e620000001000 */
[----:B0-----:R-:W-:Y:S01]  /*2040*/  FMUL.FTZ R24, R24, UR6 ;  /* 0x0000000618187c20 */ /* 0x001fe20008410000 */
[----:B-1----:R-:W-:Y:S01]  /*2050*/  FMUL.FTZ R25, R25, UR7 ;  /* 0x0000000719197c20 */ /* 0x002fe20008410000 */
[----:B------:R-:W-:Y:S06]  /*2060*/  BRA `(.L_x_6678) ;  /* 0x0000000000247947 */ /* 0x000fec0003800000 */
.L_x_6679:
        /* <DEDUP_REMOVED lines=9> */
.L_x_6678:
[----:B------:R-:W-:Y:S05]  /*2100*/  BSYNC B0 ;  /* 0x0000000000007941 */ /* 0x000fea0003800000 */
.L_x_6677:
        /* <DEDUP_REMOVED lines=22> */
.L_x_6684:
[----:B------:R-:W0:Y:S01]  /*2270*/  MUFU.RCP R22, R4 ;  /* 0x0000000400167308 */ /* 0x000e220000001000 */
[----:B------:R-:W-:-:S07]  /*2280*/  ULDC.64 UR6, c[0x0][0x220] ;  /* 0x0000880000067ab9 */ /* 0x000fce0000000a00 */
[----:B------:R-:W1:Y:S01]  /*2290*/  MUFU.RCP R23, R6 ;  /* 0x0000000600177308 */ /* 0x000e620000001000 */
[----:B0-----:R-:W-:Y:S01]  /*22a0*/  FMUL.FTZ R22, R22, UR6 ;  /* 0x0000000616167c20 */ /* 0x001fe20008410000 */
[----:B-1----:R-:W-:Y:S01]  /*22b0*/  FMUL.FTZ R23, R23, UR7 ;  /* 0x0000000717177c20 */ /* 0x002fe20008410000 */
[----:B------:R-:W-:Y:S06]  /*22c0*/  BRA `(.L_x_6682) ;  /* 0x0000000000247947 */ /* 0x000fec0003800000 */
.L_x_6683:
        /* <DEDUP_REMOVED lines=9> */
.L_x_6682:
[----:B------:R-:W-:Y:S05]  /*2360*/  BSYNC B0 ;  /* 0x0000000000007941 */ /* 0x000fea0003800000 */
.L_x_6681:
        /* <DEDUP_REMOVED lines=23> */
.L_x_6688:
[----:B------:R-:W0:Y:S01]  /*24e0*/  MUFU.RCP R8, R4 ;  /* 0x0000000400087308 */ /* 0x000e220000001000 */
[----:B------:R-:W-:-:S07]  /*24f0*/  ULDC.64 UR6, c[0x0][0x220] ;  /* 0x0000880000067ab9 */ /* 0x000fce0000000a00 */
[----:B------:R-:W1:Y:S01]  /*2500*/  MUFU.RCP R9, R6 ;  /* 0x0000000600097308 */ /* 0x000e620000001000 */
[----:B0-----:R-:W-:Y:S01]  /*2510*/  FMUL.FTZ R8, R8, UR6 ;  /* 0x0000000608087c20 */ /* 0x001fe20008410000 */
[----:B-1----:R-:W-:Y:S01]  /*2520*/  FMUL.FTZ R9, R9, UR7 ;  /* 0x0000000709097c20 */ /* 0x002fe20008410000 */
[----:B------:R-:W-:Y:S06]  /*2530*/  BRA `(.L_x_6686) ;  /* 0x0000000000247947 */ /* 0x000fec0003800000 */
.L_x_6687:
        /* <DEDUP_REMOVED lines=9> */
.L_x_6686:
[----:B------:R-:W-:Y:S05]  /*25d0*/  BSYNC B0 ;  /* 0x0000000000007941 */ /* 0x000fea0003800000 */
.L_x_6685:
        /* <DEDUP_REMOVED lines=22> */
.L_x_6692:
[----:B------:R-:W0:Y:S01]  /*2740*/  MUFU.RCP R6, R4 ;  /* 0x0000000400067308 */ /* 0x000e220000001000 */
[----:B------:R-:W-:-:S07]  /*2750*/  ULDC.64 UR6, c[0x0][0x220] ;  /* 0x0000880000067ab9 */ /* 0x000fce0000000a00 */
[----:B------:R-:W1:Y:S01]  /*2760*/  MUFU.RCP R7, R10 ;  /* 0x0000000a00077308 */ /* 0x000e620000001000 */
[----:B0-----:R-:W-:Y:S01]  /*2770*/  FMUL.FTZ R6, R6, UR6 ;  /* 0x0000000606067c20 */ /* 0x001fe20008410000 */
[----:B-1----:R-:W-:Y:S01]  /*2780*/  FMUL.FTZ R7, R7, UR7 ;  /* 0x0000000707077c20 */ /* 0x002fe20008410000 */
[----:B------:R-:W-:Y:S06]  /*2790*/  BRA `(.L_x_6690) ;  /* 0x0000000000247947 */ /* 0x000fec0003800000 */
.L_x_6691:
        /* <DEDUP_REMOVED lines=9> */
.L_x_6690:
[----:B------:R-:W-:Y:S05]  /*2830*/  BSYNC B0 ;  /* 0x0000000000007941 */ /* 0x000fea0003800000 */
.L_x_6689:
        /* <DEDUP_REMOVED lines=16> */
.L_x_6695:
[----:B------:R-:W-:-:S13]  /*2940*/  ISETP.GE.AND P0, PT, R2, R3, PT ;  /* 0x000000030200720c */ /* 0x000fda0003f06270 */
[----:B------:R-:W-:Y:S05]  /*2950*/  @P0 BRA `(.L_x_6697) ;  /* 0x0000000000300947 */ /* 0x000fea0003800000 */
[----:B0-----:R-:W0:Y:S01]  /*2960*/  LDC.64 R10, c[0x0][0x228] ;  /* 0x00008a00ff0a7b82 */ /* 0x001e220000000a00 */
[----:B------:R-:W-:Y:S02]  /*2970*/  IADD3 R13, R5, R2, RZ ;  /* 0x00000002050d7210 */ /* 0x000fe40007ffe0ff */
[----:B------:R-:W-:-:S03]  /*2980*/  IADD3 R2, R2, 0x80, RZ ;  /* 0x0000008002027810 */ /* 0x000fc60007ffe0ff */
[----:B0-----:R-:W-:-:S05]  /*2990*/  IMAD.WIDE.U32 R10, R13, 0x8, R10 ;  /* 0x000000080d0a7825 */ /* 0x001fca00078e000a */
[----:B------:R1:W-:Y:S02]  /*29a0*/  STG.E.64 desc[UR4][R10.64], R18 ;  /* 0x000000120a007986 */ /* 0x0003e4000c101b04 */
.L_x_6696:
[----:B------:R-:W-:-:S13]  /*29b0*/  ISETP.GE.AND P0, PT, R2, R3, PT ;  /* 0x000000030200720c */ /* 0x000fda0003f06270 */
[----:B------:R-:W-:Y:S05]  /*29c0*/  @P0 BRA `(.L_x_6698) ;  /* 0x0000000000300947 */ /* 0x000fea0003800000 */
[----:B01----:R-:W0:Y:S01]  /*29d0*/  LDC.64 R10, c[0x0][0x228] ;  /* 0x00008a00ff0a7b82 */ /* 0x003e220000000a00 */
[----:B------:R-:W-:Y:S02]  /*29e0*/  IADD3 R13, R5, R2, RZ ;  /* 0x00000002050d7210 */ /* 0x000fe40007ffe0ff */
[----:B------:R-:W-:-:S03]  /*29f0*/  IADD3 R2, R2, 0x80, RZ ;  /* 0x0000008002027810 */ /* 0x000fc60007ffe0ff */
[----:B0-----:R-:W-:-:S05]  /*2a00*/  IMAD.WIDE.U32 R10, R13, 0x8, R10 ;  /* 0x000000080d0a7825 */ /* 0x001fca00078e000a */
[----:B------:R1:W-:Y:S02]  /*2a10*/  STG.E.64 desc[UR4][R10.64], R20 ;  /* 0x000000140a007986 */ /* 0x0003e4000c101b04 */
.L_x_6697:
[----:B------:R-:W-:-:S13]  /*2a20*/  ISETP.GE.AND P0, PT, R2, R3, PT ;  /* 0x000000030200720c */ /* 0x000fda0003f06270 */
[----:B------:R-:W-:Y:S05]  /*2a30*/  @P0 BRA `(.L_x_6699) ;  /* 0x0000000000340947 */ /* 0x000fea0003800000 */
[----:B01----:R-:W0:Y:S01]  /*2a40*/  LDC.64 R10, c[0x0][0x228] ;  /* 0x00008a00ff0a7b82 */ /* 0x003e220000000a00 */
[----:B------:R-:W-:Y:S02]  /*2a50*/  IADD3 R13, R5, R2, RZ ;  /* 0x00000002050d7210 */ /* 0x000fe40007ffe0ff */
[----:B------:R-:W-:-:S03]  /*2a60*/  IADD3 R2, R2, 0x80, RZ ;  /* 0x0000008002027810 */ /* 0x000fc60007ffe0ff */
[----:B0-----:R-:W-:-:S05]  /*2a70*/  IMAD.WIDE.U32 R10, R13, 0x8, R10 ;  /* 0x000000080d0a7825 */ /* 0x001fca00078e000a */
[----:B------:R2:W-:Y:S02]  /*2a80*/  STG.E.64 desc[UR4][R10.64], R24 ;  /* 0x000000180a007986 */ /* 0x0005e4000c101b04 */
.L_x_6698:
        /* <DEDUP_REMOVED lines=8> */
.L_x_6699:
[----:B------:R-:W-:Y:S05]  /*2b10*/  BSYNC B1 ;  /* 0x0000000000017941 */ /* 0x000fea0003800000 */
.L_x_6694:
[----:B------:R-:W-:-:S13]  /*2b20*/  ISETP.GE.AND P0, PT, R2, R3, PT ;  /* 0x000000030200720c */ /* 0x000fda0003f06270 */
[----:B012---:R-:W0:Y:S01]  /*2b30*/  @!P0 LDC.64 R10, c[0x0][0x228] ;  /* 0x00008a00ff0a8b82 */ /* 0x007e220000000a00 */
[----:B------:R-:W-:Y:S02]  /*2b40*/  @!P0 IADD3 R13, R5, R2, RZ ;  /* 0x00000002050d8210 */ /* 0x000fe40007ffe0ff */
[----:B------:R-:W-:-:S03]  /*2b50*/  @!P0 IADD3 R2, R2, 0x80, RZ ;  /* 0x0000008002028810 */ /* 0x000fc60007ffe0ff */
[----:B0-----:R-:W-:-:S05]  /*2b60*/  @!P0 IMAD.WIDE.U32 R10, R13, 0x8, R10 ;  /* 0x000000080d0a8825 */ /* 0x001fca00078e000a */
[----:B------:R3:W-:Y:S02]  /*2b70*/  @!P0 STG.E.64 desc[UR4][R10.64], R8 ;  /* 0x000000080a008986 */ /* 0x0007e4000c101b04 */
.L_x_6700:
[----:B------:R-:W-:Y:S05]  /*2b80*/  BSYNC B0 ;  /* 0x0000000000007941 */ /* 0x000fea0003800000 */
.L_x_6693:
        /* <DEDUP_REMOVED lines=8> */
.L_x_6701:
        /* <DEDUP_REMOVED lines=15> */
.L_x_19380:


//--------------------- .text._ZN2at6native18elementwise_kernelILi128ELi4EZNS0_15gpu_kernel_implINS0_13BinaryFunctorIN3c107complexIdEES6_S6_NS0_15binary_internal10DivFunctorIS6_EEEEEEvRNS_18TensorIteratorBaseERKT_EUliE_EEviT1_ --------------------------
	.section	.text._ZN2at6native18elementwise_kernelILi128ELi4EZNS0_15gpu_kernel_implINS0_13BinaryFunctorIN3c107complexIdEES6_S6_NS0_15binary_internal10DivFunctorIS6_EEEEEEvRNS_18TensorIteratorBaseERKT_EUliE_EEviT1_,"ax",@progbits
	.align	128
        .global         _ZN2at6native18elementwise_kernelILi128ELi4EZNS0_15gpu_kernel_implINS0_13BinaryFunctorIN3c107complexIdEES6_S6_NS0_15binary_internal10DivFunctorIS6_EEEEEEvRNS_18TensorIteratorBaseERKT_EUliE_EEviT1_
        .type           _ZN2at6native18elementwise_kernelILi128ELi4EZNS0_15gpu_kernel_implINS0_13BinaryFunctorIN3c107complexIdEES6_S6_NS0_15binary_internal10DivFunctorIS6_EEEEEEvRNS_18TensorIteratorBaseERKT_EUliE_EEviT1_,@function
        .size           _ZN2at6native18elementwise_kernelILi128ELi4EZNS0_15gpu_kernel_implINS0_13BinaryFunctorIN3c107complexIdEES6_S6_NS0_15binary_internal10DivFunctorIS6_EEEEEEvRNS_18TensorIteratorBaseERKT_EUliE_EEviT1_,(.L_x_19256 - _ZN2at6native18elementwise_kernelILi128ELi4EZNS0_15gpu_kernel_implINS0_13BinaryFunctorIN3c107complexIdEES6_S6_NS0_15binary_internal10DivFunctorIS6_EEEEEEvRNS_18TensorIteratorBaseERKT_EUliE_EEviT1_)
        .other          _ZN2at6native18elementwise_kernelILi128ELi4EZNS0_15gpu_kernel_implINS0_13BinaryFunctorIN3c107complexIdEES6_S6_NS0_15binary_internal10DivFunctorIS6_EEEEEEvRNS_18TensorIteratorBaseERKT_EUliE_EEviT1_,@"STO_CUDA_ENTRY STV_DEFAULT"
_ZN2at6native18elementwise_kernelILi128ELi4EZNS0_15gpu_kernel_implINS0_13BinaryFunctorIN3c107complexIdEES6_S6_NS0_15binary_internal10DivFunctorIS6_EEEEEEvRNS_18TensorIteratorBaseERKT_EUliE_EEviT1_:
.text._ZN2at6native18elementwise_kernelILi128ELi4EZNS0_15gpu_kernel_implINS0_13BinaryFunctorIN3c107complexIdEES6_S6_NS0_15binary_internal10DivFunctorIS6_EEEEEEvRNS_18TensorIteratorBaseERKT_EUliE_EEviT1_:
        /* <DEDUP_REMOVED lines=364> */
.L_x_6704:
        /* <DEDUP_REMOVED lines=19> */
[----:B------:R-:W-:Y:S01]  /*17f0*/  CS2R R18, SRZ ;  /* 0x0000000000127805 */ /* 0x000fe2000001ff00 */
[----:B--2---:R0:W1:Y:S01]  /*1800*/  I2F.F64.S16 R16, R2 ;  /* 0x0000000200107312 */ /* 0x0040620000101c00 */
[----:B------:R-:W-:Y:S05]  /*1810*/  BRA `(.L_x_6710) ;  /* 0x0000000c00d87947 */ /* 0x000fea0003800000 */
.L_x_6708:
[----:B------:R-:W2:Y:S01]  /*1820*/  LDG.E.U8 R2, desc[UR36][R2.64] ;  /* 0x0000002402027981 */ /* 0x000ea2000c1e1100 */
[----:B------:R-:W-:Y:S01]  /*1830*/  CS2R R18, SRZ ;  /* 0x0000000000127805 */ /* 0x000fe2000001ff00 */
[----:B--2---:R0:W1:Y:S01]  /*1840*/  I2F.F64.U16 R16, R2 ;  /* 0x0000000200107312 */ /* 0x0040620000101800 */
[----:B------:R-:W-:Y:S05]  /*1850*/  BRA `(.L_x_6710) ;  /* 0x0000000c00c87947 */ /* 0x000fea0003800000 */
.L_x_6707:
[----:B------:R-:W-:-:S13]  /*1860*/  ISETP.NE.AND P0, PT, R4, 0x2, PT ;  /* 0x000000020400780c */ /* 0x000fda0003f05270 */
[----:B------:R-:W-:Y:S05]  /*1870*/  @!P0 BRA `(.L_x_6711) ;  /* 0x0000000000308947 */ /* 0x000fea0003800000 */
[----:B------:R-:W-:-:S13]  /*1880*/  ISETP.NE.AND P0, PT, R4, 0x3, PT ;  /* 0x000000030400780c */ /* 0x000fda0003f05270 */
[----:B------:R-:W-:Y:S05]  /*1890*/  @!P0 BRA `(.L_x_6712) ;  /* 0x0000000000188947 */ /* 0x000fea0003800000 */
[----:B------:R-:W-:-:S13]  /*18a0*/  ISETP.NE.AND P0, PT, R4, 0x4, PT ;  /* 0x000000040400780c */ /* 0x000fda0003f05270 */
[----:B------:R-:W-:Y:S05]  /*18b0*/  @P0 BRA `(.L_x_6709) ;  /* 0x0000000c00480947 */ /* 0x000fea0003800000 */
[----:B------:R-:W2:Y:S01]  /*18c0*/  LDG.E.64 R16, desc[UR36][R2.64] ;  /* 0x0000002402107981 */ /* 0x000ea2000c1e1b00 */
[----:B------:R-:W-:Y:S01]  /*18d0*/  CS2R R18, SRZ ;  /* 0x0000000000127805 */ /* 0x000fe2000001ff00 */
[----:B--2---:R-:W0:Y:S01]  /*18e0*/  I2F.F64.S64 R16, R16 ;  /* 0x0000001000107312 */ /* 0x004e220000301c00 */
[----:B------:R-:W-:Y:S05]  /*18f0*/  BRA `(.L_x_6710) ;  /* 0x0000000c00a07947 */ /* 0x000fea0003800000 */
.L_x_6712:
[----:B------:R-:W2:Y:S01]  /*1900*/  LDG.E R2, desc[UR36][R2.64] ;  /* 0x0000002402027981 */ /* 0x000ea2000c1e1900 */
[----:B------:R-:W-:Y:S01]  /*1910*/  CS2R R18, SRZ ;  /* 0x0000000000127805 */ /* 0x000fe2000001ff00 */
[----:B--2---:R0:W1:Y:S01]  /*1920*/  I2F.F64 R16, R2 ;  /* 0x0000000200107312 */ /* 0x0040620000201c00 */
[----:B------:R-:W-:Y:S05]  /*1930*/  BRA `(.L_x_6710) ;  /* 0x0000000c00907947 */ /* 0x000fea0003800000 */
.L_x_6711:
[----:B------:R-:W2:Y:S01]  /*1940*/  LDG.E.U16 R2, desc[UR36][R2.64] ;  /* 0x0000002402027981 */ /* 0x000ea2000c1e1500 */
[----:B------:R-:W-:Y:S01]  /*1950*/  CS2R R18, SRZ ;  /* 0x0000000000127805 */ /* 0x000fe2000001ff00 */
[----:B--2---:R0:W1:Y:S01]  /*1960*/  I2F.F64.S16 R16, R2 ;  /* 0x0000000200107312 */ /* 0x0040620000101c00 */
[----:B------:R-:W-:Y:S05]  /*1970*/  BRA `(.L_x_6710) ;  /* 0x0000000c00807947 */ /* 0x000fea0003800000 */
.L_x_6706:
[----:B------:R-:W-:-:S13]  /*1980*/  ISETP.GT.AND P0, PT, R4, 0x6, PT ;  /* 0x000000060400780c */ /* 0x000fda0003f04270 */
[----:B------:R-:W-:Y:S05]  /*1990*/  @P0 BRA `(.L_x_6713) ;  /* 0x00000000003c0947 */ /* 0x000fea0003800000 */
[----:B------:R-:W-:-:S13]  /*19a0*/  ISETP.NE.AND P0, PT, R4, 0x5, PT ;  /* 0x000000050400780c */ /* 0x000fda0003f05270 */
[----:B------:R-:W-:Y:S05]  /*19b0*/  @!P0 BRA `(.L_x_6714) ;  /* 0x00000000001c8947 */ /* 0x000fea0003800000 */
[----:B------:R-:W-:-:S13]  /*19c0*/  ISETP.NE.AND P0, PT, R4, 0x6, PT ;  /* 0x000000060400780c */ /* 0x000fda0003f05270 */
[----:B------:R-:W-:Y:S05]  /*19d0*/  @P0 BRA `(.L_x_6709) ;  /* 0x0000000c00000947 */ /* 0x000fea0003800000 */
[----:B------:R-:W2:Y:S01]  /*19e0*/  LDG.E R16, desc[UR36][R2.64] ;  /* 0x0000002402107981 */ /* 0x000ea2000c1e1900 */
[----:B------:R-:W-:Y:S01]  /*19f0*/  CS2R R18, SRZ ;  /* 0x0000000000127805 */ /* 0x000fe2000001ff00 */
[----:B--2---:R-:W-:-:S06]  /*1a00*/  FMUL.FTZ R16, R16, 1 ;  /* 0x3f80000010107820 */ /* 0x004fcc0000410000 */
[----:B------:R-:W0:Y:S01]  /*1a10*/  F2F.F64.F32 R16, R16 ;  /* 0x0000001000107310 */ /* 0x000e220000201800 */
[----:B------:R-:W-:Y:S05]  /*1a20*/  BRA `(.L_x_6710) ;  /* 0x0000000c00547947 */ /* 0x000fea0003800000 */
.L_x_6714:
[----:B------:R-:W2:Y:S01]  /*1a30*/  LDG.E.U16 R0, desc[UR36][R2.64] ;  /* 0x0000002402007981 */ /* 0x000ea2000c1e1500 */
[----:B------:R-:W-:Y:S01]  /*1a40*/  CS2R R18, SRZ ;  /* 0x0000000000127805 */ /* 0x000fe2000001ff00 */
[----:B--2---:R-:W-:-:S05]  /*1a50*/  HADD2.F32 R0, -RZ, R0.H0_H0 ;  /* 0x20000000ff007230 */ /* 0x004fca0000004100 */
[----:B------:R-:W-:-:S04]  /*1a60*/  FMUL.FTZ R0, R0, 1 ;  /* 0x3f80000000007820 */ /* 0x000fc80000410000 */
[----:B------:R0:W1:Y:S01]  /*1a70*/  F2F.F64.F32 R16, R0 ;  /* 0x0000000000107310 */ /* 0x0000620000201800 */
[----:B------:R-:W-:Y:S05]  /*1a80*/  BRA `(.L_x_6710) ;  /* 0x0000000c003c7947 */ /* 0x000fea0003800000 */
.L_x_6713:
[----:B------:R-:W-:-:S13]  /*1a90*/  ISETP.NE.AND P0, PT, R4, 0x7, PT ;  /* 0x000000070400780c */ /* 0x000fda0003f05270 */
[----:B------:R-:W-:Y:S05]  /*1aa0*/  @!P0 BRA `(.L_x_6715) ;  /* 0x0000000000488947 */ /* 0x000fea0003800000 */
[----:B------:R-:W-:-:S13]  /*1ab0*/  ISETP.NE.AND P0, PT, R4, 0x8, PT ;  /* 0x000000080400780c */ /* 0x000fda0003f05270 */
[----:B------:R-:W-:Y:S05]  /*1ac0*/  @!P0 BRA `(.L_x_6716) ;  /* 0x0000000000208947 */ /* 0x000fea0003800000 */
[----:B------:R-:W-:-:S13]  /*1ad0*/  ISETP.NE.AND P0, PT, R4, 0x9, PT ;  /* 0x000000090400780c */ /* 0x000fda0003f05270 */
[----:B------:R-:W-:Y:S05]  /*1ae0*/  @P0 BRA `(.L_x_6709) ;  /* 0x0000000800bc0947 */ /* 0x000fea0003800000 */
[----:B------:R-:W2:Y:S02]  /*1af0*/  LDG.E.64 R2, desc[UR36][R2.64] ;  /* 0x0000002402027981 */ /* 0x000ea4000c1e1b00 */
[----:B--2---:R-:W-:Y:S01]  /*1b00*/  FMUL.FTZ R18, R3, 1 ;  /* 0x3f80000003127820 */ /* 0x004fe20000410000 */
[----:B------:R-:W-:-:S05]  /*1b10*/  FMUL.FTZ R16, R2, 1 ;  /* 0x3f80000002107820 */ /* 0x000fca0000410000 */
[----:B------:R-:W0:Y:S08]  /*1b20*/  F2F.F64.F32 R18, R18 ;  /* 0x0000001200127310 */ /* 0x000e300000201800 */
[----:B------:R-:W1:Y:S01]  /*1b30*/  F2F.F64.F32 R16, R16 ;  /* 0x0000001000107310 */ /* 0x000e620000201800 */
[----:B------:R-:W-:Y:S05]  /*1b40*/  BRA `(.L_x_6710) ;  /* 0x0000000c000c7947 */ /* 0x000fea0003800000 */
.L_x_6716:
[----:B------:R-:W2:Y:S02]  /*1b50*/  LDG.E R0, desc[UR36][R2.64] ;  /* 0x0000002402007981 */ /* 0x000ea4000c1e1900 */
[--C-:B--2---:R-:W-:Y:S02]  /*1b60*/  HADD2.F32 R4, -RZ, R0.reuse.H1_H1 ;  /* 0x30000000ff047230 */ /* 0x104fe40000004100 */
[----:B------:R-:W-:-:S03]  /*1b70*/  HADD2.F32 R0, -RZ, R0.H0_H0 ;  /* 0x20000000ff007230 */ /* 0x000fc60000004100 */
[----:B------:R-:W-:Y:S02]  /*1b80*/  FMUL.FTZ R4, R4, 1 ;  /* 0x3f80000004047820 */ /* 0x000fe40000410000 */
[----:B------:R-:W-:Y:S02]  /*1b90*/  FMUL.FTZ R0, R0, 1 ;  /* 0x3f80000000007820 */ /* 0x000fe40000410000 */
[----:B------:R0:W1:Y:S08]  /*1ba0*/  F2F.F64.F32 R18, R4 ;  /* 0x0000000400127310 */ /* 0x0000700000201800 */
[----:B------:R0:W2:Y:S01]  /*1bb0*/  F2F.F64.F32 R16, R0 ;  /* 0x0000000000107310 */ /* 0x0000a20000201800 */
[----:B------:R-:W-:Y:S05]  /*1bc0*/  BRA `(.L_x_6710) ;  /* 0x0000000800ec7947 */ /* 0x000fea0003800000 */
.L_x_6715:
[----:B------:R0:W5:Y:S01]  /*1bd0*/  LDG.E.64 R16, desc[UR36][R2.64] ;  /* 0x0000002402107981 */ /* 0x000162000c1e1b00 */
[----:B------:R-:W-:Y:S01]  /*1be0*/  CS2R R18, SRZ ;  /* 0x0000000000127805 */ /* 0x000fe2000001ff00 */
[----:B------:R-:W-:Y:S06]  /*1bf0*/  BRA `(.L_x_6710) ;  /* 0x0000000800e07947 */ /* 0x000fec0003800000 */
.L_x_6705:
        /* <DEDUP_REMOVED lines=9> */
[----:B------:R-:W-:Y:S01]  /*1c90*/  CS2R R18, SRZ ;  /* 0x0000000000127805 */ /* 0x000fe2000001ff00 */
[----:B------:R-:W-:Y:S01]  /*1ca0*/  IMAD.MOV.U32 R16, RZ, RZ, RZ ;  /* 0x000000ffff107224 */ /* 0x000fe200078e00ff */
[----:B--2---:R-:W-:-:S04]  /*1cb0*/  ISETP.NE.AND P0, PT, R2, RZ, PT ;  /* 0x000000ff0200720c */ /* 0x004fc80003f05270 */
[----:B------:R-:W-:Y:S01]  /*1cc0*/  FSEL R17, RZ, 1.875, !P0 ;  /* 0x3ff00000ff117808 */ /* 0x000fe20004000000 */
[----:B------:R-:W-:Y:S08]  /*1cd0*/  BRA `(.L_x_6710) ;  /* 0x0000000800a87947 */ /* 0x000ff00003800000 */
.L_x_6719:
[----:B------:R0:W5:Y:S01]  /*1ce0*/  LDG.E.128 R16, desc[UR36][R2.64] ;  /* 0x0000002402107981 */ /* 0x000162000c1e1d00 */
[----:B------:R-:W-:Y:S05]  /*1cf0*/  BRA `(.L_x_6710) ;  /* 0x0000000800a07947 */ /* 0x000fea0003800000 */
.L_x_6718:
        /* <DEDUP_REMOVED lines=8> */
[----:B------:R-:W-:Y:S01]  /*1d80*/  CS2R R18, SRZ ;  /* 0x0000000000127805 */ /* 0x000fe2000001ff00 */
        /* <DEDUP_REMOVED lines=16> */
[----:B------:R-:W-:-:S05]  /*1e90*/  LOP3.LUT R5, R5, 0x80000000, R0, 0xf8, !PT ;  /* 0x8000000005057812 */ /* 0x000fca00078ef800 */
[----:B------:R-:W-:-:S04]  /*1ea0*/  FMUL.FTZ R5, R5, 1 ;  /* 0x3f80000005057820 */ /* 0x000fc80000410000 */
[----:B------:R0:W1:Y:S01]  /*1eb0*/  F2F.F64.F32 R16, R5 ;  /* 0x0000000500107310 */ /* 0x0000620000201800 */
[----:B------:R-:W-:Y:S05]  /*1ec0*/  BRA `(.L_x_6710) ;  /* 0x00000008002c7947 */ /* 0x000fea0003800000 */
.L_x_6721:
[----:B------:R-:W2:Y:S01]  /*1ed0*/  LDG.E.U8 R2, desc[UR36][R2.64] ;  /* 0x0000002402027981 */ /* 0x000ea2000c1e1100 */
[----:B------:R-:W-:Y:S01]  /*1ee0*/  CS2R R18, SRZ ;  /* 0x0000000000127805 */ /* 0x000fe2000001ff00 */
        /* <DEDUP_REMOVED lines=10> */
[----:B------:R-:W-:-:S05]  /*1f90*/  LOP3.LUT R4, R4, 0x80000000, R5, 0xf8, !PT ;  /* 0x8000000004047812 */ /* 0x000fca00078ef805 */
[----:B------:R-:W-:-:S04]  /*1fa0*/  FMUL.FTZ R4, R4, 1 ;  /* 0x3f80000004047820 */ /* 0x000fc80000410000 */
[----:B------:R0:W1:Y:S01]  /*1fb0*/  F2F.F64.F32 R16, R4 ;  /* 0x0000000400107310 */ /* 0x0000620000201800 */
[----:B------:R-:W-:Y:S05]  /*1fc0*/  BRA `(.L_x_6710) ;  /* 0x0000000400ec7947 */ /* 0x000fea0003800000 */
.L_x_6720:
[----:B------:R-:W2:Y:S01]  /*1fd0*/  LDG.E.U16 R0, desc[UR36][R2.64] ;  /* 0x0000002402007981 */ /* 0x000ea2000c1e1500 */
[----:B------:R-:W-:Y:S01]  /*1fe0*/  CS2R R18, SRZ ;  /* 0x0000000000127805 */ /* 0x000fe2000001ff00 */
[----:B--2---:R-:W-:-:S04]  /*1ff0*/  IMAD.U32 R0, R0, 0x10000, RZ ;  /* 0x0001000000007824 */ /* 0x004fc800078e00ff */
[----:B------:R-:W-:-:S04]  /*2000*/  FMUL.FTZ R0, R0, 1 ;  /* 0x3f80000000007820 */ /* 0x000fc80000410000 */
[----:B------:R0:W1:Y:S01]  /*2010*/  F2F.F64.F32 R16, R0 ;  /* 0x0000000000107310 */ /* 0x0000620000201800 */
[----:B------:R-:W-:Y:S05]  /*2020*/  BRA `(.L_x_6710) ;  /* 0x0000000400d47947 */ /* 0x000fea0003800000 */
.L_x_6717:
        /* <DEDUP_REMOVED lines=9> */
[----:B------:R-:W-:Y:S01]  /*20c0*/  CS2R R18, SRZ ;  /* 0x0000000000127805 */ /* 0x000fe2000001ff00 */
[----:B--2---:R0:W1:Y:S01]  /*20d0*/  I2F.F64.U16 R16, R2 ;  /* 0x0000000200107312 */ /* 0x0040620000101800 */
[----:B------:R-:W-:Y:S05]  /*20e0*/  BRA `(.L_x_6710) ;  /* 0x0000000400a47947 */ /* 0x000fea0003800000 */
.L_x_6724:
        /* <DEDUP_REMOVED lines=21> */
.L_x_6728:
[----:B------:R-:W-:Y:S05]  /*2240*/  BSYNC B1 ;  /* 0x0000000000017941 */ /* 0x000fea0003800000 */
.L_x_6727:
[----:B------:R-:W-:Y:S01]  /*2250*/  LEA R3, R0, 0x3b800000, 0x17 ;  /* 0x3b80000000037811 */ /* 0x000fe200078eb8ff */
[----:B------:R-:W-:-:S05]  /*2260*/  IMAD.SHL.U32 R0, R2, 0x100000, RZ ;  /* 0x0010000002007824 */ /* 0x000fca00078e00ff */
[----:B------:R-:W-:-:S07]  /*2270*/  LOP3.LUT R0, R3, R0, R4, 0xfe, !PT ;  /* 0x0000000003007212 */ /* 0x000fce00078efe04 */
.L_x_6726:
[----:B------:R-:W-:Y:S05]  /*2280*/  BSYNC B0 ;  /* 0x0000000000007941 */ /* 0x000fea0003800000 */
.L_x_6725:
[----:B------:R-:W-:Y:S01]  /*2290*/  FMUL.FTZ R0, R0, 1 ;  /* 0x3f80000000007820 */ /* 0x000fe20000410000 */
[----:B------:R-:W-:-:S03]  /*22a0*/  CS2R R18, SRZ ;  /* 0x0000000000127805 */ /* 0x000fc6000001ff00 */
[----:B------:R2:W3:Y:S01]  /*22b0*/  F2F.F64.F32 R16, R0 ;  /* 0x0000000000107310 */ /* 0x0004e20000201800 */
[----:B------:R-:W-:Y:S05]  /*22c0*/  BRA `(.L_x_6710) ;  /* 0x00000004002c7947 */ /* 0x000fea0003800000 */
.L_x_6723:
        /* <DEDUP_REMOVED lines=21> */
.L_x_6732:
[----:B------:R-:W-:Y:S05]  /*2420*/  BSYNC B1 ;  /* 0x0000000000017941 */ /* 0x000fea0003800000 */
.L_x_6731:
[----:B------:R-:W-:Y:S01]  /*2430*/  LEA R3, R0, 0x37800000, 0x17 ;  /* 0x3780000000037811 */ /* 0x000fe200078eb8ff */
[----:B------:R-:W-:-:S05]  /*2440*/  IMAD.SHL.U32 R0, R2, 0x200000, RZ ;  /* 0x0020000002007824 */ /* 0x000fca00078e00ff */
[----:B------:R-:W-:-:S07]  /*2450*/  LOP3.LUT R0, R3, R0, R4, 0xfe, !PT ;  /* 0x0000000003007212 */ /* 0x000fce00078efe04 */
.L_x_6730:
[----:B------:R-:W-:Y:S05]  /*2460*/  BSYNC B0 ;  /* 0x0000000000007941 */ /* 0x000fea0003800000 */
.L_x_6729:
[----:B------:R-:W-:Y:S01]  /*2470*/  FMUL.FTZ R0, R0, 1 ;  /* 0x3f80000000007820 */ /* 0x000fe20000410000 */
[----:B------:R-:W-:-:S03]  /*2480*/  CS2R R18, SRZ ;  /* 0x0000000000127805 */ /* 0x000fc6000001ff00 */
[----:B------:R4:W0:Y:S01]  /*2490*/  F2F.F64.F32 R16, R0 ;  /* 0x0000000000107310 */ /* 0x0008220000201800 */
[----:B------:R-:W-:Y:S05]  /*24a0*/  BRA `(.L_x_6710) ;  /* 0x0000000000b47947 */ /* 0x000fea0003800000 */
.L_x_6722:
        /* <DEDUP_REMOVED lines=14> */
.L_x_6736:
[----:B------:R-:W-:Y:S05]  /*2590*/  BSYNC B0 ;  /* 0x0000000000007941 */ /* 0x000fea0003800000 */
.L_x_6735:
[----:B------:R-:W-:Y:S01]  /*25a0*/  FMUL.FTZ R0, R0, 1 ;  /* 0x3f80000000007820 */ /* 0x000fe20000410000 */
[----:B------:R-:W-:-:S03]  /*25b0*/  CS2R R18, SRZ ;  /* 0x0000000000127805 */ /* 0x000fc6000001ff00 */
[----:B------:R0:W1:Y:S01]  /*25c0*/  F2F.F64.F32 R16, R0 ;  /* 0x0000000000107310 */ /* 0x0000620000201800 */
[----:B------:R-:W-:Y:S05]  /*25d0*/  BRA `(.L_x_6710) ;  /* 0x0000000000687947 */ /* 0x000fea0003800000 */
.L_x_6709:
        /* <DEDUP_REMOVED lines=16> */
.L_x_6737:
[----:B------:R-:W-:Y:S02]  /*26e0*/  CS2R R16, SRZ ;  /* 0x0000000000107805 */ /* 0x000fe4000001ff00 */
[----:B------:R-:W-:Y:S01]  /*26f0*/  CS2R R18, SRZ ;  /* 0x0000000000127805 */ /* 0x000fe2000001ff00 */
[----:B------:R-:W-:Y:S06]  /*2700*/  BRA `(.L_x_6710) ;  /* 0x00000000001c7947 */ /* 0x000fec0003800000 */
.L_x_6734:
[----:B------:R-:W2:Y:S01]  /*2710*/  LDG.E.64 R16, desc[UR36][R2.64] ;  /* 0x0000002402107981 */ /* 0x000ea2000c1e1b00 */
[----:B------:R-:W-:Y:S01]  /*2720*/  CS2R R18, SRZ ;  /* 0x0000000000127805 */ /* 0x000fe2000001ff00 */
[----:B--2---:R-:W0:Y:S01]  /*2730*/  I2F.F64.U64 R16, R16 ;  /* 0x0000001000107312 */ /* 0x004e220000301800 */
[----:B------:R-:W-:Y:S05]  /*2740*/  BRA `(.L_x_6710) ;  /* 0x00000000000c7947 */ /* 0x000fea0003800000 */
.L_x_6733:
[----:B------:R-:W2:Y:S01]  /*2750*/  LDG.E R2, desc[UR36][R2.64] ;  /* 0x0000002402027981 */ /* 0x000ea2000c1e1900 */
[----:B------:R-:W-:Y:S01]  /*2760*/  CS2R R18, SRZ ;  /* 0x0000000000127805 */ /* 0x000fe2000001ff00 */
[----:B--2---:R0:W1:Y:S06]  /*2770*/  I2F.F64.U32 R16, R2 ;  /* 0x0000000200107312 */ /* 0x00406c0000201800 */
.L_x_6710:
[----:B0-----:R-:W2:Y:S01]  /*2780*/  LDC.U8 R4, c[0x0][0x493] ;  /* 0x000124c0ff047b82 */ /* 0x001ea20000000000 */
[----:B------:R-:W-:Y:S02]  /*2790*/  ULDC.64 UR4, c[0x0][0x488] ;  /* 0x0001220000047ab9 */ /* 0x000fe40000000a00 */
[----:B------:R-:W-:-:S05]  /*27a0*/  IADD3 R2, P1, R24, UR4, RZ ;  /* 0x0000000418027c10 */ /* 0x000fca000ff3e0ff */
[----:B------:R-:W-:Y:S01]  /*27b0*/  IMAD.X R3, RZ, RZ, UR5, P1 ;  /* 0x00000005ff037e24 */ /* 0x000fe200088e06ff */
[----:B--2-4-:R-:W-:-:S04]  /*27c0*/  PRMT R0, R4, 0x9910, RZ ;  /* 0x0000991004007816 */ /* 0x014fc800000000ff */
        /* <DEDUP_REMOVED lines=12> */
[----:B--2---:R0:W2:Y:S01]  /*2890*/  I2F.F64.S16 R8, R2 ;  /* 0x0000000200087312 */ /* 0x0040a20000101c00 */
[----:B------:R-:W-:Y:S05]  /*28a0*/  BRA `(.L_x_6743) ;  /* 0x0000000c00d87947 */ /* 0x000fea0003800000 */
.L_x_6741:
[----:B------:R-:W2:Y:S01]  /*28b0*/  LDG.E.U8 R2, desc[UR36][R2.64] ;  /* 0x0000002402027981 */ /* 0x000ea2000c1e1100 */
[----:B------:R-:W-:Y:S01]  /*28c0*/  CS2R R10, SRZ ;  /* 0x00000000000a7805 */ /* 0x000fe2000001ff00 */
[----:B--2---:R0:W2:Y:S01]  /*28d0*/  I2F.F64.U16 R8, R2 ;  /* 0x0000000200087312 */ /* 0x0040a20000101800 */
[----:B------:R-:W-:Y:S05]  /*28e0*/  BRA `(.L_x_6743) ;  /* 0x0000000c00c87947 */ /* 0x000fea0003800000 */
.L_x_6740:
        /* <DEDUP_REMOVED lines=10> */
.L_x_6745:
[----:B------:R-:W2:Y:S01]  /*2990*/  LDG.E R2, desc[UR36][R2.64] ;  /* 0x0000002402027981 */ /* 0x000ea2000c1e1900 */
[----:B------:R-:W-:Y:S01]  /*29a0*/  CS2R R10, SRZ ;  /* 0x00000000000a7805 */ /* 0x000fe2000001ff00 */
[----:B--2---:R2:W4:Y:S01]  /*29b0*/  I2F.F64 R8, R2 ;  /* 0x0000000200087312 */ /* 0x0045220000201c00 */
[----:B------:R-:W-:Y:S05]  /*29c0*/  BRA `(.L_x_6743) ;  /* 0x0000000c00907947 */ /* 0x000fea0003800000 */
.L_x_6744:
[----:B------:R-:W2:Y:S01]  /*29d0*/  LDG.E.U16 R2, desc[UR36][R2.64] ;  /* 0x0000002402027981 */ /* 0x000ea2000c1e1500 */
[----:B------:R-:W-:Y:S01]  /*29e0*/  CS2R R10, SRZ ;  /* 0x00000000000a7805 */ /* 0x000fe2000001ff00 */
[----:B--2---:R0:W2:Y:S01]  /*29f0*/  I2F.F64.S16 R8, R2 ;  /* 0x0000000200087312 */ /* 0x0040a20000101c00 */
[----:B------:R-:W-:Y:S05]  /*2a00*/  BRA `(.L_x_6743) ;  /* 0x0000000c00807947 */ /* 0x000fea0003800000 */
.L_x_6739:
        /* <DEDUP_REMOVED lines=11> */
.L_x_6747:
[----:B------:R-:W2:Y:S01]  /*2ac0*/  LDG.E.U16 R0, desc[UR36][R2.64] ;  /* 0x0000002402007981 */ /* 0x000ea2000c1e1500 */
[----:B------:R-:W-:Y:S01]  /*2ad0*/  CS2R R10, SRZ ;  /* 0x00000000000a7805 */ /* 0x000fe2000001ff00 */
[----:B--2---:R-:W-:-:S05]  /*2ae0*/  HADD2.F32 R0, -RZ, R0.H0_H0 ;  /* 0x20000000ff007230 */ /* 0x004fca0000004100 */
[----:B------:R-:W-:-:S04]  /*2af0*/  FMUL.FTZ R0, R0, 1 ;  /* 0x3f80000000007820 */ /* 0x000fc80000410000 */
[----:B------:R0:W2:Y:S01]  /*2b00*/  F2F.F64.F32 R8, R0 ;  /* 0x0000000000087310 */ /* 0x0000a20000201800 */
[----:B------:R-:W-:Y:S05]  /*2b10*/  BRA `(.L_x_6743) ;  /* 0x0000000c003c7947 */ /* 0x000fea0003800000 */
.L_x_6746:
        /* <DEDUP_REMOVED lines=10> */
[----:B------:R-:W2:Y:S01]  /*2bc0*/  F2F.F64.F32 R8, R8 ;  /* 0x0000000800087310 */ /* 0x000ea20000201800 */
[----:B------:R-:W-:Y:S05]  /*2bd0*/  BRA `(.L_x_6743) ;  /* 0x0000000c000c7947 */ /* 0x000fea0003800000 */
.L_x_6749:
[----:B------:R-:W2:Y:S02]  /*2be0*/  LDG.E R0, desc[UR36][R2.64] ;  /* 0x0000002402007981 */ /* 0x000ea4000c1e1900 */
[--C-:B--2---:R-:W-:Y:S02]  /*2bf0*/  HADD2.F32 R4, -RZ, R0.reuse.H1_H1 ;  /* 0x30000000ff047230 */ /* 0x104fe40000004100 */
[----:B------:R-:W-:-:S03]  /*2c00*/  HADD2.F32 R0, -RZ, R0.H0_H0 ;  /* 0x20000000ff007230 */ /* 0x000fc60000004100 */
[----:B------:R-:W-:Y:S02]  /*2c10*/  FMUL.FTZ R4, R4, 1 ;  /* 0x3f80000004047820 */ /* 0x000fe40000410000 */
[----:B------:R-:W-:Y:S02]  /*2c20*/  FMUL.FTZ R0, R0, 1 ;  /* 0x3f80000000007820 */ /* 0x000fe40000410000 */
[----:B------:R0:W2:Y:S08]  /*2c30*/  F2F.F64.F32 R10, R4 ;  /* 0x00000004000a7310 */ /* 0x0000b00000201800 */
[----:B------:R0:W4:Y:S01]  /*2c40*/  F2F.F64.F32 R8, R0 ;  /* 0x0000000000087310 */ /* 0x0001220000201800 */
[----:B------:R-:W-:Y:S05]  /*2c50*/  BRA `(.L_x_6743) ;  /* 0x0000000800ec7947 */ /* 0x000fea0003800000 */
.L_x_6748:
[----:B------:R0:W5:Y:S01]  /*2c60*/  LDG.E.64 R8, desc[UR36][R2.64] ;  /* 0x0000002402087981 */ /* 0x000162000c1e1b00 */
[----:B------:R-:W-:Y:S01]  /*2c70*/  CS2R R10, SRZ ;  /* 0x00000000000a7805 */ /* 0x000fe2000001ff00 */
[----:B------:R-:W-:Y:S06]  /*2c80*/  BRA `(.L_x_6743) ;  /* 0x0000000800e07947 */ /* 0x000fec0003800000 */
.L_x_6738:
        /* <DEDUP_REMOVED lines=14> */
.L_x_6752:
[----:B------:R0:W5:Y:S01]  /*2d70*/  LDG.E.128 R8, desc[UR36][R2.64] ;  /* 0x0000002402087981 */ /* 0x000162000c1e1d00 */
[----:B------:R-:W-:Y:S05]  /*2d80*/  BRA `(.L_x_6743) ;  /* 0x0000000800a07947 */ /* 0x000fea0003800000 */
.L_x_6751:
        /* <DEDUP_REMOVED lines=27> */
[----:B------:R0:W2:Y:S01]  /*2f40*/  F2F.F64.F32 R8, R5 ;  /* 0x0000000500087310 */ /* 0x0000a20000201800 */
[----:B------:R-:W-:Y:S05]  /*2f50*/  BRA `(.L_x_6743) ;  /* 0x00000008002c7947 */ /* 0x000fea0003800000 */
.L_x_6754:
        /* <DEDUP_REMOVED lines=14> */
[----:B------:R0:W2:Y:S01]  /*3040*/  F2F.F64.F32 R8, R4 ;  /* 0x0000000400087310 */ /* 0x0000a20000201800 */
[----:B------:R-:W-:Y:S05]  /*3050*/  BRA `(.L_x_6743) ;  /* 0x0000000400ec7947 */ /* 0x000fea0003800000 */
.L_x_6753:
[----:B------:R-:W2:Y:S01]  /*3060*/  LDG.E.U16 R0, desc[UR36][R2.64] ;  /* 0x0000002402007981 */ /* 0x000ea2000c1e1500 */
[----:B------:R-:W-:Y:S01]  /*3070*/  CS2R R10, SRZ ;  /* 0x00000000000a7805 */ /* 0x000fe2000001ff00 */
[----:B--2---:R-:W-:-:S04]  /*3080*/  IMAD.U32 R0, R0, 0x10000, RZ ;  /* 0x0001000000007824 */ /* 0x004fc800078e00ff */
[----:B------:R-:W-:-:S04]  /*3090*/  FMUL.FTZ R0, R0, 1 ;  /* 0x3f80000000007820 */ /* 0x000fc80000410000 */
[----:B------:R0:W2:Y:S01]  /*30a0*/  F2F.F64.F32 R8, R0 ;  /* 0x0000000000087310 */ /* 0x0000a20000201800 */
[----:B------:R-:W-:Y:S05]  /*30b0*/  BRA `(.L_x_6743) ;  /* 0x0000000400d47947 */ /* 0x000fea0003800000 */
.L_x_6750:
        /* <DEDUP_REMOVED lines=10> */
[----:B--2---:R0:W2:Y:S01]  /*3160*/  I2F.F64.U16 R8, R2 ;  /* 0x0000000200087312 */ /* 0x0040a20000101800 */
[----:B------:R-:W-:Y:S05]  /*3170*/  BRA `(.L_x_6743) ;  /* 0x0000000400a47947 */ /* 0x000fea0003800000 */
.L_x_6757:
        /* <DEDUP_REMOVED lines=21> */
.L_x_6761:
[----:B------:R-:W-:Y:S05]  /*32d0*/  BSYNC B1 ;  /* 0x0000000000017941 */ /* 0x000fea0003800000 */
.L_x_6760:
[----:B------:R-:W-:Y:S01]  /*32e0*/  LEA R3, R0, 0x3b800000, 0x17 ;  /* 0x3b80000000037811 */ /* 0x000fe200078eb8ff */
[----:B------:R-:W-:-:S05]  /*32f0*/  IMAD.SHL.U32 R0, R2, 0x100000, RZ ;  /* 0x0010000002007824 */ /* 0x000fca00078e00ff */
[----:B------:R-:W-:-:S07]  /*3300*/  LOP3.LUT R0, R3, R0, R4, 0xfe, !PT ;  /* 0x0000000003007212 */ /* 0x000fce00078efe04 */
.L_x_6759:
[----:B------:R-:W-:Y:S05]  /*3310*/  BSYNC B0 ;  /* 0x0000000000007941 */ /* 0x000fea0003800000 */
.L_x_6758:
[----:B------:R-:W-:Y:S01]  /*3320*/  FMUL.FTZ R0, R0, 1 ;  /* 0x3f80000000007820 */ /* 0x000fe20000410000 */
[----:B------:R-:W-:-:S03]  /*3330*/  CS2R R10, SRZ ;  /* 0x00000000000a7805 */ /* 0x000fc6000001ff00 */
[----:B------:R0:W2:Y:S01]  /*3340*/  F2F.F64.F32 R8, R0 ;  /* 0x0000000000087310 */ /* 0x0000a20000201800 */
[----:B------:R-:W-:Y:S05]  /*3350*/  BRA `(.L_x_6743) ;  /* 0x00000004002c7947 */ /* 0x000fea0003800000 */
.L_x_6756:
        /* <DEDUP_REMOVED lines=21> */
.L_x_6765:
[----:B------:R-:W-:Y:S05]  /*34b0*/  BSYNC B1 ;  /* 0x0000000000017941 */ /* 0x000fea0003800000 */
.L_x_6764:
[----:B------:R-:W-:Y:S01]  /*34c0*/  LEA R3, R0, 0x37800000, 0x17 ;  /* 0x3780000000037811 */ /* 0x000fe200078eb8ff */
[----:B------:R-:W-:-:S05]  /*34d0*/  IMAD.SHL.U32 R0, R2, 0x200000, RZ ;  /* 0x0020000002007824 */ /* 0x000fca00078e00ff */
[----:B------:R-:W-:-:S07]  /*34e0*/  LOP3.LUT R0, R3, R0, R4, 0xfe, !PT ;  /* 0x0000000003007212 */ /* 0x000fce00078efe04 */
.L_x_6763:
[----:B------:R-:W-:Y:S05]  /*34f0*/  BSYNC B0 ;  /* 0x0000000000007941 */ /* 0x000fea0003800000 */
.L_x_6762:
[----:B------:R-:W-:Y:S01]  /*3500*/  FMUL.FTZ R0, R0, 1 ;  /* 0x3f80000000007820 */ /* 0x000fe20000410000 */
[----:B------:R-:W-:-:S03]  /*3510*/  CS2R R10, SRZ ;  /* 0x00000000000a7805 */ /* 0x000fc6000001ff00 */
[----:B------:R0:W2:Y:S01]  /*3520*/  F2F.F64.F32 R8, R0 ;  /* 0x0000000000087310 */ /* 0x0000a20000201800 */
[----:B------:R-:W-:Y:S05]  /*3530*/  BRA `(.L_x_6743) ;  /* 0x0000000000b47947 */ /* 0x000fea0003800000 */
.L_x_6755:
        /* <DEDUP_REMOVED lines=14> */
.L_x_6769:
[----:B------:R-:W-:Y:S05]  /*3620*/  BSYNC B0 ;  /* 0x0000000000007941 */ /* 0x000fea0003800000 */
.L_x_6768:
[----:B------:R-:W-:Y:S01]  /*3630*/  FMUL.FTZ R0, R0, 1 ;  /* 0x3f80000000007820 */ /* 0x000fe20000410000 */
[----:B------:R-:W-:-:S03]  /*3640*/  CS2R R10, SRZ ;  /* 0x00000000000a7805 */ /* 0x000fc6000001ff00 */
[----:B------:R0:W2:Y:S01]  /*3650*/  F2F.F64.F32 R8, R0 ;  /* 0x0000000000087310 */ /* 0x0000a20000201800 */
[----:B------:R-:W-:Y:S05]  /*3660*/  BRA `(.L_x_6743) ;  /* 0x0000000000687947 */ /* 0x000fea0003800000 */
.L_x_6742:
        /* <DEDUP_REMOVED lines=15> */
[----:B-123-5:R-:W-:Y:S05]  /*3760*/  CALL.ABS.NOINC R2 ;  /* 0x0000000002007343 */ /* 0x02efea0003c00000 */
.L_x_6770:
[----:B------:R-:W-:Y:S02]  /*3770*/  CS2R R8, SRZ ;  /* 0x0000000000087805 */ /* 0x000fe4000001ff00 */
[----:B------:R-:W-:Y:S01]  /*3780*/  CS2R R10, SRZ ;  /* 0x00000000000a7805 */ /* 0x000fe2000001ff00 */
[----:B------:R-:W-:Y:S06]  /*3790*/  BRA `(.L_x_6743) ;  /* 0x00000000001c7947 */ /* 0x000fec0003800000 */
.L_x_6767:
[----:B------:R-:W2:Y:S01]  /*37a0*/  LDG.E.64 R8, desc[UR36][R2.64] ;  /* 0x0000002402087981 */ /* 0x000ea2000c1e1b00 */
[----:B------:R-:W-:Y:S01]  /*37b0*/  CS2R R10, SRZ ;  /* 0x00000000000a7805 */ /* 0x000fe2000001ff00 */
[----:B--2---:R-:W0:Y:S01]  /*37c0*/  I2F.F64.U64 R8, R8 ;  /* 0x0000000800087312 */ /* 0x004e220000301800 */
[----:B------:R-:W-:Y:S05]  /*37d0*/  BRA `(.L_x_6743) ;  /* 0x00000000000c7947 */ /* 0x000fea0003800000 */
.L_x_6766:
[----:B------:R-:W2:Y:S01]  /*37e0*/  LDG.E R2, desc[UR36][R2.64] ;  /* 0x0000002402027981 */ /* 0x000ea2000c1e1900 */
[----:B------:R-:W-:Y:S01]  /*37f0*/  CS2R R10, SRZ ;  /* 0x00000000000a7805 */ /* 0x000fe2000001ff00 */
[----:B--2---:R0:W2:Y:S06]  /*3800*/  I2F.F64.U32 R8, R2 ;  /* 0x0000000200087312 */ /* 0x0040ac0000201800 */
.L_x_6743:
[----:B0-2-45:R-:W-:Y:S01]  /*3810*/  DSETP.GE.AND P0, PT, |R8|, |R10|, PT ;  /* 0x4000000a0800722a */ /* 0x035fe20003f06200 */
[----:B------:R-:W-:-:S13]  /*3820*/  BSSY B1, `(.L_x_6771) ;  /* 0x0000091000017945 */ /* 0x000fda0003800000 */
[----:B------:R-:W-:Y:S05]  /*3830*/  @!P0 BRA `(.L_x_6772) ;  /* 0x00000004008c8947 */ /* 0x000fea0003800000 */
[----:B------:R-:W-:Y:S02]  /*3840*/  DSETP.NEU.AND P0, PT, |R10|, RZ, PT ;  /* 0x000000ff0a00722a */ /* 0x000fe40003f0d200 */
[----:B------:R-:W-:-:S14]  /*3850*/  DSETP.EQ.AND P1, PT, |R8|, RZ, PT ;  /* 0x000000ff0800722a */ /* 0x000fdc0003f22200 */
[----:B------:R-:W-:Y:S05]  /*3860*/  @!P0 BRA P1, `(.L_x_6773) ;  /* 0x0000000000b48947 */ /* 0x000fea0000800000 */
[----:B------:R-:W0:Y:S01]  /*3870*/  MUFU.RCP64H R3, R9 ;  /* 0x0000000900037308 */ /* 0x000e220000001800 */
[----:B------:R-:W-:Y:S01]  /*3880*/  IMAD.MOV.U32 R2, RZ, RZ, 0x1 ;  /* 0x00000001ff027424 */ /* 0x000fe200078e00ff */
[----:B------:R-:W-:Y:S01]  /*3890*/  FSETP.GEU.AND P1, PT, |R11|, 6.5827683646048100446e-37, PT ;  /* 0x036000000b00780b */ /* 0x000fe20003f2e200 */
[----:B------:R-:W-:Y:S04]  /*38a0*/  BSSY B2, `(.L_x_6774) ;  /* 0x0000012000027945 */ /* 0x000fe80003800000 */
[----:B0-----:R-:W-:-:S08]  /*38b0*/  DFMA R4, R2, -R8, 1 ;  /* 0x3ff000000204742b */ /* 0x001fd00000000808 */
[----:B------:R-:W-:-:S08]  /*38c0*/  DFMA R4, R4, R4, R4 ;  /* 0x000000040404722b */ /* 0x000fd00000000004 */
[----:B------:R-:W-:-:S08]  /*38d0*/  DFMA R4, R2, R4, R2 ;  /* 0x000000040204722b */ /* 0x000fd00000000002 */
[----:B------:R-:W-:-:S08]  /*38e0*/  DFMA R2, R4, -R8, 1 ;  /* 0x3ff000000402742b */ /* 0x000fd00000000808 */
[----:B------:R-:W-:-:S08]  /*38f0*/  DFMA R2, R4, R2, R4 ;  /* 0x000000020402722b */ /* 0x000fd00000000004 */
[----:B------:R-:W-:-:S08]  /*3900*/  DMUL R4, R2, R10 ;  /* 0x0000000a02047228 */ /* 0x000fd00000000000 */
[----:B------:R-:W-:-:S08]  /*3910*/  DFMA R6, R4, -R8, R10 ;  /* 0x800000080406722b */ /* 0x000fd0000000000a */
[----:B------:R-:W-:-:S10]  /*3920*/  DFMA R2, R2, R6, R4 ;  /* 0x000000060202722b */ /* 0x000fd40000000004 */
[----:B------:R-:W-:-:S05]  /*3930*/  FFMA R0, RZ, R9, R3 ;  /* 0x00000009ff007223 */ /* 0x000fca0000000003 */
[----:B------:R-:W-:-:S13]  /*3940*/  FSETP.GT.AND P0, PT, |R0|, 1.469367938527859385e-39, PT ;  /* 0x001000000000780b */ /* 0x000fda0003f04200 */
[----:B------:R-:W-:Y:S05]  /*3950*/  @P0 BRA P1, `(.L_x_6775) ;  /* 0x0000000000180947 */ /* 0x000fea0000800000 */
[----:B------:R-:W-:Y:S01]  /*3960*/  IMAD.MOV.U32 R4, RZ, RZ, R10 ;  /* 0x000000ffff047224 */ /* 0x000fe200078e000a */
[----:B------:R-:W-:Y:S01]  /*3970*/  MOV R0, 0x39c0 ;  /* 0x000039c000007802 */ /* 0x000fe20000000f00 */
[----:B------:R-:W-:Y:S02]  /*3980*/  IMAD.MOV.U32 R5, RZ, RZ, R11 ;  /* 0x000000ffff057224 */ /* 0x000fe400078e000b */
[----:B------:R-:W-:Y:S02]  /*3990*/  IMAD.MOV.U32 R2, RZ, RZ, R8 ;  /* 0x000000ffff027224 */ /* 0x000fe400078e0008 */
[----:B------:R-:W-:-:S07]  /*39a0*/  IMAD.MOV.U32 R3, RZ, RZ, R9 ;  /* 0x000000ffff037224 */ /* 0x000fce00078e0009 */
[----:B-1-3--:R-:W-:Y:S05]  /*39b0*/  CALL.REL.NOINC `($__internal_1_$__cuda_sm20_div_rn_f64_full) ;  /* 0x0000011000907944 */ /* 0x00afea0003c00000 */
.L_x_6775:
[----:B------:R-:W-:Y:S05]  /*39c0*/  BSYNC B2 ;  /* 0x0000000000027941 */ /* 0x000fea0003800000 */
.L_x_6774:
[----:B------:R-:W-:Y:S01]  /*39d0*/  DFMA R10, R2, R10, R8 ;  /* 0x0000000a020a722b */ /* 0x000fe20000000008 */
[----:B------:R-:W-:Y:S05]  /*39e0*/  BSSY B2, `(.L_x_6776) ;  /* 0x0000010000027945 */ /* 0x000fea0003800000 */
[----:B------:R-:W0:Y:S04]  /*39f0*/  MUFU.RCP64H R5, R11 ;  /* 0x0000000b00057308 */ /* 0x000e280000001800 */
[----:B------:R-:W-:-:S05]  /*3a00*/  VIADD R4, R11, 0x300402 ;  /* 0x003004020b047836 */ /* 0x000fca0000000000 */
[----:B------:R-:W-:Y:S01]  /*3a10*/  FSETP.GEU.AND P0, PT, |R4|, 5.8789094863358348022e-39, PT ;  /* 0x004004020400780b */ /* 0x000fe20003f0e200 */
[----:B0-----:R-:W-:-:S08]  /*3a20*/  DFMA R6, -R10, R4, 1 ;  /* 0x3ff000000a06742b */ /* 0x001fd00000000104 */
[----:B------:R-:W-:-:S08]  /*3a30*/  DFMA R6, R6, R6, R6 ;  /* 0x000000060606722b */ /* 0x000fd00000000006 */
[----:B------:R-:W-:-:S08]  /*3a40*/  DFMA R6, R4, R6, R4 ;  /* 0x000000060406722b */ /* 0x000fd00000000004 */
[----:B------:R-:W-:-:S08]  /*3a50*/  DFMA R8, -R10, R6, 1 ;  /* 0x3ff000000a08742b */ /* 0x000fd00000000106 */
[----:B------:R-:W-:Y:S01]  /*3a60*/  DFMA R6, R6, R8, R6 ;  /* 0x000000080606722b */ /* 0x000fe20000000006 */
[----:B------:R-:W-:Y:S10]  /*3a70*/  @P0 BRA `(.L_x_6777) ;  /* 0x0000000000180947 */ /* 0x000ff40003800000 */
[----:B------:R-:W-:Y:S01]  /*3a80*/  LOP3.LUT R8, R11, 0x7fffffff, RZ, 0xc0, !PT ;  /* 0x7fffffff0b087812 */ /* 0x000fe200078ec0ff */
[----:B------:R-:W-:Y:S01]  /*3a90*/  IMAD.MOV.U32 R4, RZ, RZ, R10 ;  /* 0x000000ffff047224 */ /* 0x000fe200078e000a */
[----:B------:R-:W-:Y:S01]  /*3aa0*/  MOV R0, 0x3ae0 ;  /* 0x00003ae000007802 */ /* 0x000fe20000000f00 */
[----:B------:R-:W-:Y:S02]  /*3ab0*/  IMAD.MOV.U32 R5, RZ, RZ, R11 ;  /* 0x000000ffff057224 */ /* 0x000fe400078e000b */
[----:B------:R-:W-:-:S07]  /*3ac0*/  VIADD R8, R8, 0xfff00000 ;  /* 0xfff0000008087836 */ /* 0x000fce0000000000 */
[----:B-1-3--:R-:W-:Y:S05]  /*3ad0*/  CALL.REL.NOINC `($__internal_0_$__cuda_sm20_dblrcp_rn_slowpath_v3) ;  /* 0x0000010c00ac7944 */ /* 0x00afea0003c00000 */
.L_x_6777:
[----:B------:R-:W-:Y:S05]  /*3ae0*/  BSYNC B2 ;  /* 0x0000000000027941 */ /* 0x000fea0003800000 */
.L_x_6776:
[C---:B-1-3--:R-:W-:Y:S02]  /*3af0*/  DFMA R8, R2.reuse, R18, R16 ;  /* 0x000000120208722b */ /* 0x04afe40000000010 */
[----:B------:R-:W-:-:S06]  /*3b00*/  DFMA R2, R2, -R16, R18 ;  /* 0x800000100202722b */ /* 0x000fcc0000000012 */
[-C--:B------:R-:W-:Y:S02]  /*3b10*/  DMUL R8, R8, R6.reuse ;  /* 0x0000000608087228 */ /* 0x080fe40000000000 */
[----:B------:R-:W-:Y:S01]  /*3b20*/  DMUL R10, R2, R6 ;  /* 0x00000006020a7228 */ /* 0x000fe20000000000 */
[----:B------:R-:W-:Y:S10]  /*3b30*/  BRA `(.L_x_6778) ;  /* 0x00000004007c7947 */ /* 0x000ff40003800000 */
.L_x_6773:
[----:B------:R-:W-:Y:S01]  /*3b40*/  DADD R6, -RZ, |R8| ;  /* 0x00000000ff067229 */ /* 0x000fe20000000508 */
[----:B------:R-:W-:Y:S01]  /*3b50*/  IMAD.MOV.U32 R2, RZ, RZ, 0x1 ;  /* 0x00000001ff027424 */ /* 0x000fe200078e00ff */
[----:B-1-3--:R-:W-:Y:S01]  /*3b60*/  FSETP.GEU.AND P1, PT, |R17|, 6.5827683646048100446e-37, PT ;  /* 0x036000001100780b */ /* 0x00afe20003f2e200 */
[----:B------:R-:W-:Y:S03]  /*3b70*/  BSSY B2, `(.L_x_6779) ;  /* 0x0000013000027945 */ /* 0x000fe60003800000 */
[----:B------:R-:W0:Y:S02]  /*3b80*/  MUFU.RCP64H R3, R7 ;  /* 0x0000000700037308 */ /* 0x000e240000001800 */
[----:B0-----:R-:W-:-:S08]  /*3b90*/  DFMA R4, R2, -|R8|, 1 ;  /* 0x3ff000000204742b */ /* 0x001fd00000000c08 */
[----:B------:R-:W-:-:S08]  /*3ba0*/  DFMA R4, R4, R4, R4 ;  /* 0x000000040404722b */ /* 0x000fd00000000004 */
[----:B------:R-:W-:-:S08]  /*3bb0*/  DFMA R4, R2, R4, R2 ;  /* 0x000000040204722b */ /* 0x000fd00000000002 */
[----:B------:R-:W-:-:S08]  /*3bc0*/  DFMA R2, R4, -|R8|, 1 ;  /* 0x3ff000000402742b */ /* 0x000fd00000000c08 */
[----:B------:R-:W-:-:S08]  /*3bd0*/  DFMA R2, R4, R2, R4 ;  /* 0x000000020402722b */ /* 0x000fd00000000004 */
[----:B------:R-:W-:-:S08]  /*3be0*/  DMUL R4, R2, R16 ;  /* 0x0000001002047228 */ /* 0x000fd00000000000 */
[----:B------:R-:W-:-:S08]  /*3bf0*/  DFMA R8, R4, -|R8|, R16 ;  /* 0xc00000080408722b */ /* 0x000fd00000000010 */
        /* <DEDUP_REMOVED lines=9> */
[----:B------:R-:W-:Y:S05]  /*3c90*/  CALL.REL.NOINC `($__internal_1_$__cuda_sm20_div_rn_f64_full) ;  /* 0x0000010c00d87944 */ /* 0x000fea0003c00000 */
.L_x_6780:
[----:B------:R-:W-:Y:S05]  /*3ca0*/  BSYNC B2 ;  /* 0x0000000000027941 */ /* 0x000fea0003800000 */
.L_x_6779:
[----:B------:R-:W-:Y:S01]  /*3cb0*/  DADD R12, -RZ, |R10| ;  /* 0x00000000ff0c7229 */ /* 0x000fe2000000050a */
[----:B------:R-:W-:Y:S01]  /*3cc0*/  IMAD.MOV.U32 R4, RZ, RZ, 0x1 ;  /* 0x00000001ff047424 */ /* 0x000fe200078e00ff */
[----:B------:R-:W-:Y:S01]  /*3cd0*/  FSETP.GEU.AND P1, PT, |R19|, 6.5827683646048100446e-37, PT ;  /* 0x036000001300780b */ /* 0x000fe20003f2e200 */
[----:B------:R-:W-:Y:S01]  /*3ce0*/  BSSY B2, `(.L_x_6781) ;  /* 0x0000017000027945 */ /* 0x000fe20003800000 */
[----:B------:R-:W-:Y:S02]  /*3cf0*/  IMAD.MOV.U32 R8, RZ, RZ, R2 ;  /* 0x000000ffff087224 */ /* 0x000fe400078e0002 */
[----:B------:R-:W0:Y:S01]  /*3d00*/  MUFU.RCP64H R5, R13 ;  /* 0x0000000d00057308 */ /* 0x000e220000001800 */
[----:B------:R-:W-:Y:S01]  /*3d10*/  IMAD.MOV.U32 R9, RZ, RZ, R3 ;  /* 0x000000ffff097224 */ /* 0x000fe200078e0003 */
        /* <DEDUP_REMOVED lines=17> */
[----:B------:R-:W-:Y:S02]  /*3e30*/  IMAD.MOV.U32 R10, RZ, RZ, R2 ;  /* 0x000000ffff0a7224 */ /* 0x000fe400078e0002 */
[----:B------:R-:W-:-:S07]  /*3e40*/  IMAD.MOV.U32 R11, RZ, RZ, R3 ;  /* 0x000000ffff0b7224 */ /* 0x000fce00078e0003 */
.L_x_6782:
[----:B------:R-:W-:Y:S05]  /*3e50*/  BSYNC B2 ;  /* 0x0000000000027941 */ /* 0x000fea0003800000 */
.L_x_6781:
[----:B------:R-:W-:Y:S05]  /*3e60*/  BRA `(.L_x_6778) ;  /* 0x0000000000b07947 */ /* 0x000fea0003800000 */
.L_x_6772:
        /* <DEDUP_REMOVED lines=21> */
.L_x_6784:
[----:B------:R-:W-:Y:S05]  /*3fc0*/  BSYNC B2 ;  /* 0x0000000000027941 */ /* 0x000fea0003800000 */
.L_x_6783:
        /* <DEDUP_REMOVED lines=17> */
.L_x_6786:
[----:B------:R-:W-:Y:S05]  /*40e0*/  BSYNC B2 ;  /* 0x0000000000027941 */ /* 0x000fea0003800000 */
.L_x_6785:
[C---:B-1-3--:R-:W-:Y:S02]  /*40f0*/  DFMA R8, R2.reuse, R16, R18 ;  /* 0x000000100208722b */ /* 0x04afe40000000012 */
[----:B------:R-:W-:-:S06]  /*4100*/  DFMA R2, R2, R18, -R16 ;  /* 0x000000120202722b */ /* 0x000fcc0000000810 */
[-C--:B------:R-:W-:Y:S02]  /*4110*/  DMUL R8, R8, R6.reuse ;  /* 0x0000000608087228 */ /* 0x080fe40000000000 */
[----:B------:R-:W-:-:S11]  /*4120*/  DMUL R10, R2, R6 ;  /* 0x00000006020a7228 */ /* 0x000fd60000000000 */
.L_x_6778:
[----:B------:R-:W-:Y:S05]  /*4130*/  BSYNC B1 ;  /* 0x0000000000017941 */ /* 0x000fea0003800000 */
.L_x_6771:
        /* <DEDUP_REMOVED lines=12> */
[----:B------:R-:W0:Y:S02]  /*4200*/  F2I.F64.TRUNC R9, R8 ;  /* 0x0000000800097311 */ /* 0x000e24000030d100 */
[----:B0-----:R0:W-:Y:S01]  /*4210*/  STG.E.U8 desc[UR36][R26.64], R9 ;  /* 0x000000091a007986 */ /* 0x0011e2000c101124 */
[----:B------:R-:W-:Y:S05]  /*4220*/  BRA `(.L_x_6792) ;  /* 0x0000001000187947 */ /* 0x000fea0003800000 */
.L_x_6790:
[----:B------:R-:W0:Y:S02]  /*4230*/  F2I.S64.F64.TRUNC R8, R8 ;  /* 0x0000000800087311 */ /* 0x000e24000030d900 */
[----:B0-----:R-:W-:-:S05]  /*4240*/  IMAD.MOV.U32 R3, RZ, RZ, R8 ;  /* 0x000000ffff037224 */ /* 0x001fca00078e0008 */
[----:B------:R0:W-:Y:S01]  /*4250*/  STG.E.U8 desc[UR36][R26.64], R3 ;  /* 0x000000031a007986 */ /* 0x0001e2000c101124 */
[----:B------:R-:W-:Y:S05]  /*4260*/  BRA `(.L_x_6792) ;  /* 0x0000001000087947 */ /* 0x000fea0003800000 */
.L_x_6789:
[----:B------:R-:W-:-:S13]  /*4270*/  ISETP.NE.AND P0, PT, R0, 0x2, PT ;  /* 0x000000020000780c */ /* 0x000fda0003f05270 */
[----:B------:R-:W-:Y:S05]  /*4280*/  @!P0 BRA `(.L_x_6793) ;  /* 0x0000000000288947 */ /* 0x000fea0003800000 */
[----:B------:R-:W-:-:S13]  /*4290*/  ISETP.NE.AND P0, PT, R0, 0x3, PT ;  /* 0x000000030000780c */ /* 0x000fda0003f05270 */
[----:B------:R-:W-:Y:S05]  /*42a0*/  @!P0 BRA `(.L_x_6794) ;  /* 0x0000000000148947 */ /* 0x000fea0003800000 */
[----:B------:R-:W-:-:S13]  /*42b0*/  ISETP.NE.AND P0, PT, R0, 0x4, PT ;  /* 0x000000040000780c */ /* 0x000fda0003f05270 */
[----:B------:R-:W-:Y:S05]  /*42c0*/  @P0 BRA `(.L_x_6791) ;  /* 0x0000000c00980947 */ /* 0x000fea0003800000 */
[----:B------:R-:W0:Y:S02]  /*42d0*/  F2I.S64.F64.TRUNC R8, R8 ;  /* 0x0000000800087311 */ /* 0x000e24000030d900 */
[----:B0-----:R0:W-:Y:S01]  /*42e0*/  STG.E.64 desc[UR36][R26.64], R8 ;  /* 0x000000081a007986 */ /* 0x0011e2000c101b24 */
[----:B------:R-:W-:Y:S05]  /*42f0*/  BRA `(.L_x_6792) ;  /* 0x0000000c00e47947 */ /* 0x000fea0003800000 */
.L_x_6794:
[----:B------:R-:W0:Y:S02]  /*4300*/  F2I.F64.TRUNC R9, R8 ;  /* 0x0000000800097311 */ /* 0x000e24000030d100 */
[----:B0-----:R0:W-:Y:S01]  /*4310*/  STG.E desc[UR36][R26.64], R9 ;  /* 0x000000091a007986 */ /* 0x0011e2000c101924 */
[----:B------:R-:W-:Y:S05]  /*4320*/  BRA `(.L_x_6792) ;  /* 0x0000000c00d87947 */ /* 0x000fea0003800000 */
.L_x_6793:
[----:B------:R-:W0:Y:S02]  /*4330*/  F2I.F64.TRUNC R9, R8 ;  /* 0x0000000800097311 */ /* 0x000e24000030d100 */
[----:B0-----:R0:W-:Y:S01]  /*4340*/  STG.E.U16 desc[UR36][R26.64], R9 ;  /* 0x000000091a007986 */ /* 0x0011e2000c101524 */
[----:B------:R-:W-:Y:S05]  /*4350*/  BRA `(.L_x_6792) ;  /* 0x0000000c00cc7947 */ /* 0x000fea0003800000 */
.L_x_6788:
[----:B------:R-:W-:-:S13]  /*4360*/  ISETP.GT.AND P0, PT, R0, 0x6, PT ;  /* 0x000000060000780c */ /* 0x000fda0003f04270 */
[----:B------:R-:W-:Y:S05]  /*4370*/  @P0 BRA `(.L_x_6795) ;  /* 0x00000000004c0947 */ /* 0x000fea0003800000 */
[----:B------:R-:W-:-:S13]  /*4380*/  ISETP.NE.AND P0, PT, R0, 0x5, PT ;  /* 0x000000050000780c */ /* 0x000fda0003f05270 */
[----:B------:R-:W-:Y:S05]  /*4390*/  @!P0 BRA `(.L_x_6796) ;  /* 0x0000000000248947 */ /* 0x000fea0003800000 */
[----:B------:R-:W-:-:S13]  /*43a0*/  ISETP.NE.AND P0, PT, R0, 0x6, PT ;  /* 0x000000060000780c */ /* 0x000fda0003f05270 */
[----:B------:R-:W-:Y:S05]  /*43b0*/  @P0 BRA `(.L_x_6791) ;  /* 0x0000000c005c0947 */ /* 0x000fea0003800000 */
[----:B------:R-:W-:Y:S01]  /*43c0*/  UMOV UR4, 0xf0000000 ;  /* 0xf000000000047882 */ /* 0x000fe20000000000 */
[----:B------:R-:W-:Y:S01]  /*43d0*/  UMOV UR5, 0x380fffff ;  /* 0x380fffff00057882 */ /* 0x000fe20000000000 */
[----:B------:R-:W0:Y:S01]  /*43e0*/  F2F.F32.F64 R3, R8 ;  /* 0x0000000800037310 */ /* 0x000e220000301000 */
[----:B------:R-:W-:-:S14]  /*43f0*/  DSETP.GEU.AND P0, PT, |R8|, UR4, PT ;  /* 0x0000000408007e2a */ /* 0x000fdc000bf0e200 */
[----:B0-----:R-:W-:-:S05]  /*4400*/  @!P0 FMUL R3, R3, 1.175494350822287508e-38 ;  /* 0x0080000003038820 */ /* 0x001fca0000400000 */
[----:B------:R0:W-:Y:S01]  /*4410*/  STG.E desc[UR36][R26.64], R3 ;  /* 0x000000031a007986 */ /* 0x0001e2000c101924 */
[----:B------:R-:W-:Y:S05]  /*4420*/  BRA `(.L_x_6792) ;  /* 0x0000000c00987947 */ /* 0x000fea0003800000 */
.L_x_6796:
[----:B------:R-:W-:Y:S01]  /*4430*/  UMOV UR4, 0xf0000000 ;  /* 0xf000000000047882 */ /* 0x000fe20000000000 */
[----:B------:R-:W-:Y:S01]  /*4440*/  UMOV UR5, 0x380fffff ;  /* 0x380fffff00057882 */ /* 0x000fe20000000000 */
[----:B------:R-:W0:Y:S01]  /*4450*/  F2F.F32.F64 R0, R8 ;  /* 0x0000000800007310 */ /* 0x000e220000301000 */
[----:B------:R-:W-:-:S14]  /*4460*/  DSETP.GEU.AND P0, PT, |R8|, UR4, PT ;  /* 0x0000000408007e2a */ /* 0x000fdc000bf0e200 */
[----:B0-----:R-:W-:-:S05]  /*4470*/  @!P0 FMUL R0, R0, 1.175494350822287508e-38 ;  /* 0x0080000000008820 */ /* 0x001fca0000400000 */
[----:B------:R-:W-:-:S05]  /*4480*/  F2FP.F16.F32.PACK_AB R0, RZ, R0 ;  /* 0x00000000ff00723e */ /* 0x000fca00000000ff */
[----:B------:R0:W-:Y:S01]  /*4490*/  STG.E.U16 desc[UR36][R26.64], R0 ;  /* 0x000000001a007986 */ /* 0x0001e2000c101524 */
[----:B------:R-:W-:Y:S05]  /*44a0*/  BRA `(.L_x_6792) ;  /* 0x0000000c00787947 */ /* 0x000fea0003800000 */
.L_x_6795:
[----:B------:R-:W-:-:S13]  /*44b0*/  ISETP.NE.AND P0, PT, R0, 0x7, PT ;  /* 0x000000070000780c */ /* 0x000fda0003f05270 */
[----:B------:R-:W-:Y:S05]  /*44c0*/  @!P0 BRA `(.L_x_6797) ;  /* 0x0000000000648947 */ /* 0x000fea0003800000 */
[----:B------:R-:W-:-:S13]  /*44d0*/  ISETP.NE.AND P0, PT, R0, 0x8, PT ;  /* 0x000000080000780c */ /* 0x000fda0003f05270 */
[----:B------:R-:W-:Y:S05]  /*44e0*/  @!P0 BRA `(.L_x_6798) ;  /* 0x0000000000308947 */ /* 0x000fea0003800000 */
[----:B------:R-:W-:-:S13]  /*44f0*/  ISETP.NE.AND P0, PT, R0, 0x9, PT ;  /* 0x000000090000780c */ /* 0x000fda0003f05270 */
[----:B------:R-:W-:Y:S05]  /*4500*/  @P0 BRA `(.L_x_6791) ;  /* 0x0000000c00080947 */ /* 0x000fea0003800000 */
[----:B------:R-:W-:Y:S01]  /*4510*/  UMOV UR4, 0xf0000000 ;  /* 0xf000000000047882 */ /* 0x000fe20000000000 */
[----:B------:R-:W-:Y:S01]  /*4520*/  UMOV UR5, 0x380fffff ;  /* 0x380fffff00057882 */ /* 0x000fe20000000000 */
[----:B------:R-:W0:Y:S01]  /*4530*/  F2F.F32.F64 R3, R10 ;  /* 0x0000000a00037310 */ /* 0x000e220000301000 */
[----:B------:R-:W-:Y:S02]  /*4540*/  DSETP.GEU.AND P0, PT, |R10|, UR4, PT ;  /* 0x000000040a007e2a */ /* 0x000fe4000bf0e200 */
[----:B------:R-:W-:-:S05]  /*4550*/  DSETP.GEU.AND P1, PT, |R8|, UR4, PT ;  /* 0x0000000408007e2a */ /* 0x000fca000bf2e200 */
[----:B------:R-:W1:Y:S07]  /*4560*/  F2F.F32.F64 R2, R8 ;  /* 0x0000000800027310 */ /* 0x000e6e0000301000 */
[----:B0-----:R-:W-:Y:S02]  /*4570*/  @!P0 FMUL R3, R3, 1.175494350822287508e-38 ;  /* 0x0080000003038820 */ /* 0x001fe40000400000 */
[----:B-1----:R-:W-:-:S05]  /*4580*/  @!P1 FMUL R2, R2, 1.175494350822287508e-38 ;  /* 0x0080000002029820 */ /* 0x002fca0000400000 */
[----:B------:R0:W-:Y:S01]  /*4590*/  STG.E.64 desc[UR36][R26.64], R2 ;  /* 0x000000021a007986 */ /* 0x0001e2000c101b24 */
[----:B------:R-:W-:Y:S05]  /*45a0*/  BRA `(.L_x_6792) ;  /* 0x0000000c00387947 */ /* 0x000fea0003800000 */
.L_x_6798:
        /* <DEDUP_REMOVED lines=8> */
[----:B------:R-:W-:-:S05]  /*4630*/  F2FP.F16.F32.PACK_AB R3, R0, R3 ;  /* 0x000000030003723e */ /* 0x000fca00000000ff */
[----:B------:R0:W-:Y:S01]  /*4640*/  STG.E desc[UR36][R26.64], R3 ;  /* 0x000000031a007986 */ /* 0x0001e2000c101924 */
[----:B------:R-:W-:Y:S05]  /*4650*/  BRA `(.L_x_6792) ;  /* 0x0000000c000c7947 */ /* 0x000fea0003800000 */
.L_x_6797:
[----:B------:R0:W-:Y:S01]  /*4660*/  STG.E.64 desc[UR36][R26.64], R8 ;  /* 0x000000081a007986 */ /* 0x0001e2000c101b24 */
[----:B------:R-:W-:Y:S05]  /*4670*/  BRA `(.L_x_6792) ;  /* 0x0000000c00047947 */ /* 0x000fea0003800000 */
.L_x_6787:
        /* <DEDUP_REMOVED lines=8> */
[----:B------:R-:W-:-:S06]  /*4700*/  DSETP.NEU.AND P0, PT, R10, RZ, PT ;  /* 0x000000ff0a00722a */ /* 0x000fcc0003f0d000 */
[----:B------:R-:W-:-:S06]  /*4710*/  DSETP.NEU.OR P0, PT, R8, RZ, P0 ;  /* 0x000000ff0800722a */ /* 0x000fcc000070d400 */
[----:B------:R-:W-:-:S05]  /*4720*/  SEL R3, RZ, 0x1, !P0 ;  /* 0x00000001ff037807 */ /* 0x000fca0004000000 */
[----:B------:R0:W-:Y:S01]  /*4730*/  STG.E.U8 desc[UR36][R26.64], R3 ;  /* 0x000000031a007986 */ /* 0x0001e2000c101124 */
[----:B------:R-:W-:Y:S05]  /*4740*/  BRA `(.L_x_6792) ;  /* 0x0000000800d07947 */ /* 0x000fea0003800000 */
.L_x_6801:
[----:B------:R0:W-:Y:S01]  /*4750*/  STG.E.128 desc[UR36][R26.64], R8 ;  /* 0x000000081a007986 */ /* 0x0001e2000c101d24 */
[----:B------:R-:W-:Y:S05]  /*4760*/  BRA `(.L_x_6792) ;  /* 0x0000000800c87947 */ /* 0x000fea0003800000 */
.L_x_6800:
        /* <DEDUP_REMOVED lines=9> */
[----:B------:R-:W-:Y:S01]  /*4800*/  DSETP.GEU.AND P0, PT, |R8|, UR4, PT ;  /* 0x0000000408007e2a */ /* 0x000fe2000bf0e200 */
[----:B------:R-:W-:-:S13]  /*4810*/  BSSY B0, `(.L_x_6804) ;  /* 0x000000f000007945 */ /* 0x000fda0003800000 */
[----:B0-----:R-:W-:-:S05]  /*4820*/  @!P0 FMUL R5, R5, 1.175494350822287508e-38 ;  /* 0x0080000005058820 */ /* 0x001fca0000400000 */
        /* <DEDUP_REMOVED lines=13> */
.L_x_6805:
[----:B------:R-:W-:Y:S05]  /*4900*/  BSYNC B0 ;  /* 0x0000000000007941 */ /* 0x000fea0003800000 */
.L_x_6804:
[----:B------:R-:W-:-:S05]  /*4910*/  LOP3.LUT R3, R0, R3, RZ, 0xfc, !PT ;  /* 0x0000000300037212 */ /* 0x000fca00078efcff */
[----:B------:R0:W-:Y:S01]  /*4920*/  STG.E.U8 desc[UR36][R26.64], R3 ;  /* 0x000000031a007986 */ /* 0x0001e2000c101124 */
[----:B------:R-:W-:Y:S05]  /*4930*/  BRA `(.L_x_6792) ;  /* 0x0000000800547947 */ /* 0x000fea0003800000 */
.L_x_6803:
[----:B------:R-:W-:Y:S01]  /*4940*/  UMOV UR4, 0xf0000000 ;  /* 0xf000000000047882 */ /* 0x000fe20000000000 */
[----:B------:R-:W-:Y:S01]  /*4950*/  UMOV UR5, 0x380fffff ;  /* 0x380fffff00057882 */ /* 0x000fe20000000000 */
[----:B------:R-:W0:Y:S01]  /*4960*/  F2F.F32.F64 R3, R8 ;  /* 0x0000000800037310 */ /* 0x000e220000301000 */
[----:B------:R-:W-:Y:S01]  /*4970*/  DSETP.GEU.AND P0, PT, |R8|, UR4, PT ;  /* 0x0000000408007e2a */ /* 0x000fe2000bf0e200 */
[----:B------:R-:W-:-:S13]  /*4980*/  BSSY B0, `(.L_x_6806) ;  /* 0x0000010000007945 */ /* 0x000fda0003800000 */
[----:B0-----:R-:W-:-:S05]  /*4990*/  @!P0 FMUL R3, R3, 1.175494350822287508e-38 ;  /* 0x0080000003038820 */ /* 0x001fca0000400000 */
        /* <DEDUP_REMOVED lines=11> */
.L_x_6807:
[----:B------:R-:W-:Y:S01]  /*4a50*/  IMAD.MOV.U32 R0, RZ, RZ, 0x7f ;  /* 0x0000007fff007424 */ /* 0x000fe200078e00ff */
[----:B------:R-:W-:-:S04]  /*4a60*/  ISETP.GT.U32.AND P0, PT, R2, 0x7f800000, PT ;  /* 0x7f8000000200780c */ /* 0x000fc80003f04070 */
[----:B------:R-:W-:-:S09]  /*4a70*/  SEL R0, R0, 0x7c, P0 ;  /* 0x0000007c00007807 */ /* 0x000fd20000000000 */
.L_x_6808:
[----:B------:R-:W-:Y:S05]  /*4a80*/  BSYNC B0 ;  /* 0x0000000000007941 */ /* 0x000fea0003800000 */
.L_x_6806:
[----:B------:R-:W-:-:S04]  /*4a90*/  LOP3.LUT R2, R3, 0x80000000, RZ, 0xc0, !PT ;  /* 0x8000000003027812 */ /* 0x000fc800078ec0ff */
[----:B------:R-:W-:-:S04]  /*4aa0*/  SHF.R.U32.HI R3, RZ, 0x18, R2 ;  /* 0x00000018ff037819 */ /* 0x000fc80000011602 */
[----:B------:R-:W-:-:S05]  /*4ab0*/  LOP3.LUT R3, R0, R3, RZ, 0xfc, !PT ;  /* 0x0000000300037212 */ /* 0x000fca00078efcff */
[----:B------:R0:W-:Y:S01]  /*4ac0*/  STG.E.U8 desc[UR36][R26.64], R3 ;  /* 0x000000031a007986 */ /* 0x0001e2000c101124 */
[----:B------:R-:W-:Y:S05]  /*4ad0*/  BRA `(.L_x_6792) ;  /* 0x0000000400ec7947 */ /* 0x000fea0003800000 */
.L_x_6802:
[----:B------:R-:W-:Y:S01]  /*4ae0*/  UMOV UR4, 0xf0000000 ;  /* 0xf000000000047882 */ /* 0x000fe20000000000 */
[----:B------:R-:W-:Y:S01]  /*4af0*/  UMOV UR5, 0x380fffff ;  /* 0x380fffff00057882 */ /* 0x000fe20000000000 */
[----:B------:R-:W0:Y:S01]  /*4b00*/  F2F.F32.F64 R0, R8 ;  /* 0x0000000800007310 */ /* 0x000e220000301000 */
[----:B------:R-:W-:-:S14]  /*4b10*/  DSETP.GEU.AND P0, PT, |R8|, UR4, PT ;  /* 0x0000000408007e2a */ /* 0x000fdc000bf0e200 */
[----:B0-----:R-:W-:-:S05]  /*4b20*/  @!P0 FMUL R0, R0, 1.175494350822287508e-38 ;  /* 0x0080000000008820 */ /* 0x001fca0000400000 */
[----:B------:R-:W-:-:S05]  /*4b30*/  F2FP.BF16.F32.PACK_AB R0, RZ, R0 ;  /* 0x00000000ff00723e */ /* 0x000fca00000010ff */
[----:B------:R0:W-:Y:S01]  /*4b40*/  STG.E.U16 desc[UR36][R26.64], R0 ;  /* 0x000000001a007986 */ /* 0x0001e2000c101524 */
[----:B------:R-:W-:Y:S05]  /*4b50*/  BRA `(.L_x_6792) ;  /* 0x0000000400cc7947 */ /* 0x000fea0003800000 */
.L_x_6799:
        /* <DEDUP_REMOVED lines=8> */
[----:B------:R-:W0:Y:S02]  /*4be0*/  F2I.U32.F64.TRUNC R9, R8 ;  /* 0x0000000800097311 */ /* 0x000e24000030d000 */
[----:B0-----:R1:W-:Y:S01]  /*4bf0*/  STG.E.U16 desc[UR36][R26.64], R9 ;  /* 0x000000091a007986 */ /* 0x0013e2000c101524 */
[----:B------:R-:W-:Y:S05]  /*4c00*/  BRA `(.L_x_6792) ;  /* 0x0000000400a07947 */ /* 0x000fea0003800000 */
.L_x_6811:
[----:B------:R-:W-:Y:S01]  /*4c10*/  UMOV UR4, 0xf0000000 ;  /* 0xf000000000047882 */ /* 0x000fe20000000000 */
[----:B------:R-:W-:Y:S01]  /*4c20*/  UMOV UR5, 0x380fffff ;  /* 0x380fffff00057882 */ /* 0x000fe20000000000 */
[----:B------:R-:W0:Y:S01]  /*4c30*/  F2F.F32.F64 R3, R8 ;  /* 0x0000000800037310 */ /* 0x000e220000301000 */
[----:B------:R-:W-:Y:S01]  /*4c40*/  DSETP.GEU.AND P0, PT, |R8|, UR4, PT ;  /* 0x0000000408007e2a */ /* 0x000fe2000bf0e200 */
[----:B------:R-:W-:Y:S01]  /*4c50*/  BSSY B0, `(.L_x_6812) ;  /* 0x0000015000007945 */ /* 0x000fe20003800000 */
[----:B------:R-:W-:-:S12]  /*4c60*/  IMAD.MOV.U32 R13, RZ, RZ, 0x80 ;  /* 0x00000080ff0d7424 */ /* 0x000fd800078e00ff */
[----:B0-----:R-:W-:-:S05]  /*4c70*/  @!P0 FMUL R3, R3, 1.175494350822287508e-38 ;  /* 0x0080000003038820 */ /* 0x001fca0000400000 */
        /* <DEDUP_REMOVED lines=14> */
.L_x_6814:
[----:B------:R-:W-:-:S04]  /*4d60*/  LOP3.LUT R2, R3, 0x80000000, RZ, 0xc0, !PT ;  /* 0x8000000003027812 */ /* 0x000fc800078ec0ff */
[----:B------:R-:W-:-:S04]  /*4d70*/  SHF.R.U32.HI R3, RZ, 0x18, R2 ;  /* 0x00000018ff037819 */ /* 0x000fc80000011602 */
[----:B------:R-:W-:-:S04]  /*4d80*/  LOP3.LUT R0, R0, R3, RZ, 0xfc, !PT ;  /* 0x0000000300007212 */ /* 0x000fc800078efcff */
[----:B------:R-:W-:-:S07]  /*4d90*/  PRMT R13, R0, 0x7610, R13 ;  /* 0x00007610000d7816 */ /* 0x000fce000000000d */
.L_x_6813:
[----:B------:R-:W-:Y:S05]  /*4da0*/  BSYNC B0 ;  /* 0x0000000000007941 */ /* 0x000fea0003800000 */
.L_x_6812:
[----:B------:R0:W-:Y:S01]  /*4db0*/  STG.E.U8 desc[UR36][R26.64], R13 ;  /* 0x0000000d1a007986 */ /* 0x0001e2000c101124 */
[----:B------:R-:W-:Y:S05]  /*4dc0*/  BRA `(.L_x_6792) ;  /* 0x0000000400307947 */ /* 0x000fea0003800000 */
.L_x_6810:
        /* <DEDUP_REMOVED lines=21> */
.L_x_6817:
[----:B------:R-:W-:-:S04]  /*4f20*/  LOP3.LUT R2, R3, 0x80000000, RZ, 0xc0, !PT ;  /* 0x8000000003027812 */ /* 0x000fc800078ec0ff */
[----:B------:R-:W-:-:S04]  /*4f30*/  SHF.R.U32.HI R3, RZ, 0x18, R2 ;  /* 0x00000018ff037819 */ /* 0x000fc80000011602 */
[----:B------:R-:W-:-:S04]  /*4f40*/  LOP3.LUT R0, R0, R3, RZ, 0xfc, !PT ;  /* 0x0000000300007212 */ /* 0x000fc800078efcff */
[----:B------:R-:W-:-:S07]  /*4f50*/  PRMT R13, R0, 0x7610, R13 ;  /* 0x00007610000d7816 */ /* 0x000fce000000000d */
.L_x_6816:
[----:B------:R-:W-:Y:S05]  /*4f60*/  BSYNC B0 ;  /* 0x0000000000007941 */ /* 0x000fea0003800000 */
.L_x_6815:
[----:B------:R2:W-:Y:S01]  /*4f70*/  STG.E.U8 desc[UR36][R26.64], R13 ;  /* 0x0000000d1a007986 */ /* 0x0005e2000c101124 */
[----:B------:R-:W-:Y:S05]  /*4f80*/  BRA `(.L_x_6792) ;  /* 0x0000000000c07947 */ /* 0x000fea0003800000 */
.L_x_6809:
        /* <DEDUP_REMOVED lines=26> */
.L_x_6791:
        /* <DEDUP_REMOVED lines=16> */
.L_x_6820:
[----:B------:R-:W-:Y:S05]  /*5230*/  BRA `(.L_x_6792) ;  /* 0x0000000000147947 */ /* 0x000fea0003800000 */
.L_x_6819:
[----:B------:R-:W0:Y:S02]  /*5240*/  F2I.U64.F64.TRUNC R8, R8 ;  /* 0x0000000800087311 */ /* 0x000e24000030d800 */
[----:B0-----:R0:W-:Y:S01]  /*5250*/  STG.E.64 desc[UR36][R26.64], R8 ;  /* 0x000000081a007986 */ /* 0x0011e2000c101b24 */
[----:B------:R-:W-:Y:S05]  /*5260*/  BRA `(.L_x_6792) ;  /* 0x0000000000087947 */ /* 0x000fea0003800000 */
.L_x_6818:
[----:B------:R-:W0:Y:S02]  /*5270*/  F2I.U32.F64.TRUNC R9, R8 ;  /* 0x0000000800097311 */ /* 0x000e24000030d000 */
[----:B0-----:R3:W-:Y:S02]  /*5280*/  STG.E desc[UR36][R26.64], R9 ;  /* 0x000000091a007986 */ /* 0x0017e4000c101924 */
.L_x_6792:
[----:B------:R-:W-:-:S04]  /*5290*/  IMAD R22, R25, 0x200, R22 ;  /* 0x0000020019167824 */ /* 0x000fc800078e0216 */
[----:B------:R-:W-:-:S07]  /*52a0*/  VIADD R23, R22, 0x80 ;  /* 0x0000008016177836 */ /* 0x000fce0000000000 */
.L_x_6703:
[----:B------:R-:W-:Y:S05]  /*52b0*/  BSYNC B6 ;  /* 0x0000000000067941 */ /* 0x000fea0003800000 */
.L_x_6702:
[----:B------:R-:W-:Y:S01]  /*52c0*/  ULDC UR4, c[0x0][0x210] ;  /* 0x0000840000047ab9 */ /* 0x000fe20000000800 */
[----:B------:R-:W-:Y:S01]  /*52d0*/  BSSY B6, `(.L_x_6821) ;  /* 0x0000523000067945 */ /* 0x000fe20003800000 */
[----:B------:R-:W-:-:S13]  /*52e0*/  ISETP.GE.AND P0, PT, R23, UR4, PT ;  /* 0x0000000417007c0c */ /* 0x000fda000bf06270 */
[----:B------:R-:W-:Y:S05]  /*52f0*/  @P0 BRA `(.L_x_6822) ;  /* 0x0000005000800947 */ /* 0x000fea0003800000 */
[----:B------:R-:W5:Y:S01]  /*5300*/  LDC R6, c[0x0][0x218] ;  /* 0x00008600ff067b82 */ /* 0x000f620000000800 */
[----:B------:R-:W-:Y:S02]  /*5310*/  IMAD.MOV.U32 R22, RZ, RZ, RZ ;  /* 0x000000ffff167224 */ /* 0x000fe400078e00ff */
[----:B0-----:R-:W-:Y:S02]  /*5320*/  IMAD.MOV.U32 R0, RZ, RZ, RZ ;  /* 0x000000ffff007224 */ /* 0x001fe400078e00ff */
[----:B------:R-:W-:Y:S01]  /*5330*/  IMAD.MOV.U32 R24, RZ, RZ, RZ ;  /* 0x000000ffff187224 */ /* 0x000fe200078e00ff */
[----:B-----5:R-:W-:-:S13]  /*5340*/  ISETP.NE.AND P0, PT, R6, RZ, PT ;  /* 0x000000ff0600720c */ /* 0x020fda0003f05270 */
[----:B------:R-:W-:Y:S05]  /*5350*/  @!P0 BRA `(.L_x_6823) ;  /* 0x0000001400708947 */ /* 0x000fea0003800000 */
[----:B------:R-:W-:Y:S01]  /*5360*/  IMAD.MOV.U32 R22, RZ, RZ, RZ ;  /* 0x000000ffff167224 */ /* 0x000fe200078e00ff */
[----:B------:R-:W-:Y:S01]  /*5370*/  ULDC.64 UR4, c[0x0][0x220] ;  /* 0x0000880000047ab9 */ /* 0x000fe20000000a00 */
[----:B------:R-:W-:Y:S01]  /*5380*/  ISETP.NE.AND P0, PT, R6, 0x1, PT ;  /* 0x000000010600780c */ /* 0x000fe20003f05270 */
[----:B------:R-:W-:Y:S01]  /*5390*/  ULDC UR6, c[0x0][0x350] ;  /* 0x0000d40000067ab9 */ /* 0x000fe20000000800 */
[----:B------:R-:W-:Y:S01]  /*53a0*/  IMAD.HI.U32 R2, R23, UR4, R22 ;  /* 0x0000000417027c27 */ /* 0x000fe2000f8e0016 */
[----:B------:R-:W-:-:S04]  /*53b0*/  ULDC UR4, c[0x0][0x21c] ;  /* 0x0000870000047ab9 */ /* 0x000fc80000000800 */
[----:B----4-:R-:W-:-:S05]  /*53c0*/  SHF.R.U32.HI R3, RZ, UR5, R2 ;  /* 0x00000005ff037c19 */ /* 0x010fca0008011602 */
        /* <DEDUP_REMOVED lines=341> */
.L_x_6823:
[----:B------:R-:W0:Y:S01]  /*6920*/  LDC.U8 R5, c[0x0][0x492] ;  /* 0x00012480ff057b82 */ /* 0x000e220000000000 */
[----:B------:R-:W-:Y:S01]  /*6930*/  ULDC.64 UR4, c[0x0][0x478] ;  /* 0x00011e0000047ab9 */ /* 0x000fe20000000a00 */
[----:B------:R-:W-:Y:S01]  /*6940*/  ULDC.64 UR6, c[0x0][0x480] ;  /* 0x0001200000067ab9 */ /* 0x000fe20000000a00 */
[----:B------:R-:W-:Y:S02]  /*6950*/  IADD3 R24, P0, R24, UR4, RZ ;  /* 0x0000000418187c10 */ /* 0x000fe4000ff1e0ff */
[----:B------:R-:W-:-:S03]  /*6960*/  IADD3 R2, P1, R0, UR6, RZ ;  /* 0x0000000600027c10 */ /* 0x000fc6000ff3e0ff */
[----:B------:R-:W-:Y:S02]  /*6970*/  IMAD.X R25, RZ, RZ, UR5, P0 ;  /* 0x00000005ff197e24 */ /* 0x000fe400080e06ff */
[----:B----4-:R-:W-:Y:S01]  /*6980*/  IMAD.X R3, RZ, RZ, UR7, P1 ;  /* 0x00000007ff037e24 */ /* 0x010fe200088e06ff */
        /* <DEDUP_REMOVED lines=12> */
[----:B------:R-:W-:Y:S01]  /*6a50*/  CS2R R18, SRZ ;  /* 0x0000000000127805 */ /* 0x000fe2000001ff00 */
[----:B----4-:R0:W4:Y:S01]  /*6a60*/  I2F.F64.S16 R16, R2 ;  /* 0x0000000200107312 */ /* 0x0101220000101c00 */
[----:B------:R-:W-:Y:S05]  /*6a70*/  BRA `(.L_x_6829) ;  /* 0x0000000c00d87947 */ /* 0x000fea0003800000 */
.L_x_6827:
[----:B------:R-:W4:Y:S01]  /*6a80*/  LDG.E.U8 R2, desc[UR36][R2.64] ;  /* 0x0000002402027981 */ /* 0x000f22000c1e1100 */
[----:B------:R-:W-:Y:S01]  /*6a90*/  CS2R R18, SRZ ;  /* 0x0000000000127805 */ /* 0x000fe2000001ff00 */
[----:B----4-:R0:W4:Y:S01]  /*6aa0*/  I2F.F64.U16 R16, R2 ;  /* 0x0000000200107312 */ /* 0x0101220000101800 */
[----:B------:R-:W-:Y:S05]  /*6ab0*/  BRA `(.L_x_6829) ;  /* 0x0000000c00c87947 */ /* 0x000fea0003800000 */
.L_x_6826:
[----:B------:R-:W-:-:S13]  /*6ac0*/  ISETP.NE.AND P0, PT, R4, 0x2, PT ;  /* 0x000000020400780c */ /* 0x000fda0003f05270 */
[----:B------:R-:W-:Y:S05]  /*6ad0*/  @!P0 BRA `(.L_x_6830) ;  /* 0x0000000000308947 */ /* 0x000fea0003800000 */
[----:B------:R-:W-:-:S13]  /*6ae0*/  ISETP.NE.AND P0, PT, R4, 0x3, PT ;  /* 0x000000030400780c */ /* 0x000fda0003f05270 */
[----:B------:R-:W-:Y:S05]  /*6af0*/  @!P0 BRA `(.L_x_6831) ;  /* 0x0000000000188947 */ /* 0x000fea0003800000 */
[----:B------:R-:W-:-:S13]  /*6b00*/  ISETP.NE.AND P0, PT, R4, 0x4, PT ;  /* 0x000000040400780c */ /* 0x000fda0003f05270 */
[----:B------:R-:W-:Y:S05]  /*6b10*/  @P0 BRA `(.L_x_6828) ;  /* 0x0000000c00480947 */ /* 0x000fea0003800000 */
[----:B------:R-:W4:Y:S01]  /*6b20*/  LDG.E.64 R16, desc[UR36][R2.64] ;  /* 0x0000002402107981 */ /* 0x000f22000c1e1b00 */
[----:B------:R-:W-:Y:S01]  /*6b30*/  CS2R R18, SRZ ;  /* 0x0000000000127805 */ /* 0x000fe2000001ff00 */
[----:B----4-:R-:W0:Y:S01]  /*6b40*/  I2F.F64.S64 R16, R16 ;  /* 0x0000001000107312 */ /* 0x010e220000301c00 */
[----:B------:R-:W-:Y:S05]  /*6b50*/  BRA `(.L_x_6829) ;  /* 0x0000000c00a07947 */ /* 0x000fea0003800000 */
.L_x_6831:
[----:B------:R-:W4:Y:S01]  /*6b60*/  LDG.E R2, desc[UR36][R2.64] ;  /* 0x0000002402027981 */ /* 0x000f22000c1e1900 */
[----:B------:R-:W-:Y:S01]  /*6b70*/  CS2R R18, SRZ ;  /* 0x0000000000127805 */ /* 0x000fe2000001ff00 */
[----:B----4-:R0:W4:Y:S01]  /*6b80*/  I2F.F64 R16, R2 ;  /* 0x0000000200107312 */ /* 0x0101220000201c00 */
[----:B------:R-:W-:Y:S05]  /*6b90*/  BRA `(.L_x_6829) ;  /* 0x0000000c00907947 */ /* 0x000fea0003800000 */
.L_x_6830:
[----:B------:R-:W4:Y:S01]  /*6ba0*/  LDG.E.U16 R2, desc[UR36][R2.64] ;  /* 0x0000002402027981 */ /* 0x000f22000c1e1500 */
[----:B------:R-:W-:Y:S01]  /*6bb0*/  CS2R R18, SRZ ;  /* 0x0000000000127805 */ /* 0x000fe2000001ff00 */
[----:B----4-:R0:W4:Y:S01]  /*6bc0*/  I2F.F64.S16 R16, R2 ;  /* 0x0000000200107312 */ /* 0x0101220000101c00 */
[----:B------:R-:W-:Y:S05]  /*6bd0*/  BRA `(.L_x_6829) ;  /* 0x0000000c00807947 */ /* 0x000fea0003800000 */
.L_x_6825:
[----:B------:R-:W-:-:S13]  /*6be0*/  ISETP.GT.AND P0, PT, R4, 0x6, PT ;  /* 0x000000060400780c */ /* 0x000fda0003f04270 */
[----:B------:R-:W-:Y:S05]  /*6bf0*/  @P0 BRA `(.L_x_6832) ;  /* 0x00000000003c0947 */ /* 0x000fea0003800000 */
[----:B------:R-:W-:-:S13]  /*6c00*/  ISETP.NE.AND P0, PT, R4, 0x5, PT ;  /* 0x000000050400780c */ /* 0x000fda0003f05270 */
[----:B------:R-:W-:Y:S05]  /*6c10*/  @!P0 BRA `(.L_x_6833) ;  /* 0x00000000001c8947 */ /* 0x000fea0003800000 */
[----:B------:R-:W-:-:S13]  /*6c20*/  ISETP.NE.AND P0, PT, R4, 0x6, PT ;  /* 0x000000060400780c */ /* 0x000fda0003f05270 */
[----:B------:R-:W-:Y:S05]  /*6c30*/  @P0 BRA `(.L_x_6828) ;  /* 0x0000000c00000947 */ /* 0x000fea0003800000 */
[----:B------:R-:W4:Y:S01]  /*6c40*/  LDG.E R16, desc[UR36][R2.64] ;  /* 0x0000002402107981 */ /* 0x000f22000c1e1900 */
[----:B------:R-:W-:Y:S01]  /*6c50*/  CS2R R18, SRZ ;  /* 0x0000000000127805 */ /* 0x000fe2000001ff00 */
[----:B----4-:R-:W-:-:S06]  /*6c60*/  FMUL.FTZ R16, R16, 1 ;  /* 0x3f80000010107820 */ /* 0x010fcc0000410000 */
[----:B------:R-:W0:Y:S01]  /*6c70*/  F2F.F64.F32 R16, R16 ;  /* 0x0000001000107310 */ /* 0x000e220000201800 */
[----:B------:R-:W-:Y:S05]  /*6c80*/  BRA `(.L_x_6829) ;  /* 0x0000000c00547947 */ /* 0x000fea0003800000 */
.L_x_6833:
[----:B------:R-:W4:Y:S01]  /*6c90*/  LDG.E.U16 R0, desc[UR36][R2.64] ;  /* 0x0000002402007981 */ /* 0x000f22000c1e1500 */
[----:B------:R-:W-:Y:S01]  /*6ca0*/  CS2R R18, SRZ ;  /* 0x0000000000127805 */ /* 0x000fe2000001ff00 */
[----:B----4-:R-:W-:-:S05]  /*6cb0*/  HADD2.F32 R0, -RZ, R0.H0_H0 ;  /* 0x20000000ff007230 */ /* 0x010fca0000004100 */
[----:B------:R-:W-:-:S04]  /*6cc0*/  FMUL.FTZ R0, R0, 1 ;  /* 0x3f80000000007820 */ /* 0x000fc80000410000 */
[----:B------:R0:W4:Y:S01]  /*6cd0*/  F2F.F64.F32 R16, R0 ;  /* 0x0000000000107310 */ /* 0x0001220000201800 */
[----:B------:R-:W-:Y:S05]  /*6ce0*/  BRA `(.L_x_6829) ;  /* 0x0000000c003c7947 */ /* 0x000fea0003800000 */
.L_x_6832:
[----:B------:R-:W-:-:S13]  /*6cf0*/  ISETP.NE.AND P0, PT, R4, 0x7, PT ;  /* 0x000000070400780c */ /* 0x000fda0003f05270 */
[----:B------:R-:W-:Y:S05]  /*6d00*/  @!P0 BRA `(.L_x_6834) ;  /* 0x0000000000488947 */ /* 0x000fea0003800000 */
[----:B------:R-:W-:-:S13]  /*6d10*/  ISETP.NE.AND P0, PT, R4, 0x8, PT ;  /* 0x000000080400780c */ /* 0x000fda0003f05270 */
[----:B------:R-:W-:Y:S05]  /*6d20*/  @!P0 BRA `(.L_x_6835) ;  /* 0x0000000000208947 */ /* 0x000fea0003800000 */
[----:B------:R-:W-:-:S13]  /*6d30*/  ISETP.NE.AND P0, PT, R4, 0x9, PT ;  /* 0x000000090400780c */ /* 0x000fda0003f05270 */
[----:B------:R-:W-:Y:S05]  /*6d40*/  @P0 BRA `(.L_x_6828) ;  /* 0x0000000800bc0947 */ /* 0x000fea0003800000 */
[----:B------:R-:W4:Y:S02]  /*6d50*/  LDG.E.64 R2, desc[UR36][R2.64] ;  /* 0x0000002402027981 */ /* 0x000f24000c1e1b00 */
[----:B----4-:R-:W-:Y:S01]  /*6d60*/  FMUL.FTZ R18, R3, 1 ;  /* 0x3f80000003127820 */ /* 0x010fe20000410000 */
[----:B------:R-:W-:-:S05]  /*6d70*/  FMUL.FTZ R16, R2, 1 ;  /* 0x3f80000002107820 */ /* 0x000fca0000410000 */
[----:B------:R-:W0:Y:S08]  /*6d80*/  F2F.F64.F32 R18, R18 ;  /* 0x0000001200127310 */ /* 0x000e300000201800 */
[----:B------:R-:W4:Y:S01]  /*6d90*/  F2F.F64.F32 R16, R16 ;  /* 0x0000001000107310 */ /* 0x000f220000201800 */
[----:B------:R-:W-:Y:S05]  /*6da0*/  BRA `(.L_x_6829) ;  /* 0x0000000c000c7947 */ /* 0x000fea0003800000 */
.L_x_6835:
[----:B------:R-:W4:Y:S02]  /*6db0*/  LDG.E R0, desc[UR36][R2.64] ;  /* 0x0000002402007981 */ /* 0x000f24000c1e1900 */
[--C-:B----4-:R-:W-:Y:S02]  /*6dc0*/  HADD2.F32 R4, -RZ, R0.reuse.H1_H1 ;  /* 0x30000000ff047230 */ /* 0x110fe40000004100 */
[----:B------:R-:W-:-:S03]  /*6dd0*/  HADD2.F32 R0, -RZ, R0.H0_H0 ;  /* 0x20000000ff007230 */ /* 0x000fc60000004100 */
[----:B------:R-:W-:Y:S02]  /*6de0*/  FMUL.FTZ R4, R4, 1 ;  /* 0x3f80000004047820 */ /* 0x000fe40000410000 */
[----:B------:R-:W-:Y:S02]  /*6df0*/  FMUL.FTZ R0, R0, 1 ;  /* 0x3f80000000007820 */ /* 0x000fe40000410000 */
[----:B------:R0:W4:Y:S08]  /*6e00*/  F2F.F64.F32 R18, R4 ;  /* 0x0000000400127310 */ /* 0x0001300000201800 */
[----:B------:R0:W0:Y:S01]  /*6e10*/  F2F.F64.F32 R16, R0 ;  /* 0x0000000000107310 */ /* 0x0000220000201800 */
[----:B------:R-:W-:Y:S05]  /*6e20*/  BRA `(.L_x_6829) ;  /* 0x0000000800ec7947 */ /* 0x000fea0003800000 */
.L_x_6834:
[----:B------:R0:W5:Y:S01]  /*6e30*/  LDG.E.64 R16, desc[UR36][R2.64] ;  /* 0x0000002402107981 */ /* 0x000162000c1e1b00 */
[----:B------:R-:W-:Y:S01]  /*6e40*/  CS2R R18, SRZ ;  /* 0x0000000000127805 */ /* 0x000fe2000001ff00 */
[----:B------:R-:W-:Y:S06]  /*6e50*/  BRA `(.L_x_6829) ;  /* 0x0000000800e07947 */ /* 0x000fec0003800000 */
.L_x_6824:
        /* <DEDUP_REMOVED lines=9> */
[----:B------:R-:W-:Y:S01]  /*6ef0*/  CS2R R18, SRZ ;  /* 0x0000000000127805 */ /* 0x000fe2000001ff00 */
[----:B------:R-:W-:Y:S01]  /*6f00*/  IMAD.MOV.U32 R16, RZ, RZ, RZ ;  /* 0x000000ffff107224 */ /* 0x000fe200078e00ff */
[----:B----4-:R-:W-:-:S04]  /*6f10*/  ISETP.NE.AND P0, PT, R2, RZ, PT ;  /* 0x000000ff0200720c */ /* 0x010fc80003f05270 */
[----:B------:R-:W-:Y:S01]  /*6f20*/  FSEL R17, RZ, 1.875, !P0 ;  /* 0x3ff00000ff117808 */ /* 0x000fe20004000000 */
[----:B------:R-:W-:Y:S08]  /*6f30*/  BRA `(.L_x_6829) ;  /* 0x0000000800a87947 */ /* 0x000ff00003800000 */
.L_x_6838:
[----:B------:R0:W5:Y:S01]  /*6f40*/  LDG.E.128 R16, desc[UR36][R2.64] ;  /* 0x0000002402107981 */ /* 0x000162000c1e1d00 */
[----:B------:R-:W-:Y:S05]  /*6f50*/  BRA `(.L_x_6829) ;  /* 0x0000000800a07947 */ /* 0x000fea0003800000 */
.L_x_6837:
[----:B------:R-:W-:-:S13]  /*6f60*/  ISETP.NE.AND P0, PT, R4, 0xf, PT ;  /* 0x0000000f0400780c */ /* 0x000fda0003f05270 */
[----:B------:R-:W-:Y:S05]  /*6f70*/  @!P0 BRA `(.L_x_6839) ;  /* 0x0000000000ac8947 */ /* 0x000fea0003800000 */
[----:B------:R-:W-:-:S13]  /*6f80*/  ISETP.NE.AND P0, PT, R4, 0x17, PT ;  /* 0x000000170400780c */ /* 0x000fda0003f05270 */
[----:B------:R-:W-:Y:S05]  /*6f90*/  @!P0 BRA `(.L_x_6840) ;  /* 0x0000000000648947 */ /* 0x000fea0003800000 */
[----:B------:R-:W-:-:S13]  /*6fa0*/  ISETP.NE.AND P0, PT, R4, 0x18, PT ;  /* 0x000000180400780c */ /* 0x000fda0003f05270 */
[----:B------:R-:W-:Y:S05]  /*6fb0*/  @P0 BRA `(.L_x_6828) ;  /* 0x0000000800200947 */ /* 0x000fea0003800000 */
[----:B------:R-:W4:Y:S01]  /*6fc0*/  LDG.E.U8 R0, desc[UR36][R2.64] ;  /* 0x0000002402007981 */ /* 0x000f22000c1e1100 */
[----:B------:R-:W-:Y:S01]  /*6fd0*/  IMAD.MOV.U32 R8, RZ, RZ, -0x800000 ;  /* 0xff800000ff087424 */ /* 0x000fe200078e00ff */
[----:B------:R-:W-:Y:S01]  /*6fe0*/  CS2R R18, SRZ ;  /* 0x0000000000127805 */ /* 0x000fe2000001ff00 */
[----:B----4-:R-:W-:-:S05]  /*6ff0*/  IMAD.SHL.U32 R0, R0, 0x1000000, RZ ;  /* 0x0100000000007824 */ /* 0x010fca00078e00ff */
        /* <DEDUP_REMOVED lines=17> */
[----:B------:R0:W4:Y:S01]  /*7110*/  F2F.F64.F32 R16, R5 ;  /* 0x0000000500107310 */ /* 0x0001220000201800 */
[----:B------:R-:W-:Y:S05]  /*7120*/  BRA `(.L_x_6829) ;  /* 0x00000008002c7947 */ /* 0x000fea0003800000 */
.L_x_6840:
[----:B------:R-:W4:Y:S01]  /*7130*/  LDG.E.U8 R2, desc[UR36][R2.64] ;  /* 0x0000002402027981 */ /* 0x000f22000c1e1100 */
[----:B------:R-:W-:Y:S01]  /*7140*/  CS2R R18, SRZ ;  /* 0x0000000000127805 */ /* 0x000fe2000001ff00 */
[C---:B----4-:R-:W-:Y:S02]  /*7150*/  IMAD.SHL.U32 R0, R2.reuse, 0x2000000, RZ ;  /* 0x0200000002007824 */ /* 0x050fe400078e00ff */
        /* <DEDUP_REMOVED lines=11> */
[----:B------:R0:W4:Y:S01]  /*7210*/  F2F.F64.F32 R16, R4 ;  /* 0x0000000400107310 */ /* 0x0001220000201800 */
[----:B------:R-:W-:Y:S05]  /*7220*/  BRA `(.L_x_6829) ;  /* 0x0000000400ec7947 */ /* 0x000fea0003800000 */
.L_x_6839:
[----:B------:R-:W4:Y:S01]  /*7230*/  LDG.E.U16 R0, desc[UR36][R2.64] ;  /* 0x0000002402007981 */ /* 0x000f22000c1e1500 */
[----:B------:R-:W-:Y:S01]  /*7240*/  CS2R R18, SRZ ;  /* 0x0000000000127805 */ /* 0x000fe2000001ff00 */
[----:B----4-:R-:W-:-:S04]  /*7250*/  IMAD.U32 R0, R0, 0x10000, RZ ;  /* 0x0001000000007824 */ /* 0x010fc800078e00ff */
[----:B------:R-:W-:-:S04]  /*7260*/  FMUL.FTZ R0, R0, 1 ;  /* 0x3f80000000007820 */ /* 0x000fc80000410000 */
[----:B------:R0:W4:Y:S01]  /*7270*/  F2F.F64.F32 R16, R0 ;  /* 0x0000000000107310 */ /* 0x0001220000201800 */
[----:B------:R-:W-:Y:S05]  /*7280*/  BRA `(.L_x_6829) ;  /* 0x0000000400d47947 */ /* 0x000fea0003800000 */
.L_x_6836:
        /* <DEDUP_REMOVED lines=9> */
[----:B------:R-:W-:Y:S01]  /*7320*/  CS2R R18, SRZ ;  /* 0x0000000000127805 */ /* 0x000fe2000001ff00 */
[----:B----4-:R0:W4:Y:S01]  /*7330*/  I2F.F64.U16 R16, R2 ;  /* 0x0000000200107312 */ /* 0x0101220000101800 */
[----:B------:R-:W-:Y:S05]  /*7340*/  BRA `(.L_x_6829) ;  /* 0x0000000400a47947 */ /* 0x000fea0003800000 */
.L_x_6843:
[----:B------:R-:W4:Y:S01]  /*7350*/  LDG.E.U8 R2, desc[UR36][R2.64] ;  /* 0x0000002402027981 */ /* 0x000f22000c1e1100 */
[----:B------:R-:W-:Y:S01]  /*7360*/  BSSY B0, `(.L_x_6844) ;  /* 0x0000018000007945 */ /* 0x000fe20003800000 */
[----:B------:R-:W-:Y:S01]  /*7370*/  IMAD.MOV.U32 R0, RZ, RZ, RZ ;  /* 0x000000ffff007224 */ /* 0x000fe200078e00ff */
        /* <DEDUP_REMOVED lines=18> */
.L_x_6847:
[----:B------:R-:W-:Y:S05]  /*74a0*/  BSYNC B1 ;  /* 0x0000000000017941 */ /* 0x000fea0003800000 */
.L_x_6846:
[----:B------:R-:W-:Y:S01]  /*74b0*/  LEA R3, R0, 0x3b800000, 0x17 ;  /* 0x3b80000000037811 */ /* 0x000fe200078eb8ff */
[----:B------:R-:W-:-:S05]  /*74c0*/  IMAD.SHL.U32 R0, R2, 0x100000, RZ ;  /* 0x0010000002007824 */ /* 0x000fca00078e00ff */
[----:B------:R-:W-:-:S07]  /*74d0*/  LOP3.LUT R0, R3, R0, R4, 0xfe, !PT ;  /* 0x0000000003007212 */ /* 0x000fce00078efe04 */
.L_x_6845:
[----:B------:R-:W-:Y:S05]  /*74e0*/  BSYNC B0 ;  /* 0x0000000000007941 */ /* 0x000fea0003800000 */
.L_x_6844:
[----:B------:R-:W-:Y:S01]  /*74f0*/  FMUL.FTZ R0, R0, 1 ;  /* 0x3f80000000007820 */ /* 0x000fe20000410000 */
[----:B------:R-:W-:-:S03]  /*7500*/  CS2R R18, SRZ ;  /* 0x0000000000127805 */ /* 0x000fc6000001ff00 */
[----:B------:R0:W4:Y:S01]  /*7510*/  F2F.F64.F32 R16, R0 ;  /* 0x0000000000107310 */ /* 0x0001220000201800 */
[----:B------:R-:W-:Y:S05]  /*7520*/  BRA `(.L_x_6829) ;  /* 0x00000004002c7947 */ /* 0x000fea0003800000 */
.L_x_6842:
        /* <DEDUP_REMOVED lines=21> */
.L_x_6851:
[----:B------:R-:W-:Y:S05]  /*7680*/  BSYNC B1 ;  /* 0x0000000000017941 */ /* 0x000fea0003800000 */
.L_x_6850:
[----:B------:R-:W-:Y:S01]  /*7690*/  LEA R3, R0, 0x37800000, 0x17 ;  /* 0x3780000000037811 */ /* 0x000fe200078eb8ff */
[----:B------:R-:W-:-:S05]  /*76a0*/  IMAD.SHL.U32 R0, R2, 0x200000, RZ ;  /* 0x0020000002007824 */ /* 0x000fca00078e00ff */
[----:B------:R-:W-:-:S07]  /*76b0*/  LOP3.LUT R0, R3, R0, R4, 0xfe, !PT ;  /* 0x0000000003007212 */ /* 0x000fce00078efe04 */
.L_x_6849:
[----:B------:R-:W-:Y:S05]  /*76c0*/  BSYNC B0 ;  /* 0x0000000000007941 */ /* 0x000fea0003800000 */
.L_x_6848:
[----:B------:R-:W-:Y:S01]  /*76d0*/  FMUL.FTZ R0, R0, 1 ;  /* 0x3f80000000007820 */ /* 0x000fe20000410000 */
[----:B------:R-:W-:-:S03]  /*76e0*/  CS2R R18, SRZ ;  /* 0x0000000000127805 */ /* 0x000fc6000001ff00 */
[----:B------:R0:W4:Y:S01]  /*76f0*/  F2F.F64.F32 R16, R0 ;  /* 0x0000000000107310 */ /* 0x0001220000201800 */
[----:B------:R-:W-:Y:S05]  /*7700*/  BRA `(.L_x_6829) ;  /* 0x0000000000b47947 */ /* 0x000fea0003800000 */
.L_x_6841:
        /* <DEDUP_REMOVED lines=14> */
.L_x_6855:
[----:B------:R-:W-:Y:S05]  /*77f0*/  BSYNC B0 ;  /* 0x0000000000007941 */ /* 0x000fea0003800000 */
.L_x_6854:
[----:B------:R-:W-:Y:S01]  /*7800*/  FMUL.FTZ R0, R0, 1 ;  /* 0x3f80000000007820 */ /* 0x000fe20000410000 */
[----:B------:R-:W-:-:S03]  /*7810*/  CS2R R18, SRZ ;  /* 0x0000000000127805 */ /* 0x000fc6000001ff00 */
[----:B------:R0:W4:Y:S01]  /*7820*/  F2F.F64.F32 R16, R0 ;  /* 0x0000000000107310 */ /* 0x0001220000201800 */
[----:B------:R-:W-:Y:S05]  /*7830*/  BRA `(.L_x_6829) ;  /* 0x0000000000687947 */ /* 0x000fea0003800000 */
.L_x_6828:
        /* <DEDUP_REMOVED lines=13> */
[----:B0-2---:R-:W-:-:S07]  /*7910*/  IMAD.MOV.U32 R13, RZ, RZ, RZ ;  /* 0x000000ffff0d7224 */ /* 0x005fce00078e00ff */
[----:B------:R-:W-:-:S07]  /*7920*/  LEPC R20, `(.L_x_6856) ;  /* 0x000000001014794e */ /* 0x000fce0000000000 */
[----:B-1-34-:R-:W-:Y:S05]  /*7930*/  CALL.ABS.NOINC R2 ;  /* 0x0000000002007343 */ /* 0x01afea0003c00000 */
.L_x_6856:
[----:B------:R-:W-:Y:S02]  /*7940*/  CS2R R16, SRZ ;  /* 0x0000000000107805 */ /* 0x000fe4000001ff00 */
[----:B------:R-:W-:Y:S01]  /*7950*/  CS2R R18, SRZ ;  /* 0x0000000000127805 */ /* 0x000fe2000001ff00 */
[----:B------:R-:W-:Y:S06]  /*7960*/  BRA `(.L_x_6829) ;  /* 0x00000000001c7947 */ /* 0x000fec0003800000 */
.L_x_6853:
[----:B------:R-:W4:Y:S01]  /*7970*/  LDG.E.64 R16, desc[UR36][R2.64] ;  /* 0x0000002402107981 */ /* 0x000f22000c1e1b00 */
[----:B------:R-:W-:Y:S01]  /*7980*/  CS2R R18, SRZ ;  /* 0x0000000000127805 */ /* 0x000fe2000001ff00 */
[----:B----4-:R-:W0:Y:S01]  /*7990*/  I2F.F64.U64 R16, R16 ;  /* 0x0000001000107312 */ /* 0x010e220000301800 */
[----:B------:R-:W-:Y:S05]  /*79a0*/  BRA `(.L_x_6829) ;  /* 0x00000000000c7947 */ /* 0x000fea0003800000 */
.L_x_6852:
[----:B------:R-:W4:Y:S01]  /*79b0*/  LDG.E R2, desc[UR36][R2.64] ;  /* 0x0000002402027981 */ /* 0x000f22000c1e1900 */
[----:B------:R-:W-:Y:S01]  /*79c0*/  CS2R R18, SRZ ;  /* 0x0000000000127805 */ /* 0x000fe2000001ff00 */
[----:B----4-:R0:W4:Y:S06]  /*79d0*/  I2F.F64.U32 R16, R2 ;  /* 0x0000000200107312 */ /* 0x01012c0000201800 */
.L_x_6829:
[----:B0-----:R-:W0:Y:S01]  /*79e0*/  LDC.U8 R4, c[0x0][0x493] ;  /* 0x000124c0ff047b82 */ /* 0x001e220000000000 */
[----:B------:R-:W-:Y:S02]  /*79f0*/  ULDC.64 UR4, c[0x0][0x488] ;  /* 0x0001220000047ab9 */ /* 0x000fe40000000a00 */
        /* <DEDUP_REMOVED lines=13> */
[----:B------:R-:W1:Y:S01]  /*7ad0*/  LDG.E.S8 R2, desc[UR36][R2.64] ;  /* 0x0000002402027981 */ /* 0x000e62000c1e1300 */
[----:B------:R-:W-:Y:S01]  /*7ae0*/  CS2R R10, SRZ ;  /* 0x00000000000a7805 */ /* 0x000fe2000001ff00 */
[----:B-1-3--:R0:W1:Y:S01]  /*7af0*/  I2F.F64.S16 R8, R2 ;  /* 0x0000000200087312 */ /* 0x00a0620000101c00 */
[----:B------:R-:W-:Y:S05]  /*7b00*/  BRA `(.L_x_6862) ;  /* 0x0000000c00d87947 */ /* 0x000fea0003800000 */
.L_x_6860:
[----:B------:R-:W1:Y:S01]  /*7b10*/  LDG.E.U8 R2, desc[UR36][R2.64] ;  /* 0x0000002402027981 */ /* 0x000e62000c1e1100 */
[----:B------:R-:W-:Y:S01]  /*7b20*/  CS2R R10, SRZ ;  /* 0x00000000000a7805 */ /* 0x000fe2000001ff00 */
[----:B-1-3--:R0:W1:Y:S01]  /*7b30*/  I2F.F64.U16 R8, R2 ;  /* 0x0000000200087312 */ /* 0x00a0620000101800 */
[----:B------:R-:W-:Y:S05]  /*7b40*/  BRA `(.L_x_6862) ;  /* 0x0000000c00c87947 */ /* 0x000fea0003800000 */
.L_x_6859:
[----:B------:R-:W-:-:S13]  /*7b50*/  ISETP.NE.AND P0, PT, R0, 0x2, PT ;  /* 0x000000020000780c */ /* 0x000fda0003f05270 */
[----:B------:R-:W-:Y:S05]  /*7b60*/  @!P0 BRA `(.L_x_6863) ;  /* 0x0000000000308947 */ /* 0x000fea0003800000 */
[----:B------:R-:W-:-:S13]  /*7b70*/  ISETP.NE.AND P0, PT, R0, 0x3, PT ;  /* 0x000000030000780c */ /* 0x000fda0003f05270 */
[----:B------:R-:W-:Y:S05]  /*7b80*/  @!P0 BRA `(.L_x_6864) ;  /* 0x0000000000188947 */ /* 0x000fea0003800000 */
[----:B------:R-:W-:-:S13]  /*7b90*/  ISETP.NE.AND P0, PT, R0, 0x4, PT ;  /* 0x000000040000780c */ /* 0x000fda0003f05270 */
[----:B------:R-:W-:Y:S05]  /*7ba0*/  @P0 BRA `(.L_x_6861) ;  /* 0x0000000c00480947 */ /* 0x000fea0003800000 */
[----:B-1-3--:R-:W3:Y:S01]  /*7bb0*/  LDG.E.64 R8, desc[UR36][R2.64] ;  /* 0x0000002402087981 */ /* 0x00aee2000c1e1b00 */
[----:B------:R-:W-:Y:S01]  /*7bc0*/  CS2R R10, SRZ ;  /* 0x00000000000a7805 */ /* 0x000fe2000001ff00 */
[----:B---3--:R-:W0:Y:S01]  /*7bd0*/  I2F.F64.S64 R8, R8 ;  /* 0x0000000800087312 */ /* 0x008e220000301c00 */
[----:B------:R-:W-:Y:S05]  /*7be0*/  BRA `(.L_x_6862) ;  /* 0x0000000c00a07947 */ /* 0x000fea0003800000 */
.L_x_6864:
[----:B------:R-:W1:Y:S01]  /*7bf0*/  LDG.E R2, desc[UR36][R2.64] ;  /* 0x0000002402027981 */ /* 0x000e62000c1e1900 */
[----:B------:R-:W-:Y:S01]  /*7c00*/  CS2R R10, SRZ ;  /* 0x00000000000a7805 */ /* 0x000fe2000001ff00 */
[----:B-1-3--:R0:W1:Y:S01]  /*7c10*/  I2F.F64 R8, R2 ;  /* 0x0000000200087312 */ /* 0x00a0620000201c00 */
[----:B------:R-:W-:Y:S05]  /*7c20*/  BRA `(.L_x_6862) ;  /* 0x0000000c00907947 */ /* 0x000fea0003800000 */
.L_x_6863:
[----:B------:R-:W1:Y:S01]  /*7c30*/  LDG.E.U16 R2, desc[UR36][R2.64] ;  /* 0x0000002402027981 */ /* 0x000e62000c1e1500 */
[----:B------:R-:W-:Y:S01]  /*7c40*/  CS2R R10, SRZ ;  /* 0x00000000000a7805 */ /* 0x000fe2000001ff00 */
[----:B-1-3--:R0:W1:Y:S01]  /*7c50*/  I2F.F64.S16 R8, R2 ;  /* 0x0000000200087312 */ /* 0x00a0620000101c00 */
[----:B------:R-:W-:Y:S05]  /*7c60*/  BRA `(.L_x_6862) ;  /* 0x0000000c00807947 */ /* 0x000fea0003800000 */
.L_x_6858:
        /* <DEDUP_REMOVED lines=9> */
[----:B-1-3--:R-:W0:Y:S01]  /*7d00*/  F2F.F64.F32 R8, R8 ;  /* 0x0000000800087310 */ /* 0x00ae220000201800 */
[----:B------:R-:W-:Y:S05]  /*7d10*/  BRA `(.L_x_6862) ;  /* 0x0000000c00547947 */ /* 0x000fea0003800000 */
.L_x_6866:
[----:B------:R-:W2:Y:S01]  /*7d20*/  LDG.E.U16 R0, desc[UR36][R2.64] ;  /* 0x0000002402007981 */ /* 0x000ea2000c1e1500 */
[----:B------:R-:W-:Y:S01]  /*7d30*/  CS2R R10, SRZ ;  /* 0x00000000000a7805 */ /* 0x000fe2000001ff00 */
[----:B--2---:R-:W-:-:S05]  /*7d40*/  HADD2.F32 R0, -RZ, R0.H0_H0 ;  /* 0x20000000ff007230 */ /* 0x004fca0000004100 */
[----:B------:R-:W-:-:S04]  /*7d50*/  FMUL.FTZ R0, R0, 1 ;  /* 0x3f80000000007820 */ /* 0x000fc80000410000 */
[----:B-1-3--:R0:W1:Y:S01]  /*7d60*/  F2F.F64.F32 R8, R0 ;  /* 0x0000000000087310 */ /* 0x00a0620000201800 */
[----:B------:R-:W-:Y:S05]  /*7d70*/  BRA `(.L_x_6862) ;  /* 0x0000000c003c7947 */ /* 0x000fea0003800000 */
.L_x_6865:
        /* <DEDUP_REMOVED lines=10> */
[----:B-1-3--:R-:W1:Y:S01]  /*7e20*/  F2F.F64.F32 R8, R8 ;  /* 0x0000000800087310 */ /* 0x00ae620000201800 */
[----:B------:R-:W-:Y:S05]  /*7e30*/  BRA `(.L_x_6862) ;  /* 0x0000000c000c7947 */ /* 0x000fea0003800000 */
.L_x_6868:
[----:B------:R-:W2:Y:S02]  /*7e40*/  LDG.E R0, desc[UR36][R2.64] ;  /* 0x0000002402007981 */ /* 0x000ea4000c1e1900 */
[--C-:B--2---:R-:W-:Y:S02]  /*7e50*/  HADD2.F32 R4, -RZ, R0.reuse.H1_H1 ;  /* 0x30000000ff047230 */ /* 0x104fe40000004100 */
[----:B------:R-:W-:-:S03]  /*7e60*/  HADD2.F32 R0, -RZ, R0.H0_H0 ;  /* 0x20000000ff007230 */ /* 0x000fc60000004100 */
[----:B------:R-:W-:Y:S02]  /*7e70*/  FMUL.FTZ R4, R4, 1 ;  /* 0x3f80000004047820 */ /* 0x000fe40000410000 */
[----:B------:R-:W-:Y:S02]  /*7e80*/  FMUL.FTZ R0, R0, 1 ;  /* 0x3f80000000007820 */ /* 0x000fe40000410000 */
[----:B------:R0:W2:Y:S08]  /*7e90*/  F2F.F64.F32 R10, R4 ;  /* 0x00000004000a7310 */ /* 0x0000b00000201800 */
[----:B-1-3--:R0:W1:Y:S01]  /*7ea0*/  F2F.F64.F32 R8, R0 ;  /* 0x0000000000087310 */ /* 0x00a0620000201800 */
[----:B------:R-:W-:Y:S05]  /*7eb0*/  BRA `(.L_x_6862) ;  /* 0x0000000800ec7947 */ /* 0x000fea0003800000 */
.L_x_6867:
[----:B-1-3--:R0:W5:Y:S01]  /*7ec0*/  LDG.E.64 R8, desc[UR36][R2.64] ;  /* 0x0000002402087981 */ /* 0x00a162000c1e1b00 */
[----:B------:R-:W-:Y:S01]  /*7ed0*/  CS2R R10, SRZ ;  /* 0x00000000000a7805 */ /* 0x000fe2000001ff00 */
[----:B------:R-:W-:Y:S06]  /*7ee0*/  BRA `(.L_x_6862) ;  /* 0x0000000800e07947 */ /* 0x000fec0003800000 */
.L_x_6857:
        /* <DEDUP_REMOVED lines=12> */
[----:B-1-3--:R-:W-:Y:S01]  /*7fb0*/  FSEL R9, RZ, 1.875, !P0 ;  /* 0x3ff00000ff097808 */ /* 0x00afe20004000000 */
[----:B------:R-:W-:Y:S08]  /*7fc0*/  BRA `(.L_x_6862) ;  /* 0x0000000800a87947 */ /* 0x000ff00003800000 */
.L_x_6871:
[----:B-1-3--:R0:W5:Y:S01]  /*7fd0*/  LDG.E.128 R8, desc[UR36][R2.64] ;  /* 0x0000002402087981 */ /* 0x00a162000c1e1d00 */
[----:B------:R-:W-:Y:S05]  /*7fe0*/  BRA `(.L_x_6862) ;  /* 0x0000000800a07947 */ /* 0x000fea0003800000 */
.L_x_6870:
        /* <DEDUP_REMOVED lines=27> */
[----:B-1-3--:R0:W1:Y:S01]  /*81a0*/  F2F.F64.F32 R8, R5 ;  /* 0x0000000500087310 */ /* 0x00a0620000201800 */
[----:B------:R-:W-:Y:S05]  /*81b0*/  BRA `(.L_x_6862) ;  /* 0x00000008002c7947 */ /* 0x000fea0003800000 */
.L_x_6873:
        /* <DEDUP_REMOVED lines=14> */
[----:B-1-3--:R0:W1:Y:S01]  /*82a0*/  F2F.F64.F32 R8, R4 ;  /* 0x0000000400087310 */ /* 0x00a0620000201800 */
[----:B------:R-:W-:Y:S05]  /*82b0*/  BRA `(.L_x_6862) ;  /* 0x0000000400ec7947 */ /* 0x000fea0003800000 */
.L_x_6872:
[----:B------:R-:W2:Y:S01]  /*82c0*/  LDG.E.U16 R0, desc[UR36][R2.64] ;  /* 0x0000002402007981 */ /* 0x000ea2000c1e1500 */
[----:B------:R-:W-:Y:S01]  /*82d0*/  CS2R R10, SRZ ;  /* 0x00000000000a7805 */ /* 0x000fe2000001ff00 */
[----:B--2---:R-:W-:-:S04]  /*82e0*/  IMAD.U32 R0, R0, 0x10000, RZ ;  /* 0x0001000000007824 */ /* 0x004fc800078e00ff */
[----:B------:R-:W-:-:S04]  /*82f0*/  FMUL.FTZ R0, R0, 1 ;  /* 0x3f80000000007820 */ /* 0x000fc80000410000 */
[----:B-1-3--:R1:W3:Y:S01]  /*8300*/  F2F.F64.F32 R8, R0 ;  /* 0x0000000000087310 */ /* 0x00a2e20000201800 */
[----:B------:R-:W-:Y:S05]  /*8310*/  BRA `(.L_x_6862) ;  /* 0x0000000400d47947 */ /* 0x000fea0003800000 */
.L_x_6869:
        /* <DEDUP_REMOVED lines=8> */
[----:B------:R-:W1:Y:S01]  /*83a0*/  LDG.E.U16 R2, desc[UR36][R2.64] ;  /* 0x0000002402027981 */ /* 0x000e62000c1e1500 */
[----:B------:R-:W-:Y:S01]  /*83b0*/  CS2R R10, SRZ ;  /* 0x00000000000a7805 */ /* 0x000fe2000001ff00 */
[----:B-1-3--:R0:W1:Y:S01]  /*83c0*/  I2F.F64.U16 R8, R2 ;  /* 0x0000000200087312 */ /* 0x00a0620000101800 */
[----:B------:R-:W-:Y:S05]  /*83d0*/  BRA `(.L_x_6862) ;  /* 0x0000000400a47947 */ /* 0x000fea0003800000 */
.L_x_6876:
        /* <DEDUP_REMOVED lines=21> */
.L_x_6880:
[----:B------:R-:W-:Y:S05]  /*8530*/  BSYNC B1 ;  /* 0x0000000000017941 */ /* 0x000fea0003800000 */
.L_x_6879:
[----:B------:R-:W-:Y:S01]  /*8540*/  LEA R3, R0, 0x3b800000, 0x17 ;  /* 0x3b80000000037811 */ /* 0x000fe200078eb8ff */
[----:B------:R-:W-:-:S05]  /*8550*/  IMAD.SHL.U32 R0, R2, 0x100000, RZ ;  /* 0x0010000002007824 */ /* 0x000fca00078e00ff */
[----:B------:R-:W-:-:S07]  /*8560*/  LOP3.LUT R0, R3, R0, R4, 0xfe, !PT ;  /* 0x0000000003007212 */ /* 0x000fce00078efe04 */
.L_x_6878:
[----:B------:R-:W-:Y:S05]  /*8570*/  BSYNC B0 ;  /* 0x0000000000007941 */ /* 0x000fea0003800000 */
.L_x_6877:
[----:B------:R-:W-:Y:S01]  /*8580*/  FMUL.FTZ R0, R0, 1 ;  /* 0x3f80000000007820 */ /* 0x000fe20000410000 */
[----:B------:R-:W-:-:S03]  /*8590*/  CS2R R10, SRZ ;  /* 0x00000000000a7805 */ /* 0x000fc6000001ff00 */
[----:B-1-3--:R0:W1:Y:S01]  /*85a0*/  F2F.F64.F32 R8, R0 ;  /* 0x0000000000087310 */ /* 0x00a0620000201800 */
[----:B------:R-:W-:Y:S05]  /*85b0*/  BRA `(.L_x_6862) ;  /* 0x00000004002c7947 */ /* 0x000fea0003800000 */
.L_x_6875:
        /* <DEDUP_REMOVED lines=21> */
.L_x_6884:
[----:B------:R-:W-:Y:S05]  /*8710*/  BSYNC B1 ;  /* 0x0000000000017941 */ /* 0x000fea0003800000 */
.L_x_6883:
[----:B------:R-:W-:Y:S01]  /*8720*/  LEA R3, R0, 0x37800000, 0x17 ;  /* 0x3780000000037811 */ /* 0x000fe200078eb8ff */
[----:B------:R-:W-:-:S05]  /*8730*/  IMAD.SHL.U32 R0, R2, 0x200000, RZ ;  /* 0x0020000002007824 */ /* 0x000fca00078e00ff */
[----:B------:R-:W-:-:S07]  /*8740*/  LOP3.LUT R0, R3, R0, R4, 0xfe, !PT ;  /* 0x0000000003007212 */ /* 0x000fce00078efe04 */
.L_x_6882:
[----:B------:R-:W-:Y:S05]  /*8750*/  BSYNC B0 ;  /* 0x0000000000007941 */ /* 0x000fea0003800000 */
.L_x_6881:
[----:B------:R-:W-:Y:S01]  /*8760*/  FMUL.FTZ R0, R0, 1 ;  /* 0x3f80000000007820 */ /* 0x000fe20000410000 */
[----:B------:R-:W-:-:S03]  /*8770*/  CS2R R10, SRZ ;  /* 0x00000000000a7805 */ /* 0x000fc6000001ff00 */
[----:B-1-3--:R0:W1:Y:S01]  /*8780*/  F2F.F64.F32 R8, R0 ;  /* 0x0000000000087310 */ /* 0x00a0620000201800 */
[----:B------:R-:W-:Y:S05]  /*8790*/  BRA `(.L_x_6862) ;  /* 0x0000000000b47947 */ /* 0x000fea0003800000 */
.L_x_6874:
        /* <DEDUP_REMOVED lines=14> */
.L_x_6888:
[----:B------:R-:W-:Y:S05]  /*8880*/  BSYNC B0 ;  /* 0x0000000000007941 */ /* 0x000fea0003800000 */
.L_x_6887:
[----:B------:R-:W-:Y:S01]  /*8890*/  FMUL.FTZ R0, R0, 1 ;  /* 0x3f80000000007820 */ /* 0x000fe20000410000 */
[----:B------:R-:W-:-:S03]  /*88a0*/  CS2R R10, SRZ ;  /* 0x00000000000a7805 */ /* 0x000fc6000001ff00 */
[----:B-1-3--:R0:W1:Y:S01]  /*88b0*/  F2F.F64.F32 R8, R0 ;  /* 0x0000000000087310 */ /* 0x00a0620000201800 */
[----:B------:R-:W-:Y:S05]  /*88c0*/  BRA `(.L_x_6862) ;  /* 0x0000000000687947 */ /* 0x000fea0003800000 */
.L_x_6861:
[----:B------:R-:W-:Y:S01]  /*88d0*/  MOV R0, 0x0 ;  /* 0x0000000000007802 */ /* 0x000fe20000000f00 */
[----:B------:R-:W-:Y:S01]  /*88e0*/  ULDC.64 UR4, c[0x4][0x148] ;  /* 0x0100520000047ab9 */ /* 0x000fe20000000a00 */
[----:B------:R-:W-:Y:S01]  /*88f0*/  ULDC.64 UR6, c[0x4][0x30] ;  /* 0x01000c0000067ab9 */ /* 0x000fe20000000a00 */
[----:B------:R-:W-:Y:S01]  /*8900*/  IMAD.U32 R4, RZ, RZ, UR4 ;  /* 0x00000004ff047e24 */ /* 0x000fe2000f8e00ff */
[----:B------:R0:W0:Y:S01]  /*8910*/  LDC.64 R2, c[0x4][R0] ;  /* 0x0100000000027b82 */ /* 0x0000220000000a00 */
        /* <DEDUP_REMOVED lines=8> */
[----:B--2---:R-:W-:-:S07]  /*89a0*/  IMAD.MOV.U32 R13, RZ, RZ, RZ ;  /* 0x000000ffff0d7224 */ /* 0x004fce00078e00ff */
[----:B------:R-:W-:-:S07]  /*89b0*/  LEPC R20, `(.L_x_6889) ;  /* 0x000000001014794e */ /* 0x000fce0000000000 */
[----:B01-345:R-:W-:Y:S05]  /*89c0*/  CALL.ABS.NOINC R2 ;  /* 0x0000000002007343 */ /* 0x03bfea0003c00000 */
.L_x_6889:
[----:B------:R-:W-:Y:S02]  /*89d0*/  CS2R R8, SRZ ;  /* 0x0000000000087805 */ /* 0x000fe4000001ff00 */
[----:B------:R-:W-:Y:S01]  /*89e0*/  CS2R R10, SRZ ;  /* 0x00000000000a7805 */ /* 0x000fe2000001ff00 */
[----:B------:R-:W-:Y:S06]  /*89f0*/  BRA `(.L_x_6862) ;  /* 0x00000000001c7947 */ /* 0x000fec0003800000 */
.L_x_6886:
[----:B-1-3--:R-:W3:Y:S01]  /*8a00*/  LDG.E.64 R8, desc[UR36][R2.64] ;  /* 0x0000002402087981 */ /* 0x00aee2000c1e1b00 */
[----:B------:R-:W-:Y:S01]  /*8a10*/  CS2R R10, SRZ ;  /* 0x00000000000a7805 */ /* 0x000fe2000001ff00 */
[----:B---3--:R-:W0:Y:S01]  /*8a20*/  I2F.F64.U64 R8, R8 ;  /* 0x0000000800087312 */ /* 0x008e220000301800 */
[----:B------:R-:W-:Y:S05]  /*8a30*/  BRA `(.L_x_6862) ;  /* 0x00000000000c7947 */ /* 0x000fea0003800000 */
.L_x_6885:
[----:B------:R-:W1:Y:S01]  /*8a40*/  LDG.E R2, desc[UR36][R2.64] ;  /* 0x0000002402027981 */ /* 0x000e62000c1e1900 */
[----:B------:R-:W-:Y:S01]  /*8a50*/  CS2R R10, SRZ ;  /* 0x00000000000a7805 */ /* 0x000fe2000001ff00 */
[----:B-1-3--:R0:W1:Y:S06]  /*8a60*/  I2F.F64.U32 R8, R2 ;  /* 0x0000000200087312 */ /* 0x00a06c0000201800 */
.L_x_6862:
[----:B0123-5:R-:W-:Y:S01]  /*8a70*/  DSETP.GE.AND P0, PT, |R8|, |R10|, PT ;  /* 0x4000000a0800722a */ /* 0x02ffe20003f06200 */
        /* <DEDUP_REMOVED lines=25> */
[----:B----4-:R-:W-:Y:S05]  /*8c10*/  CALL.REL.NOINC `($__internal_1_$__cuda_sm20_div_rn_f64_full) ;  /* 0x000000bc00f87944 */ /* 0x010fea0003c00000 */
.L_x_6894:
[----:B------:R-:W-:Y:S05]  /*8c20*/  BSYNC B2 ;  /* 0x0000000000027941 */ /* 0x000fea0003800000 */
.L_x_6893:
        /* <DEDUP_REMOVED lines=16> */
[----:B----4-:R-:W-:Y:S05]  /*8d30*/  CALL.REL.NOINC `($__internal_0_$__cuda_sm20_dblrcp_rn_slowpath_v3) ;  /* 0x000000bc00147944 */ /* 0x010fea0003c00000 */
.L_x_6896:
[----:B------:R-:W-:Y:S05]  /*8d40*/  BSYNC B2 ;  /* 0x0000000000027941 */ /* 0x000fea0003800000 */
.L_x_6895:
[C---:B----4-:R-:W-:Y:S02]  /*8d50*/  DFMA R8, R2.reuse, R18, R16 ;  /* 0x000000120208722b */ /* 0x050fe40000000010 */
[----:B------:R-:W-:-:S06]  /*8d60*/  DFMA R2, R2, -R16, R18 ;  /* 0x800000100202722b */ /* 0x000fcc0000000012 */
[-C--:B------:R-:W-:Y:S02]  /*8d70*/  DMUL R8, R8, R6.reuse ;  /* 0x0000000608087228 */ /* 0x080fe40000000000 */
[----:B------:R-:W-:Y:S01]  /*8d80*/  DMUL R10, R2, R6 ;  /* 0x00000006020a7228 */ /* 0x000fe20000000000 */
[----:B------:R-:W-:Y:S10]  /*8d90*/  BRA `(.L_x_6897) ;  /* 0x00000004007c7947 */ /* 0x000ff40003800000 */
.L_x_6892:
[----:B------:R-:W-:Y:S01]  /*8da0*/  DADD R6, -RZ, |R8| ;  /* 0x00000000ff067229 */ /* 0x000fe20000000508 */
[----:B------:R-:W-:Y:S01]  /*8db0*/  IMAD.MOV.U32 R2, RZ, RZ, 0x1 ;  /* 0x00000001ff027424 */ /* 0x000fe200078e00ff */
[----:B----4-:R-:W-:Y:S01]  /*8dc0*/  FSETP.GEU.AND P1, PT, |R17|, 6.5827683646048100446e-37, PT ;  /* 0x036000001100780b */ /* 0x010fe20003f2e200 */
        /* <DEDUP_REMOVED lines=19> */
.L_x_6899:
[----:B------:R-:W-:Y:S05]  /*8f00*/  BSYNC B2 ;  /* 0x0000000000027941 */ /* 0x000fea0003800000 */
.L_x_6898:
        /* <DEDUP_REMOVED lines=26> */
.L_x_6901:
[----:B------:R-:W-:Y:S05]  /*90b0*/  BSYNC B2 ;  /* 0x0000000000027941 */ /* 0x000fea0003800000 */
.L_x_6900:
[----:B------:R-:W-:Y:S05]  /*90c0*/  BRA `(.L_x_6897) ;  /* 0x0000000000b07947 */ /* 0x000fea0003800000 */
.L_x_6891:
        /* <DEDUP_REMOVED lines=21> */
.L_x_6903:
[----:B------:R-:W-:Y:S05]  /*9220*/  BSYNC B2 ;  /* 0x0000000000027941 */ /* 0x000fea0003800000 */
.L_x_6902:
        /* <DEDUP_REMOVED lines=17> */
.L_x_6905:
[----:B------:R-:W-:Y:S05]  /*9340*/  BSYNC B2 ;  /* 0x0000000000027941 */ /* 0x000fea0003800000 */
.L_x_6904:
[C---:B----4-:R-:W-:Y:S02]  /*9350*/  DFMA R8, R2.reuse, R16, R18 ;  /* 0x000000100208722b */ /* 0x050fe40000000012 */
[----:B------:R-:W-:-:S06]  /*9360*/  DFMA R2, R2, R18, -R16 ;  /* 0x000000120202722b */ /* 0x000fcc0000000810 */
[-C--:B------:R-:W-:Y:S02]  /*9370*/  DMUL R8, R8, R6.reuse ;  /* 0x0000000608087228 */ /* 0x080fe40000000000 */
[----:B------:R-:W-:-:S11]  /*9380*/  DMUL R10, R2, R6 ;  /* 0x00000006020a7228 */ /* 0x000fd60000000000 */
.L_x_6897:
[----:B------:R-:W-:Y:S05]  /*9390*/  BSYNC B1 ;  /* 0x0000000000017941 */ /* 0x000fea0003800000 */
.L_x_6890:
        /* <DEDUP_REMOVED lines=15> */
.L_x_6909:
[----:B------:R-:W0:Y:S02]  /*9490*/  F2I.S64.F64.TRUNC R8, R8 ;  /* 0x0000000800087311 */ /* 0x000e24000030d900 */
[----:B0-----:R-:W-:-:S05]  /*94a0*/  IMAD.MOV.U32 R3, RZ, RZ, R8 ;  /* 0x000000ffff037224 */ /* 0x001fca00078e0008 */
[----:B------:R0:W-:Y:S01]  /*94b0*/  STG.E.U8 desc[UR36][R24.64], R3 ;  /* 0x0000000318007986 */ /* 0x0001e2000c101124 */
[----:B------:R-:W-:Y:S05]  /*94c0*/  BRA `(.L_x_6911) ;  /* 0x0000001000087947 */ /* 0x000fea0003800000 */
.L_x_6908:
        /* <DEDUP_REMOVED lines=9> */
.L_x_6913:
[----:B------:R-:W0:Y:S02]  /*9560*/  F2I.F64.TRUNC R9, R8 ;  /* 0x0000000800097311 */ /* 0x000e24000030d100 */
[----:B0-----:R0:W-:Y:S01]  /*9570*/  STG.E desc[UR36][R24.64], R9 ;  /* 0x0000000918007986 */ /* 0x0011e2000c101924 */
[----:B------:R-:W-:Y:S05]  /*9580*/  BRA `(.L_x_6911) ;  /* 0x0000000c00d87947 */ /* 0x000fea0003800000 */
.L_x_6912:
[----:B------:R-:W0:Y:S02]  /*9590*/  F2I.F64.TRUNC R9, R8 ;  /* 0x0000000800097311 */ /* 0x000e24000030d100 */
[----:B0-----:R0:W-:Y:S01]  /*95a0*/  STG.E.U16 desc[UR36][R24.64], R9 ;  /* 0x0000000918007986 */ /* 0x0011e2000c101524 */
[----:B------:R-:W-:Y:S05]  /*95b0*/  BRA `(.L_x_6911) ;  /* 0x0000000c00cc7947 */ /* 0x000fea0003800000 */
.L_x_6907:
        /* <DEDUP_REMOVED lines=13> */
.L_x_6915:
        /* <DEDUP_REMOVED lines=8> */
.L_x_6914:
        /* <DEDUP_REMOVED lines=16> */
.L_x_6917:
        /* <DEDUP_REMOVED lines=11> */
.L_x_6916:
[----:B------:R0:W-:Y:S01]  /*98c0*/  STG.E.64 desc[UR36][R24.64], R8 ;  /* 0x0000000818007986 */ /* 0x0001e2000c101b24 */
[----:B------:R-:W-:Y:S05]  /*98d0*/  BRA `(.L_x_6911) ;  /* 0x0000000c00047947 */ /* 0x000fea0003800000 */
.L_x_6906:
        /* <DEDUP_REMOVED lines=13> */
.L_x_6920:
[----:B------:R0:W-:Y:S01]  /*99b0*/  STG.E.128 desc[UR36][R24.64], R8 ;  /* 0x0000000818007986 */ /* 0x0001e2000c101d24 */
[----:B------:R-:W-:Y:S05]  /*99c0*/  BRA `(.L_x_6911) ;  /* 0x0000000800c87947 */ /* 0x000fea0003800000 */
.L_x_6919:
        /* <DEDUP_REMOVED lines=25> */
.L_x_6924:
[----:B------:R-:W-:Y:S05]  /*9b60*/  BSYNC B0 ;  /* 0x0000000000007941 */ /* 0x000fea0003800000 */
.L_x_6923:
[----:B------:R-:W-:-:S05]  /*9b70*/  LOP3.LUT R3, R0, R3, RZ, 0xfc, !PT ;  /* 0x0000000300037212 */ /* 0x000fca00078efcff */
[----:B------:R0:W-:Y:S01]  /*9b80*/  STG.E.U8 desc[UR36][R24.64], R3 ;  /* 0x0000000318007986 */ /* 0x0001e2000c101124 */
[----:B------:R-:W-:Y:S05]  /*9b90*/  BRA `(.L_x_6911) ;  /* 0x0000000800547947 */ /* 0x000fea0003800000 */
.L_x_6922:
        /* <DEDUP_REMOVED lines=17> */
.L_x_6926:
[----:B------:R-:W-:Y:S01]  /*9cb0*/  IMAD.MOV.U32 R0, RZ, RZ, 0x7f ;  /* 0x0000007fff007424 */ /* 0x000fe200078e00ff */
[----:B------:R-:W-:-:S04]  /*9cc0*/  ISETP.GT.U32.AND P0, PT, R2, 0x7f800000, PT ;  /* 0x7f8000000200780c */ /* 0x000fc80003f04070 */
[----:B------:R-:W-:-:S09]  /*9cd0*/  SEL R0, R0, 0x7c, P0 ;  /* 0x0000007c00007807 */ /* 0x000fd20000000000 */
.L_x_6927:
[----:B------:R-:W-:Y:S05]  /*9ce0*/  BSYNC B0 ;  /* 0x0000000000007941 */ /* 0x000fea0003800000 */
.L_x_6925:
[----:B------:R-:W-:-:S04]  /*9cf0*/  LOP3.LUT R2, R3, 0x80000000, RZ, 0xc0, !PT ;  /* 0x8000000003027812 */ /* 0x000fc800078ec0ff */
[----:B------:R-:W-:-:S04]  /*9d00*/  SHF.R.U32.HI R3, RZ, 0x18, R2 ;  /* 0x00000018ff037819 */ /* 0x000fc80000011602 */
[----:B------:R-:W-:-:S05]  /*9d10*/  LOP3.LUT R3, R0, R3, RZ, 0xfc, !PT ;  /* 0x0000000300037212 */ /* 0x000fca00078efcff */
[----:B------:R0:W-:Y:S01]  /*9d20*/  STG.E.U8 desc[UR36][R24.64], R3 ;  /* 0x0000000318007986 */ /* 0x0001e2000c101124 */
[----:B------:R-:W-:Y:S05]  /*9d30*/  BRA `(.L_x_6911) ;  /* 0x0000000400ec7947 */ /* 0x000fea0003800000 */
.L_x_6921:
        /* <DEDUP_REMOVED lines=8> */
.L_x_6918:
        /* <DEDUP_REMOVED lines=11> */
.L_x_6930:
        /* <DEDUP_REMOVED lines=21> */
.L_x_6933:
[----:B------:R-:W-:-:S04]  /*9fc0*/  LOP3.LUT R2, R3, 0x80000000, RZ, 0xc0, !PT ;  /* 0x8000000003027812 */ /* 0x000fc800078ec0ff */
[----:B------:R-:W-:-:S04]  /*9fd0*/  SHF.R.U32.HI R3, RZ, 0x18, R2 ;  /* 0x00000018ff037819 */ /* 0x000fc80000011602 */
[----:B------:R-:W-:-:S04]  /*9fe0*/  LOP3.LUT R0, R0, R3, RZ, 0xfc, !PT ;  /* 0x0000000300007212 */ /* 0x000fc800078efcff */
[----:B------:R-:W-:-:S07]  /*9ff0*/  PRMT R12, R0, 0x7610, R12 ;  /* 0x00007610000c7816 */ /* 0x000fce000000000c */
.L_x_6932:
[----:B------:R-:W-:Y:S05]  /*a000*/  BSYNC B0 ;  /* 0x0000000000007941 */ /* 0x000fea0003800000 */
.L_x_6931:
[----:B------:R0:W-:Y:S01]  /*a010*/  STG.E.U8 desc[UR36][R24.64], R12 ;  /* 0x0000000c18007986 */ /* 0x0001e2000c101124 */
[----:B------:R-:W-:Y:S05]  /*a020*/  BRA `(.L_x_6911) ;  /* 0x0000000400307947 */ /* 0x000fea0003800000 */
.L_x_6929:
        /* <DEDUP_REMOVED lines=21> */
.L_x_6936:
[----:B------:R-:W-:-:S04]  /*a180*/  LOP3.LUT R2, R3, 0x80000000, RZ, 0xc0, !PT ;  /* 0x8000000003027812 */ /* 0x000fc800078ec0ff */
[----:B------:R-:W-:-:S04]  /*a190*/  SHF.R.U32.HI R3, RZ, 0x18, R2 ;  /* 0x00000018ff037819 */ /* 0x000fc80000011602 */
[----:B------:R-:W-:-:S04]  /*a1a0*/  LOP3.LUT R0, R0, R3, RZ, 0xfc, !PT ;  /* 0x0000000300007212 */ /* 0x000fc800078efcff */
[----:B------:R-:W-:-:S07]  /*a1b0*/  PRMT R12, R0, 0x7610, R12 ;  /* 0x00007610000c7816 */ /* 0x000fce000000000c */
.L_x_6935:
[----:B------:R-:W-:Y:S05]  /*a1c0*/  BSYNC B0 ;  /* 0x0000000000007941 */ /* 0x000fea0003800000 */
.L_x_6934:
[----:B------:R3:W-:Y:S01]  /*a1d0*/  STG.E.U8 desc[UR36][R24.64], R12 ;  /* 0x0000000c18007986 */ /* 0x0007e2000c101124 */
[----:B------:R-:W-:Y:S05]  /*a1e0*/  BRA `(.L_x_6911) ;  /* 0x0000000000c07947 */ /* 0x000fea0003800000 */
.L_x_6928:
        /* <DEDUP_REMOVED lines=26> */
.L_x_6910:
        /* <DEDUP_REMOVED lines=16> */
.L_x_6939:
[----:B------:R-:W-:Y:S05]  /*a490*/  BRA `(.L_x_6911) ;  /* 0x0000000000147947 */ /* 0x000fea0003800000 */
.L_x_6938:
[----:B------:R-:W0:Y:S02]  /*a4a0*/  F2I.U64.F64.TRUNC R8, R8 ;  /* 0x0000000800087311 */ /* 0x000e24000030d800 */
[----:B0-----:R1:W-:Y:S01]  /*a4b0*/  STG.E.64 desc[UR36][R24.64], R8 ;  /* 0x0000000818007986 */ /* 0x0013e2000c101b24 */
[----:B------:R-:W-:Y:S05]  /*a4c0*/  BRA `(.L_x_6911) ;  /* 0x0000000000087947 */ /* 0x000fea0003800000 */
.L_x_6937:
[----:B------:R-:W0:Y:S02]  /*a4d0*/  F2I.U32.F64.TRUNC R9, R8 ;  /* 0x0000000800097311 */ /* 0x000e24000030d000 */
[----:B0-----:R0:W-:Y:S02]  /*a4e0*/  STG.E desc[UR36][R24.64], R9 ;  /* 0x0000000918007986 */ /* 0x0011e4000c101924 */
.L_x_6911:
[----:B------:R-:W-:-:S07]  /*a4f0*/  VIADD R23, R23, 0x80 ;  /* 0x0000008017177836 */ /* 0x000fce0000000000 */
.L_x_6822:
[----:B------:R-:W-:Y:S05]  /*a500*/  BSYNC B6 ;  /* 0x0000000000067941 */ /* 0x000fea0003800000 */
.L_x_6821:
[----:B------:R-:W-:Y:S01]  /*a510*/  ULDC UR4, c[0x0][0x210] ;  /* 0x0000840000047ab9 */ /* 0x000fe20000000800 */
[----:B------:R-:W-:Y:S01]  /*a520*/  BSSY B6, `(.L_x_6940) ;  /* 0x0000523000067945 */ /* 0x000fe20003800000 */
[----:B------:R-:W-:-:S13]  /*a530*/  ISETP.GE.AND P0, PT, R23, UR4, PT ;  /* 0x0000000417007c0c */ /* 0x000fda000bf06270 */
[----:B------:R-:W-:Y:S05]  /*a540*/  @P0 BRA `(.L_x_6941) ;  /* 0x0000005000800947 */ /* 0x000fea0003800000 */
[----:B------:R-:W5:Y:S01]  /*a550*/  LDC R6, c[0x0][0x218] ;  /* 0x00008600ff067b82 */ /* 0x000f620000000800 */
[----:B------:R-:W-:Y:S02]  /*a560*/  IMAD.MOV.U32 R22, RZ, RZ, RZ ;  /* 0x000000ffff167224 */ /* 0x000fe400078e00ff */
[----:B0-----:R-:W-:Y:S02]  /*a570*/  IMAD.MOV.U32 R0, RZ, RZ, RZ ;  /* 0x000000ffff007224 */ /* 0x001fe400078e00ff */
[----:B-1234-:R-:W-:Y:S01]  /*a580*/  IMAD.MOV.U32 R24, RZ, RZ, RZ ;  /* 0x000000ffff187224 */ /* 0x01efe200078e00ff */
        /* <DEDUP_REMOVED lines=350> */
.L_x_6942:
        /* <DEDUP_REMOVED lines=22> */
.L_x_6946:
[----:B------:R-:W2:Y:S01]  /*bcd0*/  LDG.E.U8 R2, desc[UR36][R2.64] ;  /* 0x0000002402027981 */ /* 0x000ea2000c1e1100 */
[----:B------:R-:W-:Y:S01]  /*bce0*/  CS2R R18, SRZ ;  /* 0x0000000000127805 */ /* 0x000fe2000001ff00 */
[----:B--2---:R0:W1:Y:S01]  /*bcf0*/  I2F.F64.U16 R16, R2 ;  /* 0x0000000200107312 */ /* 0x0040620000101800 */
[----:B------:R-:W-:Y:S05]  /*bd00*/  BRA `(.L_x_6948) ;  /* 0x0000000c00c87947 */ /* 0x000fea0003800000 */
.L_x_6945:
        /* <DEDUP_REMOVED lines=10> */
.L_x_6950:
[----:B------:R-:W2:Y:S01]  /*bdb0*/  LDG.E R2, desc[UR36][R2.64] ;  /* 0x0000002402027981 */ /* 0x000ea2000c1e1900 */
[----:B------:R-:W-:Y:S01]  /*bdc0*/  CS2R R18, SRZ ;  /* 0x0000000000127805 */ /* 0x000fe2000001ff00 */
[----:B--2---:R0:W1:Y:S01]  /*bdd0*/  I2F.F64 R16, R2 ;  /* 0x0000000200107312 */ /* 0x0040620000201c00 */
[----:B------:R-:W-:Y:S05]  /*bde0*/  BRA `(.L_x_6948) ;  /* 0x0000000c00907947 */ /* 0x000fea0003800000 */
.L_x_6949:
[----:B------:R-:W2:Y:S01]  /*bdf0*/  LDG.E.U16 R2, desc[UR36][R2.64] ;  /* 0x0000002402027981 */ /* 0x000ea2000c1e1500 */
[----:B------:R-:W-:Y:S01]  /*be00*/  CS2R R18, SRZ ;  /* 0x0000000000127805 */ /* 0x000fe2000001ff00 */
[----:B--2---:R0:W1:Y:S01]  /*be10*/  I2F.F64.S16 R16, R2 ;  /* 0x0000000200107312 */ /* 0x0040620000101c00 */
[----:B------:R-:W-:Y:S05]  /*be20*/  BRA `(.L_x_6948) ;  /* 0x0000000c00807947 */ /* 0x000fea0003800000 */
.L_x_6944:
        /* <DEDUP_REMOVED lines=9> */
[----:B------:R-:W2:Y:S01]  /*bec0*/  F2F.F64.F32 R16, R16 ;  /* 0x0000001000107310 */ /* 0x000ea20000201800 */
[----:B------:R-:W-:Y:S05]  /*bed0*/  BRA `(.L_x_6948) ;  /* 0x0000000c00547947 */ /* 0x000fea0003800000 */
.L_x_6952:
[----:B------:R-:W2:Y:S01]  /*bee0*/  LDG.E.U16 R0, desc[UR36][R2.64] ;  /* 0x0000002402007981 */ /* 0x000ea2000c1e1500 */
[----:B------:R-:W-:Y:S01]  /*bef0*/  CS2R R18, SRZ ;  /* 0x0000000000127805 */ /* 0x000fe2000001ff00 */
[----:B--2---:R-:W-:-:S05]  /*bf00*/  HADD2.F32 R0, -RZ, R0.H0_H0 ;  /* 0x20000000ff007230 */ /* 0x004fca0000004100 */
[----:B------:R-:W-:-:S04]  /*bf10*/  FMUL.FTZ R0, R0, 1 ;  /* 0x3f80000000007820 */ /* 0x000fc80000410000 */
[----:B------:R0:W1:Y:S01]  /*bf20*/  F2F.F64.F32 R16, R0 ;  /* 0x0000000000107310 */ /* 0x0000620000201800 */
[----:B------:R-:W-:Y:S05]  /*bf30*/  BRA `(.L_x_6948) ;  /* 0x0000000c003c7947 */ /* 0x000fea0003800000 */
.L_x_6951:
        /* <DEDUP_REMOVED lines=12> */
.L_x_6954:
[----:B------:R-:W2:Y:S02]  /*c000*/  LDG.E R0, desc[UR36][R2.64] ;  /* 0x0000002402007981 */ /* 0x000ea4000c1e1900 */
[--C-:B--2---:R-:W-:Y:S02]  /*c010*/  HADD2.F32 R4, -RZ, R0.reuse.H1_H1 ;  /* 0x30000000ff047230 */ /* 0x104fe40000004100 */
[----:B------:R-:W-:-:S03]  /*c020*/  HADD2.F32 R0, -RZ, R0.H0_H0 ;  /* 0x20000000ff007230 */ /* 0x000fc60000004100 */
[----:B------:R-:W-:Y:S02]  /*c030*/  FMUL.FTZ R4, R4, 1 ;  /* 0x3f80000004047820 */ /* 0x000fe40000410000 */
[----:B------:R-:W-:Y:S02]  /*c040*/  FMUL.FTZ R0, R0, 1 ;  /* 0x3f80000000007820 */ /* 0x000fe40000410000 */
[----:B------:R3:W4:Y:S08]  /*c050*/  F2F.F64.F32 R18, R4 ;  /* 0x0000000400127310 */ /* 0x0007300000201800 */
[----:B------:R3:W0:Y:S01]  /*c060*/  F2F.F64.F32 R16, R0 ;  /* 0x0000000000107310 */ /* 0x0006220000201800 */
[----:B------:R-:W-:Y:S05]  /*c070*/  BRA `(.L_x_6948) ;  /* 0x0000000800ec7947 */ /* 0x000fea0003800000 */
.L_x_6953:
[----:B------:R0:W5:Y:S01]  /*c080*/  LDG.E.64 R16, desc[UR36][R2.64] ;  /* 0x0000002402107981 */ /* 0x000162000c1e1b00 */
[----:B------:R-:W-:Y:S01]  /*c090*/  CS2R R18, SRZ ;  /* 0x0000000000127805 */ /* 0x000fe2000001ff00 */
[----:B------:R-:W-:Y:S06]  /*c0a0*/  BRA `(.L_x_6948) ;  /* 0x0000000800e07947 */ /* 0x000fec0003800000 */
.L_x_6943:
        /* <DEDUP_REMOVED lines=14> */
.L_x_6957:
[----:B------:R0:W5:Y:S01]  /*c190*/  LDG.E.128 R16, desc[UR36][R2.64] ;  /* 0x0000002402107981 */ /* 0x000162000c1e1d00 */
[----:B------:R-:W-:Y:S05]  /*c1a0*/  BRA `(.L_x_6948) ;  /* 0x0000000800a07947 */ /* 0x000fea0003800000 */
.L_x_6956:
        /* <DEDUP_REMOVED lines=29> */
.L_x_6959:
        /* <DEDUP_REMOVED lines=16> */
.L_x_6958:
[----:B------:R-:W2:Y:S01]  /*c480*/  LDG.E.U16 R0, desc[UR36][R2.64] ;  /* 0x0000002402007981 */ /* 0x000ea2000c1e1500 */
[----:B------:R-:W-:Y:S01]  /*c490*/  CS2R R18, SRZ ;  /* 0x0000000000127805 */ /* 0x000fe2000001ff00 */
[----:B--2---:R-:W-:-:S04]  /*c4a0*/  IMAD.U32 R0, R0, 0x10000, RZ ;  /* 0x0001000000007824 */ /* 0x004fc800078e00ff */
[----:B------:R-:W-:-:S04]  /*c4b0*/  FMUL.FTZ R0, R0, 1 ;  /* 0x3f80000000007820 */ /* 0x000fc80000410000 */
[----:B------:R0:W1:Y:S01]  /*c4c0*/  F2F.F64.F32 R16, R0 ;  /* 0x0000000000107310 */ /* 0x0000620000201800 */
[----:B------:R-:W-:Y:S05]  /*c4d0*/  BRA `(.L_x_6948) ;  /* 0x0000000400d47947 */ /* 0x000fea0003800000 */
.L_x_6955:
        /* <DEDUP_REMOVED lines=12> */
.L_x_6962:
        /* <DEDUP_REMOVED lines=21> */
.L_x_6966:
[----:B------:R-:W-:Y:S05]  /*c6f0*/  BSYNC B1 ;  /* 0x0000000000017941 */ /* 0x000fea0003800000 */
.L_x_6965:
[----:B------:R-:W-:Y:S01]  /*c700*/  LEA R3, R0, 0x3b800000, 0x17 ;  /* 0x3b80000000037811 */ /* 0x000fe200078eb8ff */
[----:B------:R-:W-:-:S05]  /*c710*/  IMAD.SHL.U32 R0, R2, 0x100000, RZ ;  /* 0x0010000002007824 */ /* 0x000fca00078e00ff */
[----:B------:R-:W-:-:S07]  /*c720*/  LOP3.LUT R0, R3, R0, R4, 0xfe, !PT ;  /* 0x0000000003007212 */ /* 0x000fce00078efe04 */
.L_x_6964:
[----:B------:R-:W-:Y:S05]  /*c730*/  BSYNC B0 ;  /* 0x0000000000007941 */ /* 0x000fea0003800000 */
.L_x_6963:
[----:B------:R-:W-:Y:S01]  /*c740*/  FMUL.FTZ R0, R0, 1 ;  /* 0x3f80000000007820 */ /* 0x000fe20000410000 */
[----:B------:R-:W-:-:S03]  /*c750*/  CS2R R18, SRZ ;  /* 0x0000000000127805 */ /* 0x000fc6000001ff00 */
[----:B------:R0:W1:Y:S01]  /*c760*/  F2F.F64.F32 R16, R0 ;  /* 0x0000000000107310 */ /* 0x0000620000201800 */
[----:B------:R-:W-:Y:S05]  /*c770*/  BRA `(.L_x_6948) ;  /* 0x00000004002c7947 */ /* 0x000fea0003800000 */
.L_x_6961:
        /* <DEDUP_REMOVED lines=21> */
.L_x_6970:
[----:B------:R-:W-:Y:S05]  /*c8d0*/  BSYNC B1 ;  /* 0x0000000000017941 */ /* 0x000fea0003800000 */
.L_x_6969:
[----:B------:R-:W-:Y:S01]  /*c8e0*/  LEA R3, R0, 0x37800000, 0x17 ;  /* 0x3780000000037811 */ /* 0x000fe200078eb8ff */
[----:B------:R-:W-:-:S05]  /*c8f0*/  IMAD.SHL.U32 R0, R2, 0x200000, RZ ;  /* 0x0020000002007824 */ /* 0x000fca00078e00ff */
[----:B------:R-:W-:-:S07]  /*c900*/  LOP3.LUT R0, R3, R0, R4, 0xfe, !PT ;  /* 0x0000000003007212 */ /* 0x000fce00078efe04 */
.L_x_6968:
[----:B------:R-:W-:Y:S05]  /*c910*/  BSYNC B0 ;  /* 0x0000000000007941 */ /* 0x000fea0003800000 */
.L_x_6967:
[----:B------:R-:W-:Y:S01]  /*c920*/  FMUL.FTZ R0, R0, 1 ;  /* 0x3f80000000007820 */ /* 0x000fe20000410000 */
[----:B------:R-:W-:-:S03]  /*c930*/  CS2R R18, SRZ ;  /* 0x0000000000127805 */ /* 0x000fc6000001ff00 */
[----:B------:R0:W1:Y:S01]  /*c940*/  F2F.F64.F32 R16, R0 ;  /* 0x0000000000107310 */ /* 0x0000620000201800 */
[----:B------:R-:W-:Y:S05]  /*c950*/  BRA `(.L_x_6948) ;  /* 0x0000000000b47947 */ /* 0x000fea0003800000 */
.L_x_6960:
        /* <DEDUP_REMOVED lines=14> */
.L_x_6974:
[----:B------:R-:W-:Y:S05]  /*ca40*/  BSYNC B0 ;  /* 0x0000000000007941 */ /* 0x000fea0003800000 */
.L_x_6973:
[----:B------:R-:W-:Y:S01]  /*ca50*/  FMUL.FTZ R0, R0, 1 ;  /* 0x3f80000000007820 */ /* 0x000fe20000410000 */
[----:B------:R-:W-:-:S03]  /*ca60*/  CS2R R18, SRZ ;  /* 0x0000000000127805 */ /* 0x000fc6000001ff00 */
[----:B------:R0:W1:Y:S01]  /*ca70*/  F2F.F64.F32 R16, R0 ;  /* 0x0000000000107310 */ /* 0x0000620000201800 */
[----:B------:R-:W-:Y:S05]  /*ca80*/  BRA `(.L_x_6948) ;  /* 0x0000000000687947 */ /* 0x000fea0003800000 */
.L_x_6947:
        /* <DEDUP_REMOVED lines=16> */
.L_x_6975:
[----:B------:R-:W-:Y:S02]  /*cb90*/  CS2R R16, SRZ ;  /* 0x0000000000107805 */ /* 0x000fe4000001ff00 */
[----:B------:R-:W-:Y:S01]  /*cba0*/  CS2R R18, SRZ ;  /* 0x0000000000127805 */ /* 0x000fe2000001ff00 */
[----:B------:R-:W-:Y:S06]  /*cbb0*/  BRA `(.L_x_6948) ;  /* 0x00000000001c7947 */ /* 0x000fec0003800000 */
.L_x_6972:
[----:B------:R-:W2:Y:S01]  /*cbc0*/  LDG.E.64 R16, desc[UR36][R2.64] ;  /* 0x0000002402107981 */ /* 0x000ea2000c1e1b00 */
[----:B------:R-:W-:Y:S01]  /*cbd0*/  CS2R R18, SRZ ;  /* 0x0000000000127805 */ /* 0x000fe2000001ff00 */
[----:B--2---:R-:W0:Y:S01]  /*cbe0*/  I2F.F64.U64 R16, R16 ;  /* 0x0000001000107312 */ /* 0x004e220000301800 */
[----:B------:R-:W-:Y:S05]  /*cbf0*/  BRA `(.L_x_6948) ;  /* 0x00000000000c7947 */ /* 0x000fea0003800000 */
.L_x_6971:
[----:B------:R-:W2:Y:S01]  /*cc00*/  LDG.E R2, desc[UR36][R2.64] ;  /* 0x0000002402027981 */ /* 0x000ea2000c1e1900 */
[----:B------:R-:W-:Y:S01]  /*cc10*/  CS2R R18, SRZ ;  /* 0x0000000000127805 */ /* 0x000fe2000001ff00 */
[----:B--2---:R0:W1:Y:S06]  /*cc20*/  I2F.F64.U32 R16, R2 ;  /* 0x0000000200107312 */ /* 0x00406c0000201800 */
.L_x_6948:
[----:B0--3--:R-:W0:Y:S01]  /*cc30*/  LDC.U8 R4, c[0x0][0x493] ;  /* 0x000124c0ff047b82 */ /* 0x009e220000000000 */
        /* <DEDUP_REMOVED lines=14> */
[----:B------:R-:W3:Y:S01]  /*cd20*/  LDG.E.S8 R2, desc[UR36][R2.64] ;  /* 0x0000002402027981 */ /* 0x000ee2000c1e1300 */
[----:B------:R-:W-:Y:S01]  /*cd30*/  CS2R R10, SRZ ;  /* 0x00000000000a7805 */ /* 0x000fe2000001ff00 */
[----:B---3--:R0:W3:Y:S01]  /*cd40*/  I2F.F64.S16 R8, R2 ;  /* 0x0000000200087312 */ /* 0x0080e20000101c00 */
[----:B------:R-:W-:Y:S05]  /*cd50*/  BRA `(.L_x_6981) ;  /* 0x0000000c00d87947 */ /* 0x000fea0003800000 */
.L_x_6979:
[----:B------:R-:W3:Y:S01]  /*cd60*/  LDG.E.U8 R2, desc[UR36][R2.64] ;  /* 0x0000002402027981 */ /* 0x000ee2000c1e1100 */
[----:B------:R-:W-:Y:S01]  /*cd70*/  CS2R R10, SRZ ;  /* 0x00000000000a7805 */ /* 0x000fe2000001ff00 */
[----:B---3--:R0:W3:Y:S01]  /*cd80*/  I2F.F64.U16 R8, R2 ;  /* 0x0000000200087312 */ /* 0x0080e20000101800 */
[----:B------:R-:W-:Y:S05]  /*cd90*/  BRA `(.L_x_6981) ;  /* 0x0000000c00c87947 */ /* 0x000fea0003800000 */
.L_x_6978:
[----:B------:R-:W-:-:S13]  /*cda0*/  ISETP.NE.AND P0, PT, R0, 0x2, PT ;  /* 0x000000020000780c */ /* 0x000fda0003f05270 */
[----:B------:R-:W-:Y:S05]  /*cdb0*/  @!P0 BRA `(.L_x_6982) ;  /* 0x0000000000308947 */ /* 0x000fea0003800000 */
[----:B------:R-:W-:-:S13]  /*cdc0*/  ISETP.NE.AND P0, PT, R0, 0x3, PT ;  /* 0x000000030000780c */ /* 0x000fda0003f05270 */
[----:B------:R-:W-:Y:S05]  /*cdd0*/  @!P0 BRA `(.L_x_6983) ;  /* 0x0000000000188947 */ /* 0x000fea0003800000 */
[----:B------:R-:W-:-:S13]  /*cde0*/  ISETP.NE.AND P0, PT, R0, 0x4, PT ;  /* 0x000000040000780c */ /* 0x000fda0003f05270 */
[----:B------:R-:W-:Y:S05]  /*cdf0*/  @P0 BRA `(.L_x_6980) ;  /* 0x0000000c00480947 */ /* 0x000fea0003800000 */
[----:B------:R-:W3:Y:S01]  /*ce00*/  LDG.E.64 R8, desc[UR36][R2.64] ;  /* 0x0000002402087981 */ /* 0x000ee2000c1e1b00 */
[----:B------:R-:W-:Y:S01]  /*ce10*/  CS2R R10, SRZ ;  /* 0x00000000000a7805 */ /* 0x000fe2000001ff00 */
[----:B---3--:R-:W0:Y:S01]  /*ce20*/  I2F.F64.S64 R8, R8 ;  /* 0x0000000800087312 */ /* 0x008e220000301c00 */
[----:B------:R-:W-:Y:S05]  /*ce30*/  BRA `(.L_x_6981) ;  /* 0x0000000c00a07947 */ /* 0x000fea0003800000 */
.L_x_6983:
[----:B------:R-:W3:Y:S01]  /*ce40*/  LDG.E R2, desc[UR36][R2.64] ;  /* 0x0000002402027981 */ /* 0x000ee2000c1e1900 */
[----:B------:R-:W-:Y:S01]  /*ce50*/  CS2R R10, SRZ ;  /* 0x00000000000a7805 */ /* 0x000fe2000001ff00 */
[----:B---3--:R0:W3:Y:S01]  /*ce60*/  I2F.F64 R8, R2 ;  /* 0x0000000200087312 */ /* 0x0080e20000201c00 */
[----:B------:R-:W-:Y:S05]  /*ce70*/  BRA `(.L_x_6981) ;  /* 0x0000000c00907947 */ /* 0x000fea0003800000 */
.L_x_6982:
[----:B------:R-:W3:Y:S01]  /*ce80*/  LDG.E.U16 R2, desc[UR36][R2.64] ;  /* 0x0000002402027981 */ /* 0x000ee2000c1e1500 */
[----:B------:R-:W-:Y:S01]  /*ce90*/  CS2R R10, SRZ ;  /* 0x00000000000a7805 */ /* 0x000fe2000001ff00 */
[----:B---3--:R0:W3:Y:S01]  /*cea0*/  I2F.F64.S16 R8, R2 ;  /* 0x0000000200087312 */ /* 0x0080e20000101c00 */
[----:B------:R-:W-:Y:S05]  /*ceb0*/  BRA `(.L_x_6981) ;  /* 0x0000000c00807947 */ /* 0x000fea0003800000 */
.L_x_6977:
[----:B------:R-:W-:-:S13]  /*cec0*/  ISETP.GT.AND P0, PT, R0, 0x6, PT ;  /* 0x000000060000780c */ /* 0x000fda0003f04270 */
[----:B------:R-:W-:Y:S05]  /*ced0*/  @P0 BRA `(.L_x_6984) ;  /* 0x00000000003c0947 */ /* 0x000fea0003800000 */
[----:B------:R-:W-:-:S13]  /*cee0*/  ISETP.NE.AND P0, PT, R0, 0x5, PT ;  /* 0x000000050000780c */ /* 0x000fda0003f05270 */
[----:B------:R-:W-:Y:S05]  /*cef0*/  @!P0 BRA `(.L_x_6985) ;  /* 0x00000000001c8947 */ /* 0x000fea0003800000 */
[----:B------:R-:W-:-:S13]  /*cf00*/  ISETP.NE.AND P0, PT, R0, 0x6, PT ;  /* 0x000000060000780c */ /* 0x000fda0003f05270 */
[----:B------:R-:W-:Y:S05]  /*cf10*/  @P0 BRA `(.L_x_6980) ;  /* 0x0000000c00000947 */ /* 0x000fea0003800000 */
[----:B------:R-:W3:Y:S01]  /*cf20*/  LDG.E R8, desc[UR36][R2.64] ;  /* 0x0000002402087981 */ /* 0x000ee2000c1e1900 */
[----:B------:R-:W-:Y:S01]  /*cf30*/  CS2R R10, SRZ ;  /* 0x00000000000a7805 */ /* 0x000fe2000001ff00 */
[----:B---3--:R-:W-:-:S06]  /*cf40*/  FMUL.FTZ R8, R8, 1 ;  /* 0x3f80000008087820 */ /* 0x008fcc0000410000 */
[----:B------:R-:W0:Y:S01]  /*cf50*/  F2F.F64.F32 R8, R8 ;  /* 0x0000000800087310 */ /* 0x000e220000201800 */
[----:B------:R-:W-:Y:S05]  /*cf60*/  BRA `(.L_x_6981) ;  /* 0x0000000c00547947 */ /* 0x000fea0003800000 */
.L_x_6985:
[----:B------:R-:W3:Y:S01]  /*cf70*/  LDG.E.U16 R0, desc[UR36][R2.64] ;  /* 0x0000002402007981 */ /* 0x000ee2000c1e1500 */
[----:B------:R-:W-:Y:S01]  /*cf80*/  CS2R R10, SRZ ;  /* 0x00000000000a7805 */ /* 0x000fe2000001ff00 */
[----:B---3--:R-:W-:-:S05]  /*cf90*/  HADD2.F32 R0, -RZ, R0.H0_H0 ;  /* 0x20000000ff007230 */ /* 0x008fca0000004100 */
[----:B------:R-:W-:-:S04]  /*cfa0*/  FMUL.FTZ R0, R0, 1 ;  /* 0x3f80000000007820 */ /* 0x000fc80000410000 */
[----:B------:R0:W3:Y:S01]  /*cfb0*/  F2F.F64.F32 R8, R0 ;  /* 0x0000000000087310 */ /* 0x0000e20000201800 */
[----:B------:R-:W-:Y:S05]  /*cfc0*/  BRA `(.L_x_6981) ;  /* 0x0000000c003c7947 */ /* 0x000fea0003800000 */
.L_x_6984:
[----:B------:R-:W-:-:S13]  /*cfd0*/  ISETP.NE.AND P0, PT, R0, 0x7, PT ;  /* 0x000000070000780c */ /* 0x000fda0003f05270 */
[----:B------:R-:W-:Y:S05]  /*cfe0*/  @!P0 BRA `(.L_x_6986) ;  /* 0x0000000000488947 */ /* 0x000fea0003800000 */
[----:B------:R-:W-:-:S13]  /*cff0*/  ISETP.NE.AND P0, PT, R0, 0x8, PT ;  /* 0x000000080000780c */ /* 0x000fda0003f05270 */
[----:B------:R-:W-:Y:S05]  /*d000*/  @!P0 BRA `(.L_x_6987) ;  /* 0x0000000000208947 */ /* 0x000fea0003800000 */
[----:B------:R-:W-:-:S13]  /*d010*/  ISETP.NE.AND P0, PT, R0, 0x9, PT ;  /* 0x000000090000780c */ /* 0x000fda0003f05270 */
[----:B------:R-:W-:Y:S05]  /*d020*/  @P0 BRA `(.L_x_6980) ;  /* 0x0000000800bc0947 */ /* 0x000fea0003800000 */
[----:B------:R-:W3:Y:S02]  /*d030*/  LDG.E.64 R2, desc[UR36][R2.64] ;  /* 0x0000002402027981 */ /* 0x000ee4000c1e1b00 */
[----:B---3--:R-:W-:Y:S01]  /*d040*/  FMUL.FTZ R10, R3, 1 ;  /* 0x3f800000030a7820 */ /* 0x008fe20000410000 */
[----:B------:R-:W-:-:S05]  /*d050*/  FMUL.FTZ R8, R2, 1 ;  /* 0x3f80000002087820 */ /* 0x000fca0000410000 */
[----:B------:R-:W0:Y:S08]  /*d060*/  F2F.F64.F32 R10, R10 ;  /* 0x0000000a000a7310 */ /* 0x000e300000201800 */
[----:B------:R-:W3:Y:S01]  /*d070*/  F2F.F64.F32 R8, R8 ;  /* 0x0000000800087310 */ /* 0x000ee20000201800 */
[----:B------:R-:W-:Y:S05]  /*d080*/  BRA `(.L_x_6981) ;  /* 0x0000000c000c7947 */ /* 0x000fea0003800000 */
.L_x_6987:
[----:B------:R-:W3:Y:S02]  /*d090*/  LDG.E R0, desc[UR36][R2.64] ;  /* 0x0000002402007981 */ /* 0x000ee4000c1e1900 */
[--C-:B---3--:R-:W-:Y:S02]  /*d0a0*/  HADD2.F32 R4, -RZ, R0.reuse.H1_H1 ;  /* 0x30000000ff047230 */ /* 0x108fe40000004100 */
[----:B------:R-:W-:-:S03]  /*d0b0*/  HADD2.F32 R0, -RZ, R0.H0_H0 ;  /* 0x20000000ff007230 */ /* 0x000fc60000004100 */
[----:B------:R-:W-:Y:S02]  /*d0c0*/  FMUL.FTZ R4, R4, 1 ;  /* 0x3f80000004047820 */ /* 0x000fe40000410000 */
[----:B------:R-:W-:Y:S02]  /*d0d0*/  FMUL.FTZ R0, R0, 1 ;  /* 0x3f80000000007820 */ /* 0x000fe40000410000 */
[----:B------:R0:W3:Y:S08]  /*d0e0*/  F2F.F64.F32 R10, R4 ;  /* 0x00000004000a7310 */ /* 0x0000f00000201800 */
[----:B------:R0:W0:Y:S01]  /*d0f0*/  F2F.F64.F32 R8, R0 ;  /* 0x0000000000087310 */ /* 0x0000220000201800 */
[----:B------:R-:W-:Y:S05]  /*d100*/  BRA `(.L_x_6981) ;  /* 0x0000000800ec7947 */ /* 0x000fea0003800000 */
.L_x_6986:
[----:B------:R0:W5:Y:S01]  /*d110*/  LDG.E.64 R8, desc[UR36][R2.64] ;  /* 0x0000002402087981 */ /* 0x000162000c1e1b00 */
[----:B------:R-:W-:Y:S01]  /*d120*/  CS2R R10, SRZ ;  /* 0x00000000000a7805 */ /* 0x000fe2000001ff00 */
[----:B------:R-:W-:Y:S06]  /*d130*/  BRA `(.L_x_6981) ;  /* 0x0000000800e07947 */ /* 0x000fec0003800000 */
.L_x_6976:
        /* <DEDUP_REMOVED lines=8> */
[----:B------:R-:W3:Y:S01]  /*d1c0*/  LDG.E.U8 R2, desc[UR36][R2.64] ;  /* 0x0000002402027981 */ /* 0x000ee2000c1e1100 */
[----:B------:R-:W-:Y:S01]  /*d1d0*/  CS2R R10, SRZ ;  /* 0x00000000000a7805 */ /* 0x000fe2000001ff00 */
[----:B------:R-:W-:Y:S01]  /*d1e0*/  IMAD.MOV.U32 R8, RZ, RZ, RZ ;  /* 0x000000ffff087224 */ /* 0x000fe200078e00ff */
[----:B---3--:R-:W-:-:S04]  /*d1f0*/  ISETP.NE.AND P0, PT, R2, RZ, PT ;  /* 0x000000ff0200720c */ /* 0x008fc80003f05270 */
[----:B------:R-:W-:Y:S01]  /*d200*/  FSEL R9, RZ, 1.875, !P0 ;  /* 0x3ff00000ff097808 */ /* 0x000fe20004000000 */
[----:B------:R-:W-:Y:S08]  /*d210*/  BRA `(.L_x_6981) ;  /* 0x0000000800a87947 */ /* 0x000ff00003800000 */
.L_x_6990:
[----:B------:R0:W5:Y:S01]  /*d220*/  LDG.E.128 R8, desc[UR36][R2.64] ;  /* 0x0000002402087981 */ /* 0x000162000c1e1d00 */
[----:B------:R-:W-:Y:S05]  /*d230*/  BRA `(.L_x_6981) ;  /* 0x0000000800a07947 */ /* 0x000fea0003800000 */
.L_x_6989:
[----:B------:R-:W-:-:S13]  /*d240*/  ISETP.NE.AND P0, PT, R0, 0xf, PT ;  /* 0x0000000f0000780c */ /* 0x000fda0003f05270 */
[----:B------:R-:W-:Y:S05]  /*d250*/  @!P0 BRA `(.L_x_6991) ;  /* 0x0000000000ac8947 */ /* 0x000fea0003800000 */
[----:B------:R-:W-:-:S13]  /*d260*/  ISETP.NE.AND P0, PT, R0, 0x17, PT ;  /* 0x000000170000780c */ /* 0x000fda0003f05270 */
[----:B------:R-:W-:Y:S05]  /*d270*/  @!P0 BRA `(.L_x_6992) ;  /* 0x0000000000648947 */ /* 0x000fea0003800000 */
[----:B------:R-:W-:-:S13]  /*d280*/  ISETP.NE.AND P0, PT, R0, 0x18, PT ;  /* 0x000000180000780c */ /* 0x000fda0003f05270 */
[----:B------:R-:W-:Y:S05]  /*d290*/  @P0 BRA `(.L_x_6980) ;  /* 0x0000000800200947 */ /* 0x000fea0003800000 */
[----:B------:R-:W3:Y:S01]  /*d2a0*/  LDG.E.U8 R0, desc[UR36][R2.64] ;  /* 0x0000002402007981 */ /* 0x000ee2000c1e1100 */
[----:B------:R-:W-:Y:S01]  /*d2b0*/  IMAD.MOV.U32 R8, RZ, RZ, -0x800000 ;  /* 0xff800000ff087424 */ /* 0x000fe200078e00ff */
[----:B------:R-:W-:Y:S01]  /*d2c0*/  CS2R R10, SRZ ;  /* 0x00000000000a7805 */ /* 0x000fe2000001ff00 */
[----:B---3--:R-:W-:-:S05]  /*d2d0*/  IMAD.SHL.U32 R0, R0, 0x1000000, RZ ;  /* 0x0100000000007824 */ /* 0x008fca00078e00ff */
        /* <DEDUP_REMOVED lines=17> */
[----:B------:R0:W3:Y:S01]  /*d3f0*/  F2F.F64.F32 R8, R5 ;  /* 0x0000000500087310 */ /* 0x0000e20000201800 */
[----:B------:R-:W-:Y:S05]  /*d400*/  BRA `(.L_x_6981) ;  /* 0x00000008002c7947 */ /* 0x000fea0003800000 */
.L_x_6992:
[----:B------:R-:W3:Y:S01]  /*d410*/  LDG.E.U8 R2, desc[UR36][R2.64] ;  /* 0x0000002402027981 */ /* 0x000ee2000c1e1100 */
[----:B------:R-:W-:Y:S01]  /*d420*/  CS2R R10, SRZ ;  /* 0x00000000000a7805 */ /* 0x000fe2000001ff00 */
[C---:B---3--:R-:W-:Y:S02]  /*d430*/  IMAD.SHL.U32 R0, R2.reuse, 0x2000000, RZ ;  /* 0x0200000002007824 */ /* 0x048fe400078e00ff */
        /* <DEDUP_REMOVED lines=11> */
[----:B------:R0:W3:Y:S01]  /*d4f0*/  F2F.F64.F32 R8, R4 ;  /* 0x0000000400087310 */ /* 0x0000e20000201800 */
[----:B------:R-:W-:Y:S05]  /*d500*/  BRA `(.L_x_6981) ;  /* 0x0000000400ec7947 */ /* 0x000fea0003800000 */
.L_x_6991:
[----:B------:R-:W3:Y:S01]  /*d510*/  LDG.E.U16 R0, desc[UR36][R2.64] ;  /* 0x0000002402007981 */ /* 0x000ee2000c1e1500 */
[----:B------:R-:W-:Y:S01]  /*d520*/  CS2R R10, SRZ ;  /* 0x00000000000a7805 */ /* 0x000fe2000001ff00 */
[----:B---3--:R-:W-:-:S04]  /*d530*/  IMAD.U32 R0, R0, 0x10000, RZ ;  /* 0x0001000000007824 */ /* 0x008fc800078e00ff */
[----:B------:R-:W-:-:S04]  /*d540*/  FMUL.FTZ R0, R0, 1 ;  /* 0x3f80000000007820 */ /* 0x000fc80000410000 */
[----:B------:R0:W3:Y:S01]  /*d550*/  F2F.F64.F32 R8, R0 ;  /* 0x0000000000087310 */ /* 0x0000e20000201800 */
[----:B------:R-:W-:Y:S05]  /*d560*/  BRA `(.L_x_6981) ;  /* 0x0000000400d47947 */ /* 0x000fea0003800000 */
.L_x_6988:
        /* <DEDUP_REMOVED lines=8> */
[----:B------:R-:W3:Y:S01]  /*d5f0*/  LDG.E.U16 R2, desc[UR36][R2.64] ;  /* 0x0000002402027981 */ /* 0x000ee2000c1e1500 */
[----:B------:R-:W-:Y:S01]  /*d600*/  CS2R R10, SRZ ;  /* 0x00000000000a7805 */ /* 0x000fe2000001ff00 */
[----:B---3--:R0:W3:Y:S01]  /*d610*/  I2F.F64.U16 R8, R2 ;  /* 0x0000000200087312 */ /* 0x0080e20000101800 */
[----:B------:R-:W-:Y:S05]  /*d620*/  BRA `(.L_x_6981) ;  /* 0x0000000400a47947 */ /* 0x000fea0003800000 */
.L_x_6995:
[----:B------:R-:W3:Y:S01]  /*d630*/  LDG.E.U8 R2, desc[UR36][R2.64] ;  /* 0x0000002402027981 */ /* 0x000ee2000c1e1100 */
[----:B------:R-:W-:Y:S01]  /*d640*/  BSSY B0, `(.L_x_6996) ;  /* 0x0000018000007945 */ /* 0x000fe20003800000 */
[----:B------:R-:W-:Y:S01]  /*d650*/  IMAD.MOV.U32 R0, RZ, RZ, RZ ;  /* 0x000000ffff007224 */ /* 0x000fe200078e00ff */
[----:B---3--:R-:W-:-:S13]  /*d660*/  ISETP.NE.AND P0, PT, R2, RZ, PT ;  /* 0x000000ff0200720c */ /* 0x008fda0003f05270 */
        /* <DEDUP_REMOVED lines=17> */
.L_x_6999:
[----:B------:R-:W-:Y:S05]  /*d780*/  BSYNC B1 ;  /* 0x0000000000017941 */ /* 0x000fea0003800000 */
.L_x_6998:
[----:B------:R-:W-:Y:S01]  /*d790*/  LEA R3, R0, 0x3b800000, 0x17 ;  /* 0x3b80000000037811 */ /* 0x000fe200078eb8ff */
[----:B------:R-:W-:-:S05]  /*d7a0*/  IMAD.SHL.U32 R0, R2, 0x100000, RZ ;  /* 0x0010000002007824 */ /* 0x000fca00078e00ff */
[----:B------:R-:W-:-:S07]  /*d7b0*/  LOP3.LUT R0, R3, R0, R4, 0xfe, !PT ;  /* 0x0000000003007212 */ /* 0x000fce00078efe04 */
.L_x_6997:
[----:B------:R-:W-:Y:S05]  /*d7c0*/  BSYNC B0 ;  /* 0x0000000000007941 */ /* 0x000fea0003800000 */
.L_x_6996:
[----:B------:R-:W-:Y:S01]  /*d7d0*/  FMUL.FTZ R0, R0, 1 ;  /* 0x3f80000000007820 */ /* 0x000fe20000410000 */
[----:B------:R-:W-:-:S03]  /*d7e0*/  CS2R R10, SRZ ;  /* 0x00000000000a7805 */ /* 0x000fc6000001ff00 */
[----:B------:R0:W3:Y:S01]  /*d7f0*/  F2F.F64.F32 R8, R0 ;  /* 0x0000000000087310 */ /* 0x0000e20000201800 */
[----:B------:R-:W-:Y:S05]  /*d800*/  BRA `(.L_x_6981) ;  /* 0x00000004002c7947 */ /* 0x000fea0003800000 */
.L_x_6994:
        /* <DEDUP_REMOVED lines=21> */
.L_x_7003:
[----:B------:R-:W-:Y:S05]  /*d960*/  BSYNC B1 ;  /* 0x0000000000017941 */ /* 0x000fea0003800000 */
.L_x_7002:
[----:B------:R-:W-:Y:S01]  /*d970*/  LEA R3, R0, 0x37800000, 0x17 ;  /* 0x3780000000037811 */ /* 0x000fe200078eb8ff */
[----:B------:R-:W-:-:S05]  /*d980*/  IMAD.SHL.U32 R0, R2, 0x200000, RZ ;  /* 0x0020000002007824 */ /* 0x000fca00078e00ff */
[----:B------:R-:W-:-:S07]  /*d990*/  LOP3.LUT R0, R3, R0, R4, 0xfe, !PT ;  /* 0x0000000003007212 */ /* 0x000fce00078efe04 */
.L_x_7001:
[----:B------:R-:W-:Y:S05]  /*d9a0*/  BSYNC B0 ;  /* 0x0000000000007941 */ /* 0x000fea0003800000 */
.L_x_7000:
[----:B------:R-:W-:Y:S01]  /*d9b0*/  FMUL.FTZ R0, R0, 1 ;  /* 0x3f80000000007820 */ /* 0x000fe20000410000 */
[----:B------:R-:W-:-:S03]  /*d9c0*/  CS2R R10, SRZ ;  /* 0x00000000000a7805 */ /* 0x000fc6000001ff00 */
[----:B------:R0:W3:Y:S01]  /*d9d0*/  F2F.F64.F32 R8, R0 ;  /* 0x0000000000087310 */ /* 0x0000e20000201800 */
[----:B------:R-:W-:Y:S05]  /*d9e0*/  BRA `(.L_x_6981) ;  /* 0x0000000000b47947 */ /* 0x000fea0003800000 */
.L_x_6993:
[----:B------:R-:W-:-:S13]  /*d9f0*/  ISETP.NE.AND P0, PT, R0, 0x1c, PT ;  /* 0x0000001c0000780c */ /* 0x000fda0003f05270 */
[----:B------:R-:W-:Y:S05]  /*da00*/  @!P0 BRA `(.L_x_7004) ;  /* 0x0000000000a08947 */ /* 0x000fea0003800000 */
[----:B------:R-:W-:-:S13]  /*da10*/  ISETP.NE.AND P0, PT, R0, 0x1d, PT ;  /* 0x0000001d0000780c */ /* 0x000fda0003f05270 */
[----:B------:R-:W-:Y:S05]  /*da20*/  @!P0 BRA `(.L_x_7005) ;  /* 0x0000000000888947 */ /* 0x000fea0003800000 */
[----:B------:R-:W-:-:S13]  /*da30*/  ISETP.NE.AND P0, PT, R0, 0x2c, PT ;  /* 0x0000002c0000780c */ /* 0x000fda0003f05270 */
[----:B------:R-:W-:Y:S05]  /*da40*/  @P0 BRA `(.L_x_6980) ;  /* 0x0000000000340947 */ /* 0x000fea0003800000 */
[----:B------:R-:W3:Y:S01]  /*da50*/  LDG.E.U8 R2, desc[UR36][R2.64] ;  /* 0x0000002402027981 */ /* 0x000ee2000c1e1100 */
[----:B------:R-:W-:Y:S01]  /*da60*/  BSSY B0, `(.L_x_7006) ;  /* 0x0000007000007945 */ /* 0x000fe20003800000 */
[----:B------:R-:W-:Y:S01]  /*da70*/  IMAD.MOV.U32 R0, RZ, RZ, 0x400000 ;  /* 0x00400000ff007424 */ /* 0x000fe200078e00ff */
[----:B---3--:R-:W-:-:S13]  /*da80*/  ISETP.NE.AND P0, PT, R2, RZ, PT ;  /* 0x000000ff0200720c */ /* 0x008fda0003f05270 */
[----:B------:R-:W-:Y:S05]  /*da90*/  @!P0 BRA `(.L_x_7007) ;  /* 0x00000000000c8947 */ /* 0x000fea0003800000 */
[----:B------:R-:W-:-:S13]  /*daa0*/  ISETP.NE.AND P0, PT, R2, 0xff, PT ;  /* 0x000000ff0200780c */ /* 0x000fda0003f05270 */
[----:B------:R-:W-:Y:S02]  /*dab0*/  @!P0 IMAD.MOV.U32 R0, RZ, RZ, 0x7f800001 ;  /* 0x7f800001ff008424 */ /* 0x000fe400078e00ff */
[----:B------:R-:W-:-:S07]  /*dac0*/  @P0 IMAD.SHL.U32 R0, R2, 0x800000, RZ ;  /* 0x0080000002000824 */ /* 0x000fce00078e00ff */
.L_x_7007:
[----:B------:R-:W-:Y:S05]  /*dad0*/  BSYNC B0 ;  /* 0x0000000000007941 */ /* 0x000fea0003800000 */
.L_x_7006:
[----:B------:R-:W-:Y:S01]  /*dae0*/  FMUL.FTZ R0, R0, 1 ;  /* 0x3f80000000007820 */ /* 0x000fe20000410000 */
[----:B------:R-:W-:-:S03]  /*daf0*/  CS2R R10, SRZ ;  /* 0x00000000000a7805 */ /* 0x000fc6000001ff00 */
[----:B------:R0:W3:Y:S01]  /*db00*/  F2F.F64.F32 R8, R0 ;  /* 0x0000000000087310 */ /* 0x0000e20000201800 */
[----:B------:R-:W-:Y:S05]  /*db10*/  BRA `(.L_x_6981) ;  /* 0x0000000000687947 */ /* 0x000fea0003800000 */
.L_x_6980:
[----:B------:R-:W-:Y:S01]  /*db20*/  MOV R0, 0x0 ;  /* 0x0000000000007802 */ /* 0x000fe20000000f00 */
[----:B------:R-:W-:Y:S01]  /*db30*/  ULDC.64 UR4, c[0x4][0x148] ;  /* 0x0100520000047ab9 */ /* 0x000fe20000000a00 */
[----:B------:R-:W-:Y:S01]  /*db40*/  ULDC.64 UR6, c[0x4][0x30] ;  /* 0x01000c0000067ab9 */ /* 0x000fe20000000a00 */
[----:B------:R-:W-:Y:S01]  /*db50*/  IMAD.U32 R4, RZ, RZ, UR4 ;  /* 0x00000004ff047e24 */ /* 0x000fe2000f8e00ff */
[----:B------:R0:W3:Y:S01]  /*db60*/  LDC.64 R2, c[0x4][R0] ;  /* 0x0100000000027b82 */ /* 0x0000e20000000a00 */
        /* <DEDUP_REMOVED lines=10> */
[----:B-12345:R-:W-:Y:S05]  /*dc10*/  CALL.ABS.NOINC R2 ;  /* 0x0000000002007343 */ /* 0x03efea0003c00000 */
.L_x_7008:
[----:B------:R-:W-:Y:S02]  /*dc20*/  CS2R R8, SRZ ;  /* 0x0000000000087805 */ /* 0x000fe4000001ff00 */
[----:B------:R-:W-:Y:S01]  /*dc30*/  CS2R R10, SRZ ;  /* 0x00000000000a7805 */ /* 0x000fe2000001ff00 */
[----:B------:R-:W-:Y:S06]  /*dc40*/  BRA `(.L_x_6981) ;  /* 0x00000000001c7947 */ /* 0x000fec0003800000 */
.L_x_7005:
[----:B------:R-:W3:Y:S01]  /*dc50*/  LDG.E.64 R8, desc[UR36][R2.64] ;  /* 0x0000002402087981 */ /* 0x000ee2000c1e1b00 */
[----:B------:R-:W-:Y:S01]  /*dc60*/  CS2R R10, SRZ ;  /* 0x00000000000a7805 */ /* 0x000fe2000001ff00 */
[----:B---3--:R-:W0:Y:S01]  /*dc70*/  I2F.F64.U64 R8, R8 ;  /* 0x0000000800087312 */ /* 0x008e220000301800 */
[----:B------:R-:W-:Y:S05]  /*dc80*/  BRA `(.L_x_6981) ;  /* 0x00000000000c7947 */ /* 0x000fea0003800000 */
.L_x_7004:
[----:B------:R-:W3:Y:S01]  /*dc90*/  LDG.E R2, desc[UR36][R2.64] ;  /* 0x0000002402027981 */ /* 0x000ee2000c1e1900 */
[----:B------:R-:W-:Y:S01]  /*dca0*/  CS2R R10, SRZ ;  /* 0x00000000000a7805 */ /* 0x000fe2000001ff00 */
[----:B---3--:R0:W3:Y:S06]  /*dcb0*/  I2F.F64.U32 R8, R2 ;  /* 0x0000000200087312 */ /* 0x0080ec0000201800 */
.L_x_6981:
[----:B0--3-5:R-:W-:Y:S01]  /*dcc0*/  DSETP.GE.AND P0, PT, |R8|, |R10|, PT ;  /* 0x4000000a0800722a */ /* 0x029fe20003f06200 */
        /* <DEDUP_REMOVED lines=25> */
[----:B-12-4-:R-:W-:Y:S05]  /*de60*/  CALL.REL.NOINC `($__internal_1_$__cuda_sm20_div_rn_f64_full) ;  /* 0x0000006c00647944 */ /* 0x016fea0003c00000 */
.L_x_7013:
[----:B------:R-:W-:Y:S05]  /*de70*/  BSYNC B2 ;  /* 0x0000000000027941 */ /* 0x000fea0003800000 */
.L_x_7012:
        /* <DEDUP_REMOVED lines=16> */
[----:B-12-4-:R-:W-:Y:S05]  /*df80*/  CALL.REL.NOINC `($__internal_0_$__cuda_sm20_dblrcp_rn_slowpath_v3) ;  /* 0x0000006800807944 */ /* 0x016fea0003c00000 */
.L_x_7015:
[----:B------:R-:W-:Y:S05]  /*df90*/  BSYNC B2 ;  /* 0x0000000000027941 */ /* 0x000fea0003800000 */
.L_x_7014:
[C---:B-12-4-:R-:W-:Y:S02]  /*dfa0*/  DFMA R8, R2.reuse, R18, R16 ;  /* 0x000000120208722b */ /* 0x056fe40000000010 */
[----:B------:R-:W-:-:S06]  /*dfb0*/  DFMA R2, R2, -R16, R18 ;  /* 0x800000100202722b */ /* 0x000fcc0000000012 */
[-C--:B------:R-:W-:Y:S02]  /*dfc0*/  DMUL R8, R8, R6.reuse ;  /* 0x0000000608087228 */ /* 0x080fe40000000000 */
[----:B------:R-:W-:Y:S01]  /*dfd0*/  DMUL R10, R2, R6 ;  /* 0x00000006020a7228 */ /* 0x000fe20000000000 */
[----:B------:R-:W-:Y:S10]  /*dfe0*/  BRA `(.L_x_7016) ;  /* 0x00000004007c7947 */ /* 0x000ff40003800000 */
.L_x_7011:
[----:B------:R-:W-:Y:S01]  /*dff0*/  DADD R6, -RZ, |R8| ;  /* 0x00000000ff067229 */ /* 0x000fe20000000508 */
[----:B------:R-:W-:Y:S01]  /*e000*/  IMAD.MOV.U32 R2, RZ, RZ, 0x1 ;  /* 0x00000001ff027424 */ /* 0x000fe200078e00ff */
[----:B-12---:R-:W-:Y:S01]  /*e010*/  FSETP.GEU.AND P1, PT, |R17|, 6.5827683646048100446e-37, PT ;  /* 0x036000001100780b */ /* 0x006fe20003f2e200 */
        /* <DEDUP_REMOVED lines=19> */
.L_x_7018:
[----:B------:R-:W-:Y:S05]  /*e150*/  BSYNC B2 ;  /* 0x0000000000027941 */ /* 0x000fea0003800000 */
.L_x_7017:
[----:B------:R-:W-:Y:S01]  /*e160*/  DADD R12, -RZ, |R10| ;  /* 0x00000000ff0c7229 */ /* 0x000fe2000000050a */
[----:B------:R-:W-:Y:S01]  /*e170*/  IMAD.MOV.U32 R4, RZ, RZ, 0x1 ;  /* 0x00000001ff047424 */ /* 0x000fe200078e00ff */
[----:B----4-:R-:W-:Y:S01]  /*e180*/  FSETP.GEU.AND P1, PT, |R19|, 6.5827683646048100446e-37, PT ;  /* 0x036000001300780b */ /* 0x010fe20003f2e200 */
        /* <DEDUP_REMOVED lines=23> */
.L_x_7020:
[----:B------:R-:W-:Y:S05]  /*e300*/  BSYNC B2 ;  /* 0x0000000000027941 */ /* 0x000fea0003800000 */
.L_x_7019:
[----:B------:R-:W-:Y:S05]  /*e310*/  BRA `(.L_x_7016) ;  /* 0x0000000000b07947 */ /* 0x000fea0003800000 */
.L_x_7010:
        /* <DEDUP_REMOVED lines=21> */
.L_x_7022:
[----:B------:R-:W-:Y:S05]  /*e470*/  BSYNC B2 ;  /* 0x0000000000027941 */ /* 0x000fea0003800000 */
.L_x_7021:
        /* <DEDUP_REMOVED lines=17> */
.L_x_7024:
[----:B------:R-:W-:Y:S05]  /*e590*/  BSYNC B2 ;  /* 0x0000000000027941 */ /* 0x000fea0003800000 */
.L_x_7023:
[C---:B-12-4-:R-:W-:Y:S02]  /*e5a0*/  DFMA R8, R2.reuse, R16, R18 ;  /* 0x000000100208722b */ /* 0x056fe40000000012 */
[----:B------:R-:W-:-:S06]  /*e5b0*/  DFMA R2, R2, R18, -R16 ;  /* 0x000000120202722b */ /* 0x000fcc0000000810 */
[-C--:B------:R-:W-:Y:S02]  /*e5c0*/  DMUL R8, R8, R6.reuse ;  /* 0x0000000608087228 */ /* 0x080fe40000000000 */
[----:B------:R-:W-:-:S11]  /*e5d0*/  DMUL R10, R2, R6 ;  /* 0x00000006020a7228 */ /* 0x000fd60000000000 */
.L_x_7016:
[----:B------:R-:W-:Y:S05]  /*e5e0*/  BSYNC B1 ;  /* 0x0000000000017941 */ /* 0x000fea0003800000 */
.L_x_7009:
        /* <DEDUP_REMOVED lines=15> */
.L_x_7028:
[----:B------:R-:W0:Y:S02]  /*e6e0*/  F2I.S64.F64.TRUNC R8, R8 ;  /* 0x0000000800087311 */ /* 0x000e24000030d900 */
[----:B0-----:R-:W-:-:S05]  /*e6f0*/  IMAD.MOV.U32 R3, RZ, RZ, R8 ;  /* 0x000000ffff037224 */ /* 0x001fca00078e0008 */
[----:B------:R0:W-:Y:S01]  /*e700*/  STG.E.U8 desc[UR36][R24.64], R3 ;  /* 0x0000000318007986 */ /* 0x0001e2000c101124 */
[----:B------:R-:W-:Y:S05]  /*e710*/  BRA `(.L_x_7030) ;  /* 0x0000001000087947 */ /* 0x000fea0003800000 */
.L_x_7027:
        /* <DEDUP_REMOVED lines=9> */
.L_x_7032:
[----:B------:R-:W0:Y:S02]  /*e7b0*/  F2I.F64.TRUNC R9, R8 ;  /* 0x0000000800097311 */ /* 0x000e24000030d100 */
[----:B0-----:R0:W-:Y:S01]  /*e7c0*/  STG.E desc[UR36][R24.64], R9 ;  /* 0x0000000918007986 */ /* 0x0011e2000c101924 */
[----:B------:R-:W-:Y:S05]  /*e7d0*/  BRA `(.L_x_7030) ;  /* 0x0000000c00d87947 */ /* 0x000fea0003800000 */
.L_x_7031:
[----:B------:R-:W0:Y:S02]  /*e7e0*/  F2I.F64.TRUNC R9, R8 ;  /* 0x0000000800097311 */ /* 0x000e24000030d100 */
[----:B0-----:R0:W-:Y:S01]  /*e7f0*/  STG.E.U16 desc[UR36][R24.64], R9 ;  /* 0x0000000918007986 */ /* 0x0011e2000c101524 */
[----:B------:R-:W-:Y:S05]  /*e800*/  BRA `(.L_x_7030) ;  /* 0x0000000c00cc7947 */ /* 0x000fea0003800000 */
.L_x_7026:
        /* <DEDUP_REMOVED lines=13> */
.L_x_7034:
        /* <DEDUP_REMOVED lines=8> */
.L_x_7033:
        /* <DEDUP_REMOVED lines=16> */
.L_x_7036:
        /* <DEDUP_REMOVED lines=11> */
.L_x_7035:
[----:B------:R0:W-:Y:S01]  /*eb10*/  STG.E.64 desc[UR36][R24.64], R8 ;  /* 0x0000000818007986 */ /* 0x0001e2000c101b24 */
[----:B------:R-:W-:Y:S05]  /*eb20*/  BRA `(.L_x_7030) ;  /* 0x0000000c00047947 */ /* 0x000fea0003800000 */
.L_x_7025:
        /* <DEDUP_REMOVED lines=13> */
.L_x_7039:
[----:B------:R0:W-:Y:S01]  /*ec00*/  STG.E.128 desc[UR36][R24.64], R8 ;  /* 0x0000000818007986 */ /* 0x0001e2000c101d24 */
[----:B------:R-:W-:Y:S05]  /*ec10*/  BRA `(.L_x_7030) ;  /* 0x0000000800c87947 */ /* 0x000fea0003800000 */
.L_x_7038:
        /* <DEDUP_REMOVED lines=25> */
.L_x_7043:
[----:B------:R-:W-:Y:S05]  /*edb0*/  BSYNC B0 ;  /* 0x0000000000007941 */ /* 0x000fea0003800000 */
.L_x_7042:
[----:B------:R-:W-:-:S05]  /*edc0*/  LOP3.LUT R3, R0, R3, RZ, 0xfc, !PT ;  /* 0x0000000300037212 */ /* 0x000fca00078efcff */
[----:B------:R0:W-:Y:S01]  /*edd0*/  STG.E.U8 desc[UR36][R24.64], R3 ;  /* 0x0000000318007986 */ /* 0x0001e2000c101124 */
[----:B------:R-:W-:Y:S05]  /*ede0*/  BRA `(.L_x_7030) ;  /* 0x0000000800547947 */ /* 0x000fea0003800000 */
.L_x_7041:
        /* <DEDUP_REMOVED lines=17> */
.L_x_7045:
[----:B------:R-:W-:Y:S01]  /*ef00*/  IMAD.MOV.U32 R0, RZ, RZ, 0x7f ;  /* 0x0000007fff007424 */ /* 0x000fe200078e00ff */
[----:B------:R-:W-:-:S04]  /*ef10*/  ISETP.GT.U32.AND P0, PT, R2, 0x7f800000, PT ;  /* 0x7f8000000200780c */ /* 0x000fc80003f04070 */
[----:B------:R-:W-:-:S09]  /*ef20*/  SEL R0, R0, 0x7c, P0 ;  /* 0x0000007c00007807 */ /* 0x000fd20000000000 */
.L_x_7046:
[----:B------:R-:W-:Y:S05]  /*ef30*/  BSYNC B0 ;  /* 0x0000000000007941 */ /* 0x000fea0003800000 */
.L_x_7044:
[----:B------:R-:W-:-:S04]  /*ef40*/  LOP3.LUT R2, R3, 0x80000000, RZ, 0xc0, !PT ;  /* 0x8000000003027812 */ /* 0x000fc800078ec0ff */
[----:B------:R-:W-:-:S04]  /*ef50*/  SHF.R.U32.HI R3, RZ, 0x18, R2 ;  /* 0x00000018ff037819 */ /* 0x000fc80000011602 */
[----:B------:R-:W-:-:S05]  /*ef60*/  LOP3.LUT R3, R0, R3, RZ, 0xfc, !PT ;  /* 0x0000000300037212 */ /* 0x000fca00078efcff */
[----:B------:R0:W-:Y:S01]  /*ef70*/  STG.E.U8 desc[UR36][R24.64], R3 ;  /* 0x0000000318007986 */ /* 0x0001e2000c101124 */
[----:B------:R-:W-:Y:S05]  /*ef80*/  BRA `(.L_x_7030) ;  /* 0x0000000400ec7947 */ /* 0x000fea0003800000 */
.L_x_7040:
        /* <DEDUP_REMOVED lines=8> */
.L_x_7037:
        /* <DEDUP_REMOVED lines=11> */
.L_x_7049:
        /* <DEDUP_REMOVED lines=21> */
.L_x_7052:
[----:B------:R-:W-:-:S04]  /*f210*/  LOP3.LUT R2, R3, 0x80000000, RZ, 0xc0, !PT ;  /* 0x8000000003027812 */ /* 0x000fc800078ec0ff */
[----:B------:R-:W-:-:S04]  /*f220*/  SHF.R.U32.HI R3, RZ, 0x18, R2 ;  /* 0x00000018ff037819 */ /* 0x000fc80000011602 */
[----:B------:R-:W-:-:S04]  /*f230*/  LOP3.LUT R0, R0, R3, RZ, 0xfc, !PT ;  /* 0x0000000300007212 */ /* 0x000fc800078efcff */
[----:B------:R-:W-:-:S07]  /*f240*/  PRMT R12, R0, 0x7610, R12 ;  /* 0x00007610000c7816 */ /* 0x000fce000000000c */
.L_x_7051:
[----:B------:R-:W-:Y:S05]  /*f250*/  BSYNC B0 ;  /* 0x0000000000007941 */ /* 0x000fea0003800000 */
.L_x_7050:
[----:B------:R4:W-:Y:S01]  /*f260*/  STG.E.U8 desc[UR36][R24.64], R12 ;  /* 0x0000000c18007986 */ /* 0x0009e2000c101124 */
[----:B------:R-:W-:Y:S05]  /*f270*/  BRA `(.L_x_7030) ;  /* 0x0000000400307947 */ /* 0x000fea0003800000 */
.L_x_7048:
        /* <DEDUP_REMOVED lines=21> */
.L_x_7055:
[----:B------:R-:W-:-:S04]  /*f3d0*/  LOP3.LUT R2, R3, 0x80000000, RZ, 0xc0, !PT ;  /* 0x8000000003027812 */ /* 0x000fc800078ec0ff */
[----:B------:R-:W-:-:S04]  /*f3e0*/  SHF.R.U32.HI R3, RZ, 0x18, R2 ;  /* 0x00000018ff037819 */ /* 0x000fc80000011602 */
[----:B------:R-:W-:-:S04]  /*f3f0*/  LOP3.LUT R0, R0, R3, RZ, 0xfc, !PT ;  /* 0x0000000300007212 */ /* 0x000fc800078efcff */
[----:B------:R-:W-:-:S07]  /*f400*/  PRMT R12, R0, 0x7610, R12 ;  /* 0x00007610000c7816 */ /* 0x000fce000000000c */
.L_x_7054:
[----:B------:R-:W-:Y:S05]  /*f410*/  BSYNC B0 ;  /* 0x0000000000007941 */ /* 0x000fea0003800000 */
.L_x_7053:
[----:B------:R0:W-:Y:S01]  /*f420*/  STG.E.U8 desc[UR36][R24.64], R12 ;  /* 0x0000000c18007986 */ /* 0x0001e2000c101124 */
[----:B------:R-:W-:Y:S05]  /*f430*/  BRA `(.L_x_7030) ;  /* 0x0000000000c07947 */ /* 0x000fea0003800000 */
.L_x_7047:
        /* <DEDUP_REMOVED lines=26> */
.L_x_7029:
        /* <DEDUP_REMOVED lines=16> */
.L_x_7058:
[----:B------:R-:W-:Y:S05]  /*f6e0*/  BRA `(.L_x_7030) ;  /* 0x0000000000147947 */ /* 0x000fea0003800000 */
.L_x_7057:
[----:B------:R-:W0:Y:S02]  /*f6f0*/  F2I.U64.F64.TRUNC R8, R8 ;  /* 0x0000000800087311 */ /* 0x000e24000030d800 */
[----:B0-----:R1:W-:Y:S01]  /*f700*/  STG.E.64 desc[UR36][R24.64], R8 ;  /* 0x0000000818007986 */ /* 0x0013e2000c101b24 */
[----:B------:R-:W-:Y:S05]  /*f710*/  BRA `(.L_x_7030) ;  /* 0x0000000000087947 */ /* 0x000fea0003800000 */
.L_x_7056:
[----:B------:R-:W0:Y:S02]  /*f720*/  F2I.U32.F64.TRUNC R9, R8 ;  /* 0x0000000800097311 */ /* 0x000e24000030d000 */
[----:B0-----:R0:W-:Y:S02]  /*f730*/  STG.E desc[UR36][R24.64], R9 ;  /* 0x0000000918007986 */ /* 0x0011e4000c101924 */
.L_x_7030:
[----:B------:R-:W-:-:S07]  /*f740*/  VIADD R23, R23, 0x80 ;  /* 0x0000008017177836 */ /* 0x000fce0000000000 */
.L_x_6941:
[----:B------:R-:W-:Y:S05]  /*f750*/  BSYNC B6 ;  /* 0x0000000000067941 */ /* 0x000fea0003800000 */
.L_x_6940:
[----:B------:R-:W-:Y:S02]  /*f760*/  ULDC UR4, c[0x0][0x210] ;  /* 0x0000840000047ab9 */ /* 0x000fe40000000800 */
[----:B------:R-:W-:-:S13]  /*f770*/  ISETP.GE.AND P0, PT, R23, UR4, PT ;  /* 0x0000000417007c0c */ /* 0x000fda000bf06270 */
[----:B------:R-:W-:Y:S05]  /*f780*/  @P0 EXIT ;  /* 0x000000000000094d */ /* 0x000fea0003800000 */
[----:B------:R-:W5:Y:S01]  /*f790*/  LDC R6, c[0x0][0x218] ;  /* 0x00008600ff067b82 */ /* 0x000f620000000800 */
[----:B01234-:R-:W-:Y:S02]  /*f7a0*/  IMAD.MOV.U32 R24, RZ, RZ, RZ ;  /* 0x000000ffff187224 */ /* 0x01ffe400078e00ff */
[----:B------:R-:W-:Y:S02]  /*f7b0*/  IMAD.MOV.U32 R0, RZ, RZ, RZ ;  /* 0x000000ffff007224 */ /* 0x000fe400078e00ff */
        /* <DEDUP_REMOVED lines=351> */
.L_x_7059:
        /* <DEDUP_REMOVED lines=22> */
.L_x_7063:
[----:B------:R-:W2:Y:S01]  /*10f10*/  LDG.E.U8 R2, desc[UR36][R2.64] ;  /* 0x0000002402027981 */ /* 0x000ea2000c1e1100 */
[----:B------:R-:W-:Y:S01]  /*10f20*/  CS2R R18, SRZ ;  /* 0x0000000000127805 */ /* 0x000fe2000001ff00 */
[----:B--2---:R2:W3:Y:S01]  /*10f30*/  I2F.F64.U16 R16, R2 ;  /* 0x0000000200107312 */ /* 0x0044e20000101800 */
[----:B------:R-:W-:Y:S05]  /*10f40*/  BRA `(.L_x_7065) ;  /* 0x0000000c00c87947 */ /* 0x000fea0003800000 */
.L_x_7062:
        /* <DEDUP_REMOVED lines=10> */
.L_x_7067:
[----:B------:R-:W2:Y:S01]  /*10ff0*/  LDG.E R2, desc[UR36][R2.64] ;  /* 0x0000002402027981 */ /* 0x000ea2000c1e1900 */
[----:B------:R-:W-:Y:S01]  /*11000*/  CS2R R18, SRZ ;  /* 0x0000000000127805 */ /* 0x000fe2000001ff00 */
[----:B--2---:R0:W1:Y:S01]  /*11010*/  I2F.F64 R16, R2 ;  /* 0x0000000200107312 */ /* 0x0040620000201c00 */
[----:B------:R-:W-:Y:S05]  /*11020*/  BRA `(.L_x_7065) ;  /* 0x0000000c00907947 */ /* 0x000fea0003800000 */
.L_x_7066:
[----:B------:R-:W2:Y:S01]  /*11030*/  LDG.E.U16 R2, desc[UR36][R2.64] ;  /* 0x0000002402027981 */ /* 0x000ea2000c1e1500 */
[----:B------:R-:W-:Y:S01]  /*11040*/  CS2R R18, SRZ ;  /* 0x0000000000127805 */ /* 0x000fe2000001ff00 */
[----:B--2---:R4:W0:Y:S01]  /*11050*/  I2F.F64.S16 R16, R2 ;  /* 0x0000000200107312 */ /* 0x0048220000101c00 */
[----:B------:R-:W-:Y:S05]  /*11060*/  BRA `(.L_x_7065) ;  /* 0x0000000c00807947 */ /* 0x000fea0003800000 */
.L_x_7061:
        /* <DEDUP_REMOVED lines=11> */
.L_x_7069:
[----:B------:R-:W2:Y:S01]  /*11120*/  LDG.E.U16 R0, desc[UR36][R2.64] ;  /* 0x0000002402007981 */ /* 0x000ea2000c1e1500 */
[----:B------:R-:W-:Y:S01]  /*11130*/  CS2R R18, SRZ ;  /* 0x0000000000127805 */ /* 0x000fe2000001ff00 */
[----:B--2---:R-:W-:-:S05]  /*11140*/  HADD2.F32 R0, -RZ, R0.H0_H0 ;  /* 0x20000000ff007230 */ /* 0x004fca0000004100 */
[----:B------:R-:W-:-:S04]  /*11150*/  FMUL.FTZ R0, R0, 1 ;  /* 0x3f80000000007820 */ /* 0x000fc80000410000 */
[----:B------:R0:W1:Y:S01]  /*11160*/  F2F.F64.F32 R16, R0 ;  /* 0x0000000000107310 */ /* 0x0000620000201800 */
[----:B------:R-:W-:Y:S05]  /*11170*/  BRA `(.L_x_7065) ;  /* 0x0000000c003c7947 */ /* 0x000fea0003800000 */
.L_x_7068:
        /* <DEDUP_REMOVED lines=12> */
.L_x_7071:
        /* <DEDUP_REMOVED lines=8> */
.L_x_7070:
[----:B------:R0:W5:Y:S01]  /*112c0*/  LDG.E.64 R16, desc[UR36][R2.64] ;  /* 0x0000002402107981 */ /* 0x000162000c1e1b00 */
[----:B------:R-:W-:Y:S01]  /*112d0*/  CS2R R18, SRZ ;  /* 0x0000000000127805 */ /* 0x000fe2000001ff00 */
[----:B------:R-:W-:Y:S06]  /*112e0*/  BRA `(.L_x_7065) ;  /* 0x0000000800e07947 */ /* 0x000fec0003800000 */
.L_x_7060:
        /* <DEDUP_REMOVED lines=14> */
.L_x_7074:
[----:B------:R0:W5:Y:S01]  /*113d0*/  LDG.E.128 R16, desc[UR36][R2.64] ;  /* 0x0000002402107981 */ /* 0x000162000c1e1d00 */
[----:B------:R-:W-:Y:S05]  /*113e0*/  BRA `(.L_x_7065) ;  /* 0x0000000800a07947 */ /* 0x000fea0003800000 */
.L_x_7073:
        /* <DEDUP_REMOVED lines=29> */
.L_x_7076:
        /* <DEDUP_REMOVED lines=16> */
.L_x_7075:
[----:B------:R-:W2:Y:S01]  /*116c0*/  LDG.E.U16 R0, desc[UR36][R2.64] ;  /* 0x0000002402007981 */ /* 0x000ea2000c1e1500 */
[----:B------:R-:W-:Y:S01]  /*116d0*/  CS2R R18, SRZ ;  /* 0x0000000000127805 */ /* 0x000fe2000001ff00 */
[----:B--2---:R-:W-:-:S04]  /*116e0*/  IMAD.U32 R0, R0, 0x10000, RZ ;  /* 0x0001000000007824 */ /* 0x004fc800078e00ff */
[----:B------:R-:W-:-:S04]  /*116f0*/  FMUL.FTZ R0, R0, 1 ;  /* 0x3f80000000007820 */ /* 0x000fc80000410000 */
[----:B------:R0:W1:Y:S01]  /*11700*/  F2F.F64.F32 R16, R0 ;  /* 0x0000000000107310 */ /* 0x0000620000201800 */
[----:B------:R-:W-:Y:S05]  /*11710*/  BRA `(.L_x_7065) ;  /* 0x0000000400d47947 */ /* 0x000fea0003800000 */
.L_x_7072:
        /* <DEDUP_REMOVED lines=12> */
.L_x_7079:
        /* <DEDUP_REMOVED lines=21> */
.L_x_7083:
[----:B------:R-:W-:Y:S05]  /*11930*/  BSYNC B1 ;  /* 0x0000000000017941 */ /* 0x000fea0003800000 */
.L_x_7082:
[----:B------:R-:W-:Y:S01]  /*11940*/  LEA R3, R0, 0x3b800000, 0x17 ;  /* 0x3b80000000037811 */ /* 0x000fe200078eb8ff */
[----:B------:R-:W-:-:S05]  /*11950*/  IMAD.SHL.U32 R0, R2, 0x100000, RZ ;  /* 0x0010000002007824 */ /* 0x000fca00078e00ff */
[----:B------:R-:W-:-:S07]  /*11960*/  LOP3.LUT R0, R3, R0, R4, 0xfe, !PT ;  /* 0x0000000003007212 */ /* 0x000fce00078efe04 */
.L_x_7081:
[----:B------:R-:W-:Y:S05]  /*11970*/  BSYNC B0 ;  /* 0x0000000000007941 */ /* 0x000fea0003800000 */
.L_x_7080:
[----:B------:R-:W-:Y:S01]  /*11980*/  FMUL.FTZ R0, R0, 1 ;  /* 0x3f80000000007820 */ /* 0x000fe20000410000 */
[----:B------:R-:W-:-:S03]  /*11990*/  CS2R R18, SRZ ;  /* 0x0000000000127805 */ /* 0x000fc6000001ff00 */
[----:B------:R0:W1:Y:S01]  /*119a0*/  F2F.F64.F32 R16, R0 ;  /* 0x0000000000107310 */ /* 0x0000620000201800 */
[----:B------:R-:W-:Y:S05]  /*119b0*/  BRA `(.L_x_7065) ;  /* 0x00000004002c7947 */ /* 0x000fea0003800000 */
.L_x_7078:
        /* <DEDUP_REMOVED lines=21> */
.L_x_7087:
[----:B------:R-:W-:Y:S05]  /*11b10*/  BSYNC B1 ;  /* 0x0000000000017941 */ /* 0x000fea0003800000 */
.L_x_7086:
[----:B------:R-:W-:Y:S01]  /*11b20*/  LEA R3, R0, 0x37800000, 0x17 ;  /* 0x3780000000037811 */ /* 0x000fe200078eb8ff */
[----:B------:R-:W-:-:S05]  /*11b30*/  IMAD.SHL.U32 R0, R2, 0x200000, RZ ;  /* 0x0020000002007824 */ /* 0x000fca00078e00ff */
[----:B------:R-:W-:-:S07]  /*11b40*/  LOP3.LUT R0, R3, R0, R4, 0xfe, !PT ;  /* 0x0000000003007212 */ /* 0x000fce00078efe04 */
.L_x_7085:
[----:B------:R-:W-:Y:S05]  /*11b50*/  BSYNC B0 ;  /* 0x0000000000007941 */ /* 0x000fea0003800000 */
.L_x_7084:
[----:B------:R-:W-:Y:S01]  /*11b60*/  FMUL.FTZ R0, R0, 1 ;  /* 0x3f80000000007820 */ /* 0x000fe20000410000 */
[----:B------:R-:W-:-:S03]  /*11b70*/  CS2R R18, SRZ ;  /* 0x0000000000127805 */ /* 0x000fc6000001ff00 */
[----:B------:R0:W1:Y:S01]  /*11b80*/  F2F.F64.F32 R16, R0 ;  /* 0x0000000000107310 */ /* 0x0000620000201800 */
[----:B------:R-:W-:Y:S05]  /*11b90*/  BRA `(.L_x_7065) ;  /* 0x0000000000b47947 */ /* 0x000fea0003800000 */
.L_x_7077:
        /* <DEDUP_REMOVED lines=14> */
.L_x_7091:
[----:B------:R-:W-:Y:S05]  /*11c80*/  BSYNC B0 ;  /* 0x0000000000007941 */ /* 0x000fea0003800000 */
.L_x_7090:
[----:B------:R-:W-:Y:S01]  /*11c90*/  FMUL.FTZ R0, R0, 1 ;  /* 0x3f80000000007820 */ /* 0x000fe20000410000 */
[----:B------:R-:W-:-:S03]  /*11ca0*/  CS2R R18, SRZ ;  /* 0x0000000000127805 */ /* 0x000fc6000001ff00 */
[----:B------:R0:W1:Y:S01]  /*11cb0*/  F2F.F64.F32 R16, R0 ;  /* 0x0000000000107310 */ /* 0x0000620000201800 */
[----:B------:R-:W-:Y:S05]  /*11cc0*/  BRA `(.L_x_7065) ;  /* 0x0000000000687947 */ /* 0x000fea0003800000 */
.L_x_7064:
        /* <DEDUP_REMOVED lines=16> */
.L_x_7092:
[----:B------:R-:W-:Y:S02]  /*11dd0*/  CS2R R16, SRZ ;  /* 0x0000000000107805 */ /* 0x000fe4000001ff00 */
[----:B------:R-:W-:Y:S01]  /*11de0*/  CS2R R18, SRZ ;  /* 0x0000000000127805 */ /* 0x000fe2000001ff00 */
[----:B------:R-:W-:Y:S06]  /*11df0*/  BRA `(.L_x_7065) ;  /* 0x00000000001c7947 */ /* 0x000fec0003800000 */
.L_x_7089:
[----:B------:R-:W2:Y:S01]  /*11e00*/  LDG.E.64 R16, desc[UR36][R2.64] ;  /* 0x0000002402107981 */ /* 0x000ea2000c1e1b00 */
[----:B------:R-:W-:Y:S01]  /*11e10*/  CS2R R18, SRZ ;  /* 0x0000000000127805 */ /* 0x000fe2000001ff00 */
[----:B--2---:R-:W0:Y:S01]  /*11e20*/  I2F.F64.U64 R16, R16 ;  /* 0x0000001000107312 */ /* 0x004e220000301800 */
[----:B------:R-:W-:Y:S05]  /*11e30*/  BRA `(.L_x_7065) ;  /* 0x00000000000c7947 */ /* 0x000fea0003800000 */
.L_x_7088:
[----:B------:R-:W2:Y:S01]  /*11e40*/  LDG.E R2, desc[UR36][R2.64] ;  /* 0x0000002402027981 */ /* 0x000ea2000c1e1900 */
[----:B------:R-:W-:Y:S01]  /*11e50*/  CS2R R18, SRZ ;  /* 0x0000000000127805 */ /* 0x000fe2000001ff00 */
[----:B--2---:R0:W1:Y:S06]  /*11e60*/  I2F.F64.U32 R16, R2 ;  /* 0x0000000200107312 */ /* 0x00406c0000201800 */
.L_x_7065:
[----:B0-2-4-:R-:W0:Y:S01]  /*11e70*/  LDC.U8 R2, c[0x0][0x493] ;  /* 0x000124c0ff027b82 */ /* 0x015e220000000000 */
        /* <DEDUP_REMOVED lines=16> */
[----:B--2---:R-:W0:Y:S01]  /*11f80*/  I2F.F64.S16 R8, R8 ;  /* 0x0000000800087312 */ /* 0x004e220000101c00 */
[----:B------:R-:W-:Y:S05]  /*11f90*/  BRA `(.L_x_7098) ;  /* 0x0000000c00d87947 */ /* 0x000fea0003800000 */
.L_x_7096:
[----:B------:R-:W2:Y:S01]  /*11fa0*/  LDG.E.U8 R8, desc[UR36][R24.64] ;  /* 0x0000002418087981 */ /* 0x000ea2000c1e1100 */
[----:B------:R-:W-:Y:S01]  /*11fb0*/  CS2R R10, SRZ ;  /* 0x00000000000a7805 */ /* 0x000fe2000001ff00 */
[----:B--2---:R-:W0:Y:S01]  /*11fc0*/  I2F.F64.U16 R8, R8 ;  /* 0x0000000800087312 */ /* 0x004e220000101800 */
[----:B------:R-:W-:Y:S05]  /*11fd0*/  BRA `(.L_x_7098) ;  /* 0x0000000c00c87947 */ /* 0x000fea0003800000 */
.L_x_7095:
        /* <DEDUP_REMOVED lines=10> */
.L_x_7100:
[----:B------:R-:W2:Y:S01]  /*12080*/  LDG.E R8, desc[UR36][R24.64] ;  /* 0x0000002418087981 */ /* 0x000ea2000c1e1900 */
[----:B------:R-:W-:Y:S01]  /*12090*/  CS2R R10, SRZ ;  /* 0x00000000000a7805 */ /* 0x000fe2000001ff00 */
[----:B--2---:R-:W0:Y:S01]  /*120a0*/  I2F.F64 R8, R8 ;  /* 0x0000000800087312 */ /* 0x004e220000201c00 */
[----:B------:R-:W-:Y:S05]  /*120b0*/  BRA `(.L_x_7098) ;  /* 0x0000000c00907947 */ /* 0x000fea0003800000 */
.L_x_7099:
[----:B------:R-:W2:Y:S01]  /*120c0*/  LDG.E.U16 R8, desc[UR36][R24.64] ;  /* 0x0000002418087981 */ /* 0x000ea2000c1e1500 */
[----:B------:R-:W-:Y:S01]  /*120d0*/  CS2R R10, SRZ ;  /* 0x00000000000a7805 */ /* 0x000fe2000001ff00 */
[----:B--2---:R-:W0:Y:S01]  /*120e0*/  I2F.F64.S16 R8, R8 ;  /* 0x0000000800087312 */ /* 0x004e220000101c00 */
[----:B------:R-:W-:Y:S05]  /*120f0*/  BRA `(.L_x_7098) ;  /* 0x0000000c00807947 */ /* 0x000fea0003800000 */
.L_x_7094:
        /* <DEDUP_REMOVED lines=11> */
.L_x_7102:
[----:B------:R-:W2:Y:S01]  /*121b0*/  LDG.E.U16 R0, desc[UR36][R24.64] ;  /* 0x0000002418007981 */ /* 0x000ea2000c1e1500 */
[----:B------:R-:W-:Y:S01]  /*121c0*/  CS2R R10, SRZ ;  /* 0x00000000000a7805 */ /* 0x000fe2000001ff00 */
[----:B--2---:R-:W-:-:S05]  /*121d0*/  HADD2.F32 R0, -RZ, R0.H0_H0 ;  /* 0x20000000ff007230 */ /* 0x004fca0000004100 */
[----:B------:R-:W-:-:S04]  /*121e0*/  FMUL.FTZ R0, R0, 1 ;  /* 0x3f80000000007820 */ /* 0x000fc80000410000 */
[----:B------:R0:W2:Y:S01]  /*121f0*/  F2F.F64.F32 R8, R0 ;  /* 0x0000000000087310 */ /* 0x0000a20000201800 */
[----:B------:R-:W-:Y:S05]  /*12200*/  BRA `(.L_x_7098) ;  /* 0x0000000c003c7947 */ /* 0x000fea0003800000 */
.L_x_7101:
        /* <DEDUP_REMOVED lines=12> */
.L_x_7104:
        /* <DEDUP_REMOVED lines=8> */
.L_x_7103:
[----:B------:R0:W5:Y:S01]  /*12350*/  LDG.E.64 R8, desc[UR36][R24.64] ;  /* 0x0000002418087981 */ /* 0x000162000c1e1b00 */
[----:B------:R-:W-:Y:S01]  /*12360*/  CS2R R10, SRZ ;  /* 0x00000000000a7805 */ /* 0x000fe2000001ff00 */
[----:B------:R-:W-:Y:S06]  /*12370*/  BRA `(.L_x_7098) ;  /* 0x0000000800e07947 */ /* 0x000fec0003800000 */
.L_x_7093:
        /* <DEDUP_REMOVED lines=14> */
.L_x_7107:
[----:B------:R0:W5:Y:S01]  /*12460*/  LDG.E.128 R8, desc[UR36][R24.64] ;  /* 0x0000002418087981 */ /* 0x000162000c1e1d00 */
[----:B------:R-:W-:Y:S05]  /*12470*/  BRA `(.L_x_7098) ;  /* 0x0000000800a07947 */ /* 0x000fea0003800000 */
.L_x_7106:
        /* <DEDUP_REMOVED lines=25> */
[----:B------:R-:W-:-:S05]  /*12610*/  LOP3.LUT R3, R3, 0x80000000, R0, 0xf8, !PT ;  /* 0x8000000003037812 */ /* 0x000fca00078ef800 */
[----:B------:R-:W-:-:S04]  /*12620*/  FMUL.FTZ R3, R3, 1 ;  /* 0x3f80000003037820 */ /* 0x000fc80000410000 */
[----:B------:R0:W2:Y:S01]  /*12630*/  F2F.F64.F32 R8, R3 ;  /* 0x0000000300087310 */ /* 0x0000a20000201800 */
[----:B------:R-:W-:Y:S05]  /*12640*/  BRA `(.L_x_7098) ;  /* 0x00000008002c7947 */ /* 0x000fea0003800000 */
.L_x_7109:
[----:B------:R-:W2:Y:S01]  /*12650*/  LDG.E.U8 R3, desc[UR36][R24.64] ;  /* 0x0000002418037981 */ /* 0x000ea2000c1e1100 */
[----:B------:R-:W-:Y:S01]  /*12660*/  CS2R R10, SRZ ;  /* 0x00000000000a7805 */ /* 0x000fe2000001ff00 */
        /* <DEDUP_REMOVED lines=14> */
.L_x_7108:
[----:B------:R-:W2:Y:S01]  /*12750*/  LDG.E.U16 R0, desc[UR36][R24.64] ;  /* 0x0000002418007981 */ /* 0x000ea2000c1e1500 */
[----:B------:R-:W-:Y:S01]  /*12760*/  CS2R R10, SRZ ;  /* 0x00000000000a7805 */ /* 0x000fe2000001ff00 */
[----:B--2---:R-:W-:-:S04]  /*12770*/  IMAD.U32 R0, R0, 0x10000, RZ ;  /* 0x0001000000007824 */ /* 0x004fc800078e00ff */
[----:B------:R-:W-:-:S04]  /*12780*/  FMUL.FTZ R0, R0, 1 ;  /* 0x3f80000000007820 */ /* 0x000fc80000410000 */
[----:B------:R0:W2:Y:S01]  /*12790*/  F2F.F64.F32 R8, R0 ;  /* 0x0000000000087310 */ /* 0x0000a20000201800 */
[----:B------:R-:W-:Y:S05]  /*127a0*/  BRA `(.L_x_7098) ;  /* 0x0000000400d47947 */ /* 0x000fea0003800000 */
.L_x_7105:
        /* <DEDUP_REMOVED lines=10> */
[----:B--2---:R-:W0:Y:S01]  /*12850*/  I2F.F64.U16 R8, R8 ;  /* 0x0000000800087312 */ /* 0x004e220000101800 */
[----:B------:R-:W-:Y:S05]  /*12860*/  BRA `(.L_x_7098) ;  /* 0x0000000400a47947 */ /* 0x000fea0003800000 */
.L_x_7112:
        /* <DEDUP_REMOVED lines=21> */
.L_x_7116:
[----:B------:R-:W-:Y:S05]  /*129c0*/  BSYNC B1 ;  /* 0x0000000000017941 */ /* 0x000fea0003800000 */
.L_x_7115:
[----:B------:R-:W-:Y:S01]  /*129d0*/  LEA R3, R0, 0x3b800000, 0x17 ;  /* 0x3b80000000037811 */ /* 0x000fe200078eb8ff */
[----:B------:R-:W-:-:S05]  /*129e0*/  IMAD.SHL.U32 R0, R2, 0x100000, RZ ;  /* 0x0010000002007824 */ /* 0x000fca00078e00ff */
[----:B------:R-:W-:-:S07]  /*129f0*/  LOP3.LUT R0, R3, R0, R4, 0xfe, !PT ;  /* 0x0000000003007212 */ /* 0x000fce00078efe04 */
.L_x_7114:
[----:B------:R-:W-:Y:S05]  /*12a00*/  BSYNC B0 ;  /* 0x0000000000007941 */ /* 0x000fea0003800000 */
.L_x_7113:
[----:B------:R-:W-:Y:S01]  /*12a10*/  FMUL.FTZ R0, R0, 1 ;  /* 0x3f80000000007820 */ /* 0x000fe20000410000 */
[----:B------:R-:W-:-:S03]  /*12a20*/  CS2R R10, SRZ ;  /* 0x00000000000a7805 */ /* 0x000fc6000001ff00 */
[----:B------:R2:W4:Y:S01]  /*12a30*/  F2F.F64.F32 R8, R0 ;  /* 0x0000000000087310 */ /* 0x0005220000201800 */
[----:B------:R-:W-:Y:S05]  /*12a40*/  BRA `(.L_x_7098) ;  /* 0x00000004002c7947 */ /* 0x000fea0003800000 */
.L_x_7111:
        /* <DEDUP_REMOVED lines=21> */
.L_x_7120:
[----:B------:R-:W-:Y:S05]  /*12ba0*/  BSYNC B1 ;  /* 0x0000000000017941 */ /* 0x000fea0003800000 */
.L_x_7119:
[----:B------:R-:W-:Y:S01]  /*12bb0*/  LEA R3, R0, 0x37800000, 0x17 ;  /* 0x3780000000037811 */ /* 0x000fe200078eb8ff */
[----:B------:R-:W-:-:S05]  /*12bc0*/  IMAD.SHL.U32 R0, R2, 0x200000, RZ ;  /* 0x0020000002007824 */ /* 0x000fca00078e00ff */
[----:B------:R-:W-:-:S07]  /*12bd0*/  LOP3.LUT R0, R3, R0, R4, 0xfe, !PT ;  /* 0x0000000003007212 */ /* 0x000fce00078efe04 */
.L_x_7118:
[----:B------:R-:W-:Y:S05]  /*12be0*/  BSYNC B0 ;  /* 0x0000000000007941 */ /* 0x000fea0003800000 */
.L_x_7117:
[----:B------:R-:W-:Y:S01]  /*12bf0*/  FMUL.FTZ R0, R0, 1 ;  /* 0x3f80000000007820 */ /* 0x000fe20000410000 */
[----:B------:R-:W-:-:S03]  /*12c00*/  CS2R R10, SRZ ;  /* 0x00000000000a7805 */ /* 0x000fc6000001ff00 */
[----:B------:R0:W2:Y:S01]  /*12c10*/  F2F.F64.F32 R8, R0 ;  /* 0x0000000000087310 */ /* 0x0000a20000201800 */
[----:B------:R-:W-:Y:S05]  /*12c20*/  BRA `(.L_x_7098) ;  /* 0x0000000000b47947 */ /* 0x000fea0003800000 */
.L_x_7110:
        /* <DEDUP_REMOVED lines=14> */
.L_x_7124:
[----:B------:R-:W-:Y:S05]  /*12d10*/  BSYNC B0 ;  /* 0x0000000000007941 */ /* 0x000fea0003800000 */
.L_x_7123:
[----:B------:R-:W-:Y:S01]  /*12d20*/  FMUL.FTZ R0, R0, 1 ;  /* 0x3f80000000007820 */ /* 0x000fe20000410000 */
[----:B------:R-:W-:-:S03]  /*12d30*/  CS2R R10, SRZ ;  /* 0x00000000000a7805 */ /* 0x000fc6000001ff00 */
[----:B------:R0:W2:Y:S01]  /*12d40*/  F2F.F64.F32 R8, R0 ;  /* 0x0000000000087310 */ /* 0x0000a20000201800 */
[----:B------:R-:W-:Y:S05]  /*12d50*/  BRA `(.L_x_7098) ;  /* 0x0000000000687947 */ /* 0x000fea0003800000 */
.L_x_7097:
        /* <DEDUP_REMOVED lines=16> */
.L_x_7125:
[----:B------:R-:W-:Y:S02]  /*12e60*/  CS2R R8, SRZ ;  /* 0x0000000000087805 */ /* 0x000fe4000001ff00 */
[----:B------:R-:W-:Y:S01]  /*12e70*/  CS2R R10, SRZ ;  /* 0x00000000000a7805 */ /* 0x000fe2000001ff00 */
[----:B------:R-:W-:Y:S06]  /*12e80*/  BRA `(.L_x_7098) ;  /* 0x00000000001c7947 */ /* 0x000fec0003800000 */
.L_x_7122:
[----:B------:R-:W2:Y:S01]  /*12e90*/  LDG.E.64 R8, desc[UR36][R24.64] ;  /* 0x0000002418087981 */ /* 0x000ea2000c1e1b00 */
[----:B------:R-:W-:Y:S01]  /*12ea0*/  CS2R R10, SRZ ;  /* 0x00000000000a7805 */ /* 0x000fe2000001ff00 */
[----:B--2---:R-:W0:Y:S01]  /*12eb0*/  I2F.F64.U64 R8, R8 ;  /* 0x0000000800087312 */ /* 0x004e220000301800 */
[----:B------:R-:W-:Y:S05]  /*12ec0*/  BRA `(.L_x_7098) ;  /* 0x00000000000c7947 */ /* 0x000fea0003800000 */
.L_x_7121:
[----:B------:R-:W2:Y:S01]  /*12ed0*/  LDG.E R8, desc[UR36][R24.64] ;  /* 0x0000002418087981 */ /* 0x000ea2000c1e1900 */
[----:B------:R-:W-:Y:S01]  /*12ee0*/  CS2R R10, SRZ ;  /* 0x00000000000a7805 */ /* 0x000fe2000001ff00 */
[----:B--2---:R-:W0:Y:S06]  /*12ef0*/  I2F.F64.U32 R8, R8 ;  /* 0x0000000800087312 */ /* 0x004e2c0000201800 */
.L_x_7098:
        /* <DEDUP_REMOVED lines=27> */
.L_x_7130:
[----:B------:R-:W-:Y:S05]  /*130b0*/  BSYNC B2 ;  /* 0x0000000000027941 */ /* 0x000fea0003800000 */
.L_x_7129:
        /* <DEDUP_REMOVED lines=17> */
.L_x_7132:
[----:B------:R-:W-:Y:S05]  /*131d0*/  BSYNC B2 ;  /* 0x0000000000027941 */ /* 0x000fea0003800000 */
.L_x_7131:
[C---:B-1-3--:R-:W-:Y:S02]  /*131e0*/  DFMA R8, R2.reuse, R18, R16 ;  /* 0x000000120208722b */ /* 0x04afe40000000010 */
[----:B------:R-:W-:-:S06]  /*131f0*/  DFMA R2, R2, -R16, R18 ;  /* 0x800000100202722b */ /* 0x000fcc0000000012 */
[-C--:B------:R-:W-:Y:S02]  /*13200*/  DMUL R8, R8, R6.reuse ;  /* 0x0000000608087228 */ /* 0x080fe40000000000 */
[----:B------:R-:W-:Y:S01]  /*13210*/  DMUL R10, R2, R6 ;  /* 0x00000006020a7228 */ /* 0x000fe20000000000 */
[----:B------:R-:W-:Y:S10]  /*13220*/  BRA `(.L_x_7133) ;  /* 0x00000004007c7947 */ /* 0x000ff40003800000 */
.L_x_7128:
        /* <DEDUP_REMOVED lines=22> */
.L_x_7135:
[----:B------:R-:W-:Y:S05]  /*13390*/  BSYNC B2 ;  /* 0x0000000000027941 */ /* 0x000fea0003800000 */
.L_x_7134:
        /* <DEDUP_REMOVED lines=26> */
.L_x_7137:
[----:B------:R-:W-:Y:S05]  /*13540*/  BSYNC B2 ;  /* 0x0000000000027941 */ /* 0x000fea0003800000 */
.L_x_7136:
[----:B------:R-:W-:Y:S05]  /*13550*/  BRA `(.L_x_7133) ;  /* 0x0000000000b07947 */ /* 0x000fea0003800000 */
.L_x_7127:
        /* <DEDUP_REMOVED lines=21> */
.L_x_7139:
[----:B------:R-:W-:Y:S05]  /*136b0*/  BSYNC B2 ;  /* 0x0000000000027941 */ /* 0x000fea0003800000 */
.L_x_7138:
        /* <DEDUP_REMOVED lines=17> */
.L_x_7141:
[----:B------:R-:W-:Y:S05]  /*137d0*/  BSYNC B2 ;  /* 0x0000000000027941 */ /* 0x000fea0003800000 */
.L_x_7140:
[C---:B-1-3--:R-:W-:Y:S02]  /*137e0*/  DFMA R8, R2.reuse, R16, R18 ;  /* 0x000000100208722b */ /* 0x04afe40000000012 */
[----:B------:R-:W-:-:S06]  /*137f0*/  DFMA R2, R2, R18, -R16 ;  /* 0x000000120202722b */ /* 0x000fcc0000000810 */
[-C--:B------:R-:W-:Y:S02]  /*13800*/  DMUL R8, R8, R6.reuse ;  /* 0x0000000608087228 */ /* 0x080fe40000000000 */
[----:B------:R-:W-:-:S11]  /*13810*/  DMUL R10, R2, R6 ;  /* 0x00000006020a7228 */ /* 0x000fd60000000000 */
.L_x_7133:
[----:B------:R-:W-:Y:S05]  /*13820*/  BSYNC B1 ;  /* 0x0000000000017941 */ /* 0x000fea0003800000 */
.L_x_7126:
        /* <DEDUP_REMOVED lines=13> */
[----:B0-----:R-:W-:Y:S01]  /*13900*/  STG.E.U8 desc[UR36][R22.64], R9 ;  /* 0x0000000916007986 */ /* 0x001fe2000c101124 */
[----:B------:R-:W-:Y:S05]  /*13910*/  EXIT ;  /* 0x000000000000794d */ /* 0x000fea0003800000 */
.L_x_7145:
[----:B------:R-:W0:Y:S02]  /*13920*/  F2I.S64.F64.TRUNC R8, R8 ;  /* 0x0000000800087311 */ /* 0x000e24000030d900 */
[----:B0-----:R-:W-:-:S05]  /*13930*/  IMAD.MOV.U32 R3, RZ, RZ, R8 ;  /* 0x000000ffff037224 */ /* 0x001fca00078e0008 */
[----:B------:R-:W-:Y:S01]  /*13940*/  STG.E.U8 desc[UR36][R22.64], R3 ;  /* 0x0000000316007986 */ /* 0x000fe2000c101124 */
[----:B------:R-:W-:Y:S05]  /*13950*/  EXIT ;  /* 0x000000000000794d */ /* 0x000fea0003800000 */
.L_x_7144:
[----:B------:R-:W-:-:S13]  /*13960*/  ISETP.NE.AND P0, PT, R0, 0x2, PT ;  /* 0x000000020000780c */ /* 0x000fda0003f05270 */
[----:B------:R-:W-:Y:S05]  /*13970*/  @!P0 BRA `(.L_x_7147) ;  /* 0x0000000000288947 */ /* 0x000fea0003800000 */
[----:B------:R-:W-:-:S13]  /*13980*/  ISETP.NE.AND P0, PT, R0, 0x3, PT ;  /* 0x000000030000780c */ /* 0x000fda0003f05270 */
[----:B------:R-:W-:Y:S05]  /*13990*/  @!P0 BRA `(.L_x_7148) ;  /* 0x0000000000148947 */ /* 0x000fea0003800000 */
[----:B------:R-:W-:-:S13]  /*139a0*/  ISETP.NE.AND P0, PT, R0, 0x4, PT ;  /* 0x000000040000780c */ /* 0x000fda0003f05270 */
[----:B------:R-:W-:Y:S05]  /*139b0*/  @P0 BRA `(.L_x_7146) ;  /* 0x0000000c00980947 */ /* 0x000fea0003800000 */
[----:B------:R-:W0:Y:S02]  /*139c0*/  F2I.S64.F64.TRUNC R8, R8 ;  /* 0x0000000800087311 */ /* 0x000e24000030d900 */
[----:B0-----:R-:W-:Y:S01]  /*139d0*/  STG.E.64 desc[UR36][R22.64], R8 ;  /* 0x0000000816007986 */ /* 0x001fe2000c101b24 */
[----:B------:R-:W-:Y:S05]  /*139e0*/  EXIT ;  /* 0x000000000000794d */ /* 0x000fea0003800000 */
.L_x_7148:
[----:B------:R-:W0:Y:S02]  /*139f0*/  F2I.F64.TRUNC R9, R8 ;  /* 0x0000000800097311 */ /* 0x000e24000030d100 */
[----:B0-----:R-:W-:Y:S01]  /*13a00*/  STG.E desc[UR36][R22.64], R9 ;  /* 0x0000000916007986 */ /* 0x001fe2000c101924 */
[----:B------:R-:W-:Y:S05]  /*13a10*/  EXIT ;  /* 0x000000000000794d */ /* 0x000fea0003800000 */
.L_x_7147:
[----:B------:R-:W0:Y:S02]  /*13a20*/  F2I.F64.TRUNC R9, R8 ;  /* 0x0000000800097311 */ /* 0x000e24000030d100 */
[----:B0-----:R-:W-:Y:S01]  /*13a30*/  STG.E.U16 desc[UR36][R22.64], R9 ;  /* 0x0000000916007986 */ /* 0x001fe2000c101524 */
[----:B------:R-:W-:Y:S05]  /*13a40*/  EXIT ;  /* 0x000000000000794d */ /* 0x000fea0003800000 */
.L_x_7143:
        /* <DEDUP_REMOVED lines=11> */
[----:B------:R-:W-:Y:S01]  /*13b00*/  STG.E desc[UR36][R22.64], R3 ;  /* 0x0000000316007986 */ /* 0x000fe2000c101924 */
[----:B------:R-:W-:Y:S05]  /*13b10*/  EXIT ;  /* 0x000000000000794d */ /* 0x000fea0003800000 */
.L_x_7150:
[----:B------:R-:W-:Y:S01]  /*13b20*/  UMOV UR4, 0xf0000000 ;  /* 0xf000000000047882 */ /* 0x000fe20000000000 */
[----:B------:R-:W-:Y:S01]  /*13b30*/  UMOV UR5, 0x380fffff ;  /* 0x380fffff00057882 */ /* 0x000fe20000000000 */
[----:B------:R-:W0:Y:S01]  /*13b40*/  F2F.F32.F64 R0, R8 ;  /* 0x0000000800007310 */ /* 0x000e220000301000 */
[----:B------:R-:W-:-:S14]  /*13b50*/  DSETP.GEU.AND P0, PT, |R8|, UR4, PT ;  /* 0x0000000408007e2a */ /* 0x000fdc000bf0e200 */
[----:B0-----:R-:W-:-:S05]  /*13b60*/  @!P0 FMUL R0, R0, 1.175494350822287508e-38 ;  /* 0x0080000000008820 */ /* 0x001fca0000400000 */
[----:B------:R-:W-:-:S05]  /*13b70*/  F2FP.F16.F32.PACK_AB R0, RZ, R0 ;  /* 0x00000000ff00723e */ /* 0x000fca00000000ff */
[----:B------:R-:W-:Y:S01]  /*13b80*/  STG.E.U16 desc[UR36][R22.64], R0 ;  /* 0x0000000016007986 */ /* 0x000fe2000c101524 */
[----:B------:R-:W-:Y:S05]  /*13b90*/  EXIT ;  /* 0x000000000000794d */ /* 0x000fea0003800000 */
.L_x_7149:
        /* <DEDUP_REMOVED lines=14> */
[----:B------:R-:W-:Y:S01]  /*13c80*/  STG.E.64 desc[UR36][R22.64], R2 ;  /* 0x0000000216007986 */ /* 0x000fe2000c101b24 */
[----:B------:R-:W-:Y:S05]  /*13c90*/  EXIT ;  /* 0x000000000000794d */ /* 0x000fea0003800000 */
.L_x_7152:
        /* <DEDUP_REMOVED lines=9> */
[----:B------:R-:W-:Y:S01]  /*13d30*/  STG.E desc[UR36][R22.64], R3 ;  /* 0x0000000316007986 */ /* 0x000fe2000c101924 */
[----:B------:R-:W-:Y:S05]  /*13d40*/  EXIT ;  /* 0x000000000000794d */ /* 0x000fea0003800000 */
.L_x_7151:
[----:B------:R-:W-:Y:S01]  /*13d50*/  STG.E.64 desc[UR36][R22.64], R8 ;  /* 0x0000000816007986 */ /* 0x000fe2000c101b24 */
[----:B------:R-:W-:Y:S05]  /*13d60*/  EXIT ;  /* 0x000000000000794d */ /* 0x000fea0003800000 */
.L_x_7142:
        /* <DEDUP_REMOVED lines=11> */
[----:B------:R-:W-:Y:S01]  /*13e20*/  STG.E.U8 desc[UR36][R22.64], R3 ;  /* 0x0000000316007986 */ /* 0x000fe2000c101124 */
[----:B------:R-:W-:Y:S05]  /*13e30*/  EXIT ;  /* 0x000000000000794d */ /* 0x000fea0003800000 */
.L_x_7155:
[----:B------:R-:W-:Y:S01]  /*13e40*/  STG.E.128 desc[UR36][R22.64], R8 ;  /* 0x0000000816007986 */ /* 0x000fe2000c101d24 */
[----:B------:R-:W-:Y:S05]  /*13e50*/  EXIT ;  /* 0x000000000000794d */ /* 0x000fea0003800000 */
.L_x_7154:
        /* <DEDUP_REMOVED lines=25> */
.L_x_7159:
[----:B------:R-:W-:Y:S05]  /*13ff0*/  BSYNC B0 ;  /* 0x0000000000007941 */ /* 0x000fea0003800000 */
.L_x_7158:
[----:B------:R-:W-:-:S05]  /*14000*/  LOP3.LUT R3, R0, R3, RZ, 0xfc, !PT ;  /* 0x0000000300037212 */ /* 0x000fca00078efcff */
[----:B------:R-:W-:Y:S01]  /*14010*/  STG.E.U8 desc[UR36][R22.64], R3 ;  /* 0x0000000316007986 */ /* 0x000fe2000c101124 */
[----:B------:R-:W-:Y:S05]  /*14020*/  EXIT ;  /* 0x000000000000794d */ /* 0x000fea0003800000 */
.L_x_7157:
        /* <DEDUP_REMOVED lines=17> */
.L_x_7161:
[----:B------:R-:W-:Y:S01]  /*14140*/  IMAD.MOV.U32 R0, RZ, RZ, 0x7f ;  /* 0x0000007fff007424 */ /* 0x000fe200078e00ff */
[----:B------:R-:W-:-:S04]  /*14150*/  ISETP.GT.U32.AND P0, PT, R2, 0x7f800000, PT ;  /* 0x7f8000000200780c */ /* 0x000fc80003f04070 */
[----:B------:R-:W-:-:S09]  /*14160*/  SEL R0, R0, 0x7c, P0 ;  /* 0x0000007c00007807 */ /* 0x000fd20000000000 */
.L_x_7162:
[----:B------:R-:W-:Y:S05]  /*14170*/  BSYNC B0 ;  /* 0x0000000000007941 */ /* 0x000fea0003800000 */
.L_x_7160:
[----:B------:R-:W-:-:S04]  /*14180*/  LOP3.LUT R2, R3, 0x80000000, RZ, 0xc0, !PT ;  /* 0x8000000003027812 */ /* 0x000fc800078ec0ff */
[----:B------:R-:W-:-:S04]  /*14190*/  SHF.R.U32.HI R3, RZ, 0x18, R2 ;  /* 0x00000018ff037819 */ /* 0x000fc80000011602 */
[----:B------:R-:W-:-:S05]  /*141a0*/  LOP3.LUT R3, R0, R3, RZ, 0xfc, !PT ;  /* 0x0000000300037212 */ /* 0x000fca00078efcff */
[----:B------:R-:W-:Y:S01]  /*141b0*/  STG.E.U8 desc[UR36][R22.64], R3 ;  /* 0x0000000316007986 */ /* 0x000fe2000c101124 */
[----:B------:R-:W-:Y:S05]  /*141c0*/  EXIT ;  /* 0x000000000000794d */ /* 0x000fea0003800000 */
.L_x_7156:
[----:B------:R-:W-:Y:S01]  /*141d0*/  UMOV UR4, 0xf0000000 ;  /* 0xf000000000047882 */ /* 0x000fe20000000000 */
[----:B------:R-:W-:Y:S01]  /*141e0*/  UMOV UR5, 0x380fffff ;  /* 0x380fffff00057882 */ /* 0x000fe20000000000 */
[----:B------:R-:W0:Y:S01]  /*141f0*/  F2F.F32.F64 R0, R8 ;  /* 0x0000000800007310 */ /* 0x000e220000301000 */
[----:B------:R-:W-:-:S14]  /*14200*/  DSETP.GEU.AND P0, PT, |R8|, UR4, PT ;  /* 0x0000000408007e2a */ /* 0x000fdc000bf0e200 */
[----:B0-----:R-:W-:-:S05]  /*14210*/  @!P0 FMUL R0, R0, 1.175494350822287508e-38 ;  /* 0x0080000000008820 */ /* 0x001fca0000400000 */
[----:B------:R-:W-:-:S05]  /*14220*/  F2FP.BF16.F32.PACK_AB R0, RZ, R0 ;  /* 0x00000000ff00723e */ /* 0x000fca00000010ff */
[----:B------:R-:W-:Y:S01]  /*14230*/  STG.E.U16 desc[UR36][R22.64], R0 ;  /* 0x0000000016007986 */ /* 0x000fe2000c101524 */
[----:B------:R-:W-:Y:S05]  /*14240*/  EXIT ;  /* 0x000000000000794d */ /* 0x000fea0003800000 */
.L_x_7153:
        /* <DEDUP_REMOVED lines=9> */
[----:B0-----:R-:W-:Y:S01]  /*142e0*/  STG.E.U16 desc[UR36][R22.64], R9 ;  /* 0x0000000916007986 */ /* 0x001fe2000c101524 */
[----:B------:R-:W-:Y:S05]  /*142f0*/  EXIT ;  /* 0x000000000000794d */ /* 0x000fea0003800000 */
.L_x_7165:
        /* <DEDUP_REMOVED lines=21> */
.L_x_7168:
[----:B------:R-:W-:-:S04]  /*14450*/  LOP3.LUT R2, R3, 0x80000000, RZ, 0xc0, !PT ;  /* 0x8000000003027812 */ /* 0x000fc800078ec0ff */
[----:B------:R-:W-:-:S04]  /*14460*/  SHF.R.U32.HI R3, RZ, 0x18, R2 ;  /* 0x00000018ff037819 */ /* 0x000fc80000011602 */
[----:B------:R-:W-:-:S04]  /*14470*/  LOP3.LUT R0, R0, R3, RZ, 0xfc, !PT ;  /* 0x0000000300007212 */ /* 0x000fc800078efcff */
[----:B------:R-:W-:-:S07]  /*14480*/  PRMT R11, R0, 0x7610, R11 ;  /* 0x00007610000b7816 */ /* 0x000fce000000000b */
.L_x_7167:
[----:B------:R-:W-:Y:S05]  /*14490*/  BSYNC B0 ;  /* 0x0000000000007941 */ /* 0x000fea0003800000 */
.L_x_7166:
[----:B------:R-:W-:Y:S01]  /*144a0*/  STG.E.U8 desc[UR36][R22.64], R11 ;  /* 0x0000000b16007986 */ /* 0x000fe2000c101124 */
[----:B------:R-:W-:Y:S05]  /*144b0*/  EXIT ;  /* 0x000000000000794d */ /* 0x000fea0003800000 */
.L_x_7164:
        /* <DEDUP_REMOVED lines=21> */
.L_x_7171:
[----:B------:R-:W-:-:S04]  /*14610*/  LOP3.LUT R2, R3, 0x80000000, RZ, 0xc0, !PT ;  /* 0x8000000003027812 */ /* 0x000fc800078ec0ff */
[----:B------:R-:W-:-:S04]  /*14620*/  SHF.R.U32.HI R3, RZ, 0x18, R2 ;  /* 0x00000018ff037819 */ /* 0x000fc80000011602 */
[----:B------:R-:W-:-:S04]  /*14630*/  LOP3.LUT R0, R0, R3, RZ, 0xfc, !PT ;  /* 0x0000000300007212 */ /* 0x000fc800078efcff */
[----:B------:R-:W-:-:S07]  /*14640*/  PRMT R11, R0, 0x7610, R11 ;  /* 0x00007610000b7816 */ /* 0x000fce000000000b */
.L_x_7170:
[----:B------:R-:W-:Y:S05]  /*14650*/  BSYNC B0 ;  /* 0x0000000000007941 */ /* 0x000fea0003800000 */
.L_x_7169:
[----:B------:R-:W-:Y:S01]  /*14660*/  STG.E.U8 desc[UR36][R22.64], R11 ;  /* 0x0000000b16007986 */ /* 0x000fe2000c101124 */
[----:B------:R-:W-:Y:S05]  /*14670*/  EXIT ;  /* 0x000000000000794d */ /* 0x000fea0003800000 */
.L_x_7163:
        /* <DEDUP_REMOVED lines=26> */
.L_x_7146:
        /* <DEDUP_REMOVED lines=16> */
.L_x_7174:
[----:B------:R-:W-:Y:S05]  /*14920*/  EXIT ;  /* 0x000000000000794d */ /* 0x000fea0003800000 */
.L_x_7173:
[----:B------:R-:W0:Y:S02]  /*14930*/  F2I.U64.F64.TRUNC R8, R8 ;  /* 0x0000000800087311 */ /* 0x000e24000030d800 */
[----:B0-----:R-:W-:Y:S01]  /*14940*/  STG.E.64 desc[UR36][R22.64], R8 ;  /* 0x0000000816007986 */ /* 0x001fe2000c101b24 */
[----:B------:R-:W-:Y:S05]  /*14950*/  EXIT ;  /* 0x000000000000794d */ /* 0x000fea0003800000 */
.L_x_7172:
[----:B------:R-:W0:Y:S02]  /*14960*/  F2I.U32.F64.TRUNC R9, R8 ;  /* 0x0000000800097311 */ /* 0x000e24000030d000 */
[----:B0-----:R-:W-:Y:S01]  /*14970*/  STG.E desc[UR36][R22.64], R9 ;  /* 0x0000000916007986 */ /* 0x001fe2000c101924 */
[----:B------:R-:W-:Y:S05]  /*14980*/  EXIT ;  /* 0x000000000000794d */ /* 0x000fea0003800000 */
        .weak           $__internal_0_$__cuda_sm20_dblrcp_rn_slowpath_v3
        .type           $__internal_0_$__cuda_sm20_dblrcp_rn_slowpath_v3,@function
        .size           $__internal_0_$__cuda_sm20_dblrcp_rn_slowpath_v3,($__internal_1_$__cuda_sm20_div_rn_f64_full - $__internal_0_$__cuda_sm20_dblrcp_rn_slowpath_v3)
$__internal_0_$__cuda_sm20_dblrcp_rn_slowpath_v3:
[----:B------:R-:W-:Y:S01]  /*14990*/  DSETP.GTU.AND P0, PT, |R4|, +INF , PT ;  /* 0x7ff000000400742a */ /* 0x000fe20003f0c200 */
[----:B------:R-:W-:-:S13]  /*149a0*/  BSSY B0, `(.L_x_7175) ;  /* 0x0000022000007945 */ /* 0x000fda0003800000 */
[----:B------:R-:W-:Y:S05]  /*149b0*/  @P0 BRA `(.L_x_7176) ;  /* 0x0000000000780947 */ /* 0x000fea0003800000 */
[----:B------:R-:W-:-:S05]  /*149c0*/  LOP3.LUT R9, R5, 0x7fffffff, RZ, 0xc0, !PT ;  /* 0x7fffffff05097812 */ /* 0x000fca00078ec0ff */
[----:B------:R-:W-:-:S05]  /*149d0*/  VIADD R6, R9, 0xffffffff ;  /* 0xffffffff09067836 */ /* 0x000fca0000000000 */
[----:B------:R-:W-:-:S13]  /*149e0*/  ISETP.GE.U32.AND P0, PT, R6, 0x7fefffff, PT ;  /* 0x7fefffff0600780c */ /* 0x000fda0003f06070 */
[----:B------:R-:W-:Y:S01]  /*149f0*/  @P0 LOP3.LUT R7, R5, 0x7ff00000, RZ, 0x3c, !PT ;  /* 0x7ff0000005070812 */ /* 0x000fe200078e3cff */
[----:B------:R-:W-:Y:S01]  /*14a00*/  @P0 IMAD.MOV.U32 R6, RZ, RZ, RZ ;  /* 0x000000ffff060224 */ /* 0x000fe200078e00ff */
[----:B------:R-:W-:Y:S06]  /*14a10*/  @P0 BRA `(.L_x_7177) ;  /* 0x0000000000680947 */ /* 0x000fec0003800000 */
[----:B------:R-:W-:-:S13]  /*14a20*/  ISETP.GE.U32.AND P0, PT, R9, 0x1000001, PT ;  /* 0x010000010900780c */ /* 0x000fda0003f06070 */
[----:B------:R-:W-:Y:S05]  /*14a30*/  @!P0 BRA `(.L_x_7178) ;  /* 0x0000000000348947 */ /* 0x000fea0003800000 */
[----:B------:R-:W-:Y:S02]  /*14a40*/  VIADD R7, R5, 0xc0200000 ;  /* 0xc020000005077836 */ /* 0x000fe40000000000 */
[----:B------:R-:W-:Y:S02]  /*14a50*/  IMAD.MOV.U32 R6, RZ, RZ, R4 ;  /* 0x000000ffff067224 */ /* 0x000fe400078e0004 */
[----:B------:R-:W0:Y:S04]  /*14a60*/  MUFU.RCP64H R9, R7 ;  /* 0x0000000700097308 */ /* 0x000e280000001800 */
[----:B0-----:R-:W-:-:S08]  /*14a70*/  DFMA R10, -R6, R8, 1 ;  /* 0x3ff00000060a742b */ /* 0x001fd00000000108 */
[----:B------:R-:W-:-:S08]  /*14a80*/  DFMA R10, R10, R10, R10 ;  /* 0x0000000a0a0a722b */ /* 0x000fd0000000000a */
[----:B------:R-:W-:-:S08]  /*14a90*/  DFMA R10, R8, R10, R8 ;  /* 0x0000000a080a722b */ /* 0x000fd00000000008 */
[----:B------:R-:W-:-:S08]  /*14aa0*/  DFMA R8, -R6, R10, 1 ;  /* 0x3ff000000608742b */ /* 0x000fd0000000010a */
[----:B------:R-:W-:-:S08]  /*14ab0*/  DFMA R8, R10, R8, R10 ;  /* 0x000000080a08722b */ /* 0x000fd0000000000a */
[----:B------:R-:W-:-:S08]  /*14ac0*/  DMUL R8, R8, 2.2250738585072013831e-308 ;  /* 0x0010000008087828 */ /* 0x000fd00000000000 */
[----:B------:R-:W-:-:S08]  /*14ad0*/  DFMA R4, -R4, R8, 1 ;  /* 0x3ff000000404742b */ /* 0x000fd00000000108 */
[----:B------:R-:W-:-:S08]  /*14ae0*/  DFMA R4, R4, R4, R4 ;  /* 0x000000040404722b */ /* 0x000fd00000000004 */
[----:B------:R-:W-:Y:S01]  /*14af0*/  DFMA R6, R8, R4, R8 ;  /* 0x000000040806722b */ /* 0x000fe20000000008 */
[----:B------:R-:W-:Y:S10]  /*14b00*/  BRA `(.L_x_7177) ;  /* 0x00000000002c7947 */ /* 0x000ff40003800000 */
.L_x_7178:
[----:B------:R-:W-:-:S06]  /*14b10*/  DMUL R4, R4, 8.11296384146066816958e+31 ;  /* 0x4690000004047828 */ /* 0x000fcc0000000000 */
[----:B------:R-:W0:Y:S02]  /*14b20*/  MUFU.RCP64H R9, R5 ;  /* 0x0000000500097308 */ /* 0x000e240000001800 */
[----:B0-----:R-:W-:-:S08]  /*14b30*/  DFMA R6, -R4, R8, 1 ;  /* 0x3ff000000406742b */ /* 0x001fd00000000108 */
[----:B------:R-:W-:-:S08]  /*14b40*/  DFMA R6, R6, R6, R6 ;  /* 0x000000060606722b */ /* 0x000fd00000000006 */
[----:B------:R-:W-:-:S08]  /*14b50*/  DFMA R6, R8, R6, R8 ;  /* 0x000000060806722b */ /* 0x000fd00000000008 */
[----:B------:R-:W-:-:S08]  /*14b60*/  DFMA R8, -R4, R6, 1 ;  /* 0x3ff000000408742b */ /* 0x000fd00000000106 */
[----:B------:R-:W-:-:S08]  /*14b70*/  DFMA R6, R6, R8, R6 ;  /* 0x000000080606722b */ /* 0x000fd00000000006 */
[----:B------:R-:W-:Y:S01]  /*14b80*/  DMUL R6, R6, 8.11296384146066816958e+31 ;  /* 0x4690000006067828 */ /* 0x000fe20000000000 */
[----:B------:R-:W-:Y:S10]  /*14b90*/  BRA `(.L_x_7177) ;  /* 0x0000000000087947 */ /* 0x000ff40003800000 */
.L_x_7176:
[----:B------:R-:W-:Y:S01]  /*14ba0*/  LOP3.LUT R7, R5, 0x80000, RZ, 0xfc, !PT ;  /* 0x0008000005077812 */ /* 0x000fe200078efcff */
[----:B------:R-:W-:-:S07]  /*14bb0*/  IMAD.MOV.U32 R6, RZ, RZ, R4 ;  /* 0x000000ffff067224 */ /* 0x000fce00078e0004 */
.L_x_7177:
[----:B------:R-:W-:Y:S05]  /*14bc0*/  BSYNC B0 ;  /* 0x0000000000007941 */ /* 0x000fea0003800000 */
.L_x_7175:
[----:B------:R-:W-:Y:S02]  /*14bd0*/  IMAD.MOV.U32 R4, RZ, RZ, R0 ;  /* 0x000000ffff047224 */ /* 0x000fe400078e0000 */
[----:B------:R-:W-:-:S04]  /*14be0*/  IMAD.MOV.U32 R5, RZ, RZ, 0x0 ;  /* 0x00000000ff057424 */ /* 0x000fc800078e00ff */
[----:B------:R-:W-:Y:S05]  /*14bf0*/  RET.REL.NODEC R4 `(_ZN2at6native18elementwise_kernelILi128ELi4EZNS0_15gpu_kernel_implINS0_13BinaryFunctorIN3c107complexIdEES6_S6_NS0_15binary_internal10DivFunctorIS6_EEEEEEvRNS_18TensorIteratorBaseERKT_EUliE_EEviT1_) ;  /* 0xfffffeb404007950 */ /* 0x000fea0003c3ffff */
        .weak           $__internal_1_$__cuda_sm20_div_rn_f64_full
        .type           $__internal_1_$__cuda_sm20_div_rn_f64_full,@function
        .size           $__internal_1_$__cuda_sm20_div_rn_f64_full,(.L_x_19256 - $__internal_1_$__cuda_sm20_div_rn_f64_full)
$__internal_1_$__cuda_sm20_div_rn_f64_full:
[C---:B------:R-:W-:Y:S01]  /*14c00*/  FSETP.GEU.AND P0, PT, |R3|.reuse, 1.469367938527859385e-39, PT ;  /* 0x001000000300780b */ /* 0x040fe20003f0e200 */
[--C-:B------:R-:W-:Y:S01]  /*14c10*/  IMAD.MOV.U32 R12, RZ, RZ, R2.reuse ;  /* 0x000000ffff0c7224 */ /* 0x100fe200078e0002 */
[C---:B------:R-:W-:Y:S01]  /*14c20*/  LOP3.LUT R6, R3.reuse, 0x800fffff, RZ, 0xc0, !PT ;  /* 0x800fffff03067812 */ /* 0x040fe200078ec0ff */
[----:B------:R-:W-:Y:S01]  /*14c30*/  IMAD.MOV.U32 R13, RZ, RZ, R3 ;  /* 0x000000ffff0d7224 */ /* 0x000fe200078e0003 */
[----:B------:R-:W-:Y:S01]  /*14c40*/  BSSY B0, `(.L_x_7179) ;  /* 0x000005c000007945 */ /* 0x000fe20003800000 */
[----:B------:R-:W-:Y:S01]  /*14c50*/  IMAD.MOV.U32 R14, RZ, RZ, R2 ;  /* 0x000000ffff0e7224 */ /* 0x000fe200078e0002 */
[----:B------:R-:W-:Y:S01]  /*14c60*/  LOP3.LUT R15, R6, 0x3ff00000, RZ, 0xfc, !PT ;  /* 0x3ff00000060f7812 */ /* 0x000fe200078efcff */
[----:B------:R-:W-:Y:S01]  /*14c70*/  IMAD.MOV.U32 R21, RZ, RZ, R5 ;  /* 0x000000ffff157224 */ /* 0x000fe200078e0005 */
[----:B------:R-:W-:Y:S01]  /*14c80*/  LOP3.LUT R5, R3, 0x7ff00000, RZ, 0xc0, !PT ;  /* 0x7ff0000003057812 */ /* 0x000fe200078ec0ff */
[----:B------:R-:W-:Y:S02]  /*14c90*/  IMAD.MOV.U32 R32, RZ, RZ, 0x1 ;  /* 0x00000001ff207424 */ /* 0x000fe400078e00ff */
[----:B------:R-:W-:Y:S01]  /*14ca0*/  IMAD.MOV.U32 R3, RZ, RZ, 0x1ca00000 ;  /* 0x1ca00000ff037424 */ /* 0x000fe200078e00ff */
[C---:B------:R-:W-:Y:S01]  /*14cb0*/  FSETP.GEU.AND P2, PT, |R21|.reuse, 1.469367938527859385e-39, PT ;  /* 0x001000001500780b */ /* 0x040fe20003f4e200 */
[----:B------:R-:W-:Y:S01]  /*14cc0*/  @!P0 DMUL R14, R12, 8.98846567431157953865e+307 ;  /* 0x7fe000000c0e8828 */ /* 0x000fe20000000000 */
[----:B------:R-:W-:Y:S01]  /*14cd0*/  LOP3.LUT R2, R21, 0x7ff00000, RZ, 0xc0, !PT ;  /* 0x7ff0000015027812 */ /* 0x000fe200078ec0ff */
[----:B------:R-:W-:-:S03]  /*14ce0*/  IMAD.MOV.U32 R20, RZ, RZ, R4 ;  /* 0x000000ffff147224 */ /* 0x000fc600078e0004 */
[----:B------:R-:W-:Y:S01]  /*14cf0*/  ISETP.GE.U32.AND P1, PT, R2, R5, PT ;  /* 0x000000050200720c */ /* 0x000fe20003f26070 */
[----:B------:R-:W0:Y:S03]  /*14d00*/  MUFU.RCP64H R33, R15 ;  /* 0x0000000f00217308 */ /* 0x000e260000001800 */
[----:B------:R-:W-:Y:S02]  /*14d10*/  SEL R6, R3, 0x63400000, !P1 ;  /* 0x6340000003067807 */ /* 0x000fe40004800000 */
[----:B------:R-:W-:Y:S01]  /*14d20*/  @!P0 LOP3.LUT R5, R15, 0x7ff00000, RZ, 0xc0, !PT ;  /* 0x7ff000000f058812 */ /* 0x000fe200078ec0ff */
[----:B------:R-:W-:Y:S01]  /*14d30*/  @!P2 IMAD.MOV.U32 R30, RZ, RZ, RZ ;  /* 0x000000ffff1ea224 */ /* 0x000fe200078e00ff */
[----:B------:R-:W-:-:S04]  /*14d40*/  @!P2 LOP3.LUT R7, R13, 0x7ff00000, RZ, 0xc0, !PT ;  /* 0x7ff000000d07a812 */ /* 0x000fc800078ec0ff */
[----:B------:R-:W-:-:S04]  /*14d50*/  @!P2 ISETP.GE.U32.AND P3, PT, R2, R7, PT ;  /* 0x000000070200a20c */ /* 0x000fc80003f66070 */
[----:B------:R-:W-:Y:S01]  /*14d60*/  @!P2 SEL R4, R3, 0x63400000, !P3 ;  /* 0x634000000304a807 */ /* 0x000fe20005800000 */
[----:B0-----:R-:W-:-:S03]  /*14d70*/  DFMA R28, R32, -R14, 1 ;  /* 0x3ff00000201c742b */ /* 0x001fc6000000080e */
[----:B------:R-:W-:-:S04]  /*14d80*/  @!P2 LOP3.LUT R4, R4, 0x80000000, R21, 0xf8, !PT ;  /* 0x800000000404a812 */ /* 0x000fc800078ef815 */
[----:B------:R-:W-:Y:S01]  /*14d90*/  @!P2 LOP3.LUT R31, R4, 0x100000, RZ, 0xfc, !PT ;  /* 0x00100000041fa812 */ /* 0x000fe200078efcff */
[----:B------:R-:W-:Y:S01]  /*14da0*/  IMAD.MOV.U32 R4, RZ, RZ, R2 ;  /* 0x000000ffff047224 */ /* 0x000fe200078e0002 */
[----:B------:R-:W-:-:S08]  /*14db0*/  DFMA R28, R28, R28, R28 ;  /* 0x0000001c1c1c722b */ /* 0x000fd0000000001c */
[----:B------:R-:W-:Y:S01]  /*14dc0*/  DFMA R32, R32, R28, R32 ;  /* 0x0000001c2020722b */ /* 0x000fe20000000020 */
[----:B------:R-:W-:Y:S01]  /*14dd0*/  LOP3.LUT R29, R6, 0x800fffff, R21, 0xf8, !PT ;  /* 0x800fffff061d7812 */ /* 0x000fe200078ef815 */
[----:B------:R-:W-:-:S06]  /*14de0*/  IMAD.MOV.U32 R28, RZ, RZ, R20 ;  /* 0x000000ffff1c7224 */ /* 0x000fcc00078e0014 */
[----:B------:R-:W-:Y:S02]  /*14df0*/  DFMA R6, R32, -R14, 1 ;  /* 0x3ff000002006742b */ /* 0x000fe4000000080e */
[----:B------:R-:W-:-:S06]  /*14e00*/  @!P2 DFMA R28, R28, 2, -R30 ;  /* 0x400000001c1ca82b */ /* 0x000fcc000000081e */
[----:B------:R-:W-:Y:S01]  /*14e10*/  DFMA R32, R32, R6, R32 ;  /* 0x000000062020722b */ /* 0x000fe20000000020 */
[----:B------:R-:W-:-:S03]  /*14e20*/  VIADD R7, R5, 0xffffffff ;  /* 0xffffffff05077836 */ /* 0x000fc60000000000 */
[----:B------:R-:W-:-:S04]  /*14e30*/  @!P2 LOP3.LUT R4, R29, 0x7ff00000, RZ, 0xc0, !PT ;  /* 0x7ff000001d04a812 */ /* 0x000fc800078ec0ff */
[----:B------:R-:W-:Y:S01]  /*14e40*/  DMUL R30, R32, R28 ;  /* 0x0000001c201e7228 */ /* 0x000fe20000000000 */
[----:B------:R-:W-:-:S05]  /*14e50*/  VIADD R6, R4, 0xffffffff ;  /* 0xffffffff04067836 */ /* 0x000fca0000000000 */
[----:B------:R-:W-:Y:S02]  /*14e60*/  ISETP.GT.U32.AND P0, PT, R6, 0x7feffffe, PT ;  /* 0x7feffffe0600780c */ /* 0x000fe40003f04070 */
[----:B------:R-:W-:Y:S02]  /*14e70*/  DFMA R34, R30, -R14, R28 ;  /* 0x8000000e1e22722b */ /* 0x000fe4000000001c */
[----:B------:R-:W-:-:S06]  /*14e80*/  ISETP.GT.U32.OR P0, PT, R7, 0x7feffffe, P0 ;  /* 0x7feffffe0700780c */ /* 0x000fcc0000704470 */
[----:B------:R-:W-:-:S07]  /*14e90*/  DFMA R6, R32, R34, R30 ;  /* 0x000000222006722b */ /* 0x000fce000000001e */
[----:B------:R-:W-:Y:S05]  /*14ea0*/  @P0 BRA `(.L_x_7180) ;  /* 0x0000000000740947 */ /* 0x000fea0003800000 */
[----:B------:R-:W-:-:S04]  /*14eb0*/  LOP3.LUT R5, R13, 0x7ff00000, RZ, 0xc0, !PT ;  /* 0x7ff000000d057812 */ /* 0x000fc800078ec0ff */
[CC--:B------:R-:W-:Y:S02]  /*14ec0*/  VIADDMNMX R4, R2.reuse, -R5.reuse, 0xb9600000, !PT ;  /* 0xb960000002047446 */ /* 0x0c0fe40007800905 */
[----:B------:R-:W-:Y:S02]  /*14ed0*/  ISETP.GE.U32.AND P0, PT, R2, R5, PT ;  /* 0x000000050200720c */ /* 0x000fe40003f06070 */
[----:B------:R-:W-:Y:S02]  /*14ee0*/  VIMNMX R4, R4, 0x46a00000, PT ;  /* 0x46a0000004047848 */ /* 0x000fe40003fe0100 */
[----:B------:R-:W-:-:S05]  /*14ef0*/  SEL R3, R3, 0x63400000, !P0 ;  /* 0x6340000003037807 */ /* 0x000fca0004000000 */
[----:B------:R-:W-:Y:S02]  /*14f00*/  IMAD.IADD R3, R4, 0x1, -R3 ;  /* 0x0000000104037824 */ /* 0x000fe400078e0a03 */
[----:B------:R-:W-:Y:S02]  /*14f10*/  IMAD.MOV.U32 R4, RZ, RZ, RZ ;  /* 0x000000ffff047224 */ /* 0x000fe400078e00ff */
[----:B------:R-:W-:-:S06]  /*14f20*/  VIADD R5, R3, 0x7fe00000 ;  /* 0x7fe0000003057836 */ /* 0x000fcc0000000000 */
[----:B------:R-:W-:-:S10]  /*14f30*/  DMUL R30, R6, R4 ;  /* 0x00000004061e7228 */ /* 0x000fd40000000000 */
[----:B------:R-:W-:-:S13]  /*14f40*/  FSETP.GTU.AND P0, PT, |R31|, 1.469367938527859385e-39, PT ;  /* 0x001000001f00780b */ /* 0x000fda0003f0c200 */
[----:B------:R-:W-:Y:S05]  /*14f50*/  @P0 BRA `(.L_x_7181) ;  /* 0x0000000000a80947 */ /* 0x000fea0003800000 */
[----:B------:R-:W-:Y:S01]  /*14f60*/  DFMA R14, R6, -R14, R28 ;  /* 0x8000000e060e722b */ /* 0x000fe2000000001c */
[----:B------:R-:W-:-:S09]  /*14f70*/  IMAD.MOV.U32 R4, RZ, RZ, RZ ;  /* 0x000000ffff047224 */ /* 0x000fd200078e00ff */
[C---:B------:R-:W-:Y:S02]  /*14f80*/  FSETP.NEU.AND P0, PT, R15.reuse, RZ, PT ;  /* 0x000000ff0f00720b */ /* 0x040fe40003f0d000 */
[----:B------:R-:W-:-:S04]  /*14f90*/  LOP3.LUT R2, R15, 0x80000000, R13, 0x48, !PT ;  /* 0x800000000f027812 */ /* 0x000fc800078e480d */
[----:B------:R-:W-:-:S07]  /*14fa0*/  LOP3.LUT R5, R2, R5, RZ, 0xfc, !PT ;  /* 0x0000000502057212 */ /* 0x000fce00078efcff */
[----:B------:R-:W-:Y:S05]  /*14fb0*/  @!P0 BRA `(.L_x_7181) ;  /* 0x0000000000908947 */ /* 0x000fea0003800000 */
[----:B------:R-:W-:Y:S01]  /*14fc0*/  IMAD.MOV R13, RZ, RZ, -R3 ;  /* 0x000000ffff0d7224 */ /* 0x000fe200078e0a03 */
[----:B------:R-:W-:Y:S01]  /*14fd0*/  DMUL.RP R4, R6, R4 ;  /* 0x0000000406047228 */ /* 0x000fe20000008000 */
[----:B------:R-:W-:Y:S01]  /*14fe0*/  IMAD.MOV.U32 R12, RZ, RZ, RZ ;  /* 0x000000ffff0c7224 */ /* 0x000fe200078e00ff */
[----:B------:R-:W-:-:S05]  /*14ff0*/  IADD3 R3, -R3, -0x43300000, RZ ;  /* 0xbcd0000003037810 */ /* 0x000fca0007ffe1ff */
[----:B------:R-:W-:-:S03]  /*15000*/  DFMA R12, R30, -R12, R6 ;  /* 0x8000000c1e0c722b */ /* 0x000fc60000000006 */
[----:B------:R-:W-:-:S07]  /*15010*/  LOP3.LUT R2, R5, R2, RZ, 0x3c, !PT ;  /* 0x0000000205027212 */ /* 0x000fce00078e3cff */
[----:B------:R-:W-:-:S04]  /*15020*/  FSETP.NEU.AND P0, PT, |R13|, R3, PT ;  /* 0x000000030d00720b */ /* 0x000fc80003f0d200 */
[----:B------:R-:W-:Y:S02]  /*15030*/  FSEL R4, R4, R30, !P0 ;  /* 0x0000001e04047208 */ /* 0x000fe40004000000 */
[----:B------:R-:W-:-:S03]  /*15040*/  FSEL R5, R2, R31, !P0 ;  /* 0x0000001f02057208 */ /* 0x000fc60004000000 */
[----:B------:R-:W-:Y:S02]  /*15050*/  IMAD.MOV.U32 R30, RZ, RZ, R4 ;  /* 0x000000ffff1e7224 */ /* 0x000fe400078e0004 */
[----:B------:R-:W-:Y:S01]  /*15060*/  IMAD.MOV.U32 R31, RZ, RZ, R5 ;  /* 0x000000ffff1f7224 */ /* 0x000fe200078e0005 */
[----:B------:R-:W-:Y:S06]  /*15070*/  BRA `(.L_x_7181) ;  /* 0x0000000000607947 */ /* 0x000fec0003800000 */
.L_x_7180:
[----:B------:R-:W-:-:S14]  /*15080*/  DSETP.NAN.AND P0, PT, R20, R20, PT ;  /* 0x000000141400722a */ /* 0x000fdc0003f08000 */
[----:B------:R-:W-:Y:S05]  /*15090*/  @P0 BRA `(.L_x_7182) ;  /* 0x00000000004c0947 */ /* 0x000fea0003800000 */
[----:B------:R-:W-:-:S14]  /*150a0*/  DSETP.NAN.AND P0, PT, R12, R12, PT ;  /* 0x0000000c0c00722a */ /* 0x000fdc0003f08000 */
[----:B------:R-:W-:Y:S05]  /*150b0*/  @P0 BRA `(.L_x_7183) ;  /* 0x0000000000340947 */ /* 0x000fea0003800000 */
[----:B------:R-:W-:Y:S01]  /*150c0*/  ISETP.NE.AND P0, PT, R4, R5, PT ;  /* 0x000000050400720c */ /* 0x000fe20003f05270 */
[----:B------:R-:W-:Y:S02]  /*150d0*/  IMAD.MOV.U32 R30, RZ, RZ, 0x0 ;  /* 0x00000000ff1e7424 */ /* 0x000fe400078e00ff */
[----:B------:R-:W-:-:S10]  /*150e0*/  IMAD.MOV.U32 R31, RZ, RZ, -0x80000 ;  /* 0xfff80000ff1f7424 */ /* 0x000fd400078e00ff */
[----:B------:R-:W-:Y:S05]  /*150f0*/  @!P0 BRA `(.L_x_7181) ;  /* 0x0000000000408947 */ /* 0x000fea0003800000 */
[----:B------:R-:W-:Y:S02]  /*15100*/  ISETP.NE.AND P0, PT, R4, 0x7ff00000, PT ;  /* 0x7ff000000400780c */ /* 0x000fe40003f05270 */
[----:B------:R-:W-:Y:S02]  /*15110*/  LOP3.LUT R3, R21, 0x80000000, R13, 0x48, !PT ;  /* 0x8000000015037812 */ /* 0x000fe400078e480d */
[----:B------:R-:W-:-:S13]  /*15120*/  ISETP.EQ.OR P0, PT, R5, RZ, !P0 ;  /* 0x000000ff0500720c */ /* 0x000fda0004702670 */
[----:B------:R-:W-:Y:S01]  /*15130*/  @P0 LOP3.LUT R2, R3, 0x7ff00000, RZ, 0xfc, !PT ;  /* 0x7ff0000003020812 */ /* 0x000fe200078efcff */
[----:B------:R-:W-:Y:S02]  /*15140*/  @!P0 IMAD.MOV.U32 R30, RZ, RZ, RZ ;  /* 0x000000ffff1e8224 */ /* 0x000fe400078e00ff */
[----:B------:R-:W-:Y:S02]  /*15150*/  @!P0 IMAD.MOV.U32 R31, RZ, RZ, R3 ;  /* 0x000000ffff1f8224 */ /* 0x000fe400078e0003 */
[----:B------:R-:W-:Y:S02]  /*15160*/  @P0 IMAD.MOV.U32 R30, RZ, RZ, RZ ;  /* 0x000000ffff1e0224 */ /* 0x000fe400078e00ff */
[----:B------:R-:W-:Y:S01]  /*15170*/  @P0 IMAD.MOV.U32 R31, RZ, RZ, R2 ;  /* 0x000000ffff1f0224 */ /* 0x000fe200078e0002 */
[----:B------:R-:W-:Y:S06]  /*15180*/  BRA `(.L_x_7181) ;  /* 0x00000000001c7947 */ /* 0x000fec0003800000 */
.L_x_7183:
[----:B------:R-:W-:Y:S01]  /*15190*/  LOP3.LUT R3, R13, 0x80000, RZ, 0xfc, !PT ;  /* 0x000800000d037812 */ /* 0x000fe200078efcff */
[----:B------:R-:W-:-:S04]  /*151a0*/  IMAD.MOV.U32 R30, RZ, RZ, R12 ;  /* 0x000000ffff1e7224 */ /* 0x000fc800078e000c */
[----:B------:R-:W-:Y:S01]  /*151b0*/  IMAD.MOV.U32 R31, RZ, RZ, R3 ;  /* 0x000000ffff1f7224 */ /* 0x000fe200078e0003 */
[----:B------:R-:W-:Y:S06]  /*151c0*/  BRA `(.L_x_7181) ;  /* 0x00000000000c7947 */ /* 0x000fec0003800000 */
.L_x_7182:
[----:B------:R-:W-:Y:S01]  /*151d0*/  LOP3.LUT R3, R21, 0x80000, RZ, 0xfc, !PT ;  /* 0x0008000015037812 */ /* 0x000fe200078efcff */
[----:B------:R-:W-:-:S04]  /*151e0*/  IMAD.MOV.U32 R30, RZ, RZ, R20 ;  /* 0x000000ffff1e7224 */ /* 0x000fc800078e0014 */
[----:B------:R-:W-:-:S07]  /*151f0*/  IMAD.MOV.U32 R31, RZ, RZ, R3 ;  /* 0x000000ffff1f7224 */ /* 0x000fce00078e0003 */
.L_x_7181:
[----:B------:R-:W-:Y:S05]  /*15200*/  BSYNC B0 ;  /* 0x0000000000007941 */ /* 0x000fea0003800000 */
.L_x_7179:
[----:B------:R-:W-:Y:S02]  /*15210*/  IMAD.MOV.U32 R4, RZ, RZ, R0 ;  /* 0x000000ffff047224 */ /* 0x000fe400078e0000 */
[----:B------:R-:W-:Y:S02]  /*15220*/  IMAD.MOV.U32 R5, RZ, RZ, 0x0 ;  /* 0x00000000ff057424 */ /* 0x000fe400078e00ff */
[----:B------:R-:W-:Y:S02]  /*15230*/  IMAD.MOV.U32 R2, RZ, RZ, R30 ;  /* 0x000000ffff027224 */ /* 0x000fe400078e001e */
[----:B------:R-:W-:Y:S01]  /*15240*/  IMAD.MOV.U32 R3, RZ, RZ, R31 ;  /* 0x000000ffff037224 */ /* 0x000fe200078e001f */
[----:B------:R-:W-:Y:S06]  /*15250*/  RET.REL.NODEC R4 `(_ZN2at6native18elementwise_kernelILi128ELi4EZNS0_15gpu_kernel_implINS0_13BinaryFunctorIN3c107complexIdEES6_S6_NS0_15binary_internal10DivFunctorIS6_EEEEEEvRNS_18TensorIteratorBaseERKT_EUliE_EEviT1_) ;  /* 0xfffffeac04687950 */ /* 0x000fec0003c3ffff */
.L_x_7184:
        /* <DEDUP_REMOVED lines=10> */
.L_x_19256:


//--------------------- .text._ZN2at6native27unrolled_elementwise_kernelINS0_13BinaryFunctorIN3c107complexIdEES5_S5_NS0_15binary_internal10DivFunctorIS5_EEEESt5arrayIPcLm3EELi4E23TrivialOffsetCalculatorILi2EjESD_ILi1EjENS0_6memory12LoadWithCastILi2EEENSG_13StoreWithCastILi1EEEEEviT_T0_T2_T3_T4_T5_ --------------------------
	.section	.text._ZN2at6native27unrolled_elementwise_kernelINS0_13BinaryFunctorIN3c107complexIdEES5_S5_NS0_15binary_internal10DivFunctorIS5_EEEESt5arrayIPcLm3EELi4E23TrivialOffsetCalculatorILi2EjESD_ILi1EjENS0_6memory12LoadWithCastILi2EEENSG_13StoreWithCastILi1EEEEEviT_T0_T2_T3_T4_T5_,"ax",@progbits
	.align	128
        .global         _ZN2at6native27unrolled_elementwise_kernelINS0_13BinaryFunctorIN3c107complexIdEES5_S5_NS0_15binary_internal10DivFunctorIS5_EEEESt5arrayIPcLm3EELi4E23TrivialOffsetCalculatorILi2EjESD_ILi1EjENS0_6memory12LoadWithCastILi2EEENSG_13StoreWithCastILi1EEEEEviT_T0_T2_T3_T4_T5_
        .type           _ZN2at6native27unrolled_elementwise_kernelINS0_13BinaryFunctorIN3c107complexIdEES5_S5_NS0_15binary_internal10DivFunctorIS5_EEEESt5arrayIPcLm3EELi4E23TrivialOffsetCalculatorILi2EjESD_ILi1EjENS0_6memory12LoadWithCastILi2EEENSG_13StoreWithCastILi1EEEEEviT_T0_T2_T3_T4_T5_,@function
        .size           _ZN2at6native27unrolled_elementwise_kernelINS0_13BinaryFunctorIN3c107complexIdEES5_S5_NS0_15binary_internal10DivFunctorIS5_EEEESt5arrayIPcLm3EELi4E23TrivialOffsetCalculatorILi2EjESD_ILi1EjENS0_6memory12LoadWithCastILi2EEENSG_13StoreWithCastILi1EEEEEviT_T0_T2_T3_T4_T5_,(.L_x_19258 - _ZN2at6native27unrolled_elementwise_kernelINS0_13BinaryFunctorIN3c107complexIdEES5_S5_NS0_15binary_internal10DivFunctorIS5_EEEESt5arrayIPcLm3EELi4E23TrivialOffsetCalculatorILi2EjESD_ILi1EjENS0_6memory12LoadWithCastILi2EEENSG_13StoreWithCastILi1EEEEEviT_T0_T2_T3_T4_T5_)
        .other          _ZN2at6native27unrolled_elementwise_kernelINS0_13BinaryFunctorIN3c107complexIdEES5_S5_NS0_15binary_internal10DivFunctorIS5_EEEESt5arrayIPcLm3EELi4E23TrivialOffsetCalculatorILi2EjESD_ILi1EjENS0_6memory12LoadWithCastILi2EEENSG_13StoreWithCastILi1EEEEEviT_T0_T2_T3_T4_T5_,@"STO_CUDA_ENTRY STV_DEFAULT"
_ZN2at6native27unrolled_elementwise_kernelINS0_13BinaryFunctorIN3c107complexIdEES5_S5_NS0_15binary_internal10DivFunctorIS5_EEEESt5arrayIPcLm3EELi4E23TrivialOffsetCalculatorILi2EjESD_ILi1EjENS0_6memory12LoadWithCastILi2EEENSG_13StoreWithCastILi1EEEEEviT_T0_T2_T3_T4_T5_:
.text._ZN2at6native27unrolled_elementwise_kernelINS0_13BinaryFunctorIN3c107complexIdEES5_S5_NS0_15binary_internal10DivFunctorIS5_EEEESt5arrayIPcLm3EELi4E23TrivialOffsetCalculatorILi2EjESD_ILi1EjENS0_6memory12LoadWithCastILi2EEENSG_13StoreWithCastILi1EEEEEviT_T0_T2_T3_T4_T5_:
[----:B------:R-:W0:Y:S01]  /*0000*/  LDC R1, c[0x0][0x28] ;  /* 0x00000a00ff017b82 */ /* 0x000e220000000800 */
[----:B------:R-:W1:Y:S07]  /*0010*/  S2R R2, SR_CTAID.X ;  /* 0x0000000000027919 */ /* 0x000e6e0000002500 */
[----:B------:R-:W1:Y:S01]  /*0020*/  LDC R23, c[0x0][0x210] ;  /* 0x00008400ff177b82 */ /* 0x000e620000000800 */
[----:B------:R-:W-:Y:S01]  /*0030*/  ULDC.64 UR36, c[0x0][0x208] ;  /* 0x0000820000247ab9 */ /* 0x000fe20000000a00 */
[----:B------:R-:W-:Y:S01]  /*0040*/  BSSY B6, `(.L_x_7185) ;  /* 0x0000223000067945 */ /* 0x000fe20003800000 */
[----:B------:R-:W2:Y:S01]  /*0050*/  S2R R22, SR_TID.X ;  /* 0x0000000000167919 */ /* 0x000ea20000002100 */
[----:B0-----:R-:W-:Y:S01]  /*0060*/  VIADD R1, R1, 0xfffffff8 ;  /* 0xfffffff801017836 */ /* 0x001fe20000000000 */
[----:B------:R-:W-:-:S02]  /*0070*/  CS2R R42, SRZ ;  /* 0x00000000002a7805 */ /* 0x000fc4000001ff00 */
[----:B------:R-:W-:Y:S02]  /*0080*/  CS2R R50, SRZ ;  /* 0x0000000000327805 */ /* 0x000fe4000001ff00 */
[----:B------:R-:W-:Y:S01]  /*0090*/  CS2R R48, SRZ ;  /* 0x0000000000307805 */ /* 0x000fe2000001ff00 */
[----:B------:R-:W0:Y:S01]  /*00a0*/  LDC.U8 R36, c[0x0][0x234] ;  /* 0x00008d00ff247b82 */ /* 0x000e220000000000 */
[----:B------:R-:W-:Y:S02]  /*00b0*/  CS2R R46, SRZ ;  /* 0x00000000002e7805 */ /* 0x000fe4000001ff00 */
[----:B------:R-:W-:-:S05]  /*00c0*/  CS2R R44, SRZ ;  /* 0x00000000002c7805 */ /* 0x000fca000001ff00 */
[----:B------:R-:W3:Y:S01]  /*00d0*/  LDC.U8 R37, c[0x0][0x235] ;  /* 0x00008d40ff257b82 */ /* 0x000ee20000000000 */
[----:B-1----:R-:W-:-:S05]  /*00e0*/  IMAD R23, R2, -0x200, R23 ;  /* 0xfffffe0002177824 */ /* 0x002fca00078e0217 */
[----:B--2---:R-:W-:-:S13]  /*00f0*/  ISETP.GE.AND P0, PT, R22, R23, PT ;  /* 0x000000171600720c */ /* 0x004fda0003f06270 */
        /* <DEDUP_REMOVED lines=22> */
.L_x_7190:
[----:B------:R-:W2:Y:S01]  /*0260*/  LDG.E.U8 R4, desc[UR36][R4.64] ;  /* 0x0000002404047981 */ /* 0x000ea2000c1e1100 */
[----:B------:R-:W-:Y:S01]  /*0270*/  CS2R R50, SRZ ;  /* 0x0000000000327805 */ /* 0x000fe2000001ff00 */
[----:B--2---:R0:W1:Y:S01]  /*0280*/  I2F.F64.U16 R48, R4 ;  /* 0x0000000400307312 */ /* 0x0040620000101800 */
[----:B------:R-:W-:Y:S05]  /*0290*/  BRA `(.L_x_7192) ;  /* 0x0000000c00c87947 */ /* 0x000fea0003800000 */
.L_x_7189:
        /* <DEDUP_REMOVED lines=10> */
.L_x_7194:
[----:B------:R-:W2:Y:S01]  /*0340*/  LDG.E R4, desc[UR36][R4.64] ;  /* 0x0000002404047981 */ /* 0x000ea2000c1e1900 */
[----:B------:R-:W-:Y:S01]  /*0350*/  CS2R R50, SRZ ;  /* 0x0000000000327805 */ /* 0x000fe2000001ff00 */
[----:B--2---:R1:W2:Y:S01]  /*0360*/  I2F.F64 R48, R4 ;  /* 0x0000000400307312 */ /* 0x0042a20000201c00 */
[----:B------:R-:W-:Y:S05]  /*0370*/  BRA `(.L_x_7192) ;  /* 0x0000000c00907947 */ /* 0x000fea0003800000 */
.L_x_7193:
[----:B------:R-:W2:Y:S01]  /*0380*/  LDG.E.U16 R4, desc[UR36][R4.64] ;  /* 0x0000002404047981 */ /* 0x000ea2000c1e1500 */
[----:B------:R-:W-:Y:S01]  /*0390*/  CS2R R50, SRZ ;  /* 0x0000000000327805 */ /* 0x000fe2000001ff00 */
[----:B--2---:R4:W0:Y:S01]  /*03a0*/  I2F.F64.S16 R48, R4 ;  /* 0x0000000400307312 */ /* 0x0048220000101c00 */
[----:B------:R-:W-:Y:S05]  /*03b0*/  BRA `(.L_x_7192) ;  /* 0x0000000c00807947 */ /* 0x000fea0003800000 */
.L_x_7188:
        /* <DEDUP_REMOVED lines=11> */
.L_x_7196:
[----:B------:R-:W2:Y:S01]  /*0470*/  LDG.E.U16 R0, desc[UR36][R4.64] ;  /* 0x0000002404007981 */ /* 0x000ea2000c1e1500 */
[----:B------:R-:W-:Y:S01]  /*0480*/  CS2R R50, SRZ ;  /* 0x0000000000327805 */ /* 0x000fe2000001ff00 */
[----:B--2---:R-:W-:-:S05]  /*0490*/  HADD2.F32 R0, -RZ, R0.H0_H0 ;  /* 0x20000000ff007230 */ /* 0x004fca0000004100 */
[----:B------:R-:W-:-:S04]  /*04a0*/  FMUL.FTZ R0, R0, 1 ;  /* 0x3f80000000007820 */ /* 0x000fc80000410000 */
[----:B------:R0:W1:Y:S01]  /*04b0*/  F2F.F64.F32 R48, R0 ;  /* 0x0000000000307310 */ /* 0x0000620000201800 */
[----:B------:R-:W-:Y:S05]  /*04c0*/  BRA `(.L_x_7192) ;  /* 0x0000000c003c7947 */ /* 0x000fea0003800000 */
.L_x_7195:
        /* <DEDUP_REMOVED lines=12> */
.L_x_7198:
        /* <DEDUP_REMOVED lines=8> */
.L_x_7197:
[----:B------:R0:W5:Y:S01]  /*0610*/  LDG.E.64 R48, desc[UR36][R4.64] ;  /* 0x0000002404307981 */ /* 0x000162000c1e1b00 */
[----:B------:R-:W-:Y:S01]  /*0620*/  CS2R R50, SRZ ;  /* 0x0000000000327805 */ /* 0x000fe2000001ff00 */
[----:B------:R-:W-:Y:S06]  /*0630*/  BRA `(.L_x_7192) ;  /* 0x0000000800e07947 */ /* 0x000fec0003800000 */
.L_x_7187:
        /* <DEDUP_REMOVED lines=14> */
.L_x_7201:
[----:B------:R0:W5:Y:S01]  /*0720*/  LDG.E.128 R48, desc[UR36][R4.64] ;  /* 0x0000002404307981 */ /* 0x000162000c1e1d00 */
[----:B------:R-:W-:Y:S05]  /*0730*/  BRA `(.L_x_7192) ;  /* 0x0000000800a07947 */ /* 0x000fea0003800000 */
.L_x_7200:
        /* <DEDUP_REMOVED lines=29> */
.L_x_7203:
[----:B------:R-:W2:Y:S01]  /*0910*/  LDG.E.U8 R4, desc[UR36][R4.64] ;  /* 0x0000002404047981 */ /* 0x000ea2000c1e1100 */
[----:B------:R-:W-:Y:S01]  /*0920*/  CS2R R50, SRZ ;  /* 0x0000000000327805 */ /* 0x000fe2000001ff00 */
        /* <DEDUP_REMOVED lines=10> */
[----:B------:R-:W-:-:S05]  /*09d0*/  LOP3.LUT R0, R3, 0x80000000, R0, 0xf8, !PT ;  /* 0x8000000003007812 */ /* 0x000fca00078ef800 */
[----:B------:R-:W-:-:S04]  /*09e0*/  FMUL.FTZ R0, R0, 1 ;  /* 0x3f80000000007820 */ /* 0x000fc80000410000 */
[----:B------:R0:W1:Y:S01]  /*09f0*/  F2F.F64.F32 R48, R0 ;  /* 0x0000000000307310 */ /* 0x0000620000201800 */
[----:B------:R-:W-:Y:S05]  /*0a00*/  BRA `(.L_x_7192) ;  /* 0x0000000400ec7947 */ /* 0x000fea0003800000 */
.L_x_7202:
[----:B------:R-:W2:Y:S01]  /*0a10*/  LDG.E.U16 R0, desc[UR36][R4.64] ;  /* 0x0000002404007981 */ /* 0x000ea2000c1e1500 */
[----:B------:R-:W-:Y:S01]  /*0a20*/  CS2R R50, SRZ ;  /* 0x0000000000327805 */ /* 0x000fe2000001ff00 */
[----:B--2---:R-:W-:-:S04]  /*0a30*/  IMAD.U32 R0, R0, 0x10000, RZ ;  /* 0x0001000000007824 */ /* 0x004fc800078e00ff */
[----:B------:R-:W-:-:S04]  /*0a40*/  FMUL.FTZ R0, R0, 1 ;  /* 0x3f80000000007820 */ /* 0x000fc80000410000 */
[----:B------:R0:W1:Y:S01]  /*0a50*/  F2F.F64.F32 R48, R0 ;  /* 0x0000000000307310 */ /* 0x0000620000201800 */
[----:B------:R-:W-:Y:S05]  /*0a60*/  BRA `(.L_x_7192) ;  /* 0x0000000400d47947 */ /* 0x000fea0003800000 */
.L_x_7199:
        /* <DEDUP_REMOVED lines=12> */
.L_x_7206:
        /* <DEDUP_REMOVED lines=21> */
.L_x_7210:
[----:B------:R-:W-:Y:S05]  /*0c80*/  BSYNC B1 ;  /* 0x0000000000017941 */ /* 0x000fea0003800000 */
.L_x_7209:
[----:B------:R-:W-:Y:S01]  /*0c90*/  LEA R5, R0, 0x3b800000, 0x17 ;  /* 0x3b80000000057811 */ /* 0x000fe200078eb8ff */
[----:B------:R-:W-:-:S05]  /*0ca0*/  IMAD.SHL.U32 R0, R3, 0x100000, RZ ;  /* 0x0010000003007824 */ /* 0x000fca00078e00ff */
[----:B------:R-:W-:-:S07]  /*0cb0*/  LOP3.LUT R0, R5, R0, R6, 0xfe, !PT ;  /* 0x0000000005007212 */ /* 0x000fce00078efe06 */
.L_x_7208:
[----:B------:R-:W-:Y:S05]  /*0cc0*/  BSYNC B0 ;  /* 0x0000000000007941 */ /* 0x000fea0003800000 */
.L_x_7207:
[----:B------:R-:W-:Y:S01]  /*0cd0*/  FMUL.FTZ R0, R0, 1 ;  /* 0x3f80000000007820 */ /* 0x000fe20000410000 */
[----:B------:R-:W-:-:S03]  /*0ce0*/  CS2R R50, SRZ ;  /* 0x0000000000327805 */ /* 0x000fc6000001ff00 */
[----:B------:R0:W1:Y:S01]  /*0cf0*/  F2F.F64.F32 R48, R0 ;  /* 0x0000000000307310 */ /* 0x0000620000201800 */
[----:B------:R-:W-:Y:S05]  /*0d00*/  BRA `(.L_x_7192) ;  /* 0x00000004002c7947 */ /* 0x000fea0003800000 */
.L_x_7205:
        /* <DEDUP_REMOVED lines=21> */
.L_x_7214:
[----:B------:R-:W-:Y:S05]  /*0e60*/  BSYNC B1 ;  /* 0x0000000000017941 */ /* 0x000fea0003800000 */
.L_x_7213:
[----:B------:R-:W-:Y:S01]  /*0e70*/  LEA R5, R0, 0x37800000, 0x17 ;  /* 0x3780000000057811 */ /* 0x000fe200078eb8ff */
[----:B------:R-:W-:-:S05]  /*0e80*/  IMAD.SHL.U32 R0, R3, 0x200000, RZ ;  /* 0x0020000003007824 */ /* 0x000fca00078e00ff */
[----:B------:R-:W-:-:S07]  /*0e90*/  LOP3.LUT R0, R5, R0, R6, 0xfe, !PT ;  /* 0x0000000005007212 */ /* 0x000fce00078efe06 */
.L_x_7212:
[----:B------:R-:W-:Y:S05]  /*0ea0*/  BSYNC B0 ;  /* 0x0000000000007941 */ /* 0x000fea0003800000 */
.L_x_7211:
[----:B------:R-:W-:Y:S01]  /*0eb0*/  FMUL.FTZ R0, R0, 1 ;  /* 0x3f80000000007820 */ /* 0x000fe20000410000 */
[----:B------:R-:W-:-:S03]  /*0ec0*/  CS2R R50, SRZ ;  /* 0x0000000000327805 */ /* 0x000fc6000001ff00 */
[----:B------:R0:W1:Y:S01]  /*0ed0*/  F2F.F64.F32 R48, R0 ;  /* 0x0000000000307310 */ /* 0x0000620000201800 */
[----:B------:R-:W-:Y:S05]  /*0ee0*/  BRA `(.L_x_7192) ;  /* 0x0000000000b47947 */ /* 0x000fea0003800000 */
.L_x_7204:
        /* <DEDUP_REMOVED lines=14> */
.L_x_7218:
[----:B------:R-:W-:Y:S05]  /*0fd0*/  BSYNC B0 ;  /* 0x0000000000007941 */ /* 0x000fea0003800000 */
.L_x_7217:
[----:B------:R-:W-:Y:S01]  /*0fe0*/  FMUL.FTZ R0, R0, 1 ;  /* 0x3f80000000007820 */ /* 0x000fe20000410000 */
[----:B------:R-:W-:-:S03]  /*0ff0*/  CS2R R50, SRZ ;  /* 0x0000000000327805 */ /* 0x000fc6000001ff00 */
[----:B------:R0:W1:Y:S01]  /*1000*/  F2F.F64.F32 R48, R0 ;  /* 0x0000000000307310 */ /* 0x0000620000201800 */
[----:B------:R-:W-:Y:S05]  /*1010*/  BRA `(.L_x_7192) ;  /* 0x0000000000687947 */ /* 0x000fea0003800000 */
.L_x_7191:
        /* <DEDUP_REMOVED lines=16> */
.L_x_7219:
[----:B------:R-:W-:Y:S02]  /*1120*/  CS2R R48, SRZ ;  /* 0x0000000000307805 */ /* 0x000fe4000001ff00 */
[----:B------:R-:W-:Y:S01]  /*1130*/  CS2R R50, SRZ ;  /* 0x0000000000327805 */ /* 0x000fe2000001ff00 */
[----:B------:R-:W-:Y:S06]  /*1140*/  BRA `(.L_x_7192) ;  /* 0x00000000001c7947 */ /* 0x000fec0003800000 */
.L_x_7216:
[----:B------:R-:W2:Y:S01]  /*1150*/  LDG.E.64 R48, desc[UR36][R4.64] ;  /* 0x0000002404307981 */ /* 0x000ea2000c1e1b00 */
[----:B------:R-:W-:Y:S01]  /*1160*/  CS2R R50, SRZ ;  /* 0x0000000000327805 */ /* 0x000fe2000001ff00 */
[----:B--2---:R-:W0:Y:S01]  /*1170*/  I2F.F64.U64 R48, R48 ;  /* 0x0000003000307312 */ /* 0x004e220000301800 */
[----:B------:R-:W-:Y:S05]  /*1180*/  BRA `(.L_x_7192) ;  /* 0x00000000000c7947 */ /* 0x000fea0003800000 */
.L_x_7215:
[----:B------:R-:W2:Y:S01]  /*1190*/  LDG.E R4, desc[UR36][R4.64] ;  /* 0x0000002404047981 */ /* 0x000ea2000c1e1900 */
[----:B------:R-:W-:Y:S01]  /*11a0*/  CS2R R50, SRZ ;  /* 0x0000000000327805 */ /* 0x000fe2000001ff00 */
[----:B--2---:R0:W1:Y:S06]  /*11b0*/  I2F.F64.U32 R48, R4 ;  /* 0x0000000400307312 */ /* 0x00406c0000201800 */
.L_x_7192:
[----:B01--4-:R-:W0:Y:S01]  /*11c0*/  LDC.64 R4, c[0x0][0x228] ;  /* 0x00008a00ff047b82 */ /* 0x013e220000000a00 */
[----:B---3--:R-:W-:Y:S01]  /*11d0*/  PRMT R0, R37, 0x9910, RZ ;  /* 0x0000991025007816 */ /* 0x008fe200000000ff */
        /* <DEDUP_REMOVED lines=16> */
[----:B---3--:R0:W1:Y:S01]  /*12e0*/  I2F.F64.S16 R44, R4 ;  /* 0x00000004002c7312 */ /* 0x0080620000101c00 */
[----:B------:R-:W-:Y:S05]  /*12f0*/  BRA `(.L_x_7225) ;  /* 0x0000000c00d87947 */ /* 0x000fea0003800000 */
.L_x_7223:
[----:B------:R-:W3:Y:S01]  /*1300*/  LDG.E.U8 R4, desc[UR36][R4.64] ;  /* 0x0000002404047981 */ /* 0x000ee2000c1e1100 */
[----:B------:R-:W-:Y:S01]  /*1310*/  CS2R R46, SRZ ;  /* 0x00000000002e7805 */ /* 0x000fe2000001ff00 */
[----:B---3--:R3:W4:Y:S01]  /*1320*/  I2F.F64.U16 R44, R4 ;  /* 0x00000004002c7312 */ /* 0x0087220000101800 */
[----:B------:R-:W-:Y:S05]  /*1330*/  BRA `(.L_x_7225) ;  /* 0x0000000c00c87947 */ /* 0x000fea0003800000 */
.L_x_7222:
        /* <DEDUP_REMOVED lines=10> */
.L_x_7227:
[----:B------:R-:W3:Y:S01]  /*13e0*/  LDG.E R4, desc[UR36][R4.64] ;  /* 0x0000002404047981 */ /* 0x000ee2000c1e1900 */
[----:B------:R-:W-:Y:S01]  /*13f0*/  CS2R R46, SRZ ;  /* 0x00000000002e7805 */ /* 0x000fe2000001ff00 */
[----:B---3--:R0:W1:Y:S01]  /*1400*/  I2F.F64 R44, R4 ;  /* 0x00000004002c7312 */ /* 0x0080620000201c00 */
[----:B------:R-:W-:Y:S05]  /*1410*/  BRA `(.L_x_7225) ;  /* 0x0000000c00907947 */ /* 0x000fea0003800000 */
.L_x_7226:
[----:B------:R-:W3:Y:S01]  /*1420*/  LDG.E.U16 R4, desc[UR36][R4.64] ;  /* 0x0000002404047981 */ /* 0x000ee2000c1e1500 */
[----:B------:R-:W-:Y:S01]  /*1430*/  CS2R R46, SRZ ;  /* 0x00000000002e7805 */ /* 0x000fe2000001ff00 */
[----:B---3--:R0:W1:Y:S01]  /*1440*/  I2F.F64.S16 R44, R4 ;  /* 0x00000004002c7312 */ /* 0x0080620000101c00 */
[----:B------:R-:W-:Y:S05]  /*1450*/  BRA `(.L_x_7225) ;  /* 0x0000000c00807947 */ /* 0x000fea0003800000 */
.L_x_7221:
        /* <DEDUP_REMOVED lines=11> */
.L_x_7229:
[----:B------:R-:W3:Y:S01]  /*1510*/  LDG.E.U16 R0, desc[UR36][R4.64] ;  /* 0x0000002404007981 */ /* 0x000ee2000c1e1500 */
[----:B------:R-:W-:Y:S01]  /*1520*/  CS2R R46, SRZ ;  /* 0x00000000002e7805 */ /* 0x000fe2000001ff00 */
[----:B---3--:R-:W-:-:S05]  /*1530*/  HADD2.F32 R0, -RZ, R0.H0_H0 ;  /* 0x20000000ff007230 */ /* 0x008fca0000004100 */
[----:B------:R-:W-:-:S04]  /*1540*/  FMUL.FTZ R0, R0, 1 ;  /* 0x3f80000000007820 */ /* 0x000fc80000410000 */
[----:B------:R0:W1:Y:S01]  /*1550*/  F2F.F64.F32 R44, R0 ;  /* 0x00000000002c7310 */ /* 0x0000620000201800 */
[----:B------:R-:W-:Y:S05]  /*1560*/  BRA `(.L_x_7225) ;  /* 0x0000000c003c7947 */ /* 0x000fea0003800000 */
.L_x_7228:
        /* <DEDUP_REMOVED lines=10> */
[----:B------:R-:W1:Y:S01]  /*1610*/  F2F.F64.F32 R44, R44 ;  /* 0x0000002c002c7310 */ /* 0x000e620000201800 */
[----:B------:R-:W-:Y:S05]  /*1620*/  BRA `(.L_x_7225) ;  /* 0x0000000c000c7947 */ /* 0x000fea0003800000 */
.L_x_7231:
[----:B------:R-:W3:Y:S02]  /*1630*/  LDG.E R0, desc[UR36][R4.64] ;  /* 0x0000002404007981 */ /* 0x000ee4000c1e1900 */
[--C-:B---3--:R-:W-:Y:S02]  /*1640*/  HADD2.F32 R3, -RZ, R0.reuse.H1_H1 ;  /* 0x30000000ff037230 */ /* 0x108fe40000004100 */
[----:B------:R-:W-:-:S03]  /*1650*/  HADD2.F32 R0, -RZ, R0.H0_H0 ;  /* 0x20000000ff007230 */ /* 0x000fc60000004100 */
[----:B------:R-:W-:Y:S02]  /*1660*/  FMUL.FTZ R3, R3, 1 ;  /* 0x3f80000003037820 */ /* 0x000fe40000410000 */
[----:B------:R-:W-:Y:S02]  /*1670*/  FMUL.FTZ R0, R0, 1 ;  /* 0x3f80000000007820 */ /* 0x000fe40000410000 */
[----:B------:R0:W1:Y:S08]  /*1680*/  F2F.F64.F32 R46, R3 ;  /* 0x00000003002e7310 */ /* 0x0000700000201800 */
[----:B------:R0:W3:Y:S01]  /*1690*/  F2F.F64.F32 R44, R0 ;  /* 0x00000000002c7310 */ /* 0x0000e20000201800 */
[----:B------:R-:W-:Y:S05]  /*16a0*/  BRA `(.L_x_7225) ;  /* 0x0000000800ec7947 */ /* 0x000fea0003800000 */
.L_x_7230:
[----:B------:R0:W5:Y:S01]  /*16b0*/  LDG.E.64 R44, desc[UR36][R4.64] ;  /* 0x00000024042c7981 */ /* 0x000162000c1e1b00 */
[----:B------:R-:W-:Y:S01]  /*16c0*/  CS2R R46, SRZ ;  /* 0x00000000002e7805 */ /* 0x000fe2000001ff00 */
[----:B------:R-:W-:Y:S06]  /*16d0*/  BRA `(.L_x_7225) ;  /* 0x0000000800e07947 */ /* 0x000fec0003800000 */
.L_x_7220:
        /* <DEDUP_REMOVED lines=14> */
.L_x_7234:
[----:B------:R0:W5:Y:S01]  /*17c0*/  LDG.E.128 R44, desc[UR36][R4.64] ;  /* 0x00000024042c7981 */ /* 0x000162000c1e1d00 */
[----:B------:R-:W-:Y:S05]  /*17d0*/  BRA `(.L_x_7225) ;  /* 0x0000000800a07947 */ /* 0x000fea0003800000 */
.L_x_7233:
        /* <DEDUP_REMOVED lines=29> */
.L_x_7236:
[----:B------:R-:W3:Y:S01]  /*19b0*/  LDG.E.U8 R4, desc[UR36][R4.64] ;  /* 0x0000002404047981 */ /* 0x000ee2000c1e1100 */
[----:B------:R-:W-:Y:S01]  /*19c0*/  CS2R R46, SRZ ;  /* 0x00000000002e7805 */ /* 0x000fe2000001ff00 */
[----:B---3--:R-:W-:-:S05]  /*19d0*/  IMAD.SHL.U32 R0, R4, 0x2000000, RZ ;  /* 0x0200000004007824 */ /* 0x008fca00078e00ff */
        /* <DEDUP_REMOVED lines=13> */
.L_x_7235:
[----:B------:R-:W3:Y:S01]  /*1ab0*/  LDG.E.U16 R0, desc[UR36][R4.64] ;  /* 0x0000002404007981 */ /* 0x000ee2000c1e1500 */
[----:B------:R-:W-:Y:S01]  /*1ac0*/  CS2R R46, SRZ ;  /* 0x00000000002e7805 */ /* 0x000fe2000001ff00 */
[----:B---3--:R-:W-:-:S04]  /*1ad0*/  IMAD.U32 R0, R0, 0x10000, RZ ;  /* 0x0001000000007824 */ /* 0x008fc800078e00ff */
[----:B------:R-:W-:-:S04]  /*1ae0*/  FMUL.FTZ R0, R0, 1 ;  /* 0x3f80000000007820 */ /* 0x000fc80000410000 */
[----:B------:R0:W1:Y:S01]  /*1af0*/  F2F.F64.F32 R44, R0 ;  /* 0x00000000002c7310 */ /* 0x0000620000201800 */
[----:B------:R-:W-:Y:S05]  /*1b00*/  BRA `(.L_x_7225) ;  /* 0x0000000400d47947 */ /* 0x000fea0003800000 */
.L_x_7232:
        /* <DEDUP_REMOVED lines=10> */
[----:B---3--:R0:W1:Y:S01]  /*1bb0*/  I2F.F64.U16 R44, R4 ;  /* 0x00000004002c7312 */ /* 0x0080620000101800 */
[----:B------:R-:W-:Y:S05]  /*1bc0*/  BRA `(.L_x_7225) ;  /* 0x0000000400a47947 */ /* 0x000fea0003800000 */
.L_x_7239:
        /* <DEDUP_REMOVED lines=21> */
.L_x_7243:
[----:B------:R-:W-:Y:S05]  /*1d20*/  BSYNC B1 ;  /* 0x0000000000017941 */ /* 0x000fea0003800000 */
.L_x_7242:
[----:B------:R-:W-:Y:S01]  /*1d30*/  LEA R5, R0, 0x3b800000, 0x17 ;  /* 0x3b80000000057811 */ /* 0x000fe200078eb8ff */
[----:B------:R-:W-:-:S05]  /*1d40*/  IMAD.SHL.U32 R0, R3, 0x100000, RZ ;  /* 0x0010000003007824 */ /* 0x000fca00078e00ff */
[----:B------:R-:W-:-:S07]  /*1d50*/  LOP3.LUT R0, R5, R0, R6, 0xfe, !PT ;  /* 0x0000000005007212 */ /* 0x000fce00078efe06 */
.L_x_7241:
[----:B------:R-:W-:Y:S05]  /*1d60*/  BSYNC B0 ;  /* 0x0000000000007941 */ /* 0x000fea0003800000 */
.L_x_7240:
[----:B------:R-:W-:Y:S01]  /*1d70*/  FMUL.FTZ R0, R0, 1 ;  /* 0x3f80000000007820 */ /* 0x000fe20000410000 */
[----:B------:R-:W-:-:S03]  /*1d80*/  CS2R R46, SRZ ;  /* 0x00000000002e7805 */ /* 0x000fc6000001ff00 */
[----:B------:R0:W1:Y:S01]  /*1d90*/  F2F.F64.F32 R44, R0 ;  /* 0x00000000002c7310 */ /* 0x0000620000201800 */
[----:B------:R-:W-:Y:S05]  /*1da0*/  BRA `(.L_x_7225) ;  /* 0x00000004002c7947 */ /* 0x000fea0003800000 */
.L_x_7238:
        /* <DEDUP_REMOVED lines=21> */
.L_x_7247:
[----:B------:R-:W-:Y:S05]  /*1f00*/  BSYNC B1 ;  /* 0x0000000000017941 */ /* 0x000fea0003800000 */
.L_x_7246:
[----:B------:R-:W-:Y:S01]  /*1f10*/  LEA R5, R0, 0x37800000, 0x17 ;  /* 0x3780000000057811 */ /* 0x000fe200078eb8ff */
[----:B------:R-:W-:-:S05]  /*1f20*/  IMAD.SHL.U32 R0, R3, 0x200000, RZ ;  /* 0x0020000003007824 */ /* 0x000fca00078e00ff */
[----:B------:R-:W-:-:S07]  /*1f30*/  LOP3.LUT R0, R5, R0, R6, 0xfe, !PT ;  /* 0x0000000005007212 */ /* 0x000fce00078efe06 */
.L_x_7245:
[----:B------:R-:W-:Y:S05]  /*1f40*/  BSYNC B0 ;  /* 0x0000000000007941 */ /* 0x000fea0003800000 */
.L_x_7244:
[----:B------:R-:W-:Y:S01]  /*1f50*/  FMUL.FTZ R0, R0, 1 ;  /* 0x3f80000000007820 */ /* 0x000fe20000410000 */
[----:B------:R-:W-:-:S03]  /*1f60*/  CS2R R46, SRZ ;  /* 0x00000000002e7805 */ /* 0x000fc6000001ff00 */
[----:B------:R0:W1:Y:S01]  /*1f70*/  F2F.F64.F32 R44, R0 ;  /* 0x00000000002c7310 */ /* 0x0000620000201800 */
[----:B------:R-:W-:Y:S05]  /*1f80*/  BRA `(.L_x_7225) ;  /* 0x0000000000b47947 */ /* 0x000fea0003800000 */
.L_x_7237:
        /* <DEDUP_REMOVED lines=14> */
.L_x_7251:
[----:B------:R-:W-:Y:S05]  /*2070*/  BSYNC B0 ;  /* 0x0000000000007941 */ /* 0x000fea0003800000 */
.L_x_7250:
[----:B------:R-:W-:Y:S01]  /*2080*/  FMUL.FTZ R0, R0, 1 ;  /* 0x3f80000000007820 */ /* 0x000fe20000410000 */
[----:B------:R-:W-:-:S03]  /*2090*/  CS2R R46, SRZ ;  /* 0x00000000002e7805 */ /* 0x000fc6000001ff00 */
[----:B------:R0:W1:Y:S01]  /*20a0*/  F2F.F64.F32 R44, R0 ;  /* 0x00000000002c7310 */ /* 0x0000620000201800 */
[----:B------:R-:W-:Y:S05]  /*20b0*/  BRA `(.L_x_7225) ;  /* 0x0000000000687947 */ /* 0x000fea0003800000 */
.L_x_7224:
        /* <DEDUP_REMOVED lines=15> */
[----:B-12--5:R-:W-:Y:S05]  /*21b0*/  CALL.ABS.NOINC R14 ;  /* 0x000000000e007343 */ /* 0x026fea0003c00000 */
.L_x_7252:
[----:B------:R-:W-:Y:S02]  /*21c0*/  CS2R R44, SRZ ;  /* 0x00000000002c7805 */ /* 0x000fe4000001ff00 */
[----:B------:R-:W-:Y:S01]  /*21d0*/  CS2R R46, SRZ ;  /* 0x00000000002e7805 */ /* 0x000fe2000001ff00 */
[----:B------:R-:W-:Y:S06]  /*21e0*/  BRA `(.L_x_7225) ;  /* 0x00000000001c7947 */ /* 0x000fec0003800000 */
.L_x_7249:
[----:B------:R-:W3:Y:S01]  /*21f0*/  LDG.E.64 R44, desc[UR36][R4.64] ;  /* 0x00000024042c7981 */ /* 0x000ee2000c1e1b00 */
[----:B------:R-:W-:Y:S01]  /*2200*/  CS2R R46, SRZ ;  /* 0x00000000002e7805 */ /* 0x000fe2000001ff00 */
[----:B---3--:R-:W0:Y:S01]  /*2210*/  I2F.F64.U64 R44, R44 ;  /* 0x0000002c002c7312 */ /* 0x008e220000301800 */
[----:B------:R-:W-:Y:S05]  /*2220*/  BRA `(.L_x_7225) ;  /* 0x00000000000c7947 */ /* 0x000fea0003800000 */
.L_x_7248:
[----:B------:R-:W3:Y:S01]  /*2230*/  LDG.E R4, desc[UR36][R4.64] ;  /* 0x0000002404047981 */ /* 0x000ee2000c1e1900 */
[----:B------:R-:W-:Y:S01]  /*2240*/  CS2R R46, SRZ ;  /* 0x00000000002e7805 */ /* 0x000fe2000001ff00 */
[----:B---3--:R0:W1:Y:S06]  /*2250*/  I2F.F64.U32 R44, R4 ;  /* 0x00000004002c7312 */ /* 0x00806c0000201800 */
.L_x_7225:
[----:B------:R-:W-:-:S07]  /*2260*/  VIADD R22, R22, 0x80 ;  /* 0x0000008016167836 */ /* 0x000fce0000000000 */
.L_x_7186:
[----:B------:R-:W-:Y:S05]  /*2270*/  BSYNC B6 ;  /* 0x0000000000067941 */ /* 0x000fea0003800000 */
.L_x_7185:
[----:B------:R-:W-:Y:S01]  /*2280*/  ISETP.GE.AND P0, PT, R22, R23, PT ;  /* 0x000000171600720c */ /* 0x000fe20003f06270 */
[----:B------:R-:W-:Y:S01]  /*2290*/  BSSY B6, `(.L_x_7253) ;  /* 0x000021b000067945 */ /* 0x000fe20003800000 */
[----:B------:R-:W-:Y:S02]  /*22a0*/  CS2R R40, SRZ ;  /* 0x0000000000287805 */ /* 0x000fe4000001ff00 */
[----:B------:R-:W-:Y:S02]  /*22b0*/  CS2R R18, SRZ ;  /* 0x0000000000127805 */ /* 0x000fe4000001ff00 */
[----:B------:R-:W-:-:S07]  /*22c0*/  CS2R R16, SRZ ;  /* 0x0000000000107805 */ /* 0x000fce000001ff00 */
[----:B------:R-:W-:Y:S05]  /*22d0*/  @P0 BRA `(.L_x_7254) ;  /* 0x0000002000580947 */ /* 0x000fea0003800000 */
[----:B0--3--:R-:W0:Y:S01]  /*22e0*/  LDC.64 R4, c[0x0][0x220] ;  /* 0x00008800ff047b82 */ /* 0x009e220000000a00 */
        /* <DEDUP_REMOVED lines=20> */
.L_x_7258:
[----:B------:R-:W3:Y:S01]  /*2430*/  LDG.E.U8 R4, desc[UR36][R4.64] ;  /* 0x0000002404047981 */ /* 0x000ee2000c1e1100 */
[----:B------:R-:W-:Y:S01]  /*2440*/  CS2R R42, SRZ ;  /* 0x00000000002a7805 */ /* 0x000fe2000001ff00 */
[----:B---3--:R0:W3:Y:S01]  /*2450*/  I2F.F64.U16 R40, R4 ;  /* 0x0000000400287312 */ /* 0x0080e20000101800 */
[----:B------:R-:W-:Y:S05]  /*2460*/  BRA `(.L_x_7260) ;  /* 0x0000000c00c87947 */ /* 0x000fea0003800000 */
.L_x_7257:
        /* <DEDUP_REMOVED lines=10> */
.L_x_7262:
[----:B------:R-:W3:Y:S01]  /*2510*/  LDG.E R4, desc[UR36][R4.64] ;  /* 0x0000002404047981 */ /* 0x000ee2000c1e1900 */
[----:B------:R-:W-:Y:S01]  /*2520*/  CS2R R42, SRZ ;  /* 0x00000000002a7805 */ /* 0x000fe2000001ff00 */
[----:B---3--:R0:W3:Y:S01]  /*2530*/  I2F.F64 R40, R4 ;  /* 0x0000000400287312 */ /* 0x0080e20000201c00 */
[----:B------:R-:W-:Y:S05]  /*2540*/  BRA `(.L_x_7260) ;  /* 0x0000000c00907947 */ /* 0x000fea0003800000 */
.L_x_7261:
[----:B------:R-:W3:Y:S01]  /*2550*/  LDG.E.U16 R4, desc[UR36][R4.64] ;  /* 0x0000002404047981 */ /* 0x000ee2000c1e1500 */
[----:B------:R-:W-:Y:S01]  /*2560*/  CS2R R42, SRZ ;  /* 0x00000000002a7805 */ /* 0x000fe2000001ff00 */
[----:B---3--:R0:W3:Y:S01]  /*2570*/  I2F.F64.S16 R40, R4 ;  /* 0x0000000400287312 */ /* 0x0080e20000101c00 */
[----:B------:R-:W-:Y:S05]  /*2580*/  BRA `(.L_x_7260) ;  /* 0x0000000c00807947 */ /* 0x000fea0003800000 */
.L_x_7256:
        /* <DEDUP_REMOVED lines=11> */
.L_x_7264:
[----:B------:R-:W3:Y:S01]  /*2640*/  LDG.E.U16 R0, desc[UR36][R4.64] ;  /* 0x0000002404007981 */ /* 0x000ee2000c1e1500 */
[----:B------:R-:W-:Y:S01]  /*2650*/  CS2R R42, SRZ ;  /* 0x00000000002a7805 */ /* 0x000fe2000001ff00 */
[----:B---3--:R-:W-:-:S05]  /*2660*/  HADD2.F32 R0, -RZ, R0.H0_H0 ;  /* 0x20000000ff007230 */ /* 0x008fca0000004100 */
[----:B------:R-:W-:-:S04]  /*2670*/  FMUL.FTZ R0, R0, 1 ;  /* 0x3f80000000007820 */ /* 0x000fc80000410000 */
[----:B------:R0:W3:Y:S01]  /*2680*/  F2F.F64.F32 R40, R0 ;  /* 0x0000000000287310 */ /* 0x0000e20000201800 */
[----:B------:R-:W-:Y:S05]  /*2690*/  BRA `(.L_x_7260) ;  /* 0x0000000c003c7947 */ /* 0x000fea0003800000 */
.L_x_7263:
        /* <DEDUP_REMOVED lines=12> */
.L_x_7266:
        /* <DEDUP_REMOVED lines=8> */
.L_x_7265:
[----:B------:R0:W5:Y:S01]  /*27e0*/  LDG.E.64 R40, desc[UR36][R4.64] ;  /* 0x0000002404287981 */ /* 0x000162000c1e1b00 */
[----:B------:R-:W-:Y:S01]  /*27f0*/  CS2R R42, SRZ ;  /* 0x00000000002a7805 */ /* 0x000fe2000001ff00 */
[----:B------:R-:W-:Y:S06]  /*2800*/  BRA `(.L_x_7260) ;  /* 0x0000000800e07947 */ /* 0x000fec0003800000 */
.L_x_7255:
        /* <DEDUP_REMOVED lines=14> */
.L_x_7269:
[----:B------:R0:W5:Y:S01]  /*28f0*/  LDG.E.128 R40, desc[UR36][R4.64] ;  /* 0x0000002404287981 */ /* 0x000162000c1e1d00 */
[----:B------:R-:W-:Y:S05]  /*2900*/  BRA `(.L_x_7260) ;  /* 0x0000000800a07947 */ /* 0x000fea0003800000 */
.L_x_7268:
        /* <DEDUP_REMOVED lines=29> */
.L_x_7271:
        /* <DEDUP_REMOVED lines=14> */
[----:B------:R0:W3:Y:S01]  /*2bc0*/  F2F.F64.F32 R40, R0 ;  /* 0x0000000000287310 */ /* 0x0000e20000201800 */
[----:B------:R-:W-:Y:S05]  /*2bd0*/  BRA `(.L_x_7260) ;  /* 0x0000000400ec7947 */ /* 0x000fea0003800000 */
.L_x_7270:
[----:B------:R-:W3:Y:S01]  /*2be0*/  LDG.E.U16 R0, desc[UR36][R4.64] ;  /* 0x0000002404007981 */ /* 0x000ee2000c1e1500 */
[----:B------:R-:W-:Y:S01]  /*2bf0*/  CS2R R42, SRZ ;  /* 0x00000000002a7805 */ /* 0x000fe2000001ff00 */
[----:B---3--:R-:W-:-:S04]  /*2c00*/  IMAD.U32 R0, R0, 0x10000, RZ ;  /* 0x0001000000007824 */ /* 0x008fc800078e00ff */
[----:B------:R-:W-:-:S04]  /*2c10*/  FMUL.FTZ R0, R0, 1 ;  /* 0x3f80000000007820 */ /* 0x000fc80000410000 */
[----:B------:R3:W0:Y:S01]  /*2c20*/  F2F.F64.F32 R40, R0 ;  /* 0x0000000000287310 */ /* 0x0006220000201800 */
[----:B------:R-:W-:Y:S05]  /*2c30*/  BRA `(.L_x_7260) ;  /* 0x0000000400d47947 */ /* 0x000fea0003800000 */
.L_x_7267:
        /* <DEDUP_REMOVED lines=12> */
.L_x_7274:
        /* <DEDUP_REMOVED lines=21> */
.L_x_7278:
[----:B------:R-:W-:Y:S05]  /*2e50*/  BSYNC B1 ;  /* 0x0000000000017941 */ /* 0x000fea0003800000 */
.L_x_7277:
[----:B------:R-:W-:Y:S01]  /*2e60*/  LEA R5, R0, 0x3b800000, 0x17 ;  /* 0x3b80000000057811 */ /* 0x000fe200078eb8ff */
[----:B------:R-:W-:-:S05]  /*2e70*/  IMAD.SHL.U32 R0, R3, 0x100000, RZ ;  /* 0x0010000003007824 */ /* 0x000fca00078e00ff */
[----:B------:R-:W-:-:S07]  /*2e80*/  LOP3.LUT R0, R5, R0, R6, 0xfe, !PT ;  /* 0x0000000005007212 */ /* 0x000fce00078efe06 */
.L_x_7276:
[----:B------:R-:W-:Y:S05]  /*2e90*/  BSYNC B0 ;  /* 0x0000000000007941 */ /* 0x000fea0003800000 */
.L_x_7275:
[----:B------:R-:W-:Y:S01]  /*2ea0*/  FMUL.FTZ R0, R0, 1 ;  /* 0x3f80000000007820 */ /* 0x000fe20000410000 */
[----:B------:R-:W-:-:S03]  /*2eb0*/  CS2R R42, SRZ ;  /* 0x00000000002a7805 */ /* 0x000fc6000001ff00 */
[----:B------:R0:W3:Y:S01]  /*2ec0*/  F2F.F64.F32 R40, R0 ;  /* 0x0000000000287310 */ /* 0x0000e20000201800 */
[----:B------:R-:W-:Y:S05]  /*2ed0*/  BRA `(.L_x_7260) ;  /* 0x00000004002c7947 */ /* 0x000fea0003800000 */
.L_x_7273:
        /* <DEDUP_REMOVED lines=21> */
.L_x_7282:
[----:B------:R-:W-:Y:S05]  /*3030*/  BSYNC B1 ;  /* 0x0000000000017941 */ /* 0x000fea0003800000 */
.L_x_7281:
[----:B------:R-:W-:Y:S01]  /*3040*/  LEA R5, R0, 0x37800000, 0x17 ;  /* 0x3780000000057811 */ /* 0x000fe200078eb8ff */
[----:B------:R-:W-:-:S05]  /*3050*/  IMAD.SHL.U32 R0, R3, 0x200000, RZ ;  /* 0x0020000003007824 */ /* 0x000fca00078e00ff */
[----:B------:R-:W-:-:S07]  /*3060*/  LOP3.LUT R0, R5, R0, R6, 0xfe, !PT ;  /* 0x0000000005007212 */ /* 0x000fce00078efe06 */
.L_x_7280:
[----:B------:R-:W-:Y:S05]  /*3070*/  BSYNC B0 ;  /* 0x0000000000007941 */ /* 0x000fea0003800000 */
.L_x_7279:
[----:B------:R-:W-:Y:S01]  /*3080*/  FMUL.FTZ R0, R0, 1 ;  /* 0x3f80000000007820 */ /* 0x000fe20000410000 */
[----:B------:R-:W-:-:S03]  /*3090*/  CS2R R42, SRZ ;  /* 0x00000000002a7805 */ /* 0x000fc6000001ff00 */
[----:B------:R0:W3:Y:S01]  /*30a0*/  F2F.F64.F32 R40, R0 ;  /* 0x0000000000287310 */ /* 0x0000e20000201800 */
[----:B------:R-:W-:Y:S05]  /*30b0*/  BRA `(.L_x_7260) ;  /* 0x0000000000b47947 */ /* 0x000fea0003800000 */
.L_x_7272:
        /* <DEDUP_REMOVED lines=14> */
.L_x_7286:
[----:B------:R-:W-:Y:S05]  /*31a0*/  BSYNC B0 ;  /* 0x0000000000007941 */ /* 0x000fea0003800000 */
.L_x_7285:
[----:B------:R-:W-:Y:S01]  /*31b0*/  FMUL.FTZ R0, R0, 1 ;  /* 0x3f80000000007820 */ /* 0x000fe20000410000 */
[----:B------:R-:W-:-:S03]  /*31c0*/  CS2R R42, SRZ ;  /* 0x00000000002a7805 */ /* 0x000fc6000001ff00 */
[----:B------:R0:W3:Y:S01]  /*31d0*/  F2F.F64.F32 R40, R0 ;  /* 0x0000000000287310 */ /* 0x0000e20000201800 */
[----:B------:R-:W-:Y:S05]  /*31e0*/  BRA `(.L_x_7260) ;  /* 0x0000000000687947 */ /* 0x000fea0003800000 */
.L_x_7259:
        /* <DEDUP_REMOVED lines=16> */
.L_x_7287:
[----:B------:R-:W-:Y:S02]  /*32f0*/  CS2R R40, SRZ ;  /* 0x0000000000287805 */ /* 0x000fe4000001ff00 */
[----:B------:R-:W-:Y:S01]  /*3300*/  CS2R R42, SRZ ;  /* 0x00000000002a7805 */ /* 0x000fe2000001ff00 */
[----:B------:R-:W-:Y:S06]  /*3310*/  BRA `(.L_x_7260) ;  /* 0x00000000001c7947 */ /* 0x000fec0003800000 */
.L_x_7284:
[----:B------:R-:W3:Y:S01]  /*3320*/  LDG.E.64 R40, desc[UR36][R4.64] ;  /* 0x0000002404287981 */ /* 0x000ee2000c1e1b00 */
[----:B------:R-:W-:Y:S01]  /*3330*/  CS2R R42, SRZ ;  /* 0x00000000002a7805 */ /* 0x000fe2000001ff00 */
[----:B---3--:R-:W0:Y:S01]  /*3340*/  I2F.F64.U64 R40, R40 ;  /* 0x0000002800287312 */ /* 0x008e220000301800 */
[----:B------:R-:W-:Y:S05]  /*3350*/  BRA `(.L_x_7260) ;  /* 0x00000000000c7947 */ /* 0x000fea0003800000 */
.L_x_7283:
[----:B------:R-:W3:Y:S01]  /*3360*/  LDG.E R4, desc[UR36][R4.64] ;  /* 0x0000002404047981 */ /* 0x000ee2000c1e1900 */
[----:B------:R-:W-:Y:S01]  /*3370*/  CS2R R42, SRZ ;  /* 0x00000000002a7805 */ /* 0x000fe2000001ff00 */
[----:B---3--:R0:W3:Y:S06]  /*3380*/  I2F.F64.U32 R40, R4 ;  /* 0x0000000400287312 */ /* 0x0080ec0000201800 */
.L_x_7260:
[----:B0-----:R-:W0:Y:S01]  /*3390*/  LDC.64 R4, c[0x0][0x228] ;  /* 0x00008a00ff047b82 */ /* 0x001e220000000a00 */
        /* <DEDUP_REMOVED lines=19> */
.L_x_7291:
[----:B------:R-:W3:Y:S01]  /*34d0*/  LDG.E.U8 R4, desc[UR36][R4.64] ;  /* 0x0000002404047981 */ /* 0x000ee2000c1e1100 */
[----:B------:R-:W-:Y:S01]  /*34e0*/  CS2R R18, SRZ ;  /* 0x0000000000127805 */ /* 0x000fe2000001ff00 */
[----:B---3--:R0:W3:Y:S01]  /*34f0*/  I2F.F64.U16 R16, R4 ;  /* 0x0000000400107312 */ /* 0x0080e20000101800 */
[----:B------:R-:W-:Y:S05]  /*3500*/  BRA `(.L_x_7293) ;  /* 0x0000000c00c87947 */ /* 0x000fea0003800000 */
.L_x_7290:
        /* <DEDUP_REMOVED lines=10> */
.L_x_7295:
[----:B------:R-:W3:Y:S01]  /*35b0*/  LDG.E R4, desc[UR36][R4.64] ;  /* 0x0000002404047981 */ /* 0x000ee2000c1e1900 */
[----:B------:R-:W-:Y:S01]  /*35c0*/  CS2R R18, SRZ ;  /* 0x0000000000127805 */ /* 0x000fe2000001ff00 */
[----:B---3--:R0:W3:Y:S01]  /*35d0*/  I2F.F64 R16, R4 ;  /* 0x0000000400107312 */ /* 0x0080e20000201c00 */
[----:B------:R-:W-:Y:S05]  /*35e0*/  BRA `(.L_x_7293) ;  /* 0x0000000c00907947 */ /* 0x000fea0003800000 */
.L_x_7294:
[----:B------:R-:W3:Y:S01]  /*35f0*/  LDG.E.U16 R4, desc[UR36][R4.64] ;  /* 0x0000002404047981 */ /* 0x000ee2000c1e1500 */
[----:B------:R-:W-:Y:S01]  /*3600*/  CS2R R18, SRZ ;  /* 0x0000000000127805 */ /* 0x000fe2000001ff00 */
[----:B---3--:R0:W3:Y:S01]  /*3610*/  I2F.F64.S16 R16, R4 ;  /* 0x0000000400107312 */ /* 0x0080e20000101c00 */
[----:B------:R-:W-:Y:S05]  /*3620*/  BRA `(.L_x_7293) ;  /* 0x0000000c00807947 */ /* 0x000fea0003800000 */
.L_x_7289:
        /* <DEDUP_REMOVED lines=11> */
.L_x_7297:
[----:B------:R-:W3:Y:S01]  /*36e0*/  LDG.E.U16 R0, desc[UR36][R4.64] ;  /* 0x0000002404007981 */ /* 0x000ee2000c1e1500 */
[----:B------:R-:W-:Y:S01]  /*36f0*/  CS2R R18, SRZ ;  /* 0x0000000000127805 */ /* 0x000fe2000001ff00 */
[----:B---3--:R-:W-:-:S05]  /*3700*/  HADD2.F32 R0, -RZ, R0.H0_H0 ;  /* 0x20000000ff007230 */ /* 0x008fca0000004100 */
[----:B------:R-:W-:-:S04]  /*3710*/  FMUL.FTZ R0, R0, 1 ;  /* 0x3f80000000007820 */ /* 0x000fc80000410000 */
[----:B------:R0:W3:Y:S01]  /*3720*/  F2F.F64.F32 R16, R0 ;  /* 0x0000000000107310 */ /* 0x0000e20000201800 */
[----:B------:R-:W-:Y:S05]  /*3730*/  BRA `(.L_x_7293) ;  /* 0x0000000c003c7947 */ /* 0x000fea0003800000 */
.L_x_7296:
        /* <DEDUP_REMOVED lines=12> */
.L_x_7299:
        /* <DEDUP_REMOVED lines=8> */
.L_x_7298:
[----:B------:R0:W5:Y:S01]  /*3880*/  LDG.E.64 R16, desc[UR36][R4.64] ;  /* 0x0000002404107981 */ /* 0x000162000c1e1b00 */
[----:B------:R-:W-:Y:S01]  /*3890*/  CS2R R18, SRZ ;  /* 0x0000000000127805 */ /* 0x000fe2000001ff00 */
[----:B------:R-:W-:Y:S06]  /*38a0*/  BRA `(.L_x_7293) ;  /* 0x0000000800e07947 */ /* 0x000fec0003800000 */
.L_x_7288:
        /* <DEDUP_REMOVED lines=14> */
.L_x_7302:
[----:B------:R0:W5:Y:S01]  /*3990*/  LDG.E.128 R16, desc[UR36][R4.64] ;  /* 0x0000002404107981 */ /* 0x000162000c1e1d00 */
[----:B------:R-:W-:Y:S05]  /*39a0*/  BRA `(.L_x_7293) ;  /* 0x0000000800a07947 */ /* 0x000fea0003800000 */
.L_x_7301:
        /* <DEDUP_REMOVED lines=29> */
.L_x_7304:
        /* <DEDUP_REMOVED lines=16> */
.L_x_7303:
[----:B------:R-:W3:Y:S01]  /*3c80*/  LDG.E.U16 R0, desc[UR36][R4.64] ;  /* 0x0000002404007981 */ /* 0x000ee2000c1e1500 */
[----:B------:R-:W-:Y:S01]  /*3c90*/  CS2R R18, SRZ ;  /* 0x0000000000127805 */ /* 0x000fe2000001ff00 */
[----:B---3--:R-:W-:-:S04]  /*3ca0*/  IMAD.U32 R0, R0, 0x10000, RZ ;  /* 0x0001000000007824 */ /* 0x008fc800078e00ff */
[----:B------:R-:W-:-:S04]  /*3cb0*/  FMUL.FTZ R0, R0, 1 ;  /* 0x3f80000000007820 */ /* 0x000fc80000410000 */
[----:B------:R0:W3:Y:S01]  /*3cc0*/  F2F.F64.F32 R16, R0 ;  /* 0x0000000000107310 */ /* 0x0000e20000201800 */
[----:B------:R-:W-:Y:S05]  /*3cd0*/  BRA `(.L_x_7293) ;  /* 0x0000000400d47947 */ /* 0x000fea0003800000 */
.L_x_7300:
        /* <DEDUP_REMOVED lines=12> */
.L_x_7307:
        /* <DEDUP_REMOVED lines=21> */
.L_x_7311:
[----:B------:R-:W-:Y:S05]  /*3ef0*/  BSYNC B1 ;  /* 0x0000000000017941 */ /* 0x000fea0003800000 */
.L_x_7310:
[----:B------:R-:W-:Y:S01]  /*3f00*/  LEA R5, R0, 0x3b800000, 0x17 ;  /* 0x3b80000000057811 */ /* 0x000fe200078eb8ff */
[----:B------:R-:W-:-:S05]  /*3f10*/  IMAD.SHL.U32 R0, R3, 0x100000, RZ ;  /* 0x0010000003007824 */ /* 0x000fca00078e00ff */
[----:B------:R-:W-:-:S07]  /*3f20*/  LOP3.LUT R0, R5, R0, R6, 0xfe, !PT ;  /* 0x0000000005007212 */ /* 0x000fce00078efe06 */
.L_x_7309:
[----:B------:R-:W-:Y:S05]  /*3f30*/  BSYNC B0 ;  /* 0x0000000000007941 */ /* 0x000fea0003800000 */
.L_x_7308:
[----:B------:R-:W-:Y:S01]  /*3f40*/  FMUL.FTZ R0, R0, 1 ;  /* 0x3f80000000007820 */ /* 0x000fe20000410000 */
[----:B------:R-:W-:-:S03]  /*3f50*/  CS2R R18, SRZ ;  /* 0x0000000000127805 */ /* 0x000fc6000001ff00 */
[----:B------:R0:W3:Y:S01]  /*3f60*/  F2F.F64.F32 R16, R0 ;  /* 0x0000000000107310 */ /* 0x0000e20000201800 */
[----:B------:R-:W-:Y:S05]  /*3f70*/  BRA `(.L_x_7293) ;  /* 0x00000004002c7947 */ /* 0x000fea0003800000 */
.L_x_7306:
        /* <DEDUP_REMOVED lines=21> */
.L_x_7315:
[----:B------:R-:W-:Y:S05]  /*40d0*/  BSYNC B1 ;  /* 0x0000000000017941 */ /* 0x000fea0003800000 */
.L_x_7314:
[----:B------:R-:W-:Y:S01]  /*40e0*/  LEA R5, R0, 0x37800000, 0x17 ;  /* 0x3780000000057811 */ /* 0x000fe200078eb8ff */
[----:B------:R-:W-:-:S05]  /*40f0*/  IMAD.SHL.U32 R0, R3, 0x200000, RZ ;  /* 0x0020000003007824 */ /* 0x000fca00078e00ff */
[----:B------:R-:W-:-:S07]  /*4100*/  LOP3.LUT R0, R5, R0, R6, 0xfe, !PT ;  /* 0x0000000005007212 */ /* 0x000fce00078efe06 */
.L_x_7313:
[----:B------:R-:W-:Y:S05]  /*4110*/  BSYNC B0 ;  /* 0x0000000000007941 */ /* 0x000fea0003800000 */
.L_x_7312:
[----:B------:R-:W-:Y:S01]  /*4120*/  FMUL.FTZ R0, R0, 1 ;  /* 0x3f80000000007820 */ /* 0x000fe20000410000 */
[----:B------:R-:W-:-:S03]  /*4130*/  CS2R R18, SRZ ;  /* 0x0000000000127805 */ /* 0x000fc6000001ff00 */
[----:B------:R0:W3:Y:S01]  /*4140*/  F2F.F64.F32 R16, R0 ;  /* 0x0000000000107310 */ /* 0x0000e20000201800 */
[----:B------:R-:W-:Y:S05]  /*4150*/  BRA `(.L_x_7293) ;  /* 0x0000000000b47947 */ /* 0x000fea0003800000 */
.L_x_7305:
        /* <DEDUP_REMOVED lines=14> */
.L_x_7319:
[----:B------:R-:W-:Y:S05]  /*4240*/  BSYNC B0 ;  /* 0x0000000000007941 */ /* 0x000fea0003800000 */
.L_x_7318:
[----:B------:R-:W-:Y:S01]  /*4250*/  FMUL.FTZ R0, R0, 1 ;  /* 0x3f80000000007820 */ /* 0x000fe20000410000 */
[----:B------:R-:W-:-:S03]  /*4260*/  CS2R R18, SRZ ;  /* 0x0000000000127805 */ /* 0x000fc6000001ff00 */
[----:B------:R0:W3:Y:S01]  /*4270*/  F2F.F64.F32 R16, R0 ;  /* 0x0000000000107310 */ /* 0x0000e20000201800 */
[----:B------:R-:W-:Y:S05]  /*4280*/  BRA `(.L_x_7293) ;  /* 0x0000000000687947 */ /* 0x000fea0003800000 */
.L_x_7292:
        /* <DEDUP_REMOVED lines=16> */
.L_x_7320:
[----:B------:R-:W-:Y:S02]  /*4390*/  CS2R R16, SRZ ;  /* 0x0000000000107805 */ /* 0x000fe4000001ff00 */
[----:B------:R-:W-:Y:S01]  /*43a0*/  CS2R R18, SRZ ;  /* 0x0000000000127805 */ /* 0x000fe2000001ff00 */
[----:B------:R-:W-:Y:S06]  /*43b0*/  BRA `(.L_x_7293) ;  /* 0x00000000001c7947 */ /* 0x000fec0003800000 */
.L_x_7317:
[----:B------:R-:W3:Y:S01]  /*43c0*/  LDG.E.64 R16, desc[UR36][R4.64] ;  /* 0x0000002404107981 */ /* 0x000ee2000c1e1b00 */
[----:B------:R-:W-:Y:S01]  /*43d0*/  CS2R R18, SRZ ;  /* 0x0000000000127805 */ /* 0x000fe2000001ff00 */
[----:B---3--:R-:W0:Y:S01]  /*43e0*/  I2F.F64.U64 R16, R16 ;  /* 0x0000001000107312 */ /* 0x008e220000301800 */
[----:B------:R-:W-:Y:S05]  /*43f0*/  BRA `(.L_x_7293) ;  /* 0x00000000000c7947 */ /* 0x000fea0003800000 */
.L_x_7316:
[----:B------:R-:W3:Y:S01]  /*4400*/  LDG.E R4, desc[UR36][R4.64] ;  /* 0x0000002404047981 */ /* 0x000ee2000c1e1900 */
[----:B------:R-:W-:Y:S01]  /*4410*/  CS2R R18, SRZ ;  /* 0x0000000000127805 */ /* 0x000fe2000001ff00 */
[----:B---3--:R0:W3:Y:S06]  /*4420*/  I2F.F64.U32 R16, R4 ;  /* 0x0000000400107312 */ /* 0x0080ec0000201800 */
.L_x_7293:
[----:B------:R-:W-:-:S07]  /*4430*/  VIADD R22, R22, 0x80 ;  /* 0x0000008016167836 */ /* 0x000fce0000000000 */
.L_x_7254:
[----:B------:R-:W-:Y:S05]  /*4440*/  BSYNC B6 ;  /* 0x0000000000067941 */ /* 0x000fea0003800000 */
.L_x_7253:
[----:B------:R-:W-:Y:S01]  /*4450*/  ISETP.GE.AND P0, PT, R22, R23, PT ;  /* 0x000000171600720c */ /* 0x000fe20003f06270 */
[----:B------:R-:W-:Y:S01]  /*4460*/  BSSY B6, `(.L_x_7321) ;  /* 0x000021d000067945 */ /* 0x000fe20003800000 */
[----:B------:R-:W-:Y:S02]  /*4470*/  CS2R R34, SRZ ;  /* 0x0000000000227805 */ /* 0x000fe4000001ff00 */
[----:B------:R-:W-:Y:S02]  /*4480*/  CS2R R26, SRZ ;  /* 0x00000000001a7805 */ /* 0x000fe4000001ff00 */
[----:B------:R-:W-:Y:S02]  /*4490*/  CS2R R24, SRZ ;  /* 0x0000000000187805 */ /* 0x000fe4000001ff00 */
[----:B------:R-:W-:Y:S02]  /*44a0*/  CS2R R30, SRZ ;  /* 0x00000000001e7805 */ /* 0x000fe4000001ff00 */
[----:B------:R-:W-:-:S03]  /*44b0*/  CS2R R28, SRZ ;  /* 0x00000000001c7805 */ /* 0x000fc6000001ff00 */
        /* <DEDUP_REMOVED lines=22> */
.L_x_7326:
[----:B------:R-:W3:Y:S01]  /*4620*/  LDG.E.U8 R4, desc[UR36][R4.64] ;  /* 0x0000002404047981 */ /* 0x000ee2000c1e1100 */
[----:B------:R-:W-:Y:S01]  /*4630*/  CS2R R26, SRZ ;  /* 0x00000000001a7805 */ /* 0x000fe2000001ff00 */
[----:B---3--:R0:W3:Y:S01]  /*4640*/  I2F.F64.U16 R24, R4 ;  /* 0x0000000400187312 */ /* 0x0080e20000101800 */
[----:B------:R-:W-:Y:S05]  /*4650*/  BRA `(.L_x_7328) ;  /* 0x0000000c00c87947 */ /* 0x000fea0003800000 */
.L_x_7325:
        /* <DEDUP_REMOVED lines=10> */
.L_x_7330:
[----:B------:R-:W3:Y:S01]  /*4700*/  LDG.E R4, desc[UR36][R4.64] ;  /* 0x0000002404047981 */ /* 0x000ee2000c1e1900 */
[----:B------:R-:W-:Y:S01]  /*4710*/  CS2R R26, SRZ ;  /* 0x00000000001a7805 */ /* 0x000fe2000001ff00 */
[----:B---3--:R0:W3:Y:S01]  /*4720*/  I2F.F64 R24, R4 ;  /* 0x0000000400187312 */ /* 0x0080e20000201c00 */
[----:B------:R-:W-:Y:S05]  /*4730*/  BRA `(.L_x_7328) ;  /* 0x0000000c00907947 */ /* 0x000fea0003800000 */
.L_x_7329:
[----:B------:R-:W3:Y:S01]  /*4740*/  LDG.E.U16 R4, desc[UR36][R4.64] ;  /* 0x0000002404047981 */ /* 0x000ee2000c1e1500 */
[----:B------:R-:W-:Y:S01]  /*4750*/  CS2R R26, SRZ ;  /* 0x00000000001a7805 */ /* 0x000fe2000001ff00 */
[----:B---3--:R0:W3:Y:S01]  /*4760*/  I2F.F64.S16 R24, R4 ;  /* 0x0000000400187312 */ /* 0x0080e20000101c00 */
[----:B------:R-:W-:Y:S05]  /*4770*/  BRA `(.L_x_7328) ;  /* 0x0000000c00807947 */ /* 0x000fea0003800000 */
.L_x_7324:
        /* <DEDUP_REMOVED lines=11> */
.L_x_7332:
[----:B------:R-:W3:Y:S01]  /*4830*/  LDG.E.U16 R0, desc[UR36][R4.64] ;  /* 0x0000002404007981 */ /* 0x000ee2000c1e1500 */
[----:B------:R-:W-:Y:S01]  /*4840*/  CS2R R26, SRZ ;  /* 0x00000000001a7805 */ /* 0x000fe2000001ff00 */
[----:B---3--:R-:W-:-:S05]  /*4850*/  HADD2.F32 R0, -RZ, R0.H0_H0 ;  /* 0x20000000ff007230 */ /* 0x008fca0000004100 */
[----:B------:R-:W-:-:S04]  /*4860*/  FMUL.FTZ R0, R0, 1 ;  /* 0x3f80000000007820 */ /* 0x000fc80000410000 */
[----:B------:R0:W3:Y:S01]  /*4870*/  F2F.F64.F32 R24, R0 ;  /* 0x0000000000187310 */ /* 0x0000e20000201800 */
[----:B------:R-:W-:Y:S05]  /*4880*/  BRA `(.L_x_7328) ;  /* 0x0000000c003c7947 */ /* 0x000fea0003800000 */
.L_x_7331:
        /* <DEDUP_REMOVED lines=12> */
.L_x_7334:
        /* <DEDUP_REMOVED lines=8> */
.L_x_7333:
[----:B------:R0:W5:Y:S01]  /*49d0*/  LDG.E.64 R24, desc[UR36][R4.64] ;  /* 0x0000002404187981 */ /* 0x000162000c1e1b00 */
[----:B------:R-:W-:Y:S01]  /*49e0*/  CS2R R26, SRZ ;  /* 0x00000000001a7805 */ /* 0x000fe2000001ff00 */
[----:B------:R-:W-:Y:S06]  /*49f0*/  BRA `(.L_x_7328) ;  /* 0x0000000800e07947 */ /* 0x000fec0003800000 */
.L_x_7323:
        /* <DEDUP_REMOVED lines=14> */
.L_x_7337:
[----:B------:R0:W5:Y:S01]  /*4ae0*/  LDG.E.128 R24, desc[UR36][R4.64] ;  /* 0x0000002404187981 */ /* 0x000162000c1e1d00 */
[----:B------:R-:W-:Y:S05]  /*4af0*/  BRA `(.L_x_7328) ;  /* 0x0000000800a07947 */ /* 0x000fea0003800000 */
.L_x_7336:
        /* <DEDUP_REMOVED lines=29> */
.L_x_7339:
        /* <DEDUP_REMOVED lines=16> */
.L_x_7338:
[----:B------:R-:W3:Y:S01]  /*4dd0*/  LDG.E.U16 R0, desc[UR36][R4.64] ;  /* 0x0000002404007981 */ /* 0x000ee2000c1e1500 */
[----:B------:R-:W-:Y:S01]  /*4de0*/  CS2R R26, SRZ ;  /* 0x00000000001a7805 */ /* 0x000fe2000001ff00 */
[----:B---3--:R-:W-:-:S04]  /*4df0*/  IMAD.U32 R0, R0, 0x10000, RZ ;  /* 0x0001000000007824 */ /* 0x008fc800078e00ff */
[----:B------:R-:W-:-:S04]  /*4e00*/  FMUL.FTZ R0, R0, 1 ;  /* 0x3f80000000007820 */ /* 0x000fc80000410000 */
[----:B------:R3:W0:Y:S01]  /*4e10*/  F2F.F64.F32 R24, R0 ;  /* 0x0000000000187310 */ /* 0x0006220000201800 */
[----:B------:R-:W-:Y:S05]  /*4e20*/  BRA `(.L_x_7328) ;  /* 0x0000000400d47947 */ /* 0x000fea0003800000 */
.L_x_7335:
        /* <DEDUP_REMOVED lines=12> */
.L_x_7342:
        /* <DEDUP_REMOVED lines=21> */
.L_x_7346:
[----:B------:R-:W-:Y:S05]  /*5040*/  BSYNC B1 ;  /* 0x0000000000017941 */ /* 0x000fea0003800000 */
.L_x_7345:
[----:B------:R-:W-:Y:S01]  /*5050*/  LEA R5, R0, 0x3b800000, 0x17 ;  /* 0x3b80000000057811 */ /* 0x000fe200078eb8ff */
[----:B------:R-:W-:-:S05]  /*5060*/  IMAD.SHL.U32 R0, R3, 0x100000, RZ ;  /* 0x0010000003007824 */ /* 0x000fca00078e00ff */
[----:B------:R-:W-:-:S07]  /*5070*/  LOP3.LUT R0, R5, R0, R6, 0xfe, !PT ;  /* 0x0000000005007212 */ /* 0x000fce00078efe06 */
.L_x_7344:
[----:B------:R-:W-:Y:S05]  /*5080*/  BSYNC B0 ;  /* 0x0000000000007941 */ /* 0x000fea0003800000 */
.L_x_7343:
[----:B------:R-:W-:Y:S01]  /*5090*/  FMUL.FTZ R0, R0, 1 ;  /* 0x3f80000000007820 */ /* 0x000fe20000410000 */
[----:B------:R-:W-:-:S03]  /*50a0*/  CS2R R26, SRZ ;  /* 0x00000000001a7805 */ /* 0x000fc6000001ff00 */
[----:B------:R0:W3:Y:S01]  /*50b0*/  F2F.F64.F32 R24, R0 ;  /* 0x0000000000187310 */ /* 0x0000e20000201800 */
[----:B------:R-:W-:Y:S05]  /*50c0*/  BRA `(.L_x_7328) ;  /* 0x00000004002c7947 */ /* 0x000fea0003800000 */
.L_x_7341:
        /* <DEDUP_REMOVED lines=21> */
.L_x_7350:
[----:B------:R-:W-:Y:S05]  /*5220*/  BSYNC B1 ;  /* 0x0000000000017941 */ /* 0x000fea0003800000 */
.L_x_7349:
[----:B------:R-:W-:Y:S01]  /*5230*/  LEA R5, R0, 0x37800000, 0x17 ;  /* 0x3780000000057811 */ /* 0x000fe200078eb8ff */
[----:B------:R-:W-:-:S05]  /*5240*/  IMAD.SHL.U32 R0, R3, 0x200000, RZ ;  /* 0x0020000003007824 */ /* 0x000fca00078e00ff */
[----:B------:R-:W-:-:S07]  /*5250*/  LOP3.LUT R0, R5, R0, R6, 0xfe, !PT ;  /* 0x0000000005007212 */ /* 0x000fce00078efe06 */
.L_x_7348:
[----:B------:R-:W-:Y:S05]  /*5260*/  BSYNC B0 ;  /* 0x0000000000007941 */ /* 0x000fea0003800000 */
.L_x_7347:
[----:B------:R-:W-:Y:S01]  /*5270*/  FMUL.FTZ R0, R0, 1 ;  /* 0x3f80000000007820 */ /* 0x000fe20000410000 */
[----:B------:R-:W-:-:S03]  /*5280*/  CS2R R26, SRZ ;  /* 0x00000000001a7805 */ /* 0x000fc6000001ff00 */
[----:B------:R0:W3:Y:S01]  /*5290*/  F2F.F64.F32 R24, R0 ;  /* 0x0000000000187310 */ /* 0x0000e20000201800 */
[----:B------:R-:W-:Y:S05]  /*52a0*/  BRA `(.L_x_7328) ;  /* 0x0000000000b47947 */ /* 0x000fea0003800000 */
.L_x_7340:
        /* <DEDUP_REMOVED lines=14> */
.L_x_7354:
[----:B------:R-:W-:Y:S05]  /*5390*/  BSYNC B0 ;  /* 0x0000000000007941 */ /* 0x000fea0003800000 */
.L_x_7353:
[----:B------:R-:W-:Y:S01]  /*53a0*/  FMUL.FTZ R0, R0, 1 ;  /* 0x3f80000000007820 */ /* 0x000fe20000410000 */
[----:B------:R-:W-:-:S03]  /*53b0*/  CS2R R26, SRZ ;  /* 0x00000000001a7805 */ /* 0x000fc6000001ff00 */
[----:B------:R0:W3:Y:S01]  /*53c0*/  F2F.F64.F32 R24, R0 ;  /* 0x0000000000187310 */ /* 0x0000e20000201800 */
[----:B------:R-:W-:Y:S05]  /*53d0*/  BRA `(.L_x_7328) ;  /* 0x0000000000687947 */ /* 0x000fea0003800000 */
.L_x_7327:
        /* <DEDUP_REMOVED lines=16> */
.L_x_7355:
[----:B------:R-:W-:Y:S02]  /*54e0*/  CS2R R24, SRZ ;  /* 0x0000000000187805 */ /* 0x000fe4000001ff00 */
[----:B------:R-:W-:Y:S01]  /*54f0*/  CS2R R26, SRZ ;  /* 0x00000000001a7805 */ /* 0x000fe2000001ff00 */
[----:B------:R-:W-:Y:S06]  /*5500*/  BRA `(.L_x_7328) ;  /* 0x00000000001c7947 */ /* 0x000fec0003800000 */
.L_x_7352:
[----:B------:R-:W3:Y:S01]  /*5510*/  LDG.E.64 R24, desc[UR36][R4.64] ;  /* 0x0000002404187981 */ /* 0x000ee2000c1e1b00 */
[----:B------:R-:W-:Y:S01]  /*5520*/  CS2R R26, SRZ ;  /* 0x00000000001a7805 */ /* 0x000fe2000001ff00 */
[----:B---3--:R-:W0:Y:S01]  /*5530*/  I2F.F64.U64 R24, R24 ;  /* 0x0000001800187312 */ /* 0x008e220000301800 */
[----:B------:R-:W-:Y:S05]  /*5540*/  BRA `(.L_x_7328) ;  /* 0x00000000000c7947 */ /* 0x000fea0003800000 */
.L_x_7351:
[----:B------:R-:W3:Y:S01]  /*5550*/  LDG.E R4, desc[UR36][R4.64] ;  /* 0x0000002404047981 */ /* 0x000ee2000c1e1900 */
[----:B------:R-:W-:Y:S01]  /*5560*/  CS2R R26, SRZ ;  /* 0x00000000001a7805 */ /* 0x000fe2000001ff00 */
[----:B---3--:R0:W3:Y:S06]  /*5570*/  I2F.F64.U32 R24, R4 ;  /* 0x0000000400187312 */ /* 0x0080ec0000201800 */
.L_x_7328:
        /* <DEDUP_REMOVED lines=20> */
.L_x_7359:
[----:B------:R-:W3:Y:S01]  /*56c0*/  LDG.E.U8 R4, desc[UR36][R4.64] ;  /* 0x0000002404047981 */ /* 0x000ee2000c1e1100 */
[----:B------:R-:W-:Y:S01]  /*56d0*/  CS2R R30, SRZ ;  /* 0x00000000001e7805 */ /* 0x000fe2000001ff00 */
[----:B---3--:R0:W3:Y:S01]  /*56e0*/  I2F.F64.U16 R28, R4 ;  /* 0x00000004001c7312 */ /* 0x0080e20000101800 */
[----:B------:R-:W-:Y:S05]  /*56f0*/  BRA `(.L_x_7361) ;  /* 0x0000000c00c87947 */ /* 0x000fea0003800000 */
.L_x_7358:
        /* <DEDUP_REMOVED lines=10> */
.L_x_7363:
[----:B------:R-:W3:Y:S01]  /*57a0*/  LDG.E R4, desc[UR36][R4.64] ;  /* 0x0000002404047981 */ /* 0x000ee2000c1e1900 */
[----:B------:R-:W-:Y:S01]  /*57b0*/  CS2R R30, SRZ ;  /* 0x00000000001e7805 */ /* 0x000fe2000001ff00 */
[----:B---3--:R0:W3:Y:S01]  /*57c0*/  I2F.F64 R28, R4 ;  /* 0x00000004001c7312 */ /* 0x0080e20000201c00 */
[----:B------:R-:W-:Y:S05]  /*57d0*/  BRA `(.L_x_7361) ;  /* 0x0000000c00907947 */ /* 0x000fea0003800000 */
.L_x_7362:
[----:B------:R-:W3:Y:S01]  /*57e0*/  LDG.E.U16 R4, desc[UR36][R4.64] ;  /* 0x0000002404047981 */ /* 0x000ee2000c1e1500 */
[----:B------:R-:W-:Y:S01]  /*57f0*/  CS2R R30, SRZ ;  /* 0x00000000001e7805 */ /* 0x000fe2000001ff00 */
[----:B---3--:R0:W3:Y:S01]  /*5800*/  I2F.F64.S16 R28, R4 ;  /* 0x00000004001c7312 */ /* 0x0080e20000101c00 */
[----:B------:R-:W-:Y:S05]  /*5810*/  BRA `(.L_x_7361) ;  /* 0x0000000c00807947 */ /* 0x000fea0003800000 */
.L_x_7357:
        /* <DEDUP_REMOVED lines=11> */
.L_x_7365:
[----:B------:R-:W3:Y:S01]  /*58d0*/  LDG.E.U16 R0, desc[UR36][R4.64] ;  /* 0x0000002404007981 */ /* 0x000ee2000c1e1500 */
[----:B------:R-:W-:Y:S01]  /*58e0*/  CS2R R30, SRZ ;  /* 0x00000000001e7805 */ /* 0x000fe2000001ff00 */
[----:B---3--:R-:W-:-:S05]  /*58f0*/  HADD2.F32 R0, -RZ, R0.H0_H0 ;  /* 0x20000000ff007230 */ /* 0x008fca0000004100 */
[----:B------:R-:W-:-:S04]  /*5900*/  FMUL.FTZ R0, R0, 1 ;  /* 0x3f80000000007820 */ /* 0x000fc80000410000 */
[----:B------:R0:W3:Y:S01]  /*5910*/  F2F.F64.F32 R28, R0 ;  /* 0x00000000001c7310 */ /* 0x0000e20000201800 */
[----:B------:R-:W-:Y:S05]  /*5920*/  BRA `(.L_x_7361) ;  /* 0x0000000c003c7947 */ /* 0x000fea0003800000 */
.L_x_7364:
        /* <DEDUP_REMOVED lines=12> */
.L_x_7367:
        /* <DEDUP_REMOVED lines=8> */
.L_x_7366:
[----:B------:R0:W5:Y:S01]  /*5a70*/  LDG.E.64 R28, desc[UR36][R4.64] ;  /* 0x00000024041c7981 */ /* 0x000162000c1e1b00 */
[----:B------:R-:W-:Y:S01]  /*5a80*/  CS2R R30, SRZ ;  /* 0x00000000001e7805 */ /* 0x000fe2000001ff00 */
[----:B------:R-:W-:Y:S06]  /*5a90*/  BRA `(.L_x_7361) ;  /* 0x0000000800e07947 */ /* 0x000fec0003800000 */
.L_x_7356:
        /* <DEDUP_REMOVED lines=14> */
.L_x_7370:
[----:B------:R0:W5:Y:S01]  /*5b80*/  LDG.E.128 R28, desc[UR36][R4.64] ;  /* 0x00000024041c7981 */ /* 0x000162000c1e1d00 */
[----:B------:R-:W-:Y:S05]  /*5b90*/  BRA `(.L_x_7361) ;  /* 0x0000000800a07947 */ /* 0x000fea0003800000 */
.L_x_7369:
        /* <DEDUP_REMOVED lines=29> */
.L_x_7372:
        /* <DEDUP_REMOVED lines=16> */
.L_x_7371:
[----:B------:R-:W3:Y:S01]  /*5e70*/  LDG.E.U16 R0, desc[UR36][R4.64] ;  /* 0x0000002404007981 */ /* 0x000ee2000c1e1500 */
[----:B------:R-:W-:Y:S01]  /*5e80*/  CS2R R30, SRZ ;  /* 0x00000000001e7805 */ /* 0x000fe2000001ff00 */
[----:B---3--:R-:W-:-:S04]  /*5e90*/  IMAD.U32 R0, R0, 0x10000, RZ ;  /* 0x0001000000007824 */ /* 0x008fc800078e00ff */
[----:B------:R-:W-:-:S04]  /*5ea0*/  FMUL.FTZ R0, R0, 1 ;  /* 0x3f80000000007820 */ /* 0x000fc80000410000 */
[----:B------:R0:W3:Y:S01]  /*5eb0*/  F2F.F64.F32 R28, R0 ;  /* 0x00000000001c7310 */ /* 0x0000e20000201800 */
[----:B------:R-:W-:Y:S05]  /*5ec0*/  BRA `(.L_x_7361) ;  /* 0x0000000400d47947 */ /* 0x000fea0003800000 */
.L_x_7368:
        /* <DEDUP_REMOVED lines=12> */
.L_x_7375:
        /* <DEDUP_REMOVED lines=21> */
.L_x_7379:
[----:B------:R-:W-:Y:S05]  /*60e0*/  BSYNC B1 ;  /* 0x0000000000017941 */ /* 0x000fea0003800000 */
.L_x_7378:
[----:B------:R-:W-:Y:S01]  /*60f0*/  LEA R5, R0, 0x3b800000, 0x17 ;  /* 0x3b80000000057811 */ /* 0x000fe200078eb8ff */
[----:B------:R-:W-:-:S05]  /*6100*/  IMAD.SHL.U32 R0, R3, 0x100000, RZ ;  /* 0x0010000003007824 */ /* 0x000fca00078e00ff */
[----:B------:R-:W-:-:S07]  /*6110*/  LOP3.LUT R0, R5, R0, R6, 0xfe, !PT ;  /* 0x0000000005007212 */ /* 0x000fce00078efe06 */
.L_x_7377:
[----:B------:R-:W-:Y:S05]  /*6120*/  BSYNC B0 ;  /* 0x0000000000007941 */ /* 0x000fea0003800000 */
.L_x_7376:
[----:B------:R-:W-:Y:S01]  /*6130*/  FMUL.FTZ R0, R0, 1 ;  /* 0x3f80000000007820 */ /* 0x000fe20000410000 */
[----:B------:R-:W-:-:S03]  /*6140*/  CS2R R30, SRZ ;  /* 0x00000000001e7805 */ /* 0x000fc6000001ff00 */
[----:B------:R0:W3:Y:S01]  /*6150*/  F2F.F64.F32 R28, R0 ;  /* 0x00000000001c7310 */ /* 0x0000e20000201800 */
[----:B------:R-:W-:Y:S05]  /*6160*/  BRA `(.L_x_7361) ;  /* 0x00000004002c7947 */ /* 0x000fea0003800000 */
.L_x_7374:
        /* <DEDUP_REMOVED lines=21> */
.L_x_7383:
[----:B------:R-:W-:Y:S05]  /*62c0*/  BSYNC B1 ;  /* 0x0000000000017941 */ /* 0x000fea0003800000 */
.L_x_7382:
[----:B------:R-:W-:Y:S01]  /*62d0*/  LEA R5, R0, 0x37800000, 0x17 ;  /* 0x3780000000057811 */ /* 0x000fe200078eb8ff */
[----:B------:R-:W-:-:S05]  /*62e0*/  IMAD.SHL.U32 R0, R3, 0x200000, RZ ;  /* 0x0020000003007824 */ /* 0x000fca00078e00ff */
[----:B------:R-:W-:-:S07]  /*62f0*/  LOP3.LUT R0, R5, R0, R6, 0xfe, !PT ;  /* 0x0000000005007212 */ /* 0x000fce00078efe06 */
.L_x_7381:
[----:B------:R-:W-:Y:S05]  /*6300*/  BSYNC B0 ;  /* 0x0000000000007941 */ /* 0x000fea0003800000 */
.L_x_7380:
[----:B------:R-:W-:Y:S01]  /*6310*/  FMUL.FTZ R0, R0, 1 ;  /* 0x3f80000000007820 */ /* 0x000fe20000410000 */
[----:B------:R-:W-:-:S03]  /*6320*/  CS2R R30, SRZ ;  /* 0x00000000001e7805 */ /* 0x000fc6000001ff00 */
[----:B------:R0:W3:Y:S01]  /*6330*/  F2F.F64.F32 R28, R0 ;  /* 0x00000000001c7310 */ /* 0x0000e20000201800 */
[----:B------:R-:W-:Y:S05]  /*6340*/  BRA `(.L_x_7361) ;  /* 0x0000000000b47947 */ /* 0x000fea0003800000 */
.L_x_7373:
        /* <DEDUP_REMOVED lines=14> */
.L_x_7387:
[----:B------:R-:W-:Y:S05]  /*6430*/  BSYNC B0 ;  /* 0x0000000000007941 */ /* 0x000fea0003800000 */
.L_x_7386:
[----:B------:R-:W-:Y:S01]  /*6440*/  FMUL.FTZ R0, R0, 1 ;  /* 0x3f80000000007820 */ /* 0x000fe20000410000 */
[----:B------:R-:W-:-:S03]  /*6450*/  CS2R R30, SRZ ;  /* 0x00000000001e7805 */ /* 0x000fc6000001ff00 */
[----:B------:R0:W3:Y:S01]  /*6460*/  F2F.F64.F32 R28, R0 ;  /* 0x00000000001c7310 */ /* 0x0000e20000201800 */
[----:B------:R-:W-:Y:S05]  /*6470*/  BRA `(.L_x_7361) ;  /* 0x0000000000687947 */ /* 0x000fea0003800000 */
.L_x_7360:
        /* <DEDUP_REMOVED lines=16> */
.L_x_7388:
[----:B------:R-:W-:Y:S02]  /*6580*/  CS2R R28, SRZ ;  /* 0x00000000001c7805 */ /* 0x000fe4000001ff00 */
[----:B------:R-:W-:Y:S01]  /*6590*/  CS2R R30, SRZ ;  /* 0x00000000001e7805 */ /* 0x000fe2000001ff00 */
[----:B------:R-:W-:Y:S06]  /*65a0*/  BRA `(.L_x_7361) ;  /* 0x00000000001c7947 */ /* 0x000fec0003800000 */
.L_x_7385:
[----:B------:R-:W3:Y:S01]  /*65b0*/  LDG.E.64 R28, desc[UR36][R4.64] ;  /* 0x00000024041c7981 */ /* 0x000ee2000c1e1b00 */
[----:B------:R-:W-:Y:S01]  /*65c0*/  CS2R R30, SRZ ;  /* 0x00000000001e7805 */ /* 0x000fe2000001ff00 */
[----:B---3--:R-:W0:Y:S01]  /*65d0*/  I2F.F64.U64 R28, R28 ;  /* 0x0000001c001c7312 */ /* 0x008e220000301800 */
[----:B------:R-:W-:Y:S05]  /*65e0*/  BRA `(.L_x_7361) ;  /* 0x00000000000c7947 */ /* 0x000fea0003800000 */
.L_x_7384:
[----:B------:R-:W3:Y:S01]  /*65f0*/  LDG.E R4, desc[UR36][R4.64] ;  /* 0x0000002404047981 */ /* 0x000ee2000c1e1900 */
[----:B------:R-:W-:Y:S01]  /*6600*/  CS2R R30, SRZ ;  /* 0x00000000001e7805 */ /* 0x000fe2000001ff00 */
[----:B---3--:R0:W3:Y:S06]  /*6610*/  I2F.F64.U32 R28, R4 ;  /* 0x00000004001c7312 */ /* 0x0080ec0000201800 */
.L_x_7361:
[----:B------:R-:W-:-:S07]  /*6620*/  VIADD R22, R22, 0x80 ;  /* 0x0000008016167836 */ /* 0x000fce0000000000 */
.L_x_7322:
[----:B------:R-:W-:Y:S05]  /*6630*/  BSYNC B6 ;  /* 0x0000000000067941 */ /* 0x000fea0003800000 */
.L_x_7321:
[----:B------:R-:W-:Y:S01]  /*6640*/  ISETP.GE.AND P0, PT, R22, R23, PT ;  /* 0x000000171600720c */ /* 0x000fe20003f06270 */
[----:B------:R-:W-:Y:S01]  /*6650*/  BSSY B6, `(.L_x_7389) ;  /* 0x000021a000067945 */ /* 0x000fe20003800000 */
[----:B------:R-:W-:Y:S02]  /*6660*/  CS2R R32, SRZ ;  /* 0x0000000000207805 */ /* 0x000fe4000001ff00 */
[----:B0-----:R-:W-:Y:S02]  /*6670*/  CS2R R6, SRZ ;  /* 0x0000000000067805 */ /* 0x001fe4000001ff00 */
[----:B---3--:R-:W-:-:S07]  /*6680*/  CS2R R4, SRZ ;  /* 0x0000000000047805 */ /* 0x008fce000001ff00 */
        /* <DEDUP_REMOVED lines=22> */
.L_x_7394:
[----:B------:R-:W3:Y:S01]  /*67f0*/  LDG.E.U8 R4, desc[UR36][R4.64] ;  /* 0x0000002404047981 */ /* 0x000ee2000c1e1100 */
[----:B------:R-:W-:Y:S01]  /*6800*/  CS2R R34, SRZ ;  /* 0x0000000000227805 */ /* 0x000fe2000001ff00 */
[----:B---3--:R0:W3:Y:S01]  /*6810*/  I2F.F64.U16 R32, R4 ;  /* 0x0000000400207312 */ /* 0x0080e20000101800 */
[----:B------:R-:W-:Y:S05]  /*6820*/  BRA `(.L_x_7396) ;  /* 0x0000000c00c87947 */ /* 0x000fea0003800000 */
.L_x_7393:
        /* <DEDUP_REMOVED lines=10> */
.L_x_7398:
[----:B------:R-:W3:Y:S01]  /*68d0*/  LDG.E R4, desc[UR36][R4.64] ;  /* 0x0000002404047981 */ /* 0x000ee2000c1e1900 */
[----:B------:R-:W-:Y:S01]  /*68e0*/  CS2R R34, SRZ ;  /* 0x0000000000227805 */ /* 0x000fe2000001ff00 */
[----:B---3--:R0:W3:Y:S01]  /*68f0*/  I2F.F64 R32, R4 ;  /* 0x0000000400207312 */ /* 0x0080e20000201c00 */
[----:B------:R-:W-:Y:S05]  /*6900*/  BRA `(.L_x_7396) ;  /* 0x0000000c00907947 */ /* 0x000fea0003800000 */
.L_x_7397:
[----:B------:R-:W3:Y:S01]  /*6910*/  LDG.E.U16 R4, desc[UR36][R4.64] ;  /* 0x0000002404047981 */ /* 0x000ee2000c1e1500 */
[----:B------:R-:W-:Y:S01]  /*6920*/  CS2R R34, SRZ ;  /* 0x0000000000227805 */ /* 0x000fe2000001ff00 */
[----:B---3--:R0:W3:Y:S01]  /*6930*/  I2F.F64.S16 R32, R4 ;  /* 0x0000000400207312 */ /* 0x0080e20000101c00 */
[----:B------:R-:W-:Y:S05]  /*6940*/  BRA `(.L_x_7396) ;  /* 0x0000000c00807947 */ /* 0x000fea0003800000 */
.L_x_7392:
        /* <DEDUP_REMOVED lines=11> */
.L_x_7400:
[----:B------:R-:W3:Y:S01]  /*6a00*/  LDG.E.U16 R0, desc[UR36][R4.64] ;  /* 0x0000002404007981 */ /* 0x000ee2000c1e1500 */
[----:B------:R-:W-:Y:S01]  /*6a10*/  CS2R R34, SRZ ;  /* 0x0000000000227805 */ /* 0x000fe2000001ff00 */
[----:B---3--:R-:W-:-:S05]  /*6a20*/  HADD2.F32 R0, -RZ, R0.H0_H0 ;  /* 0x20000000ff007230 */ /* 0x008fca0000004100 */
[----:B------:R-:W-:-:S04]  /*6a30*/  FMUL.FTZ R0, R0, 1 ;  /* 0x3f80000000007820 */ /* 0x000fc80000410000 */
[----:B------:R0:W3:Y:S01]  /*6a40*/  F2F.F64.F32 R32, R0 ;  /* 0x0000000000207310 */ /* 0x0000e20000201800 */
[----:B------:R-:W-:Y:S05]  /*6a50*/  BRA `(.L_x_7396) ;  /* 0x0000000c003c7947 */ /* 0x000fea0003800000 */
.L_x_7399:
        /* <DEDUP_REMOVED lines=12> */
.L_x_7402:
        /* <DEDUP_REMOVED lines=8> */
.L_x_7401:
[----:B------:R0:W5:Y:S01]  /*6ba0*/  LDG.E.64 R32, desc[UR36][R4.64] ;  /* 0x0000002404207981 */ /* 0x000162000c1e1b00 */
[----:B------:R-:W-:Y:S01]  /*6bb0*/  CS2R R34, SRZ ;  /* 0x0000000000227805 */ /* 0x000fe2000001ff00 */
[----:B------:R-:W-:Y:S06]  /*6bc0*/  BRA `(.L_x_7396) ;  /* 0x0000000800e07947 */ /* 0x000fec0003800000 */
.L_x_7391:
        /* <DEDUP_REMOVED lines=14> */
.L_x_7405:
[----:B------:R0:W5:Y:S01]  /*6cb0*/  LDG.E.128 R32, desc[UR36][R4.64] ;  /* 0x0000002404207981 */ /* 0x000162000c1e1d00 */
[----:B------:R-:W-:Y:S05]  /*6cc0*/  BRA `(.L_x_7396) ;  /* 0x0000000800a07947 */ /* 0x000fea0003800000 */
.L_x_7404:
        /* <DEDUP_REMOVED lines=29> */
.L_x_7407:
        /* <DEDUP_REMOVED lines=16> */
.L_x_7406:
[----:B------:R-:W3:Y:S01]  /*6fa0*/  LDG.E.U16 R0, desc[UR36][R4.64] ;  /* 0x0000002404007981 */ /* 0x000ee2000c1e1500 */
[----:B------:R-:W-:Y:S01]  /*6fb0*/  CS2R R34, SRZ ;  /* 0x0000000000227805 */ /* 0x000fe2000001ff00 */
[----:B---3--:R-:W-:-:S04]  /*6fc0*/  IMAD.U32 R0, R0, 0x10000, RZ ;  /* 0x0001000000007824 */ /* 0x008fc800078e00ff */
[----:B------:R-:W-:-:S04]  /*6fd0*/  FMUL.FTZ R0, R0, 1 ;  /* 0x3f80000000007820 */ /* 0x000fc80000410000 */
[----:B------:R0:W3:Y:S01]  /*6fe0*/  F2F.F64.F32 R32, R0 ;  /* 0x0000000000207310 */ /* 0x0000e20000201800 */
[----:B------:R-:W-:Y:S05]  /*6ff0*/  BRA `(.L_x_7396) ;  /* 0x0000000400d47947 */ /* 0x000fea0003800000 */
.L_x_7403:
        /* <DEDUP_REMOVED lines=12> */
.L_x_7410:
        /* <DEDUP_REMOVED lines=21> */
.L_x_7414:
[----:B------:R-:W-:Y:S05]  /*7210*/  BSYNC B1 ;  /* 0x0000000000017941 */ /* 0x000fea0003800000 */
.L_x_7413:
[----:B------:R-:W-:Y:S01]  /*7220*/  LEA R5, R0, 0x3b800000, 0x17 ;  /* 0x3b80000000057811 */ /* 0x000fe200078eb8ff */
[----:B------:R-:W-:-:S05]  /*7230*/  IMAD.SHL.U32 R0, R3, 0x100000, RZ ;  /* 0x0010000003007824 */ /* 0x000fca00078e00ff */
[----:B------:R-:W-:-:S07]  /*7240*/  LOP3.LUT R0, R5, R0, R6, 0xfe, !PT ;  /* 0x0000000005007212 */ /* 0x000fce00078efe06 */
.L_x_7412:
[----:B------:R-:W-:Y:S05]  /*7250*/  BSYNC B0 ;  /* 0x0000000000007941 */ /* 0x000fea0003800000 */
.L_x_7411:
[----:B------:R-:W-:Y:S01]  /*7260*/  FMUL.FTZ R0, R0, 1 ;  /* 0x3f80000000007820 */ /* 0x000fe20000410000 */
[----:B------:R-:W-:-:S03]  /*7270*/  CS2R R34, SRZ ;  /* 0x0000000000227805 */ /* 0x000fc6000001ff00 */
[----:B------:R0:W3:Y:S01]  /*7280*/  F2F.F64.F32 R32, R0 ;  /* 0x0000000000207310 */ /* 0x0000e20000201800 */
[----:B------:R-:W-:Y:S05]  /*7290*/  BRA `(.L_x_7396) ;  /* 0x00000004002c7947 */ /* 0x000fea0003800000 */
.L_x_7409:
        /* <DEDUP_REMOVED lines=21> */
.L_x_7418:
[----:B------:R-:W-:Y:S05]  /*73f0*/  BSYNC B1 ;  /* 0x0000000000017941 */ /* 0x000fea0003800000 */
.L_x_7417:
[----:B------:R-:W-:Y:S01]  /*7400*/  LEA R5, R0, 0x37800000, 0x17 ;  /* 0x3780000000057811 */ /* 0x000fe200078eb8ff */
[----:B------:R-:W-:-:S05]  /*7410*/  IMAD.SHL.U32 R0, R3, 0x200000, RZ ;  /* 0x0020000003007824 */ /* 0x000fca00078e00ff */
[----:B------:R-:W-:-:S07]  /*7420*/  LOP3.LUT R0, R5, R0, R6, 0xfe, !PT ;  /* 0x0000000005007212 */ /* 0x000fce00078efe06 */
.L_x_7416:
[----:B------:R-:W-:Y:S05]  /*7430*/  BSYNC B0 ;  /* 0x0000000000007941 */ /* 0x000fea0003800000 */
.L_x_7415:
[----:B------:R-:W-:Y:S01]  /*7440*/  FMUL.FTZ R0, R0, 1 ;  /* 0x3f80000000007820 */ /* 0x000fe20000410000 */
[----:B------:R-:W-:-:S03]  /*7450*/  CS2R R34, SRZ ;  /* 0x0000000000227805 */ /* 0x000fc6000001ff00 */
[----:B------:R0:W3:Y:S01]  /*7460*/  F2F.F64.F32 R32, R0 ;  /* 0x0000000000207310 */ /* 0x0000e20000201800 */
[----:B------:R-:W-:Y:S05]  /*7470*/  BRA `(.L_x_7396) ;  /* 0x0000000000b47947 */ /* 0x000fea0003800000 */
.L_x_7408:
        /* <DEDUP_REMOVED lines=14> */
.L_x_7422:
[----:B------:R-:W-:Y:S05]  /*7560*/  BSYNC B0 ;  /* 0x0000000000007941 */ /* 0x000fea0003800000 */
.L_x_7421:
[----:B------:R-:W-:Y:S01]  /*7570*/  FMUL.FTZ R0, R0, 1 ;  /* 0x3f80000000007820 */ /* 0x000fe20000410000 */
[----:B------:R-:W-:-:S03]  /*7580*/  CS2R R34, SRZ ;  /* 0x0000000000227805 */ /* 0x000fc6000001ff00 */
[----:B------:R0:W3:Y:S01]  /*7590*/  F2F.F64.F32 R32, R0 ;  /* 0x0000000000207310 */ /* 0x0000e20000201800 */
[----:B------:R-:W-:Y:S05]  /*75a0*/  BRA `(.L_x_7396) ;  /* 0x0000000000687947 */ /* 0x000fea0003800000 */
.L_x_7395:
        /* <DEDUP_REMOVED lines=16> */
.L_x_7423:
[----:B------:R-:W-:Y:S02]  /*76b0*/  CS2R R32, SRZ ;  /* 0x0000000000207805 */ /* 0x000fe4000001ff00 */
[----:B------:R-:W-:Y:S01]  /*76c0*/  CS2R R34, SRZ ;  /* 0x0000000000227805 */ /* 0x000fe2000001ff00 */
[----:B------:R-:W-:Y:S06]  /*76d0*/  BRA `(.L_x_7396) ;  /* 0x00000000001c7947 */ /* 0x000fec0003800000 */
.L_x_7420:
[----:B------:R-:W3:Y:S01]  /*76e0*/  LDG.E.64 R32, desc[UR36][R4.64] ;  /* 0x0000002404207981 */ /* 0x000ee2000c1e1b00 */
[----:B------:R-:W-:Y:S01]  /*76f0*/  CS2R R34, SRZ ;  /* 0x0000000000227805 */ /* 0x000fe2000001ff00 */
[----:B---3--:R-:W0:Y:S01]  /*7700*/  I2F.F64.U64 R32, R32 ;  /* 0x0000002000207312 */ /* 0x008e220000301800 */
[----:B------:R-:W-:Y:S05]  /*7710*/  BRA `(.L_x_7396) ;  /* 0x00000000000c7947 */ /* 0x000fea0003800000 */
.L_x_7419:
[----:B------:R-:W3:Y:S01]  /*7720*/  LDG.E R4, desc[UR36][R4.64] ;  /* 0x0000002404047981 */ /* 0x000ee2000c1e1900 */
[----:B------:R-:W-:Y:S01]  /*7730*/  CS2R R34, SRZ ;  /* 0x0000000000227805 */ /* 0x000fe2000001ff00 */
[----:B---3--:R0:W3:Y:S06]  /*7740*/  I2F.F64.U32 R32, R4 ;  /* 0x0000000400207312 */ /* 0x0080ec0000201800 */
.L_x_7396:
[----:B------:R-:W1:Y:S01]  /*7750*/  LDC.64 R8, c[0x0][0x228] ;  /* 0x00008a00ff087b82 */ /* 0x000e620000000a00 */
[----:B0-----:R-:W-:Y:S01]  /*7760*/  PRMT R0, R37, 0x9910, RZ ;  /* 0x0000991025007816 */ /* 0x001fe200000000ff */
[----:B------:R-:W-:Y:S02]  /*7770*/  ULDC UR4, c[0x0][0x23c] ;  /* 0x00008f0000047ab9 */ /* 0x000fe40000000800 */
[----:B------:R-:W-:Y:S01]  /*7780*/  IMAD R3, R22, UR4, RZ ;  /* 0x0000000416037c24 */ /* 0x000fe2000f8e02ff */
[----:B------:R-:W-:-:S04]  /*7790*/  ISETP.GT.AND P1, PT, R0, 0x9, PT ;  /* 0x000000090000780c */ /* 0x000fc80003f24270 */
[----:B-1----:R-:W-:-:S05]  /*77a0*/  IADD3 R8, P0, R3, R8, RZ ;  /* 0x0000000803087210 */ /* 0x002fca0007f1e0ff */
        /* <DEDUP_REMOVED lines=14> */
.L_x_7427:
[----:B------:R-:W2:Y:S01]  /*7890*/  LDG.E.U8 R4, desc[UR36][R8.64] ;  /* 0x0000002408047981 */ /* 0x000ea2000c1e1100 */
[----:B------:R-:W-:Y:S01]  /*78a0*/  CS2R R6, SRZ ;  /* 0x0000000000067805 */ /* 0x000fe2000001ff00 */
[----:B--2---:R-:W0:Y:S01]  /*78b0*/  I2F.F64.U16 R4, R4 ;  /* 0x0000000400047312 */ /* 0x004e220000101800 */
[----:B------:R-:W-:Y:S05]  /*78c0*/  BRA `(.L_x_7390) ;  /* 0x0000000c00c87947 */ /* 0x000fea0003800000 */
.L_x_7426:
        /* <DEDUP_REMOVED lines=10> */
.L_x_7430:
[----:B------:R-:W2:Y:S01]  /*7970*/  LDG.E R4, desc[UR36][R8.64] ;  /* 0x0000002408047981 */ /* 0x000ea2000c1e1900 */
[----:B------:R-:W-:Y:S01]  /*7980*/  CS2R R6, SRZ ;  /* 0x0000000000067805 */ /* 0x000fe2000001ff00 */
[----:B--2---:R-:W0:Y:S01]  /*7990*/  I2F.F64 R4, R4 ;  /* 0x0000000400047312 */ /* 0x004e220000201c00 */
[----:B------:R-:W-:Y:S05]  /*79a0*/  BRA `(.L_x_7390) ;  /* 0x0000000c00907947 */ /* 0x000fea0003800000 */
.L_x_7429:
[----:B------:R-:W2:Y:S01]  /*79b0*/  LDG.E.U16 R4, desc[UR36][R8.64] ;  /* 0x0000002408047981 */ /* 0x000ea2000c1e1500 */
[----:B------:R-:W-:Y:S01]  /*79c0*/  CS2R R6, SRZ ;  /* 0x0000000000067805 */ /* 0x000fe2000001ff00 */
[----:B--2---:R-:W0:Y:S01]  /*79d0*/  I2F.F64.S16 R4, R4 ;  /* 0x0000000400047312 */ /* 0x004e220000101c00 */
[----:B------:R-:W-:Y:S05]  /*79e0*/  BRA `(.L_x_7390) ;  /* 0x0000000c00807947 */ /* 0x000fea0003800000 */
.L_x_7425:
        /* <DEDUP_REMOVED lines=11> */
.L_x_7432:
[----:B------:R-:W2:Y:S01]  /*7aa0*/  LDG.E.U16 R0, desc[UR36][R8.64] ;  /* 0x0000002408007981 */ /* 0x000ea2000c1e1500 */
[----:B------:R-:W-:Y:S01]  /*7ab0*/  CS2R R6, SRZ ;  /* 0x0000000000067805 */ /* 0x000fe2000001ff00 */
[----:B--2---:R-:W-:-:S05]  /*7ac0*/  HADD2.F32 R0, -RZ, R0.H0_H0 ;  /* 0x20000000ff007230 */ /* 0x004fca0000004100 */
[----:B------:R-:W-:-:S04]  /*7ad0*/  FMUL.FTZ R0, R0, 1 ;  /* 0x3f80000000007820 */ /* 0x000fc80000410000 */
[----:B------:R0:W1:Y:S01]  /*7ae0*/  F2F.F64.F32 R4, R0 ;  /* 0x0000000000047310 */ /* 0x0000620000201800 */
[----:B------:R-:W-:Y:S05]  /*7af0*/  BRA `(.L_x_7390) ;  /* 0x0000000c003c7947 */ /* 0x000fea0003800000 */
.L_x_7431:
        /* <DEDUP_REMOVED lines=12> */
.L_x_7434:
        /* <DEDUP_REMOVED lines=8> */
.L_x_7433:
[----:B------:R0:W5:Y:S01]  /*7c40*/  LDG.E.64 R4, desc[UR36][R8.64] ;  /* 0x0000002408047981 */ /* 0x000162000c1e1b00 */
[----:B------:R-:W-:Y:S01]  /*7c50*/  CS2R R6, SRZ ;  /* 0x0000000000067805 */ /* 0x000fe2000001ff00 */
[----:B------:R-:W-:Y:S06]  /*7c60*/  BRA `(.L_x_7390) ;  /* 0x0000000800e07947 */ /* 0x000fec0003800000 */
.L_x_7424:
        /* <DEDUP_REMOVED lines=14> */
.L_x_7437:
[----:B------:R0:W5:Y:S01]  /*7d50*/  LDG.E.128 R4, desc[UR36][R8.64] ;  /* 0x0000002408047981 */ /* 0x000162000c1e1d00 */
[----:B------:R-:W-:Y:S05]  /*7d60*/  BRA `(.L_x_7390) ;  /* 0x0000000800a07947 */ /* 0x000fea0003800000 */
.L_x_7436:
        /* <DEDUP_REMOVED lines=22> */
[----:B------:R-:W-:Y:S02]  /*7ed0*/  LOP3.LUT R5, R6, 0x7f800000, R5, 0xf8, !PT ;  /* 0x7f80000006057812 */ /* 0x000fe400078ef805 */
[----:B------:R-:W-:Y:S02]  /*7ee0*/  CS2R R6, SRZ ;  /* 0x0000000000067805 */ /* 0x000fe4000001ff00 */
[----:B------:R-:W-:-:S04]  /*7ef0*/  LOP3.LUT R5, R5, R4, RZ, 0x30, !PT ;  /* 0x0000000405057212 */ /* 0x000fc800078e30ff */
[----:B------:R-:W-:-:S05]  /*7f00*/  LOP3.LUT R5, R5, 0x80000000, R0, 0xf8, !PT ;  /* 0x8000000005057812 */ /* 0x000fca00078ef800 */
[----:B------:R-:W-:-:S06]  /*7f10*/  FMUL.FTZ R5, R5, 1 ;  /* 0x3f80000005057820 */ /* 0x000fcc0000410000 */
[----:B------:R-:W0:Y:S01]  /*7f20*/  F2F.F64.F32 R4, R5 ;  /* 0x0000000500047310 */ /* 0x000e220000201800 */
[----:B------:R-:W-:Y:S05]  /*7f30*/  BRA `(.L_x_7390) ;  /* 0x00000008002c7947 */ /* 0x000fea0003800000 */
.L_x_7439:
        /* <DEDUP_REMOVED lines=16> */
.L_x_7438:
[----:B------:R-:W2:Y:S01]  /*8040*/  LDG.E.U16 R0, desc[UR36][R8.64] ;  /* 0x0000002408007981 */ /* 0x000ea2000c1e1500 */
[----:B------:R-:W-:Y:S01]  /*8050*/  CS2R R6, SRZ ;  /* 0x0000000000067805 */ /* 0x000fe2000001ff00 */
[----:B--2---:R-:W-:-:S04]  /*8060*/  IMAD.U32 R0, R0, 0x10000, RZ ;  /* 0x0001000000007824 */ /* 0x004fc800078e00ff */
[----:B------:R-:W-:-:S04]  /*8070*/  FMUL.FTZ R0, R0, 1 ;  /* 0x3f80000000007820 */ /* 0x000fc80000410000 */
[----:B------:R0:W1:Y:S01]  /*8080*/  F2F.F64.F32 R4, R0 ;  /* 0x0000000000047310 */ /* 0x0000620000201800 */
[----:B------:R-:W-:Y:S05]  /*8090*/  BRA `(.L_x_7390) ;  /* 0x0000000400d47947 */ /* 0x000fea0003800000 */
.L_x_7435:
        /* <DEDUP_REMOVED lines=12> */
.L_x_7442:
        /* <DEDUP_REMOVED lines=21> */
.L_x_7446:
[----:B------:R-:W-:Y:S05]  /*82b0*/  BSYNC B1 ;  /* 0x0000000000017941 */ /* 0x000fea0003800000 */
.L_x_7445:
[----:B------:R-:W-:Y:S01]  /*82c0*/  LEA R5, R0, 0x3b800000, 0x17 ;  /* 0x3b80000000057811 */ /* 0x000fe200078eb8ff */
[----:B------:R-:W-:-:S05]  /*82d0*/  IMAD.SHL.U32 R0, R3, 0x100000, RZ ;  /* 0x0010000003007824 */ /* 0x000fca00078e00ff */
[----:B------:R-:W-:-:S07]  /*82e0*/  LOP3.LUT R0, R5, R0, R6, 0xfe, !PT ;  /* 0x0000000005007212 */ /* 0x000fce00078efe06 */
.L_x_7444:
[----:B------:R-:W-:Y:S05]  /*82f0*/  BSYNC B0 ;  /* 0x0000000000007941 */ /* 0x000fea0003800000 */
.L_x_7443:
[----:B------:R-:W-:Y:S01]  /*8300*/  FMUL.FTZ R0, R0, 1 ;  /* 0x3f80000000007820 */ /* 0x000fe20000410000 */
[----:B------:R-:W-:-:S03]  /*8310*/  CS2R R6, SRZ ;  /* 0x0000000000067805 */ /* 0x000fc6000001ff00 */
[----:B------:R0:W1:Y:S01]  /*8320*/  F2F.F64.F32 R4, R0 ;  /* 0x0000000000047310 */ /* 0x0000620000201800 */
[----:B------:R-:W-:Y:S05]  /*8330*/  BRA `(.L_x_7390) ;  /* 0x00000004002c7947 */ /* 0x000fea0003800000 */
.L_x_7441:
        /* <DEDUP_REMOVED lines=21> */
.L_x_7450:
[----:B------:R-:W-:Y:S05]  /*8490*/  BSYNC B1 ;  /* 0x0000000000017941 */ /* 0x000fea0003800000 */
.L_x_7449:
[----:B------:R-:W-:Y:S01]  /*84a0*/  LEA R5, R0, 0x37800000, 0x17 ;  /* 0x3780000000057811 */ /* 0x000fe200078eb8ff */
[----:B------:R-:W-:-:S05]  /*84b0*/  IMAD.SHL.U32 R0, R3, 0x200000, RZ ;  /* 0x0020000003007824 */ /* 0x000fca00078e00ff */
[----:B------:R-:W-:-:S07]  /*84c0*/  LOP3.LUT R0, R5, R0, R6, 0xfe, !PT ;  /* 0x0000000005007212 */ /* 0x000fce00078efe06 */
.L_x_7448:
[----:B------:R-:W-:Y:S05]  /*84d0*/  BSYNC B0 ;  /* 0x0000000000007941 */ /* 0x000fea0003800000 */
.L_x_7447:
[----:B------:R-:W-:Y:S01]  /*84e0*/  FMUL.FTZ R0, R0, 1 ;  /* 0x3f80000000007820 */ /* 0x000fe20000410000 */
[----:B------:R-:W-:-:S03]  /*84f0*/  CS2R R6, SRZ ;  /* 0x0000000000067805 */ /* 0x000fc6000001ff00 */
[----:B------:R0:W1:Y:S01]  /*8500*/  F2F.F64.F32 R4, R0 ;  /* 0x0000000000047310 */ /* 0x0000620000201800 */
[----:B------:R-:W-:Y:S05]  /*8510*/  BRA `(.L_x_7390) ;  /* 0x0000000000b47947 */ /* 0x000fea0003800000 */
.L_x_7440:
        /* <DEDUP_REMOVED lines=14> */
.L_x_7454:
[----:B------:R-:W-:Y:S05]  /*8600*/  BSYNC B0 ;  /* 0x0000000000007941 */ /* 0x000fea0003800000 */
.L_x_7453:
[----:B------:R-:W-:Y:S01]  /*8610*/  FMUL.FTZ R0, R0, 1 ;  /* 0x3f80000000007820 */ /* 0x000fe20000410000 */
[----:B------:R-:W-:-:S03]  /*8620*/  CS2R R6, SRZ ;  /* 0x0000000000067805 */ /* 0x000fc6000001ff00 */
[----:B------:R0:W1:Y:S01]  /*8630*/  F2F.F64.F32 R4, R0 ;  /* 0x0000000000047310 */ /* 0x0000620000201800 */
[----:B------:R-:W-:Y:S05]  /*8640*/  BRA `(.L_x_7390) ;  /* 0x0000000000687947 */ /* 0x000fea0003800000 */
.L_x_7428:
        /* <DEDUP_REMOVED lines=16> */
.L_x_7455:
[----:B------:R-:W-:Y:S02]  /*8750*/  CS2R R4, SRZ ;  /* 0x0000000000047805 */ /* 0x000fe4000001ff00 */
[----:B------:R-:W-:Y:S01]  /*8760*/  CS2R R6, SRZ ;  /* 0x0000000000067805 */ /* 0x000fe2000001ff00 */
[----:B------:R-:W-:Y:S06]  /*8770*/  BRA `(.L_x_7390) ;  /* 0x00000000001c7947 */ /* 0x000fec0003800000 */
.L_x_7452:
[----:B------:R-:W2:Y:S01]  /*8780*/  LDG.E.64 R4, desc[UR36][R8.64] ;  /* 0x0000002408047981 */ /* 0x000ea2000c1e1b00 */
[----:B------:R-:W-:Y:S01]  /*8790*/  CS2R R6, SRZ ;  /* 0x0000000000067805 */ /* 0x000fe2000001ff00 */
[----:B--2---:R-:W0:Y:S01]  /*87a0*/  I2F.F64.U64 R4, R4 ;  /* 0x0000000400047312 */ /* 0x004e220000301800 */
[----:B------:R-:W-:Y:S05]  /*87b0*/  BRA `(.L_x_7390) ;  /* 0x00000000000c7947 */ /* 0x000fea0003800000 */
.L_x_7451:
[----:B------:R-:W2:Y:S01]  /*87c0*/  LDG.E R4, desc[UR36][R8.64] ;  /* 0x0000002408047981 */ /* 0x000ea2000c1e1900 */
[----:B------:R-:W-:Y:S01]  /*87d0*/  CS2R R6, SRZ ;  /* 0x0000000000067805 */ /* 0x000fe2000001ff00 */
[----:B--2---:R-:W0:Y:S06]  /*87e0*/  I2F.F64.U32 R4, R4 ;  /* 0x0000000400047312 */ /* 0x004e2c0000201800 */
.L_x_7390:
[----:B------:R-:W-:Y:S05]  /*87f0*/  BSYNC B6 ;  /* 0x0000000000067941 */ /* 0x000fea0003800000 */
.L_x_7389:
[----:B------:R-:W3:Y:S01]  /*8800*/  S2R R22, SR_TID.X ;  /* 0x0000000000167919 */ /* 0x000ee20000002100 */
[----:B------:R-:W-:Y:S01]  /*8810*/  BSSY B1, `(.L_x_7456) ;  /* 0x000009b000017945 */ /* 0x000fe20003800000 */
[----:B------:R-:W-:Y:S02]  /*8820*/  CS2R R38, SRZ ;  /* 0x0000000000267805 */ /* 0x000fe4000001ff00 */
[----:B------:R-:W-:Y:S02]  /*8830*/  CS2R R10, SRZ ;  /* 0x00000000000a7805 */ /* 0x000fe4000001ff00 */
[----:B0-----:R-:W-:Y:S02]  /*8840*/  CS2R R8, SRZ ;  /* 0x0000000000087805 */ /* 0x001fe4000001ff00 */
[----:B---3--:R-:W-:-:S13]  /*8850*/  ISETP.GE.AND P1, PT, R22, R23, PT ;  /* 0x000000171600720c */ /* 0x008fda0003f26270 */
[----:B------:R-:W-:Y:S05]  /*8860*/  @P1 BRA `(.L_x_7457) ;  /* 0x0000000800541947 */ /* 0x000fea0003800000 */
[----:B-1--45:R-:W-:-:S14]  /*8870*/  DSETP.GE.AND P0, PT, |R44|, |R46|, PT ;  /* 0x4000002e2c00722a */ /* 0x032fdc0003f06200 */
        /* <DEDUP_REMOVED lines=24> */
[----:B--2---:R-:W-:Y:S05]  /*8a00*/  CALL.REL.NOINC `($__internal_3_$__cuda_sm20_div_rn_f64_full) ;  /* 0x0000007000207944 */ /* 0x004fea0003c00000 */
[----:B------:R-:W-:Y:S02]  /*8a10*/  IMAD.MOV.U32 R8, RZ, RZ, R60 ;  /* 0x000000ffff087224 */ /* 0x000fe400078e003c */
[----:B------:R-:W-:-:S07]  /*8a20*/  IMAD.MOV.U32 R9, RZ, RZ, R61 ;  /* 0x000000ffff097224 */ /* 0x000fce00078e003d */
.L_x_7461:
[----:B------:R-:W-:Y:S05]  /*8a30*/  BSYNC B2 ;  /* 0x0000000000027941 */ /* 0x000fea0003800000 */
.L_x_7460:
        /* <DEDUP_REMOVED lines=16> */
[----:B--2---:R-:W-:Y:S05]  /*8b40*/  CALL.REL.NOINC `($__internal_2_$__cuda_sm20_dblrcp_rn_slowpath_v3) ;  /* 0x0000006c00287944 */ /* 0x004fea0003c00000 */
[----:B------:R-:W-:Y:S02]  /*8b50*/  IMAD.MOV.U32 R13, RZ, RZ, R12 ;  /* 0x000000ffff0d7224 */ /* 0x000fe400078e000c */
[----:B------:R-:W-:-:S07]  /*8b60*/  IMAD.MOV.U32 R12, RZ, RZ, R3 ;  /* 0x000000ffff0c7224 */ /* 0x000fce00078e0003 */
.L_x_7463:
[----:B------:R-:W-:Y:S05]  /*8b70*/  BSYNC B2 ;  /* 0x0000000000027941 */ /* 0x000fea0003800000 */
.L_x_7462:
[C---:B--2---:R-:W-:Y:S02]  /*8b80*/  DFMA R10, R8.reuse, R50, R48 ;  /* 0x00000032080a722b */ /* 0x044fe40000000030 */
[----:B------:R-:W-:-:S06]  /*8b90*/  DFMA R48, R8, -R48, R50 ;  /* 0x800000300830722b */ /* 0x000fcc0000000032 */
[-C--:B------:R-:W-:Y:S02]  /*8ba0*/  DMUL R8, R10, R12.reuse ;  /* 0x0000000c0a087228 */ /* 0x080fe40000000000 */
[----:B------:R-:W-:Y:S01]  /*8bb0*/  DMUL R10, R48, R12 ;  /* 0x0000000c300a7228 */ /* 0x000fe20000000000 */
[----:B------:R-:W-:Y:S10]  /*8bc0*/  BRA `(.L_x_7457) ;  /* 0x00000004007c7947 */ /* 0x000ff40003800000 */
.L_x_7459:
[----:B------:R-:W-:Y:S01]  /*8bd0*/  DADD R12, -RZ, |R44| ;  /* 0x00000000ff0c7229 */ /* 0x000fe2000000052c */
[----:B------:R-:W-:Y:S01]  /*8be0*/  IMAD.MOV.U32 R8, RZ, RZ, 0x1 ;  /* 0x00000001ff087424 */ /* 0x000fe200078e00ff */
[----:B--2---:R-:W-:Y:S01]  /*8bf0*/  FSETP.GEU.AND P2, PT, |R49|, 6.5827683646048100446e-37, PT ;  /* 0x036000003100780b */ /* 0x004fe20003f4e200 */
        /* <DEDUP_REMOVED lines=15> */
[----:B------:R-:W-:-:S07]  /*8cf0*/  IMAD.MOV.U32 R53, RZ, RZ, R49 ;  /* 0x000000ffff357224 */ /* 0x000fce00078e0031 */
[----:B------:R-:W-:Y:S05]  /*8d00*/  CALL.REL.NOINC `($__internal_3_$__cuda_sm20_div_rn_f64_full) ;  /* 0x0000006c00607944 */ /* 0x000fea0003c00000 */
[----:B------:R-:W-:Y:S02]  /*8d10*/  IMAD.MOV.U32 R8, RZ, RZ, R60 ;  /* 0x000000ffff087224 */ /* 0x000fe400078e003c */
[----:B------:R-:W-:-:S07]  /*8d20*/  IMAD.MOV.U32 R9, RZ, RZ, R61 ;  /* 0x000000ffff097224 */ /* 0x000fce00078e003d */
.L_x_7465:
[----:B------:R-:W-:Y:S05]  /*8d30*/  BSYNC B2 ;  /* 0x0000000000027941 */ /* 0x000fea0003800000 */
.L_x_7464:
[----:B------:R-:W-:Y:S01]  /*8d40*/  DADD R12, -RZ, |R46| ;  /* 0x00000000ff0c7229 */ /* 0x000fe2000000052e */
[----:B------:R-:W-:Y:S01]  /*8d50*/  IMAD.MOV.U32 R10, RZ, RZ, 0x1 ;  /* 0x00000001ff0a7424 */ /* 0x000fe200078e00ff */
[----:B------:R-:W-:Y:S01]  /*8d60*/  FSETP.GEU.AND P2, PT, |R51|, 6.5827683646048100446e-37, PT ;  /* 0x036000003300780b */ /* 0x000fe20003f4e200 */
        /* <DEDUP_REMOVED lines=19> */
.L_x_7467:
[----:B------:R-:W-:Y:S05]  /*8ea0*/  BSYNC B2 ;  /* 0x0000000000027941 */ /* 0x000fea0003800000 */
.L_x_7466:
[----:B------:R-:W-:Y:S05]  /*8eb0*/  BRA `(.L_x_7457) ;  /* 0x0000000000c07947 */ /* 0x000fea0003800000 */
.L_x_7458:
        /* <DEDUP_REMOVED lines=23> */
.L_x_7469:
[----:B------:R-:W-:Y:S05]  /*9030*/  BSYNC B2 ;  /* 0x0000000000027941 */ /* 0x000fea0003800000 */
.L_x_7468:
        /* <DEDUP_REMOVED lines=19> */
.L_x_7471:
[----:B------:R-:W-:Y:S05]  /*9170*/  BSYNC B2 ;  /* 0x0000000000027941 */ /* 0x000fea0003800000 */
.L_x_7470:
[C---:B--2---:R-:W-:Y:S02]  /*9180*/  DFMA R10, R8.reuse, R48, R50 ;  /* 0x00000030080a722b */ /* 0x044fe40000000032 */
[----:B------:R-:W-:-:S06]  /*9190*/  DFMA R48, R8, R50, -R48 ;  /* 0x000000320830722b */ /* 0x000fcc0000000830 */
[-C--:B------:R-:W-:Y:S02]  /*91a0*/  DMUL R8, R10, R12.reuse ;  /* 0x0000000c0a087228 */ /* 0x080fe40000000000 */
[----:B------:R-:W-:-:S11]  /*91b0*/  DMUL R10, R48, R12 ;  /* 0x0000000c300a7228 */ /* 0x000fd60000000000 */
.L_x_7457:
[----:B------:R-:W-:Y:S05]  /*91c0*/  BSYNC B1 ;  /* 0x0000000000017941 */ /* 0x000fea0003800000 */
.L_x_7456:
[----:B-1--45:R-:W-:Y:S01]  /*91d0*/  VIADD R44, R22, 0x80 ;  /* 0x00000080162c7836 */ /* 0x032fe20000000000 */
[----:B------:R-:W-:Y:S01]  /*91e0*/  BSSY B1, `(.L_x_7472) ;  /* 0x0000099000017945 */ /* 0x000fe20003800000 */
[----:B------:R-:W-:-:S03]  /*91f0*/  CS2R R36, SRZ ;  /* 0x0000000000247805 */ /* 0x000fc6000001ff00 */
[----:B------:R-:W-:-:S13]  /*9200*/  ISETP.GE.AND P0, PT, R44, R23, PT ;  /* 0x000000172c00720c */ /* 0x000fda0003f06270 */
[----:B------:R-:W-:Y:S05]  /*9210*/  @P0 BRA `(.L_x_7473) ;  /* 0x0000000800540947 */ /* 0x000fea0003800000 */
[----:B------:R-:W-:-:S14]  /*9220*/  DSETP.GE.AND P0, PT, |R16|, |R18|, PT ;  /* 0x400000121000722a */ /* 0x000fdc0003f06200 */
        /* <DEDUP_REMOVED lines=27> */
.L_x_7477:
[----:B------:R-:W-:Y:S05]  /*93e0*/  BSYNC B2 ;  /* 0x0000000000027941 */ /* 0x000fea0003800000 */
.L_x_7476:
        /* <DEDUP_REMOVED lines=19> */
.L_x_7479:
[----:B------:R-:W-:Y:S05]  /*9520*/  BSYNC B2 ;  /* 0x0000000000027941 */ /* 0x000fea0003800000 */
.L_x_7478:
[C---:B------:R-:W-:Y:S02]  /*9530*/  DFMA R14, R36.reuse, R42, R40 ;  /* 0x0000002a240e722b */ /* 0x040fe40000000028 */
[----:B------:R-:W-:-:S06]  /*9540*/  DFMA R38, R36, -R40, R42 ;  /* 0x800000282426722b */ /* 0x000fcc000000002a */
[-C--:B------:R-:W-:Y:S02]  /*9550*/  DMUL R36, R14, R12.reuse ;  /* 0x0000000c0e247228 */ /* 0x080fe40000000000 */
[----:B------:R-:W-:Y:S01]  /*9560*/  DMUL R38, R38, R12 ;  /* 0x0000000c26267228 */ /* 0x000fe20000000000 */
[----:B------:R-:W-:Y:S10]  /*9570*/  BRA `(.L_x_7473) ;  /* 0x00000004007c7947 */ /* 0x000ff40003800000 */
.L_x_7475:
        /* <DEDUP_REMOVED lines=19> */
[----:B--2---:R-:W-:Y:S05]  /*96b0*/  CALL.REL.NOINC `($__internal_3_$__cuda_sm20_div_rn_f64_full) ;  /* 0x0000006000f47944 */ /* 0x004fea0003c00000 */
[----:B------:R-:W-:Y:S02]  /*96c0*/  IMAD.MOV.U32 R36, RZ, RZ, R60 ;  /* 0x000000ffff247224 */ /* 0x000fe400078e003c */
[----:B------:R-:W-:-:S07]  /*96d0*/  IMAD.MOV.U32 R37, RZ, RZ, R61 ;  /* 0x000000ffff257224 */ /* 0x000fce00078e003d */
.L_x_7481:
[----:B------:R-:W-:Y:S05]  /*96e0*/  BSYNC B2 ;  /* 0x0000000000027941 */ /* 0x000fea0003800000 */
.L_x_7480:
        /* <DEDUP_REMOVED lines=22> */
.L_x_7483:
[----:B------:R-:W-:Y:S05]  /*9850*/  BSYNC B2 ;  /* 0x0000000000027941 */ /* 0x000fea0003800000 */
.L_x_7482:
[----:B------:R-:W-:Y:S05]  /*9860*/  BRA `(.L_x_7473) ;  /* 0x0000000000c07947 */ /* 0x000fea0003800000 */
.L_x_7474:
        /* <DEDUP_REMOVED lines=23> */
.L_x_7485:
[----:B------:R-:W-:Y:S05]  /*99e0*/  BSYNC B2 ;  /* 0x0000000000027941 */ /* 0x000fea0003800000 */
.L_x_7484:
        /* <DEDUP_REMOVED lines=19> */
.L_x_7487:
[----:B------:R-:W-:Y:S05]  /*9b20*/  BSYNC B2 ;  /* 0x0000000000027941 */ /* 0x000fea0003800000 */
.L_x_7486:
[C---:B------:R-:W-:Y:S02]  /*9b30*/  DFMA R14, R36.reuse, R40, R42 ;  /* 0x00000028240e722b */ /* 0x040fe4000000002a */
[----:B------:R-:W-:-:S06]  /*9b40*/  DFMA R38, R36, R42, -R40 ;  /* 0x0000002a2426722b */ /* 0x000fcc0000000828 */
[-C--:B------:R-:W-:Y:S02]  /*9b50*/  DMUL R36, R14, R12.reuse ;  /* 0x0000000c0e247228 */ /* 0x080fe40000000000 */
[----:B------:R-:W-:-:S11]  /*9b60*/  DMUL R38, R38, R12 ;  /* 0x0000000c26267228 */ /* 0x000fd60000000000 */
.L_x_7473:
[----:B------:R-:W-:Y:S05]  /*9b70*/  BSYNC B1 ;  /* 0x0000000000017941 */ /* 0x000fea0003800000 */
.L_x_7472:
[----:B------:R-:W-:Y:S01]  /*9b80*/  VIADD R0, R22, 0x100 ;  /* 0x0000010016007836 */ /* 0x000fe20000000000 */
[----:B------:R-:W-:Y:S01]  /*9b90*/  BSSY B1, `(.L_x_7488) ;  /* 0x000009b000017945 */ /* 0x000fe20003800000 */
[----:B------:R-:W-:Y:S02]  /*9ba0*/  CS2R R18, SRZ ;  /* 0x0000000000127805 */ /* 0x000fe4000001ff00 */
[----:B------:R-:W-:Y:S02]  /*9bb0*/  CS2R R42, SRZ ;  /* 0x00000000002a7805 */ /* 0x000fe4000001ff00 */
[----:B------:R-:W-:Y:S02]  /*9bc0*/  CS2R R40, SRZ ;  /* 0x0000000000287805 */ /* 0x000fe4000001ff00 */
        /* <DEDUP_REMOVED lines=30> */
.L_x_7493:
[----:B------:R-:W-:Y:S05]  /*9db0*/  BSYNC B2 ;  /* 0x0000000000027941 */ /* 0x000fea0003800000 */
.L_x_7492:
        /* <DEDUP_REMOVED lines=19> */
.L_x_7495:
[----:B------:R-:W-:Y:S05]  /*9ef0*/  BSYNC B2 ;  /* 0x0000000000027941 */ /* 0x000fea0003800000 */
.L_x_7494:
[C---:B------:R-:W-:Y:S02]  /*9f00*/  DFMA R40, R16.reuse, R26, R24 ;  /* 0x0000001a1028722b */ /* 0x040fe40000000018 */
[----:B------:R-:W-:-:S06]  /*9f10*/  DFMA R16, R16, -R24, R26 ;  /* 0x800000181010722b */ /* 0x000fcc000000001a */
[-C--:B------:R-:W-:Y:S02]  /*9f20*/  DMUL R40, R40, R12.reuse ;  /* 0x0000000c28287228 */ /* 0x080fe40000000000 */
[----:B------:R-:W-:Y:S01]  /*9f30*/  DMUL R42, R16, R12 ;  /* 0x0000000c102a7228 */ /* 0x000fe20000000000 */
[----:B------:R-:W-:Y:S10]  /*9f40*/  BRA `(.L_x_7489) ;  /* 0x00000004007c7947 */ /* 0x000ff40003800000 */
.L_x_7491:
        /* <DEDUP_REMOVED lines=22> */
.L_x_7497:
[----:B------:R-:W-:Y:S05]  /*a0b0*/  BSYNC B2 ;  /* 0x0000000000027941 */ /* 0x000fea0003800000 */
.L_x_7496:
        /* <DEDUP_REMOVED lines=22> */
.L_x_7499:
[----:B------:R-:W-:Y:S05]  /*a220*/  BSYNC B2 ;  /* 0x0000000000027941 */ /* 0x000fea0003800000 */
.L_x_7498:
[----:B------:R-:W-:Y:S05]  /*a230*/  BRA `(.L_x_7489) ;  /* 0x0000000000c07947 */ /* 0x000fea0003800000 */
.L_x_7490:
        /* <DEDUP_REMOVED lines=23> */
.L_x_7501:
[----:B------:R-:W-:Y:S05]  /*a3b0*/  BSYNC B2 ;  /* 0x0000000000027941 */ /* 0x000fea0003800000 */
.L_x_7500:
        /* <DEDUP_REMOVED lines=19> */
.L_x_7503:
[----:B------:R-:W-:Y:S05]  /*a4f0*/  BSYNC B2 ;  /* 0x0000000000027941 */ /* 0x000fea0003800000 */
.L_x_7502:
[C---:B------:R-:W-:Y:S02]  /*a500*/  DFMA R40, R16.reuse, R24, R26 ;  /* 0x000000181028722b */ /* 0x040fe4000000001a */
[----:B------:R-:W-:-:S06]  /*a510*/  DFMA R16, R16, R26, -R24 ;  /* 0x0000001a1010722b */ /* 0x000fcc0000000818 */
[-C--:B------:R-:W-:Y:S02]  /*a520*/  DMUL R40, R40, R12.reuse ;  /* 0x0000000c28287228 */ /* 0x080fe40000000000 */
[----:B------:R-:W-:-:S11]  /*a530*/  DMUL R42, R16, R12 ;  /* 0x0000000c102a7228 */ /* 0x000fd60000000000 */
.L_x_7489:
[----:B------:R-:W-:Y:S05]  /*a540*/  BSYNC B1 ;  /* 0x0000000000017941 */ /* 0x000fea0003800000 */
.L_x_7488:
[----:B------:R-:W-:Y:S01]  /*a550*/  VIADD R0, R22, 0x180 ;  /* 0x0000018016007836 */ /* 0x000fe20000000000 */
[----:B------:R-:W-:Y:S01]  /*a560*/  BSSY B1, `(.L_x_7504) ;  /* 0x000009d000017945 */ /* 0x000fe20003800000 */
[----:B------:R-:W-:-:S03]  /*a570*/  CS2R R16, SRZ ;  /* 0x0000000000107805 */ /* 0x000fc6000001ff00 */
[----:B------:R-:W-:-:S13]  /*a580*/  ISETP.GE.AND P0, PT, R0, R23, PT ;  /* 0x000000170000720c */ /* 0x000fda0003f06270 */
[----:B------:R-:W-:Y:S05]  /*a590*/  @P0 BRA `(.L_x_7505) ;  /* 0x0000000800640947 */ /* 0x000fea0003800000 */
[----:B--2---:R-:W-:-:S14]  /*a5a0*/  DSETP.GE.AND P0, PT, |R4|, |R6|, PT ;  /* 0x400000060400722a */ /* 0x004fdc0003f06200 */
        /* <DEDUP_REMOVED lines=24> */
[----:B------:R-:W-:Y:S05]  /*a730*/  CALL.REL.NOINC `($__internal_3_$__cuda_sm20_div_rn_f64_full) ;  /* 0x0000005000d47944 */ /* 0x000fea0003c00000 */
[----:B------:R-:W-:Y:S02]  /*a740*/  IMAD.MOV.U32 R16, RZ, RZ, R60 ;  /* 0x000000ffff107224 */ /* 0x000fe400078e003c */
[----:B------:R-:W-:-:S07]  /*a750*/  IMAD.MOV.U32 R17, RZ, RZ, R61 ;  /* 0x000000ffff117224 */ /* 0x000fce00078e003d */
.L_x_7509:
[----:B------:R-:W-:Y:S05]  /*a760*/  BSYNC B2 ;  /* 0x0000000000027941 */ /* 0x000fea0003800000 */
.L_x_7508:
        /* <DEDUP_REMOVED lines=16> */
[----:B------:R-:W-:Y:S05]  /*a870*/  CALL.REL.NOINC `($__internal_2_$__cuda_sm20_dblrcp_rn_slowpath_v3) ;  /* 0x0000004c00dc7944 */ /* 0x000fea0003c00000 */
[----:B------:R-:W-:Y:S02]  /*a880*/  IMAD.MOV.U32 R13, RZ, RZ, R12 ;  /* 0x000000ffff0d7224 */ /* 0x000fe400078e000c */
[----:B------:R-:W-:-:S07]  /*a890*/  IMAD.MOV.U32 R12, RZ, RZ, R3 ;  /* 0x000000ffff0c7224 */ /* 0x000fce00078e0003 */
.L_x_7511:
[----:B------:R-:W-:Y:S05]  /*a8a0*/  BSYNC B2 ;  /* 0x0000000000027941 */ /* 0x000fea0003800000 */
.L_x_7510:
[C---:B------:R-:W-:Y:S02]  /*a8b0*/  DFMA R4, R16.reuse, R34, R32 ;  /* 0x000000221004722b */ /* 0x040fe40000000020 */
[----:B------:R-:W-:-:S06]  /*a8c0*/  DFMA R18, R16, -R32, R34 ;  /* 0x800000201012722b */ /* 0x000fcc0000000022 */
[-C--:B------:R-:W-:Y:S02]  /*a8d0*/  DMUL R16, R4, R12.reuse ;  /* 0x0000000c04107228 */ /* 0x080fe40000000000 */
[----:B------:R-:W-:Y:S01]  /*a8e0*/  DMUL R18, R18, R12 ;  /* 0x0000000c12127228 */ /* 0x000fe20000000000 */
[----:B------:R-:W-:Y:S10]  /*a8f0*/  BRA `(.L_x_7505) ;  /* 0x00000004008c7947 */ /* 0x000ff40003800000 */
.L_x_7507:
        /* <DEDUP_REMOVED lines=24> */
.L_x_7513:
[----:B------:R-:W-:Y:S05]  /*aa80*/  BSYNC B2 ;  /* 0x0000000000027941 */ /* 0x000fea0003800000 */
.L_x_7512:
        /* <DEDUP_REMOVED lines=24> */
.L_x_7515:
[----:B------:R-:W-:Y:S05]  /*ac10*/  BSYNC B2 ;  /* 0x0000000000027941 */ /* 0x000fea0003800000 */
.L_x_7514:
[----:B------:R-:W-:Y:S05]  /*ac20*/  BRA `(.L_x_7505) ;  /* 0x0000000000c07947 */ /* 0x000fea0003800000 */
.L_x_7506:
        /* <DEDUP_REMOVED lines=23> */
.L_x_7517:
[----:B------:R-:W-:Y:S05]  /*ada0*/  BSYNC B2 ;  /* 0x0000000000027941 */ /* 0x000fea0003800000 */
.L_x_7516:
        /* <DEDUP_REMOVED lines=19> */
.L_x_7519:
[----:B------:R-:W-:Y:S05]  /*aee0*/  BSYNC B2 ;  /* 0x0000000000027941 */ /* 0x000fea0003800000 */
.L_x_7518:
[C---:B------:R-:W-:Y:S02]  /*aef0*/  DFMA R4, R16.reuse, R32, R34 ;  /* 0x000000201004722b */ /* 0x040fe40000000022 */
[----:B------:R-:W-:-:S06]  /*af00*/  DFMA R18, R16, R34, -R32 ;  /* 0x000000221012722b */ /* 0x000fcc0000000820 */
[-C--:B------:R-:W-:Y:S02]  /*af10*/  DMUL R16, R4, R12.reuse ;  /* 0x0000000c04107228 */ /* 0x080fe40000000000 */
[----:B------:R-:W-:-:S11]  /*af20*/  DMUL R18, R18, R12 ;  /* 0x0000000c12127228 */ /* 0x000fd60000000000 */
.L_x_7505:
[----:B------:R-:W-:Y:S05]  /*af30*/  BSYNC B1 ;  /* 0x0000000000017941 */ /* 0x000fea0003800000 */
.L_x_7504:
[----:B------:R-:W0:Y:S01]  /*af40*/  LDC.U8 R24, c[0x0][0x240] ;  /* 0x00009000ff187b82 */ /* 0x000e220000000000 */
[----:B------:R-:W-:Y:S04]  /*af50*/  BSSY B6, `(.L_x_7520) ;  /* 0x0000132000067945 */ /* 0x000fe80003800000 */
[----:B------:R-:W-:Y:S05]  /*af60*/  @P1 BRA `(.L_x_7521) ;  /* 0x0000001000c01947 */ /* 0x000fea0003800000 */
[----:B------:R-:W1:Y:S01]  /*af70*/  S2R R3, SR_TID.X ;  /* 0x0000000000037919 */ /* 0x000e620000002100 */
[----:B--2---:R-:W2:Y:S01]  /*af80*/  LDC.64 R4, c[0x0][0x218] ;  /* 0x00008600ff047b82 */ /* 0x004ea20000000a00 */
[----:B0-----:R-:W-:Y:S01]  /*af90*/  PRMT R6, R24, 0x9910, RZ ;  /* 0x0000991018067816 */ /* 0x001fe200000000ff */
[----:B------:R-:W-:Y:S01]  /*afa0*/  ULDC UR4, c[0x0][0x244] ;  /* 0x0000910000047ab9 */ /* 0x000fe20000000800 */
[----:B-1----:R-:W-:-:S04]  /*afb0*/  IMAD R0, R2, 0x200, R3 ;  /* 0x0000020002007824 */ /* 0x002fc800078e0203 */
[----:B------:R-:W-:Y:S02]  /*afc0*/  IMAD R3, R0, UR4, RZ ;  /* 0x0000000400037c24 */ /* 0x000fe4000f8e02ff */
[----:B------:R-:W-:-:S03]  /*afd0*/  IMAD.MOV.U32 R0, RZ, RZ, R6 ;  /* 0x000000ffff007224 */ /* 0x000fc600078e0006 */
[----:B--2---:R-:W-:Y:S02]  /*afe0*/  IADD3 R4, P1, R3, R4, RZ ;  /* 0x0000000403047210 */ /* 0x004fe40007f3e0ff */
[----:B------:R-:W-:-:S03]  /*aff0*/  ISETP.GT.AND P0, PT, R0, 0x9, PT ;  /* 0x000000090000780c */ /* 0x000fc60003f04270 */
[----:B------:R-:W-:-:S10]  /*b000*/  IMAD.X R5, RZ, RZ, R5, P1 ;  /* 0x000000ffff057224 */ /* 0x000fd400008e0605 */
        /* <DEDUP_REMOVED lines=9> */
[----:B------:R-:W0:Y:S01]  /*b0a0*/  F2I.F64.TRUNC R9, R8 ;  /* 0x0000000800097311 */ /* 0x000e22000030d100 */
[----:B------:R-:W-:Y:S01]  /*b0b0*/  IMAD.MOV.U32 R22, RZ, RZ, R44 ;  /* 0x000000ffff167224 */ /* 0x000fe200078e002c */
[----:B0-----:R0:W-:Y:S01]  /*b0c0*/  STG.E.U8 desc[UR36][R4.64], R9 ;  /* 0x0000000904007986 */ /* 0x0011e2000c101124 */
[----:B------:R-:W-:Y:S05]  /*b0d0*/  BRA `(.L_x_7521) ;  /* 0x0000001000647947 */ /* 0x000fea0003800000 */
.L_x_7525:
[----:B------:R-:W0:Y:S01]  /*b0e0*/  F2I.S64.F64.TRUNC R8, R8 ;  /* 0x0000000800087311 */ /* 0x000e22000030d900 */
[----:B------:R-:W-:Y:S02]  /*b0f0*/  IMAD.MOV.U32 R22, RZ, RZ, R44 ;  /* 0x000000ffff167224 */ /* 0x000fe400078e002c */
[----:B0-----:R-:W-:-:S05]  /*b100*/  IMAD.MOV.U32 R3, RZ, RZ, R8 ;  /* 0x000000ffff037224 */ /* 0x001fca00078e0008 */
[----:B------:R0:W-:Y:S01]  /*b110*/  STG.E.U8 desc[UR36][R4.64], R3 ;  /* 0x0000000304007986 */ /* 0x0001e2000c101124 */
[----:B------:R-:W-:Y:S05]  /*b120*/  BRA `(.L_x_7521) ;  /* 0x0000001000507947 */ /* 0x000fea0003800000 */
.L_x_7524:
[----:B------:R-:W-:-:S13]  /*b130*/  ISETP.NE.AND P0, PT, R0, 0x2, PT ;  /* 0x000000020000780c */ /* 0x000fda0003f05270 */
[----:B------:R-:W-:Y:S05]  /*b140*/  @!P0 BRA `(.L_x_7527) ;  /* 0x0000000000308947 */ /* 0x000fea0003800000 */
[----:B------:R-:W-:-:S13]  /*b150*/  ISETP.NE.AND P0, PT, R0, 0x3, PT ;  /* 0x000000030000780c */ /* 0x000fda0003f05270 */
[----:B------:R-:W-:Y:S05]  /*b160*/  @!P0 BRA `(.L_x_7528) ;  /* 0x0000000000188947 */ /* 0x000fea0003800000 */
[----:B------:R-:W-:-:S13]  /*b170*/  ISETP.NE.AND P0, PT, R0, 0x4, PT ;  /* 0x000000040000780c */ /* 0x000fda0003f05270 */
[----:B------:R-:W-:Y:S05]  /*b180*/  @P0 BRA `(.L_x_7526) ;  /* 0x0000000c00d40947 */ /* 0x000fea0003800000 */
[----:B------:R-:W0:Y:S01]  /*b190*/  F2I.S64.F64.TRUNC R8, R8 ;  /* 0x0000000800087311 */ /* 0x000e22000030d900 */
[----:B------:R-:W-:Y:S01]  /*b1a0*/  IMAD.MOV.U32 R22, RZ, RZ, R44 ;  /* 0x000000ffff167224 */ /* 0x000fe200078e002c */
[----:B0-----:R0:W-:Y:S01]  /*b1b0*/  STG.E.64 desc[UR36][R4.64], R8 ;  /* 0x0000000804007986 */ /* 0x0011e2000c101b24 */
[----:B------:R-:W-:Y:S05]  /*b1c0*/  BRA `(.L_x_7521) ;  /* 0x0000001000287947 */ /* 0x000fea0003800000 */
.L_x_7528:
[----:B------:R-:W0:Y:S01]  /*b1d0*/  F2I.F64.TRUNC R9, R8 ;  /* 0x0000000800097311 */ /* 0x000e22000030d100 */
[----:B------:R-:W-:Y:S01]  /*b1e0*/  IMAD.MOV.U32 R22, RZ, RZ, R44 ;  /* 0x000000ffff167224 */ /* 0x000fe200078e002c */
[----:B0-----:R0:W-:Y:S01]  /*b1f0*/  STG.E desc[UR36][R4.64], R9 ;  /* 0x0000000904007986 */ /* 0x0011e2000c101924 */
[----:B------:R-:W-:Y:S05]  /*b200*/  BRA `(.L_x_7521) ;  /* 0x0000001000187947 */ /* 0x000fea0003800000 */
.L_x_7527:
[----:B------:R-:W0:Y:S01]  /*b210*/  F2I.F64.TRUNC R9, R8 ;  /* 0x0000000800097311 */ /* 0x000e22000030d100 */
[----:B------:R-:W-:Y:S01]  /*b220*/  IMAD.MOV.U32 R22, RZ, RZ, R44 ;  /* 0x000000ffff167224 */ /* 0x000fe200078e002c */
[----:B0-----:R0:W-:Y:S01]  /*b230*/  STG.E.U16 desc[UR36][R4.64], R9 ;  /* 0x0000000904007986 */ /* 0x0011e2000c101524 */
[----:B------:R-:W-:Y:S05]  /*b240*/  BRA `(.L_x_7521) ;  /* 0x0000001000087947 */ /* 0x000fea0003800000 */
.L_x_7523:
        /* <DEDUP_REMOVED lines=10> */
[----:B------:R-:W-:-:S13]  /*b2f0*/  IMAD.MOV.U32 R22, RZ, RZ, R44 ;  /* 0x000000ffff167224 */ /* 0x000fda00078e002c */
[----:B0-----:R-:W-:-:S05]  /*b300*/  @!P0 FMUL R3, R3, 1.175494350822287508e-38 ;  /* 0x0080000003038820 */ /* 0x001fca0000400000 */
[----:B------:R0:W-:Y:S01]  /*b310*/  STG.E desc[UR36][R4.64], R3 ;  /* 0x0000000304007986 */ /* 0x0001e2000c101924 */
[----:B------:R-:W-:Y:S05]  /*b320*/  BRA `(.L_x_7521) ;  /* 0x0000000c00d07947 */ /* 0x000fea0003800000 */
.L_x_7530:
[----:B------:R-:W-:Y:S01]  /*b330*/  UMOV UR4, 0xf0000000 ;  /* 0xf000000000047882 */ /* 0x000fe20000000000 */
[----:B------:R-:W-:Y:S01]  /*b340*/  UMOV UR5, 0x380fffff ;  /* 0x380fffff00057882 */ /* 0x000fe20000000000 */
[----:B------:R-:W0:Y:S01]  /*b350*/  F2F.F32.F64 R0, R8 ;  /* 0x0000000800007310 */ /* 0x000e220000301000 */
[----:B------:R-:W-:Y:S01]  /*b360*/  DSETP.GEU.AND P0, PT, |R8|, UR4, PT ;  /* 0x0000000408007e2a */ /* 0x000fe2000bf0e200 */
[----:B------:R-:W-:-:S13]  /*b370*/  IMAD.MOV.U32 R22, RZ, RZ, R44 ;  /* 0x000000ffff167224 */ /* 0x000fda00078e002c */
[----:B0-----:R-:W-:-:S05]  /*b380*/  @!P0 FMUL R0, R0, 1.175494350822287508e-38 ;  /* 0x0080000000008820 */ /* 0x001fca0000400000 */
[----:B------:R-:W-:-:S05]  /*b390*/  F2FP.F16.F32.PACK_AB R0, RZ, R0 ;  /* 0x00000000ff00723e */ /* 0x000fca00000000ff */
[----:B------:R0:W-:Y:S01]  /*b3a0*/  STG.E.U16 desc[UR36][R4.64], R0 ;  /* 0x0000000004007986 */ /* 0x0001e2000c101524 */
[----:B------:R-:W-:Y:S05]  /*b3b0*/  BRA `(.L_x_7521) ;  /* 0x0000000c00ac7947 */ /* 0x000fea0003800000 */
.L_x_7529:
        /* <DEDUP_REMOVED lines=10> */
[----:B------:R-:W-:Y:S01]  /*b460*/  IMAD.MOV.U32 R22, RZ, RZ, R44 ;  /* 0x000000ffff167224 */ /* 0x000fe200078e002c */
[----:B------:R-:W-:-:S05]  /*b470*/  DSETP.GEU.AND P1, PT, |R8|, UR4, PT ;  /* 0x0000000408007e2a */ /* 0x000fca000bf2e200 */
[----:B------:R-:W1:Y:S07]  /*b480*/  F2F.F32.F64 R6, R8 ;  /* 0x0000000800067310 */ /* 0x000e6e0000301000 */
[----:B0-----:R-:W-:Y:S02]  /*b490*/  @!P0 FMUL R7, R7, 1.175494350822287508e-38 ;  /* 0x0080000007078820 */ /* 0x001fe40000400000 */
[----:B-1----:R-:W-:-:S05]  /*b4a0*/  @!P1 FMUL R6, R6, 1.175494350822287508e-38 ;  /* 0x0080000006069820 */ /* 0x002fca0000400000 */
[----:B------:R0:W-:Y:S01]  /*b4b0*/  STG.E.64 desc[UR36][R4.64], R6 ;  /* 0x0000000604007986 */ /* 0x0001e2000c101b24 */
[----:B------:R-:W-:Y:S05]  /*b4c0*/  BRA `(.L_x_7521) ;  /* 0x0000000c00687947 */ /* 0x000fea0003800000 */
.L_x_7532:
        /* <DEDUP_REMOVED lines=9> */
[----:B------:R-:W-:-:S05]  /*b560*/  F2FP.F16.F32.PACK_AB R3, R0, R3 ;  /* 0x000000030003723e */ /* 0x000fca00000000ff */
[----:B------:R0:W-:Y:S01]  /*b570*/  STG.E desc[UR36][R4.64], R3 ;  /* 0x0000000304007986 */ /* 0x0001e2000c101924 */
[----:B------:R-:W-:Y:S05]  /*b580*/  BRA `(.L_x_7521) ;  /* 0x0000000c00387947 */ /* 0x000fea0003800000 */
.L_x_7531:
[----:B------:R0:W-:Y:S01]  /*b590*/  STG.E.64 desc[UR36][R4.64], R8 ;  /* 0x0000000804007986 */ /* 0x0001e2000c101b24 */
[----:B------:R-:W-:Y:S01]  /*b5a0*/  IMAD.MOV.U32 R22, RZ, RZ, R44 ;  /* 0x000000ffff167224 */ /* 0x000fe200078e002c */
[----:B------:R-:W-:Y:S06]  /*b5b0*/  BRA `(.L_x_7521) ;  /* 0x0000000c002c7947 */ /* 0x000fec0003800000 */
.L_x_7522:
        /* <DEDUP_REMOVED lines=8> */
[----:B------:R-:W-:Y:S01]  /*b640*/  DSETP.NEU.AND P0, PT, R10, RZ, PT ;  /* 0x000000ff0a00722a */ /* 0x000fe20003f0d000 */
[----:B------:R-:W-:-:S05]  /*b650*/  IMAD.MOV.U32 R22, RZ, RZ, R44 ;  /* 0x000000ffff167224 */ /* 0x000fca00078e002c */
[----:B------:R-:W-:-:S06]  /*b660*/  DSETP.NEU.OR P0, PT, R8, RZ, P0 ;  /* 0x000000ff0800722a */ /* 0x000fcc000070d400 */
[----:B------:R-:W-:-:S05]  /*b670*/  SEL R3, RZ, 0x1, !P0 ;  /* 0x00000001ff037807 */ /* 0x000fca0004000000 */
[----:B------:R3:W-:Y:S01]  /*b680*/  STG.E.U8 desc[UR36][R4.64], R3 ;  /* 0x0000000304007986 */ /* 0x0007e2000c101124 */
[----:B------:R-:W-:Y:S05]  /*b690*/  BRA `(.L_x_7521) ;  /* 0x0000000800f47947 */ /* 0x000fea0003800000 */
.L_x_7535:
[----:B------:R1:W-:Y:S01]  /*b6a0*/  STG.E.128 desc[UR36][R4.64], R8 ;  /* 0x0000000804007986 */ /* 0x0003e2000c101d24 */
[----:B------:R-:W-:Y:S01]  /*b6b0*/  IMAD.MOV.U32 R22, RZ, RZ, R44 ;  /* 0x000000ffff167224 */ /* 0x000fe200078e002c */
[----:B------:R-:W-:Y:S06]  /*b6c0*/  BRA `(.L_x_7521) ;  /* 0x0000000800e87947 */ /* 0x000fec0003800000 */
.L_x_7534:
        /* <DEDUP_REMOVED lines=25> */
.L_x_7539:
[----:B------:R-:W-:Y:S05]  /*b860*/  BSYNC B0 ;  /* 0x0000000000007941 */ /* 0x000fea0003800000 */
.L_x_7538:
[----:B------:R-:W-:Y:S01]  /*b870*/  LOP3.LUT R7, R0, R7, RZ, 0xfc, !PT ;  /* 0x0000000700077212 */ /* 0x000fe200078efcff */
[----:B------:R-:W-:-:S04]  /*b880*/  IMAD.MOV.U32 R22, RZ, RZ, R44 ;  /* 0x000000ffff167224 */ /* 0x000fc800078e002c */
[----:B------:R0:W-:Y:S01]  /*b890*/  STG.E.U8 desc[UR36][R4.64], R7 ;  /* 0x0000000704007986 */ /* 0x0001e2000c101124 */
[----:B------:R-:W-:Y:S05]  /*b8a0*/  BRA `(.L_x_7521) ;  /* 0x0000000800707947 */ /* 0x000fea0003800000 */
.L_x_7537:
        /* <DEDUP_REMOVED lines=17> */
.L_x_7541:
[----:B------:R-:W-:Y:S01]  /*b9c0*/  IMAD.MOV.U32 R0, RZ, RZ, 0x7f ;  /* 0x0000007fff007424 */ /* 0x000fe200078e00ff */
[----:B------:R-:W-:-:S04]  /*b9d0*/  ISETP.GT.U32.AND P0, PT, R3, 0x7f800000, PT ;  /* 0x7f8000000300780c */ /* 0x000fc80003f04070 */
[----:B------:R-:W-:-:S09]  /*b9e0*/  SEL R0, R0, 0x7c, P0 ;  /* 0x0000007c00007807 */ /* 0x000fd20000000000 */
.L_x_7542:
[----:B------:R-:W-:Y:S05]  /*b9f0*/  BSYNC B0 ;  /* 0x0000000000007941 */ /* 0x000fea0003800000 */
.L_x_7540:
[----:B------:R-:W-:Y:S01]  /*ba00*/  LOP3.LUT R3, R7, 0x80000000, RZ, 0xc0, !PT ;  /* 0x8000000007037812 */ /* 0x000fe200078ec0ff */
[----:B------:R-:W-:-:S03]  /*ba10*/  IMAD.MOV.U32 R22, RZ, RZ, R44 ;  /* 0x000000ffff167224 */ /* 0x000fc600078e002c */
[----:B------:R-:W-:-:S04]  /*ba20*/  SHF.R.U32.HI R3, RZ, 0x18, R3 ;  /* 0x00000018ff037819 */ /* 0x000fc80000011603 */
[----:B------:R-:W-:-:S05]  /*ba30*/  LOP3.LUT R3, R0, R3, RZ, 0xfc, !PT ;  /* 0x0000000300037212 */ /* 0x000fca00078efcff */
[----:B------:R0:W-:Y:S01]  /*ba40*/  STG.E.U8 desc[UR36][R4.64], R3 ;  /* 0x0000000304007986 */ /* 0x0001e2000c101124 */
[----:B------:R-:W-:Y:S05]  /*ba50*/  BRA `(.L_x_7521) ;  /* 0x0000000800047947 */ /* 0x000fea0003800000 */
.L_x_7536:
[----:B------:R-:W-:Y:S01]  /*ba60*/  UMOV UR4, 0xf0000000 ;  /* 0xf000000000047882 */ /* 0x000fe20000000000 */
[----:B------:R-:W-:Y:S01]  /*ba70*/  UMOV UR5, 0x380fffff ;  /* 0x380fffff00057882 */ /* 0x000fe20000000000 */
[----:B------:R-:W0:Y:S01]  /*ba80*/  F2F.F32.F64 R0, R8 ;  /* 0x0000000800007310 */ /* 0x000e220000301000 */
[----:B------:R-:W-:Y:S01]  /*ba90*/  DSETP.GEU.AND P0, PT, |R8|, UR4, PT ;  /* 0x0000000408007e2a */ /* 0x000fe2000bf0e200 */
[----:B------:R-:W-:-:S13]  /*baa0*/  IMAD.MOV.U32 R22, RZ, RZ, R44 ;  /* 0x000000ffff167224 */ /* 0x000fda00078e002c */
[----:B0-----:R-:W-:-:S05]  /*bab0*/  @!P0 FMUL R0, R0, 1.175494350822287508e-38 ;  /* 0x0080000000008820 */ /* 0x001fca0000400000 */
[----:B------:R-:W-:-:S05]  /*bac0*/  F2FP.BF16.F32.PACK_AB R0, RZ, R0 ;  /* 0x00000000ff00723e */ /* 0x000fca00000010ff */
[----:B------:R4:W-:Y:S01]  /*bad0*/  STG.E.U16 desc[UR36][R4.64], R0 ;  /* 0x0000000004007986 */ /* 0x0009e2000c101524 */
[----:B------:R-:W-:Y:S05]  /*bae0*/  BRA `(.L_x_7521) ;  /* 0x0000000400e07947 */ /* 0x000fea0003800000 */
.L_x_7533:
        /* <DEDUP_REMOVED lines=8> */
[----:B------:R-:W0:Y:S01]  /*bb70*/  F2I.U32.F64.TRUNC R9, R8 ;  /* 0x0000000800097311 */ /* 0x000e22000030d000 */
[----:B------:R-:W-:Y:S01]  /*bb80*/  IMAD.MOV.U32 R22, RZ, RZ, R44 ;  /* 0x000000ffff167224 */ /* 0x000fe200078e002c */
[----:B0-----:R0:W-:Y:S01]  /*bb90*/  STG.E.U16 desc[UR36][R4.64], R9 ;  /* 0x0000000904007986 */ /* 0x0011e2000c101524 */
[----:B------:R-:W-:Y:S05]  /*bba0*/  BRA `(.L_x_7521) ;  /* 0x0000000400b07947 */ /* 0x000fea0003800000 */
.L_x_7545:
        /* <DEDUP_REMOVED lines=21> */
.L_x_7548:
[----:B------:R-:W-:-:S04]  /*bd00*/  LOP3.LUT R0, R7, 0x80000000, RZ, 0xc0, !PT ;  /* 0x8000000007007812 */ /* 0x000fc800078ec0ff */
[----:B------:R-:W-:-:S04]  /*bd10*/  SHF.R.U32.HI R0, RZ, 0x18, R0 ;  /* 0x00000018ff007819 */ /* 0x000fc80000011600 */
[----:B------:R-:W-:-:S07]  /*bd20*/  LOP3.LUT R0, R3, R0, RZ, 0xfc, !PT ;  /* 0x0000000003007212 */ /* 0x000fce00078efcff */
.L_x_7547:
[----:B------:R-:W-:Y:S05]  /*bd30*/  BSYNC B0 ;  /* 0x0000000000007941 */ /* 0x000fea0003800000 */
.L_x_7546:
[----:B------:R0:W-:Y:S01]  /*bd40*/  STG.E.U8 desc[UR36][R4.64], R0 ;  /* 0x0000000004007986 */ /* 0x0001e2000c101124 */
[----:B------:R-:W-:Y:S01]  /*bd50*/  IMAD.MOV.U32 R22, RZ, RZ, R44 ;  /* 0x000000ffff167224 */ /* 0x000fe200078e002c */
[----:B------:R-:W-:Y:S06]  /*bd60*/  BRA `(.L_x_7521) ;  /* 0x0000000400407947 */ /* 0x000fec0003800000 */
.L_x_7544:
        /* <DEDUP_REMOVED lines=21> */
.L_x_7551:
[----:B------:R-:W-:-:S04]  /*bec0*/  LOP3.LUT R0, R7, 0x80000000, RZ, 0xc0, !PT ;  /* 0x8000000007007812 */ /* 0x000fc800078ec0ff */
[----:B------:R-:W-:-:S04]  /*bed0*/  SHF.R.U32.HI R0, RZ, 0x18, R0 ;  /* 0x00000018ff007819 */ /* 0x000fc80000011600 */
[----:B------:R-:W-:-:S07]  /*bee0*/  LOP3.LUT R0, R3, R0, RZ, 0xfc, !PT ;  /* 0x0000000003007212 */ /* 0x000fce00078efcff */
.L_x_7550:
[----:B------:R-:W-:Y:S05]  /*bef0*/  BSYNC B0 ;  /* 0x0000000000007941 */ /* 0x000fea0003800000 */
.L_x_7549:
[----:B------:R0:W-:Y:S01]  /*bf00*/  STG.E.U8 desc[UR36][R4.64], R0 ;  /* 0x0000000004007986 */ /* 0x0001e2000c101124 */
[----:B------:R-:W-:Y:S01]  /*bf10*/  IMAD.MOV.U32 R22, RZ, RZ, R44 ;  /* 0x000000ffff167224 */ /* 0x000fe200078e002c */
[----:B------:R-:W-:Y:S06]  /*bf20*/  BRA `(.L_x_7521) ;  /* 0x0000000000d07947 */ /* 0x000fec0003800000 */
.L_x_7543:
        /* <DEDUP_REMOVED lines=27> */
.L_x_7526:
        /* <DEDUP_REMOVED lines=16> */
.L_x_7554:
[----:B------:R-:W-:Y:S01]  /*c1e0*/  IMAD.MOV.U32 R22, RZ, RZ, R44 ;  /* 0x000000ffff167224 */ /* 0x000fe200078e002c */
[----:B------:R-:W-:Y:S06]  /*c1f0*/  BRA `(.L_x_7521) ;  /* 0x00000000001c7947 */ /* 0x000fec0003800000 */
.L_x_7553:
[----:B------:R-:W0:Y:S01]  /*c200*/  F2I.U64.F64.TRUNC R8, R8 ;  /* 0x0000000800087311 */ /* 0x000e22000030d800 */
[----:B------:R-:W-:Y:S01]  /*c210*/  IMAD.MOV.U32 R22, RZ, RZ, R44 ;  /* 0x000000ffff167224 */ /* 0x000fe200078e002c */
[----:B0-----:R0:W-:Y:S01]  /*c220*/  STG.E.64 desc[UR36][R4.64], R8 ;  /* 0x0000000804007986 */ /* 0x0011e2000c101b24 */
[----:B------:R-:W-:Y:S05]  /*c230*/  BRA `(.L_x_7521) ;  /* 0x00000000000c7947 */ /* 0x000fea0003800000 */
.L_x_7552:
[----:B------:R-:W0:Y:S01]  /*c240*/  F2I.U32.F64.TRUNC R9, R8 ;  /* 0x0000000800097311 */ /* 0x000e22000030d000 */
[----:B------:R-:W-:Y:S01]  /*c250*/  IMAD.MOV.U32 R22, RZ, RZ, R44 ;  /* 0x000000ffff167224 */ /* 0x000fe200078e002c */
[----:B0-----:R0:W-:Y:S06]  /*c260*/  STG.E desc[UR36][R4.64], R9 ;  /* 0x0000000904007986 */ /* 0x0011ec000c101924 */
.L_x_7521:
[----:B------:R-:W-:Y:S05]  /*c270*/  BSYNC B6 ;  /* 0x0000000000067941 */ /* 0x000fea0003800000 */
.L_x_7520:
        /* <DEDUP_REMOVED lines=24> */
.L_x_7560:
[----:B------:R-:W0:Y:S02]  /*c400*/  F2I.S64.F64.TRUNC R36, R36 ;  /* 0x0000002400247311 */ /* 0x000e24000030d900 */
[----:B0-----:R-:W-:-:S05]  /*c410*/  IMAD.MOV.U32 R3, RZ, RZ, R36 ;  /* 0x000000ffff037224 */ /* 0x001fca00078e0024 */
[----:B------:R3:W-:Y:S01]  /*c420*/  STG.E.U8 desc[UR36][R4.64], R3 ;  /* 0x0000000304007986 */ /* 0x0007e2000c101124 */
[----:B------:R-:W-:Y:S05]  /*c430*/  BRA `(.L_x_7562) ;  /* 0x0000001000007947 */ /* 0x000fea0003800000 */
.L_x_7559:
        /* <DEDUP_REMOVED lines=9> */
.L_x_7564:
[----:B------:R-:W0:Y:S02]  /*c4d0*/  F2I.F64.TRUNC R37, R36 ;  /* 0x0000002400257311 */ /* 0x000e24000030d100 */
[----:B0-----:R1:W-:Y:S01]  /*c4e0*/  STG.E desc[UR36][R4.64], R37 ;  /* 0x0000002504007986 */ /* 0x0013e2000c101924 */
[----:B------:R-:W-:Y:S05]  /*c4f0*/  BRA `(.L_x_7562) ;  /* 0x0000000c00d07947 */ /* 0x000fea0003800000 */
.L_x_7563:
[----:B------:R-:W0:Y:S02]  /*c500*/  F2I.F64.TRUNC R37, R36 ;  /* 0x0000002400257311 */ /* 0x000e24000030d100 */
[----:B0-----:R2:W-:Y:S01]  /*c510*/  STG.E.U16 desc[UR36][R4.64], R37 ;  /* 0x0000002504007986 */ /* 0x0015e2000c101524 */
[----:B------:R-:W-:Y:S05]  /*c520*/  BRA `(.L_x_7562) ;  /* 0x0000000c00c47947 */ /* 0x000fea0003800000 */
.L_x_7558:
        /* <DEDUP_REMOVED lines=13> */
.L_x_7566:
        /* <DEDUP_REMOVED lines=8> */
.L_x_7565:
        /* <DEDUP_REMOVED lines=16> */
.L_x_7568:
        /* <DEDUP_REMOVED lines=11> */
.L_x_7567:
[----:B------:R0:W-:Y:S01]  /*c830*/  STG.E.64 desc[UR36][R4.64], R36 ;  /* 0x0000002404007986 */ /* 0x0001e2000c101b24 */
[----:B------:R-:W-:Y:S05]  /*c840*/  BRA `(.L_x_7562) ;  /* 0x0000000800fc7947 */ /* 0x000fea0003800000 */
.L_x_7557:
        /* <DEDUP_REMOVED lines=13> */
.L_x_7571:
[----:B------:R0:W-:Y:S01]  /*c920*/  STG.E.128 desc[UR36][R4.64], R36 ;  /* 0x0000002404007986 */ /* 0x0001e2000c101d24 */
[----:B------:R-:W-:Y:S05]  /*c930*/  BRA `(.L_x_7562) ;  /* 0x0000000800c07947 */ /* 0x000fea0003800000 */
.L_x_7570:
        /* <DEDUP_REMOVED lines=25> */
.L_x_7575:
[----:B------:R-:W-:Y:S05]  /*cad0*/  BSYNC B0 ;  /* 0x0000000000007941 */ /* 0x000fea0003800000 */
.L_x_7574:
[----:B------:R-:W-:-:S05]  /*cae0*/  LOP3.LUT R7, R0, R7, RZ, 0xfc, !PT ;  /* 0x0000000700077212 */ /* 0x000fca00078efcff */
[----:B------:R0:W-:Y:S01]  /*caf0*/  STG.E.U8 desc[UR36][R4.64], R7 ;  /* 0x0000000704007986 */ /* 0x0001e2000c101124 */
[----:B------:R-:W-:Y:S05]  /*cb00*/  BRA `(.L_x_7562) ;  /* 0x00000008004c7947 */ /* 0x000fea0003800000 */
.L_x_7573:
        /* <DEDUP_REMOVED lines=17> */
.L_x_7577:
[----:B------:R-:W-:Y:S01]  /*cc20*/  IMAD.MOV.U32 R0, RZ, RZ, 0x7f ;  /* 0x0000007fff007424 */ /* 0x000fe200078e00ff */
[----:B------:R-:W-:-:S04]  /*cc30*/  ISETP.GT.U32.AND P0, PT, R3, 0x7f800000, PT ;  /* 0x7f8000000300780c */ /* 0x000fc80003f04070 */
[----:B------:R-:W-:-:S09]  /*cc40*/  SEL R0, R0, 0x7c, P0 ;  /* 0x0000007c00007807 */ /* 0x000fd20000000000 */
.L_x_7578:
[----:B------:R-:W-:Y:S05]  /*cc50*/  BSYNC B0 ;  /* 0x0000000000007941 */ /* 0x000fea0003800000 */
.L_x_7576:
[----:B------:R-:W-:-:S04]  /*cc60*/  LOP3.LUT R3, R7, 0x80000000, RZ, 0xc0, !PT ;  /* 0x8000000007037812 */ /* 0x000fc800078ec0ff */
[----:B------:R-:W-:-:S04]  /*cc70*/  SHF.R.U32.HI R3, RZ, 0x18, R3 ;  /* 0x00000018ff037819 */ /* 0x000fc80000011603 */
[----:B------:R-:W-:-:S05]  /*cc80*/  LOP3.LUT R3, R0, R3, RZ, 0xfc, !PT ;  /* 0x0000000300037212 */ /* 0x000fca00078efcff */
[----:B------:R0:W-:Y:S01]  /*cc90*/  STG.E.U8 desc[UR36][R4.64], R3 ;  /* 0x0000000304007986 */ /* 0x0001e2000c101124 */
[----:B------:R-:W-:Y:S05]  /*cca0*/  BRA `(.L_x_7562) ;  /* 0x0000000400e47947 */ /* 0x000fea0003800000 */
.L_x_7572:
        /* <DEDUP_REMOVED lines=8> */
.L_x_7569:
        /* <DEDUP_REMOVED lines=11> */
.L_x_7581:
        /* <DEDUP_REMOVED lines=21> */
.L_x_7584:
[----:B------:R-:W-:-:S04]  /*cf30*/  LOP3.LUT R0, R7, 0x80000000, RZ, 0xc0, !PT ;  /* 0x8000000007007812 */ /* 0x000fc800078ec0ff */
[----:B------:R-:W-:-:S04]  /*cf40*/  SHF.R.U32.HI R0, RZ, 0x18, R0 ;  /* 0x00000018ff007819 */ /* 0x000fc80000011600 */
[----:B------:R-:W-:-:S07]  /*cf50*/  LOP3.LUT R0, R3, R0, RZ, 0xfc, !PT ;  /* 0x0000000003007212 */ /* 0x000fce00078efcff */
.L_x_7583:
[----:B------:R-:W-:Y:S05]  /*cf60*/  BSYNC B0 ;  /* 0x0000000000007941 */ /* 0x000fea0003800000 */
.L_x_7582:
[----:B------:R0:W-:Y:S01]  /*cf70*/  STG.E.U8 desc[UR36][R4.64], R0 ;  /* 0x0000000004007986 */ /* 0x0001e2000c101124 */
[----:B------:R-:W-:Y:S05]  /*cf80*/  BRA `(.L_x_7562) ;  /* 0x00000004002c7947 */ /* 0x000fea0003800000 */
.L_x_7580:
        /* <DEDUP_REMOVED lines=21> */
.L_x_7587:
[----:B------:R-:W-:-:S04]  /*d0e0*/  LOP3.LUT R0, R7, 0x80000000, RZ, 0xc0, !PT ;  /* 0x8000000007007812 */ /* 0x000fc800078ec0ff */
[----:B------:R-:W-:-:S04]  /*d0f0*/  SHF.R.U32.HI R0, RZ, 0x18, R0 ;  /* 0x00000018ff007819 */ /* 0x000fc80000011600 */
[----:B------:R-:W-:-:S07]  /*d100*/  LOP3.LUT R0, R3, R0, RZ, 0xfc, !PT ;  /* 0x0000000003007212 */ /* 0x000fce00078efcff */
.L_x_7586:
[----:B------:R-:W-:Y:S05]  /*d110*/  BSYNC B0 ;  /* 0x0000000000007941 */ /* 0x000fea0003800000 */
.L_x_7585:
[----:B------:R0:W-:Y:S01]  /*d120*/  STG.E.U8 desc[UR36][R4.64], R0 ;  /* 0x0000000004007986 */ /* 0x0001e2000c101124 */
[----:B------:R-:W-:Y:S05]  /*d130*/  BRA `(.L_x_7562) ;  /* 0x0000000000c07947 */ /* 0x000fea0003800000 */
.L_x_7579:
        /* <DEDUP_REMOVED lines=26> */
.L_x_7561:
        /* <DEDUP_REMOVED lines=16> */
.L_x_7590:
[----:B------:R-:W-:Y:S05]  /*d3e0*/  BRA `(.L_x_7562) ;  /* 0x0000000000147947 */ /* 0x000fea0003800000 */
.L_x_7589:
[----:B------:R-:W0:Y:S02]  /*d3f0*/  F2I.U64.F64.TRUNC R36, R36 ;  /* 0x0000002400247311 */ /* 0x000e24000030d800 */
[----:B0-----:R0:W-:Y:S01]  /*d400*/  STG.E.64 desc[UR36][R4.64], R36 ;  /* 0x0000002404007986 */ /* 0x0011e2000c101b24 */
[----:B------:R-:W-:Y:S05]  /*d410*/  BRA `(.L_x_7562) ;  /* 0x0000000000087947 */ /* 0x000fea0003800000 */
.L_x_7588:
[----:B------:R-:W0:Y:S02]  /*d420*/  F2I.U32.F64.TRUNC R37, R36 ;  /* 0x0000002400257311 */ /* 0x000e24000030d000 */
[----:B0-----:R0:W-:Y:S02]  /*d430*/  STG.E desc[UR36][R4.64], R37 ;  /* 0x0000002504007986 */ /* 0x0011e4000c101924 */
.L_x_7562:
        /* <DEDUP_REMOVED lines=24> */
.L_x_7594:
[----:B------:R-:W0:Y:S02]  /*d5c0*/  F2I.S64.F64.TRUNC R40, R40 ;  /* 0x0000002800287311 */ /* 0x000e24000030d900 */
[----:B0-----:R-:W-:-:S05]  /*d5d0*/  IMAD.MOV.U32 R3, RZ, RZ, R40 ;  /* 0x000000ffff037224 */ /* 0x001fca00078e0028 */
[----:B------:R0:W-:Y:S01]  /*d5e0*/  STG.E.U8 desc[UR36][R4.64], R3 ;  /* 0x0000000304007986 */ /* 0x0001e2000c101124 */
[----:B------:R-:W-:Y:S05]  /*d5f0*/  BRA `(.L_x_7596) ;  /* 0x0000001000007947 */ /* 0x000fea0003800000 */
.L_x_7593:
        /* <DEDUP_REMOVED lines=9> */
.L_x_7598:
[----:B------:R-:W0:Y:S02]  /*d690*/  F2I.F64.TRUNC R41, R40 ;  /* 0x0000002800297311 */ /* 0x000e24000030d100 */
[----:B0-----:R0:W-:Y:S01]  /*d6a0*/  STG.E desc[UR36][R4.64], R41 ;  /* 0x0000002904007986 */ /* 0x0011e2000c101924 */
[----:B------:R-:W-:Y:S05]  /*d6b0*/  BRA `(.L_x_7596) ;  /* 0x0000000c00d07947 */ /* 0x000fea0003800000 */
.L_x_7597:
[----:B------:R-:W0:Y:S02]  /*d6c0*/  F2I.F64.TRUNC R41, R40 ;  /* 0x0000002800297311 */ /* 0x000e24000030d100 */
[----:B0-----:R0:W-:Y:S01]  /*d6d0*/  STG.E.U16 desc[UR36][R4.64], R41 ;  /* 0x0000002904007986 */ /* 0x0011e2000c101524 */
[----:B------:R-:W-:Y:S05]  /*d6e0*/  BRA `(.L_x_7596) ;  /* 0x0000000c00c47947 */ /* 0x000fea0003800000 */
.L_x_7592:
        /* <DEDUP_REMOVED lines=13> */
.L_x_7600:
        /* <DEDUP_REMOVED lines=8> */
.L_x_7599:
        /* <DEDUP_REMOVED lines=16> */
.L_x_7602:
        /* <DEDUP_REMOVED lines=11> */
.L_x_7601:
[----:B------:R0:W-:Y:S01]  /*d9f0*/  STG.E.64 desc[UR36][R4.64], R40 ;  /* 0x0000002804007986 */ /* 0x0001e2000c101b24 */
[----:B------:R-:W-:Y:S05]  /*da00*/  BRA `(.L_x_7596) ;  /* 0x0000000800fc7947 */ /* 0x000fea0003800000 */
.L_x_7591:
        /* <DEDUP_REMOVED lines=13> */
.L_x_7605:
[----:B------:R1:W-:Y:S01]  /*dae0*/  STG.E.128 desc[UR36][R4.64], R40 ;  /* 0x0000002804007986 */ /* 0x0003e2000c101d24 */
[----:B------:R-:W-:Y:S05]  /*daf0*/  BRA `(.L_x_7596) ;  /* 0x0000000800c07947 */ /* 0x000fea0003800000 */
.L_x_7604:
        /* <DEDUP_REMOVED lines=25> */
.L_x_7609:
[----:B------:R-:W-:Y:S05]  /*dc90*/  BSYNC B0 ;  /* 0x0000000000007941 */ /* 0x000fea0003800000 */
.L_x_7608:
[----:B------:R-:W-:-:S05]  /*dca0*/  LOP3.LUT R7, R0, R7, RZ, 0xfc, !PT ;  /* 0x0000000700077212 */ /* 0x000fca00078efcff */
[----:B------:R2:W-:Y:S01]  /*dcb0*/  STG.E.U8 desc[UR36][R4.64], R7 ;  /* 0x0000000704007986 */ /* 0x0005e2000c101124 */
[----:B------:R-:W-:Y:S05]  /*dcc0*/  BRA `(.L_x_7596) ;  /* 0x00000008004c7947 */ /* 0x000fea0003800000 */
.L_x_7607:
        /* <DEDUP_REMOVED lines=17> */
.L_x_7611:
[----:B------:R-:W-:Y:S01]  /*dde0*/  IMAD.MOV.U32 R0, RZ, RZ, 0x7f ;  /* 0x0000007fff007424 */ /* 0x000fe200078e00ff */
[----:B------:R-:W-:-:S04]  /*ddf0*/  ISETP.GT.U32.AND P0, PT, R3, 0x7f800000, PT ;  /* 0x7f8000000300780c */ /* 0x000fc80003f04070 */
[----:B------:R-:W-:-:S09]  /*de00*/  SEL R0, R0, 0x7c, P0 ;  /* 0x0000007c00007807 */ /* 0x000fd20000000000 */
.L_x_7612:
[----:B------:R-:W-:Y:S05]  /*de10*/  BSYNC B0 ;  /* 0x0000000000007941 */ /* 0x000fea0003800000 */
.L_x_7610:
[----:B------:R-:W-:-:S04]  /*de20*/  LOP3.LUT R3, R7, 0x80000000, RZ, 0xc0, !PT ;  /* 0x8000000007037812 */ /* 0x000fc800078ec0ff */
[----:B------:R-:W-:-:S04]  /*de30*/  SHF.R.U32.HI R3, RZ, 0x18, R3 ;  /* 0x00000018ff037819 */ /* 0x000fc80000011603 */
[----:B------:R-:W-:-:S05]  /*de40*/  LOP3.LUT R3, R0, R3, RZ, 0xfc, !PT ;  /* 0x0000000300037212 */ /* 0x000fca00078efcff */
[----:B------:R3:W-:Y:S01]  /*de50*/  STG.E.U8 desc[UR36][R4.64], R3 ;  /* 0x0000000304007986 */ /* 0x0007e2000c101124 */
[----:B------:R-:W-:Y:S05]  /*de60*/  BRA `(.L_x_7596) ;  /* 0x0000000400e47947 */ /* 0x000fea0003800000 */
.L_x_7606:
        /* <DEDUP_REMOVED lines=8> */
.L_x_7603:
        /* <DEDUP_REMOVED lines=11> */
.L_x_7615:
        /* <DEDUP_REMOVED lines=21> */
.L_x_7618:
[----:B------:R-:W-:-:S04]  /*e0f0*/  LOP3.LUT R0, R7, 0x80000000, RZ, 0xc0, !PT ;  /* 0x8000000007007812 */ /* 0x000fc800078ec0ff */
[----:B------:R-:W-:-:S04]  /*e100*/  SHF.R.U32.HI R0, RZ, 0x18, R0 ;  /* 0x00000018ff007819 */ /* 0x000fc80000011600 */
[----:B------:R-:W-:-:S07]  /*e110*/  LOP3.LUT R0, R3, R0, RZ, 0xfc, !PT ;  /* 0x0000000003007212 */ /* 0x000fce00078efcff */
.L_x_7617:
[----:B------:R-:W-:Y:S05]  /*e120*/  BSYNC B0 ;  /* 0x0000000000007941 */ /* 0x000fea0003800000 */
.L_x_7616:
[----:B------:R0:W-:Y:S01]  /*e130*/  STG.E.U8 desc[UR36][R4.64], R0 ;  /* 0x0000000004007986 */ /* 0x0001e2000c101124 */
[----:B------:R-:W-:Y:S05]  /*e140*/  BRA `(.L_x_7596) ;  /* 0x00000004002c7947 */ /* 0x000fea0003800000 */
.L_x_7614:
        /* <DEDUP_REMOVED lines=21> */
.L_x_7621:
[----:B------:R-:W-:-:S04]  /*e2a0*/  LOP3.LUT R0, R7, 0x80000000, RZ, 0xc0, !PT ;  /* 0x8000000007007812 */ /* 0x000fc800078ec0ff */
[----:B------:R-:W-:-:S04]  /*e2b0*/  SHF.R.U32.HI R0, RZ, 0x18, R0 ;  /* 0x00000018ff007819 */ /* 0x000fc80000011600 */
[----:B------:R-:W-:-:S07]  /*e2c0*/  LOP3.LUT R0, R3, R0, RZ, 0xfc, !PT ;  /* 0x0000000003007212 */ /* 0x000fce00078efcff */
.L_x_7620:
[----:B------:R-:W-:Y:S05]  /*e2d0*/  BSYNC B0 ;  /* 0x0000000000007941 */ /* 0x000fea0003800000 */
.L_x_7619:
[----:B------:R0:W-:Y:S01]  /*e2e0*/  STG.E.U8 desc[UR36][R4.64], R0 ;  /* 0x0000000004007986 */ /* 0x0001e2000c101124 */
[----:B------:R-:W-:Y:S05]  /*e2f0*/  BRA `(.L_x_7596) ;  /* 0x0000000000c07947 */ /* 0x000fea0003800000 */
.L_x_7613:
        /* <DEDUP_REMOVED lines=26> */
.L_x_7595:
        /* <DEDUP_REMOVED lines=16> */
.L_x_7624:
[----:B------:R-:W-:Y:S05]  /*e5a0*/  BRA `(.L_x_7596) ;  /* 0x0000000000147947 */ /* 0x000fea0003800000 */
.L_x_7623:
[----:B------:R-:W0:Y:S02]  /*e5b0*/  F2I.U64.F64.TRUNC R40, R40 ;  /* 0x0000002800287311 */ /* 0x000e24000030d800 */
[----:B0-----:R0:W-:Y:S01]  /*e5c0*/  STG.E.64 desc[UR36][R4.64], R40 ;  /* 0x0000002804007986 */ /* 0x0011e2000c101b24 */
[----:B------:R-:W-:Y:S05]  /*e5d0*/  BRA `(.L_x_7596) ;  /* 0x0000000000087947 */ /* 0x000fea0003800000 */
.L_x_7622:
[----:B------:R-:W0:Y:S02]  /*e5e0*/  F2I.U32.F64.TRUNC R41, R40 ;  /* 0x0000002800297311 */ /* 0x000e24000030d000 */
[----:B0-----:R0:W-:Y:S02]  /*e5f0*/  STG.E desc[UR36][R4.64], R41 ;  /* 0x0000002904007986 */ /* 0x0011e4000c101924 */
.L_x_7596:
[----:B------:R-:W-:-:S07]  /*e600*/  VIADD R22, R22, 0x80 ;  /* 0x0000008016167836 */ /* 0x000fce0000000000 */
.L_x_7556:
[----:B------:R-:W-:Y:S05]  /*e610*/  BSYNC B6 ;  /* 0x0000000000067941 */ /* 0x000fea0003800000 */
.L_x_7555:
        /* <DEDUP_REMOVED lines=22> */
.L_x_7628:
[----:B------:R-:W0:Y:S02]  /*e780*/  F2I.S64.F64.TRUNC R16, R16 ;  /* 0x0000001000107311 */ /* 0x000e24000030d900 */
[----:B0-----:R-:W-:-:S05]  /*e790*/  IMAD.MOV.U32 R5, RZ, RZ, R16 ;  /* 0x000000ffff057224 */ /* 0x001fca00078e0010 */
[----:B------:R-:W-:Y:S01]  /*e7a0*/  STG.E.U8 desc[UR36][R2.64], R5 ;  /* 0x0000000502007986 */ /* 0x000fe2000c101124 */
[----:B------:R-:W-:Y:S05]  /*e7b0*/  EXIT ;  /* 0x000000000000794d */ /* 0x000fea0003800000 */
.L_x_7627:
        /* <DEDUP_REMOVED lines=9> */
.L_x_7631:
[----:B------:R-:W0:Y:S02]  /*e850*/  F2I.F64.TRUNC R17, R16 ;  /* 0x0000001000117311 */ /* 0x000e24000030d100 */
[----:B0-----:R-:W-:Y:S01]  /*e860*/  STG.E desc[UR36][R2.64], R17 ;  /* 0x0000001102007986 */ /* 0x001fe2000c101924 */
[----:B------:R-:W-:Y:S05]  /*e870*/  EXIT ;  /* 0x000000000000794d */ /* 0x000fea0003800000 */
.L_x_7630:
[----:B------:R-:W0:Y:S02]  /*e880*/  F2I.F64.TRUNC R17, R16 ;  /* 0x0000001000117311 */ /* 0x000e24000030d100 */
[----:B0-----:R-:W-:Y:S01]  /*e890*/  STG.E.U16 desc[UR36][R2.64], R17 ;  /* 0x0000001102007986 */ /* 0x001fe2000c101524 */
[----:B------:R-:W-:Y:S05]  /*e8a0*/  EXIT ;  /* 0x000000000000794d */ /* 0x000fea0003800000 */
.L_x_7626:
        /* <DEDUP_REMOVED lines=13> */
.L_x_7633:
        /* <DEDUP_REMOVED lines=8> */
.L_x_7632:
        /* <DEDUP_REMOVED lines=16> */
.L_x_7635:
        /* <DEDUP_REMOVED lines=11> */
.L_x_7634:
[----:B------:R-:W-:Y:S01]  /*ebb0*/  STG.E.64 desc[UR36][R2.64], R16 ;  /* 0x0000001002007986 */ /* 0x000fe2000c101b24 */
[----:B------:R-:W-:Y:S05]  /*ebc0*/  EXIT ;  /* 0x000000000000794d */ /* 0x000fea0003800000 */
.L_x_7625:
        /* <DEDUP_REMOVED lines=13> */
.L_x_7638:
[----:B------:R-:W-:Y:S01]  /*eca0*/  STG.E.128 desc[UR36][R2.64], R16 ;  /* 0x0000001002007986 */ /* 0x000fe2000c101d24 */
[----:B------:R-:W-:Y:S05]  /*ecb0*/  EXIT ;  /* 0x000000000000794d */ /* 0x000fea0003800000 */
.L_x_7637:
        /* <DEDUP_REMOVED lines=25> */
.L_x_7642:
[----:B------:R-:W-:Y:S05]  /*ee50*/  BSYNC B0 ;  /* 0x0000000000007941 */ /* 0x000fea0003800000 */
.L_x_7641:
[----:B------:R-:W-:-:S05]  /*ee60*/  LOP3.LUT R5, R0, R5, RZ, 0xfc, !PT ;  /* 0x0000000500057212 */ /* 0x000fca00078efcff */
[----:B------:R-:W-:Y:S01]  /*ee70*/  STG.E.U8 desc[UR36][R2.64], R5 ;  /* 0x0000000502007986 */ /* 0x000fe2000c101124 */
[----:B------:R-:W-:Y:S05]  /*ee80*/  EXIT ;  /* 0x000000000000794d */ /* 0x000fea0003800000 */
.L_x_7640:
        /* <DEDUP_REMOVED lines=17> */
.L_x_7644:
[----:B------:R-:W-:Y:S01]  /*efa0*/  IMAD.MOV.U32 R0, RZ, RZ, 0x7f ;  /* 0x0000007fff007424 */ /* 0x000fe200078e00ff */
[----:B------:R-:W-:-:S04]  /*efb0*/  ISETP.GT.U32.AND P0, PT, R4, 0x7f800000, PT ;  /* 0x7f8000000400780c */ /* 0x000fc80003f04070 */
[----:B------:R-:W-:-:S09]  /*efc0*/  SEL R0, R0, 0x7c, P0 ;  /* 0x0000007c00007807 */ /* 0x000fd20000000000 */
.L_x_7645:
[----:B------:R-:W-:Y:S05]  /*efd0*/  BSYNC B0 ;  /* 0x0000000000007941 */ /* 0x000fea0003800000 */
.L_x_7643:
[----:B------:R-:W-:-:S04]  /*efe0*/  LOP3.LUT R4, R5, 0x80000000, RZ, 0xc0, !PT ;  /* 0x8000000005047812 */ /* 0x000fc800078ec0ff */
[----:B------:R-:W-:-:S04]  /*eff0*/  SHF.R.U32.HI R5, RZ, 0x18, R4 ;  /* 0x00000018ff057819 */ /* 0x000fc80000011604 */
[----:B------:R-:W-:-:S05]  /*f000*/  LOP3.LUT R5, R0, R5, RZ, 0xfc, !PT ;  /* 0x0000000500057212 */ /* 0x000fca00078efcff */
[----:B------:R-:W-:Y:S01]  /*f010*/  STG.E.U8 desc[UR36][R2.64], R5 ;  /* 0x0000000502007986 */ /* 0x000fe2000c101124 */
[----:B------:R-:W-:Y:S05]  /*f020*/  EXIT ;  /* 0x000000000000794d */ /* 0x000fea0003800000 */
.L_x_7639:
        /* <DEDUP_REMOVED lines=8> */
.L_x_7636:
        /* <DEDUP_REMOVED lines=11> */
.L_x_7648:
        /* <DEDUP_REMOVED lines=21> */
.L_x_7651:
[----:B------:R-:W-:-:S04]  /*f2b0*/  LOP3.LUT R0, R7, 0x80000000, RZ, 0xc0, !PT ;  /* 0x8000000007007812 */ /* 0x000fc800078ec0ff */
[----:B------:R-:W-:-:S04]  /*f2c0*/  SHF.R.U32.HI R5, RZ, 0x18, R0 ;  /* 0x00000018ff057819 */ /* 0x000fc80000011600 */
[----:B------:R-:W-:-:S04]  /*f2d0*/  LOP3.LUT R4, R4, R5, RZ, 0xfc, !PT ;  /* 0x0000000504047212 */ /* 0x000fc800078efcff */
[----:B------:R-:W-:-:S07]  /*f2e0*/  PRMT R0, R4, 0x7610, R0 ;  /* 0x0000761004007816 */ /* 0x000fce0000000000 */
.L_x_7650:
[----:B------:R-:W-:Y:S05]  /*f2f0*/  BSYNC B0 ;  /* 0x0000000000007941 */ /* 0x000fea0003800000 */
.L_x_7649:
[----:B------:R-:W-:Y:S01]  /*f300*/  STG.E.U8 desc[UR36][R2.64], R0 ;  /* 0x0000000002007986 */ /* 0x000fe2000c101124 */
[----:B------:R-:W-:Y:S05]  /*f310*/  EXIT ;  /* 0x000000000000794d */ /* 0x000fea0003800000 */
.L_x_7647:
        /* <DEDUP_REMOVED lines=21> */
.L_x_7654:
[----:B------:R-:W-:-:S04]  /*f470*/  LOP3.LUT R0, R7, 0x80000000, RZ, 0xc0, !PT ;  /* 0x8000000007007812 */ /* 0x000fc800078ec0ff */
[----:B------:R-:W-:-:S04]  /*f480*/  SHF.R.U32.HI R5, RZ, 0x18, R0 ;  /* 0x00000018ff057819 */ /* 0x000fc80000011600 */
[----:B------:R-:W-:-:S04]  /*f490*/  LOP3.LUT R4, R4, R5, RZ, 0xfc, !PT ;  /* 0x0000000504047212 */ /* 0x000fc800078efcff */
[----:B------:R-:W-:-:S07]  /*f4a0*/  PRMT R0, R4, 0x7610, R0 ;  /* 0x0000761004007816 */ /* 0x000fce0000000000 */
.L_x_7653:
[----:B------:R-:W-:Y:S05]  /*f4b0*/  BSYNC B0 ;  /* 0x0000000000007941 */ /* 0x000fea0003800000 */
.L_x_7652:
[----:B------:R-:W-:Y:S01]  /*f4c0*/  STG.E.U8 desc[UR36][R2.64], R0 ;  /* 0x0000000002007986 */ /* 0x000fe2000c101124 */
[----:B------:R-:W-:Y:S05]  /*f4d0*/  EXIT ;  /* 0x000000000000794d */ /* 0x000fea0003800000 */
.L_x_7646:
        /* <DEDUP_REMOVED lines=26> */
.L_x_7629:
        /* <DEDUP_REMOVED lines=16> */
.L_x_7657:
[----:B------:R-:W-:Y:S05]  /*f780*/  EXIT ;  /* 0x000000000000794d */ /* 0x000fea0003800000 */
.L_x_7656:
[----:B------:R-:W0:Y:S02]  /*f790*/  F2I.U64.F64.TRUNC R16, R16 ;  /* 0x0000001000107311 */ /* 0x000e24000030d800 */
[----:B0-----:R-:W-:Y:S01]  /*f7a0*/  STG.E.64 desc[UR36][R2.64], R16 ;  /* 0x0000001002007986 */ /* 0x001fe2000c101b24 */
[----:B------:R-:W-:Y:S05]  /*f7b0*/  EXIT ;  /* 0x000000000000794d */ /* 0x000fea0003800000 */
.L_x_7655:
[----:B------:R-:W0:Y:S02]  /*f7c0*/  F2I.U32.F64.TRUNC R17, R16 ;  /* 0x0000001000117311 */ /* 0x000e24000030d000 */
[----:B0-----:R-:W-:Y:S01]  /*f7d0*/  STG.E desc[UR36][R2.64], R17 ;  /* 0x0000001102007986 */ /* 0x001fe2000c101924 */
[----:B------:R-:W-:Y:S05]  /*f7e0*/  EXIT ;  /* 0x000000000000794d */ /* 0x000fea0003800000 */
        .weak           $__internal_2_$__cuda_sm20_dblrcp_rn_slowpath_v3
        .type           $__internal_2_$__cuda_sm20_dblrcp_rn_slowpath_v3,@function
        .size           $__internal_2_$__cuda_sm20_dblrcp_rn_slowpath_v3,($__internal_3_$__cuda_sm20_div_rn_f64_full - $__internal_2_$__cuda_sm20_dblrcp_rn_slowpath_v3)
$__internal_2_$__cuda_sm20_dblrcp_rn_slowpath_v3:
[----:B------:R-:W-:Y:S01]  /*f7f0*/  IMAD.MOV.U32 R13, RZ, RZ, R3 ;  /* 0x000000ffff0d7224 */ /* 0x000fe200078e0003 */
[----:B------:R-:W-:Y:S05]  /*f800*/  BSSY B0, `(.L_x_7658) ;  /* 0x0000023000007945 */ /* 0x000fea0003800000 */
[----:B------:R-:W-:-:S14]  /*f810*/  DSETP.GTU.AND P0, PT, |R12|, +INF , PT ;  /* 0x7ff000000c00742a */ /* 0x000fdc0003f0c200 */
        /* <DEDUP_REMOVED lines=22> */
.L_x_7661:
        /* <DEDUP_REMOVED lines=9> */
.L_x_7659:
[----:B------:R-:W-:Y:S01]  /*fa10*/  LOP3.LUT R15, R13, 0x80000, RZ, 0xfc, !PT ;  /* 0x000800000d0f7812 */ /* 0x000fe200078efcff */
[----:B------:R-:W-:-:S07]  /*fa20*/  IMAD.MOV.U32 R14, RZ, RZ, R12 ;  /* 0x000000ffff0e7224 */ /* 0x000fce00078e000c */
.L_x_7660:
[----:B------:R-:W-:Y:S05]  /*fa30*/  BSYNC B0 ;  /* 0x0000000000007941 */ /* 0x000fea0003800000 */
.L_x_7658:
[----:B------:R-:W-:Y:S02]  /*fa40*/  IMAD.MOV.U32 R3, RZ, RZ, R14 ;  /* 0x000000ffff037224 */ /* 0x000fe400078e000e */
[----:B------:R-:W-:Y:S02]  /*fa50*/  IMAD.MOV.U32 R12, RZ, RZ, R15 ;  /* 0x000000ffff0c7224 */ /* 0x000fe400078e000f */
[----:B------:R-:W-:Y:S02]  /*fa60*/  IMAD.MOV.U32 R14, RZ, RZ, R0 ;  /* 0x000000ffff0e7224 */ /* 0x000fe400078e0000 */
[----:B------:R-:W-:-:S04]  /*fa70*/  IMAD.MOV.U32 R15, RZ, RZ, 0x0 ;  /* 0x00000000ff0f7424 */ /* 0x000fc800078e00ff */
[----:B------:R-:W-:Y:S05]  /*fa80*/  RET.REL.NODEC R14 `(_ZN2at6native27unrolled_elementwise_kernelINS0_13BinaryFunctorIN3c107complexIdEES5_S5_NS0_15binary_internal10DivFunctorIS5_EEEESt5arrayIPcLm3EELi4E23TrivialOffsetCalculatorILi2EjESD_ILi1EjENS0_6memory12LoadWithCastILi2EEENSG_13StoreWithCastILi1EEEEEviT_T0_T2_T3_T4_T5_) ;  /* 0xffffff040e5c7950 */ /* 0x000fea0003c3ffff */
        .weak           $__internal_3_$__cuda_sm20_div_rn_f64_full
        .type           $__internal_3_$__cuda_sm20_div_rn_f64_full,@function
        .size           $__internal_3_$__cuda_sm20_div_rn_f64_full,(.L_x_19258 - $__internal_3_$__cuda_sm20_div_rn_f64_full)
$__internal_3_$__cuda_sm20_div_rn_f64_full:
[C---:B------:R-:W-:Y:S01]  /*fa90*/  FSETP.GEU.AND P0, PT, |R13|.reuse, 1.469367938527859385e-39, PT ;  /* 0x001000000d00780b */ /* 0x040fe20003f0e200 */
[----:B------:R-:W-:Y:S01]  /*faa0*/  IMAD.MOV.U32 R56, RZ, RZ, 0x1 ;  /* 0x00000001ff387424 */ /* 0x000fe200078e00ff */
[----:B------:R-:W-:Y:S01]  /*fab0*/  LOP3.LUT R54, R13, 0x800fffff, RZ, 0xc0, !PT ;  /* 0x800fffff0d367812 */ /* 0x000fe200078ec0ff */
[----:B------:R0:W-:Y:S01]  /*fac0*/  STL.64 [R1], R4 ;  /* 0x0000000401007387 */ /* 0x0001e20000100a00 */
[C---:B------:R-:W-:Y:S02]  /*fad0*/  FSETP.GEU.AND P3, PT, |R53|.reuse, 1.469367938527859385e-39, PT ;  /* 0x001000003500780b */ /* 0x040fe40003f6e200 */
[----:B------:R-:W-:Y:S01]  /*fae0*/  LOP3.LUT R55, R54, 0x3ff00000, RZ, 0xfc, !PT ;  /* 0x3ff0000036377812 */ /* 0x000fe200078efcff */
[----:B------:R-:W-:Y:S01]  /*faf0*/  IMAD.MOV.U32 R54, RZ, RZ, R12 ;  /* 0x000000ffff367224 */ /* 0x000fe200078e000c */
[----:B------:R-:W-:Y:S02]  /*fb00*/  LOP3.LUT R3, R53, 0x7ff00000, RZ, 0xc0, !PT ;  /* 0x7ff0000035037812 */ /* 0x000fe400078ec0ff */
[----:B------:R-:W-:-:S03]  /*fb10*/  LOP3.LUT R15, R13, 0x7ff00000, RZ, 0xc0, !PT ;  /* 0x7ff000000d0f7812 */ /* 0x000fc600078ec0ff */
[----:B------:R-:W-:Y:S01]  /*fb20*/  @!P0 DMUL R54, R12, 8.98846567431157953865e+307 ;  /* 0x7fe000000c368828 */ /* 0x000fe20000000000 */
[----:B------:R-:W-:-:S03]  /*fb30*/  ISETP.GE.U32.AND P2, PT, R3, R15, PT ;  /* 0x0000000f0300720c */ /* 0x000fc60003f46070 */
[----:B------:R-:W-:Y:S01]  /*fb40*/  @!P3 LOP3.LUT R0, R13, 0x7ff00000, RZ, 0xc0, !PT ;  /* 0x7ff000000d00b812 */ /* 0x000fe200078ec0ff */
[----:B------:R-:W-:Y:S01]  /*fb50*/  @!P3 IMAD.MOV.U32 R58, RZ, RZ, RZ ;  /* 0x000000ffff3ab224 */ /* 0x000fe200078e00ff */
[----:B------:R-:W1:Y:S02]  /*fb60*/  MUFU.RCP64H R57, R55 ;  /* 0x0000003700397308 */ /* 0x000e640000001800 */
[----:B------:R-:W-:Y:S01]  /*fb70*/  @!P3 ISETP.GE.U32.AND P4, PT, R3, R0, PT ;  /* 0x000000000300b20c */ /* 0x000fe20003f86070 */
[----:B------:R-:W-:Y:S01]  /*fb80*/  IMAD.MOV.U32 R0, RZ, RZ, 0x1ca00000 ;  /* 0x1ca00000ff007424 */ /* 0x000fe200078e00ff */
[----:B------:R-:W-:-:S04]  /*fb90*/  @!P0 LOP3.LUT R15, R55, 0x7ff00000, RZ, 0xc0, !PT ;  /* 0x7ff00000370f8812 */ /* 0x000fc800078ec0ff */
[C---:B------:R-:W-:Y:S02]  /*fba0*/  @!P3 SEL R20, R0.reuse, 0x63400000, !P4 ;  /* 0x634000000014b807 */ /* 0x040fe40006000000 */
[----:B------:R-:W-:Y:S02]  /*fbb0*/  SEL R21, R0, 0x63400000, !P2 ;  /* 0x6340000000157807 */ /* 0x000fe40005000000 */
[----:B------:R-:W-:-:S04]  /*fbc0*/  @!P3 LOP3.LUT R20, R20, 0x80000000, R53, 0xf8, !PT ;  /* 0x800000001414b812 */ /* 0x000fc800078ef835 */
[----:B------:R-:W-:Y:S01]  /*fbd0*/  @!P3 LOP3.LUT R59, R20, 0x100000, RZ, 0xfc, !PT ;  /* 0x00100000143bb812 */ /* 0x000fe200078efcff */
[----:B-1----:R-:W-:-:S08]  /*fbe0*/  DFMA R60, R56, -R54, 1 ;  /* 0x3ff00000383c742b */ /* 0x002fd00000000836 */
[----:B------:R-:W-:-:S08]  /*fbf0*/  DFMA R60, R60, R60, R60 ;  /* 0x0000003c3c3c722b */ /* 0x000fd0000000003c */
[----:B------:R-:W-:Y:S01]  /*fc00*/  DFMA R60, R56, R60, R56 ;  /* 0x0000003c383c722b */ /* 0x000fe20000000038 */
[----:B------:R-:W-:Y:S01]  /*fc10*/  LOP3.LUT R57, R21, 0x800fffff, R53, 0xf8, !PT ;  /* 0x800fffff15397812 */ /* 0x000fe200078ef835 */
[----:B------:R-:W-:-:S06]  /*fc20*/  IMAD.MOV.U32 R56, RZ, RZ, R52 ;  /* 0x000000ffff387224 */ /* 0x000fcc00078e0034 */
[----:B------:R-:W-:Y:S02]  /*fc30*/  DFMA R20, R60, -R54, 1 ;  /* 0x3ff000003c14742b */ /* 0x000fe40000000836 */
[----:B------:R-:W-:-:S06]  /*fc40*/  @!P3 DFMA R56, R56, 2, -R58 ;  /* 0x400000003838b82b */ /* 0x000fcc000000083a */
[----:B------:R-:W-:Y:S01]  /*fc50*/  DFMA R60, R60, R20, R60 ;  /* 0x000000143c3c722b */ /* 0x000fe2000000003c */
[----:B------:R-:W-:-:S03]  /*fc60*/  IMAD.MOV.U32 R20, RZ, RZ, R3 ;  /* 0x000000ffff147224 */ /* 0x000fc600078e0003 */
[----:B------:R-:W-:-:S04]  /*fc70*/  @!P3 LOP3.LUT R20, R57, 0x7ff00000, RZ, 0xc0, !PT ;  /* 0x7ff000003914b812 */ /* 0x000fc800078ec0ff */
[----:B------:R-:W-:Y:S01]  /*fc80*/  DMUL R58, R60, R56 ;  /* 0x000000383c3a7228 */ /* 0x000fe20000000000 */
[----:B------:R-:W-:-:S05]  /*fc90*/  VIADD R21, R20, 0xffffffff ;  /* 0xffffffff14157836 */ /* 0x000fca0000000000 */
[----:B------:R-:W-:Y:S01]  /*fca0*/  ISETP.GT.U32.AND P0, PT, R21, 0x7feffffe, PT ;  /* 0x7feffffe1500780c */ /* 0x000fe20003f04070 */
[----:B------:R-:W-:Y:S01]  /*fcb0*/  VIADD R21, R15, 0xffffffff ;  /* 0xffffffff0f157836 */ /* 0x000fe20000000000 */
[----:B0-----:R-:W-:-:S04]  /*fcc0*/  DFMA R4, R58, -R54, R56 ;  /* 0x800000363a04722b */ /* 0x001fc80000000038 */
[----:B------:R-:W-:-:S04]  /*fcd0*/  ISETP.GT.U32.OR P0, PT, R21, 0x7feffffe, P0 ;  /* 0x7feffffe1500780c */ /* 0x000fc80000704470 */
[----:B------:R-:W-:Y:S02]  /*fce0*/  DFMA R58, R60, R4, R58 ;  /* 0x000000043c3a722b */ /* 0x000fe4000000003a */
[----:B------:R0:W5:Y:S01]  /*fcf0*/  LDL.LU.64 R4, [R1] ;  /* 0x0000000001047983 */ /* 0x0001620000300a00 */
[----:B------:R-:W-:Y:S06]  /*fd00*/  BSSY B0, `(.L_x_7662) ;  /* 0x0000032000007945 */ /* 0x000fec0003800000 */
        /* <DEDUP_REMOVED lines=22> */
[----:B------:R-:W-:-:S10]  /*fe70*/  DFMA R20, R60, -R20, R58 ;  /* 0x800000143c14722b */ /* 0x000fd4000000003a */
[----:B------:R-:W-:Y:S02]  /*fe80*/  FSETP.NEU.AND P0, PT, |R21|, R3, PT ;  /* 0x000000031500720b */ /* 0x000fe40003f0d200 */
[----:B------:R-:W-:Y:S02]  /*fe90*/  LOP3.LUT R3, R53, R12, RZ, 0x3c, !PT ;  /* 0x0000000c35037212 */ /* 0x000fe400078e3cff */
[----:B------:R-:W-:Y:S02]  /*fea0*/  FSEL R60, R52, R60, !P0 ;  /* 0x0000003c343c7208 */ /* 0x000fe40004000000 */
[----:B------:R-:W-:Y:S01]  /*feb0*/  FSEL R61, R3, R61, !P0 ;  /* 0x0000003d033d7208 */ /* 0x000fe20004000000 */
[----:B------:R-:W-:Y:S06]  /*fec0*/  BRA `(.L_x_7664) ;  /* 0x0000000000547947 */ /* 0x000fec0003800000 */
.L_x_7663:
        /* <DEDUP_REMOVED lines=13> */
[----:B------:R-:W-:Y:S02]  /*ffa0*/  @P0 IMAD.MOV.U32 R60, RZ, RZ, RZ ;  /* 0x000000ffff3c0224 */ /* 0x000fe400078e00ff */
[----:B------:R-:W-:Y:S01]  /*ffb0*/  @P0 IMAD.MOV.U32 R61, RZ, RZ, R0 ;  /* 0x000000ffff3d0224 */ /* 0x000fe200078e0000 */
[----:B------:R-:W-:Y:S06]  /*ffc0*/  BRA `(.L_x_7664) ;  /* 0x0000000000147947 */ /* 0x000fec0003800000 */
.L_x_7666:
[----:B------:R-:W-:Y:S01]  /*ffd0*/  LOP3.LUT R61, R13, 0x80000, RZ, 0xfc, !PT ;  /* 0x000800000d3d7812 */ /* 0x000fe200078efcff */
[----:B------:R-:W-:Y:S01]  /*ffe0*/  IMAD.MOV.U32 R60, RZ, RZ, R12 ;  /* 0x000000ffff3c7224 */ /* 0x000fe200078e000c */
[----:B------:R-:W-:Y:S06]  /*fff0*/  BRA `(.L_x_7664) ;  /* 0x0000000000087947 */ /* 0x000fec0003800000 */
.L_x_7665:
[----:B------:R-:W-:Y:S01]  /*10000*/  LOP3.LUT R61, R53, 0x80000, RZ, 0xfc, !PT ;  /* 0x00080000353d7812 */ /* 0x000fe200078efcff */
[----:B------:R-:W-:-:S07]  /*10010*/  IMAD.MOV.U32 R60, RZ, RZ, R52 ;  /* 0x000000ffff3c7224 */ /* 0x000fce00078e0034 */
.L_x_7664:
[----:B------:R-:W-:Y:S05]  /*10020*/  BSYNC B0 ;  /* 0x0000000000007941 */ /* 0x000fea0003800000 */
.L_x_7662:
[----:B------:R-:W-:-:S04]  /*10030*/  IMAD.MOV.U32 R15, RZ, RZ, 0x0 ;  /* 0x00000000ff0f7424 */ /* 0x000fc800078e00ff */
[----:B0----5:R-:W-:Y:S05]  /*10040*/  RET.REL.NODEC R14 `(_ZN2at6native27unrolled_elementwise_kernelINS0_13BinaryFunctorIN3c107complexIdEES5_S5_NS0_15binary_internal10DivFunctorIS5_EEEESt5arrayIPcLm3EELi4E23TrivialOffsetCalculatorILi2EjESD_ILi1EjENS0_6memory12LoadWithCastILi2EEENSG_13StoreWithCastILi1EEEEEviT_T0_T2_T3_T4_T5_) ;  /* 0xfffffefc0eec7950 */ /* 0x021fea0003c3ffff */
.L_x_7667:
        /* <DEDUP_REMOVED lines=11> */
.L_x_19258:


//--------------------- .text._ZN2at6native18elementwise_kernelILi128ELi2EZNS0_22gpu_kernel_impl_nocastINS0_13BinaryFunctorIN3c107complexIdEES6_S6_NS0_15binary_internal10DivFunctorIS6_EEEEEEvRNS_18TensorIteratorBaseERKT_EUliE_EEviT1_ --------------------------
	.section	.text._ZN2at6native18elementwise_kernelILi128ELi2EZNS0_22gpu_kernel_impl_nocastINS0_13BinaryFunctorIN3c107complexIdEES6_S6_NS0_15binary_internal10DivFunctorIS6_EEEEEEvRNS_18TensorIteratorBaseERKT_EUliE_EEviT1_,"ax",@progbits
	.align	128
        .global         _ZN2at6native18elementwise_kernelILi128ELi2EZNS0_22gpu_kernel_impl_nocastINS0_13BinaryFunctorIN3c107complexIdEES6_S6_NS0_15binary_internal10DivFunctorIS6_EEEEEEvRNS_18TensorIteratorBaseERKT_EUliE_EEviT1_
        .type           _ZN2at6native18elementwise_kernelILi128ELi2EZNS0_22gpu_kernel_impl_nocastINS0_13BinaryFunctorIN3c107complexIdEES6_S6_NS0_15binary_internal10DivFunctorIS6_EEEEEEvRNS_18TensorIteratorBaseERKT_EUliE_EEviT1_,@function
        .size           _ZN2at6native18elementwise_kernelILi128ELi2EZNS0_22gpu_kernel_impl_nocastINS0_13BinaryFunctorIN3c107complexIdEES6_S6_NS0_15binary_internal10DivFunctorIS6_EEEEEEvRNS_18TensorIteratorBaseERKT_EUliE_EEviT1_,(.L_x_19260 - _ZN2at6native18elementwise_kernelILi128ELi2EZNS0_22gpu_kernel_impl_nocastINS0_13BinaryFunctorIN3c107complexIdEES6_S6_NS0_15binary_internal10DivFunctorIS6_EEEEEEvRNS_18TensorIteratorBaseERKT_EUliE_EEviT1_)
        .other          _ZN2at6native18elementwise_kernelILi128ELi2EZNS0_22gpu_kernel_impl_nocastINS0_13BinaryFunctorIN3c107complexIdEES6_S6_NS0_15binary_internal10DivFunctorIS6_EEEEEEvRNS_18TensorIteratorBaseERKT_EUliE_EEviT1_,@"STO_CUDA_ENTRY STV_DEFAULT"
_ZN2at6native18elementwise_kernelILi128ELi2EZNS0_22gpu_kernel_impl_nocastINS0_13BinaryFunctorIN3c107complexIdEES6_S6_NS0_15binary_internal10DivFunctorIS6_EEEEEEvRNS_18TensorIteratorBaseERKT_EUliE_EEviT1_:
.text._ZN2at6native18elementwise_kernelILi128ELi2EZNS0_22gpu_kernel_impl_nocastINS0_13BinaryFunctorIN3c107complexIdEES6_S6_NS0_15binary_internal10DivFunctorIS6_EEEEEEvRNS_18TensorIteratorBaseERKT_EUliE_EEviT1_:
[----:B------:R-:W-:Y:S01]  /*0000*/  LDC R1, c[0x0][0x28] ;  /* 0x00000a00ff017b82 */ /* 0x000fe20000000800 */
[----:B------:R-:W0:Y:S01]  /*0010*/  S2R R31, SR_CTAID.X ;  /* 0x00000000001f7919 */ /* 0x000e220000002500 */
[----:B------:R-:W-:Y:S01]  /*0020*/  ULDC UR4, c[0x0][0x210] ;  /* 0x0000840000047ab9 */ /* 0x000fe20000000800 */
[----:B------:R-:W-:Y:S01]  /*0030*/  BSSY B0, `(.L_x_7668) ;  /* 0x0000202000007945 */ /* 0x000fe20003800000 */
[----:B------:R-:W0:Y:S02]  /*0040*/  S2R R30, SR_TID.X ;  /* 0x00000000001e7919 */ /* 0x000e240000002100 */
[----:B0-----:R-:W-:-:S04]  /*0050*/  LEA R3, R31, R30, 0x8 ;  /* 0x0000001e1f037211 */ /* 0x001fc800078e40ff */
[----:B------:R-:W-:Y:S01]  /*0060*/  ISETP.GE.AND P0, PT, R3, UR4, PT ;  /* 0x0000000403007c0c */ /* 0x000fe2000bf06270 */
[----:B------:R-:W-:-:S12]  /*0070*/  ULDC.64 UR4, c[0x0][0x208] ;  /* 0x0000820000047ab9 */ /* 0x000fd80000000a00 */
[----:B------:R-:W-:Y:S05]  /*0080*/  @P0 BRA `(.L_x_7669) ;  /* 0x0000001c00f00947 */ /* 0x000fea0003800000 */
[----:B------:R-:W0:Y:S01]  /*0090*/  LDC R8, c[0x0][0x218] ;  /* 0x00008600ff087b82 */ /* 0x000e220000000800 */
[----:B------:R-:W-:Y:S01]  /*00a0*/  HFMA2.MMA R2, -RZ, RZ, 0, 0 ;  /* 0x00000000ff027435 */ /* 0x000fe200000001ff */
[----:B------:R-:W-:Y:S01]  /*00b0*/  IMAD.MOV.U32 R0, RZ, RZ, RZ ;  /* 0x000000ffff007224 */ /* 0x000fe200078e00ff */
[----:B------:R-:W-:Y:S02]  /*00c0*/  MOV R33, RZ ;  /* 0x000000ff00217202 */ /* 0x000fe40000000f00 */
        /* <DEDUP_REMOVED lines=325> */
[----:B------:R-:W-:Y:S01]  /*1520*/  IMAD.MOV.U32 R4, RZ, RZ, RZ ;  /* 0x000000ffff047224 */ /* 0x000fe200078e00ff */
[----:B------:R-:W-:Y:S01]  /*1530*/  ULDC.64 UR8, c[0x0][0x330] ;  /* 0x0000cc0000087ab9 */ /* 0x000fe20000000a00 */
[----:B------:R-:W-:Y:S02]  /*1540*/  ULDC UR6, c[0x0][0x338] ;  /* 0x0000ce0000067ab9 */ /* 0x000fe40000000800 */
[----:B------:R-:W-:-:S05]  /*1550*/  IMAD.HI.U32 R6, R5, UR9, R4 ;  /* 0x0000000905067c27 */ /* 0x000fca000f8e0004 */
[----:B------:R-:W-:Y:S01]  /*1560*/  SHF.R.U32.HI R7, RZ, UR6, R6 ;  /* 0x00000006ff077c19 */ /* 0x000fe20008011606 */
[----:B------:R-:W-:Y:S02]  /*1570*/  ULDC UR6, c[0x0][0x45c] ;  /* 0x0001170000067ab9 */ /* 0x000fe40000000800 */
[----:B------:R-:W0:Y:S01]  /*1580*/  @P0 LDC.64 R8, c[0x0][0x340] ;  /* 0x0000d000ff080b82 */ /* 0x000e220000000a00 */
[----:B------:R-:W-:Y:S02]  /*1590*/  @P0 MOV R6, RZ ;  /* 0x000000ff00060202 */ /* 0x000fe40000000f00 */
[----:B------:R-:W-:-:S05]  /*15a0*/  IADD3 R3, -R7, RZ, RZ ;  /* 0x000000ff07037210 */ /* 0x000fca0007ffe1ff */
[----:B------:R-:W1:Y:S01]  /*15b0*/  @P0 LDC R11, c[0x0][0x33c] ;  /* 0x0000cf00ff0b0b82 */ /* 0x000e620000000800 */
[----:B------:R-:W-:Y:S01]  /*15c0*/  IMAD R5, R3, UR8, R5 ;  /* 0x0000000803057c24 */ /* 0x000fe2000f8e0205 */
[----:B------:R-:W-:-:S03]  /*15d0*/  ULDC.64 UR8, c[0x0][0x460] ;  /* 0x0001180000087ab9 */ /* 0x000fc60000000a00 */
[C---:B------:R-:W-:Y:S02]  /*15e0*/  IMAD R33, R5.reuse, UR6, R33 ;  /* 0x0000000605217c24 */ /* 0x040fe4000f8e0221 */
[C---:B------:R-:W-:Y:S01]  /*15f0*/  IMAD R0, R5.reuse, UR8, R0 ;  /* 0x0000000805007c24 */ /* 0x040fe2000f8e0200 */
[----:B------:R-:W2:Y:S01]  /*1600*/  @P0 LDC.64 R12, c[0x0][0x468] ;  /* 0x00011a00ff0c0b82 */ /* 0x000ea20000000a00 */
[----:B------:R-:W-:-:S07]  /*1610*/  IMAD R2, R5, UR9, R2 ;  /* 0x0000000905027c24 */ /* 0x000fce000f8e0202 */
[----:B------:R-:W3:Y:S01]  /*1620*/  @P0 LDC R10, c[0x0][0x470] ;  /* 0x00011c00ff0a0b82 */ /* 0x000ee20000000800 */
[----:B0-----:R-:W-:-:S05]  /*1630*/  @P0 IMAD.HI.U32 R4, R7, R8, R6 ;  /* 0x0000000807040227 */ /* 0x001fca00078e0006 */
[----:B------:R-:W-:-:S05]  /*1640*/  @P0 SHF.R.U32.HI R4, RZ, R9, R4 ;  /* 0x00000009ff040219 */ /* 0x000fca0000011604 */
[----:B------:R-:W-:-:S04]  /*1650*/  @P0 IMAD.MOV R6, RZ, RZ, -R4 ;  /* 0x000000ffff060224 */ /* 0x000fc800078e0a04 */
[----:B-1----:R-:W-:-:S04]  /*1660*/  @P0 IMAD R7, R6, R11, R7 ;  /* 0x0000000b06070224 */ /* 0x002fc800078e0207 */
[C---:B--2---:R-:W-:Y:S02]  /*1670*/  @P0 IMAD R33, R7.reuse, R12, R33 ;  /* 0x0000000c07210224 */ /* 0x044fe400078e0221 */
[C---:B------:R-:W-:Y:S02]  /*1680*/  @P0 IMAD R0, R7.reuse, R13, R0 ;  /* 0x0000000d07000224 */ /* 0x040fe400078e0200 */
[----:B---3--:R-:W-:-:S07]  /*1690*/  @P0 IMAD R2, R7, R10, R2 ;  /* 0x0000000a07020224 */ /* 0x008fce00078e0202 */
.L_x_7670:
[----:B------:R-:W-:Y:S02]  /*16a0*/  ULDC.64 UR6, c[0x0][0x488] ;  /* 0x0001220000067ab9 */ /* 0x000fe40000000a00 */
[----:B------:R-:W-:-:S04]  /*16b0*/  IADD3 R12, P0, R2, UR6, RZ ;  /* 0x00000006020c7c10 */ /* 0x000fc8000ff1e0ff */
[----:B------:R-:W-:Y:S01]  /*16c0*/  IADD3.X R13, RZ, UR7, RZ, P0, !PT ;  /* 0x00000007ff0d7c10 */ /* 0x000fe200087fe4ff */
[----:B------:R-:W-:-:S05]  /*16d0*/  ULDC.64 UR6, c[0x0][0x480] ;  /* 0x0001200000067ab9 */ /* 0x000fca0000000a00 */
[----:B------:R-:W2:Y:S01]  /*16e0*/  LDG.E.128 R12, desc[UR4][R12.64] ;  /* 0x000000040c0c7981 */ /* 0x000ea2000c1e1d00 */
[----:B------:R-:W-:-:S04]  /*16f0*/  IADD3 R16, P0, R0, UR6, RZ ;  /* 0x0000000600107c10 */ /* 0x000fc8000ff1e0ff */
[----:B------:R-:W-:Y:S01]  /*1700*/  IADD3.X R17, RZ, UR7, RZ, P0, !PT ;  /* 0x00000007ff117c10 */ /* 0x000fe200087fe4ff */
[----:B------:R-:W-:-:S05]  /*1710*/  ULDC.64 UR6, c[0x0][0x478] ;  /* 0x00011e0000067ab9 */ /* 0x000fca0000000a00 */
[----:B------:R-:W5:Y:S01]  /*1720*/  LDG.E.128 R16, desc[UR4][R16.64] ;  /* 0x0000000410107981 */ /* 0x000f62000c1e1d00 */
[----:B------:R-:W-:Y:S01]  /*1730*/  IADD3 R32, P1, R33, UR6, RZ ;  /* 0x0000000621207c10 */ /* 0x000fe2000ff3e0ff */
[----:B------:R-:W-:Y:S04]  /*1740*/  BSSY B1, `(.L_x_7671) ;  /* 0x000008d000017945 */ /* 0x000fe80003800000 */
[----:B------:R-:W-:Y:S01]  /*1750*/  IMAD.X R33, RZ, RZ, UR7, P1 ;  /* 0x00000007ff217e24 */ /* 0x000fe200088e06ff */
[----:B--2---:R-:W-:-:S14]  /*1760*/  DSETP.GE.AND P0, PT, |R12|, |R14|, PT ;  /* 0x4000000e0c00722a */ /* 0x004fdc0003f06200 */
[----:B------:R-:W-:Y:S05]  /*1770*/  @!P0 BRA `(.L_x_7672) ;  /* 0x0000000400788947 */ /* 0x000fea0003800000 */
[----:B------:R-:W-:Y:S02]  /*1780*/  DSETP.NEU.AND P0, PT, |R14|, RZ, PT ;  /* 0x000000ff0e00722a */ /* 0x000fe40003f0d200 */
[----:B------:R-:W-:-:S14]  /*1790*/  DSETP.EQ.AND P1, PT, |R12|, RZ, PT ;  /* 0x000000ff0c00722a */ /* 0x000fdc0003f22200 */
[----:B------:R-:W-:Y:S05]  /*17a0*/  @!P0 BRA P1, `(.L_x_7673) ;  /* 0x0000000000b08947 */ /* 0x000fea0000800000 */
[----:B------:R-:W0:Y:S01]  /*17b0*/  MUFU.RCP64H R3, R13 ;  /* 0x0000000d00037308 */ /* 0x000e220000001800 */
[----:B------:R-:W-:Y:S01]  /*17c0*/  MOV R2, 0x1 ;  /* 0x0000000100027802 */ /* 0x000fe20000000f00 */
[----:B------:R-:W-:Y:S01]  /*17d0*/  BSSY B2, `(.L_x_7674) ;  /* 0x0000013000027945 */ /* 0x000fe20003800000 */
[----:B------:R-:W-:-:S04]  /*17e0*/  FSETP.GEU.AND P1, PT, |R15|, 6.5827683646048100446e-37, PT ;  /* 0x036000000f00780b */ /* 0x000fc80003f2e200 */
[----:B0-----:R-:W-:-:S08]  /*17f0*/  DFMA R4, -R12, R2, 1 ;  /* 0x3ff000000c04742b */ /* 0x001fd00000000102 */
[----:B------:R-:W-:-:S08]  /*1800*/  DFMA R4, R4, R4, R4 ;  /* 0x000000040404722b */ /* 0x000fd00000000004 */
[----:B------:R-:W-:-:S08]  /*1810*/  DFMA R4, R2, R4, R2 ;  /* 0x000000040204722b */ /* 0x000fd00000000002 */
[----:B------:R-:W-:-:S08]  /*1820*/  DFMA R2, -R12, R4, 1 ;  /* 0x3ff000000c02742b */ /* 0x000fd00000000104 */
[----:B------:R-:W-:-:S08]  /*1830*/  DFMA R2, R4, R2, R4 ;  /* 0x000000020402722b */ /* 0x000fd00000000004 */
[----:B------:R-:W-:-:S08]  /*1840*/  DMUL R4, R14, R2 ;  /* 0x000000020e047228 */ /* 0x000fd00000000000 */
[----:B------:R-:W-:-:S08]  /*1850*/  DFMA R6, -R12, R4, R14 ;  /* 0x000000040c06722b */ /* 0x000fd0000000010e */
[----:B------:R-:W-:-:S10]  /*1860*/  DFMA R2, R2, R6, R4 ;  /* 0x000000060202722b */ /* 0x000fd40000000004 */
[----:B------:R-:W-:-:S05]  /*1870*/  FFMA R0, RZ, R13, R3 ;  /* 0x0000000dff007223 */ /* 0x000fca0000000003 */
[----:B------:R-:W-:-:S13]  /*1880*/  FSETP.GT.AND P0, PT, |R0|, 1.469367938527859385e-39, PT ;  /* 0x001000000000780b */ /* 0x000fda0003f04200 */
[----:B------:R-:W-:Y:S05]  /*1890*/  @P0 BRA P1, `(.L_x_7675) ;  /* 0x0000000000180947 */ /* 0x000fea0000800000 */
[----:B------:R-:W-:Y:S01]  /*18a0*/  MOV R6, R14 ;  /* 0x0000000e00067202 */ /* 0x000fe20000000f00 */
[----:B------:R-:W-:Y:S01]  /*18b0*/  IMAD.MOV.U32 R7, RZ, RZ, R15 ;  /* 0x000000ffff077224 */ /* 0x000fe200078e000f */
[----:B------:R-:W-:Y:S02]  /*18c0*/  MOV R8, R12 ;  /* 0x0000000c00087202 */ /* 0x000fe40000000f00 */
[----:B------:R-:W-:Y:S02]  /*18d0*/  MOV R9, R13 ;  /* 0x0000000d00097202 */ /* 0x000fe40000000f00 */
[----:B------:R-:W-:-:S07]  /*18e0*/  MOV R4, 0x1900 ;  /* 0x0000190000047802 */ /* 0x000fce0000000f00 */
[----:B-----5:R-:W-:Y:S05]  /*18f0*/  CALL.REL.NOINC `($__internal_5_$__cuda_sm20_div_rn_f64_full) ;  /* 0x0000002800707944 */ /* 0x020fea0003c00000 */
.L_x_7675:
[----:B------:R-:W-:Y:S05]  /*1900*/  BSYNC B2 ;  /* 0x0000000000027941 */ /* 0x000fea0003800000 */
.L_x_7674:
        /* <DEDUP_REMOVED lines=11> */
[----:B------:R-:W-:Y:S02]  /*19c0*/  LOP3.LUT R8, R13, 0x7fffffff, RZ, 0xc0, !PT ;  /* 0x7fffffff0d087812 */ /* 0x000fe400078ec0ff */
[----:B------:R-:W-:Y:S02]  /*19d0*/  MOV R4, R12 ;  /* 0x0000000c00047202 */ /* 0x000fe40000000f00 */
[----:B------:R-:W-:Y:S02]  /*19e0*/  IADD3 R8, R8, -0x100000, RZ ;  /* 0xfff0000008087810 */ /* 0x000fe40007ffe0ff */
[----:B------:R-:W-:-:S07]  /*19f0*/  MOV R0, 0x1a10 ;  /* 0x00001a1000007802 */ /* 0x000fce0000000f00 */
[----:B-----5:R-:W-:Y:S05]  /*1a00*/  CALL.REL.NOINC `($__internal_4_$__cuda_sm20_dblrcp_rn_slowpath_v3) ;  /* 0x00000024008c7944 */ /* 0x020fea0003c00000 */
.L_x_7677:
[----:B------:R-:W-:Y:S05]  /*1a10*/  BSYNC B2 ;  /* 0x0000000000027941 */ /* 0x000fea0003800000 */
.L_x_7676:
[-C--:B-----5:R-:W-:Y:S02]  /*1a20*/  DFMA R12, R18, R2.reuse, R16 ;  /* 0x00000002120c722b */ /* 0x0a0fe40000000010 */
[----:B------:R-:W-:-:S06]  /*1a30*/  DFMA R2, -R16, R2, R18 ;  /* 0x000000021002722b */ /* 0x000fcc0000000112 */
[-C--:B------:R-:W-:Y:S02]  /*1a40*/  DMUL R12, R12, R6.reuse ;  /* 0x000000060c0c7228 */ /* 0x080fe40000000000 */
[----:B------:R-:W-:Y:S01]  /*1a50*/  DMUL R14, R2, R6 ;  /* 0x00000006020e7228 */ /* 0x000fe20000000000 */
[----:B------:R-:W-:Y:S10]  /*1a60*/  BRA `(.L_x_7678) ;  /* 0x0000000400687947 */ /* 0x000ff40003800000 */
.L_x_7673:
[----:B------:R-:W-:Y:S01]  /*1a70*/  DADD R8, -RZ, |R12| ;  /* 0x00000000ff087229 */ /* 0x000fe2000000050c */
[----:B------:R-:W-:Y:S01]  /*1a80*/  IMAD.MOV.U32 R2, RZ, RZ, 0x1 ;  /* 0x00000001ff027424 */ /* 0x000fe200078e00ff */
[----:B-----5:R-:W-:Y:S01]  /*1a90*/  FSETP.GEU.AND P1, PT, |R17|, 6.5827683646048100446e-37, PT ;  /* 0x036000001100780b */ /* 0x020fe20003f2e200 */
[----:B------:R-:W-:Y:S03]  /*1aa0*/  BSSY B2, `(.L_x_7679) ;  /* 0x0000013000027945 */ /* 0x000fe60003800000 */
[----:B------:R-:W0:Y:S02]  /*1ab0*/  MUFU.RCP64H R3, R9 ;  /* 0x0000000900037308 */ /* 0x000e240000001800 */
[----:B0-----:R-:W-:-:S08]  /*1ac0*/  DFMA R4, -|R12|, R2, 1 ;  /* 0x3ff000000c04742b */ /* 0x001fd00000000302 */
[----:B------:R-:W-:-:S08]  /*1ad0*/  DFMA R4, R4, R4, R4 ;  /* 0x000000040404722b */ /* 0x000fd00000000004 */
[----:B------:R-:W-:-:S08]  /*1ae0*/  DFMA R4, R2, R4, R2 ;  /* 0x000000040204722b */ /* 0x000fd00000000002 */
[----:B------:R-:W-:-:S08]  /*1af0*/  DFMA R2, -|R12|, R4, 1 ;  /* 0x3ff000000c02742b */ /* 0x000fd00000000304 */
[----:B------:R-:W-:-:S08]  /*1b00*/  DFMA R2, R4, R2, R4 ;  /* 0x000000020402722b */ /* 0x000fd00000000004 */
[----:B------:R-:W-:-:S08]  /*1b10*/  DMUL R4, R16, R2 ;  /* 0x0000000210047228 */ /* 0x000fd00000000000 */
[----:B------:R-:W-:-:S08]  /*1b20*/  DFMA R12, -|R12|, R4, R16 ;  /* 0x000000040c0c722b */ /* 0x000fd00000000310 */
[----:B------:R-:W-:-:S10]  /*1b30*/  DFMA R12, R2, R12, R4 ;  /* 0x0000000c020c722b */ /* 0x000fd40000000004 */
[----:B------:R-:W-:-:S05]  /*1b40*/  FFMA R0, RZ, R9, R13 ;  /* 0x00000009ff007223 */ /* 0x000fca000000000d */
[----:B------:R-:W-:-:S13]  /*1b50*/  FSETP.GT.AND P0, PT, |R0|, 1.469367938527859385e-39, PT ;  /* 0x001000000000780b */ /* 0x000fda0003f04200 */
[----:B------:R-:W-:Y:S05]  /*1b60*/  @P0 BRA P1, `(.L_x_7680) ;  /* 0x0000000000180947 */ /* 0x000fea0000800000 */
[----:B------:R-:W-:Y:S02]  /*1b70*/  MOV R6, R16 ;  /* 0x0000001000067202 */ /* 0x000fe40000000f00 */
[----:B------:R-:W-:Y:S02]  /*1b80*/  MOV R7, R17 ;  /* 0x0000001100077202 */ /* 0x000fe40000000f00 */
[----:B------:R-:W-:-:S07]  /*1b90*/  MOV R4, 0x1bb0 ;  /* 0x00001bb000047802 */ /* 0x000fce0000000f00 */
[----:B------:R-:W-:Y:S05]  /*1ba0*/  CALL.REL.NOINC `($__internal_5_$__cuda_sm20_div_rn_f64_full) ;  /* 0x0000002400c47944 */ /* 0x000fea0003c00000 */
[----:B------:R-:W-:Y:S01]  /*1bb0*/  IMAD.MOV.U32 R12, RZ, RZ, R2 ;  /* 0x000000ffff0c7224 */ /* 0x000fe200078e0002 */
[----:B------:R-:W-:-:S07]  /*1bc0*/  MOV R13, R3 ;  /* 0x00000003000d7202 */ /* 0x000fce0000000f00 */
.L_x_7680:
[----:B------:R-:W-:Y:S05]  /*1bd0*/  BSYNC B2 ;  /* 0x0000000000027941 */ /* 0x000fea0003800000 */
.L_x_7679:
[----:B------:R-:W-:Y:S01]  /*1be0*/  DADD R8, -RZ, |R14| ;  /* 0x00000000ff087229 */ /* 0x000fe2000000050e */
[----:B------:R-:W-:Y:S01]  /*1bf0*/  MOV R2, 0x1 ;  /* 0x0000000100027802 */ /* 0x000fe20000000f00 */
[----:B------:R-:W-:Y:S01]  /*1c00*/  BSSY B2, `(.L_x_7681) ;  /* 0x0000014000027945 */ /* 0x000fe20003800000 */
[----:B------:R-:W-:-:S03]  /*1c10*/  FSETP.GEU.AND P1, PT, |R19|, 6.5827683646048100446e-37, PT ;  /* 0x036000001300780b */ /* 0x000fc60003f2e200 */
        /* <DEDUP_REMOVED lines=12> */
[----:B------:R-:W-:Y:S01]  /*1ce0*/  IMAD.MOV.U32 R6, RZ, RZ, R18 ;  /* 0x000000ffff067224 */ /* 0x000fe200078e0012 */
[----:B------:R-:W-:Y:S02]  /*1cf0*/  MOV R7, R19 ;  /* 0x0000001300077202 */ /* 0x000fe40000000f00 */
[----:B------:R-:W-:-:S07]  /*1d00*/  MOV R4, 0x1d20 ;  /* 0x00001d2000047802 */ /* 0x000fce0000000f00 */
[----:B------:R-:W-:Y:S05]  /*1d10*/  CALL.REL.NOINC `($__internal_5_$__cuda_sm20_div_rn_f64_full) ;  /* 0x0000002400687944 */ /* 0x000fea0003c00000 */
[----:B------:R-:W-:Y:S01]  /*1d20*/  MOV R14, R2 ;  /* 0x00000002000e7202 */ /* 0x000fe20000000f00 */
[----:B------:R-:W-:-:S07]  /*1d30*/  IMAD.MOV.U32 R15, RZ, RZ, R3 ;  /* 0x000000ffff0f7224 */ /* 0x000fce00078e0003 */
.L_x_7682:
[----:B------:R-:W-:Y:S05]  /*1d40*/  BSYNC B2 ;  /* 0x0000000000027941 */ /* 0x000fea0003800000 */
.L_x_7681:
[----:B------:R-:W-:Y:S05]  /*1d50*/  BRA `(.L_x_7678) ;  /* 0x0000000000ac7947 */ /* 0x000fea0003800000 */
.L_x_7672:
        /* <DEDUP_REMOVED lines=21> */
.L_x_7684:
[----:B------:R-:W-:Y:S05]  /*1eb0*/  BSYNC B2 ;  /* 0x0000000000027941 */ /* 0x000fea0003800000 */
.L_x_7683:
        /* <DEDUP_REMOVED lines=16> */
.L_x_7686:
[----:B------:R-:W-:Y:S05]  /*1fc0*/  BSYNC B2 ;  /* 0x0000000000027941 */ /* 0x000fea0003800000 */
.L_x_7685:
[-C--:B-----5:R-:W-:Y:S02]  /*1fd0*/  DFMA R12, R16, R2.reuse, R18 ;  /* 0x00000002100c722b */ /* 0x0a0fe40000000012 */
[----:B------:R-:W-:-:S06]  /*1fe0*/  DFMA R2, R18, R2, -R16 ;  /* 0x000000021202722b */ /* 0x000fcc0000000810 */
[-C--:B------:R-:W-:Y:S02]  /*1ff0*/  DMUL R12, R12, R6.reuse ;  /* 0x000000060c0c7228 */ /* 0x080fe40000000000 */
[----:B------:R-:W-:-:S11]  /*2000*/  DMUL R14, R2, R6 ;  /* 0x00000006020e7228 */ /* 0x000fd60000000000 */
.L_x_7678:
[----:B------:R-:W-:Y:S05]  /*2010*/  BSYNC B1 ;  /* 0x0000000000017941 */ /* 0x000fea0003800000 */
.L_x_7671:
[----:B------:R0:W-:Y:S01]  /*2020*/  STG.E.128 desc[UR4][R32.64], R12 ;  /* 0x0000000c20007986 */ /* 0x0001e2000c101d04 */
[----:B------:R-:W-:-:S05]  /*2030*/  IMAD R3, R31, 0x100, R30 ;  /* 0x000001001f037824 */ /* 0x000fca00078e021e */
[----:B------:R-:W-:-:S07]  /*2040*/  IADD3 R3, R3, 0x80, RZ ;  /* 0x0000008003037810 */ /* 0x000fce0007ffe0ff */
.L_x_7669:
[----:B------:R-:W-:Y:S05]  /*2050*/  BSYNC B0 ;  /* 0x0000000000007941 */ /* 0x000fea0003800000 */
.L_x_7668:
[----:B------:R-:W-:Y:S02]  /*2060*/  ULDC UR6, c[0x0][0x210] ;  /* 0x0000840000067ab9 */ /* 0x000fe40000000800 */
[----:B------:R-:W-:-:S13]  /*2070*/  ISETP.GE.AND P0, PT, R3, UR6, PT ;  /* 0x0000000603007c0c */ /* 0x000fda000bf06270 */
[----:B------:R-:W-:Y:S05]  /*2080*/  @P0 EXIT ;  /* 0x000000000000094d */ /* 0x000fea0003800000 */
[----:B------:R-:W1:Y:S01]  /*2090*/  LDC R8, c[0x0][0x218] ;  /* 0x00008600ff087b82 */ /* 0x000e620000000800 */
[----:B------:R-:W-:Y:S01]  /*20a0*/  HFMA2.MMA R31, -RZ, RZ, 0, 0 ;  /* 0x00000000ff1f7435 */ /* 0x000fe200000001ff */
[----:B------:R-:W-:Y:S01]  /*20b0*/  MOV R2, RZ ;  /* 0x000000ff00027202 */ /* 0x000fe20000000f00 */
[----:B------:R-:W-:Y:S01]  /*20c0*/  IMAD.MOV.U32 R0, RZ, RZ, RZ ;  /* 0x000000ffff007224 */ /* 0x000fe200078e00ff */
[----:B-1----:R-:W-:-:S13]  /*20d0*/  ISETP.NE.AND P0, PT, R8, RZ, PT ;  /* 0x000000ff0800720c */ /* 0x002fda0003f05270 */
        /* <DEDUP_REMOVED lines=330> */
[----:B------:R-:W1:Y:S01]  /*3580*/  @P0 LDC.64 R8, c[0x0][0x340] ;  /* 0x0000d000ff080b82 */ /* 0x000e620000000a00 */
[----:B------:R-:W-:Y:S02]  /*3590*/  @P0 MOV R6, RZ ;  /* 0x000000ff00060202 */ /* 0x000fe40000000f00 */
[----:B------:R-:W-:-:S05]  /*35a0*/  IADD3 R3, -R7, RZ, RZ ;  /* 0x000000ff07037210 */ /* 0x000fca0007ffe1ff */
[----:B------:R-:W2:Y:S01]  /*35b0*/  @P0 LDC R11, c[0x0][0x33c] ;  /* 0x0000cf00ff0b0b82 */ /* 0x000ea20000000800 */
[----:B------:R-:W-:Y:S01]  /*35c0*/  IMAD R5, R3, UR8, R5 ;  /* 0x0000000803057c24 */ /* 0x000fe2000f8e0205 */
[----:B------:R-:W-:-:S03]  /*35d0*/  ULDC.64 UR8, c[0x0][0x460] ;  /* 0x0001180000087ab9 */ /* 0x000fc60000000a00 */
[C---:B------:R-:W-:Y:S02]  /*35e0*/  IMAD R31, R5.reuse, UR6, R31 ;  /* 0x00000006051f7c24 */ /* 0x040fe4000f8e021f */
[C---:B------:R-:W-:Y:S01]  /*35f0*/  IMAD R0, R5.reuse, UR8, R0 ;  /* 0x0000000805007c24 */ /* 0x040fe2000f8e0200 */
[----:B0-----:R-:W0:Y:S01]  /*3600*/  @P0 LDC.64 R12, c[0x0][0x468] ;  /* 0x00011a00ff0c0b82 */ /* 0x001e220000000a00 */
[----:B------:R-:W-:-:S07]  /*3610*/  IMAD R2, R5, UR9, R2 ;  /* 0x0000000905027c24 */ /* 0x000fce000f8e0202 */
[----:B------:R-:W3:Y:S01]  /*3620*/  @P0 LDC R10, c[0x0][0x470] ;  /* 0x00011c00ff0a0b82 */ /* 0x000ee20000000800 */
[----:B-1----:R-:W-:-:S05]  /*3630*/  @P0 IMAD.HI.U32 R4, R7, R8, R6 ;  /* 0x0000000807040227 */ /* 0x002fca00078e0006 */
[----:B------:R-:W-:-:S05]  /*3640*/  @P0 SHF.R.U32.HI R4, RZ, R9, R4 ;  /* 0x00000009ff040219 */ /* 0x000fca0000011604 */
[----:B------:R-:W-:-:S04]  /*3650*/  @P0 IMAD.MOV R6, RZ, RZ, -R4 ;  /* 0x000000ffff060224 */ /* 0x000fc800078e0a04 */
[----:B--2---:R-:W-:-:S04]  /*3660*/  @P0 IMAD R7, R11, R6, R7 ;  /* 0x000000060b070224 */ /* 0x004fc800078e0207 */
[C---:B0-----:R-:W-:Y:S02]  /*3670*/  @P0 IMAD R31, R7.reuse, R12, R31 ;  /* 0x0000000c071f0224 */ /* 0x041fe400078e021f */
[C---:B------:R-:W-:Y:S02]  /*3680*/  @P0 IMAD R0, R7.reuse, R13, R0 ;  /* 0x0000000d07000224 */ /* 0x040fe400078e0200 */
[----:B---3--:R-:W-:-:S07]  /*3690*/  @P0 IMAD R2, R7, R10, R2 ;  /* 0x0000000a07020224 */ /* 0x008fce00078e0202 */
.L_x_7687:
[----:B------:R-:W-:Y:S02]  /*36a0*/  ULDC.64 UR6, c[0x0][0x488] ;  /* 0x0001220000067ab9 */ /* 0x000fe40000000a00 */
[----:B0-----:R-:W-:-:S04]  /*36b0*/  IADD3 R12, P0, R2, UR6, RZ ;  /* 0x00000006020c7c10 */ /* 0x001fc8000ff1e0ff */
        /* <DEDUP_REMOVED lines=36> */
.L_x_7692:
[----:B------:R-:W-:Y:S05]  /*3900*/  BSYNC B1 ;  /* 0x0000000000017941 */ /* 0x000fea0003800000 */
.L_x_7691:
        /* <DEDUP_REMOVED lines=16> */
.L_x_7694:
[----:B------:R-:W-:Y:S05]  /*3a10*/  BSYNC B1 ;  /* 0x0000000000017941 */ /* 0x000fea0003800000 */
.L_x_7693:
[-C--:B-----5:R-:W-:Y:S02]  /*3a20*/  DFMA R12, R18, R2.reuse, R16 ;  /* 0x00000002120c722b */ /* 0x0a0fe40000000010 */
[----:B------:R-:W-:-:S06]  /*3a30*/  DFMA R2, -R16, R2, R18 ;  /* 0x000000021002722b */ /* 0x000fcc0000000112 */
[-C--:B------:R-:W-:Y:S02]  /*3a40*/  DMUL R12, R12, R6.reuse ;  /* 0x000000060c0c7228 */ /* 0x080fe40000000000 */
[----:B------:R-:W-:Y:S01]  /*3a50*/  DMUL R14, R2, R6 ;  /* 0x00000006020e7228 */ /* 0x000fe20000000000 */
[----:B------:R-:W-:Y:S10]  /*3a60*/  BRA `(.L_x_7695) ;  /* 0x0000000400687947 */ /* 0x000ff40003800000 */
.L_x_7690:
        /* <DEDUP_REMOVED lines=22> */
.L_x_7697:
[----:B------:R-:W-:Y:S05]  /*3bd0*/  BSYNC B1 ;  /* 0x0000000000017941 */ /* 0x000fea0003800000 */
.L_x_7696:
        /* <DEDUP_REMOVED lines=22> */
.L_x_7699:
[----:B------:R-:W-:Y:S05]  /*3d40*/  BSYNC B1 ;  /* 0x0000000000017941 */ /* 0x000fea0003800000 */
.L_x_7698:
[----:B------:R-:W-:Y:S05]  /*3d50*/  BRA `(.L_x_7695) ;  /* 0x0000000000ac7947 */ /* 0x000fea0003800000 */
.L_x_7689:
        /* <DEDUP_REMOVED lines=21> */
.L_x_7701:
[----:B------:R-:W-:Y:S05]  /*3eb0*/  BSYNC B1 ;  /* 0x0000000000017941 */ /* 0x000fea0003800000 */
.L_x_7700:
        /* <DEDUP_REMOVED lines=16> */
.L_x_7703:
[----:B------:R-:W-:Y:S05]  /*3fc0*/  BSYNC B1 ;  /* 0x0000000000017941 */ /* 0x000fea0003800000 */
.L_x_7702:
[-C--:B-----5:R-:W-:Y:S02]  /*3fd0*/  DFMA R12, R16, R2.reuse, R18 ;  /* 0x00000002100c722b */ /* 0x0a0fe40000000012 */
[----:B------:R-:W-:-:S06]  /*3fe0*/  DFMA R2, R18, R2, -R16 ;  /* 0x000000021202722b */ /* 0x000fcc0000000810 */
[-C--:B------:R-:W-:Y:S02]  /*3ff0*/  DMUL R12, R12, R6.reuse ;  /* 0x000000060c0c7228 */ /* 0x080fe40000000000 */
[----:B------:R-:W-:-:S11]  /*4000*/  DMUL R14, R2, R6 ;  /* 0x00000006020e7228 */ /* 0x000fd60000000000 */
.L_x_7695:
[----:B------:R-:W-:Y:S05]  /*4010*/  BSYNC B0 ;  /* 0x0000000000007941 */ /* 0x000fea0003800000 */
.L_x_7688:
[----:B------:R-:W-:Y:S01]  /*4020*/  STG.E.128 desc[UR4][R30.64], R12 ;  /* 0x0000000c1e007986 */ /* 0x000fe2000c101d04 */
[----:B------:R-:W-:Y:S05]  /*4030*/  EXIT ;  /* 0x000000000000794d */ /* 0x000fea0003800000 */
        .weak           $__internal_4_$__cuda_sm20_dblrcp_rn_slowpath_v3
        .type           $__internal_4_$__cuda_sm20_dblrcp_rn_slowpath_v3,@function
        .size           $__internal_4_$__cuda_sm20_dblrcp_rn_slowpath_v3,($__internal_5_$__cuda_sm20_div_rn_f64_full - $__internal_4_$__cuda_sm20_dblrcp_rn_slowpath_v3)
$__internal_4_$__cuda_sm20_dblrcp_rn_slowpath_v3:
[----:B------:R-:W-:Y:S01]  /*4040*/  IMAD.MOV.U32 R5, RZ, RZ, R13 ;  /* 0x000000ffff057224 */ /* 0x000fe200078e000d */
[----:B------:R-:W-:Y:S05]  /*4050*/  BSSY B3, `(.L_x_7704) ;  /* 0x0000023000037945 */ /* 0x000fea0003800000 */
[----:B------:R-:W-:-:S14]  /*4060*/  DSETP.GTU.AND P0, PT, |R4|, +INF , PT ;  /* 0x7ff000000400742a */ /* 0x000fdc0003f0c200 */
[----:B------:R-:W-:Y:S05]  /*4070*/  @P0 BRA `(.L_x_7705) ;  /* 0x0000000000780947 */ /* 0x000fea0003800000 */
[----:B------:R-:W-:-:S04]  /*4080*/  LOP3.LUT R9, R13, 0x7fffffff, RZ, 0xc0, !PT ;  /* 0x7fffffff0d097812 */ /* 0x000fc800078ec0ff */
[----:B------:R-:W-:-:S04]  /*4090*/  IADD3 R6, R9, -0x1, RZ ;  /* 0xffffffff09067810 */ /* 0x000fc80007ffe0ff */
[----:B------:R-:W-:-:S13]  /*40a0*/  ISETP.GE.U32.AND P0, PT, R6, 0x7fefffff, PT ;  /* 0x7fefffff0600780c */ /* 0x000fda0003f06070 */
[----:B------:R-:W-:Y:S02]  /*40b0*/  @P0 LOP3.LUT R7, R5, 0x7ff00000, RZ, 0x3c, !PT ;  /* 0x7ff0000005070812 */ /* 0x000fe400078e3cff */
[----:B------:R-:W-:Y:S01]  /*40c0*/  @P0 MOV R6, RZ ;  /* 0x000000ff00060202 */ /* 0x000fe20000000f00 */
[----:B------:R-:W-:Y:S06]  /*40d0*/  @P0 BRA `(.L_x_7706) ;  /* 0x0000000000680947 */ /* 0x000fec0003800000 */
[----:B------:R-:W-:-:S13]  /*40e0*/  ISETP.GE.U32.AND P0, PT, R9, 0x1000001, PT ;  /* 0x010000010900780c */ /* 0x000fda0003f06070 */
[----:B------:R-:W-:Y:S05]  /*40f0*/  @!P0 BRA `(.L_x_7707) ;  /* 0x0000000000348947 */ /* 0x000fea0003800000 */
[----:B------:R-:W-:Y:S01]  /*4100*/  VIADD R7, R5, 0xc0200000 ;  /* 0xc020000005077836 */ /* 0x000fe20000000000 */
[----:B------:R-:W-:-:S03]  /*4110*/  MOV R6, R4 ;  /* 0x0000000400067202 */ /* 0x000fc60000000f00 */
[----:B------:R-:W0:Y:S03]  /*4120*/  MUFU.RCP64H R9, R7 ;  /* 0x0000000700097308 */ /* 0x000e260000001800 */
        /* <DEDUP_REMOVED lines=10> */
.L_x_7707:
        /* <DEDUP_REMOVED lines=9> */
.L_x_7705:
[----:B------:R-:W-:Y:S02]  /*4260*/  LOP3.LUT R7, R5, 0x80000, RZ, 0xfc, !PT ;  /* 0x0008000005077812 */ /* 0x000fe400078efcff */
[----:B------:R-:W-:-:S07]  /*4270*/  MOV R6, R4 ;  /* 0x0000000400067202 */ /* 0x000fce0000000f00 */
.L_x_7706:
[----:B------:R-:W-:Y:S05]  /*4280*/  BSYNC B3 ;  /* 0x0000000000037941 */ /* 0x000fea0003800000 */
.L_x_7704:
[----:B------:R-:W-:Y:S01]  /*4290*/  IMAD.MOV.U32 R4, RZ, RZ, R0 ;  /* 0x000000ffff047224 */ /* 0x000fe200078e0000 */
[----:B------:R-:W-:-:S04]  /*42a0*/  MOV R5, 0x0 ;  /* 0x0000000000057802 */ /* 0x000fc80000000f00 */
[----:B------:R-:W-:Y:S05]  /*42b0*/  RET.REL.NODEC R4 `(_ZN2at6native18elementwise_kernelILi128ELi2EZNS0_22gpu_kernel_impl_nocastINS0_13BinaryFunctorIN3c107complexIdEES6_S6_NS0_15binary_internal10DivFunctorIS6_EEEEEEvRNS_18TensorIteratorBaseERKT_EUliE_EEviT1_) ;  /* 0xffffffbc04507950 */ /* 0x000fea0003c3ffff */
        .weak           $__internal_5_$__cuda_sm20_div_rn_f64_full
        .type           $__internal_5_$__cuda_sm20_div_rn_f64_full,@function
        .size           $__internal_5_$__cuda_sm20_div_rn_f64_full,(.L_x_19260 - $__internal_5_$__cuda_sm20_div_rn_f64_full)
$__internal_5_$__cuda_sm20_div_rn_f64_full:
[C---:B------:R-:W-:Y:S01]  /*42c0*/  FSETP.GEU.AND P0, PT, |R9|.reuse, 1.469367938527859385e-39, PT ;  /* 0x001000000900780b */ /* 0x040fe20003f0e200 */
[----:B------:R-:W-:Y:S01]  /*42d0*/  IMAD.MOV.U32 R20, RZ, RZ, 0x1 ;  /* 0x00000001ff147424 */ /* 0x000fe200078e00ff */
[----:B------:R-:W-:Y:S01]  /*42e0*/  LOP3.LUT R28, R9, 0x800fffff, RZ, 0xc0, !PT ;  /* 0x800fffff091c7812 */ /* 0x000fe200078ec0ff */
[----:B------:R-:W-:Y:S01]  /*42f0*/  BSSY B3, `(.L_x_7708) ;  /* 0x0000054000037945 */ /* 0x000fe20003800000 */
[C---:B------:R-:W-:Y:S02]  /*4300*/  FSETP.GEU.AND P2, PT, |R7|.reuse, 1.469367938527859385e-39, PT ;  /* 0x001000000700780b */ /* 0x040fe40003f4e200 */
[----:B------:R-:W-:Y:S02]  /*4310*/  LOP3.LUT R29, R28, 0x3ff00000, RZ, 0xfc, !PT ;  /* 0x3ff000001c1d7812 */ /* 0x000fe400078efcff */
[----:B------:R-:W-:Y:S02]  /*4320*/  MOV R28, R8 ;  /* 0x00000008001c7202 */ /* 0x000fe40000000f00 */
[----:B------:R-:W-:-:S02]  /*4330*/  LOP3.LUT R2, R7, 0x7ff00000, RZ, 0xc0, !PT ;  /* 0x7ff0000007027812 */ /* 0x000fc400078ec0ff */
[C---:B------:R-:W-:Y:S01]  /*4340*/  LOP3.LUT R24, R9.reuse, 0x7ff00000, RZ, 0xc0, !PT ;  /* 0x7ff0000009187812 */ /* 0x040fe200078ec0ff */
[----:B------:R-:W-:Y:S01]  /*4350*/  @!P0 DMUL R28, R8, 8.98846567431157953865e+307 ;  /* 0x7fe00000081c8828 */ /* 0x000fe20000000000 */
[----:B------:R-:W-:Y:S02]  /*4360*/  MOV R0, 0x1ca00000 ;  /* 0x1ca0000000007802 */ /* 0x000fe40000000f00 */
[----:B------:R-:W-:Y:S01]  /*4370*/  ISETP.GE.U32.AND P1, PT, R2, R24, PT ;  /* 0x000000180200720c */ /* 0x000fe20003f26070 */
[----:B------:R-:W-:Y:S01]  /*4380*/  @!P2 IMAD.MOV.U32 R22, RZ, RZ, RZ ;  /* 0x000000ffff16a224 */ /* 0x000fe200078e00ff */
[----:B------:R-:W-:Y:S01]  /*4390*/  @!P2 LOP3.LUT R3, R9, 0x7ff00000, RZ, 0xc0, !PT ;  /* 0x7ff000000903a812 */ /* 0x000fe200078ec0ff */
[----:B------:R-:W0:Y:S01]  /*43a0*/  MUFU.RCP64H R21, R29 ;  /* 0x0000001d00157308 */ /* 0x000e220000001800 */
[----:B------:R-:W-:Y:S02]  /*43b0*/  SEL R27, R0, 0x63400000, !P1 ;  /* 0x63400000001b7807 */ /* 0x000fe40004800000 */
[----:B------:R-:W-:-:S02]  /*43c0*/  @!P2 ISETP.GE.U32.AND P3, PT, R2, R3, PT ;  /* 0x000000030200a20c */ /* 0x000fc40003f66070 */
[--C-:B------:R-:W-:Y:S02]  /*43d0*/  LOP3.LUT R27, R27, 0x800fffff, R7.reuse, 0xf8, !PT ;  /* 0x800fffff1b1b7812 */ /* 0x100fe400078ef807 */
[----:B------:R-:W-:Y:S02]  /*43e0*/  @!P2 SEL R3, R0, 0x63400000, !P3 ;  /* 0x634000000003a807 */ /* 0x000fe40005800000 */
[----:B------:R-:W-:Y:S02]  /*43f0*/  MOV R26, R6 ;  /* 0x00000006001a7202 */ /* 0x000fe40000000f00 */
[----:B------:R-:W-:Y:S02]  /*4400*/  @!P2 LOP3.LUT R3, R3, 0x80000000, R7, 0xf8, !PT ;  /* 0x800000000303a812 */ /* 0x000fe400078ef807 */
[----:B------:R-:W-:Y:S02]  /*4410*/  @!P0 LOP3.LUT R24, R29, 0x7ff00000, RZ, 0xc0, !PT ;  /* 0x7ff000001d188812 */ /* 0x000fe400078ec0ff */
[----:B------:R-:W-:Y:S01]  /*4420*/  @!P2 LOP3.LUT R23, R3, 0x100000, RZ, 0xfc, !PT ;  /* 0x001000000317a812 */ /* 0x000fe200078efcff */
[----:B0-----:R-:W-:Y:S01]  /*4430*/  DFMA R10, R20, -R28, 1 ;  /* 0x3ff00000140a742b */ /* 0x001fe2000000081c */
[----:B------:R-:W-:-:S02]  /*4440*/  MOV R3, R2 ;  /* 0x0000000200037202 */ /* 0x000fc40000000f00 */
[----:B------:R-:W-:Y:S02]  /*4450*/  IADD3 R25, R24, -0x1, RZ ;  /* 0xffffffff18197810 */ /* 0x000fe40007ffe0ff */
[----:B------:R-:W-:-:S03]  /*4460*/  @!P2 DFMA R26, R26, 2, -R22 ;  /* 0x400000001a1aa82b */ /* 0x000fc60000000816 */
[----:B------:R-:W-:-:S07]  /*4470*/  DFMA R10, R10, R10, R10 ;  /* 0x0000000a0a0a722b */ /* 0x000fce000000000a */
[----:B------:R-:W-:Y:S01]  /*4480*/  @!P2 LOP3.LUT R3, R27, 0x7ff00000, RZ, 0xc0, !PT ;  /* 0x7ff000001b03a812 */ /* 0x000fe200078ec0ff */
[----:B------:R-:W-:-:S03]  /*4490*/  DFMA R10, R20, R10, R20 ;  /* 0x0000000a140a722b */ /* 0x000fc60000000014 */
[----:B------:R-:W-:-:S04]  /*44a0*/  IADD3 R5, R3, -0x1, RZ ;  /* 0xffffffff03057810 */ /* 0x000fc80007ffe0ff */
[----:B------:R-:W-:Y:S01]  /*44b0*/  ISETP.GT.U32.AND P0, PT, R5, 0x7feffffe, PT ;  /* 0x7feffffe0500780c */ /* 0x000fe20003f04070 */
[----:B------:R-:W-:-:S03]  /*44c0*/  DFMA R20, R10, -R28, 1 ;  /* 0x3ff000000a14742b */ /* 0x000fc6000000081c */
[----:B------:R-:W-:-:S05]  /*44d0*/  ISETP.GT.U32.OR P0, PT, R25, 0x7feffffe, P0 ;  /* 0x7feffffe1900780c */ /* 0x000fca0000704470 */
[----:B------:R-:W-:-:S08]  /*44e0*/  DFMA R10, R10, R20, R10 ;  /* 0x000000140a0a722b */ /* 0x000fd0000000000a */
[----:B------:R-:W-:-:S08]  /*44f0*/  DMUL R20, R10, R26 ;  /* 0x0000001a0a147228 */ /* 0x000fd00000000000 */
[----:B------:R-:W-:-:S08]  /*4500*/  DFMA R22, R20, -R28, R26 ;  /* 0x8000001c1416722b */ /* 0x000fd0000000001a */
[----:B------:R-:W-:Y:S01]  /*4510*/  DFMA R22, R10, R22, R20 ;  /* 0x000000160a16722b */ /* 0x000fe20000000014 */
[----:B------:R-:W-:Y:S10]  /*4520*/  @P0 BRA `(.L_x_7709) ;  /* 0x00000000006c0947 */ /* 0x000ff40003800000 */
[----:B------:R-:W-:-:S04]  /*4530*/  LOP3.LUT R3, R9, 0x7ff00000, RZ, 0xc0, !PT ;  /* 0x7ff0000009037812 */ /* 0x000fc800078ec0ff */
[CC--:B------:R-:W-:Y:S02]  /*4540*/  VIADDMNMX R5, R2.reuse, -R3.reuse, 0xb9600000, !PT ;  /* 0xb960000002057446 */ /* 0x0c0fe40007800903 */
[----:B------:R-:W-:Y:S02]  /*4550*/  ISETP.GE.U32.AND P0, PT, R2, R3, PT ;  /* 0x000000030200720c */ /* 0x000fe40003f06070 */
[----:B------:R-:W-:Y:S02]  /*4560*/  VIMNMX R5, R5, 0x46a00000, PT ;  /* 0x46a0000005057848 */ /* 0x000fe40003fe0100 */
[----:B------:R-:W-:Y:S02]  /*4570*/  SEL R0, R0, 0x63400000, !P0 ;  /* 0x6340000000007807 */ /* 0x000fe40004000000 */
[----:B------:R-:W-:-:S03]  /*4580*/  MOV R2, RZ ;  /* 0x000000ff00027202 */ /* 0x000fc60000000f00 */
[----:B------:R-:W-:-:S05]  /*4590*/  IMAD.IADD R0, R5, 0x1, -R0 ;  /* 0x0000000105007824 */ /* 0x000fca00078e0a00 */
[----:B------:R-:W-:-:S06]  /*45a0*/  IADD3 R3, R0, 0x7fe00000, RZ ;  /* 0x7fe0000000037810 */ /* 0x000fcc0007ffe0ff */
[----:B------:R-:W-:-:S10]  /*45b0*/  DMUL R10, R22, R2 ;  /* 0x00000002160a7228 */ /* 0x000fd40000000000 */
[----:B------:R-:W-:-:S13]  /*45c0*/  FSETP.GTU.AND P0, PT, |R11|, 1.469367938527859385e-39, PT ;  /* 0x001000000b00780b */ /* 0x000fda0003f0c200 */
[----:B------:R-:W-:Y:S05]  /*45d0*/  @P0 BRA `(.L_x_7710) ;  /* 0x0000000000940947 */ /* 0x000fea0003800000 */
[----:B------:R-:W-:Y:S01]  /*45e0*/  DFMA R26, R22, -R28, R26 ;  /* 0x8000001c161a722b */ /* 0x000fe2000000001a */
[----:B------:R-:W-:-:S09]  /*45f0*/  MOV R6, RZ ;  /* 0x000000ff00067202 */ /* 0x000fd20000000f00 */
[C---:B------:R-:W-:Y:S02]  /*4600*/  FSETP.NEU.AND P0, PT, R27.reuse, RZ, PT ;  /* 0x000000ff1b00720b */ /* 0x040fe40003f0d000 */
[----:B------:R-:W-:-:S04]  /*4610*/  LOP3.LUT R9, R27, 0x80000000, R9, 0x48, !PT ;  /* 0x800000001b097812 */ /* 0x000fc800078e4809 */
[----:B------:R-:W-:-:S07]  /*4620*/  LOP3.LUT R7, R9, R3, RZ, 0xfc, !PT ;  /* 0x0000000309077212 */ /* 0x000fce00078efcff */
[----:B------:R-:W-:Y:S05]  /*4630*/  @!P0 BRA `(.L_x_7710) ;  /* 0x00000000007c8947 */ /* 0x000fea0003800000 */
[----:B------:R-:W-:Y:S01]  /*4640*/  IMAD.MOV R3, RZ, RZ, -R0 ;  /* 0x000000ffff037224 */ /* 0x000fe200078e0a00 */
[----:B------:R-:W-:Y:S01]  /*4650*/  MOV R2, RZ ;  /* 0x000000ff00027202 */ /* 0x000fe20000000f00 */
[----:B------:R-:W-:-:S05]  /*4660*/  DMUL.RP R6, R22, R6 ;  /* 0x0000000616067228 */ /* 0x000fca0000008000 */
[----:B------:R-:W-:-:S05]  /*4670*/  DFMA R2, R10, -R2, R22 ;  /* 0x800000020a02722b */ /* 0x000fca0000000016 */
[----:B------:R-:W-:Y:S02]  /*4680*/  LOP3.LUT R9, R7, R9, RZ, 0x3c, !PT ;  /* 0x0000000907097212 */ /* 0x000fe400078e3cff */
[----:B------:R-:W-:-:S04]  /*4690*/  IADD3 R2, -R0, -0x43300000, RZ ;  /* 0xbcd0000000027810 */ /* 0x000fc80007ffe1ff */
[----:B------:R-:W-:-:S04]  /*46a0*/  FSETP.NEU.AND P0, PT, |R3|, R2, PT ;  /* 0x000000020300720b */ /* 0x000fc80003f0d200 */
[----:B------:R-:W-:Y:S02]  /*46b0*/  FSEL R10, R6, R10, !P0 ;  /* 0x0000000a060a7208 */ /* 0x000fe40004000000 */
[----:B------:R-:W-:Y:S01]  /*46c0*/  FSEL R11, R9, R11, !P0 ;  /* 0x0000000b090b7208 */ /* 0x000fe20004000000 */
[----:B------:R-:W-:Y:S06]  /*46d0*/  BRA `(.L_x_7710) ;  /* 0x0000000000547947 */ /* 0x000fec0003800000 */
.L_x_7709:
[----:B------:R-:W-:-:S14]  /*46e0*/  DSETP.NAN.AND P0, PT, R6, R6, PT ;  /* 0x000000060600722a */ /* 0x000fdc0003f08000 */
[----:B------:R-:W-:Y:S05]  /*46f0*/  @P0 BRA `(.L_x_7711) ;  /* 0x0000000000440947 */ /* 0x000fea0003800000 */
[----:B------:R-:W-:-:S14]  /*4700*/  DSETP.NAN.AND P0, PT, R8, R8, PT ;  /* 0x000000080800722a */ /* 0x000fdc0003f08000 */
[----:B------:R-:W-:Y:S05]  /*4710*/  @P0 BRA `(.L_x_7712) ;  /* 0x0000000000300947 */ /* 0x000fea0003800000 */
[----:B------:R-:W-:Y:S02]  /*4720*/  ISETP.NE.AND P0, PT, R3, R24, PT ;  /* 0x000000180300720c */ /* 0x000fe40003f05270 */
[----:B------:R-:W-:Y:S02]  /*4730*/  MOV R10, 0x0 ;  /* 0x00000000000a7802 */ /* 0x000fe40000000f00 */
[----:B------:R-:W-:-:S09]  /*4740*/  MOV R11, 0xfff80000 ;  /* 0xfff80000000b7802 */ /* 0x000fd20000000f00 */
[----:B------:R-:W-:Y:S05]  /*4750*/  @!P0 BRA `(.L_x_7710) ;  /* 0x0000000000348947 */ /* 0x000fea0003800000 */
[----:B------:R-:W-:Y:S02]  /*4760*/  ISETP.NE.AND P0, PT, R3, 0x7ff00000, PT ;  /* 0x7ff000000300780c */ /* 0x000fe40003f05270 */
[----:B------:R-:W-:Y:S02]  /*4770*/  LOP3.LUT R11, R7, 0x80000000, R9, 0x48, !PT ;  /* 0x80000000070b7812 */ /* 0x000fe400078e4809 */
[----:B------:R-:W-:-:S13]  /*4780*/  ISETP.EQ.OR P0, PT, R24, RZ, !P0 ;  /* 0x000000ff1800720c */ /* 0x000fda0004702670 */
[----:B------:R-:W-:Y:S01]  /*4790*/  @P0 LOP3.LUT R0, R11, 0x7ff00000, RZ, 0xfc, !PT ;  /* 0x7ff000000b000812 */ /* 0x000fe200078efcff */
[----:B------:R-:W-:Y:S01]  /*47a0*/  @!P0 IMAD.MOV.U32 R10, RZ, RZ, RZ ;  /* 0x000000ffff0a8224 */ /* 0x000fe200078e00ff */
[----:B------:R-:W-:Y:S02]  /*47b0*/  @P0 MOV R10, RZ ;  /* 0x000000ff000a0202 */ /* 0x000fe40000000f00 */
[----:B------:R-:W-:Y:S01]  /*47c0*/  @P0 MOV R11, R0 ;  /* 0x00000000000b0202 */ /* 0x000fe20000000f00 */
[----:B------:R-:W-:Y:S06]  /*47d0*/  BRA `(.L_x_7710) ;  /* 0x0000000000147947 */ /* 0x000fec0003800000 */
.L_x_7712:
[----:B------:R-:W-:Y:S02]  /*47e0*/  LOP3.LUT R11, R9, 0x80000, RZ, 0xfc, !PT ;  /* 0x00080000090b7812 */ /* 0x000fe400078efcff */
[----:B------:R-:W-:Y:S01]  /*47f0*/  MOV R10, R8 ;  /* 0x00000008000a7202 */ /* 0x000fe20000000f00 */
[----:B------:R-:W-:Y:S06]  /*4800*/  BRA `(.L_x_7710) ;  /* 0x0000000000087947 */ /* 0x000fec0003800000 */
.L_x_7711:
[----:B------:R-:W-:Y:S01]  /*4810*/  LOP3.LUT R11, R7, 0x80000, RZ, 0xfc, !PT ;  /* 0x00080000070b7812 */ /* 0x000fe200078efcff */
[----:B------:R-:W-:-:S07]  /*4820*/  IMAD.MOV.U32 R10, RZ, RZ, R6 ;  /* 0x000000ffff0a7224 */ /* 0x000fce00078e0006 */
.L_x_7710:
[----:B------:R-:W-:Y:S05]  /*4830*/  BSYNC B3 ;  /* 0x0000000000037941 */ /* 0x000fea0003800000 */
.L_x_7708:
[----:B------:R-:W-:Y:S01]  /*4840*/  HFMA2.MMA R5, -RZ, RZ, 0, 0 ;  /* 0x00000000ff057435 */ /* 0x000fe200000001ff */
[----:B------:R-:W-:Y:S02]  /*4850*/  MOV R2, R10 ;  /* 0x0000000a00027202 */ /* 0x000fe40000000f00 */
[----:B------:R-:W-:-:S03]  /*4860*/  MOV R3, R11 ;  /* 0x0000000b00037202 */ /* 0x000fc60000000f00 */
[----:B------:R-:W-:Y:S05]  /*4870*/  RET.REL.NODEC R4 `(_ZN2at6native18elementwise_kernelILi128ELi2EZNS0_22gpu_kernel_impl_nocastINS0_13BinaryFunctorIN3c107complexIdEES6_S6_NS0_15binary_internal10DivFunctorIS6_EEEEEEvRNS_18TensorIteratorBaseERKT_EUliE_EEviT1_) ;  /* 0xffffffb404e07950 */ /* 0x000fea0003c3ffff */
.L_x_7713:
        /* <DEDUP_REMOVED lines=16> */
.L_x_19260:


//--------------------- .text._ZN2at6native27unrolled_elementwise_kernelINS0_13BinaryFunctorIN3c107complexIdEES5_S5_NS0_15binary_internal10DivFunctorIS5_EEEESt5arrayIPcLm3EELi4E23TrivialOffsetCalculatorILi2EjESD_ILi1EjENS0_6memory15LoadWithoutCastENSG_16StoreWithoutCastEEEviT_T0_T2_T3_T4_T5_ --------------------------
	.section	.text._ZN2at6native27unrolled_elementwise_kernelINS0_13BinaryFunctorIN3c107complexIdEES5_S5_NS0_15binary_internal10DivFunctorIS5_EEEESt5arrayIPcLm3EELi4E23TrivialOffsetCalculatorILi2EjESD_ILi1EjENS0_6memory15LoadWithoutCastENSG_16StoreWithoutCastEEEviT_T0_T2_T3_T4_T5_,"ax",@progbits
	.align	128
        .global         _ZN2at6native27unrolled_elementwise_kernelINS0_13BinaryFunctorIN3c107complexIdEES5_S5_NS0_15binary_internal10DivFunctorIS5_EEEESt5arrayIPcLm3EELi4E23TrivialOffsetCalculatorILi2EjESD_ILi1EjENS0_6memory15LoadWithoutCastENSG_16StoreWithoutCastEEEviT_T0_T2_T3_T4_T5_
        .type           _ZN2at6native27unrolled_elementwise_kernelINS0_13BinaryFunctorIN3c107complexIdEES5_S5_NS0_15binary_internal10DivFunctorIS5_EEEESt5arrayIPcLm3EELi4E23TrivialOffsetCalculatorILi2EjESD_ILi1EjENS0_6memory15LoadWithoutCastENSG_16StoreWithoutCastEEEviT_T0_T2_T3_T4_T5_,@function
        .size           _ZN2at6native27unrolled_elementwise_kernelINS0_13BinaryFunctorIN3c107complexIdEES5_S5_NS0_15binary_internal10DivFunctorIS5_EEEESt5arrayIPcLm3EELi4E23TrivialOffsetCalculatorILi2EjESD_ILi1EjENS0_6memory15LoadWithoutCastENSG_16StoreWithoutCastEEEviT_T0_T2_T3_T4_T5_,(.L_x_19262 - _ZN2at6native27unrolled_elementwise_kernelINS0_13BinaryFunctorIN3c107complexIdEES5_S5_NS0_15binary_internal10DivFunctorIS5_EEEESt5arrayIPcLm3EELi4E23TrivialOffsetCalculatorILi2EjESD_ILi1EjENS0_6memory15LoadWithoutCastENSG_16StoreWithoutCastEEEviT_T0_T2_T3_T4_T5_)
        .other          _ZN2at6native27unrolled_elementwise_kernelINS0_13BinaryFunctorIN3c107complexIdEES5_S5_NS0_15binary_internal10DivFunctorIS5_EEEESt5arrayIPcLm3EELi4E23TrivialOffsetCalculatorILi2EjESD_ILi1EjENS0_6memory15LoadWithoutCastENSG_16StoreWithoutCastEEEviT_T0_T2_T3_T4_T5_,@"STO_CUDA_ENTRY STV_DEFAULT"
_ZN2at6native27unrolled_elementwise_kernelINS0_13BinaryFunctorIN3c107complexIdEES5_S5_NS0_15binary_internal10DivFunctorIS5_EEEESt5arrayIPcLm3EELi4E23TrivialOffsetCalculatorILi2EjESD_ILi1EjENS0_6memory15LoadWithoutCastENSG_16StoreWithoutCastEEEviT_T0_T2_T3_T4_T5_:
.text._ZN2at6native27unrolled_elementwise_kernelINS0_13BinaryFunctorIN3c107complexIdEES5_S5_NS0_15binary_internal10DivFunctorIS5_EEEESt5arrayIPcLm3EELi4E23TrivialOffsetCalculatorILi2EjESD_ILi1EjENS0_6memory15LoadWithoutCastENSG_16StoreWithoutCastEEEviT_T0_T2_T3_T4_T5_:
[----:B------:R-:W-:Y:S01]  /*0000*/  LDC R1, c[0x0][0x28] ;  /* 0x00000a00ff017b82 */ /* 0x000fe20000000800 */
[----:B------:R-:W0:Y:S07]  /*0010*/  S2R R2, SR_CTAID.X ;  /* 0x0000000000027919 */ /* 0x000e2e0000002500 */
[----:B------:R-:W0:Y:S01]  /*0020*/  LDC R3, c[0x0][0x210] ;  /* 0x00008400ff037b82 */ /* 0x000e220000000800 */
[----:B------:R-:W-:Y:S01]  /*0030*/  ULDC.64 UR4, c[0x0][0x208] ;  /* 0x0000820000047ab9 */ /* 0x000fe20000000a00 */
[----:B------:R-:W-:Y:S01]  /*0040*/  CS2R R42, SRZ ;  /* 0x00000000002a7805 */ /* 0x000fe2000001ff00 */
[----:B------:R-:W1:Y:S01]  /*0050*/  S2R R0, SR_TID.X ;  /* 0x0000000000007919 */ /* 0x000e620000002100 */
[----:B------:R-:W-:-:S02]  /*0060*/  CS2R R40, SRZ ;  /* 0x0000000000287805 */ /* 0x000fc4000001ff00 */
[----:B------:R-:W-:Y:S02]  /*0070*/  CS2R R38, SRZ ;  /* 0x0000000000267805 */ /* 0x000fe4000001ff00 */
[----:B------:R-:W-:Y:S02]  /*0080*/  CS2R R36, SRZ ;  /* 0x0000000000247805 */ /* 0x000fe4000001ff00 */
[----:B------:R-:W-:Y:S02]  /*0090*/  CS2R R34, SRZ ;  /* 0x0000000000227805 */ /* 0x000fe4000001ff00 */
[----:B------:R-:W-:Y:S01]  /*00a0*/  CS2R R32, SRZ ;  /* 0x0000000000207805 */ /* 0x000fe2000001ff00 */
[----:B0-----:R-:W-:-:S05]  /*00b0*/  IMAD R3, R2, -0x200, R3 ;  /* 0xfffffe0002037824 */ /* 0x001fca00078e0203 */
[----:B-1----:R-:W-:-:S13]  /*00c0*/  ISETP.GE.AND P2, PT, R0, R3, PT ;  /* 0x000000030000720c */ /* 0x002fda0003f46270 */
[----:B------:R-:W-:Y:S01]  /*00d0*/  @!P2 IMAD R17, R2, 0x200, R0 ;  /* 0x000002000211a824 */ /* 0x000fe200078e0200 */
[----:B------:R-:W0:Y:S01]  /*00e0*/  @!P2 LDC.64 R8, c[0x0][0x220] ;  /* 0x00008800ff08ab82 */ /* 0x000e220000000a00 */
[----:B------:R-:W-:-:S05]  /*00f0*/  @!P2 VIADD R0, R0, 0x80 ;  /* 0x000000800000a836 */ /* 0x000fca0000000000 */
[----:B------:R-:W-:Y:S02]  /*0100*/  ISETP.GE.AND P0, PT, R0, R3, PT ;  /* 0x000000030000720c */ /* 0x000fe40003f06270 */
[----:B------:R-:W1:Y:S11]  /*0110*/  @!P2 LDC.64 R10, c[0x0][0x228] ;  /* 0x00008a00ff0aab82 */ /* 0x000e760000000a00 */
[----:B------:R-:W-:Y:S01]  /*0120*/  @!P0 IMAD R19, R2, 0x200, R0 ;  /* 0x0000020002138824 */ /* 0x000fe200078e0200 */
[----:B------:R-:W2:Y:S01]  /*0130*/  @!P0 LDC.64 R4, c[0x0][0x220] ;  /* 0x00008800ff048b82 */ /* 0x000ea20000000a00 */
[----:B------:R-:W-:Y:S01]  /*0140*/  @!P0 VIADD R0, R0, 0x80 ;  /* 0x0000008000008836 */ /* 0x000fe20000000000 */
[----:B------:R-:W-:-:S02]  /*0150*/  CS2R R30, SRZ ;  /* 0x00000000001e7805 */ /* 0x000fc4000001ff00 */
[----:B------:R-:W-:Y:S01]  /*0160*/  CS2R R28, SRZ ;  /* 0x00000000001c7805 */ /* 0x000fe2000001ff00 */
[C---:B0-----:R-:W-:Y:S01]  /*0170*/  @!P2 IMAD.WIDE.U32 R8, R17.reuse, 0x10, R8 ;  /* 0x000000101108a825 */ /* 0x041fe200078e0008 */
[----:B------:R-:W-:Y:S02]  /*0180*/  ISETP.GE.AND P3, PT, R0, R3, PT ;  /* 0x000000030000720c */ /* 0x000fe40003f66270 */
[----:B------:R-:W0:Y:S01]  /*0190*/  @!P0 LDC.64 R6, c[0x0][0x228] ;  /* 0x00008a00ff068b82 */ /* 0x000e220000000a00 */
[----:B------:R-:W-:Y:S02]  /*01a0*/  CS2R R26, SRZ ;  /* 0x00000000001a7805 */ /* 0x000fe4000001ff00 */
[----:B------:R-:W-:Y:S02]  /*01b0*/  CS2R R24, SRZ ;  /* 0x0000000000187805 */ /* 0x000fe4000001ff00 */
[----:B------:R-:W-:Y:S01]  /*01c0*/  CS2R R22, SRZ ;  /* 0x0000000000167805 */ /* 0x000fe2000001ff00 */
[----:B-1----:R-:W-:Y:S01]  /*01d0*/  @!P2 IMAD.WIDE.U32 R10, R17, 0x10, R10 ;  /* 0x00000010110aa825 */ /* 0x002fe200078e000a */
[----:B------:R-:W-:Y:S01]  /*01e0*/  CS2R R20, SRZ ;  /* 0x0000000000147805 */ /* 0x000fe2000001ff00 */
[----:B------:R-:W-:Y:S01]  /*01f0*/  BSSY B1, `(.L_x_7714) ;  /* 0x00000b2000017945 */ /* 0x000fe20003800000 */
[----:B------:R1:W5:Y:S02]  /*0200*/  @!P2 LDG.E.128 R40, desc[UR4][R8.64] ;  /* 0x000000040828a981 */ /* 0x000364000c1e1d00 */
[----:B------:R-:W-:Y:S01]  /*0210*/  @!P3 IMAD R51, R2, 0x200, R0 ;  /* 0x000002000233b824 */ /* 0x000fe200078e0200 */
[----:B------:R-:W-:Y:S01]  /*0220*/  @!P3 IADD3 R0, R0, 0x80, RZ ;  /* 0x000000800000b810 */ /* 0x000fe20007ffe0ff */
[----:B------:R-:W3:Y:S01]  /*0230*/  @!P3 LDC.64 R12, c[0x0][0x220] ;  /* 0x00008800ff0cbb82 */ /* 0x000ee20000000a00 */
[----:B--2---:R-:W-:-:S02]  /*0240*/  @!P0 IMAD.WIDE.U32 R46, R19, 0x10, R4 ;  /* 0x00000010132e8825 */ /* 0x004fc400078e0004 */
[----:B------:R-:W-:-:S05]  /*0250*/  ISETP.GE.AND P1, PT, R0, R3, PT ;  /* 0x000000030000720c */ /* 0x000fca0003f26270 */
[----:B------:R-:W2:Y:S01]  /*0260*/  @!P3 LDC.64 R14, c[0x0][0x228] ;  /* 0x00008a00ff0ebb82 */ /* 0x000ea20000000a00 */
[----:B------:R-:W-:Y:S01]  /*0270*/  CS2R R16, SRZ ;  /* 0x0000000000107805 */ /* 0x000fe2000001ff00 */
[----:B------:R-:W5:Y:S01]  /*0280*/  @!P2 LDG.E.128 R36, desc[UR4][R10.64] ;  /* 0x000000040a24a981 */ /* 0x000f62000c1e1d00 */
[----:B0-----:R-:W-:Y:S01]  /*0290*/  @!P0 IMAD.WIDE.U32 R4, R19, 0x10, R6 ;  /* 0x0000001013048825 */ /* 0x001fe200078e0006 */
[----:B-1----:R-:W-:Y:S02]  /*02a0*/  CS2R R8, SRZ ;  /* 0x0000000000087805 */ /* 0x002fe4000001ff00 */
[----:B------:R0:W5:Y:S02]  /*02b0*/  @!P0 LDG.E.128 R32, desc[UR4][R46.64] ;  /* 0x000000042e208981 */ /* 0x000164000c1e1d00 */
[----:B------:R-:W1:Y:S08]  /*02c0*/  @!P1 LDC.64 R44, c[0x0][0x220] ;  /* 0x00008800ff2c9b82 */ /* 0x000e700000000a00 */
[----:B------:R-:W4:Y:S01]  /*02d0*/  @!P1 LDC.64 R48, c[0x0][0x228] ;  /* 0x00008a00ff309b82 */ /* 0x000f220000000a00 */
[----:B---3--:R-:W-:Y:S01]  /*02e0*/  @!P3 IMAD.WIDE.U32 R6, R51, 0x10, R12 ;  /* 0x000000103306b825 */ /* 0x008fe200078e000c */
[----:B------:R-:W-:Y:S01]  /*02f0*/  CS2R R18, SRZ ;  /* 0x0000000000127805 */ /* 0x000fe2000001ff00 */
[----:B------:R3:W5:Y:S02]  /*0300*/  @!P0 LDG.E.128 R28, desc[UR4][R4.64] ;  /* 0x00000004041c8981 */ /* 0x000764000c1e1d00 */
[----:B------:R-:W-:-:S02]  /*0310*/  @!P1 IMAD R13, R2, 0x200, R0 ;  /* 0x00000200020d9824 */ /* 0x000fc400078e0200 */
[----:B--2---:R-:W-:Y:S01]  /*0320*/  @!P3 IMAD.WIDE.U32 R50, R51, 0x10, R14 ;  /* 0x000000103332b825 */ /* 0x004fe200078e000e */
[----:B------:R-:W-:Y:S01]  /*0330*/  CS2R R14, SRZ ;  /* 0x00000000000e7805 */ /* 0x000fe2000001ff00 */
[----:B------:R3:W5:Y:S04]  /*0340*/  @!P3 LDG.E.128 R24, desc[UR4][R6.64] ;  /* 0x000000040618b981 */ /* 0x000768000c1e1d00 */
[----:B------:R3:W5:Y:S01]  /*0350*/  @!P3 LDG.E.128 R20, desc[UR4][R50.64] ;  /* 0x000000043214b981 */ /* 0x000762000c1e1d00 */
[----:B-1----:R-:W-:-:S05]  /*0360*/  @!P1 IMAD.WIDE.U32 R44, R13, 0x10, R44 ;  /* 0x000000100d2c9825 */ /* 0x002fca00078e002c */
[----:B------:R3:W5:Y:S01]  /*0370*/  @!P1 LDG.E.128 R16, desc[UR4][R44.64] ;  /* 0x000000042c109981 */ /* 0x000762000c1e1d00 */
[----:B----4-:R-:W-:Y:S01]  /*0380*/  @!P1 IMAD.WIDE.U32 R48, R13, 0x10, R48 ;  /* 0x000000100d309825 */ /* 0x010fe200078e0030 */
[----:B------:R-:W-:-:S06]  /*0390*/  CS2R R12, SRZ ;  /* 0x00000000000c7805 */ /* 0x000fcc000001ff00 */
[----:B------:R3:W5:Y:S01]  /*03a0*/  @!P1 LDG.E.128 R12, desc[UR4][R48.64] ;  /* 0x00000004300c9981 */ /* 0x000762000c1e1d00 */
[----:B0-----:R-:W-:Y:S02]  /*03b0*/  CS2R R46, SRZ ;  /* 0x00000000002e7805 */ /* 0x001fe4000001ff00 */
[----:B------:R-:W-:Y:S01]  /*03c0*/  CS2R R10, SRZ ;  /* 0x00000000000a7805 */ /* 0x000fe2000001ff00 */
[----:B------:R-:W-:Y:S06]  /*03d0*/  @P2 BRA `(.L_x_7715) ;  /* 0x00000008004c2947 */ /* 0x000fec0003800000 */
[----:B-----5:R-:W-:-:S14]  /*03e0*/  DSETP.GE.AND P0, PT, |R36|, |R38|, PT ;  /* 0x400000262400722a */ /* 0x020fdc0003f06200 */
[----:B------:R-:W-:Y:S05]  /*03f0*/  @!P0 BRA `(.L_x_7716) ;  /* 0x00000004008c8947 */ /* 0x000fea0003800000 */
[----:B------:R-:W-:Y:S02]  /*0400*/  DSETP.NEU.AND P0, PT, |R38|, RZ, PT ;  /* 0x000000ff2600722a */ /* 0x000fe40003f0d200 */
[----:B------:R-:W-:-:S14]  /*0410*/  DSETP.EQ.AND P1, PT, |R36|, RZ, PT ;  /* 0x000000ff2400722a */ /* 0x000fdc0003f22200 */
[----:B------:R-:W-:Y:S05]  /*0420*/  @!P0 BRA P1, `(.L_x_7717) ;  /* 0x0000000000bc8947 */ /* 0x000fea0000800000 */
[----:B---3--:R-:W0:Y:S01]  /*0430*/  MUFU.RCP64H R5, R37 ;  /* 0x0000002500057308 */ /* 0x008e220000001800 */
        /* <DEDUP_REMOVED lines=15> */
[----:B------:R-:W-:Y:S01]  /*0530*/  MOV R5, R37 ;  /* 0x0000002500057202 */ /* 0x000fe20000000f00 */
[----:B------:R-:W-:Y:S01]  /*0540*/  IMAD.MOV.U32 R53, RZ, RZ, R39 ;  /* 0x000000ffff357224 */ /* 0x000fe200078e0027 */
[----:B------:R-:W-:Y:S01]  /*0550*/  MOV R0, 0x580 ;  /* 0x0000058000007802 */ /* 0x000fe20000000f00 */
[----:B------:R-:W-:-:S07]  /*0560*/  IMAD.MOV.U32 R6, RZ, RZ, R36 ;  /* 0x000000ffff067224 */ /* 0x000fce00078e0024 */
[----:B------:R-:W-:Y:S05]  /*0570*/  CALL.REL.NOINC `($__internal_7_$__cuda_sm20_div_rn_f64_full) ;  /* 0x00000028004c7944 */ /* 0x000fea0003c00000 */
[----:B------:R-:W-:Y:S02]  /*0580*/  IMAD.MOV.U32 R4, RZ, RZ, R50 ;  /* 0x000000ffff047224 */ /* 0x000fe400078e0032 */
[----:B------:R-:W-:-:S07]  /*0590*/  IMAD.MOV.U32 R5, RZ, RZ, R51 ;  /* 0x000000ffff057224 */ /* 0x000fce00078e0033 */
.L_x_7719:
[----:B------:R-:W-:Y:S05]  /*05a0*/  BSYNC B2 ;  /* 0x0000000000027941 */ /* 0x000fea0003800000 */
.L_x_7718:
        /* <DEDUP_REMOVED lines=14> */
[----:B------:R-:W-:Y:S01]  /*0690*/  IMAD.MOV.U32 R7, RZ, RZ, R37 ;  /* 0x000000ffff077224 */ /* 0x000fe200078e0025 */
[----:B------:R-:W-:-:S07]  /*06a0*/  IADD3 R50, R50, -0x100000, RZ ;  /* 0xfff0000032327810 */ /* 0x000fce0007ffe0ff */
[----:B------:R-:W-:Y:S05]  /*06b0*/  CALL.REL.NOINC `($__internal_6_$__cuda_sm20_dblrcp_rn_slowpath_v3) ;  /* 0x0000002400607944 */ /* 0x000fea0003c00000 */
.L_x_7721:
[----:B------:R-:W-:Y:S05]  /*06c0*/  BSYNC B2 ;  /* 0x0000000000027941 */ /* 0x000fea0003800000 */
.L_x_7720:
[C---:B------:R-:W-:Y:S02]  /*06d0*/  DFMA R8, R4.reuse, R42, R40 ;  /* 0x0000002a0408722b */ /* 0x040fe40000000028 */
[----:B------:R-:W-:-:S06]  /*06e0*/  DFMA R4, R4, -R40, R42 ;  /* 0x800000280404722b */ /* 0x000fcc000000002a */
[-C--:B------:R-:W-:Y:S02]  /*06f0*/  DMUL R8, R8, R48.reuse ;  /* 0x0000003008087228 */ /* 0x080fe40000000000 */
[----:B------:R-:W-:Y:S01]  /*0700*/  DMUL R10, R4, R48 ;  /* 0x00000030040a7228 */ /* 0x000fe20000000000 */
[----:B------:R-:W-:Y:S10]  /*0710*/  BRA `(.L_x_7715) ;  /* 0x00000004007c7947 */ /* 0x000ff40003800000 */
.L_x_7717:
[----:B---3--:R-:W-:Y:S01]  /*0720*/  DADD R4, -RZ, |R36| ;  /* 0x00000000ff047229 */ /* 0x008fe20000000524 */
        /* <DEDUP_REMOVED lines=18> */
[----:B------:R-:W-:-:S07]  /*0850*/  IMAD.MOV.U32 R6, RZ, RZ, R4 ;  /* 0x000000ffff067224 */ /* 0x000fce00078e0004 */
[----:B------:R-:W-:Y:S05]  /*0860*/  CALL.REL.NOINC `($__internal_7_$__cuda_sm20_div_rn_f64_full) ;  /* 0x0000002400907944 */ /* 0x000fea0003c00000 */
[----:B------:R-:W-:Y:S01]  /*0870*/  IMAD.MOV.U32 R8, RZ, RZ, R50 ;  /* 0x000000ffff087224 */ /* 0x000fe200078e0032 */
[----:B------:R-:W-:-:S07]  /*0880*/  MOV R9, R51 ;  /* 0x0000003300097202 */ /* 0x000fce0000000f00 */
.L_x_7723:
[----:B------:R-:W-:Y:S05]  /*0890*/  BSYNC B2 ;  /* 0x0000000000027941 */ /* 0x000fea0003800000 */
.L_x_7722:
        /* <DEDUP_REMOVED lines=23> */
.L_x_7725:
[----:B------:R-:W-:Y:S05]  /*0a10*/  BSYNC B2 ;  /* 0x0000000000027941 */ /* 0x000fea0003800000 */
.L_x_7724:
[----:B------:R-:W-:Y:S05]  /*0a20*/  BRA `(.L_x_7715) ;  /* 0x0000000000b87947 */ /* 0x000fea0003800000 */
.L_x_7716:
        /* <DEDUP_REMOVED lines=20> */
[----:B------:R-:W-:Y:S05]  /*0b70*/  CALL.REL.NOINC `($__internal_7_$__cuda_sm20_div_rn_f64_full) ;  /* 0x0000002000cc7944 */ /* 0x000fea0003c00000 */
[----:B------:R-:W-:Y:S01]  /*0b80*/  MOV R4, R50 ;  /* 0x0000003200047202 */ /* 0x000fe20000000f00 */
[----:B------:R-:W-:-:S07]  /*0b90*/  IMAD.MOV.U32 R5, RZ, RZ, R51 ;  /* 0x000000ffff057224 */ /* 0x000fce00078e0033 */
.L_x_7727:
[----:B------:R-:W-:Y:S05]  /*0ba0*/  BSYNC B2 ;  /* 0x0000000000027941 */ /* 0x000fea0003800000 */
.L_x_7726:
        /* <DEDUP_REMOVED lines=16> */
[----:B------:R-:W-:Y:S05]  /*0cb0*/  CALL.REL.NOINC `($__internal_6_$__cuda_sm20_dblrcp_rn_slowpath_v3) ;  /* 0x0000001c00e07944 */ /* 0x000fea0003c00000 */
.L_x_7729:
[----:B------:R-:W-:Y:S05]  /*0cc0*/  BSYNC B2 ;  /* 0x0000000000027941 */ /* 0x000fea0003800000 */
.L_x_7728:
[C---:B------:R-:W-:Y:S02]  /*0cd0*/  DFMA R8, R4.reuse, R40, R42 ;  /* 0x000000280408722b */ /* 0x040fe4000000002a */
[----:B------:R-:W-:-:S06]  /*0ce0*/  DFMA R4, R4, R42, -R40 ;  /* 0x0000002a0404722b */ /* 0x000fcc0000000828 */
[-C--:B------:R-:W-:Y:S02]  /*0cf0*/  DMUL R8, R8, R48.reuse ;  /* 0x0000003008087228 */ /* 0x080fe40000000000 */
[----:B------:R-:W-:-:S11]  /*0d00*/  DMUL R10, R4, R48 ;  /* 0x00000030040a7228 */ /* 0x000fd60000000000 */
.L_x_7715:
[----:B------:R-:W-:Y:S05]  /*0d10*/  BSYNC B1 ;  /* 0x0000000000017941 */ /* 0x000fea0003800000 */
.L_x_7714:
[----:B-----5:R-:W0:Y:S01]  /*0d20*/  S2R R38, SR_TID.X ;  /* 0x0000000000267919 */ /* 0x020e220000002100 */
[----:B------:R-:W-:Y:S01]  /*0d30*/  BSSY B1, `(.L_x_7730) ;  /* 0x0000098000017945 */ /* 0x000fe20003800000 */
[----:B---3--:R-:W-:Y:S02]  /*0d40*/  CS2R R44, SRZ ;  /* 0x00000000002c7805 */ /* 0x008fe4000001ff00 */
[----:B0-----:R-:W-:-:S04]  /*0d50*/  IADD3 R36, R38, 0x80, RZ ;  /* 0x0000008026247810 */ /* 0x001fc80007ffe0ff */
        /* <DEDUP_REMOVED lines=30> */
.L_x_7735:
[----:B------:R-:W-:Y:S05]  /*0f40*/  BSYNC B2 ;  /* 0x0000000000027941 */ /* 0x000fea0003800000 */
.L_x_7734:
        /* <DEDUP_REMOVED lines=17> */
.L_x_7737:
[----:B------:R-:W-:Y:S05]  /*1060*/  BSYNC B2 ;  /* 0x0000000000027941 */ /* 0x000fea0003800000 */
.L_x_7736:
[C---:B------:R-:W-:Y:S02]  /*1070*/  DFMA R44, R4.reuse, R34, R32 ;  /* 0x00000022042c722b */ /* 0x040fe40000000020 */
[----:B------:R-:W-:-:S06]  /*1080*/  DFMA R4, R4, -R32, R34 ;  /* 0x800000200404722b */ /* 0x000fcc0000000022 */
[-C--:B------:R-:W-:Y:S02]  /*1090*/  DMUL R44, R44, R48.reuse ;  /* 0x000000302c2c7228 */ /* 0x080fe40000000000 */
[----:B------:R-:W-:Y:S01]  /*10a0*/  DMUL R46, R4, R48 ;  /* 0x00000030042e7228 */ /* 0x000fe20000000000 */
[----:B------:R-:W-:Y:S10]  /*10b0*/  BRA `(.L_x_7731) ;  /* 0x00000004007c7947 */ /* 0x000ff40003800000 */
.L_x_7733:
[----:B------:R-:W-:Y:S01]  /*10c0*/  DADD R4, -RZ, |R28| ;  /* 0x00000000ff047229 */ /* 0x000fe2000000051c */
[----:B------:R-:W-:Y:S01]  /*10d0*/  MOV R6, 0x1 ;  /* 0x0000000100067802 */ /* 0x000fe20000000f00 */
[----:B------:R-:W-:Y:S01]  /*10e0*/  BSSY B2, `(.L_x_7738) ;  /* 0x0000015000027945 */ /* 0x000fe20003800000 */
[----:B------:R-:W-:-:S03]  /*10f0*/  FSETP.GEU.AND P1, PT, |R33|, 6.5827683646048100446e-37, PT ;  /* 0x036000002100780b */ /* 0x000fc60003f2e200 */
        /* <DEDUP_REMOVED lines=17> */
[----:B------:R-:W-:Y:S02]  /*1210*/  IMAD.MOV.U32 R44, RZ, RZ, R50 ;  /* 0x000000ffff2c7224 */ /* 0x000fe400078e0032 */
[----:B------:R-:W-:-:S07]  /*1220*/  IMAD.MOV.U32 R45, RZ, RZ, R51 ;  /* 0x000000ffff2d7224 */ /* 0x000fce00078e0033 */
.L_x_7739:
[----:B------:R-:W-:Y:S05]  /*1230*/  BSYNC B2 ;  /* 0x0000000000027941 */ /* 0x000fea0003800000 */
.L_x_7738:
        /* <DEDUP_REMOVED lines=23> */
.L_x_7741:
[----:B------:R-:W-:Y:S05]  /*13b0*/  BSYNC B2 ;  /* 0x0000000000027941 */ /* 0x000fea0003800000 */
.L_x_7740:
[----:B------:R-:W-:Y:S05]  /*13c0*/  BRA `(.L_x_7731) ;  /* 0x0000000000b87947 */ /* 0x000fea0003800000 */
.L_x_7732:
[----:B------:R-:W0:Y:S01]  /*13d0*/  MUFU.RCP64H R5, R31 ;  /* 0x0000001f00057308 */ /* 0x000e220000001800 */
[----:B------:R-:W-:Y:S01]  /*13e0*/  MOV R4, 0x1 ;  /* 0x0000000100047802 */ /* 0x000fe20000000f00 */
[----:B------:R-:W-:Y:S01]  /*13f0*/  BSSY B2, `(.L_x_7742) ;  /* 0x0000015000027945 */ /* 0x000fe20003800000 */
[----:B------:R-:W-:-:S04]  /*1400*/  FSETP.GEU.AND P1, PT, |R29|, 6.5827683646048100446e-37, PT ;  /* 0x036000001d00780b */ /* 0x000fc80003f2e200 */
        /* <DEDUP_REMOVED lines=17> */
[----:B------:R-:W-:Y:S01]  /*1520*/  IMAD.MOV.U32 R4, RZ, RZ, R50 ;  /* 0x000000ffff047224 */ /* 0x000fe200078e0032 */
[----:B------:R-:W-:-:S07]  /*1530*/  MOV R5, R51 ;  /* 0x0000003300057202 */ /* 0x000fce0000000f00 */
.L_x_7743:
[----:B------:R-:W-:Y:S05]  /*1540*/  BSYNC B2 ;  /* 0x0000000000027941 */ /* 0x000fea0003800000 */
.L_x_7742:
        /* <DEDUP_REMOVED lines=17> */
.L_x_7745:
[----:B------:R-:W-:Y:S05]  /*1660*/  BSYNC B2 ;  /* 0x0000000000027941 */ /* 0x000fea0003800000 */
.L_x_7744:
[C---:B------:R-:W-:Y:S02]  /*1670*/  DFMA R44, R4.reuse, R32, R34 ;  /* 0x00000020042c722b */ /* 0x040fe40000000022 */
[----:B------:R-:W-:-:S06]  /*1680*/  DFMA R4, R4, R34, -R32 ;  /* 0x000000220404722b */ /* 0x000fcc0000000820 */
[-C--:B------:R-:W-:Y:S02]  /*1690*/  DMUL R44, R44, R48.reuse ;  /* 0x000000302c2c7228 */ /* 0x080fe40000000000 */
[----:B------:R-:W-:-:S11]  /*16a0*/  DMUL R46, R4, R48 ;  /* 0x00000030042e7228 */ /* 0x000fd60000000000 */
.L_x_7731:
[----:B------:R-:W-:Y:S05]  /*16b0*/  BSYNC B1 ;  /* 0x0000000000017941 */ /* 0x000fea0003800000 */
.L_x_7730:
        /* <DEDUP_REMOVED lines=35> */
.L_x_7751:
[----:B------:R-:W-:Y:S05]  /*18f0*/  BSYNC B2 ;  /* 0x0000000000027941 */ /* 0x000fea0003800000 */
.L_x_7750:
        /* <DEDUP_REMOVED lines=17> */
.L_x_7753:
[----:B------:R-:W-:Y:S05]  /*1a10*/  BSYNC B2 ;  /* 0x0000000000027941 */ /* 0x000fea0003800000 */
.L_x_7752:
[C---:B------:R-:W-:Y:S02]  /*1a20*/  DFMA R28, R4.reuse, R26, R24 ;  /* 0x0000001a041c722b */ /* 0x040fe40000000018 */
[----:B------:R-:W-:-:S06]  /*1a30*/  DFMA R4, R4, -R24, R26 ;  /* 0x800000180404722b */ /* 0x000fcc000000001a */
[-C--:B------:R-:W-:Y:S02]  /*1a40*/  DMUL R28, R28, R48.reuse ;  /* 0x000000301c1c7228 */ /* 0x080fe40000000000 */
[----:B------:R-:W-:Y:S01]  /*1a50*/  DMUL R30, R4, R48 ;  /* 0x00000030041e7228 */ /* 0x000fe20000000000 */
[----:B------:R-:W-:Y:S10]  /*1a60*/  BRA `(.L_x_7747) ;  /* 0x00000004007c7947 */ /* 0x000ff40003800000 */
.L_x_7749:
        /* <DEDUP_REMOVED lines=16> */
[----:B------:R-:W-:Y:S01]  /*1b70*/  MOV R52, R24 ;  /* 0x0000001800347202 */ /* 0x000fe20000000f00 */
[----:B------:R-:W-:Y:S01]  /*1b80*/  IMAD.MOV.U32 R53, RZ, RZ, R25 ;  /* 0x000000ffff357224 */ /* 0x000fe200078e0019 */
[----:B------:R-:W-:Y:S01]  /*1b90*/  MOV R0, 0x1bc0 ;  /* 0x00001bc000007802 */ /* 0x000fe20000000f00 */
[----:B------:R-:W-:-:S07]  /*1ba0*/  IMAD.MOV.U32 R6, RZ, RZ, R4 ;  /* 0x000000ffff067224 */ /* 0x000fce00078e0004 */
[----:B------:R-:W-:Y:S05]  /*1bb0*/  CALL.REL.NOINC `($__internal_7_$__cuda_sm20_div_rn_f64_full) ;  /* 0x0000001000bc7944 */ /* 0x000fea0003c00000 */
[----:B------:R-:W-:Y:S02]  /*1bc0*/  IMAD.MOV.U32 R28, RZ, RZ, R50 ;  /* 0x000000ffff1c7224 */ /* 0x000fe400078e0032 */
[----:B------:R-:W-:-:S07]  /*1bd0*/  IMAD.MOV.U32 R29, RZ, RZ, R51 ;  /* 0x000000ffff1d7224 */ /* 0x000fce00078e0033 */
.L_x_7755:
[----:B------:R-:W-:Y:S05]  /*1be0*/  BSYNC B2 ;  /* 0x0000000000027941 */ /* 0x000fea0003800000 */
.L_x_7754:
        /* <DEDUP_REMOVED lines=23> */
.L_x_7757:
[----:B------:R-:W-:Y:S05]  /*1d60*/  BSYNC B2 ;  /* 0x0000000000027941 */ /* 0x000fea0003800000 */
.L_x_7756:
[----:B------:R-:W-:Y:S05]  /*1d70*/  BRA `(.L_x_7747) ;  /* 0x0000000000b87947 */ /* 0x000fea0003800000 */
.L_x_7748:
        /* <DEDUP_REMOVED lines=15> */
[----:B------:R-:W-:Y:S01]  /*1e70*/  MOV R52, R20 ;  /* 0x0000001400347202 */ /* 0x000fe20000000f00 */
[----:B------:R-:W-:Y:S01]  /*1e80*/  IMAD.MOV.U32 R53, RZ, RZ, R21 ;  /* 0x000000ffff357224 */ /* 0x000fe200078e0015 */
[----:B------:R-:W-:Y:S01]  /*1e90*/  MOV R0, 0x1ed0 ;  /* 0x00001ed000007802 */ /* 0x000fe20000000f00 */
[----:B------:R-:W-:Y:S02]  /*1ea0*/  IMAD.MOV.U32 R6, RZ, RZ, R22 ;  /* 0x000000ffff067224 */ /* 0x000fe400078e0016 */
[----:B------:R-:W-:-:S07]  /*1eb0*/  IMAD.MOV.U32 R5, RZ, RZ, R23 ;  /* 0x000000ffff057224 */ /* 0x000fce00078e0017 */
[----:B------:R-:W-:Y:S05]  /*1ec0*/  CALL.REL.NOINC `($__internal_7_$__cuda_sm20_div_rn_f64_full) ;  /* 0x0000000c00f87944 */ /* 0x000fea0003c00000 */
[----:B------:R-:W-:Y:S02]  /*1ed0*/  IMAD.MOV.U32 R4, RZ, RZ, R50 ;  /* 0x000000ffff047224 */ /* 0x000fe400078e0032 */
[----:B------:R-:W-:-:S07]  /*1ee0*/  IMAD.MOV.U32 R5, RZ, RZ, R51 ;  /* 0x000000ffff057224 */ /* 0x000fce00078e0033 */
.L_x_7759:
[----:B------:R-:W-:Y:S05]  /*1ef0*/  BSYNC B2 ;  /* 0x0000000000027941 */ /* 0x000fea0003800000 */
.L_x_7758:
[----:B------:R-:W-:Y:S01]  /*1f00*/  DFMA R28, R4, R20, R22 ;  /* 0x00000014041c722b */ /* 0x000fe20000000016 */
[----:B------:R-:W-:Y:S05]  /*1f10*/  BSSY B2, `(.L_x_7760) ;  /* 0x0000010000027945 */ /* 0x000fea0003800000 */
[----:B------:R-:W0:Y:S04]  /*1f20*/  MUFU.RCP64H R7, R29 ;  /* 0x0000001d00077308 */ /* 0x000e280000001800 */
[----:B------:R-:W-:-:S04]  /*1f30*/  IADD3 R6, R29, 0x300402, RZ ;  /* 0x003004021d067810 */ /* 0x000fc80007ffe0ff */
[----:B------:R-:W-:Y:S02]  /*1f40*/  FSETP.GEU.AND P0, PT, |R6|, 5.8789094863358348022e-39, PT ;  /* 0x004004020600780b */ /* 0x000fe40003f0e200 */
        /* <DEDUP_REMOVED lines=12> */
.L_x_7761:
[----:B------:R-:W-:Y:S05]  /*2010*/  BSYNC B2 ;  /* 0x0000000000027941 */ /* 0x000fea0003800000 */
.L_x_7760:
[C---:B------:R-:W-:Y:S02]  /*2020*/  DFMA R28, R4.reuse, R24, R26 ;  /* 0x00000018041c722b */ /* 0x040fe4000000001a */
[----:B------:R-:W-:-:S06]  /*2030*/  DFMA R4, R4, R26, -R24 ;  /* 0x0000001a0404722b */ /* 0x000fcc0000000818 */
[-C--:B------:R-:W-:Y:S02]  /*2040*/  DMUL R28, R28, R48.reuse ;  /* 0x000000301c1c7228 */ /* 0x080fe40000000000 */
[----:B------:R-:W-:-:S11]  /*2050*/  DMUL R30, R4, R48 ;  /* 0x00000030041e7228 */ /* 0x000fd60000000000 */
.L_x_7747:
[----:B------:R-:W-:Y:S05]  /*2060*/  BSYNC B1 ;  /* 0x0000000000017941 */ /* 0x000fea0003800000 */
.L_x_7746:
[----:B------:R-:W-:Y:S01]  /*2070*/  VIADD R0, R38, 0x180 ;  /* 0x0000018026007836 */ /* 0x000fe20000000000 */
        /* <DEDUP_REMOVED lines=32> */
.L_x_7767:
[----:B------:R-:W-:Y:S05]  /*2280*/  BSYNC B2 ;  /* 0x0000000000027941 */ /* 0x000fea0003800000 */
.L_x_7766:
        /* <DEDUP_REMOVED lines=17> */
.L_x_7769:
[----:B------:R-:W-:Y:S05]  /*23a0*/  BSYNC B2 ;  /* 0x0000000000027941 */ /* 0x000fea0003800000 */
.L_x_7768:
[C---:B------:R-:W-:Y:S02]  /*23b0*/  DFMA R32, R4.reuse, R18, R16 ;  /* 0x000000120420722b */ /* 0x040fe40000000010 */
[----:B------:R-:W-:-:S06]  /*23c0*/  DFMA R4, R4, -R16, R18 ;  /* 0x800000100404722b */ /* 0x000fcc0000000012 */
[-C--:B------:R-:W-:Y:S02]  /*23d0*/  DMUL R32, R32, R48.reuse ;  /* 0x0000003020207228 */ /* 0x080fe40000000000 */
[----:B------:R-:W-:Y:S01]  /*23e0*/  DMUL R34, R4, R48 ;  /* 0x0000003004227228 */ /* 0x000fe20000000000 */
[----:B------:R-:W-:Y:S10]  /*23f0*/  BRA `(.L_x_7763) ;  /* 0x0000000400847947 */ /* 0x000ff40003800000 */
.L_x_7765:
        /* <DEDUP_REMOVED lines=24> */
.L_x_7771:
[----:B------:R-:W-:Y:S05]  /*2580*/  BSYNC B2 ;  /* 0x0000000000027941 */ /* 0x000fea0003800000 */
.L_x_7770:
        /* <DEDUP_REMOVED lines=24> */
.L_x_7773:
[----:B------:R-:W-:Y:S05]  /*2710*/  BSYNC B2 ;  /* 0x0000000000027941 */ /* 0x000fea0003800000 */
.L_x_7772:
[----:B------:R-:W-:Y:S05]  /*2720*/  BRA `(.L_x_7763) ;  /* 0x0000000000b87947 */ /* 0x000fea0003800000 */
.L_x_7764:
        /* <DEDUP_REMOVED lines=23> */
.L_x_7775:
[----:B------:R-:W-:Y:S05]  /*28a0*/  BSYNC B2 ;  /* 0x0000000000027941 */ /* 0x000fea0003800000 */
.L_x_7774:
        /* <DEDUP_REMOVED lines=17> */
.L_x_7777:
[----:B------:R-:W-:Y:S05]  /*29c0*/  BSYNC B2 ;  /* 0x0000000000027941 */ /* 0x000fea0003800000 */
.L_x_7776:
[C---:B------:R-:W-:Y:S02]  /*29d0*/  DFMA R32, R4.reuse, R16, R18 ;  /* 0x000000100420722b */ /* 0x040fe40000000012 */
[----:B------:R-:W-:-:S06]  /*29e0*/  DFMA R4, R4, R18, -R16 ;  /* 0x000000120404722b */ /* 0x000fcc0000000810 */
[-C--:B------:R-:W-:Y:S02]  /*29f0*/  DMUL R32, R32, R48.reuse ;  /* 0x0000003020207228 */ /* 0x080fe40000000000 */
[----:B------:R-:W-:-:S11]  /*2a00*/  DMUL R34, R4, R48 ;  /* 0x0000003004227228 */ /* 0x000fd60000000000 */
.L_x_7763:
[----:B------:R-:W-:Y:S05]  /*2a10*/  BSYNC B1 ;  /* 0x0000000000017941 */ /* 0x000fea0003800000 */
.L_x_7762:
[----:B------:R-:W-:Y:S01]  /*2a20*/  ISETP.GE.AND P0, PT, R38, R3, PT ;  /* 0x000000032600720c */ /* 0x000fe20003f06270 */
[----:B------:R-:W-:Y:S04]  /*2a30*/  BSSY B0, `(.L_x_7778) ;  /* 0x0000018000007945 */ /* 0x000fe80003800000 */
[----:B------:R-:W-:Y:S08]  /*2a40*/  BSSY B1, `(.L_x_7779) ;  /* 0x0000010000017945 */ /* 0x000ff00003800000 */
[----:B------:R-:W-:Y:S05]  /*2a50*/  @P0 BRA `(.L_x_7780) ;  /* 0x0000000000380947 */ /* 0x000fea0003800000 */
[----:B------:R-:W0:Y:S01]  /*2a60*/  S2R R7, SR_TID.X ;  /* 0x0000000000077919 */ /* 0x000e220000002100 */
[----:B------:R-:W1:Y:S01]  /*2a70*/  LDC.64 R4, c[0x0][0x218] ;  /* 0x00008600ff047b82 */ /* 0x000e620000000a00 */
[----:B------:R-:W-:-:S05]  /*2a80*/  IMAD.MOV.U32 R38, RZ, RZ, R36 ;  /* 0x000000ffff267224 */ /* 0x000fca00078e0024 */
[----:B------:R-:W-:-:S13]  /*2a90*/  ISETP.GE.AND P0, PT, R38, R3, PT ;  /* 0x000000032600720c */ /* 0x000fda0003f06270 */
[----:B------:R-:W-:Y:S05]  /*2aa0*/  @P0 BREAK B1 ;  /* 0x0000000000010942 */ /* 0x000fea0003800000 */
[----:B0-----:R-:W-:-:S04]  /*2ab0*/  IMAD R7, R2, 0x200, R7 ;  /* 0x0000020002077824 */ /* 0x001fc800078e0207 */
[----:B-1----:R-:W-:-:S05]  /*2ac0*/  IMAD.WIDE.U32 R4, R7, 0x10, R4 ;  /* 0x0000001007047825 */ /* 0x002fca00078e0004 */
[----:B------:R0:W-:Y:S01]  /*2ad0*/  STG.E.128 desc[UR4][R4.64], R8 ;  /* 0x0000000804007986 */ /* 0x0001e2000c101d04 */
[----:B------:R-:W-:Y:S05]  /*2ae0*/  @P0 BRA `(.L_x_7781) ;  /* 0x0000000000300947 */ /* 0x000fea0003800000 */
[----:B0-----:R-:W0:Y:S01]  /*2af0*/  LDC.64 R4, c[0x0][0x218] ;  /* 0x00008600ff047b82 */ /* 0x001e220000000a00 */
[----:B------:R-:W-:Y:S02]  /*2b00*/  IMAD R7, R2, 0x200, R38 ;  /* 0x0000020002077824 */ /* 0x000fe400078e0226 */
[----:B------:R-:W-:Y:S02]  /*2b10*/  VIADD R38, R38, 0x80 ;  /* 0x0000008026267836 */ /* 0x000fe40000000000 */
[----:B0-----:R-:W-:-:S05]  /*2b20*/  IMAD.WIDE.U32 R4, R7, 0x10, R4 ;  /* 0x0000001007047825 */ /* 0x001fca00078e0004 */
[----:B------:R0:W-:Y:S02]  /*2b30*/  STG.E.128 desc[UR4][R4.64], R44 ;  /* 0x0000002c04007986 */ /* 0x0001e4000c101d04 */
.L_x_7780:
[----:B------:R-:W-:Y:S05]  /*2b40*/  BSYNC B1 ;  /* 0x0000000000017941 */ /* 0x000fea0003800000 */
.L_x_7779:
[----:B------:R-:W-:-:S13]  /*2b50*/  ISETP.GE.AND P0, PT, R38, R3, PT ;  /* 0x000000032600720c */ /* 0x000fda0003f06270 */
[----:B0-----:R-:W0:Y:S01]  /*2b60*/  @!P0 LDC.64 R4, c[0x0][0x218] ;  /* 0x00008600ff048b82 */ /* 0x001e220000000a00 */
[----:B------:R-:W-:Y:S01]  /*2b70*/  @!P0 LEA R7, R2, R38, 0x9 ;  /* 0x0000002602078211 */ /* 0x000fe200078e48ff */
[----:B------:R-:W-:-:S04]  /*2b80*/  @!P0 VIADD R38, R38, 0x80 ;  /* 0x0000008026268836 */ /* 0x000fc80000000000 */
[----:B0-----:R-:W-:-:S05]  /*2b90*/  @!P0 IMAD.WIDE.U32 R4, R7, 0x10, R4 ;  /* 0x0000001007048825 */ /* 0x001fca00078e0004 */
[----:B------:R1:W-:Y:S02]  /*2ba0*/  @!P0 STG.E.128 desc[UR4][R4.64], R28 ;  /* 0x0000001c04008986 */ /* 0x0003e4000c101d04 */
.L_x_7781:
[----:B------:R-:W-:Y:S05]  /*2bb0*/  BSYNC B0 ;  /* 0x0000000000007941 */ /* 0x000fea0003800000 */
.L_x_7778:
[----:B------:R-:W-:Y:S05]  /*2bc0*/  WARPSYNC.ALL ;  /* 0x0000000000007948 */ /* 0x000fea0003800000 */
[----:B------:R-:W-:-:S13]  /*2bd0*/  ISETP.GE.AND P0, PT, R38, R3, PT ;  /* 0x000000032600720c */ /* 0x000fda0003f06270 */
[----:B------:R-:W-:Y:S05]  /*2be0*/  @P0 EXIT ;  /* 0x000000000000094d */ /* 0x000fea0003800000 */
[----:B01----:R-:W0:Y:S01]  /*2bf0*/  LDC.64 R4, c[0x0][0x218] ;  /* 0x00008600ff047b82 */ /* 0x003e220000000a00 */
[----:B------:R-:W-:-:S04]  /*2c00*/  IMAD R3, R2, 0x200, R38 ;  /* 0x0000020002037824 */ /* 0x000fc800078e0226 */
[----:B0-----:R-:W-:-:S05]  /*2c10*/  IMAD.WIDE.U32 R2, R3, 0x10, R4 ;  /* 0x0000001003027825 */ /* 0x001fca00078e0004 */
[----:B------:R-:W-:Y:S01]  /*2c20*/  STG.E.128 desc[UR4][R2.64], R32 ;  /* 0x0000002002007986 */ /* 0x000fe2000c101d04 */
[----:B------:R-:W-:Y:S05]  /*2c30*/  EXIT ;  /* 0x000000000000794d */ /* 0x000fea0003800000 */
        .weak           $__internal_6_$__cuda_sm20_dblrcp_rn_slowpath_v3
        .type           $__internal_6_$__cuda_sm20_dblrcp_rn_slowpath_v3,@function
        .size           $__internal_6_$__cuda_sm20_dblrcp_rn_slowpath_v3,($__internal_7_$__cuda_sm20_div_rn_f64_full - $__internal_6_$__cuda_sm20_dblrcp_rn_slowpath_v3)
$__internal_6_$__cuda_sm20_dblrcp_rn_slowpath_v3:
        /* <DEDUP_REMOVED lines=11> */
[----:B------:R-:W-:Y:S01]  /*2cf0*/  IADD3 R49, R7, -0x3fe00000, RZ ;  /* 0xc020000007317810 */ /* 0x000fe20007ffe0ff */
[----:B------:R-:W-:-:S03]  /*2d00*/  IMAD.MOV.U32 R48, RZ, RZ, R6 ;  /* 0x000000ffff307224 */ /* 0x000fc600078e0006 */
        /* <DEDUP_REMOVED lines=11> */
.L_x_7785:
        /* <DEDUP_REMOVED lines=9> */
.L_x_7783:
[----:B------:R-:W-:Y:S01]  /*2e50*/  LOP3.LUT R49, R7, 0x80000, RZ, 0xfc, !PT ;  /* 0x0008000007317812 */ /* 0x000fe200078efcff */
[----:B------:R-:W-:-:S07]  /*2e60*/  IMAD.MOV.U32 R48, RZ, RZ, R6 ;  /* 0x000000ffff307224 */ /* 0x000fce00078e0006 */
.L_x_7784:
[----:B------:R-:W-:Y:S05]  /*2e70*/  BSYNC B0 ;  /* 0x0000000000007941 */ /* 0x000fea0003800000 */
.L_x_7782:
[----:B------:R-:W-:Y:S02]  /*2e80*/  IMAD.MOV.U32 R6, RZ, RZ, R0 ;  /* 0x000000ffff067224 */ /* 0x000fe400078e0000 */
[----:B------:R-:W-:-:S04]  /*2e90*/  IMAD.MOV.U32 R7, RZ, RZ, 0x0 ;  /* 0x00000000ff077424 */ /* 0x000fc800078e00ff */
[----:B------:R-:W-:Y:S05]  /*2ea0*/  RET.REL.NODEC R6 `(_ZN2at6native27unrolled_elementwise_kernelINS0_13BinaryFunctorIN3c107complexIdEES5_S5_NS0_15binary_internal10DivFunctorIS5_EEEESt5arrayIPcLm3EELi4E23TrivialOffsetCalculatorILi2EjESD_ILi1EjENS0_6memory15LoadWithoutCastENSG_16StoreWithoutCastEEEviT_T0_T2_T3_T4_T5_) ;  /* 0xffffffd006547950 */ /* 0x000fea0003c3ffff */
        .weak           $__internal_7_$__cuda_sm20_div_rn_f64_full
        .type           $__internal_7_$__cuda_sm20_div_rn_f64_full,@function
        .size           $__internal_7_$__cuda_sm20_div_rn_f64_full,(.L_x_19262 - $__internal_7_$__cuda_sm20_div_rn_f64_full)
$__internal_7_$__cuda_sm20_div_rn_f64_full:
[----:B------:R-:W-:Y:S01]  /*2eb0*/  FSETP.GEU.AND P2, PT, |R53|, 1.469367938527859385e-39, PT ;  /* 0x001000003500780b */ /* 0x000fe20003f4e200 */
[----:B------:R-:W-:Y:S01]  /*2ec0*/  IMAD.MOV.U32 R54, RZ, RZ, R6 ;  /* 0x000000ffff367224 */ /* 0x000fe200078e0006 */
[C---:B------:R-:W-:Y:S01]  /*2ed0*/  FSETP.GEU.AND P0, PT, |R5|.reuse, 1.469367938527859385e-39, PT ;  /* 0x001000000500780b */ /* 0x040fe20003f0e200 */
[----:B------:R-:W-:Y:S01]  /*2ee0*/  IMAD.MOV.U32 R56, RZ, RZ, R52 ;  /* 0x000000ffff387224 */ /* 0x000fe200078e0034 */
[----:B------:R-:W-:Y:S01]  /*2ef0*/  MOV R7, R5 ;  /* 0x0000000500077202 */ /* 0x000fe20000000f00 */
[----:B------:R-:W-:Y:S01]  /*2f00*/  BSSY B0, `(.L_x_7786) ;  /* 0x0000053000007945 */ /* 0x000fe20003800000 */
[----:B------:R-:W-:Y:S02]  /*2f10*/  LOP3.LUT R48, R5, 0x800fffff, RZ, 0xc0, !PT ;  /* 0x800fffff05307812 */ /* 0x000fe400078ec0ff */
[----:B------:R-:W-:Y:S02]  /*2f20*/  LOP3.LUT R4, R53, 0x7ff00000, RZ, 0xc0, !PT ;  /* 0x7ff0000035047812 */ /* 0x000fe400078ec0ff */
[----:B------:R-:W-:Y:S01]  /*2f30*/  LOP3.LUT R55, R48, 0x3ff00000, RZ, 0xfc, !PT ;  /* 0x3ff0000030377812 */ /* 0x000fe200078efcff */
[----:B------:R-:W-:Y:S01]  /*2f40*/  IMAD.MOV.U32 R48, RZ, RZ, 0x1ca00000 ;  /* 0x1ca00000ff307424 */ /* 0x000fe200078e00ff */
[----:B------:R-:W-:Y:S01]  /*2f50*/  LOP3.LUT R5, R5, 0x7ff00000, RZ, 0xc0, !PT ;  /* 0x7ff0000005057812 */ /* 0x000fe200078ec0ff */
[----:B------:R-:W-:Y:S01]  /*2f60*/  @!P2 IMAD.MOV.U32 R58, RZ, RZ, RZ ;  /* 0x000000ffff3aa224 */ /* 0x000fe200078e00ff */
[----:B------:R-:W-:Y:S01]  /*2f70*/  @!P2 LOP3.LUT R49, R7, 0x7ff00000, RZ, 0xc0, !PT ;  /* 0x7ff000000731a812 */ /* 0x000fe200078ec0ff */
[----:B------:R-:W-:Y:S01]  /*2f80*/  @!P0 DMUL R54, R6, 8.98846567431157953865e+307 ;  /* 0x7fe0000006368828 */ /* 0x000fe20000000000 */
[----:B------:R-:W-:-:S02]  /*2f90*/  ISETP.GE.U32.AND P1, PT, R4, R5, PT ;  /* 0x000000050400720c */ /* 0x000fc40003f26070 */
[----:B------:R-:W-:Y:S02]  /*2fa0*/  @!P2 ISETP.GE.U32.AND P3, PT, R4, R49, PT ;  /* 0x000000310400a20c */ /* 0x000fe40003f66070 */
[C---:B------:R-:W-:Y:S01]  /*2fb0*/  SEL R50, R48.reuse, 0x63400000, !P1 ;  /* 0x6340000030327807 */ /* 0x040fe20004800000 */
[----:B------:R-:W0:Y:S01]  /*2fc0*/  MUFU.RCP64H R51, R55 ;  /* 0x0000003700337308 */ /* 0x000e220000001800 */
[----:B------:R-:W-:Y:S02]  /*2fd0*/  @!P2 SEL R49, R48, 0x63400000, !P3 ;  /* 0x634000003031a807 */ /* 0x000fe40005800000 */
[--C-:B------:R-:W-:Y:S02]  /*2fe0*/  LOP3.LUT R57, R50, 0x800fffff, R53.reuse, 0xf8, !PT ;  /* 0x800fffff32397812 */ /* 0x100fe400078ef835 */
[----:B------:R-:W-:Y:S02]  /*2ff0*/  @!P2 LOP3.LUT R49, R49, 0x80000000, R53, 0xf8, !PT ;  /* 0x800000003131a812 */ /* 0x000fe400078ef835 */
[----:B------:R-:W-:-:S02]  /*3000*/  MOV R50, 0x1 ;  /* 0x0000000100327802 */ /* 0x000fc40000000f00 */
[----:B------:R-:W-:Y:S01]  /*3010*/  @!P2 LOP3.LUT R59, R49, 0x100000, RZ, 0xfc, !PT ;  /* 0x00100000313ba812 */ /* 0x000fe200078efcff */
[----:B------:R-:W-:Y:S01]  /*3020*/  IMAD.MOV.U32 R49, RZ, RZ, R4 ;  /* 0x000000ffff317224 */ /* 0x000fe200078e0004 */
[----:B------:R-:W-:-:S04]  /*3030*/  @!P0 LOP3.LUT R5, R55, 0x7ff00000, RZ, 0xc0, !PT ;  /* 0x7ff0000037058812 */ /* 0x000fc800078ec0ff */
[----:B------:R-:W-:Y:S02]  /*3040*/  @!P2 DFMA R56, R56, 2, -R58 ;  /* 0x400000003838a82b */ /* 0x000fe4000000083a */
[----:B0-----:R-:W-:-:S08]  /*3050*/  DFMA R58, R50, -R54, 1 ;  /* 0x3ff00000323a742b */ /* 0x001fd00000000836 */
[----:B------:R-:W-:Y:S01]  /*3060*/  DFMA R58, R58, R58, R58 ;  /* 0x0000003a3a3a722b */ /* 0x000fe2000000003a */
[----:B------:R-:W-:-:S07]  /*3070*/  @!P2 LOP3.LUT R49, R57, 0x7ff00000, RZ, 0xc0, !PT ;  /* 0x7ff000003931a812 */ /* 0x000fce00078ec0ff */
[----:B------:R-:W-:-:S08]  /*3080*/  DFMA R50, R50, R58, R50 ;  /* 0x0000003a3232722b */ /* 0x000fd00000000032 */
[----:B------:R-:W-:-:S08]  /*3090*/  DFMA R60, R50, -R54, 1 ;  /* 0x3ff00000323c742b */ /* 0x000fd00000000836 */
[----:B------:R-:W-:-:S08]  /*30a0*/  DFMA R60, R50, R60, R50 ;  /* 0x0000003c323c722b */ /* 0x000fd00000000032 */
[----:B------:R-:W-:-:S08]  /*30b0*/  DMUL R50, R60, R56 ;  /* 0x000000383c327228 */ /* 0x000fd00000000000 */
[----:B------:R-:W-:-:S08]  /*30c0*/  DFMA R58, R50, -R54, R56 ;  /* 0x80000036323a722b */ /* 0x000fd00000000038 */
[----:B------:R-:W-:Y:S01]  /*30d0*/  DFMA R58, R60, R58, R50 ;  /* 0x0000003a3c3a722b */ /* 0x000fe20000000032 */
[----:B------:R-:W-:-:S05]  /*30e0*/  VIADD R50, R49, 0xffffffff ;  /* 0xffffffff31327836 */ /* 0x000fca0000000000 */
[----:B------:R-:W-:Y:S01]  /*30f0*/  ISETP.GT.U32.AND P0, PT, R50, 0x7feffffe, PT ;  /* 0x7feffffe3200780c */ /* 0x000fe20003f04070 */
[----:B------:R-:W-:-:S05]  /*3100*/  VIADD R50, R5, 0xffffffff ;  /* 0xffffffff05327836 */ /* 0x000fca0000000000 */
[----:B------:R-:W-:-:S13]  /*3110*/  ISETP.GT.U32.OR P0, PT, R50, 0x7feffffe, P0 ;  /* 0x7feffffe3200780c */ /* 0x000fda0000704470 */
[----:B------:R-:W-:Y:S05]  /*3120*/  @P0 BRA `(.L_x_7787) ;  /* 0x00000000006c0947 */ /* 0x000fea0003800000 */
[----:B------:R-:W-:-:S04]  /*3130*/  LOP3.LUT R5, R7, 0x7ff00000, RZ, 0xc0, !PT ;  /* 0x7ff0000007057812 */ /* 0x000fc800078ec0ff */
[CC--:B------:R-:W-:Y:S02]  /*3140*/  ISETP.GE.U32.AND P0, PT, R4.reuse, R5.reuse, PT ;  /* 0x000000050400720c */ /* 0x0c0fe40003f06070 */
[----:B------:R-:W-:Y:S02]  /*3150*/  VIADDMNMX R4, R4, -R5, 0xb9600000, !PT ;  /* 0xb960000004047446 */ /* 0x000fe40007800905 */
[----:B------:R-:W-:Y:S01]  /*3160*/  SEL R5, R48, 0x63400000, !P0 ;  /* 0x6340000030057807 */ /* 0x000fe20004000000 */
[----:B------:R-:W-:Y:S01]  /*3170*/  IMAD.MOV.U32 R48, RZ, RZ, RZ ;  /* 0x000000ffff307224 */ /* 0x000fe200078e00ff */
[----:B------:R-:W-:-:S05]  /*3180*/  VIMNMX R4, R4, 0x46a00000, PT ;  /* 0x46a0000004047848 */ /* 0x000fca0003fe0100 */
[----:B------:R-:W-:-:S05]  /*3190*/  IMAD.IADD R4, R4, 0x1, -R5 ;  /* 0x0000000104047824 */ /* 0x000fca00078e0a05 */
[----:B------:R-:W-:-:S06]  /*31a0*/  IADD3 R49, R4, 0x7fe00000, RZ ;  /* 0x7fe0000004317810 */ /* 0x000fcc0007ffe0ff */
        /* <DEDUP_REMOVED lines=17> */
[----:B------:R-:W-:Y:S01]  /*32c0*/  FSEL R51, R7, R51, !P0 ;  /* 0x0000003307337208 */ /* 0x000fe20004000000 */
[----:B------:R-:W-:Y:S06]  /*32d0*/  BRA `(.L_x_7788) ;  /* 0x0000000000547947 */ /* 0x000fec0003800000 */
.L_x_7787:
[----:B------:R-:W-:-:S14]  /*32e0*/  DSETP.NAN.AND P0, PT, R52, R52, PT ;  /* 0x000000343400722a */ /* 0x000fdc0003f08000 */
[----:B------:R-:W-:Y:S05]  /*32f0*/  @P0 BRA `(.L_x_7789) ;  /* 0x0000000000440947 */ /* 0x000fea0003800000 */
[----:B------:R-:W-:-:S14]  /*3300*/  DSETP.NAN.AND P0, PT, R6, R6, PT ;  /* 0x000000060600722a */ /* 0x000fdc0003f08000 */
[----:B------:R-:W-:Y:S05]  /*3310*/  @P0 BRA `(.L_x_7790) ;  /* 0x0000000000300947 */ /* 0x000fea0003800000 */
[----:B------:R-:W-:Y:S01]  /*3320*/  ISETP.NE.AND P0, PT, R49, R5, PT ;  /* 0x000000053100720c */ /* 0x000fe20003f05270 */
[----:B------:R-:W-:Y:S01]  /*3330*/  IMAD.MOV.U32 R51, RZ, RZ, -0x80000 ;  /* 0xfff80000ff337424 */ /* 0x000fe200078e00ff */
[----:B------:R-:W-:-:S11]  /*3340*/  MOV R50, 0x0 ;  /* 0x0000000000327802 */ /* 0x000fd60000000f00 */
        /* <DEDUP_REMOVED lines=9> */
.L_x_7790:
[----:B------:R-:W-:Y:S02]  /*33e0*/  LOP3.LUT R51, R7, 0x80000, RZ, 0xfc, !PT ;  /* 0x0008000007337812 */ /* 0x000fe400078efcff */
[----:B------:R-:W-:Y:S01]  /*33f0*/  MOV R50, R6 ;  /* 0x0000000600327202 */ /* 0x000fe20000000f00 */
[----:B------:R-:W-:Y:S06]  /*3400*/  BRA `(.L_x_7788) ;  /* 0x0000000000087947 */ /* 0x000fec0003800000 */
.L_x_7789:
[----:B------:R-:W-:Y:S01]  /*3410*/  LOP3.LUT R51, R53, 0x80000, RZ, 0xfc, !PT ;  /* 0x0008000035337812 */ /* 0x000fe200078efcff */
[----:B------:R-:W-:-:S07]  /*3420*/  IMAD.MOV.U32 R50, RZ, RZ, R52 ;  /* 0x000000ffff327224 */ /* 0x000fce00078e0034 */
.L_x_7788:
[----:B------:R-:W-:Y:S05]  /*3430*/  BSYNC B0 ;  /* 0x0000000000007941 */ /* 0x000fea0003800000 */
.L_x_7786:
[----:B------:R-:W-:Y:S02]  /*3440*/  IMAD.MOV.U32 R4, RZ, RZ, R0 ;  /* 0x000000ffff047224 */ /* 0x000fe400078e0000 */
[----:B------:R-:W-:-:S04]  /*3450*/  IMAD.MOV.U32 R5, RZ, RZ, 0x0 ;  /* 0x00000000ff057424 */ /* 0x000fc800078e00ff */
[----:B------:R-:W-:Y:S05]  /*3460*/  RET.REL.NODEC R4 `(_ZN2at6native27unrolled_elementwise_kernelINS0_13BinaryFunctorIN3c107complexIdEES5_S5_NS0_15binary_internal10DivFunctorIS5_EEEESt5arrayIPcLm3EELi4E23TrivialOffsetCalculatorILi2EjESD_ILi1EjENS0_6memory15LoadWithoutCastENSG_16StoreWithoutCastEEEviT_T0_T2_T3_T4_T5_) ;  /* 0xffffffc804e47950 */ /* 0x000fea0003c3ffff */
.L_x_7791:
        /* <DEDUP_REMOVED lines=9> */
.L_x_19262:


//--------------------- .text._ZN2at6native29vectorized_elementwise_kernelILi2ENS0_13BinaryFunctorIN3c107complexIdEES5_S5_NS0_15binary_internal10DivFunctorIS5_EEEESt5arrayIPcLm3EEEEviT0_T1_ --------------------------
	.section	.text._ZN2at6native29vectorized_elementwise_kernelILi2ENS0_13BinaryFunctorIN3c107complexIdEES5_S5_NS0_15binary_internal10DivFunctorIS5_EEEESt5arrayIPcLm3EEEEviT0_T1_,"ax",@progbits
	.align	128
        .global         _ZN2at6native29vectorized_elementwise_kernelILi2ENS0_13BinaryFunctorIN3c107complexIdEES5_S5_NS0_15binary_internal10DivFunctorIS5_EEEESt5arrayIPcLm3EEEEviT0_T1_
        .type           _ZN2at6native29vectorized_elementwise_kernelILi2ENS0_13BinaryFunctorIN3c107complexIdEES5_S5_NS0_15binary_internal10DivFunctorIS5_EEEESt5arrayIPcLm3EEEEviT0_T1_,@function
        .size           _ZN2at6native29vectorized_elementwise_kernelILi2ENS0_13BinaryFunctorIN3c107complexIdEES5_S5_NS0_15binary_internal10DivFunctorIS5_EEEESt5arrayIPcLm3EEEEviT0_T1_,(.L_x_19264 - _ZN2at6native29vectorized_elementwise_kernelILi2ENS0_13BinaryFunctorIN3c107complexIdEES5_S5_NS0_15binary_internal10DivFunctorIS5_EEEESt5arrayIPcLm3EEEEviT0_T1_)
        .other          _ZN2at6native29vectorized_elementwise_kernelILi2ENS0_13BinaryFunctorIN3c107complexIdEES5_S5_NS0_15binary_internal10DivFunctorIS5_EEEESt5arrayIPcLm3EEEEviT0_T1_,@"STO_CUDA_ENTRY STV_DEFAULT"
_ZN2at6native29vectorized_elementwise_kernelILi2ENS0_13BinaryFunctorIN3c107complexIdEES5_S5_NS0_15binary_internal10DivFunctorIS5_EEEESt5arrayIPcLm3EEEEviT0_T1_:
.text._ZN2at6native29vectorized_elementwise_kernelILi2ENS0_13BinaryFunctorIN3c107complexIdEES5_S5_NS0_15binary_internal10DivFunctorIS5_EEEESt5arrayIPcLm3EEEEviT0_T1_:
        /* <DEDUP_REMOVED lines=12> */
[----:B0-----:R-:W-:-:S04]  /*00c0*/  IMAD.WIDE.U32 R4, R7, 0x20, R4 ;  /* 0x0000002007047825 */ /* 0x001fc800078e0004 */
[----:B--2---:R-:W-:Y:S01]  /*00d0*/  IMAD.WIDE R2, R77, 0x10, R2 ;  /* 0x000000104d027825 */ /* 0x004fe200078e0202 */
[----:B------:R-:W2:Y:S04]  /*00e0*/  LDG.E.128 R12, desc[UR4][R4.64] ;  /* 0x00000004040c7981 */ /* 0x000ea8000c1e1d00 */
[----:B------:R0:W5:Y:S01]  /*00f0*/  LDG.E.128 R44, desc[UR4][R4.64+0x10] ;  /* 0x00001004042c7981 */ /* 0x000162000c1e1d00 */
[----:B------:R-:W-:-:S03]  /*0100*/  IMAD.WIDE.U32 R2, R7, 0x20, R2 ;  /* 0x0000002007027825 */ /* 0x000fc600078e0002 */
[----:B------:R0:W5:Y:S04]  /*0110*/  LDG.E.128 R48, desc[UR4][R4.64+0x1000] ;  /* 0x0010000404307981 */ /* 0x000168000c1e1d00 */
        /* <DEDUP_REMOVED lines=14> */
[----:B--2---:R-:W-:-:S14]  /*0200*/  DSETP.GE.AND P0, PT, |R12|, |R14|, PT ;  /* 0x4000000e0c00722a */ /* 0x004fdc0003f06200 */
[----:B0-----:R-:W-:Y:S05]  /*0210*/  @!P0 BRA `(.L_x_7794) ;  /* 0x00000004009c8947 */ /* 0x001fea0003800000 */
[----:B------:R-:W-:Y:S02]  /*0220*/  DSETP.NEU.AND P0, PT, |R14|, RZ, PT ;  /* 0x000000ff0e00722a */ /* 0x000fe40003f0d200 */
[----:B------:R-:W-:-:S14]  /*0230*/  DSETP.EQ.AND P1, PT, |R12|, RZ, PT ;  /* 0x000000ff0c00722a */ /* 0x000fdc0003f22200 */
[----:B------:R-:W-:Y:S05]  /*0240*/  @!P0 BRA P1, `(.L_x_7795) ;  /* 0x0000000000bc8947 */ /* 0x000fea0000800000 */
[----:B------:R-:W0:Y:S01]  /*0250*/  MUFU.RCP64H R3, R13 ;  /* 0x0000000d00037308 */ /* 0x000e220000001800 */
[----:B------:R-:W-:Y:S01]  /*0260*/  IMAD.MOV.U32 R2, RZ, RZ, 0x1 ;  /* 0x00000001ff027424 */ /* 0x000fe200078e00ff */
[----:B------:R-:W-:Y:S01]  /*0270*/  FSETP.GEU.AND P1, PT, |R15|, 6.5827683646048100446e-37, PT ;  /* 0x036000000f00780b */ /* 0x000fe20003f2e200 */
[----:B------:R-:W-:Y:S04]  /*0280*/  BSSY B2, `(.L_x_7796) ;  /* 0x0000014000027945 */ /* 0x000fe80003800000 */
        /* <DEDUP_REMOVED lines=16> */
[----:B-----5:R-:W-:Y:S05]  /*0390*/  CALL.REL.NOINC `($__internal_9_$__cuda_sm20_div_rn_f64_full) ;  /* 0x000000a4008c7944 */ /* 0x020fea0003c00000 */
[----:B------:R-:W-:Y:S01]  /*03a0*/  IMAD.MOV.U32 R72, RZ, RZ, R2 ;  /* 0x000000ffff487224 */ /* 0x000fe200078e0002 */
[----:B------:R-:W-:-:S07]  /*03b0*/  MOV R73, R3 ;  /* 0x0000000300497202 */ /* 0x000fce0000000f00 */
.L_x_7797:
[----:B------:R-:W-:Y:S05]  /*03c0*/  BSYNC B2 ;  /* 0x0000000000027941 */ /* 0x000fea0003800000 */
.L_x_7796:
        /* <DEDUP_REMOVED lines=16> */
[----:B-----5:R-:W-:Y:S05]  /*04d0*/  CALL.REL.NOINC `($__internal_8_$__cuda_sm20_dblrcp_rn_slowpath_v3) ;  /* 0x000000a000907944 */ /* 0x020fea0003c00000 */
.L_x_7799:
[----:B------:R-:W-:Y:S05]  /*04e0*/  BSYNC B2 ;  /* 0x0000000000027941 */ /* 0x000fea0003800000 */
.L_x_7798:
[-C--:B-----5:R-:W-:Y:S02]  /*04f0*/  DFMA R4, R10, R72.reuse, R8 ;  /* 0x000000480a04722b */ /* 0x0a0fe40000000008 */
[----:B------:R-:W-:-:S06]  /*0500*/  DFMA R10, -R8, R72, R10 ;  /* 0x00000048080a722b */ /* 0x000fcc000000010a */
[-C--:B------:R-:W-:Y:S02]  /*0510*/  DMUL R8, R4, R2.reuse ;  /* 0x0000000204087228 */ /* 0x080fe40000000000 */
[----:B------:R-:W-:Y:S01]  /*0520*/  DMUL R10, R10, R2 ;  /* 0x000000020a0a7228 */ /* 0x000fe20000000000 */
[----:B------:R-:W-:Y:S10]  /*0530*/  BRA `(.L_x_7800) ;  /* 0x00000004008c7947 */ /* 0x000ff40003800000 */
.L_x_7795:
        /* <DEDUP_REMOVED lines=21> */
[----:B------:R-:W-:Y:S05]  /*0690*/  CALL.REL.NOINC `($__internal_9_$__cuda_sm20_div_rn_f64_full) ;  /* 0x000000a000cc7944 */ /* 0x000fea0003c00000 */
.L_x_7802:
[----:B------:R-:W-:Y:S05]  /*06a0*/  BSYNC B2 ;  /* 0x0000000000027941 */ /* 0x000fea0003800000 */
.L_x_7801:
[----:B------:R-:W-:Y:S01]  /*06b0*/  DADD R12, -RZ, |R14| ;  /* 0x00000000ff0c7229 */ /* 0x000fe2000000050e */
[----:B------:R-:W-:Y:S01]  /*06c0*/  IMAD.MOV.U32 R4, RZ, RZ, 0x1 ;  /* 0x00000001ff047424 */ /* 0x000fe200078e00ff */
[----:B------:R-:W-:Y:S01]  /*06d0*/  FSETP.GEU.AND P1, PT, |R11|, 6.5827683646048100446e-37, PT ;  /* 0x036000000b00780b */ /* 0x000fe20003f2e200 */
[----:B------:R-:W-:Y:S01]  /*06e0*/  BSSY B2, `(.L_x_7803) ;  /* 0x0000017000027945 */ /* 0x000fe20003800000 */
[----:B------:R-:W-:Y:S01]  /*06f0*/  IMAD.MOV.U32 R8, RZ, RZ, R2 ;  /* 0x000000ffff087224 */ /* 0x000fe200078e0002 */
[----:B------:R-:W-:Y:S01]  /*0700*/  MOV R9, R3 ;  /* 0x0000000300097202 */ /* 0x000fe20000000f00 */
        /* <DEDUP_REMOVED lines=18> */
[----:B------:R-:W-:Y:S02]  /*0830*/  IMAD.MOV.U32 R4, RZ, RZ, R2 ;  /* 0x000000ffff047224 */ /* 0x000fe400078e0002 */
[----:B------:R-:W-:-:S07]  /*0840*/  IMAD.MOV.U32 R5, RZ, RZ, R3 ;  /* 0x000000ffff057224 */ /* 0x000fce00078e0003 */
.L_x_7804:
[----:B------:R-:W-:Y:S05]  /*0850*/  BSYNC B2 ;  /* 0x0000000000027941 */ /* 0x000fea0003800000 */
.L_x_7803:
[----:B------:R-:W-:Y:S01]  /*0860*/  IMAD.MOV.U32 R10, RZ, RZ, R4 ;  /* 0x000000ffff0a7224 */ /* 0x000fe200078e0004 */
[----:B------:R-:W-:Y:S01]  /*0870*/  MOV R11, R5 ;  /* 0x00000005000b7202 */ /* 0x000fe20000000f00 */
[----:B------:R-:W-:Y:S06]  /*0880*/  BRA `(.L_x_7800) ;  /* 0x0000000000b87947 */ /* 0x000fec0003800000 */
.L_x_7794:
        /* <DEDUP_REMOVED lines=21> */
[----:B------:R-:W-:Y:S02]  /*09e0*/  IMAD.MOV.U32 R72, RZ, RZ, R2 ;  /* 0x000000ffff487224 */ /* 0x000fe400078e0002 */
[----:B------:R-:W-:-:S07]  /*09f0*/  IMAD.MOV.U32 R73, RZ, RZ, R3 ;  /* 0x000000ffff497224 */ /* 0x000fce00078e0003 */
.L_x_7806:
[----:B------:R-:W-:Y:S05]  /*0a00*/  BSYNC B2 ;  /* 0x0000000000027941 */ /* 0x000fea0003800000 */
.L_x_7805:
        /* <DEDUP_REMOVED lines=16> */
[----:B-----5:R-:W-:Y:S05]  /*0b10*/  CALL.REL.NOINC `($__internal_8_$__cuda_sm20_dblrcp_rn_slowpath_v3) ;  /* 0x0000009c00007944 */ /* 0x020fea0003c00000 */
.L_x_7808:
[----:B------:R-:W-:Y:S05]  /*0b20*/  BSYNC B2 ;  /* 0x0000000000027941 */ /* 0x000fea0003800000 */
.L_x_7807:
[-C--:B-----5:R-:W-:Y:S02]  /*0b30*/  DFMA R4, R8, R72.reuse, R10 ;  /* 0x000000480804722b */ /* 0x0a0fe4000000000a */
[----:B------:R-:W-:-:S06]  /*0b40*/  DFMA R10, R10, R72, -R8 ;  /* 0x000000480a0a722b */ /* 0x000fcc0000000808 */
[-C--:B------:R-:W-:Y:S02]  /*0b50*/  DMUL R8, R4, R2.reuse ;  /* 0x0000000204087228 */ /* 0x080fe40000000000 */
[----:B------:R-:W-:-:S11]  /*0b60*/  DMUL R10, R10, R2 ;  /* 0x000000020a0a7228 */ /* 0x000fd60000000000 */
.L_x_7800:
[----:B------:R-:W-:Y:S05]  /*0b70*/  BSYNC B1 ;  /* 0x0000000000017941 */ /* 0x000fea0003800000 */
.L_x_7793:
[----:B------:R-:W-:Y:S01]  /*0b80*/  DSETP.GE.AND P0, PT, |R44|, |R46|, PT ;  /* 0x4000002e2c00722a */ /* 0x000fe20003f06200 */
[----:B------:R-:W-:-:S13]  /*0b90*/  BSSY B1, `(.L_x_7809) ;  /* 0x0000095000017945 */ /* 0x000fda0003800000 */
        /* <DEDUP_REMOVED lines=27> */
.L_x_7813:
[----:B------:R-:W-:Y:S05]  /*0d50*/  BSYNC B2 ;  /* 0x0000000000027941 */ /* 0x000fea0003800000 */
.L_x_7812:
        /* <DEDUP_REMOVED lines=13> */
[----:B------:R-:W-:Y:S02]  /*0e30*/  MOV R4, R44 ;  /* 0x0000002c00047202 */ /* 0x000fe40000000f00 */
[----:B------:R-:W-:Y:S01]  /*0e40*/  MOV R0, 0xe70 ;  /* 0x00000e7000007802 */ /* 0x000fe20000000f00 */
[----:B------:R-:W-:-:S07]  /*0e50*/  VIADD R2, R2, 0xfff00000 ;  /* 0xfff0000002027836 */ /* 0x000fce0000000000 */
[----:B------:R-:W-:Y:S05]  /*0e60*/  CALL.REL.NOINC `($__internal_8_$__cuda_sm20_dblrcp_rn_slowpath_v3) ;  /* 0x00000098002c7944 */ /* 0x000fea0003c00000 */
.L_x_7815:
[----:B------:R-:W-:Y:S05]  /*0e70*/  BSYNC B2 ;  /* 0x0000000000027941 */ /* 0x000fea0003800000 */
.L_x_7814:
[-C--:B------:R-:W-:Y:S02]  /*0e80*/  DFMA R4, R18, R12.reuse, R16 ;  /* 0x0000000c1204722b */ /* 0x080fe40000000010 */
[----:B------:R-:W-:-:S06]  /*0e90*/  DFMA R14, -R16, R12, R18 ;  /* 0x0000000c100e722b */ /* 0x000fcc0000000112 */
[-C--:B------:R-:W-:Y:S02]  /*0ea0*/  DMUL R12, R4, R2.reuse ;  /* 0x00000002040c7228 */ /* 0x080fe40000000000 */
[----:B------:R-:W-:Y:S01]  /*0eb0*/  DMUL R14, R14, R2 ;  /* 0x000000020e0e7228 */ /* 0x000fe20000000000 */
[----:B------:R-:W-:Y:S10]  /*0ec0*/  BRA `(.L_x_7816) ;  /* 0x0000000400847947 */ /* 0x000ff40003800000 */
.L_x_7811:
[----:B------:R-:W-:Y:S01]  /*0ed0*/  DADD R6, -RZ, |R44| ;  /* 0x00000000ff067229 */ /* 0x000fe2000000052c */
[----:B------:R-:W-:Y:S01]  /*0ee0*/  IMAD.MOV.U32 R2, RZ, RZ, 0x1 ;  /* 0x00000001ff027424 */ /* 0x000fe200078e00ff */
[----:B------:R-:W-:Y:S01]  /*0ef0*/  FSETP.GEU.AND P1, PT, |R17|, 6.5827683646048100446e-37, PT ;  /* 0x036000001100780b */ /* 0x000fe20003f2e200 */
        /* <DEDUP_REMOVED lines=18> */
[----:B------:R-:W-:Y:S05]  /*1020*/  CALL.REL.NOINC `($__internal_9_$__cuda_sm20_div_rn_f64_full) ;  /* 0x0000009800687944 */ /* 0x000fea0003c00000 */
.L_x_7818:
[----:B------:R-:W-:Y:S05]  /*1030*/  BSYNC B2 ;  /* 0x0000000000027941 */ /* 0x000fea0003800000 */
.L_x_7817:
[----:B------:R-:W-:Y:S01]  /*1040*/  DADD R16, -RZ, |R46| ;  /* 0x00000000ff107229 */ /* 0x000fe2000000052e */
[----:B------:R-:W-:Y:S01]  /*1050*/  MOV R4, 0x1 ;  /* 0x0000000100047802 */ /* 0x000fe20000000f00 */
[----:B------:R-:W-:Y:S01]  /*1060*/  BSSY B2, `(.L_x_7819) ;  /* 0x0000018000027945 */ /* 0x000fe20003800000 */
[----:B------:R-:W-:Y:S01]  /*1070*/  FSETP.GEU.AND P1, PT, |R19|, 6.5827683646048100446e-37, PT ;  /* 0x036000001300780b */ /* 0x000fe20003f2e200 */
[----:B------:R-:W-:Y:S02]  /*1080*/  IMAD.MOV.U32 R12, RZ, RZ, R2 ;  /* 0x000000ffff0c7224 */ /* 0x000fe400078e0002 */
[----:B------:R-:W0:Y:S01]  /*1090*/  MUFU.RCP64H R5, R17 ;  /* 0x0000001100057308 */ /* 0x000e220000001800 */
[----:B------:R-:W-:Y:S01]  /*10a0*/  IMAD.MOV.U32 R13, RZ, RZ, R3 ;  /* 0x000000ffff0d7224 */ /* 0x000fe200078e0003 */
        /* <DEDUP_REMOVED lines=17> */
[----:B------:R-:W-:Y:S01]  /*11c0*/  IMAD.MOV.U32 R14, RZ, RZ, R2 ;  /* 0x000000ffff0e7224 */ /* 0x000fe200078e0002 */
[----:B------:R-:W-:-:S07]  /*11d0*/  MOV R15, R3 ;  /* 0x00000003000f7202 */ /* 0x000fce0000000f00 */
.L_x_7820:
[----:B------:R-:W-:Y:S05]  /*11e0*/  BSYNC B2 ;  /* 0x0000000000027941 */ /* 0x000fea0003800000 */
.L_x_7819:
[----:B------:R-:W-:Y:S05]  /*11f0*/  BRA `(.L_x_7816) ;  /* 0x0000000000b87947 */ /* 0x000fea0003800000 */
.L_x_7810:
        /* <DEDUP_REMOVED lines=23> */
.L_x_7822:
[----:B------:R-:W-:Y:S05]  /*1370*/  BSYNC B2 ;  /* 0x0000000000027941 */ /* 0x000fea0003800000 */
.L_x_7821:
        /* <DEDUP_REMOVED lines=16> */
[----:B------:R-:W-:Y:S05]  /*1480*/  CALL.REL.NOINC `($__internal_8_$__cuda_sm20_dblrcp_rn_slowpath_v3) ;  /* 0x0000009000a47944 */ /* 0x000fea0003c00000 */
.L_x_7824:
[----:B------:R-:W-:Y:S05]  /*1490*/  BSYNC B2 ;  /* 0x0000000000027941 */ /* 0x000fea0003800000 */
.L_x_7823:
[-C--:B------:R-:W-:Y:S02]  /*14a0*/  DFMA R4, R16, R12.reuse, R18 ;  /* 0x0000000c1004722b */ /* 0x080fe40000000012 */
[----:B------:R-:W-:-:S06]  /*14b0*/  DFMA R14, R18, R12, -R16 ;  /* 0x0000000c120e722b */ /* 0x000fcc0000000810 */
[-C--:B------:R-:W-:Y:S02]  /*14c0*/  DMUL R12, R4, R2.reuse ;  /* 0x00000002040c7228 */ /* 0x080fe40000000000 */
[----:B------:R-:W-:-:S11]  /*14d0*/  DMUL R14, R14, R2 ;  /* 0x000000020e0e7228 */ /* 0x000fd60000000000 */
.L_x_7816:
[----:B------:R-:W-:Y:S05]  /*14e0*/  BSYNC B1 ;  /* 0x0000000000017941 */ /* 0x000fea0003800000 */
.L_x_7809:
        /* <DEDUP_REMOVED lines=29> */
.L_x_7829:
[----:B------:R-:W-:Y:S05]  /*16c0*/  BSYNC B2 ;  /* 0x0000000000027941 */ /* 0x000fea0003800000 */
.L_x_7828:
        /* <DEDUP_REMOVED lines=17> */
.L_x_7831:
[----:B------:R-:W-:Y:S05]  /*17e0*/  BSYNC B2 ;  /* 0x0000000000027941 */ /* 0x000fea0003800000 */
.L_x_7830:
[-C--:B------:R-:W-:Y:S02]  /*17f0*/  DFMA R4, R22, R16.reuse, R20 ;  /* 0x000000101604722b */ /* 0x080fe40000000014 */
[----:B------:R-:W-:-:S06]  /*1800*/  DFMA R18, -R20, R16, R22 ;  /* 0x000000101412722b */ /* 0x000fcc0000000116 */
[-C--:B------:R-:W-:Y:S02]  /*1810*/  DMUL R16, R4, R2.reuse ;  /* 0x0000000204107228 */ /* 0x080fe40000000000 */
[----:B------:R-:W-:Y:S01]  /*1820*/  DMUL R18, R18, R2 ;  /* 0x0000000212127228 */ /* 0x000fe20000000000 */
[----:B------:R-:W-:Y:S10]  /*1830*/  BRA `(.L_x_7832) ;  /* 0x0000000400847947 */ /* 0x000ff40003800000 */
.L_x_7827:
        /* <DEDUP_REMOVED lines=22> */
.L_x_7834:
[----:B------:R-:W-:Y:S05]  /*19a0*/  BSYNC B2 ;  /* 0x0000000000027941 */ /* 0x000fea0003800000 */
.L_x_7833:
        /* <DEDUP_REMOVED lines=26> */
.L_x_7836:
[----:B------:R-:W-:Y:S05]  /*1b50*/  BSYNC B2 ;  /* 0x0000000000027941 */ /* 0x000fea0003800000 */
.L_x_7835:
[----:B------:R-:W-:Y:S05]  /*1b60*/  BRA `(.L_x_7832) ;  /* 0x0000000000b87947 */ /* 0x000fea0003800000 */
.L_x_7826:
        /* <DEDUP_REMOVED lines=23> */
.L_x_7838:
[----:B------:R-:W-:Y:S05]  /*1ce0*/  BSYNC B2 ;  /* 0x0000000000027941 */ /* 0x000fea0003800000 */
.L_x_7837:
        /* <DEDUP_REMOVED lines=17> */
.L_x_7840:
[----:B------:R-:W-:Y:S05]  /*1e00*/  BSYNC B2 ;  /* 0x0000000000027941 */ /* 0x000fea0003800000 */
.L_x_7839:
[-C--:B------:R-:W-:Y:S02]  /*1e10*/  DFMA R4, R20, R16.reuse, R22 ;  /* 0x000000101404722b */ /* 0x080fe40000000016 */
[----:B------:R-:W-:-:S06]  /*1e20*/  DFMA R18, R22, R16, -R20 ;  /* 0x000000101612722b */ /* 0x000fcc0000000814 */
[-C--:B------:R-:W-:Y:S02]  /*1e30*/  DMUL R16, R4, R2.reuse ;  /* 0x0000000204107228 */ /* 0x080fe40000000000 */
[----:B------:R-:W-:-:S11]  /*1e40*/  DMUL R18, R18, R2 ;  /* 0x0000000212127228 */ /* 0x000fd60000000000 */
.L_x_7832:
[----:B------:R-:W-:Y:S05]  /*1e50*/  BSYNC B1 ;  /* 0x0000000000017941 */ /* 0x000fea0003800000 */
.L_x_7825:
        /* <DEDUP_REMOVED lines=29> */
.L_x_7845:
[----:B------:R-:W-:Y:S05]  /*2030*/  BSYNC B2 ;  /* 0x0000000000027941 */ /* 0x000fea0003800000 */
.L_x_7844:
        /* <DEDUP_REMOVED lines=17> */
.L_x_7847:
[----:B------:R-:W-:Y:S05]  /*2150*/  BSYNC B2 ;  /* 0x0000000000027941 */ /* 0x000fea0003800000 */
.L_x_7846:
[-C--:B------:R-:W-:Y:S02]  /*2160*/  DFMA R4, R26, R20.reuse, R24 ;  /* 0x000000141a04722b */ /* 0x080fe40000000018 */
[----:B------:R-:W-:-:S06]  /*2170*/  DFMA R22, -R24, R20, R26 ;  /* 0x000000141816722b */ /* 0x000fcc000000011a */
[-C--:B------:R-:W-:Y:S02]  /*2180*/  DMUL R20, R4, R2.reuse ;  /* 0x0000000204147228 */ /* 0x080fe40000000000 */
[----:B------:R-:W-:Y:S01]  /*2190*/  DMUL R22, R22, R2 ;  /* 0x0000000216167228 */ /* 0x000fe20000000000 */
[----:B------:R-:W-:Y:S10]  /*21a0*/  BRA `(.L_x_7848) ;  /* 0x0000000400847947 */ /* 0x000ff40003800000 */
.L_x_7843:
        /* <DEDUP_REMOVED lines=22> */
.L_x_7850:
[----:B------:R-:W-:Y:S05]  /*2310*/  BSYNC B2 ;  /* 0x0000000000027941 */ /* 0x000fea0003800000 */
.L_x_7849:
        /* <DEDUP_REMOVED lines=26> */
.L_x_7852:
[----:B------:R-:W-:Y:S05]  /*24c0*/  BSYNC B2 ;  /* 0x0000000000027941 */ /* 0x000fea0003800000 */
.L_x_7851:
[----:B------:R-:W-:Y:S05]  /*24d0*/  BRA `(.L_x_7848) ;  /* 0x0000000000b87947 */ /* 0x000fea0003800000 */
.L_x_7842:
        /* <DEDUP_REMOVED lines=23> */
.L_x_7854:
[----:B------:R-:W-:Y:S05]  /*2650*/  BSYNC B2 ;  /* 0x0000000000027941 */ /* 0x000fea0003800000 */
.L_x_7853:
        /* <DEDUP_REMOVED lines=17> */
.L_x_7856:
[----:B------:R-:W-:Y:S05]  /*2770*/  BSYNC B2 ;  /* 0x0000000000027941 */ /* 0x000fea0003800000 */
.L_x_7855:
[-C--:B------:R-:W-:Y:S02]  /*2780*/  DFMA R4, R24, R20.reuse, R26 ;  /* 0x000000141804722b */ /* 0x080fe4000000001a */
[----:B------:R-:W-:-:S06]  /*2790*/  DFMA R22, R26, R20, -R24 ;  /* 0x000000141a16722b */ /* 0x000fcc0000000818 */
[-C--:B------:R-:W-:Y:S02]  /*27a0*/  DMUL R20, R4, R2.reuse ;  /* 0x0000000204147228 */ /* 0x080fe40000000000 */
[----:B------:R-:W-:-:S11]  /*27b0*/  DMUL R22, R22, R2 ;  /* 0x0000000216167228 */ /* 0x000fd60000000000 */
.L_x_7848:
[----:B------:R-:W-:Y:S05]  /*27c0*/  BSYNC B1 ;  /* 0x0000000000017941 */ /* 0x000fea0003800000 */
.L_x_7841:
        /* <DEDUP_REMOVED lines=29> */
.L_x_7861:
[----:B------:R-:W-:Y:S05]  /*29a0*/  BSYNC B2 ;  /* 0x0000000000027941 */ /* 0x000fea0003800000 */
.L_x_7860:
        /* <DEDUP_REMOVED lines=17> */
.L_x_7863:
[----:B------:R-:W-:Y:S05]  /*2ac0*/  BSYNC B2 ;  /* 0x0000000000027941 */ /* 0x000fea0003800000 */
.L_x_7862:
[-C--:B------:R-:W-:Y:S02]  /*2ad0*/  DFMA R4, R30, R24.reuse, R28 ;  /* 0x000000181e04722b */ /* 0x080fe4000000001c */
[----:B------:R-:W-:-:S06]  /*2ae0*/  DFMA R26, -R28, R24, R30 ;  /* 0x000000181c1a722b */ /* 0x000fcc000000011e */
[-C--:B------:R-:W-:Y:S02]  /*2af0*/  DMUL R24, R4, R2.reuse ;  /* 0x0000000204187228 */ /* 0x080fe40000000000 */
[----:B------:R-:W-:Y:S01]  /*2b00*/  DMUL R26, R26, R2 ;  /* 0x000000021a1a7228 */ /* 0x000fe20000000000 */
[----:B------:R-:W-:Y:S10]  /*2b10*/  BRA `(.L_x_7864) ;  /* 0x0000000400847947 */ /* 0x000ff40003800000 */
.L_x_7859:
        /* <DEDUP_REMOVED lines=22> */
.L_x_7866:
[----:B------:R-:W-:Y:S05]  /*2c80*/  BSYNC B2 ;  /* 0x0000000000027941 */ /* 0x000fea0003800000 */
.L_x_7865:
        /* <DEDUP_REMOVED lines=26> */
.L_x_7868:
[----:B------:R-:W-:Y:S05]  /*2e30*/  BSYNC B2 ;  /* 0x0000000000027941 */ /* 0x000fea0003800000 */
.L_x_7867:
[----:B------:R-:W-:Y:S05]  /*2e40*/  BRA `(.L_x_7864) ;  /* 0x0000000000b87947 */ /* 0x000fea0003800000 */
.L_x_7858:
        /* <DEDUP_REMOVED lines=23> */
.L_x_7870:
[----:B------:R-:W-:Y:S05]  /*2fc0*/  BSYNC B2 ;  /* 0x0000000000027941 */ /* 0x000fea0003800000 */
.L_x_7869:
        /* <DEDUP_REMOVED lines=17> */
.L_x_7872:
[----:B------:R-:W-:Y:S05]  /*30e0*/  BSYNC B2 ;  /* 0x0000000000027941 */ /* 0x000fea0003800000 */
.L_x_7871:
[-C--:B------:R-:W-:Y:S02]  /*30f0*/  DFMA R4, R28, R24.reuse, R30 ;  /* 0x000000181c04722b */ /* 0x080fe4000000001e */
[----:B------:R-:W-:-:S06]  /*3100*/  DFMA R26, R30, R24, -R28 ;  /* 0x000000181e1a722b */ /* 0x000fcc000000081c */
[-C--:B------:R-:W-:Y:S02]  /*3110*/  DMUL R24, R4, R2.reuse ;  /* 0x0000000204187228 */ /* 0x080fe40000000000 */
[----:B------:R-:W-:-:S11]  /*3120*/  DMUL R26, R26, R2 ;  /* 0x000000021a1a7228 */ /* 0x000fd60000000000 */
.L_x_7864:
[----:B------:R-:W-:Y:S05]  /*3130*/  BSYNC B1 ;  /* 0x0000000000017941 */ /* 0x000fea0003800000 */
.L_x_7857:
        /* <DEDUP_REMOVED lines=29> */
.L_x_7877:
[----:B------:R-:W-:Y:S05]  /*3310*/  BSYNC B2 ;  /* 0x0000000000027941 */ /* 0x000fea0003800000 */
.L_x_7876:
        /* <DEDUP_REMOVED lines=17> */
.L_x_7879:
[----:B------:R-:W-:Y:S05]  /*3430*/  BSYNC B2 ;  /* 0x0000000000027941 */ /* 0x000fea0003800000 */
.L_x_7878:
[-C--:B------:R-:W-:Y:S02]  /*3440*/  DFMA R4, R34, R28.reuse, R32 ;  /* 0x0000001c2204722b */ /* 0x080fe40000000020 */
[----:B------:R-:W-:-:S06]  /*3450*/  DFMA R30, -R32, R28, R34 ;  /* 0x0000001c201e722b */ /* 0x000fcc0000000122 */
[-C--:B------:R-:W-:Y:S02]  /*3460*/  DMUL R28, R4, R2.reuse ;  /* 0x00000002041c7228 */ /* 0x080fe40000000000 */
[----:B------:R-:W-:Y:S01]  /*3470*/  DMUL R30, R30, R2 ;  /* 0x000000021e1e7228 */ /* 0x000fe20000000000 */
[----:B------:R-:W-:Y:S10]  /*3480*/  BRA `(.L_x_7880) ;  /* 0x0000000400847947 */ /* 0x000ff40003800000 */
.L_x_7875:
        /* <DEDUP_REMOVED lines=22> */
.L_x_7882:
[----:B------:R-:W-:Y:S05]  /*35f0*/  BSYNC B2 ;  /* 0x0000000000027941 */ /* 0x000fea0003800000 */
.L_x_7881:
        /* <DEDUP_REMOVED lines=26> */
.L_x_7884:
[----:B------:R-:W-:Y:S05]  /*37a0*/  BSYNC B2 ;  /* 0x0000000000027941 */ /* 0x000fea0003800000 */
.L_x_7883:
[----:B------:R-:W-:Y:S05]  /*37b0*/  BRA `(.L_x_7880) ;  /* 0x0000000000b87947 */ /* 0x000fea0003800000 */
.L_x_7874:
        /* <DEDUP_REMOVED lines=23> */
.L_x_7886:
[----:B------:R-:W-:Y:S05]  /*3930*/  BSYNC B2 ;  /* 0x0000000000027941 */ /* 0x000fea0003800000 */
.L_x_7885:
        /* <DEDUP_REMOVED lines=17> */
.L_x_7888:
[----:B------:R-:W-:Y:S05]  /*3a50*/  BSYNC B2 ;  /* 0x0000000000027941 */ /* 0x000fea0003800000 */
.L_x_7887:
[-C--:B------:R-:W-:Y:S02]  /*3a60*/  DFMA R4, R32, R28.reuse, R34 ;  /* 0x0000001c2004722b */ /* 0x080fe40000000022 */
[----:B------:R-:W-:-:S06]  /*3a70*/  DFMA R30, R34, R28, -R32 ;  /* 0x0000001c221e722b */ /* 0x000fcc0000000820 */
[-C--:B------:R-:W-:Y:S02]  /*3a80*/  DMUL R28, R4, R2.reuse ;  /* 0x00000002041c7228 */ /* 0x080fe40000000000 */
[----:B------:R-:W-:-:S11]  /*3a90*/  DMUL R30, R30, R2 ;  /* 0x000000021e1e7228 */ /* 0x000fd60000000000 */
.L_x_7880:
[----:B------:R-:W-:Y:S05]  /*3aa0*/  BSYNC B1 ;  /* 0x0000000000017941 */ /* 0x000fea0003800000 */
.L_x_7873:
        /* <DEDUP_REMOVED lines=29> */
.L_x_7893:
[----:B------:R-:W-:Y:S05]  /*3c80*/  BSYNC B2 ;  /* 0x0000000000027941 */ /* 0x000fea0003800000 */
.L_x_7892:
        /* <DEDUP_REMOVED lines=17> */
.L_x_7895:
[----:B------:R-:W-:Y:S05]  /*3da0*/  BSYNC B2 ;  /* 0x0000000000027941 */ /* 0x000fea0003800000 */
.L_x_7894:
[-C--:B------:R-:W-:Y:S02]  /*3db0*/  DFMA R4, R38, R32.reuse, R36 ;  /* 0x000000202604722b */ /* 0x080fe40000000024 */
[----:B------:R-:W-:-:S06]  /*3dc0*/  DFMA R34, -R36, R32, R38 ;  /* 0x000000202422722b */ /* 0x000fcc0000000126 */
[-C--:B------:R-:W-:Y:S02]  /*3dd0*/  DMUL R32, R4, R2.reuse ;  /* 0x0000000204207228 */ /* 0x080fe40000000000 */
[----:B------:R-:W-:Y:S01]  /*3de0*/  DMUL R34, R34, R2 ;  /* 0x0000000222227228 */ /* 0x000fe20000000000 */
[----:B------:R-:W-:Y:S10]  /*3df0*/  BRA `(.L_x_7896) ;  /* 0x0000000400847947 */ /* 0x000ff40003800000 */
.L_x_7891:
        /* <DEDUP_REMOVED lines=22> */
.L_x_7898:
[----:B------:R-:W-:Y:S05]  /*3f60*/  BSYNC B2 ;  /* 0x0000000000027941 */ /* 0x000fea0003800000 */
.L_x_7897:
        /* <DEDUP_REMOVED lines=26> */
.L_x_7900:
[----:B------:R-:W-:Y:S05]  /*4110*/  BSYNC B2 ;  /* 0x0000000000027941 */ /* 0x000fea0003800000 */
.L_x_7899:
[----:B------:R-:W-:Y:S05]  /*4120*/  BRA `(.L_x_7896) ;  /* 0x0000000000b87947 */ /* 0x000fea0003800000 */
.L_x_7890:
        /* <DEDUP_REMOVED lines=23> */
.L_x_7902:
[----:B------:R-:W-:Y:S05]  /*42a0*/  BSYNC B2 ;  /* 0x0000000000027941 */ /* 0x000fea0003800000 */
.L_x_7901:
        /* <DEDUP_REMOVED lines=17> */
.L_x_7904:
[----:B------:R-:W-:Y:S05]  /*43c0*/  BSYNC B2 ;  /* 0x0000000000027941 */ /* 0x000fea0003800000 */
.L_x_7903:
[-C--:B------:R-:W-:Y:S02]  /*43d0*/  DFMA R4, R36, R32.reuse, R38 ;  /* 0x000000202404722b */ /* 0x080fe40000000026 */
[----:B------:R-:W-:-:S06]  /*43e0*/  DFMA R34, R38, R32, -R36 ;  /* 0x000000202622722b */ /* 0x000fcc0000000824 */
[-C--:B------:R-:W-:Y:S02]  /*43f0*/  DMUL R32, R4, R2.reuse ;  /* 0x0000000204207228 */ /* 0x080fe40000000000 */
[----:B------:R-:W-:-:S11]  /*4400*/  DMUL R34, R34, R2 ;  /* 0x0000000222227228 */ /* 0x000fd60000000000 */
.L_x_7896:
[----:B------:R-:W-:Y:S05]  /*4410*/  BSYNC B1 ;  /* 0x0000000000017941 */ /* 0x000fea0003800000 */
.L_x_7889:
        /* <DEDUP_REMOVED lines=29> */
.L_x_7909:
[----:B------:R-:W-:Y:S05]  /*45f0*/  BSYNC B2 ;  /* 0x0000000000027941 */ /* 0x000fea0003800000 */
.L_x_7908:
        /* <DEDUP_REMOVED lines=17> */
.L_x_7911:
[----:B------:R-:W-:Y:S05]  /*4710*/  BSYNC B2 ;  /* 0x0000000000027941 */ /* 0x000fea0003800000 */
.L_x_7910:
[-C--:B------:R-:W-:Y:S02]  /*4720*/  DFMA R4, R42, R36.reuse, R40 ;  /* 0x000000242a04722b */ /* 0x080fe40000000028 */
[----:B------:R-:W-:-:S06]  /*4730*/  DFMA R38, -R40, R36, R42 ;  /* 0x000000242826722b */ /* 0x000fcc000000012a */
[-C--:B------:R-:W-:Y:S02]  /*4740*/  DMUL R36, R4, R2.reuse ;  /* 0x0000000204247228 */ /* 0x080fe40000000000 */
[----:B------:R-:W-:Y:S01]  /*4750*/  DMUL R38, R38, R2 ;  /* 0x0000000226267228 */ /* 0x000fe20000000000 */
[----:B------:R-:W-:Y:S10]  /*4760*/  BRA `(.L_x_7912) ;  /* 0x0000000400847947 */ /* 0x000ff40003800000 */
.L_x_7907:
        /* <DEDUP_REMOVED lines=22> */
.L_x_7914:
[----:B------:R-:W-:Y:S05]  /*48d0*/  BSYNC B2 ;  /* 0x0000000000027941 */ /* 0x000fea0003800000 */
.L_x_7913:
        /* <DEDUP_REMOVED lines=26> */
.L_x_7916:
[----:B------:R-:W-:Y:S05]  /*4a80*/  BSYNC B2 ;  /* 0x0000000000027941 */ /* 0x000fea0003800000 */
.L_x_7915:
[----:B------:R-:W-:Y:S05]  /*4a90*/  BRA `(.L_x_7912) ;  /* 0x0000000000b87947 */ /* 0x000fea0003800000 */
.L_x_7906:
        /* <DEDUP_REMOVED lines=23> */
.L_x_7918:
[----:B------:R-:W-:Y:S05]  /*4c10*/  BSYNC B2 ;  /* 0x0000000000027941 */ /* 0x000fea0003800000 */
.L_x_7917:
        /* <DEDUP_REMOVED lines=17> */
.L_x_7920:
[----:B------:R-:W-:Y:S05]  /*4d30*/  BSYNC B2 ;  /* 0x0000000000027941 */ /* 0x000fea0003800000 */
.L_x_7919:
[-C--:B------:R-:W-:Y:S02]  /*4d40*/  DFMA R4, R40, R36.reuse, R42 ;  /* 0x000000242804722b */ /* 0x080fe4000000002a */
[----:B------:R-:W-:-:S06]  /*4d50*/  DFMA R38, R42, R36, -R40 ;  /* 0x000000242a26722b */ /* 0x000fcc0000000828 */
[-C--:B------:R-:W-:Y:S02]  /*4d60*/  DMUL R36, R4, R2.reuse ;  /* 0x0000000204247228 */ /* 0x080fe40000000000 */
[----:B------:R-:W-:-:S11]  /*4d70*/  DMUL R38, R38, R2 ;  /* 0x0000000226267228 */ /* 0x000fd60000000000 */
.L_x_7912:
[----:B------:R-:W-:Y:S05]  /*4d80*/  BSYNC B1 ;  /* 0x0000000000017941 */ /* 0x000fea0003800000 */
.L_x_7905:
[----:B------:R-:W0:Y:S01]  /*4d90*/  S2R R0, SR_CTAID.X ;  /* 0x0000000000007919 */ /* 0x000e220000002500 */
[----:B------:R-:W1:Y:S01]  /*4da0*/  LDC.64 R2, c[0x0][0x218] ;  /* 0x00008600ff027b82 */ /* 0x000e620000000a00 */
[----:B------:R-:W2:Y:S01]  /*4db0*/  S2R R7, SR_TID.X ;  /* 0x0000000000077919 */ /* 0x000ea20000002100 */
[----:B0-----:R-:W-:-:S05]  /*4dc0*/  SHF.L.U32 R5, R0, 0xa, RZ ;  /* 0x0000000a00057819 */ /* 0x001fca00000006ff */
[----:B-1----:R-:W-:-:S04]  /*4dd0*/  IMAD.WIDE.U32 R2, R5, 0x10, R2 ;  /* 0x0000001005027825 */ /* 0x002fc800078e0002 */
[----:B--2---:R-:W-:-:S05]  /*4de0*/  IMAD.WIDE R2, R7, 0x20, R2 ;  /* 0x0000002007027825 */ /* 0x004fca00078e0202 */
[----:B------:R-:W-:Y:S04]  /*4df0*/  STG.E.128 desc[UR4][R2.64], R8 ;  /* 0x0000000802007986 */ /* 0x000fe8000c101d04 */
[----:B------:R-:W-:Y:S04]  /*4e00*/  STG.E.128 desc[UR4][R2.64+0x10], R12 ;  /* 0x0000100c02007986 */ /* 0x000fe8000c101d04 */
[----:B------:R-:W-:Y:S04]  /*4e10*/  STG.E.128 desc[UR4][R2.64+0x1000], R16 ;  /* 0x0010001002007986 */ /* 0x000fe8000c101d04 */
[----:B------:R-:W-:Y:S04]  /*4e20*/  STG.E.128 desc[UR4][R2.64+0x1010], R20 ;  /* 0x0010101402007986 */ /* 0x000fe8000c101d04 */
[----:B------:R-:W-:Y:S04]  /*4e30*/  STG.E.128 desc[UR4][R2.64+0x2000], R24 ;  /* 0x0020001802007986 */ /* 0x000fe8000c101d04 */
[----:B------:R-:W-:Y:S04]  /*4e40*/  STG.E.128 desc[UR4][R2.64+0x2010], R28 ;  /* 0x0020101c02007986 */ /* 0x000fe8000c101d04 */
[----:B------:R-:W-:Y:S04]  /*4e50*/  STG.E.128 desc[UR4][R2.64+0x3000], R32 ;  /* 0x0030002002007986 */ /* 0x000fe8000c101d04 */
[----:B------:R-:W-:Y:S01]  /*4e60*/  STG.E.128 desc[UR4][R2.64+0x3010], R36 ;  /* 0x0030102402007986 */ /* 0x000fe2000c101d04 */
[----:B------:R-:W-:Y:S05]  /*4e70*/  EXIT ;  /* 0x000000000000794d */ /* 0x000fea0003800000 */
.L_x_7792:
[----:B------:R-:W0:Y:S01]  /*4e80*/  S2R R0, SR_TID.X ;  /* 0x0000000000007919 */ /* 0x000e220000002100 */
[----:B------:R-:W-:Y:S02]  /*4e90*/  CS2R R10, SRZ ;  /* 0x00000000000a7805 */ /* 0x000fe4000001ff00 */
[----:B------:R-:W-:Y:S02]  /*4ea0*/  CS2R R8, SRZ ;  /* 0x0000000000087805 */ /* 0x000fe4000001ff00 */
[----:B------:R-:W-:Y:S02]  /*4eb0*/  CS2R R14, SRZ ;  /* 0x00000000000e7805 */ /* 0x000fe4000001ff00 */
[----:B------:R-:W-:Y:S02]  /*4ec0*/  CS2R R12, SRZ ;  /* 0x00000000000c7805 */ /* 0x000fe4000001ff00 */
[----:B0-----:R-:W-:-:S13]  /*4ed0*/  ISETP.GE.AND P0, PT, R0, R76, PT ;  /* 0x0000004c0000720c */ /* 0x001fda0003f06270 */
[----:B------:R-:W-:Y:S01]  /*4ee0*/  @!P0 IMAD.IADD R80, R77, 0x1, R0 ;  /* 0x000000014d508824 */ /* 0x000fe200078e0200 */
[----:B------:R-:W0:Y:S01]  /*4ef0*/  @!P0 LDC.64 R78, c[0x0][0x220] ;  /* 0x00008800ff4e8b82 */ /* 0x000e220000000a00 */
[----:B------:R-:W-:-:S05]  /*4f00*/  @!P0 VIADD R0, R0, 0x80 ;  /* 0x0000008000008836 */ /* 0x000fca0000000000 */
[CC--:B------:R-:W-:Y:S02]  /*4f10*/  ISETP.GE.AND P6, PT, R0.reuse, R76.reuse, PT ;  /* 0x0000004c0000720c */ /* 0x0c0fe40003fc6270 */
[----:B------:R-:W1:Y:S11]  /*4f20*/  @!P0 LDC.64 R32, c[0x0][0x228] ;  /* 0x00008a00ff208b82 */ /* 0x000e760000000a00 */
[----:B------:R-:W-:Y:S01]  /*4f30*/  @!P6 IMAD.IADD R7, R77, 0x1, R0 ;  /* 0x000000014d07e824 */ /* 0x000fe200078e0200 */
[----:B------:R-:W-:Y:S01]  /*4f40*/  @!P6 IADD3 R0, R0, 0x80, RZ ;  /* 0x000000800000e810 */ /* 0x000fe20007ffe0ff */
[----:B------:R-:W2:Y:S03]  /*4f50*/  @!P6 LDC.64 R2, c[0x0][0x220] ;  /* 0x00008800ff02eb82 */ /* 0x000ea60000000a00 */
[----:B------:R-:W-:-:S05]  /*4f60*/  ISETP.GE.AND P5, PT, R0, R76, PT ;  /* 0x0000004c0000720c */ /* 0x000fca0003fa6270 */
[----:B------:R-:W3:Y:S08]  /*4f70*/  @!P6 LDC.64 R4, c[0x0][0x228] ;  /* 0x00008a00ff04eb82 */ /* 0x000ef00000000a00 */
[----:B------:R-:W-:Y:S01]  /*4f80*/  @!P5 IMAD.IADD R23, R77, 0x1, R0 ;  /* 0x000000014d17d824 */ /* 0x000fe200078e0200 */
[----:B------:R-:W-:Y:S01]  /*4f90*/  CS2R R30, SRZ ;  /* 0x00000000001e7805 */ /* 0x000fe2000001ff00 */
[----:B------:R-:W-:Y:S01]  /*4fa0*/  @!P5 VIADD R0, R0, 0x80 ;  /* 0x000000800000d836 */ /* 0x000fe20000000000 */
[----:B------:R-:W-:Y:S01]  /*4fb0*/  CS2R R34, SRZ ;  /* 0x0000000000227805 */ /* 0x000fe2000001ff00 */
[----:B0-----:R-:W-:Y:S01]  /*4fc0*/  @!P0 IMAD.WIDE.U32 R78, R80, 0x10, R78 ;  /* 0x00000010504e8825 */ /* 0x001fe200078e004e */
[----:B------:R-:W-:-:S02]  /*4fd0*/  CS2R R38, SRZ ;  /* 0x0000000000267805 */ /* 0x000fc4000001ff00 */
[----:B------:R-:W-:Y:S02]  /*4fe0*/  CS2R R36, SRZ ;  /* 0x0000000000247805 */ /* 0x000fe4000001ff00 */
[----:B------:R-:W-:Y:S01]  /*4ff0*/  ISETP.GE.AND P4, PT, R0, R76, PT ;  /* 0x0000004c0000720c */ /* 0x000fe20003f86270 */
[----:B--2---:R-:W-:Y:S01]  /*5000*/  @!P6 IMAD.WIDE.U32 R2, R7, 0x10, R2 ;  /* 0x000000100702e825 */ /* 0x004fe200078e0002 */
[----:B------:R-:W-:Y:S02]  /*5010*/  CS2R R42, SRZ ;  /* 0x00000000002a7805 */ /* 0x000fe4000001ff00 */
[----:B------:R-:W-:Y:S02]  /*5020*/  CS2R R40, SRZ ;  /* 0x0000000000287805 */ /* 0x000fe4000001ff00 */
[----:B------:R-:W-:Y:S02]  /*5030*/  CS2R R58, SRZ ;  /* 0x00000000003a7805 */ /* 0x000fe4000001ff00 */
[----:B------:R-:W-:Y:S01]  /*5040*/  CS2R R56, SRZ ;  /* 0x0000000000387805 */ /* 0x000fe2000001ff00 */
[----:B------:R0:W5:Y:S01]  /*5050*/  @!P6 LDG.E.128 R8, desc[UR4][R2.64] ;  /* 0x000000040208e981 */ /* 0x000162000c1e1d00 */
[----:B------:R-:W-:-:S02]  /*5060*/  CS2R R62, SRZ ;  /* 0x00000000003e7805 */ /* 0x000fc4000001ff00 */
[----:B------:R-:W-:Y:S01]  /*5070*/  CS2R R60, SRZ ;  /* 0x00000000003c7805 */ /* 0x000fe2000001ff00 */
[----:B---3--:R-:W-:Y:S01]  /*5080*/  @!P6 IMAD.WIDE.U32 R4, R7, 0x10, R4 ;  /* 0x000000100704e825 */ /* 0x008fe200078e0004 */
[----:B------:R-:W-:Y:S01]  /*5090*/  CS2R R66, SRZ ;  /* 0x0000000000427805 */ /* 0x000fe2000001ff00 */
[----:B------:R-:W2:Y:S02]  /*50a0*/  @!P5 LDC.64 R44, c[0x0][0x220] ;  /* 0x00008800ff2cdb82 */ /* 0x000ea40000000a00 */
[C---:B------:R-:W-:Y:S01]  /*50b0*/  @!P4 IMAD.IADD R55, R77.reuse, 0x1, R0 ;  /* 0x000000014d37c824 */ /* 0x040fe200078e0200 */
[----:B------:R-:W-:Y:S01]  /*50c0*/  @!P4 IADD3 R0, R0, 0x80, RZ ;  /* 0x000000800000c810 */ /* 0x000fe20007ffe0ff */
[----:B------:R3:W5:Y:S03]  /*50d0*/  @!P6 LDG.E.128 R12, desc[UR4][R4.64] ;  /* 0x00000004040ce981 */ /* 0x000766000c1e1d00 */
[----:B------:R-:W-:Y:S01]  /*50e0*/  ISETP.GE.AND P3, PT, R0, R76, PT ;  /* 0x0000004c0000720c */ /* 0x000fe20003f66270 */
[----:B------:R-:W4:Y:S08]  /*50f0*/  @!P4 LDC.64 R6, c[0x0][0x220] ;  /* 0x00008800ff06cb82 */ /* 0x000f300000000a00 */
[----:B------:R-:W2:Y:S04]  /*5100*/  @!P4 LDC.64 R16, c[0x0][0x228] ;  /* 0x00008a00ff10cb82 */ /* 0x000ea80000000a00 */
[----:B------:R-:W-:-:S02]  /*5110*/  @!P3 IMAD.IADD R25, R77, 0x1, R0 ;  /* 0x000000014d19b824 */ /* 0x000fc400078e0200 */
[----:B------:R-:W-:Y:S02]  /*5120*/  @!P3 VIADD R0, R0, 0x80 ;  /* 0x000000800000b836 */ /* 0x000fe40000000000 */
[----:B------:R-:W1:Y:S03]  /*5130*/  @!P3 LDC.64 R64, c[0x0][0x220] ;  /* 0x00008800ff40bb82 */ /* 0x000e660000000a00 */
[----:B------:R-:W-:-:S05]  /*5140*/  ISETP.GE.AND P2, PT, R0, R76, PT ;  /* 0x0000004c0000720c */ /* 0x000fca0003f46270 */
[----:B------:R-:W4:Y:S08]  /*5150*/  @!P3 LDC.64 R68, c[0x0][0x228] ;  /* 0x00008a00ff44bb82 */ /* 0x000f300000000a00 */
[----:B------:R-:W-:Y:S01]  /*5160*/  @!P2 IMAD.IADD R27, R77, 0x1, R0 ;  /* 0x000000014d1ba824 */ /* 0x000fe200078e0200 */
[----:B------:R-:W-:Y:S01]  /*5170*/  @!P2 IADD3 R0, R0, 0x80, RZ ;  /* 0x000000800000a810 */ /* 0x000fe20007ffe0ff */
[----:B------:R-:W2:Y:S03]  /*5180*/  @!P2 LDC.64 R70, c[0x0][0x220] ;  /* 0x00008800ff46ab82 */ /* 0x000ea60000000a00 */
[----:B------:R-:W-:-:S05]  /*5190*/  ISETP.GE.AND P1, PT, R0, R76, PT ;  /* 0x0000004c0000720c */ /* 0x000fca0003f26270 */
[----:B------:R-:W2:Y:S08]  /*51a0*/  @!P2 LDC.64 R72, c[0x0][0x228] ;  /* 0x00008a00ff48ab82 */ /* 0x000eb00000000a00 */
[----:B------:R-:W-:Y:S01]  /*51b0*/  @!P1 IMAD.IADD R29, R77, 0x1, R0 ;  /* 0x000000014d1d9824 */ /* 0x000fe200078e0200 */
[----:B0-----:R-:W0:Y:S01]  /*51c0*/  @!P1 LDC.64 R2, c[0x0][0x220] ;  /* 0x00008800ff029b82 */ /* 0x001e220000000a00 */
[----:B------:R-:W-:-:S05]  /*51d0*/  @!P1 VIADD R0, R0, 0x80 ;  /* 0x0000008000009836 */ /* 0x000fca0000000000 */
[----:B------:R-:W-:Y:S02]  /*51e0*/  ISETP.GE.AND P6, PT, R0, R76, PT ;  /* 0x0000004c0000720c */ /* 0x000fe40003fc6270 */
[----:B---3--:R-:W3:Y:S08]  /*51f0*/  @!P1 LDC.64 R4, c[0x0][0x228] ;  /* 0x00008a00ff049b82 */ /* 0x008ef00000000a00 */
[----:B------:R-:W3:Y:S08]  /*5200*/  @!P5 LDC.64 R48, c[0x0][0x228] ;  /* 0x00008a00ff30db82 */ /* 0x000ef00000000a00 */
[----:B------:R-:W3:Y:S08]  /*5210*/  @!P6 LDC.64 R18, c[0x0][0x220] ;  /* 0x00008800ff12eb82 */ /* 0x000ef00000000a00 */
[----:B------:R-:W3:Y:S01]  /*5220*/  @!P6 LDC.64 R20, c[0x0][0x228] ;  /* 0x00008a00ff14eb82 */ /* 0x000ee20000000a00 */
[----:B0-----:R-:W-:-:S04]  /*5230*/  @!P1 IMAD.WIDE.U32 R74, R29, 0x10, R2 ;  /* 0x000000101d4a9825 */ /* 0x001fc800078e0002 */
[----:B-1----:R-:W-:-:S04]  /*5240*/  @!P3 IMAD.WIDE.U32 R64, R25, 0x10, R64 ;  /* 0x000000101940b825 */ /* 0x002fc800078e0040 */
[----:B----4-:R-:W-:Y:S01]  /*5250*/  @!P3 IMAD.WIDE.U32 R68, R25, 0x10, R68 ;  /* 0x000000101944b825 */ /* 0x010fe200078e0044 */
[----:B------:R-:W-:-:S03]  /*5260*/  CS2R R24, SRZ ;  /* 0x0000000000187805 */ /* 0x000fc6000001ff00 */
[C---:B--2---:R-:W-:Y:S01]  /*5270*/  @!P2 IMAD.WIDE.U32 R70, R27.reuse, 0x10, R70 ;  /* 0x000000101b46a825 */ /* 0x044fe200078e0046 */
[----:B------:R-:W5:Y:S03]  /*5280*/  @!P3 LDG.E.128 R36, desc[UR4][R68.64] ;  /* 0x000000044424b981 */ /* 0x000f66000c1e1d00 */
[----:B------:R-:W-:Y:S01]  /*5290*/  @!P2 IMAD.WIDE.U32 R72, R27, 0x10, R72 ;  /* 0x000000101b48a825 */ /* 0x000fe200078e0048 */
[----:B------:R-:W-:Y:S01]  /*52a0*/  CS2R R26, SRZ ;  /* 0x00000000001a7805 */ /* 0x000fe2000001ff00 */
[----:B------:R0:W5:Y:S02]  /*52b0*/  @!P2 LDG.E.128 R40, desc[UR4][R70.64] ;  /* 0x000000044628a981 */ /* 0x000164000c1e1d00 */
[----:B---3--:R-:W-:Y:S01]  /*52c0*/  @!P1 IMAD.WIDE.U32 R2, R29, 0x10, R4 ;  /* 0x000000101d029825 */ /* 0x008fe200078e0004 */
[----:B------:R-:W-:-:S03]  /*52d0*/  CS2R R28, SRZ ;  /* 0x00000000001c7805 */ /* 0x000fc6000001ff00 */
[----:B------:R-:W-:Y:S01]  /*52e0*/  @!P0 IMAD.WIDE.U32 R80, R80, 0x10, R32 ;  /* 0x0000001050508825 */ /* 0x000fe200078e0020 */
[----:B------:R-:W-:-:S03]  /*52f0*/  CS2R R32, SRZ ;  /* 0x0000000000207805 */ /* 0x000fc6000001ff00 */
[C---:B------:R-:W-:Y:S01]  /*5300*/  @!P4 IMAD.WIDE.U32 R52, R55.reuse, 0x10, R6 ;  /* 0x000000103734c825 */ /* 0x040fe200078e0006 */
[----:B0-----:R-:W-:Y:S02]  /*5310*/  CS2R R70, SRZ ;  /* 0x0000000000467805 */ /* 0x001fe4000001ff00 */
[----:B------:R-:W-:Y:S01]  /*5320*/  CS2R R68, SRZ ;  /* 0x0000000000447805 */ /* 0x000fe2000001ff00 */
[----:B------:R0:W5:Y:S01]  /*5330*/  @!P3 LDG.E.128 R32, desc[UR4][R64.64] ;  /* 0x000000044020b981 */ /* 0x000162000c1e1d00 */
[----:B------:R-:W-:-:S03]  /*5340*/  @!P4 IMAD.WIDE.U32 R54, R55, 0x10, R16 ;  /* 0x000000103736c825 */ /* 0x000fc600078e0010 */
[----:B------:R1:W5:Y:S01]  /*5350*/  @!P4 LDG.E.128 R24, desc[UR4][R52.64] ;  /* 0x000000043418c981 */ /* 0x000362000c1e1d00 */
[----:B------:R-:W-:-:S03]  /*5360*/  @!P6 IMAD.IADD R7, R77, 0x1, R0 ;  /* 0x000000014d07e824 */ /* 0x000fc600078e0200 */
[----:B------:R2:W5:Y:S01]  /*5370*/  @!P4 LDG.E.128 R28, desc[UR4][R54.64] ;  /* 0x00000004361cc981 */ /* 0x000562000c1e1d00 */
[C---:B------:R-:W-:Y:S01]  /*5380*/  @!P6 IMAD.WIDE.U32 R4, R7.reuse, 0x10, R18 ;  /* 0x000000100704e825 */ /* 0x040fe200078e0012 */
[----:B0-----:R-:W-:Y:S02]  /*5390*/  CS2R R64, SRZ ;  /* 0x0000000000407805 */ /* 0x001fe4000001ff00 */
[----:B------:R-:W5:Y:S01]  /*53a0*/  @!P0 LDG.E.128 R68, desc[UR4][R80.64] ;  /* 0x0000000450448981 */ /* 0x000f62000c1e1d00 */
[----:B------:R-:W-:Y:S01]  /*53b0*/  @!P6 IMAD.WIDE.U32 R6, R7, 0x10, R20 ;  /* 0x000000100706e825 */ /* 0x000fe200078e0014 */
[----:B-1----:R-:W-:Y:S02]  /*53c0*/  CS2R R52, SRZ ;  /* 0x0000000000347805 */ /* 0x002fe4000001ff00 */
[----:B------:R-:W5:Y:S01]  /*53d0*/  @!P6 LDG.E.128 R56, desc[UR4][R4.64] ;  /* 0x000000040438e981 */ /* 0x000f62000c1e1d00 */
[----:B--2---:R-:W-:-:S03]  /*53e0*/  CS2R R54, SRZ ;  /* 0x0000000000367805 */ /* 0x004fc6000001ff00 */
[----:B------:R-:W5:Y:S04]  /*53f0*/  @!P6 LDG.E.128 R60, desc[UR4][R6.64] ;  /* 0x00000004063ce981 */ /* 0x000f68000c1e1d00 */
[----:B------:R-:W5:Y:S04]  /*5400*/  @!P1 LDG.E.128 R52, desc[UR4][R2.64] ;  /* 0x0000000402349981 */ /* 0x000f68000c1e1d00 */
[----:B------:R-:W5:Y:S01]  /*5410*/  @!P0 LDG.E.128 R64, desc[UR4][R78.64] ;  /* 0x000000044e408981 */ /* 0x000f62000c1e1d00 */
[----:B------:R-:W-:Y:S01]  /*5420*/  @!P5 IMAD.WIDE.U32 R44, R23, 0x10, R44 ;  /* 0x00000010172cd825 */ /* 0x000fe200078e002c */
[----:B------:R-:W-:-:S02]  /*5430*/  CS2R R18, SRZ ;  /* 0x0000000000127805 */ /* 0x000fc4000001ff00 */
[----:B------:R-:W-:Y:S02]  /*5440*/  CS2R R16, SRZ ;  /* 0x0000000000107805 */ /* 0x000fe4000001ff00 */
[----:B------:R-:W-:Y:S01]  /*5450*/  CS2R R20, SRZ ;  /* 0x0000000000147805 */ /* 0x000fe2000001ff00 */
[----:B------:R-:W-:Y:S01]  /*5460*/  @!P5 IMAD.WIDE.U32 R48, R23, 0x10, R48 ;  /* 0x000000101730d825 */ /* 0x000fe200078e0030 */
[----:B------:R-:W-:Y:S02]  /*5470*/  CS2R R22, SRZ ;  /* 0x0000000000167805 */ /* 0x000fe4000001ff00 */
[----:B------:R-:W-:Y:S02]  /*5480*/  CS2R R46, SRZ ;  /* 0x00000000002e7805 */ /* 0x000fe4000001ff00 */
[----:B------:R-:W-:Y:S01]  /*5490*/  CS2R R50, SRZ ;  /* 0x0000000000327805 */ /* 0x000fe2000001ff00 */
[----:B------:R0:W5:Y:S04]  /*54a0*/  @!P5 LDG.E.128 R16, desc[UR4][R44.64] ;  /* 0x000000042c10d981 */ /* 0x000168000c1e1d00 */
[----:B------:R1:W5:Y:S01]  /*54b0*/  @!P5 LDG.E.128 R20, desc[UR4][R48.64] ;  /* 0x000000043014d981 */ /* 0x000362000c1e1d00 */
[----:B------:R-:W-:Y:S01]  /*54c0*/  BSSY B1, `(.L_x_7921) ;  /* 0x000009d000017945 */ /* 0x000fe20003800000 */
[----:B0-----:R-:W-:-:S02]  /*54d0*/  CS2R R44, SRZ ;  /* 0x00000000002c7805 */ /* 0x001fc4000001ff00 */
[----:B-1----:R-:W-:-:S04]  /*54e0*/  CS2R R48, SRZ ;  /* 0x0000000000307805 */ /* 0x002fc8000001ff00 */
[----:B------:R0:W5:Y:S04]  /*54f0*/  @!P2 LDG.E.128 R44, desc[UR4][R72.64] ;  /* 0x00000004482ca981 */ /* 0x000168000c1e1d00 */
[----:B------:R1:W5:Y:S01]  /*5500*/  @!P1 LDG.E.128 R48, desc[UR4][R74.64] ;  /* 0x000000044a309981 */ /* 0x000362000c1e1d00 */
[----:B0-----:R-:W-:Y:S02]  /*5510*/  CS2R R72, SRZ ;  /* 0x0000000000487805 */ /* 0x001fe4000001ff00 */
[----:B-1----:R-:W-:Y:S01]  /*5520*/  CS2R R74, SRZ ;  /* 0x00000000004a7805 */ /* 0x002fe2000001ff00 */
[----:B------:R-:W-:Y:S06]  /*5530*/  @P0 BRA `(.L_x_7922) ;  /* 0x0000000800540947 */ /* 0x000fec0003800000 */
[----:B-----5:R-:W-:-:S14]  /*5540*/  DSETP.GE.AND P0, PT, |R68|, |R70|, PT ;  /* 0x400000464400722a */ /* 0x020fdc0003f06200 */
        /* <DEDUP_REMOVED lines=27> */
.L_x_7926:
[----:B------:R-:W-:Y:S05]  /*5700*/  BSYNC B2 ;  /* 0x0000000000027941 */ /* 0x000fea0003800000 */
.L_x_7925:
        /* <DEDUP_REMOVED lines=17> */
.L_x_7928:
[----:B------:R-:W-:Y:S05]  /*5820*/  BSYNC B2 ;  /* 0x0000000000027941 */ /* 0x000fea0003800000 */
.L_x_7927:
[C---:B------:R-:W-:Y:S02]  /*5830*/  DFMA R4, R72.reuse, R66, R64 ;  /* 0x000000424804722b */ /* 0x040fe40000000040 */
[----:B------:R-:W-:-:S06]  /*5840*/  DFMA R64, R72, -R64, R66 ;  /* 0x800000404840722b */ /* 0x000fcc0000000042 */
[-C--:B------:R-:W-:Y:S02]  /*5850*/  DMUL R72, R4, R2.reuse ;  /* 0x0000000204487228 */ /* 0x080fe40000000000 */
[----:B------:R-:W-:Y:S01]  /*5860*/  DMUL R74, R64, R2 ;  /* 0x00000002404a7228 */ /* 0x000fe20000000000 */
[----:B------:R-:W-:Y:S10]  /*5870*/  BRA `(.L_x_7922) ;  /* 0x0000000400847947 */ /* 0x000ff40003800000 */
.L_x_7924:
        /* <DEDUP_REMOVED lines=22> */
.L_x_7930:
[----:B------:R-:W-:Y:S05]  /*59e0*/  BSYNC B2 ;  /* 0x0000000000027941 */ /* 0x000fea0003800000 */
.L_x_7929:
[----:B------:R-:W-:Y:S01]  /*59f0*/  DADD R6, -RZ, |R70| ;  /* 0x00000000ff067229 */ /* 0x000fe20000000546 */
[----:B------:R-:W-:Y:S01]  /*5a00*/  MOV R4, 0x1 ;  /* 0x0000000100047802 */ /* 0x000fe20000000f00 */
[----:B------:R-:W-:Y:S01]  /*5a10*/  BSSY B2, `(.L_x_7931) ;  /* 0x0000018000027945 */ /* 0x000fe20003800000 */
[----:B------:R-:W-:Y:S01]  /*5a20*/  FSETP.GEU.AND P1, PT, |R67|, 6.5827683646048100446e-37, PT ;  /* 0x036000004300780b */ /* 0x000fe20003f2e200 */
        /* <DEDUP_REMOVED lines=22> */
.L_x_7932:
[----:B------:R-:W-:Y:S05]  /*5b90*/  BSYNC B2 ;  /* 0x0000000000027941 */ /* 0x000fea0003800000 */
.L_x_7931:
[----:B------:R-:W-:Y:S05]  /*5ba0*/  BRA `(.L_x_7922) ;  /* 0x0000000000b87947 */ /* 0x000fea0003800000 */
.L_x_7923:
        /* <DEDUP_REMOVED lines=23> */
.L_x_7934:
[----:B------:R-:W-:Y:S05]  /*5d20*/  BSYNC B2 ;  /* 0x0000000000027941 */ /* 0x000fea0003800000 */
.L_x_7933:
        /* <DEDUP_REMOVED lines=17> */
.L_x_7936:
[----:B------:R-:W-:Y:S05]  /*5e40*/  BSYNC B2 ;  /* 0x0000000000027941 */ /* 0x000fea0003800000 */
.L_x_7935:
[C---:B------:R-:W-:Y:S02]  /*5e50*/  DFMA R4, R72.reuse, R64, R66 ;  /* 0x000000404804722b */ /* 0x040fe40000000042 */
[----:B------:R-:W-:-:S06]  /*5e60*/  DFMA R64, R72, R66, -R64 ;  /* 0x000000424840722b */ /* 0x000fcc0000000840 */
[-C--:B------:R-:W-:Y:S02]  /*5e70*/  DMUL R72, R4, R2.reuse ;  /* 0x0000000204487228 */ /* 0x080fe40000000000 */
[----:B------:R-:W-:-:S11]  /*5e80*/  DMUL R74, R64, R2 ;  /* 0x00000002404a7228 */ /* 0x000fd60000000000 */
.L_x_7922:
[----:B------:R-:W-:Y:S05]  /*5e90*/  BSYNC B1 ;  /* 0x0000000000017941 */ /* 0x000fea0003800000 */
.L_x_7921:
[----:B------:R-:W0:Y:S01]  /*5ea0*/  S2R R3, SR_TID.X ;  /* 0x0000000000037919 */ /* 0x000e220000002100 */
[----:B------:R-:W-:Y:S01]  /*5eb0*/  BSSY B1, `(.L_x_7937) ;  /* 0x000009b000017945 */ /* 0x000fe20003800000 */
[----:B-----5:R-:W-:Y:S02]  /*5ec0*/  CS2R R66, SRZ ;  /* 0x0000000000427805 */ /* 0x020fe4000001ff00 */
[----:B------:R-:W-:Y:S02]  /*5ed0*/  CS2R R64, SRZ ;  /* 0x0000000000407805 */ /* 0x000fe4000001ff00 */
        /* <DEDUP_REMOVED lines=31> */
.L_x_7942:
[----:B------:R-:W-:Y:S05]  /*60d0*/  BSYNC B2 ;  /* 0x0000000000027941 */ /* 0x000fea0003800000 */
.L_x_7941:
        /* <DEDUP_REMOVED lines=17> */
.L_x_7944:
[----:B------:R-:W-:Y:S05]  /*61f0*/  BSYNC B2 ;  /* 0x0000000000027941 */ /* 0x000fea0003800000 */
.L_x_7943:
[C---:B------:R-:W-:Y:S02]  /*6200*/  DFMA R4, R64.reuse, R10, R8 ;  /* 0x0000000a4004722b */ /* 0x040fe40000000008 */
[----:B------:R-:W-:-:S06]  /*6210*/  DFMA R8, R64, -R8, R10 ;  /* 0x800000084008722b */ /* 0x000fcc000000000a */
[-C--:B------:R-:W-:Y:S02]  /*6220*/  DMUL R64, R4, R2.reuse ;  /* 0x0000000204407228 */ /* 0x080fe40000000000 */
[----:B------:R-:W-:Y:S01]  /*6230*/  DMUL R66, R8, R2 ;  /* 0x0000000208427228 */ /* 0x000fe20000000000 */
[----:B------:R-:W-:Y:S10]  /*6240*/  BRA `(.L_x_7938) ;  /* 0x0000000400847947 */ /* 0x000ff40003800000 */
.L_x_7940:
        /* <DEDUP_REMOVED lines=22> */
.L_x_7946:
[----:B------:R-:W-:Y:S05]  /*63b0*/  BSYNC B2 ;  /* 0x0000000000027941 */ /* 0x000fea0003800000 */
.L_x_7945:
        /* <DEDUP_REMOVED lines=24> */
[----:B------:R-:W-:Y:S01]  /*6540*/  MOV R66, R2 ;  /* 0x0000000200427202 */ /* 0x000fe20000000f00 */
[----:B------:R-:W-:-:S07]  /*6550*/  IMAD.MOV.U32 R67, RZ, RZ, R3 ;  /* 0x000000ffff437224 */ /* 0x000fce00078e0003 */
.L_x_7948:
[----:B------:R-:W-:Y:S05]  /*6560*/  BSYNC B2 ;  /* 0x0000000000027941 */ /* 0x000fea0003800000 */
.L_x_7947:
[----:B------:R-:W-:Y:S05]  /*6570*/  BRA `(.L_x_7938) ;  /* 0x0000000000b87947 */ /* 0x000fea0003800000 */
.L_x_7939:
        /* <DEDUP_REMOVED lines=23> */
.L_x_7950:
[----:B------:R-:W-:Y:S05]  /*66f0*/  BSYNC B2 ;  /* 0x0000000000027941 */ /* 0x000fea0003800000 */
.L_x_7949:
        /* <DEDUP_REMOVED lines=16> */
[----:B------:R-:W-:Y:S05]  /*6800*/  CALL.REL.NOINC `($__internal_8_$__cuda_sm20_dblrcp_rn_slowpath_v3) ;  /* 0x0000003c00c47944 */ /* 0x000fea0003c00000 */
.L_x_7952:
[----:B------:R-:W-:Y:S05]  /*6810*/  BSYNC B2 ;  /* 0x0000000000027941 */ /* 0x000fea0003800000 */
.L_x_7951:
[C---:B------:R-:W-:Y:S02]  /*6820*/  DFMA R4, R64.reuse, R8, R10 ;  /* 0x000000084004722b */ /* 0x040fe4000000000a */
[----:B------:R-:W-:-:S06]  /*6830*/  DFMA R8, R64, R10, -R8 ;  /* 0x0000000a4008722b */ /* 0x000fcc0000000808 */
[-C--:B------:R-:W-:Y:S02]  /*6840*/  DMUL R64, R4, R2.reuse ;  /* 0x0000000204407228 */ /* 0x080fe40000000000 */
[----:B------:R-:W-:-:S11]  /*6850*/  DMUL R66, R8, R2 ;  /* 0x0000000208427228 */ /* 0x000fd60000000000 */
.L_x_7938:
[----:B------:R-:W-:Y:S05]  /*6860*/  BSYNC B1 ;  /* 0x0000000000017941 */ /* 0x000fea0003800000 */
.L_x_7937:
[----:B------:R-:W0:Y:S01]  /*6870*/  S2R R3, SR_TID.X ;  /* 0x0000000000037919 */ /* 0x000e220000002100 */
[----:B------:R-:W-:Y:S01]  /*6880*/  BSSY B1, `(.L_x_7953) ;  /* 0x000009b000017945 */ /* 0x000fe20003800000 */
[----:B------:R-:W-:Y:S02]  /*6890*/  CS2R R10, SRZ ;  /* 0x00000000000a7805 */ /* 0x000fe4000001ff00 */
[----:B------:R-:W-:Y:S01]  /*68a0*/  CS2R R8, SRZ ;  /* 0x0000000000087805 */ /* 0x000fe2000001ff00 */
[----:B0-----:R-:W-:-:S05]  /*68b0*/  VIADD R3, R3, 0x100 ;  /* 0x0000010003037836 */ /* 0x001fca0000000000 */
        /* <DEDUP_REMOVED lines=30> */
.L_x_7958:
[----:B------:R-:W-:Y:S05]  /*6aa0*/  BSYNC B2 ;  /* 0x0000000000027941 */ /* 0x000fea0003800000 */
.L_x_7957:
        /* <DEDUP_REMOVED lines=17> */
.L_x_7960:
[----:B------:R-:W-:Y:S05]  /*6bc0*/  BSYNC B2 ;  /* 0x0000000000027941 */ /* 0x000fea0003800000 */
.L_x_7959:
[C---:B------:R-:W-:Y:S02]  /*6bd0*/  DFMA R4, R8.reuse, R18, R16 ;  /* 0x000000120804722b */ /* 0x040fe40000000010 */
[----:B------:R-:W-:-:S06]  /*6be0*/  DFMA R10, R8, -R16, R18 ;  /* 0x80000010080a722b */ /* 0x000fcc0000000012 */
[-C--:B------:R-:W-:Y:S02]  /*6bf0*/  DMUL R8, R4, R2.reuse ;  /* 0x0000000204087228 */ /* 0x080fe40000000000 */
[----:B------:R-:W-:Y:S01]  /*6c00*/  DMUL R10, R10, R2 ;  /* 0x000000020a0a7228 */ /* 0x000fe20000000000 */
[----:B------:R-:W-:Y:S10]  /*6c10*/  BRA `(.L_x_7954) ;  /* 0x0000000400847947 */ /* 0x000ff40003800000 */
.L_x_7956:
        /* <DEDUP_REMOVED lines=22> */
.L_x_7962:
[----:B------:R-:W-:Y:S05]  /*6d80*/  BSYNC B2 ;  /* 0x0000000000027941 */ /* 0x000fea0003800000 */
.L_x_7961:
[----:B------:R-:W-:Y:S01]  /*6d90*/  DADD R12, -RZ, |R22| ;  /* 0x00000000ff0c7229 */ /* 0x000fe20000000516 */
[----:B------:R-:W-:Y:S01]  /*6da0*/  IMAD.MOV.U32 R4, RZ, RZ, 0x1 ;  /* 0x00000001ff047424 */ /* 0x000fe200078e00ff */
[----:B------:R-:W-:Y:S01]  /*6db0*/  FSETP.GEU.AND P1, PT, |R19|, 6.5827683646048100446e-37, PT ;  /* 0x036000001300780b */ /* 0x000fe20003f2e200 */
[----:B------:R-:W-:Y:S01]  /*6dc0*/  BSSY B2, `(.L_x_7963) ;  /* 0x0000017000027945 */ /* 0x000fe20003800000 */
[----:B------:R-:W-:Y:S01]  /*6dd0*/  IMAD.MOV.U32 R8, RZ, RZ, R2 ;  /* 0x000000ffff087224 */ /* 0x000fe200078e0002 */
[----:B------:R-:W-:Y:S01]  /*6de0*/  MOV R9, R3 ;  /* 0x0000000300097202 */ /* 0x000fe20000000f00 */
        /* <DEDUP_REMOVED lines=20> */
.L_x_7964:
[----:B------:R-:W-:Y:S05]  /*6f30*/  BSYNC B2 ;  /* 0x0000000000027941 */ /* 0x000fea0003800000 */
.L_x_7963:
[----:B------:R-:W-:Y:S05]  /*6f40*/  BRA `(.L_x_7954) ;  /* 0x0000000000b87947 */ /* 0x000fea0003800000 */
.L_x_7955:
        /* <DEDUP_REMOVED lines=23> */
.L_x_7966:
[----:B------:R-:W-:Y:S05]  /*70c0*/  BSYNC B2 ;  /* 0x0000000000027941 */ /* 0x000fea0003800000 */
.L_x_7965:
        /* <DEDUP_REMOVED lines=17> */
.L_x_7968:
[----:B------:R-:W-:Y:S05]  /*71e0*/  BSYNC B2 ;  /* 0x0000000000027941 */ /* 0x000fea0003800000 */
.L_x_7967:
[C---:B------:R-:W-:Y:S02]  /*71f0*/  DFMA R4, R8.reuse, R16, R18 ;  /* 0x000000100804722b */ /* 0x040fe40000000012 */
[----:B------:R-:W-:-:S06]  /*7200*/  DFMA R10, R8, R18, -R16 ;  /* 0x00000012080a722b */ /* 0x000fcc0000000810 */
[-C--:B------:R-:W-:Y:S02]  /*7210*/  DMUL R8, R4, R2.reuse ;  /* 0x0000000204087228 */ /* 0x080fe40000000000 */
[----:B------:R-:W-:-:S11]  /*7220*/  DMUL R10, R10, R2 ;  /* 0x000000020a0a7228 */ /* 0x000fd60000000000 */
.L_x_7954:
[----:B------:R-:W-:Y:S05]  /*7230*/  BSYNC B1 ;  /* 0x0000000000017941 */ /* 0x000fea0003800000 */
.L_x_7953:
        /* <DEDUP_REMOVED lines=35> */
.L_x_7974:
[----:B------:R-:W-:Y:S05]  /*7470*/  BSYNC B2 ;  /* 0x0000000000027941 */ /* 0x000fea0003800000 */
.L_x_7973:
        /* <DEDUP_REMOVED lines=17> */
.L_x_7976:
[----:B------:R-:W-:Y:S05]  /*7590*/  BSYNC B2 ;  /* 0x0000000000027941 */ /* 0x000fea0003800000 */
.L_x_7975:
[C---:B------:R-:W-:Y:S02]  /*75a0*/  DFMA R4, R12.reuse, R26, R24 ;  /* 0x0000001a0c04722b */ /* 0x040fe40000000018 */
[----:B------:R-:W-:-:S06]  /*75b0*/  DFMA R14, R12, -R24, R26 ;  /* 0x800000180c0e722b */ /* 0x000fcc000000001a */
[-C--:B------:R-:W-:Y:S02]  /*75c0*/  DMUL R12, R4, R2.reuse ;  /* 0x00000002040c7228 */ /* 0x080fe40000000000 */
[----:B------:R-:W-:Y:S01]  /*75d0*/  DMUL R14, R14, R2 ;  /* 0x000000020e0e7228 */ /* 0x000fe20000000000 */
[----:B------:R-:W-:Y:S10]  /*75e0*/  BRA `(.L_x_7970) ;  /* 0x0000000400847947 */ /* 0x000ff40003800000 */
.L_x_7972:
        /* <DEDUP_REMOVED lines=22> */
.L_x_7978:
[----:B------:R-:W-:Y:S05]  /*7750*/  BSYNC B2 ;  /* 0x0000000000027941 */ /* 0x000fea0003800000 */
.L_x_7977:
[----:B------:R-:W-:Y:S01]  /*7760*/  DADD R16, -RZ, |R30| ;  /* 0x00000000ff107229 */ /* 0x000fe2000000051e */
[----:B------:R-:W-:Y:S01]  /*7770*/  IMAD.MOV.U32 R4, RZ, RZ, 0x1 ;  /* 0x00000001ff047424 */ /* 0x000fe200078e00ff */
[----:B------:R-:W-:Y:S01]  /*7780*/  FSETP.GEU.AND P1, PT, |R27|, 6.5827683646048100446e-37, PT ;  /* 0x036000001b00780b */ /* 0x000fe20003f2e200 */
[----:B------:R-:W-:Y:S01]  /*7790*/  BSSY B2, `(.L_x_7979) ;  /* 0x0000017000027945 */ /* 0x000fe20003800000 */
[----:B------:R-:W-:Y:S01]  /*77a0*/  MOV R12, R2 ;  /* 0x00000002000c7202 */ /* 0x000fe20000000f00 */
[----:B------:R-:W-:Y:S01]  /*77b0*/  IMAD.MOV.U32 R13, RZ, RZ, R3 ;  /* 0x000000ffff0d7224 */ /* 0x000fe200078e0003 */
        /* <DEDUP_REMOVED lines=20> */
.L_x_7980:
[----:B------:R-:W-:Y:S05]  /*7900*/  BSYNC B2 ;  /* 0x0000000000027941 */ /* 0x000fea0003800000 */
.L_x_7979:
[----:B------:R-:W-:Y:S05]  /*7910*/  BRA `(.L_x_7970) ;  /* 0x0000000000b87947 */ /* 0x000fea0003800000 */
.L_x_7971:
        /* <DEDUP_REMOVED lines=23> */
.L_x_7982:
[----:B------:R-:W-:Y:S05]  /*7a90*/  BSYNC B2 ;  /* 0x0000000000027941 */ /* 0x000fea0003800000 */
.L_x_7981:
        /* <DEDUP_REMOVED lines=17> */
.L_x_7984:
[----:B------:R-:W-:Y:S05]  /*7bb0*/  BSYNC B2 ;  /* 0x0000000000027941 */ /* 0x000fea0003800000 */
.L_x_7983:
[C---:B------:R-:W-:Y:S02]  /*7bc0*/  DFMA R4, R12.reuse, R24, R26 ;  /* 0x000000180c04722b */ /* 0x040fe4000000001a */
[----:B------:R-:W-:-:S06]  /*7bd0*/  DFMA R14, R12, R26, -R24 ;  /* 0x0000001a0c0e722b */ /* 0x000fcc0000000818 */
[-C--:B------:R-:W-:Y:S02]  /*7be0*/  DMUL R12, R4, R2.reuse ;  /* 0x00000002040c7228 */ /* 0x080fe40000000000 */
[----:B------:R-:W-:-:S11]  /*7bf0*/  DMUL R14, R14, R2 ;  /* 0x000000020e0e7228 */ /* 0x000fd60000000000 */
.L_x_7970:
[----:B------:R-:W-:Y:S05]  /*7c00*/  BSYNC B1 ;  /* 0x0000000000017941 */ /* 0x000fea0003800000 */
.L_x_7969:
        /* <DEDUP_REMOVED lines=35> */
.L_x_7990:
[----:B------:R-:W-:Y:S05]  /*7e40*/  BSYNC B2 ;  /* 0x0000000000027941 */ /* 0x000fea0003800000 */
.L_x_7989:
        /* <DEDUP_REMOVED lines=17> */
.L_x_7992:
[----:B------:R-:W-:Y:S05]  /*7f60*/  BSYNC B2 ;  /* 0x0000000000027941 */ /* 0x000fea0003800000 */
.L_x_7991:
[C---:B------:R-:W-:Y:S02]  /*7f70*/  DFMA R4, R16.reuse, R34, R32 ;  /* 0x000000221004722b */ /* 0x040fe40000000020 */
[----:B------:R-:W-:-:S06]  /*7f80*/  DFMA R18, R16, -R32, R34 ;  /* 0x800000201012722b */ /* 0x000fcc0000000022 */
[-C--:B------:R-:W-:Y:S02]  /*7f90*/  DMUL R16, R4, R2.reuse ;  /* 0x0000000204107228 */ /* 0x080fe40000000000 */
[----:B------:R-:W-:Y:S01]  /*7fa0*/  DMUL R18, R18, R2 ;  /* 0x0000000212127228 */ /* 0x000fe20000000000 */
[----:B------:R-:W-:Y:S10]  /*7fb0*/  BRA `(.L_x_7986) ;  /* 0x0000000400847947 */ /* 0x000ff40003800000 */
.L_x_7988:
        /* <DEDUP_REMOVED lines=22> */
.L_x_7994:
[----:B------:R-:W-:Y:S05]  /*8120*/  BSYNC B2 ;  /* 0x0000000000027941 */ /* 0x000fea0003800000 */
.L_x_7993:
        /* <DEDUP_REMOVED lines=26> */
.L_x_7996:
[----:B------:R-:W-:Y:S05]  /*82d0*/  BSYNC B2 ;  /* 0x0000000000027941 */ /* 0x000fea0003800000 */
.L_x_7995:
[----:B------:R-:W-:Y:S05]  /*82e0*/  BRA `(.L_x_7986) ;  /* 0x0000000000b87947 */ /* 0x000fea0003800000 */
.L_x_7987:
        /* <DEDUP_REMOVED lines=23> */
.L_x_7998:
[----:B------:R-:W-:Y:S05]  /*8460*/  BSYNC B2 ;  /* 0x0000000000027941 */ /* 0x000fea0003800000 */
.L_x_7997:
        /* <DEDUP_REMOVED lines=17> */
.L_x_8000:
[----:B------:R-:W-:Y:S05]  /*8580*/  BSYNC B2 ;  /* 0x0000000000027941 */ /* 0x000fea0003800000 */
.L_x_7999:
[C---:B------:R-:W-:Y:S02]  /*8590*/  DFMA R4, R16.reuse, R32, R34 ;  /* 0x000000201004722b */ /* 0x040fe40000000022 */
[----:B------:R-:W-:-:S06]  /*85a0*/  DFMA R18, R16, R34, -R32 ;  /* 0x000000221012722b */ /* 0x000fcc0000000820 */
[-C--:B------:R-:W-:Y:S02]  /*85b0*/  DMUL R16, R4, R2.reuse ;  /* 0x0000000204107228 */ /* 0x080fe40000000000 */
[----:B------:R-:W-:-:S11]  /*85c0*/  DMUL R18, R18, R2 ;  /* 0x0000000212127228 */ /* 0x000fd60000000000 */
.L_x_7986:
[----:B------:R-:W-:Y:S05]  /*85d0*/  BSYNC B1 ;  /* 0x0000000000017941 */ /* 0x000fea0003800000 */
.L_x_7985:
[----:B------:R-:W0:Y:S01]  /*85e0*/  S2R R3, SR_TID.X ;  /* 0x0000000000037919 */ /* 0x000e220000002100 */
[----:B------:R-:W-:Y:S01]  /*85f0*/  BSSY B1, `(.L_x_8001) ;  /* 0x000009b000017945 */ /* 0x000fe20003800000 */
[----:B------:R-:W-:Y:S02]  /*8600*/  CS2R R22, SRZ ;  /* 0x0000000000167805 */ /* 0x000fe4000001ff00 */
        /* <DEDUP_REMOVED lines=32> */
.L_x_8006:
[----:B------:R-:W-:Y:S05]  /*8810*/  BSYNC B2 ;  /* 0x0000000000027941 */ /* 0x000fea0003800000 */
.L_x_8005:
        /* <DEDUP_REMOVED lines=17> */
.L_x_8008:
[----:B------:R-:W-:Y:S05]  /*8930*/  BSYNC B2 ;  /* 0x0000000000027941 */ /* 0x000fea0003800000 */
.L_x_8007:
[C---:B------:R-:W-:Y:S02]  /*8940*/  DFMA R4, R20.reuse, R42, R40 ;  /* 0x0000002a1404722b */ /* 0x040fe40000000028 */
[----:B------:R-:W-:-:S06]  /*8950*/  DFMA R22, R20, -R40, R42 ;  /* 0x800000281416722b */ /* 0x000fcc000000002a */
[-C--:B------:R-:W-:Y:S02]  /*8960*/  DMUL R20, R4, R2.reuse ;  /* 0x0000000204147228 */ /* 0x080fe40000000000 */
[----:B------:R-:W-:Y:S01]  /*8970*/  DMUL R22, R22, R2 ;  /* 0x0000000216167228 */ /* 0x000fe20000000000 */
[----:B------:R-:W-:Y:S10]  /*8980*/  BRA `(.L_x_8002) ;  /* 0x0000000400847947 */ /* 0x000ff40003800000 */
.L_x_8004:
        /* <DEDUP_REMOVED lines=22> */
.L_x_8010:
[----:B------:R-:W-:Y:S05]  /*8af0*/  BSYNC B2 ;  /* 0x0000000000027941 */ /* 0x000fea0003800000 */
.L_x_8009:
        /* <DEDUP_REMOVED lines=26> */
.L_x_8012:
[----:B------:R-:W-:Y:S05]  /*8ca0*/  BSYNC B2 ;  /* 0x0000000000027941 */ /* 0x000fea0003800000 */
.L_x_8011:
[----:B------:R-:W-:Y:S05]  /*8cb0*/  BRA `(.L_x_8002) ;  /* 0x0000000000b87947 */ /* 0x000fea0003800000 */
.L_x_8003:
        /* <DEDUP_REMOVED lines=21> */
[----:B------:R-:W-:Y:S01]  /*8e10*/  MOV R20, R2 ;  /* 0x0000000200147202 */ /* 0x000fe20000000f00 */
[----:B------:R-:W-:-:S07]  /*8e20*/  IMAD.MOV.U32 R21, RZ, RZ, R3 ;  /* 0x000000ffff157224 */ /* 0x000fce00078e0003 */
.L_x_8014:
[----:B------:R-:W-:Y:S05]  /*8e30*/  BSYNC B2 ;  /* 0x0000000000027941 */ /* 0x000fea0003800000 */
.L_x_8013:
        /* <DEDUP_REMOVED lines=17> */
.L_x_8016:
[----:B------:R-:W-:Y:S05]  /*8f50*/  BSYNC B2 ;  /* 0x0000000000027941 */ /* 0x000fea0003800000 */
.L_x_8015:
[C---:B------:R-:W-:Y:S02]  /*8f60*/  DFMA R4, R20.reuse, R40, R42 ;  /* 0x000000281404722b */ /* 0x040fe4000000002a */
[----:B------:R-:W-:-:S06]  /*8f70*/  DFMA R22, R20, R42, -R40 ;  /* 0x0000002a1416722b */ /* 0x000fcc0000000828 */
[-C--:B------:R-:W-:Y:S02]  /*8f80*/  DMUL R20, R4, R2.reuse ;  /* 0x0000000204147228 */ /* 0x080fe40000000000 */
[----:B------:R-:W-:-:S11]  /*8f90*/  DMUL R22, R22, R2 ;  /* 0x0000000216167228 */ /* 0x000fd60000000000 */
.L_x_8002:
[----:B------:R-:W-:Y:S05]  /*8fa0*/  BSYNC B1 ;  /* 0x0000000000017941 */ /* 0x000fea0003800000 */
.L_x_8001:
[----:B------:R-:W0:Y:S01]  /*8fb0*/  S2R R3, SR_TID.X ;  /* 0x0000000000037919 */ /* 0x000e220000002100 */
[----:B------:R-:W-:Y:S01]  /*8fc0*/  BSSY B1, `(.L_x_8017) ;  /* 0x000009c000017945 */ /* 0x000fe20003800000 */
[----:B------:R-:W-:Y:S02]  /*8fd0*/  CS2R R30, SRZ ;  /* 0x00000000001e7805 */ /* 0x000fe4000001ff00 */
        /* <DEDUP_REMOVED lines=33> */
.L_x_8022:
[----:B------:R-:W-:Y:S05]  /*91f0*/  BSYNC B2 ;  /* 0x0000000000027941 */ /* 0x000fea0003800000 */
.L_x_8021:
        /* <DEDUP_REMOVED lines=17> */
.L_x_8024:
[----:B------:R-:W-:Y:S05]  /*9310*/  BSYNC B2 ;  /* 0x0000000000027941 */ /* 0x000fea0003800000 */
.L_x_8023:
[C---:B------:R-:W-:Y:S02]  /*9320*/  DFMA R4, R24.reuse, R50, R48 ;  /* 0x000000321804722b */ /* 0x040fe40000000030 */
[----:B------:R-:W-:-:S06]  /*9330*/  DFMA R26, R24, -R48, R50 ;  /* 0x80000030181a722b */ /* 0x000fcc0000000032 */
[-C--:B------:R-:W-:Y:S02]  /*9340*/  DMUL R24, R4, R2.reuse ;  /* 0x0000000204187228 */ /* 0x080fe40000000000 */
[----:B------:R-:W-:Y:S01]  /*9350*/  DMUL R26, R26, R2 ;  /* 0x000000021a1a7228 */ /* 0x000fe20000000000 */
[----:B------:R-:W-:Y:S10]  /*9360*/  BRA `(.L_x_8018) ;  /* 0x0000000400847947 */ /* 0x000ff40003800000 */
.L_x_8020:
        /* <DEDUP_REMOVED lines=22> */
.L_x_8026:
[----:B------:R-:W-:Y:S05]  /*94d0*/  BSYNC B2 ;  /* 0x0000000000027941 */ /* 0x000fea0003800000 */
.L_x_8025:
        /* <DEDUP_REMOVED lines=26> */
.L_x_8028:
[----:B------:R-:W-:Y:S05]  /*9680*/  BSYNC B2 ;  /* 0x0000000000027941 */ /* 0x000fea0003800000 */
.L_x_8027:
[----:B------:R-:W-:Y:S05]  /*9690*/  BRA `(.L_x_8018) ;  /* 0x0000000000b87947 */ /* 0x000fea0003800000 */
.L_x_8019:
        /* <DEDUP_REMOVED lines=17> */
[----:B------:R-:W-:Y:S01]  /*97b0*/  MOV R3, R55 ;  /* 0x0000003700037202 */ /* 0x000fe20000000f00 */
[----:B------:R-:W-:Y:S01]  /*97c0*/  IMAD.MOV.U32 R2, RZ, RZ, R54 ;  /* 0x000000ffff027224 */ /* 0x000fe200078e0036 */
[----:B------:R-:W-:-:S07]  /*97d0*/  MOV R0, 0x97f0 ;  /* 0x000097f000007802 */ /* 0x000fce0000000f00 */
[----:B------:R-:W-:Y:S05]  /*97e0*/  CALL.REL.NOINC `($__internal_9_$__cuda_sm20_div_rn_f64_full) ;  /* 0x0000001000787944 */ /* 0x000fea0003c00000 */
[----:B------:R-:W-:Y:S02]  /*97f0*/  IMAD.MOV.U32 R24, RZ, RZ, R2 ;  /* 0x000000ffff187224 */ /* 0x000fe400078e0002 */
[----:B------:R-:W-:-:S07]  /*9800*/  IMAD.MOV.U32 R25, RZ, RZ, R3 ;  /* 0x000000ffff197224 */ /* 0x000fce00078e0003 */
.L_x_8030:
[----:B------:R-:W-:Y:S05]  /*9810*/  BSYNC B2 ;  /* 0x0000000000027941 */ /* 0x000fea0003800000 */
.L_x_8029:
        /* <DEDUP_REMOVED lines=17> */
.L_x_8032:
[----:B------:R-:W-:Y:S05]  /*9930*/  BSYNC B2 ;  /* 0x0000000000027941 */ /* 0x000fea0003800000 */
.L_x_8031:
[C---:B------:R-:W-:Y:S02]  /*9940*/  DFMA R4, R24.reuse, R48, R50 ;  /* 0x000000301804722b */ /* 0x040fe40000000032 */
[----:B------:R-:W-:-:S06]  /*9950*/  DFMA R26, R24, R50, -R48 ;  /* 0x00000032181a722b */ /* 0x000fcc0000000830 */
[-C--:B------:R-:W-:Y:S02]  /*9960*/  DMUL R24, R4, R2.reuse ;  /* 0x0000000204187228 */ /* 0x080fe40000000000 */
[----:B------:R-:W-:-:S11]  /*9970*/  DMUL R26, R26, R2 ;  /* 0x000000021a1a7228 */ /* 0x000fd60000000000 */
.L_x_8018:
[----:B------:R-:W-:Y:S05]  /*9980*/  BSYNC B1 ;  /* 0x0000000000017941 */ /* 0x000fea0003800000 */
.L_x_8017:
[----:B------:R-:W0:Y:S01]  /*9990*/  S2R R3, SR_TID.X ;  /* 0x0000000000037919 */ /* 0x000e220000002100 */
[----:B------:R-:W-:Y:S01]  /*99a0*/  BSSY B1, `(.L_x_8033) ;  /* 0x000009a000017945 */ /* 0x000fe20003800000 */
        /* <DEDUP_REMOVED lines=32> */
.L_x_8038:
[----:B------:R-:W-:Y:S05]  /*9bb0*/  BSYNC B2 ;  /* 0x0000000000027941 */ /* 0x000fea0003800000 */
.L_x_8037:
        /* <DEDUP_REMOVED lines=17> */
.L_x_8040:
[----:B------:R-:W-:Y:S05]  /*9cd0*/  BSYNC B2 ;  /* 0x0000000000027941 */ /* 0x000fea0003800000 */
.L_x_8039:
[C---:B------:R-:W-:Y:S02]  /*9ce0*/  DFMA R4, R28.reuse, R58, R56 ;  /* 0x0000003a1c04722b */ /* 0x040fe40000000038 */
[----:B------:R-:W-:-:S06]  /*9cf0*/  DFMA R30, R28, -R56, R58 ;  /* 0x800000381c1e722b */ /* 0x000fcc000000003a */
[-C--:B------:R-:W-:Y:S02]  /*9d00*/  DMUL R28, R4, R2.reuse ;  /* 0x00000002041c7228 */ /* 0x080fe40000000000 */
[----:B------:R-:W-:Y:S01]  /*9d10*/  DMUL R30, R30, R2 ;  /* 0x000000021e1e7228 */ /* 0x000fe20000000000 */
[----:B------:R-:W-:Y:S10]  /*9d20*/  BRA `(.L_x_8034) ;  /* 0x0000000400847947 */ /* 0x000ff40003800000 */
.L_x_8036:
        /* <DEDUP_REMOVED lines=22> */
.L_x_8042:
[----:B------:R-:W-:Y:S05]  /*9e90*/  BSYNC B2 ;  /* 0x0000000000027941 */ /* 0x000fea0003800000 */
.L_x_8041:
        /* <DEDUP_REMOVED lines=26> */
.L_x_8044:
[----:B------:R-:W-:Y:S05]  /*a040*/  BSYNC B2 ;  /* 0x0000000000027941 */ /* 0x000fea0003800000 */
.L_x_8043:
[----:B------:R-:W-:Y:S05]  /*a050*/  BRA `(.L_x_8034) ;  /* 0x0000000000b87947 */ /* 0x000fea0003800000 */
.L_x_8035:
        /* <DEDUP_REMOVED lines=23> */
.L_x_8046:
[----:B------:R-:W-:Y:S05]  /*a1d0*/  BSYNC B2 ;  /* 0x0000000000027941 */ /* 0x000fea0003800000 */
.L_x_8045:
        /* <DEDUP_REMOVED lines=17> */
.L_x_8048:
[----:B------:R-:W-:Y:S05]  /*a2f0*/  BSYNC B2 ;  /* 0x0000000000027941 */ /* 0x000fea0003800000 */
.L_x_8047:
[C---:B------:R-:W-:Y:S02]  /*a300*/  DFMA R4, R28.reuse, R56, R58 ;  /* 0x000000381c04722b */ /* 0x040fe4000000003a */
[----:B------:R-:W-:-:S06]  /*a310*/  DFMA R30, R28, R58, -R56 ;  /* 0x0000003a1c1e722b */ /* 0x000fcc0000000838 */
[-C--:B------:R-:W-:Y:S02]  /*a320*/  DMUL R28, R4, R2.reuse ;  /* 0x00000002041c7228 */ /* 0x080fe40000000000 */
[----:B------:R-:W-:-:S11]  /*a330*/  DMUL R30, R30, R2 ;  /* 0x000000021e1e7228 */ /* 0x000fd60000000000 */
.L_x_8034:
[----:B------:R-:W-:Y:S05]  /*a340*/  BSYNC B1 ;  /* 0x0000000000017941 */ /* 0x000fea0003800000 */
.L_x_8033:
[----:B------:R-:W0:Y:S01]  /*a350*/  S2R R0, SR_TID.X ;  /* 0x0000000000007919 */ /* 0x000e220000002100 */
[----:B------:R-:W-:Y:S04]  /*a360*/  BSSY B0, `(.L_x_8049) ;  /* 0x0000033000007945 */ /* 0x000fe80003800000 */
[----:B------:R-:W-:Y:S01]  /*a370*/  BSSY B1, `(.L_x_8050) ;  /* 0x000002b000017945 */ /* 0x000fe20003800000 */
[----:B0-----:R-:W-:-:S13]  /*a380*/  ISETP.GE.AND P0, PT, R0, R76, PT ;  /* 0x0000004c0000720c */ /* 0x001fda0003f06270 */
[----:B------:R-:W0:Y:S01]  /*a390*/  @!P0 LDC.64 R2, c[0x0][0x218] ;  /* 0x00008600ff028b82 */ /* 0x000e220000000a00 */
[----:B------:R-:W-:Y:S01]  /*a3a0*/  @!P0 IMAD.IADD R5, R77, 0x1, R0 ;  /* 0x000000014d058824 */ /* 0x000fe200078e0200 */
[----:B------:R-:W-:-:S03]  /*a3b0*/  @!P0 IADD3 R0, R0, 0x80, RZ ;  /* 0x0000008000008810 */ /* 0x000fc60007ffe0ff */
[----:B0-----:R-:W-:-:S05]  /*a3c0*/  @!P0 IMAD.WIDE.U32 R2, R5, 0x10, R2 ;  /* 0x0000001005028825 */ /* 0x001fca00078e0002 */
[----:B------:R0:W-:Y:S01]  /*a3d0*/  @!P0 STG.E.128 desc[UR4][R2.64], R72 ;  /* 0x0000004802008986 */ /* 0x0001e2000c101d04 */
[----:B------:R-:W-:-:S13]  /*a3e0*/  ISETP.GE.AND P0, PT, R0, R76, PT ;  /* 0x0000004c0000720c */ /* 0x000fda0003f06270 */
[----:B------:R-:W-:Y:S05]  /*a3f0*/  @P0 BRA `(.L_x_8051) ;  /* 0x0000000000300947 */ /* 0x000fea0003800000 */
[----:B0-----:R-:W0:Y:S01]  /*a400*/  LDC.64 R2, c[0x0][0x218] ;  /* 0x00008600ff027b82 */ /* 0x001e220000000a00 */
[----:B------:R-:W-:Y:S02]  /*a410*/  IMAD.IADD R5, R77, 0x1, R0 ;  /* 0x000000014d057824 */ /* 0x000fe400078e0200 */
[----:B------:R-:W-:-:S05]  /*a420*/  VIADD R0, R0, 0x80 ;  /* 0x0000008000007836 */ /* 0x000fca0000000000 */
[----:B------:R-:W-:Y:S01]  /*a430*/  ISETP.GE.AND P0, PT, R0, R76, PT ;  /* 0x0000004c0000720c */ /* 0x000fe20003f06270 */
[----:B0-----:R-:W-:-:S05]  /*a440*/  IMAD.WIDE.U32 R2, R5, 0x10, R2 ;  /* 0x0000001005027825 */ /* 0x001fca00078e0002 */
[----:B------:R0:W-:Y:S07]  /*a450*/  STG.E.128 desc[UR4][R2.64], R64 ;  /* 0x0000004002007986 */ /* 0x0001ee000c101d04 */
[----:B------:R-:W-:Y:S05]  /*a460*/  @P0 BRA `(.L_x_8052) ;  /* 0x0000000000300947 */ /* 0x000fea0003800000 */
[----:B0-----:R-:W0:Y:S01]  /*a470*/  LDC.64 R2, c[0x0][0x218] ;  /* 0x00008600ff027b82 */ /* 0x001e220000000a00 */
[----:B------:R-:W-:Y:S01]  /*a480*/  IADD3 R5, R77, R0, RZ ;  /* 0x000000004d057210 */ /* 0x000fe20007ffe0ff */
[----:B------:R-:W-:-:S04]  /*a490*/  VIADD R0, R0, 0x80 ;  /* 0x0000008000007836 */ /* 0x000fc80000000000 */
[----:B0-----:R-:W-:-:S05]  /*a4a0*/  IMAD.WIDE.U32 R2, R5, 0x10, R2 ;  /* 0x0000001005027825 */ /* 0x001fca00078e0002 */
[----:B------:R1:W-:Y:S02]  /*a4b0*/  STG.E.128 desc[UR4][R2.64], R8 ;  /* 0x0000000802007986 */ /* 0x0003e4000c101d04 */
.L_x_8051:
[----:B------:R-:W-:-:S13]  /*a4c0*/  ISETP.GE.AND P0, PT, R0, R76, PT ;  /* 0x0000004c0000720c */ /* 0x000fda0003f06270 */
[----:B------:R-:W-:Y:S05]  /*a4d0*/  @P0 BRA `(.L_x_8053) ;  /* 0x0000000000300947 */ /* 0x000fea0003800000 */
[----:B01----:R-:W0:Y:S01]  /*a4e0*/  LDC.64 R2, c[0x0][0x218] ;  /* 0x00008600ff027b82 */ /* 0x003e220000000a00 */
[----:B------:R-:W-:Y:S01]  /*a4f0*/  IMAD.IADD R5, R77, 0x1, R0 ;  /* 0x000000014d057824 */ /* 0x000fe200078e0200 */
[----:B------:R-:W-:-:S03]  /*a500*/  IADD3 R0, R0, 0x80, RZ ;  /* 0x0000008000007810 */ /* 0x000fc60007ffe0ff */
[----:B0-----:R-:W-:-:S05]  /*a510*/  IMAD.WIDE.U32 R2, R5, 0x10, R2 ;  /* 0x0000001005027825 */ /* 0x001fca00078e0002 */
[----:B------:R1:W-:Y:S02]  /*a520*/  STG.E.128 desc[UR4][R2.64], R12 ;  /* 0x0000000c02007986 */ /* 0x0003e4000c101d04 */
.L_x_8052:
[----:B------:R-:W-:-:S13]  /*a530*/  ISETP.GE.AND P0, PT, R0, R76, PT ;  /* 0x0000004c0000720c */ /* 0x000fda0003f06270 */
[----:B------:R-:W-:Y:S05]  /*a540*/  @P0 BRA `(.L_x_8054) ;  /* 0x0000000000340947 */ /* 0x000fea0003800000 */
[----:B01----:R-:W0:Y:S01]  /*a550*/  LDC.64 R2, c[0x0][0x218] ;  /* 0x00008600ff027b82 */ /* 0x003e220000000a00 */
[----:B------:R-:W-:Y:S02]  /*a560*/  IMAD.IADD R5, R77, 0x1, R0 ;  /* 0x000000014d057824 */ /* 0x000fe400078e0200 */
[----:B------:R-:W-:Y:S02]  /*a570*/  VIADD R0, R0, 0x80 ;  /* 0x0000008000007836 */ /* 0x000fe40000000000 */
[----:B0-----:R-:W-:-:S05]  /*a580*/  IMAD.WIDE.U32 R2, R5, 0x10, R2 ;  /* 0x0000001005027825 */ /* 0x001fca00078e0002 */
[----:B------:R2:W-:Y:S02]  /*a590*/  STG.E.128 desc[UR4][R2.64], R16 ;  /* 0x0000001002007986 */ /* 0x0005e4000c101d04 */
.L_x_8053:
[----:B------:R-:W-:-:S13]  /*a5a0*/  ISETP.GE.AND P0, PT, R0, R76, PT ;  /* 0x0000004c0000720c */ /* 0x000fda0003f06270 */
[----:B------:R-:W-:Y:S05]  /*a5b0*/  @P0 BREAK B1 ;  /* 0x0000000000010942 */ /* 0x000fea0003800000 */
[----:B------:R-:W-:Y:S05]  /*a5c0*/  @P0 BRA `(.L_x_8055) ;  /* 0x0000000000300947 */ /* 0x000fea0003800000 */
[----:B012---:R-:W0:Y:S01]  /*a5d0*/  LDC.64 R2, c[0x0][0x218] ;  /* 0x00008600ff027b82 */ /* 0x007e220000000a00 */
[----:B------:R-:W-:Y:S01]  /*a5e0*/  IADD3 R5, R77, R0, RZ ;  /* 0x000000004d057210 */ /* 0x000fe20007ffe0ff */
[----:B------:R-:W-:-:S04]  /*a5f0*/  VIADD R0, R0, 0x80 ;  /* 0x0000008000007836 */ /* 0x000fc80000000000 */
[----:B0-----:R-:W-:-:S05]  /*a600*/  IMAD.WIDE.U32 R2, R5, 0x10, R2 ;  /* 0x0000001005027825 */ /* 0x001fca00078e0002 */
[----:B------:R2:W-:Y:S02]  /*a610*/  STG.E.128 desc[UR4][R2.64], R20 ;  /* 0x0000001402007986 */ /* 0x0005e4000c101d04 */
.L_x_8054:
[----:B------:R-:W-:Y:S05]  /*a620*/  BSYNC B1 ;  /* 0x0000000000017941 */ /* 0x000fea0003800000 */
.L_x_8050:
[----:B------:R-:W-:-:S13]  /*a630*/  ISETP.GE.AND P0, PT, R0, R76, PT ;  /* 0x0000004c0000720c */ /* 0x000fda0003f06270 */
[----:B012---:R-:W0:Y:S01]  /*a640*/  @!P0 LDC.64 R2, c[0x0][0x218] ;  /* 0x00008600ff028b82 */ /* 0x007e220000000a00 */
[----:B------:R-:W-:Y:S01]  /*a650*/  @!P0 IMAD.IADD R5, R77, 0x1, R0 ;  /* 0x000000014d058824 */ /* 0x000fe200078e0200 */
[----:B------:R-:W-:-:S03]  /*a660*/  @!P0 IADD3 R0, R0, 0x80, RZ ;  /* 0x0000008000008810 */ /* 0x000fc60007ffe0ff */
[----:B0-----:R-:W-:-:S05]  /*a670*/  @!P0 IMAD.WIDE.U32 R2, R5, 0x10, R2 ;  /* 0x0000001005028825 */ /* 0x001fca00078e0002 */
[----:B------:R3:W-:Y:S02]  /*a680*/  @!P0 STG.E.128 desc[UR4][R2.64], R24 ;  /* 0x0000001802008986 */ /* 0x0007e4000c101d04 */
.L_x_8055:
[----:B------:R-:W-:Y:S05]  /*a690*/  BSYNC B0 ;  /* 0x0000000000007941 */ /* 0x000fea0003800000 */
.L_x_8049:
[----:B------:R-:W-:Y:S05]  /*a6a0*/  WARPSYNC.ALL ;  /* 0x0000000000007948 */ /* 0x000fea0003800000 */
[----:B------:R-:W-:-:S13]  /*a6b0*/  ISETP.GE.AND P0, PT, R0, R76, PT ;  /* 0x0000004c0000720c */ /* 0x000fda0003f06270 */
[----:B------:R-:W-:Y:S05]  /*a6c0*/  @P0 EXIT ;  /* 0x000000000000094d */ /* 0x000fea0003800000 */
[----:B0123--:R-:W0:Y:S01]  /*a6d0*/  LDC.64 R2, c[0x0][0x218] ;  /* 0x00008600ff027b82 */ /* 0x00fe220000000a00 */
[----:B------:R-:W-:-:S04]  /*a6e0*/  IMAD.IADD R77, R77, 0x1, R0 ;  /* 0x000000014d4d7824 */ /* 0x000fc800078e0200 */
[----:B0-----:R-:W-:-:S05]  /*a6f0*/  IMAD.WIDE.U32 R2, R77, 0x10, R2 ;  /* 0x000000104d027825 */ /* 0x001fca00078e0002 */
[----:B------:R-:W-:Y:S01]  /*a700*/  STG.E.128 desc[UR4][R2.64], R28 ;  /* 0x0000001c02007986 */ /* 0x000fe2000c101d04 */
[----:B------:R-:W-:Y:S05]  /*a710*/  EXIT ;  /* 0x000000000000794d */ /* 0x000fea0003800000 */
        .weak           $__internal_8_$__cuda_sm20_dblrcp_rn_slowpath_v3
        .type           $__internal_8_$__cuda_sm20_dblrcp_rn_slowpath_v3,@function
        .size           $__internal_8_$__cuda_sm20_dblrcp_rn_slowpath_v3,($__internal_9_$__cuda_sm20_div_rn_f64_full - $__internal_8_$__cuda_sm20_dblrcp_rn_slowpath_v3)
$__internal_8_$__cuda_sm20_dblrcp_rn_slowpath_v3:
[----:B------:R-:W-:Y:S01]  /*a720*/  IMAD.MOV.U32 R6, RZ, RZ, R4 ;  /* 0x000000ffff067224 */ /* 0x000fe200078e0004 */
[----:B------:R-:W-:Y:S01]  /*a730*/  MOV R7, R3 ;  /* 0x0000000300077202 */ /* 0x000fe20000000f00 */
        /* <DEDUP_REMOVED lines=24> */
.L_x_8059:
        /* <DEDUP_REMOVED lines=9> */
.L_x_8057:
[----:B------:R-:W-:Y:S01]  /*a950*/  LOP3.LUT R5, R7, 0x80000, RZ, 0xfc, !PT ;  /* 0x0008000007057812 */ /* 0x000fe200078efcff */
[----:B------:R-:W-:-:S07]  /*a960*/  IMAD.MOV.U32 R4, RZ, RZ, R6 ;  /* 0x000000ffff047224 */ /* 0x000fce00078e0006 */
.L_x_8058:
[----:B------:R-:W-:Y:S05]  /*a970*/  BSYNC B0 ;  /* 0x0000000000007941 */ /* 0x000fea0003800000 */
.L_x_8056:
[----:B------:R-:W-:Y:S01]  /*a980*/  IMAD.MOV.U32 R3, RZ, RZ, R5 ;  /* 0x000000ffff037224 */ /* 0x000fe200078e0005 */
[----:B------:R-:W-:Y:S01]  /*a990*/  HFMA2.MMA R5, -RZ, RZ, 0, 0 ;  /* 0x00000000ff057435 */ /* 0x000fe200000001ff */
[----:B------:R-:W-:Y:S01]  /*a9a0*/  MOV R2, R4 ;  /* 0x0000000400027202 */ /* 0x000fe20000000f00 */
[----:B------:R-:W-:-:S04]  /*a9b0*/  IMAD.MOV.U32 R4, RZ, RZ, R0 ;  /* 0x000000ffff047224 */ /* 0x000fc800078e0000 */
[----:B------:R-:W-:Y:S05]  /*a9c0*/  RET.REL.NODEC R4 `(_ZN2at6native29vectorized_elementwise_kernelILi2ENS0_13BinaryFunctorIN3c107complexIdEES5_S5_NS0_15binary_internal10DivFunctorIS5_EEEESt5arrayIPcLm3EEEEviT0_T1_) ;  /* 0xffffff54048c7950 */ /* 0x000fea0003c3ffff */
        .weak           $__internal_9_$__cuda_sm20_div_rn_f64_full
        .type           $__internal_9_$__cuda_sm20_div_rn_f64_full,@function
        .size           $__internal_9_$__cuda_sm20_div_rn_f64_full,(.L_x_19264 - $__internal_9_$__cuda_sm20_div_rn_f64_full)
$__internal_9_$__cuda_sm20_div_rn_f64_full:
[C---:B------:R-:W-:Y:S01]  /*a9d0*/  FSETP.GEU.AND P0, PT, |R3|.reuse, 1.469367938527859385e-39, PT ;  /* 0x001000000300780b */ /* 0x040fe20003f0e200 */
[----:B------:R-:W-:Y:S01]  /*a9e0*/  IMAD.MOV.U32 R78, RZ, RZ, R2 ;  /* 0x000000ffff4e7224 */ /* 0x000fe200078e0002 */
[----:B------:R-:W-:Y:S01]  /*a9f0*/  LOP3.LUT R6, R3, 0x800fffff, RZ, 0xc0, !PT ;  /* 0x800fffff03067812 */ /* 0x000fe200078ec0ff */
[----:B------:R-:W-:Y:S01]  /*aa00*/  IMAD.MOV.U32 R79, RZ, RZ, R3 ;  /* 0x000000ffff4f7224 */ /* 0x000fe200078e0003 */
[----:B------:R-:W-:Y:S01]  /*aa10*/  MOV R80, R2 ;  /* 0x0000000200507202 */ /* 0x000fe20000000f00 */
[----:B------:R-:W-:Y:S01]  /*aa20*/  IMAD.MOV.U32 R83, RZ, RZ, R5 ;  /* 0x000000ffff537224 */ /* 0x000fe200078e0005 */
[----:B------:R-:W-:Y:S01]  /*aa30*/  LOP3.LUT R81, R6, 0x3ff00000, RZ, 0xfc, !PT ;  /* 0x3ff0000006517812 */ /* 0x000fe200078efcff */
[----:B------:R-:W-:Y:S01]  /*aa40*/  IMAD.MOV.U32 R82, RZ, RZ, R4 ;  /* 0x000000ffff527224 */ /* 0x000fe200078e0004 */
[----:B------:R-:W-:Y:S01]  /*aa50*/  MOV R84, 0x1 ;  /* 0x0000000100547802 */ /* 0x000fe20000000f00 */
[----:B------:R-:W-:Y:S01]  /*aa60*/  BSSY B0, `(.L_x_8060) ;  /* 0x0000057000007945 */ /* 0x000fe20003800000 */
[----:B------:R-:W-:-:S02]  /*aa70*/  FSETP.GEU.AND P2, PT, |R83|, 1.469367938527859385e-39, PT ;  /* 0x001000005300780b */ /* 0x000fc40003f4e200 */
[----:B------:R-:W-:Y:S01]  /*aa80*/  LOP3.LUT R2, R83, 0x7ff00000, RZ, 0xc0, !PT ;  /* 0x7ff0000053027812 */ /* 0x000fe200078ec0ff */
[----:B------:R-:W-:Y:S01]  /*aa90*/  @!P0 DMUL R80, R78, 8.98846567431157953865e+307 ;  /* 0x7fe000004e508828 */ /* 0x000fe20000000000 */
[----:B------:R-:W-:Y:S01]  /*aaa0*/  LOP3.LUT R5, R3, 0x7ff00000, RZ, 0xc0, !PT ;  /* 0x7ff0000003057812 */ /* 0x000fe200078ec0ff */
[----:B------:R-:W-:-:S03]  /*aab0*/  IMAD.MOV.U32 R3, RZ, RZ, 0x1ca00000 ;  /* 0x1ca00000ff037424 */ /* 0x000fc600078e00ff */
[C---:B------:R-:W-:Y:S01]  /*aac0*/  ISETP.GE.U32.AND P1, PT, R2.reuse, R5, PT ;  /* 0x000000050200720c */ /* 0x040fe20003f26070 */
[----:B------:R-:W0:Y:S03]  /*aad0*/  MUFU.RCP64H R85, R81 ;  /* 0x0000005100557308 */ /* 0x000e260000001800 */
[----:B------:R-:W-:Y:S02]  /*aae0*/  SEL R6, R3, 0x63400000, !P1 ;  /* 0x6340000003067807 */ /* 0x000fe40004800000 */
[----:B------:R-:W-:Y:S02]  /*aaf0*/  @!P2 LOP3.LUT R7, R79, 0x7ff00000, RZ, 0xc0, !PT ;  /* 0x7ff000004f07a812 */ /* 0x000fe400078ec0ff */
[----:B------:R-:W-:Y:S02]  /*ab00*/  @!P2 MOV R86, RZ ;  /* 0x000000ff0056a202 */ /* 0x000fe40000000f00 */
[----:B------:R-:W-:-:S02]  /*ab10*/  @!P2 ISETP.GE.U32.AND P3, PT, R2, R7, PT ;  /* 0x000000070200a20c */ /* 0x000fc40003f66070 */
[----:B------:R-:W-:Y:S02]  /*ab20*/  @!P0 LOP3.LUT R5, R81, 0x7ff00000, RZ, 0xc0, !PT ;  /* 0x7ff0000051058812 */ /* 0x000fe400078ec0ff */
        /* <DEDUP_REMOVED lines=11> */
[----:B------:R-:W-:-:S04]  /*abe0*/  DFMA R88, R88, R6, R88 ;  /* 0x000000065858722b */ /* 0x000fc80000000058 */
[----:B------:R-:W-:-:S04]  /*abf0*/  @!P2 LOP3.LUT R4, R85, 0x7ff00000, RZ, 0xc0, !PT ;  /* 0x7ff000005504a812 */ /* 0x000fc800078ec0ff */
[----:B------:R-:W-:Y:S01]  /*ac00*/  DMUL R86, R88, R84 ;  /* 0x0000005458567228 */ /* 0x000fe20000000000 */
[----:B------:R-:W-:-:S05]  /*ac10*/  VIADD R6, R4, 0xffffffff ;  /* 0xffffffff04067836 */ /* 0x000fca0000000000 */
[----:B------:R-:W-:Y:S02]  /*ac20*/  ISETP.GT.U32.AND P0, PT, R6, 0x7feffffe, PT ;  /* 0x7feffffe0600780c */ /* 0x000fe40003f04070 */
[----:B------:R-:W-:Y:S01]  /*ac30*/  IADD3 R6, R5, -0x1, RZ ;  /* 0xffffffff05067810 */ /* 0x000fe20007ffe0ff */
[----:B------:R-:W-:-:S03]  /*ac40*/  DFMA R90, R86, -R80, R84 ;  /* 0x80000050565a722b */ /* 0x000fc60000000054 */
[----:B------:R-:W-:-:S05]  /*ac50*/  ISETP.GT.U32.OR P0, PT, R6, 0x7feffffe, P0 ;  /* 0x7feffffe0600780c */ /* 0x000fca0000704470 */
[----:B------:R-:W-:-:S08]  /*ac60*/  DFMA R6, R88, R90, R86 ;  /* 0x0000005a5806722b */ /* 0x000fd00000000056 */
[----:B------:R-:W-:Y:S05]  /*ac70*/  @P0 BRA `(.L_x_8061) ;  /* 0x0000000000740947 */ /* 0x000fea0003800000 */
[----:B------:R-:W-:-:S04]  /*ac80*/  LOP3.LUT R5, R79, 0x7ff00000, RZ, 0xc0, !PT ;  /* 0x7ff000004f057812 */ /* 0x000fc800078ec0ff */
[CC--:B------:R-:W-:Y:S02]  /*ac90*/  VIADDMNMX R4, R2.reuse, -R5.reuse, 0xb9600000, !PT ;  /* 0xb960000002047446 */ /* 0x0c0fe40007800905 */
[----:B------:R-:W-:Y:S02]  /*aca0*/  ISETP.GE.U32.AND P0, PT, R2, R5, PT ;  /* 0x000000050200720c */ /* 0x000fe40003f06070 */
[----:B------:R-:W-:Y:S02]  /*acb0*/  VIMNMX R4, R4, 0x46a00000, PT ;  /* 0x46a0000004047848 */ /* 0x000fe40003fe0100 */
[----:B------:R-:W-:-:S05]  /*acc0*/  SEL R3, R3, 0x63400000, !P0 ;  /* 0x6340000003037807 */ /* 0x000fca0004000000 */
[----:B------:R-:W-:Y:S01]  /*acd0*/  IMAD.IADD R3, R4, 0x1, -R3 ;  /* 0x0000000104037824 */ /* 0x000fe200078e0a03 */
[----:B------:R-:W-:-:S03]  /*ace0*/  MOV R4, RZ ;  /* 0x000000ff00047202 */ /* 0x000fc60000000f00 */
        /* <DEDUP_REMOVED lines=11> */
[----:B------:R-:W-:Y:S01]  /*ada0*/  MOV R78, RZ ;  /* 0x000000ff004e7202 */ /* 0x000fe20000000f00 */
[----:B------:R-:W-:Y:S01]  /*adb0*/  DMUL.RP R4, R6, R4 ;  /* 0x0000000406047228 */ /* 0x000fe20000008000 */
[----:B------:R-:W-:-:S04]  /*adc0*/  IADD3 R3, -R3, -0x43300000, RZ ;  /* 0xbcd0000003037810 */ /* 0x000fc80007ffe1ff */
[----:B------:R-:W-:-:S05]  /*add0*/  DFMA R78, R86, -R78, R6 ;  /* 0x8000004e564e722b */ /* 0x000fca0000000006 */
[----:B------:R-:W-:-:S05]  /*ade0*/  LOP3.LUT R2, R5, R2, RZ, 0x3c, !PT ;  /* 0x0000000205027212 */ /* 0x000fca00078e3cff */
[----:B------:R-:W-:-:S04]  /*adf0*/  FSETP.NEU.AND P0, PT, |R79|, R3, PT ;  /* 0x000000034f00720b */ /* 0x000fc80003f0d200 */
[----:B------:R-:W-:Y:S02]  /*ae00*/  FSEL R4, R4, R86, !P0 ;  /* 0x0000005604047208 */ /* 0x000fe40004000000 */
[----:B------:R-:W-:-:S03]  /*ae10*/  FSEL R5, R2, R87, !P0 ;  /* 0x0000005702057208 */ /* 0x000fc60004000000 */
[----:B------:R-:W-:Y:S02]  /*ae20*/  IMAD.MOV.U32 R86, RZ, RZ, R4 ;  /* 0x000000ffff567224 */ /* 0x000fe400078e0004 */
[----:B------:R-:W-:Y:S01]  /*ae30*/  IMAD.MOV.U32 R87, RZ, RZ, R5 ;  /* 0x000000ffff577224 */ /* 0x000fe200078e0005 */
[----:B------:R-:W-:Y:S06]  /*ae40*/  BRA `(.L_x_8062) ;  /* 0x0000000000607947 */ /* 0x000fec0003800000 */
.L_x_8061:
        /* <DEDUP_REMOVED lines=12> */
[----:B------:R-:W-:Y:S01]  /*af10*/  @!P0 IMAD.MOV.U32 R86, RZ, RZ, RZ ;  /* 0x000000ffff568224 */ /* 0x000fe200078e00ff */
[----:B------:R-:W-:Y:S01]  /*af20*/  @!P0 MOV R87, R3 ;  /* 0x0000000300578202 */ /* 0x000fe20000000f00 */
[----:B------:R-:W-:Y:S02]  /*af30*/  @P0 IMAD.MOV.U32 R86, RZ, RZ, RZ ;  /* 0x000000ffff560224 */ /* 0x000fe400078e00ff */
[----:B------:R-:W-:Y:S01]  /*af40*/  @P0 IMAD.MOV.U32 R87, RZ, RZ, R2 ;  /* 0x000000ffff570224 */ /* 0x000fe200078e0002 */
[----:B------:R-:W-:Y:S06]  /*af50*/  BRA `(.L_x_8062) ;  /* 0x00000000001c7947 */ /* 0x000fec0003800000 */
.L_x_8064:
[----:B------:R-:W-:Y:S02]  /*af60*/  LOP3.LUT R3, R79, 0x80000, RZ, 0xfc, !PT ;  /* 0x000800004f037812 */ /* 0x000fe400078efcff */
[----:B------:R-:W-:-:S03]  /*af70*/  MOV R86, R78 ;  /* 0x0000004e00567202 */ /* 0x000fc60000000f00 */
[----:B------:R-:W-:Y:S01]  /*af80*/  IMAD.MOV.U32 R87, RZ, RZ, R3 ;  /* 0x000000ffff577224 */ /* 0x000fe200078e0003 */
[----:B------:R-:W-:Y:S06]  /*af90*/  BRA `(.L_x_8062) ;  /* 0x00000000000c7947 */ /* 0x000fec0003800000 */
.L_x_8063:
[----:B------:R-:W-:Y:S01]  /*afa0*/  LOP3.LUT R3, R83, 0x80000, RZ, 0xfc, !PT ;  /* 0x0008000053037812 */ /* 0x000fe200078efcff */
[----:B------:R-:W-:-:S03]  /*afb0*/  IMAD.MOV.U32 R86, RZ, RZ, R82 ;  /* 0x000000ffff567224 */ /* 0x000fc600078e0052 */
[----:B------:R-:W-:-:S07]  /*afc0*/  MOV R87, R3 ;  /* 0x0000000300577202 */ /* 0x000fce0000000f00 */
.L_x_8062:
[----:B------:R-:W-:Y:S05]  /*afd0*/  BSYNC B0 ;  /* 0x0000000000007941 */ /* 0x000fea0003800000 */
.L_x_8060:
[----:B------:R-:W-:Y:S01]  /*afe0*/  MOV R4, R0 ;  /* 0x0000000000047202 */ /* 0x000fe20000000f00 */
[----:B------:R-:W-:Y:S02]  /*aff0*/  IMAD.MOV.U32 R5, RZ, RZ, 0x0 ;  /* 0x00000000ff057424 */ /* 0x000fe400078e00ff */
[----:B------:R-:W-:Y:S02]  /*b000*/  IMAD.MOV.U32 R2, RZ, RZ, R86 ;  /* 0x000000ffff027224 */ /* 0x000fe400078e0056 */
[----:B------:R-:W-:Y:S01]  /*b010*/  IMAD.MOV.U32 R3, RZ, RZ, R87 ;  /* 0x000000ffff037224 */ /* 0x000fe200078e0057 */
[----:B------:R-:W-:Y:S06]  /*b020*/  RET.REL.NODEC R4 `(_ZN2at6native29vectorized_elementwise_kernelILi2ENS0_13BinaryFunctorIN3c107complexIdEES5_S5_NS0_15binary_internal10DivFunctorIS5_EEEESt5arrayIPcLm3EEEEviT0_T1_) ;  /* 0xffffff4c04f47950 */ /* 0x000fec0003c3ffff */
.L_x_8065:
        /* <DEDUP_REMOVED lines=13> */
.L_x_19264:


//--------------------- .text._ZN2at6native29vectorized_elementwise_kernelILi4ENS0_13BinaryFunctorIN3c107complexIdEES5_S5_NS0_15binary_internal10DivFunctorIS5_EEEESt5arrayIPcLm3EEEEviT0_T1_ --------------------------
	.section	.text._ZN2at6native29vectorized_elementwise_kernelILi4ENS0_13BinaryFunctorIN3c107complexIdEES5_S5_NS0_15binary_internal10DivFunctorIS5_EEEESt5arrayIPcLm3EEEEviT0_T1_,"ax",@progbits
	.align	128
        .global         _ZN2at6native29vectorized_elementwise_kernelILi4ENS0_13BinaryFunctorIN3c107complexIdEES5_S5_NS0_15binary_internal10DivFunctorIS5_EEEESt5arrayIPcLm3EEEEviT0_T1_
        .type           _ZN2at6native29vectorized_elementwise_kernelILi4ENS0_13BinaryFunctorIN3c107complexIdEES5_S5_NS0_15binary_internal10DivFunctorIS5_EEEESt5arrayIPcLm3EEEEviT0_T1_,@function
        .size           _ZN2at6native29vectorized_elementwise_kernelILi4ENS0_13BinaryFunctorIN3c107complexIdEES5_S5_NS0_15binary_internal10DivFunctorIS5_EEEESt5arrayIPcLm3EEEEviT0_T1_,(.L_x_19266 - _ZN2at6native29vectorized_elementwise_kernelILi4ENS0_13BinaryFunctorIN3c107complexIdEES5_S5_NS0_15binary_internal10DivFunctorIS5_EEEESt5arrayIPcLm3EEEEviT0_T1_)
        .other          _ZN2at6native29vectorized_elementwise_kernelILi4ENS0_13BinaryFunctorIN3c107complexIdEES5_S5_NS0_15binary_internal10DivFunctorIS5_EEEESt5arrayIPcLm3EEEEviT0_T1_,@"STO_CUDA_ENTRY STV_DEFAULT"
_ZN2at6native29vectorized_elementwise_kernelILi4ENS0_13BinaryFunctorIN3c107complexIdEES5_S5_NS0_15binary_internal10DivFunctorIS5_EEEESt5arrayIPcLm3EEEEviT0_T1_:
.text._ZN2at6native29vectorized_elementwise_kernelILi4ENS0_13BinaryFunctorIN3c107complexIdEES5_S5_NS0_15binary_internal10DivFunctorIS5_EEEESt5arrayIPcLm3EEEEviT0_T1_:
        /* <DEDUP_REMOVED lines=57> */
[----:B-----5:R-:W-:Y:S05]  /*0390*/  CALL.REL.NOINC `($__internal_11_$__cuda_sm20_div_rn_f64_full) ;  /* 0x000000a4008c7944 */ /* 0x020fea0003c00000 */
[----:B------:R-:W-:Y:S01]  /*03a0*/  IMAD.MOV.U32 R72, RZ, RZ, R2 ;  /* 0x000000ffff487224 */ /* 0x000fe200078e0002 */
[----:B------:R-:W-:-:S07]  /*03b0*/  MOV R73, R3 ;  /* 0x0000000300497202 */ /* 0x000fce0000000f00 */
.L_x_8071:
[----:B------:R-:W-:Y:S05]  /*03c0*/  BSYNC B2 ;  /* 0x0000000000027941 */ /* 0x000fea0003800000 */
.L_x_8070:
        /* <DEDUP_REMOVED lines=16> */
[----:B-----5:R-:W-:Y:S05]  /*04d0*/  CALL.REL.NOINC `($__internal_10_$__cuda_sm20_dblrcp_rn_slowpath_v3) ;  /* 0x000000a000907944 */ /* 0x020fea0003c00000 */
.L_x_8073:
[----:B------:R-:W-:Y:S05]  /*04e0*/  BSYNC B2 ;  /* 0x0000000000027941 */ /* 0x000fea0003800000 */
.L_x_8072:
[-C--:B-----5:R-:W-:Y:S02]  /*04f0*/  DFMA R4, R10, R72.reuse, R8 ;  /* 0x000000480a04722b */ /* 0x0a0fe40000000008 */
[----:B------:R-:W-:-:S06]  /*0500*/  DFMA R10, -R8, R72, R10 ;  /* 0x00000048080a722b */ /* 0x000fcc000000010a */
[-C--:B------:R-:W-:Y:S02]  /*0510*/  DMUL R8, R4, R2.reuse ;  /* 0x0000000204087228 */ /* 0x080fe40000000000 */
[----:B------:R-:W-:Y:S01]  /*0520*/  DMUL R10, R10, R2 ;  /* 0x000000020a0a7228 */ /* 0x000fe20000000000 */
[----:B------:R-:W-:Y:S10]  /*0530*/  BRA `(.L_x_8074) ;  /* 0x00000004008c7947 */ /* 0x000ff40003800000 */
.L_x_8069:
        /* <DEDUP_REMOVED lines=21> */
[----:B------:R-:W-:Y:S05]  /*0690*/  CALL.REL.NOINC `($__internal_11_$__cuda_sm20_div_rn_f64_full) ;  /* 0x000000a000cc7944 */ /* 0x000fea0003c00000 */
.L_x_8076:
[----:B------:R-:W-:Y:S05]  /*06a0*/  BSYNC B2 ;  /* 0x0000000000027941 */ /* 0x000fea0003800000 */
.L_x_8075:
        /* <DEDUP_REMOVED lines=24> */
[----:B------:R-:W-:Y:S02]  /*0830*/  IMAD.MOV.U32 R4, RZ, RZ, R2 ;  /* 0x000000ffff047224 */ /* 0x000fe400078e0002 */
[----:B------:R-:W-:-:S07]  /*0840*/  IMAD.MOV.U32 R5, RZ, RZ, R3 ;  /* 0x000000ffff057224 */ /* 0x000fce00078e0003 */
.L_x_8078:
[----:B------:R-:W-:Y:S05]  /*0850*/  BSYNC B2 ;  /* 0x0000000000027941 */ /* 0x000fea0003800000 */
.L_x_8077:
[----:B------:R-:W-:Y:S01]  /*0860*/  IMAD.MOV.U32 R10, RZ, RZ, R4 ;  /* 0x000000ffff0a7224 */ /* 0x000fe200078e0004 */
[----:B------:R-:W-:Y:S01]  /*0870*/  MOV R11, R5 ;  /* 0x00000005000b7202 */ /* 0x000fe20000000f00 */
[----:B------:R-:W-:Y:S06]  /*0880*/  BRA `(.L_x_8074) ;  /* 0x0000000000b87947 */ /* 0x000fec0003800000 */
.L_x_8068:
        /* <DEDUP_REMOVED lines=21> */
[----:B------:R-:W-:Y:S02]  /*09e0*/  IMAD.MOV.U32 R72, RZ, RZ, R2 ;  /* 0x000000ffff487224 */ /* 0x000fe400078e0002 */
[----:B------:R-:W-:-:S07]  /*09f0*/  IMAD.MOV.U32 R73, RZ, RZ, R3 ;  /* 0x000000ffff497224 */ /* 0x000fce00078e0003 */
.L_x_8080:
[----:B------:R-:W-:Y:S05]  /*0a00*/  BSYNC B2 ;  /* 0x0000000000027941 */ /* 0x000fea0003800000 */
.L_x_8079:
        /* <DEDUP_REMOVED lines=16> */
[----:B-----5:R-:W-:Y:S05]  /*0b10*/  CALL.REL.NOINC `($__internal_10_$__cuda_sm20_dblrcp_rn_slowpath_v3) ;  /* 0x0000009c00007944 */ /* 0x020fea0003c00000 */
.L_x_8082:
[----:B------:R-:W-:Y:S05]  /*0b20*/  BSYNC B2 ;  /* 0x0000000000027941 */ /* 0x000fea0003800000 */
.L_x_8081:
[-C--:B-----5:R-:W-:Y:S02]  /*0b30*/  DFMA R4, R8, R72.reuse, R10 ;  /* 0x000000480804722b */ /* 0x0a0fe4000000000a */
[----:B------:R-:W-:-:S06]  /*0b40*/  DFMA R10, R10, R72, -R8 ;  /* 0x000000480a0a722b */ /* 0x000fcc0000000808 */
[-C--:B------:R-:W-:Y:S02]  /*0b50*/  DMUL R8, R4, R2.reuse ;  /* 0x0000000204087228 */ /* 0x080fe40000000000 */
[----:B------:R-:W-:-:S11]  /*0b60*/  DMUL R10, R10, R2 ;  /* 0x000000020a0a7228 */ /* 0x000fd60000000000 */
.L_x_8074:
[----:B------:R-:W-:Y:S05]  /*0b70*/  BSYNC B1 ;  /* 0x0000000000017941 */ /* 0x000fea0003800000 */
.L_x_8067:
        /* <DEDUP_REMOVED lines=29> */
.L_x_8087:
[----:B------:R-:W-:Y:S05]  /*0d50*/  BSYNC B2 ;  /* 0x0000000000027941 */ /* 0x000fea0003800000 */
.L_x_8086:
        /* <DEDUP_REMOVED lines=16> */
[----:B------:R-:W-:Y:S05]  /*0e60*/  CALL.REL.NOINC `($__internal_10_$__cuda_sm20_dblrcp_rn_slowpath_v3) ;  /* 0x00000098002c7944 */ /* 0x000fea0003c00000 */
.L_x_8089:
[----:B------:R-:W-:Y:S05]  /*0e70*/  BSYNC B2 ;  /* 0x0000000000027941 */ /* 0x000fea0003800000 */
.L_x_8088:
[-C--:B------:R-:W-:Y:S02]  /*0e80*/  DFMA R4, R18, R12.reuse, R16 ;  /* 0x0000000c1204722b */ /* 0x080fe40000000010 */
[----:B------:R-:W-:-:S06]  /*0e90*/  DFMA R14, -R16, R12, R18 ;  /* 0x0000000c100e722b */ /* 0x000fcc0000000112 */
[-C--:B------:R-:W-:Y:S02]  /*0ea0*/  DMUL R12, R4, R2.reuse ;  /* 0x00000002040c7228 */ /* 0x080fe40000000000 */
[----:B------:R-:W-:Y:S01]  /*0eb0*/  DMUL R14, R14, R2 ;  /* 0x000000020e0e7228 */ /* 0x000fe20000000000 */
[----:B------:R-:W-:Y:S10]  /*0ec0*/  BRA `(.L_x_8090) ;  /* 0x0000000400847947 */ /* 0x000ff40003800000 */
.L_x_8085:
        /* <DEDUP_REMOVED lines=21> */
[----:B------:R-:W-:Y:S05]  /*1020*/  CALL.REL.NOINC `($__internal_11_$__cuda_sm20_div_rn_f64_full) ;  /* 0x0000009800687944 */ /* 0x000fea0003c00000 */
.L_x_8092:
[----:B------:R-:W-:Y:S05]  /*1030*/  BSYNC B2 ;  /* 0x0000000000027941 */ /* 0x000fea0003800000 */
.L_x_8091:
        /* <DEDUP_REMOVED lines=24> */
[----:B------:R-:W-:Y:S01]  /*11c0*/  IMAD.MOV.U32 R14, RZ, RZ, R2 ;  /* 0x000000ffff0e7224 */ /* 0x000fe200078e0002 */
[----:B------:R-:W-:-:S07]  /*11d0*/  MOV R15, R3 ;  /* 0x00000003000f7202 */ /* 0x000fce0000000f00 */
.L_x_8094:
[----:B------:R-:W-:Y:S05]  /*11e0*/  BSYNC B2 ;  /* 0x0000000000027941 */ /* 0x000fea0003800000 */
.L_x_8093:
[----:B------:R-:W-:Y:S05]  /*11f0*/  BRA `(.L_x_8090) ;  /* 0x0000000000b87947 */ /* 0x000fea0003800000 */
.L_x_8084:
        /* <DEDUP_REMOVED lines=23> */
.L_x_8096:
[----:B------:R-:W-:Y:S05]  /*1370*/  BSYNC B2 ;  /* 0x0000000000027941 */ /* 0x000fea0003800000 */
.L_x_8095:
        /* <DEDUP_REMOVED lines=16> */
[----:B------:R-:W-:Y:S05]  /*1480*/  CALL.REL.NOINC `($__internal_10_$__cuda_sm20_dblrcp_rn_slowpath_v3) ;  /* 0x0000009000a47944 */ /* 0x000fea0003c00000 */
.L_x_8098:
[----:B------:R-:W-:Y:S05]  /*1490*/  BSYNC B2 ;  /* 0x0000000000027941 */ /* 0x000fea0003800000 */
.L_x_8097:
[-C--:B------:R-:W-:Y:S02]  /*14a0*/  DFMA R4, R16, R12.reuse, R18 ;  /* 0x0000000c1004722b */ /* 0x080fe40000000012 */
[----:B------:R-:W-:-:S06]  /*14b0*/  DFMA R14, R18, R12, -R16 ;  /* 0x0000000c120e722b */ /* 0x000fcc0000000810 */
[-C--:B------:R-:W-:Y:S02]  /*14c0*/  DMUL R12, R4, R2.reuse ;  /* 0x00000002040c7228 */ /* 0x080fe40000000000 */
[----:B------:R-:W-:-:S11]  /*14d0*/  DMUL R14, R14, R2 ;  /* 0x000000020e0e7228 */ /* 0x000fd60000000000 */
.L_x_8090:
[----:B------:R-:W-:Y:S05]  /*14e0*/  BSYNC B1 ;  /* 0x0000000000017941 */ /* 0x000fea0003800000 */
.L_x_8083:
        /* <DEDUP_REMOVED lines=29> */
.L_x_8103:
[----:B------:R-:W-:Y:S05]  /*16c0*/  BSYNC B2 ;  /* 0x0000000000027941 */ /* 0x000fea0003800000 */
.L_x_8102:
        /* <DEDUP_REMOVED lines=17> */
.L_x_8105:
[----:B------:R-:W-:Y:S05]  /*17e0*/  BSYNC B2 ;  /* 0x0000000000027941 */ /* 0x000fea0003800000 */
.L_x_8104:
[-C--:B------:R-:W-:Y:S02]  /*17f0*/  DFMA R4, R22, R16.reuse, R20 ;  /* 0x000000101604722b */ /* 0x080fe40000000014 */
[----:B------:R-:W-:-:S06]  /*1800*/  DFMA R18, -R20, R16, R22 ;  /* 0x000000101412722b */ /* 0x000fcc0000000116 */
[-C--:B------:R-:W-:Y:S02]  /*1810*/  DMUL R16, R4, R2.reuse ;  /* 0x0000000204107228 */ /* 0x080fe40000000000 */
[----:B------:R-:W-:Y:S01]  /*1820*/  DMUL R18, R18, R2 ;  /* 0x0000000212127228 */ /* 0x000fe20000000000 */
[----:B------:R-:W-:Y:S10]  /*1830*/  BRA `(.L_x_8106) ;  /* 0x0000000400847947 */ /* 0x000ff40003800000 */
.L_x_8101:
        /* <DEDUP_REMOVED lines=22> */
.L_x_8108:
[----:B------:R-:W-:Y:S05]  /*19a0*/  BSYNC B2 ;  /* 0x0000000000027941 */ /* 0x000fea0003800000 */
.L_x_8107:
        /* <DEDUP_REMOVED lines=26> */
.L_x_8110:
[----:B------:R-:W-:Y:S05]  /*1b50*/  BSYNC B2 ;  /* 0x0000000000027941 */ /* 0x000fea0003800000 */
.L_x_8109:
[----:B------:R-:W-:Y:S05]  /*1b60*/  BRA `(.L_x_8106) ;  /* 0x0000000000b87947 */ /* 0x000fea0003800000 */
.L_x_8100:
        /* <DEDUP_REMOVED lines=23> */
.L_x_8112:
[----:B------:R-:W-:Y:S05]  /*1ce0*/  BSYNC B2 ;  /* 0x0000000000027941 */ /* 0x000fea0003800000 */
.L_x_8111:
        /* <DEDUP_REMOVED lines=17> */
.L_x_8114:
[----:B------:R-:W-:Y:S05]  /*1e00*/  BSYNC B2 ;  /* 0x0000000000027941 */ /* 0x000fea0003800000 */
.L_x_8113:
[-C--:B------:R-:W-:Y:S02]  /*1e10*/  DFMA R4, R20, R16.reuse, R22 ;  /* 0x000000101404722b */ /* 0x080fe40000000016 */
[----:B------:R-:W-:-:S06]  /*1e20*/  DFMA R18, R22, R16, -R20 ;  /* 0x000000101612722b */ /* 0x000fcc0000000814 */
[-C--:B------:R-:W-:Y:S02]  /*1e30*/  DMUL R16, R4, R2.reuse ;  /* 0x0000000204107228 */ /* 0x080fe40000000000 */
[----:B------:R-:W-:-:S11]  /*1e40*/  DMUL R18, R18, R2 ;  /* 0x0000000212127228 */ /* 0x000fd60000000000 */
.L_x_8106:
[----:B------:R-:W-:Y:S05]  /*1e50*/  BSYNC B1 ;  /* 0x0000000000017941 */ /* 0x000fea0003800000 */
.L_x_8099:
        /* <DEDUP_REMOVED lines=29> */
.L_x_8119:
[----:B------:R-:W-:Y:S05]  /*2030*/  BSYNC B2 ;  /* 0x0000000000027941 */ /* 0x000fea0003800000 */
.L_x_8118:
        /* <DEDUP_REMOVED lines=17> */
.L_x_8121:
[----:B------:R-:W-:Y:S05]  /*2150*/  BSYNC B2 ;  /* 0x0000000000027941 */ /* 0x000fea0003800000 */
.L_x_8120:
[-C--:B------:R-:W-:Y:S02]  /*2160*/  DFMA R4, R26, R20.reuse, R24 ;  /* 0x000000141a04722b */ /* 0x080fe40000000018 */
[----:B------:R-:W-:-:S06]  /*2170*/  DFMA R22, -R24, R20, R26 ;  /* 0x000000141816722b */ /* 0x000fcc000000011a */
[-C--:B------:R-:W-:Y:S02]  /*2180*/  DMUL R20, R4, R2.reuse ;  /* 0x0000000204147228 */ /* 0x080fe40000000000 */
[----:B------:R-:W-:Y:S01]  /*2190*/  DMUL R22, R22, R2 ;  /* 0x0000000216167228 */ /* 0x000fe20000000000 */
[----:B------:R-:W-:Y:S10]  /*21a0*/  BRA `(.L_x_8122) ;  /* 0x0000000400847947 */ /* 0x000ff40003800000 */
.L_x_8117:
        /* <DEDUP_REMOVED lines=22> */
.L_x_8124:
[----:B------:R-:W-:Y:S05]  /*2310*/  BSYNC B2 ;  /* 0x0000000000027941 */ /* 0x000fea0003800000 */
.L_x_8123:
        /* <DEDUP_REMOVED lines=26> */
.L_x_8126:
[----:B------:R-:W-:Y:S05]  /*24c0*/  BSYNC B2 ;  /* 0x0000000000027941 */ /* 0x000fea0003800000 */
.L_x_8125:
[----:B------:R-:W-:Y:S05]  /*24d0*/  BRA `(.L_x_8122) ;  /* 0x0000000000b87947 */ /* 0x000fea0003800000 */
.L_x_8116:
        /* <DEDUP_REMOVED lines=23> */
.L_x_8128:
[----:B------:R-:W-:Y:S05]  /*2650*/  BSYNC B2 ;  /* 0x0000000000027941 */ /* 0x000fea0003800000 */
.L_x_8127:
        /* <DEDUP_REMOVED lines=17> */
.L_x_8130:
[----:B------:R-:W-:Y:S05]  /*2770*/  BSYNC B2 ;  /* 0x0000000000027941 */ /* 0x000fea0003800000 */
.L_x_8129:
[-C--:B------:R-:W-:Y:S02]  /*2780*/  DFMA R4, R24, R20.reuse, R26 ;  /* 0x000000141804722b */ /* 0x080fe4000000001a */
[----:B------:R-:W-:-:S06]  /*2790*/  DFMA R22, R26, R20, -R24 ;  /* 0x000000141a16722b */ /* 0x000fcc0000000818 */
[-C--:B------:R-:W-:Y:S02]  /*27a0*/  DMUL R20, R4, R2.reuse ;  /* 0x0000000204147228 */ /* 0x080fe40000000000 */
[----:B------:R-:W-:-:S11]  /*27b0*/  DMUL R22, R22, R2 ;  /* 0x0000000216167228 */ /* 0x000fd60000000000 */
.L_x_8122:
[----:B------:R-:W-:Y:S05]  /*27c0*/  BSYNC B1 ;  /* 0x0000000000017941 */ /* 0x000fea0003800000 */
.L_x_8115:
        /* <DEDUP_REMOVED lines=29> */
.L_x_8135:
[----:B------:R-:W-:Y:S05]  /*29a0*/  BSYNC B2 ;  /* 0x0000000000027941 */ /* 0x000fea0003800000 */
.L_x_8134:
        /* <DEDUP_REMOVED lines=17> */
.L_x_8137:
[----:B------:R-:W-:Y:S05]  /*2ac0*/  BSYNC B2 ;  /* 0x0000000000027941 */ /* 0x000fea0003800000 */
.L_x_8136:
[-C--:B------:R-:W-:Y:S02]  /*2ad0*/  DFMA R4, R30, R24.reuse, R28 ;  /* 0x000000181e04722b */ /* 0x080fe4000000001c */
[----:B------:R-:W-:-:S06]  /*2ae0*/  DFMA R26, -R28, R24, R30 ;  /* 0x000000181c1a722b */ /* 0x000fcc000000011e */
[-C--:B------:R-:W-:Y:S02]  /*2af0*/  DMUL R24, R4, R2.reuse ;  /* 0x0000000204187228 */ /* 0x080fe40000000000 */
[----:B------:R-:W-:Y:S01]  /*2b00*/  DMUL R26, R26, R2 ;  /* 0x000000021a1a7228 */ /* 0x000fe20000000000 */
[----:B------:R-:W-:Y:S10]  /*2b10*/  BRA `(.L_x_8138) ;  /* 0x0000000400847947 */ /* 0x000ff40003800000 */
.L_x_8133:
        /* <DEDUP_REMOVED lines=22> */
.L_x_8140:
[----:B------:R-:W-:Y:S05]  /*2c80*/  BSYNC B2 ;  /* 0x0000000000027941 */ /* 0x000fea0003800000 */
.L_x_8139:
        /* <DEDUP_REMOVED lines=26> */
.L_x_8142:
[----:B------:R-:W-:Y:S05]  /*2e30*/  BSYNC B2 ;  /* 0x0000000000027941 */ /* 0x000fea0003800000 */
.L_x_8141:
[----:B------:R-:W-:Y:S05]  /*2e40*/  BRA `(.L_x_8138) ;  /* 0x0000000000b87947 */ /* 0x000fea0003800000 */
.L_x_8132:
        /* <DEDUP_REMOVED lines=23> */
.L_x_8144:
[----:B------:R-:W-:Y:S05]  /*2fc0*/  BSYNC B2 ;  /* 0x0000000000027941 */ /* 0x000fea0003800000 */
.L_x_8143:
        /* <DEDUP_REMOVED lines=17> */
.L_x_8146:
[----:B------:R-:W-:Y:S05]  /*30e0*/  BSYNC B2 ;  /* 0x0000000000027941 */ /* 0x000fea0003800000 */
.L_x_8145:
[-C--:B------:R-:W-:Y:S02]  /*30f0*/  DFMA R4, R28, R24.reuse, R30 ;  /* 0x000000181c04722b */ /* 0x080fe4000000001e */
[----:B------:R-:W-:-:S06]  /*3100*/  DFMA R26, R30, R24, -R28 ;  /* 0x000000181e1a722b */ /* 0x000fcc000000081c */
[-C--:B------:R-:W-:Y:S02]  /*3110*/  DMUL R24, R4, R2.reuse ;  /* 0x0000000204187228 */ /* 0x080fe40000000000 */
[----:B------:R-:W-:-:S11]  /*3120*/  DMUL R26, R26, R2 ;  /* 0x000000021a1a7228 */ /* 0x000fd60000000000 */
.L_x_8138:
[----:B------:R-:W-:Y:S05]  /*3130*/  BSYNC B1 ;  /* 0x0000000000017941 */ /* 0x000fea0003800000 */
.L_x_8131:
        /* <DEDUP_REMOVED lines=29> */
.L_x_8151:
[----:B------:R-:W-:Y:S05]  /*3310*/  BSYNC B2 ;  /* 0x0000000000027941 */ /* 0x000fea0003800000 */
.L_x_8150:
        /* <DEDUP_REMOVED lines=17> */
.L_x_8153:
[----:B------:R-:W-:Y:S05]  /*3430*/  BSYNC B2 ;  /* 0x0000000000027941 */ /* 0x000fea0003800000 */
.L_x_8152:
[-C--:B------:R-:W-:Y:S02]  /*3440*/  DFMA R4, R34, R28.reuse, R32 ;  /* 0x0000001c2204722b */ /* 0x080fe40000000020 */
[----:B------:R-:W-:-:S06]  /*3450*/  DFMA R30, -R32, R28, R34 ;  /* 0x0000001c201e722b */ /* 0x000fcc0000000122 */
[-C--:B------:R-:W-:Y:S02]  /*3460*/  DMUL R28, R4, R2.reuse ;  /* 0x00000002041c7228 */ /* 0x080fe40000000000 */
[----:B------:R-:W-:Y:S01]  /*3470*/  DMUL R30, R30, R2 ;  /* 0x000000021e1e7228 */ /* 0x000fe20000000000 */
[----:B------:R-:W-:Y:S10]  /*3480*/  BRA `(.L_x_8154) ;  /* 0x0000000400847947 */ /* 0x000ff40003800000 */
.L_x_8149:
        /* <DEDUP_REMOVED lines=22> */
.L_x_8156:
[----:B------:R-:W-:Y:S05]  /*35f0*/  BSYNC B2 ;  /* 0x0000000000027941 */ /* 0x000fea0003800000 */
.L_x_8155:
        /* <DEDUP_REMOVED lines=26> */
.L_x_8158:
[----:B------:R-:W-:Y:S05]  /*37a0*/  BSYNC B2 ;  /* 0x0000000000027941 */ /* 0x000fea0003800000 */
.L_x_8157:
[----:B------:R-:W-:Y:S05]  /*37b0*/  BRA `(.L_x_8154) ;  /* 0x0000000000b87947 */ /* 0x000fea0003800000 */
.L_x_8148:
        /* <DEDUP_REMOVED lines=23> */
.L_x_8160:
[----:B------:R-:W-:Y:S05]  /*3930*/  BSYNC B2 ;  /* 0x0000000000027941 */ /* 0x000fea0003800000 */
.L_x_8159:
        /* <DEDUP_REMOVED lines=17> */
.L_x_8162:
[----:B------:R-:W-:Y:S05]  /*3a50*/  BSYNC B2 ;  /* 0x0000000000027941 */ /* 0x000fea0003800000 */
.L_x_8161:
[-C--:B------:R-:W-:Y:S02]  /*3a60*/  DFMA R4, R32, R28.reuse, R34 ;  /* 0x0000001c2004722b */ /* 0x080fe40000000022 */
[----:B------:R-:W-:-:S06]  /*3a70*/  DFMA R30, R34, R28, -R32 ;  /* 0x0000001c221e722b */ /* 0x000fcc0000000820 */
[-C--:B------:R-:W-:Y:S02]  /*3a80*/  DMUL R28, R4, R2.reuse ;  /* 0x00000002041c7228 */ /* 0x080fe40000000000 */
[----:B------:R-:W-:-:S11]  /*3a90*/  DMUL R30, R30, R2 ;  /* 0x000000021e1e7228 */ /* 0x000fd60000000000 */
.L_x_8154:
[----:B------:R-:W-:Y:S05]  /*3aa0*/  BSYNC B1 ;  /* 0x0000000000017941 */ /* 0x000fea0003800000 */
.L_x_8147:
        /* <DEDUP_REMOVED lines=29> */
.L_x_8167:
[----:B------:R-:W-:Y:S05]  /*3c80*/  BSYNC B2 ;  /* 0x0000000000027941 */ /* 0x000fea0003800000 */
.L_x_8166:
        /* <DEDUP_REMOVED lines=17> */
.L_x_8169:
[----:B------:R-:W-:Y:S05]  /*3da0*/  BSYNC B2 ;  /* 0x0000000000027941 */ /* 0x000fea0003800000 */
.L_x_8168:
[-C--:B------:R-:W-:Y:S02]  /*3db0*/  DFMA R4, R38, R32.reuse, R36 ;  /* 0x000000202604722b */ /* 0x080fe40000000024 */
[----:B------:R-:W-:-:S06]  /*3dc0*/  DFMA R34, -R36, R32, R38 ;  /* 0x000000202422722b */ /* 0x000fcc0000000126 */
[-C--:B------:R-:W-:Y:S02]  /*3dd0*/  DMUL R32, R4, R2.reuse ;  /* 0x0000000204207228 */ /* 0x080fe40000000000 */
[----:B------:R-:W-:Y:S01]  /*3de0*/  DMUL R34, R34, R2 ;  /* 0x0000000222227228 */ /* 0x000fe20000000000 */
[----:B------:R-:W-:Y:S10]  /*3df0*/  BRA `(.L_x_8170) ;  /* 0x0000000400847947 */ /* 0x000ff40003800000 */
.L_x_8165:
        /* <DEDUP_REMOVED lines=22> */
.L_x_8172:
[----:B------:R-:W-:Y:S05]  /*3f60*/  BSYNC B2 ;  /* 0x0000000000027941 */ /* 0x000fea0003800000 */
.L_x_8171:
        /* <DEDUP_REMOVED lines=26> */
.L_x_8174:
[----:B------:R-:W-:Y:S05]  /*4110*/  BSYNC B2 ;  /* 0x0000000000027941 */ /* 0x000fea0003800000 */
.L_x_8173:
[----:B------:R-:W-:Y:S05]  /*4120*/  BRA `(.L_x_8170) ;  /* 0x0000000000b87947 */ /* 0x000fea0003800000 */
.L_x_8164:
        /* <DEDUP_REMOVED lines=23> */
.L_x_8176:
[----:B------:R-:W-:Y:S05]  /*42a0*/  BSYNC B2 ;  /* 0x0000000000027941 */ /* 0x000fea0003800000 */
.L_x_8175:
        /* <DEDUP_REMOVED lines=17> */
.L_x_8178:
[----:B------:R-:W-:Y:S05]  /*43c0*/  BSYNC B2 ;  /* 0x0000000000027941 */ /* 0x000fea0003800000 */
.L_x_8177:
[-C--:B------:R-:W-:Y:S02]  /*43d0*/  DFMA R4, R36, R32.reuse, R38 ;  /* 0x000000202404722b */ /* 0x080fe40000000026 */
[----:B------:R-:W-:-:S06]  /*43e0*/  DFMA R34, R38, R32, -R36 ;  /* 0x000000202622722b */ /* 0x000fcc0000000824 */
[-C--:B------:R-:W-:Y:S02]  /*43f0*/  DMUL R32, R4, R2.reuse ;  /* 0x0000000204207228 */ /* 0x080fe40000000000 */
[----:B------:R-:W-:-:S11]  /*4400*/  DMUL R34, R34, R2 ;  /* 0x0000000222227228 */ /* 0x000fd60000000000 */
.L_x_8170:
[----:B------:R-:W-:Y:S05]  /*4410*/  BSYNC B1 ;  /* 0x0000000000017941 */ /* 0x000fea0003800000 */
.L_x_8163:
        /* <DEDUP_REMOVED lines=29> */
.L_x_8183:
[----:B------:R-:W-:Y:S05]  /*45f0*/  BSYNC B2 ;  /* 0x0000000000027941 */ /* 0x000fea0003800000 */
.L_x_8182:
        /* <DEDUP_REMOVED lines=17> */
.L_x_8185:
[----:B------:R-:W-:Y:S05]  /*4710*/  BSYNC B2 ;  /* 0x0000000000027941 */ /* 0x000fea0003800000 */
.L_x_8184:
[-C--:B------:R-:W-:Y:S02]  /*4720*/  DFMA R4, R42, R36.reuse, R40 ;  /* 0x000000242a04722b */ /* 0x080fe40000000028 */
[----:B------:R-:W-:-:S06]  /*4730*/  DFMA R38, -R40, R36, R42 ;  /* 0x000000242826722b */ /* 0x000fcc000000012a */
[-C--:B------:R-:W-:Y:S02]  /*4740*/  DMUL R36, R4, R2.reuse ;  /* 0x0000000204247228 */ /* 0x080fe40000000000 */
[----:B------:R-:W-:Y:S01]  /*4750*/  DMUL R38, R38, R2 ;  /* 0x0000000226267228 */ /* 0x000fe20000000000 */
[----:B------:R-:W-:Y:S10]  /*4760*/  BRA `(.L_x_8186) ;  /* 0x0000000400847947 */ /* 0x000ff40003800000 */
.L_x_8181:
        /* <DEDUP_REMOVED lines=22> */
.L_x_8188:
[----:B------:R-:W-:Y:S05]  /*48d0*/  BSYNC B2 ;  /* 0x0000000000027941 */ /* 0x000fea0003800000 */
.L_x_8187:
        /* <DEDUP_REMOVED lines=26> */
.L_x_8190:
[----:B------:R-:W-:Y:S05]  /*4a80*/  BSYNC B2 ;  /* 0x0000000000027941 */ /* 0x000fea0003800000 */
.L_x_8189:
[----:B------:R-:W-:Y:S05]  /*4a90*/  BRA `(.L_x_8186) ;  /* 0x0000000000b87947 */ /* 0x000fea0003800000 */
.L_x_8180:
        /* <DEDUP_REMOVED lines=23> */
.L_x_8192:
[----:B------:R-:W-:Y:S05]  /*4c10*/  BSYNC B2 ;  /* 0x0000000000027941 */ /* 0x000fea0003800000 */
.L_x_8191:
        /* <DEDUP_REMOVED lines=17> */
.L_x_8194:
[----:B------:R-:W-:Y:S05]  /*4d30*/  BSYNC B2 ;  /* 0x0000000000027941 */ /* 0x000fea0003800000 */
.L_x_8193:
[-C--:B------:R-:W-:Y:S02]  /*4d40*/  DFMA R4, R40, R36.reuse, R42 ;  /* 0x000000242804722b */ /* 0x080fe4000000002a */
[----:B------:R-:W-:-:S06]  /*4d50*/  DFMA R38, R42, R36, -R40 ;  /* 0x000000242a26722b */ /* 0x000fcc0000000828 */
[-C--:B------:R-:W-:Y:S02]  /*4d60*/  DMUL R36, R4, R2.reuse ;  /* 0x0000000204247228 */ /* 0x080fe40000000000 */
[----:B------:R-:W-:-:S11]  /*4d70*/  DMUL R38, R38, R2 ;  /* 0x0000000226267228 */ /* 0x000fd60000000000 */
.L_x_8186:
[----:B------:R-:W-:Y:S05]  /*4d80*/  BSYNC B1 ;  /* 0x0000000000017941 */ /* 0x000fea0003800000 */
.L_x_8179:
        /* <DEDUP_REMOVED lines=15> */
.L_x_8066:
        /* <DEDUP_REMOVED lines=136> */
.L_x_8200:
[----:B------:R-:W-:Y:S05]  /*5700*/  BSYNC B2 ;  /* 0x0000000000027941 */ /* 0x000fea0003800000 */
.L_x_8199:
        /* <DEDUP_REMOVED lines=17> */
.L_x_8202:
[----:B------:R-:W-:Y:S05]  /*5820*/  BSYNC B2 ;  /* 0x0000000000027941 */ /* 0x000fea0003800000 */
.L_x_8201:
[C---:B------:R-:W-:Y:S02]  /*5830*/  DFMA R4, R72.reuse, R66, R64 ;  /* 0x000000424804722b */ /* 0x040fe40000000040 */
[----:B------:R-:W-:-:S06]  /*5840*/  DFMA R64, R72, -R64, R66 ;  /* 0x800000404840722b */ /* 0x000fcc0000000042 */
[-C--:B------:R-:W-:Y:S02]  /*5850*/  DMUL R72, R4, R2.reuse ;  /* 0x0000000204487228 */ /* 0x080fe40000000000 */
[----:B------:R-:W-:Y:S01]  /*5860*/  DMUL R74, R64, R2 ;  /* 0x00000002404a7228 */ /* 0x000fe20000000000 */
[----:B------:R-:W-:Y:S10]  /*5870*/  BRA `(.L_x_8196) ;  /* 0x0000000400847947 */ /* 0x000ff40003800000 */
.L_x_8198:
        /* <DEDUP_REMOVED lines=22> */
.L_x_8204:
[----:B------:R-:W-:Y:S05]  /*59e0*/  BSYNC B2 ;  /* 0x0000000000027941 */ /* 0x000fea0003800000 */
.L_x_8203:
        /* <DEDUP_REMOVED lines=26> */
.L_x_8206:
[----:B------:R-:W-:Y:S05]  /*5b90*/  BSYNC B2 ;  /* 0x0000000000027941 */ /* 0x000fea0003800000 */
.L_x_8205:
[----:B------:R-:W-:Y:S05]  /*5ba0*/  BRA `(.L_x_8196) ;  /* 0x0000000000b87947 */ /* 0x000fea0003800000 */
.L_x_8197:
        /* <DEDUP_REMOVED lines=23> */
.L_x_8208:
[----:B------:R-:W-:Y:S05]  /*5d20*/  BSYNC B2 ;  /* 0x0000000000027941 */ /* 0x000fea0003800000 */
.L_x_8207:
        /* <DEDUP_REMOVED lines=17> */
.L_x_8210:
[----:B------:R-:W-:Y:S05]  /*5e40*/  BSYNC B2 ;  /* 0x0000000000027941 */ /* 0x000fea0003800000 */
.L_x_8209:
[C---:B------:R-:W-:Y:S02]  /*5e50*/  DFMA R4, R72.reuse, R64, R66 ;  /* 0x000000404804722b */ /* 0x040fe40000000042 */
[----:B------:R-:W-:-:S06]  /*5e60*/  DFMA R64, R72, R66, -R64 ;  /* 0x000000424840722b */ /* 0x000fcc0000000840 */
[-C--:B------:R-:W-:Y:S02]  /*5e70*/  DMUL R72, R4, R2.reuse ;  /* 0x0000000204487228 */ /* 0x080fe40000000000 */
[----:B------:R-:W-:-:S11]  /*5e80*/  DMUL R74, R64, R2 ;  /* 0x00000002404a7228 */ /* 0x000fd60000000000 */
.L_x_8196:
[----:B------:R-:W-:Y:S05]  /*5e90*/  BSYNC B1 ;  /* 0x0000000000017941 */ /* 0x000fea0003800000 */
.L_x_8195:
        /* <DEDUP_REMOVED lines=35> */
.L_x_8216:
[----:B------:R-:W-:Y:S05]  /*60d0*/  BSYNC B2 ;  /* 0x0000000000027941 */ /* 0x000fea0003800000 */
.L_x_8215:
        /* <DEDUP_REMOVED lines=17> */
.L_x_8218:
[----:B------:R-:W-:Y:S05]  /*61f0*/  BSYNC B2 ;  /* 0x0000000000027941 */ /* 0x000fea0003800000 */
.L_x_8217:
[C---:B------:R-:W-:Y:S02]  /*6200*/  DFMA R4, R64.reuse, R10, R8 ;  /* 0x0000000a4004722b */ /* 0x040fe40000000008 */
[----:B------:R-:W-:-:S06]  /*6210*/  DFMA R8, R64, -R8, R10 ;  /* 0x800000084008722b */ /* 0x000fcc000000000a */
[-C--:B------:R-:W-:Y:S02]  /*6220*/  DMUL R64, R4, R2.reuse ;  /* 0x0000000204407228 */ /* 0x080fe40000000000 */
[----:B------:R-:W-:Y:S01]  /*6230*/  DMUL R66, R8, R2 ;  /* 0x0000000208427228 */ /* 0x000fe20000000000 */
[----:B------:R-:W-:Y:S10]  /*6240*/  BRA `(.L_x_8212) ;  /* 0x0000000400847947 */ /* 0x000ff40003800000 */
.L_x_8214:
        /* <DEDUP_REMOVED lines=22> */
.L_x_8220:
[----:B------:R-:W-:Y:S05]  /*63b0*/  BSYNC B2 ;  /* 0x0000000000027941 */ /* 0x000fea0003800000 */
.L_x_8219:
        /* <DEDUP_REMOVED lines=24> */
[----:B------:R-:W-:Y:S01]  /*6540*/  MOV R66, R2 ;  /* 0x0000000200427202 */ /* 0x000fe20000000f00 */
[----:B------:R-:W-:-:S07]  /*6550*/  IMAD.MOV.U32 R67, RZ, RZ, R3 ;  /* 0x000000ffff437224 */ /* 0x000fce00078e0003 */
.L_x_8222:
[----:B------:R-:W-:Y:S05]  /*6560*/  BSYNC B2 ;  /* 0x0000000000027941 */ /* 0x000fea0003800000 */
.L_x_8221:
[----:B------:R-:W-:Y:S05]  /*6570*/  BRA `(.L_x_8212) ;  /* 0x0000000000b87947 */ /* 0x000fea0003800000 */
.L_x_8213:
        /* <DEDUP_REMOVED lines=23> */
.L_x_8224:
[----:B------:R-:W-:Y:S05]  /*66f0*/  BSYNC B2 ;  /* 0x0000000000027941 */ /* 0x000fea0003800000 */
.L_x_8223:
        /* <DEDUP_REMOVED lines=16> */
[----:B------:R-:W-:Y:S05]  /*6800*/  CALL.REL.NOINC `($__internal_10_$__cuda_sm20_dblrcp_rn_slowpath_v3) ;  /* 0x0000003c00c47944 */ /* 0x000fea0003c00000 */
.L_x_8226:
[----:B------:R-:W-:Y:S05]  /*6810*/  BSYNC B2 ;  /* 0x0000000000027941 */ /* 0x000fea0003800000 */
.L_x_8225:
[C---:B------:R-:W-:Y:S02]  /*6820*/  DFMA R4, R64.reuse, R8, R10 ;  /* 0x000000084004722b */ /* 0x040fe4000000000a */
[----:B------:R-:W-:-:S06]  /*6830*/  DFMA R8, R64, R10, -R8 ;  /* 0x0000000a4008722b */ /* 0x000fcc0000000808 */
[-C--:B------:R-:W-:Y:S02]  /*6840*/  DMUL R64, R4, R2.reuse ;  /* 0x0000000204407228 */ /* 0x080fe40000000000 */
[----:B------:R-:W-:-:S11]  /*6850*/  DMUL R66, R8, R2 ;  /* 0x0000000208427228 */ /* 0x000fd60000000000 */
.L_x_8212:
[----:B------:R-:W-:Y:S05]  /*6860*/  BSYNC B1 ;  /* 0x0000000000017941 */ /* 0x000fea0003800000 */
.L_x_8211:
        /* <DEDUP_REMOVED lines=35> */
.L_x_8232:
[----:B------:R-:W-:Y:S05]  /*6aa0*/  BSYNC B2 ;  /* 0x0000000000027941 */ /* 0x000fea0003800000 */
.L_x_8231:
        /* <DEDUP_REMOVED lines=17> */
.L_x_8234:
[----:B------:R-:W-:Y:S05]  /*6bc0*/  BSYNC B2 ;  /* 0x0000000000027941 */ /* 0x000fea0003800000 */
.L_x_8233:
[C---:B------:R-:W-:Y:S02]  /*6bd0*/  DFMA R4, R8.reuse, R18, R16 ;  /* 0x000000120804722b */ /* 0x040fe40000000010 */
[----:B------:R-:W-:-:S06]  /*6be0*/  DFMA R10, R8, -R16, R18 ;  /* 0x80000010080a722b */ /* 0x000fcc0000000012 */
[-C--:B------:R-:W-:Y:S02]  /*6bf0*/  DMUL R8, R4, R2.reuse ;  /* 0x0000000204087228 */ /* 0x080fe40000000000 */
[----:B------:R-:W-:Y:S01]  /*6c00*/  DMUL R10, R10, R2 ;  /* 0x000000020a0a7228 */ /* 0x000fe20000000000 */
[----:B------:R-:W-:Y:S10]  /*6c10*/  BRA `(.L_x_8228) ;  /* 0x0000000400847947 */ /* 0x000ff40003800000 */
.L_x_8230:
        /* <DEDUP_REMOVED lines=22> */
.L_x_8236:
[----:B------:R-:W-:Y:S05]  /*6d80*/  BSYNC B2 ;  /* 0x0000000000027941 */ /* 0x000fea0003800000 */
.L_x_8235:
        /* <DEDUP_REMOVED lines=26> */
.L_x_8238:
[----:B------:R-:W-:Y:S05]  /*6f30*/  BSYNC B2 ;  /* 0x0000000000027941 */ /* 0x000fea0003800000 */
.L_x_8237:
[----:B------:R-:W-:Y:S05]  /*6f40*/  BRA `(.L_x_8228) ;  /* 0x0000000000b87947 */ /* 0x000fea0003800000 */
.L_x_8229:
        /* <DEDUP_REMOVED lines=23> */
.L_x_8240:
[----:B------:R-:W-:Y:S05]  /*70c0*/  BSYNC B2 ;  /* 0x0000000000027941 */ /* 0x000fea0003800000 */
.L_x_8239:
        /* <DEDUP_REMOVED lines=17> */
.L_x_8242:
[----:B------:R-:W-:Y:S05]  /*71e0*/  BSYNC B2 ;  /* 0x0000000000027941 */ /* 0x000fea0003800000 */
.L_x_8241:
[C---:B------:R-:W-:Y:S02]  /*71f0*/  DFMA R4, R8.reuse, R16, R18 ;  /* 0x000000100804722b */ /* 0x040fe40000000012 */
[----:B------:R-:W-:-:S06]  /*7200*/  DFMA R10, R8, R18, -R16 ;  /* 0x00000012080a722b */ /* 0x000fcc0000000810 */
[-C--:B------:R-:W-:Y:S02]  /*7210*/  DMUL R8, R4, R2.reuse ;  /* 0x0000000204087228 */ /* 0x080fe40000000000 */
[----:B------:R-:W-:-:S11]  /*7220*/  DMUL R10, R10, R2 ;  /* 0x000000020a0a7228 */ /* 0x000fd60000000000 */
.L_x_8228:
[----:B------:R-:W-:Y:S05]  /*7230*/  BSYNC B1 ;  /* 0x0000000000017941 */ /* 0x000fea0003800000 */
.L_x_8227:
        /* <DEDUP_REMOVED lines=35> */
.L_x_8248:
[----:B------:R-:W-:Y:S05]  /*7470*/  BSYNC B2 ;  /* 0x0000000000027941 */ /* 0x000fea0003800000 */
.L_x_8247:
        /* <DEDUP_REMOVED lines=17> */
.L_x_8250:
[----:B------:R-:W-:Y:S05]  /*7590*/  BSYNC B2 ;  /* 0x0000000000027941 */ /* 0x000fea0003800000 */
.L_x_8249:
[C---:B------:R-:W-:Y:S02]  /*75a0*/  DFMA R4, R12.reuse, R26, R24 ;  /* 0x0000001a0c04722b */ /* 0x040fe40000000018 */
[----:B------:R-:W-:-:S06]  /*75b0*/  DFMA R14, R12, -R24, R26 ;  /* 0x800000180c0e722b */ /* 0x000fcc000000001a */
[-C--:B------:R-:W-:Y:S02]  /*75c0*/  DMUL R12, R4, R2.reuse ;  /* 0x00000002040c7228 */ /* 0x080fe40000000000 */
[----:B------:R-:W-:Y:S01]  /*75d0*/  DMUL R14, R14, R2 ;  /* 0x000000020e0e7228 */ /* 0x000fe20000000000 */
[----:B------:R-:W-:Y:S10]  /*75e0*/  BRA `(.L_x_8244) ;  /* 0x0000000400847947 */ /* 0x000ff40003800000 */
.L_x_8246:
        /* <DEDUP_REMOVED lines=22> */
.L_x_8252:
[----:B------:R-:W-:Y:S05]  /*7750*/  BSYNC B2 ;  /* 0x0000000000027941 */ /* 0x000fea0003800000 */
.L_x_8251:
        /* <DEDUP_REMOVED lines=26> */
.L_x_8254:
[----:B------:R-:W-:Y:S05]  /*7900*/  BSYNC B2 ;  /* 0x0000000000027941 */ /* 0x000fea0003800000 */
.L_x_8253:
[----:B------:R-:W-:Y:S05]  /*7910*/  BRA `(.L_x_8244) ;  /* 0x0000000000b87947 */ /* 0x000fea0003800000 */
.L_x_8245:
        /* <DEDUP_REMOVED lines=23> */
.L_x_8256:
[----:B------:R-:W-:Y:S05]  /*7a90*/  BSYNC B2 ;  /* 0x0000000000027941 */ /* 0x000fea0003800000 */
.L_x_8255:
        /* <DEDUP_REMOVED lines=17> */
.L_x_8258:
[----:B------:R-:W-:Y:S05]  /*7bb0*/  BSYNC B2 ;  /* 0x0000000000027941 */ /* 0x000fea0003800000 */
.L_x_8257:
[C---:B------:R-:W-:Y:S02]  /*7bc0*/  DFMA R4, R12.reuse, R24, R26 ;  /* 0x000000180c04722b */ /* 0x040fe4000000001a */
[----:B------:R-:W-:-:S06]  /*7bd0*/  DFMA R14, R12, R26, -R24 ;  /* 0x0000001a0c0e722b */ /* 0x000fcc0000000818 */
[-C--:B------:R-:W-:Y:S02]  /*7be0*/  DMUL R12, R4, R2.reuse ;  /* 0x00000002040c7228 */ /* 0x080fe40000000000 */
[----:B------:R-:W-:-:S11]  /*7bf0*/  DMUL R14, R14, R2 ;  /* 0x000000020e0e7228 */ /* 0x000fd60000000000 */
.L_x_8244:
[----:B------:R-:W-:Y:S05]  /*7c00*/  BSYNC B1 ;  /* 0x0000000000017941 */ /* 0x000fea0003800000 */
.L_x_8243:
        /* <DEDUP_REMOVED lines=35> */
.L_x_8264:
[----:B------:R-:W-:Y:S05]  /*7e40*/  BSYNC B2 ;  /* 0x0000000000027941 */ /* 0x000fea0003800000 */
.L_x_8263:
        /* <DEDUP_REMOVED lines=17> */
.L_x_8266:
[----:B------:R-:W-:Y:S05]  /*7f60*/  BSYNC B2 ;  /* 0x0000000000027941 */ /* 0x000fea0003800000 */
.L_x_8265:
[C---:B------:R-:W-:Y:S02]  /*7f70*/  DFMA R4, R16.reuse, R34, R32 ;  /* 0x000000221004722b */ /* 0x040fe40000000020 */
[----:B------:R-:W-:-:S06]  /*7f80*/  DFMA R18, R16, -R32, R34 ;  /* 0x800000201012722b */ /* 0x000fcc0000000022 */
[-C--:B------:R-:W-:Y:S02]  /*7f90*/  DMUL R16, R4, R2.reuse ;  /* 0x0000000204107228 */ /* 0x080fe40000000000 */
[----:B------:R-:W-:Y:S01]  /*7fa0*/  DMUL R18, R18, R2 ;  /* 0x0000000212127228 */ /* 0x000fe20000000000 */
[----:B------:R-:W-:Y:S10]  /*7fb0*/  BRA `(.L_x_8260) ;  /* 0x0000000400847947 */ /* 0x000ff40003800000 */
.L_x_8262:
        /* <DEDUP_REMOVED lines=22> */
.L_x_8268:
[----:B------:R-:W-:Y:S05]  /*8120*/  BSYNC B2 ;  /* 0x0000000000027941 */ /* 0x000fea0003800000 */
.L_x_8267:
        /* <DEDUP_REMOVED lines=26> */
.L_x_8270:
[----:B------:R-:W-:Y:S05]  /*82d0*/  BSYNC B2 ;  /* 0x0000000000027941 */ /* 0x000fea0003800000 */
.L_x_8269:
[----:B------:R-:W-:Y:S05]  /*82e0*/  BRA `(.L_x_8260) ;  /* 0x0000000000b87947 */ /* 0x000fea0003800000 */
.L_x_8261:
        /* <DEDUP_REMOVED lines=23> */
.L_x_8272:
[----:B------:R-:W-:Y:S05]  /*8460*/  BSYNC B2 ;  /* 0x0000000000027941 */ /* 0x000fea0003800000 */
.L_x_8271:
        /* <DEDUP_REMOVED lines=17> */
.L_x_8274:
[----:B------:R-:W-:Y:S05]  /*8580*/  BSYNC B2 ;  /* 0x0000000000027941 */ /* 0x000fea0003800000 */
.L_x_8273:
[C---:B------:R-:W-:Y:S02]  /*8590*/  DFMA R4, R16.reuse, R32, R34 ;  /* 0x000000201004722b */ /* 0x040fe40000000022 */
[----:B------:R-:W-:-:S06]  /*85a0*/  DFMA R18, R16, R34, -R32 ;  /* 0x000000221012722b */ /* 0x000fcc0000000820 */
[-C--:B------:R-:W-:Y:S02]  /*85b0*/  DMUL R16, R4, R2.reuse ;  /* 0x0000000204107228 */ /* 0x080fe40000000000 */
[----:B------:R-:W-:-:S11]  /*85c0*/  DMUL R18, R18, R2 ;  /* 0x0000000212127228 */ /* 0x000fd60000000000 */
.L_x_8260:
[----:B------:R-:W-:Y:S05]  /*85d0*/  BSYNC B1 ;  /* 0x0000000000017941 */ /* 0x000fea0003800000 */
.L_x_8259:
        /* <DEDUP_REMOVED lines=35> */
.L_x_8280:
[----:B------:R-:W-:Y:S05]  /*8810*/  BSYNC B2 ;  /* 0x0000000000027941 */ /* 0x000fea0003800000 */
.L_x_8279:
        /* <DEDUP_REMOVED lines=17> */
.L_x_8282:
[----:B------:R-:W-:Y:S05]  /*8930*/  BSYNC B2 ;  /* 0x0000000000027941 */ /* 0x000fea0003800000 */
.L_x_8281:
[C---:B------:R-:W-:Y:S02]  /*8940*/  DFMA R4, R20.reuse, R42, R40 ;  /* 0x0000002a1404722b */ /* 0x040fe40000000028 */
[----:B------:R-:W-:-:S06]  /*8950*/  DFMA R22, R20, -R40, R42 ;  /* 0x800000281416722b */ /* 0x000fcc000000002a */
[-C--:B------:R-:W-:Y:S02]  /*8960*/  DMUL R20, R4, R2.reuse ;  /* 0x0000000204147228 */ /* 0x080fe40000000000 */
[----:B------:R-:W-:Y:S01]  /*8970*/  DMUL R22, R22, R2 ;  /* 0x0000000216167228 */ /* 0x000fe20000000000 */
[----:B------:R-:W-:Y:S10]  /*8980*/  BRA `(.L_x_8276) ;  /* 0x0000000400847947 */ /* 0x000ff40003800000 */
.L_x_8278:
        /* <DEDUP_REMOVED lines=22> */
.L_x_8284:
[----:B------:R-:W-:Y:S05]  /*8af0*/  BSYNC B2 ;  /* 0x0000000000027941 */ /* 0x000fea0003800000 */
.L_x_8283:
        /* <DEDUP_REMOVED lines=26> */
.L_x_8286:
[----:B------:R-:W-:Y:S05]  /*8ca0*/  BSYNC B2 ;  /* 0x0000000000027941 */ /* 0x000fea0003800000 */
.L_x_8285:
[----:B------:R-:W-:Y:S05]  /*8cb0*/  BRA `(.L_x_8276) ;  /* 0x0000000000b87947 */ /* 0x000fea0003800000 */
.L_x_8277:
        /* <DEDUP_REMOVED lines=21> */
[----:B------:R-:W-:Y:S01]  /*8e10*/  MOV R20, R2 ;  /* 0x0000000200147202 */ /* 0x000fe20000000f00 */
[----:B------:R-:W-:-:S07]  /*8e20*/  IMAD.MOV.U32 R21, RZ, RZ, R3 ;  /* 0x000000ffff157224 */ /* 0x000fce00078e0003 */
.L_x_8288:
[----:B------:R-:W-:Y:S05]  /*8e30*/  BSYNC B2 ;  /* 0x0000000000027941 */ /* 0x000fea0003800000 */
.L_x_8287:
        /* <DEDUP_REMOVED lines=17> */
.L_x_8290:
[----:B------:R-:W-:Y:S05]  /*8f50*/  BSYNC B2 ;  /* 0x0000000000027941 */ /* 0x000fea0003800000 */
.L_x_8289:
[C---:B------:R-:W-:Y:S02]  /*8f60*/  DFMA R4, R20.reuse, R40, R42 ;  /* 0x000000281404722b */ /* 0x040fe4000000002a */
[----:B------:R-:W-:-:S06]  /*8f70*/  DFMA R22, R20, R42, -R40 ;  /* 0x0000002a1416722b */ /* 0x000fcc0000000828 */
[-C--:B------:R-:W-:Y:S02]  /*8f80*/  DMUL R20, R4, R2.reuse ;  /* 0x0000000204147228 */ /* 0x080fe40000000000 */
[----:B------:R-:W-:-:S11]  /*8f90*/  DMUL R22, R22, R2 ;  /* 0x0000000216167228 */ /* 0x000fd60000000000 */
.L_x_8276:
[----:B------:R-:W-:Y:S05]  /*8fa0*/  BSYNC B1 ;  /* 0x0000000000017941 */ /* 0x000fea0003800000 */
.L_x_8275:
        /* <DEDUP_REMOVED lines=36> */
.L_x_8296:
[----:B------:R-:W-:Y:S05]  /*91f0*/  BSYNC B2 ;  /* 0x0000000000027941 */ /* 0x000fea0003800000 */
.L_x_8295:
        /* <DEDUP_REMOVED lines=17> */
.L_x_8298:
[----:B------:R-:W-:Y:S05]  /*9310*/  BSYNC B2 ;  /* 0x0000000000027941 */ /* 0x000fea0003800000 */
.L_x_8297:
[C---:B------:R-:W-:Y:S02]  /*9320*/  DFMA R4, R24.reuse, R50, R48 ;  /* 0x000000321804722b */ /* 0x040fe40000000030 */
[----:B------:R-:W-:-:S06]  /*9330*/  DFMA R26, R24, -R48, R50 ;  /* 0x80000030181a722b */ /* 0x000fcc0000000032 */
[-C--:B------:R-:W-:Y:S02]  /*9340*/  DMUL R24, R4, R2.reuse ;  /* 0x0000000204187228 */ /* 0x080fe40000000000 */
[----:B------:R-:W-:Y:S01]  /*9350*/  DMUL R26, R26, R2 ;  /* 0x000000021a1a7228 */ /* 0x000fe20000000000 */
[----:B------:R-:W-:Y:S10]  /*9360*/  BRA `(.L_x_8292) ;  /* 0x0000000400847947 */ /* 0x000ff40003800000 */
.L_x_8294:
        /* <DEDUP_REMOVED lines=22> */
.L_x_8300:
[----:B------:R-:W-:Y:S05]  /*94d0*/  BSYNC B2 ;  /* 0x0000000000027941 */ /* 0x000fea0003800000 */
.L_x_8299:
        /* <DEDUP_REMOVED lines=26> */
.L_x_8302:
[----:B------:R-:W-:Y:S05]  /*9680*/  BSYNC B2 ;  /* 0x0000000000027941 */ /* 0x000fea0003800000 */
.L_x_8301:
[----:B------:R-:W-:Y:S05]  /*9690*/  BRA `(.L_x_8292) ;  /* 0x0000000000b87947 */ /* 0x000fea0003800000 */
.L_x_8293:
        /* <DEDUP_REMOVED lines=20> */
[----:B------:R-:W-:Y:S05]  /*97e0*/  CALL.REL.NOINC `($__internal_11_$__cuda_sm20_div_rn_f64_full) ;  /* 0x0000001000787944 */ /* 0x000fea0003c00000 */
[----:B------:R-:W-:Y:S02]  /*97f0*/  IMAD.MOV.U32 R24, RZ, RZ, R2 ;  /* 0x000000ffff187224 */ /* 0x000fe400078e0002 */
[----:B------:R-:W-:-:S07]  /*9800*/  IMAD.MOV.U32 R25, RZ, RZ, R3 ;  /* 0x000000ffff197224 */ /* 0x000fce00078e0003 */
.L_x_8304:
[----:B------:R-:W-:Y:S05]  /*9810*/  BSYNC B2 ;  /* 0x0000000000027941 */ /* 0x000fea0003800000 */
.L_x_8303:
        /* <DEDUP_REMOVED lines=17> */
.L_x_8306:
[----:B------:R-:W-:Y:S05]  /*9930*/  BSYNC B2 ;  /* 0x0000000000027941 */ /* 0x000fea0003800000 */
.L_x_8305:
[C---:B------:R-:W-:Y:S02]  /*9940*/  DFMA R4, R24.reuse, R48, R50 ;  /* 0x000000301804722b */ /* 0x040fe40000000032 */
[----:B------:R-:W-:-:S06]  /*9950*/  DFMA R26, R24, R50, -R48 ;  /* 0x00000032181a722b */ /* 0x000fcc0000000830 */
[-C--:B------:R-:W-:Y:S02]  /*9960*/  DMUL R24, R4, R2.reuse ;  /* 0x0000000204187228 */ /* 0x080fe40000000000 */
[----:B------:R-:W-:-:S11]  /*9970*/  DMUL R26, R26, R2 ;  /* 0x000000021a1a7228 */ /* 0x000fd60000000000 */
.L_x_8292:
[----:B------:R-:W-:Y:S05]  /*9980*/  BSYNC B1 ;  /* 0x0000000000017941 */ /* 0x000fea0003800000 */
.L_x_8291:
        /* <DEDUP_REMOVED lines=34> */
.L_x_8312:
[----:B------:R-:W-:Y:S05]  /*9bb0*/  BSYNC B2 ;  /* 0x0000000000027941 */ /* 0x000fea0003800000 */
.L_x_8311:
        /* <DEDUP_REMOVED lines=17> */
.L_x_8314:
[----:B------:R-:W-:Y:S05]  /*9cd0*/  BSYNC B2 ;  /* 0x0000000000027941 */ /* 0x000fea0003800000 */
.L_x_8313:
[C---:B------:R-:W-:Y:S02]  /*9ce0*/  DFMA R4, R28.reuse, R58, R56 ;  /* 0x0000003a1c04722b */ /* 0x040fe40000000038 */
[----:B------:R-:W-:-:S06]  /*9cf0*/  DFMA R30, R28, -R56, R58 ;  /* 0x800000381c1e722b */ /* 0x000fcc000000003a */
[-C--:B------:R-:W-:Y:S02]  /*9d00*/  DMUL R28, R4, R2.reuse ;  /* 0x00000002041c7228 */ /* 0x080fe40000000000 */
[----:B------:R-:W-:Y:S01]  /*9d10*/  DMUL R30, R30, R2 ;  /* 0x000000021e1e7228 */ /* 0x000fe20000000000 */
[----:B------:R-:W-:Y:S10]  /*9d20*/  BRA `(.L_x_8308) ;  /* 0x0000000400847947 */ /* 0x000ff40003800000 */
.L_x_8310:
        /* <DEDUP_REMOVED lines=22> */
.L_x_8316:
[----:B------:R-:W-:Y:S05]  /*9e90*/  BSYNC B2 ;  /* 0x0000000000027941 */ /* 0x000fea0003800000 */
.L_x_8315:
        /* <DEDUP_REMOVED lines=26> */
.L_x_8318:
[----:B------:R-:W-:Y:S05]  /*a040*/  BSYNC B2 ;  /* 0x0000000000027941 */ /* 0x000fea0003800000 */
.L_x_8317:
[----:B------:R-:W-:Y:S05]  /*a050*/  BRA `(.L_x_8308) ;  /* 0x0000000000b87947 */ /* 0x000fea0003800000 */
.L_x_8309:
        /* <DEDUP_REMOVED lines=23> */
.L_x_8320:
[----:B------:R-:W-:Y:S05]  /*a1d0*/  BSYNC B2 ;  /* 0x0000000000027941 */ /* 0x000fea0003800000 */
.L_x_8319:
        /* <DEDUP_REMOVED lines=17> */
.L_x_8322:
[----:B------:R-:W-:Y:S05]  /*a2f0*/  BSYNC B2 ;  /* 0x0000000000027941 */ /* 0x000fea0003800000 */
.L_x_8321:
[C---:B------:R-:W-:Y:S02]  /*a300*/  DFMA R4, R28.reuse, R56, R58 ;  /* 0x000000381c04722b */ /* 0x040fe4000000003a */
[----:B------:R-:W-:-:S06]  /*a310*/  DFMA R30, R28, R58, -R56 ;  /* 0x0000003a1c1e722b */ /* 0x000fcc0000000838 */
[-C--:B------:R-:W-:Y:S02]  /*a320*/  DMUL R28, R4, R2.reuse ;  /* 0x00000002041c7228 */ /* 0x080fe40000000000 */
[----:B------:R-:W-:-:S11]  /*a330*/  DMUL R30, R30, R2 ;  /* 0x000000021e1e7228 */ /* 0x000fd60000000000 */
.L_x_8308:
[----:B------:R-:W-:Y:S05]  /*a340*/  BSYNC B1 ;  /* 0x0000000000017941 */ /* 0x000fea0003800000 */
.L_x_8307:
        /* <DEDUP_REMOVED lines=23> */
.L_x_8325:
[----:B------:R-:W-:-:S13]  /*a4c0*/  ISETP.GE.AND P0, PT, R0, R76, PT ;  /* 0x0000004c0000720c */ /* 0x000fda0003f06270 */
[----:B------:R-:W-:Y:S05]  /*a4d0*/  @P0 BRA `(.L_x_8327) ;  /* 0x0000000000300947 */ /* 0x000fea0003800000 */
[----:B01----:R-:W0:Y:S01]  /*a4e0*/  LDC.64 R2, c[0x0][0x218] ;  /* 0x00008600ff027b82 */ /* 0x003e220000000a00 */
[----:B------:R-:W-:Y:S01]  /*a4f0*/  IMAD.IADD R5, R77, 0x1, R0 ;  /* 0x000000014d057824 */ /* 0x000fe200078e0200 */
[----:B------:R-:W-:-:S03]  /*a500*/  IADD3 R0, R0, 0x80, RZ ;  /* 0x0000008000007810 */ /* 0x000fc60007ffe0ff */
[----:B0-----:R-:W-:-:S05]  /*a510*/  IMAD.WIDE.U32 R2, R5, 0x10, R2 ;  /* 0x0000001005027825 */ /* 0x001fca00078e0002 */
[----:B------:R1:W-:Y:S02]  /*a520*/  STG.E.128 desc[UR4][R2.64], R12 ;  /* 0x0000000c02007986 */ /* 0x0003e4000c101d04 */
.L_x_8326:
[----:B------:R-:W-:-:S13]  /*a530*/  ISETP.GE.AND P0, PT, R0, R76, PT ;  /* 0x0000004c0000720c */ /* 0x000fda0003f06270 */
[----:B------:R-:W-:Y:S05]  /*a540*/  @P0 BRA `(.L_x_8328) ;  /* 0x0000000000340947 */ /* 0x000fea0003800000 */
[----:B01----:R-:W0:Y:S01]  /*a550*/  LDC.64 R2, c[0x0][0x218] ;  /* 0x00008600ff027b82 */ /* 0x003e220000000a00 */
[----:B------:R-:W-:Y:S02]  /*a560*/  IMAD.IADD R5, R77, 0x1, R0 ;  /* 0x000000014d057824 */ /* 0x000fe400078e0200 */
[----:B------:R-:W-:Y:S02]  /*a570*/  VIADD R0, R0, 0x80 ;  /* 0x0000008000007836 */ /* 0x000fe40000000000 */
[----:B0-----:R-:W-:-:S05]  /*a580*/  IMAD.WIDE.U32 R2, R5, 0x10, R2 ;  /* 0x0000001005027825 */ /* 0x001fca00078e0002 */
[----:B------:R2:W-:Y:S02]  /*a590*/  STG.E.128 desc[UR4][R2.64], R16 ;  /* 0x0000001002007986 */ /* 0x0005e4000c101d04 */
.L_x_8327:
        /* <DEDUP_REMOVED lines=8> */
.L_x_8328:
[----:B------:R-:W-:Y:S05]  /*a620*/  BSYNC B1 ;  /* 0x0000000000017941 */ /* 0x000fea0003800000 */
.L_x_8324:
[----:B------:R-:W-:-:S13]  /*a630*/  ISETP.GE.AND P0, PT, R0, R76, PT ;  /* 0x0000004c0000720c */ /* 0x000fda0003f06270 */
[----:B012---:R-:W0:Y:S01]  /*a640*/  @!P0 LDC.64 R2, c[0x0][0x218] ;  /* 0x00008600ff028b82 */ /* 0x007e220000000a00 */
[----:B------:R-:W-:Y:S01]  /*a650*/  @!P0 IMAD.IADD R5, R77, 0x1, R0 ;  /* 0x000000014d058824 */ /* 0x000fe200078e0200 */
[----:B------:R-:W-:-:S03]  /*a660*/  @!P0 IADD3 R0, R0, 0x80, RZ ;  /* 0x0000008000008810 */ /* 0x000fc60007ffe0ff */
[----:B0-----:R-:W-:-:S05]  /*a670*/  @!P0 IMAD.WIDE.U32 R2, R5, 0x10, R2 ;  /* 0x0000001005028825 */ /* 0x001fca00078e0002 */
[----:B------:R3:W-:Y:S02]  /*a680*/  @!P0 STG.E.128 desc[UR4][R2.64], R24 ;  /* 0x0000001802008986 */ /* 0x0007e4000c101d04 */
.L_x_8329:
[----:B------:R-:W-:Y:S05]  /*a690*/  BSYNC B0 ;  /* 0x0000000000007941 */ /* 0x000fea0003800000 */
.L_x_8323:
        /* <DEDUP_REMOVED lines=8> */
        .weak           $__internal_10_$__cuda_sm20_dblrcp_rn_slowpath_v3
        .type           $__internal_10_$__cuda_sm20_dblrcp_rn_slowpath_v3,@function
        .size           $__internal_10_$__cuda_sm20_dblrcp_rn_slowpath_v3,($__internal_11_$__cuda_sm20_div_rn_f64_full - $__internal_10_$__cuda_sm20_dblrcp_rn_slowpath_v3)
$__internal_10_$__cuda_sm20_dblrcp_rn_slowpath_v3:
        /* <DEDUP_REMOVED lines=26> */
.L_x_8333:
        /* <DEDUP_REMOVED lines=9> */
.L_x_8331:
[----:B------:R-:W-:Y:S01]  /*a950*/  LOP3.LUT R5, R7, 0x80000, RZ, 0xfc, !PT ;  /* 0x0008000007057812 */ /* 0x000fe200078efcff */
[----:B------:R-:W-:-:S07]  /*a960*/  IMAD.MOV.U32 R4, RZ, RZ, R6 ;  /* 0x000000ffff047224 */ /* 0x000fce00078e0006 */
.L_x_8332:
[----:B------:R-:W-:Y:S05]  /*a970*/  BSYNC B0 ;  /* 0x0000000000007941 */ /* 0x000fea0003800000 */
.L_x_8330:
[----:B------:R-:W-:Y:S01]  /*a980*/  IMAD.MOV.U32 R3, RZ, RZ, R5 ;  /* 0x000000ffff037224 */ /* 0x000fe200078e0005 */
[----:B------:R-:W-:Y:S01]  /*a990*/  HFMA2.MMA R5, -RZ, RZ, 0, 0 ;  /* 0x00000000ff057435 */ /* 0x000fe200000001ff */
[----:B------:R-:W-:Y:S01]  /*a9a0*/  MOV R2, R4 ;  /* 0x0000000400027202 */ /* 0x000fe20000000f00 */
[----:B------:R-:W-:-:S04]  /*a9b0*/  IMAD.MOV.U32 R4, RZ, RZ, R0 ;  /* 0x000000ffff047224 */ /* 0x000fc800078e0000 */
[----:B------:R-:W-:Y:S05]  /*a9c0*/  RET.REL.NODEC R4 `(_ZN2at6native29vectorized_elementwise_kernelILi4ENS0_13BinaryFunctorIN3c107complexIdEES5_S5_NS0_15binary_internal10DivFunctorIS5_EEEESt5arrayIPcLm3EEEEviT0_T1_) ;  /* 0xffffff54048c7950 */ /* 0x000fea0003c3ffff */
        .weak           $__internal_11_$__cuda_sm20_div_rn_f64_full
        .type           $__internal_11_$__cuda_sm20_div_rn_f64_full,@function
        .size           $__internal_11_$__cuda_sm20_div_rn_f64_full,(.L_x_19266 - $__internal_11_$__cuda_sm20_div_rn_f64_full)
$__internal_11_$__cuda_sm20_div_rn_f64_full:
        /* <DEDUP_REMOVED lines=72> */
.L_x_8335:
        /* <DEDUP_REMOVED lines=17> */
.L_x_8338:
[----:B------:R-:W-:Y:S02]  /*af60*/  LOP3.LUT R3, R79, 0x80000, RZ, 0xfc, !PT ;  /* 0x000800004f037812 */ /* 0x000fe400078efcff */
[----:B------:R-:W-:-:S03]  /*af70*/  MOV R86, R78 ;  /* 0x0000004e00567202 */ /* 0x000fc60000000f00 */
[----:B------:R-:W-:Y:S01]  /*af80*/  IMAD.MOV.U32 R87, RZ, RZ, R3 ;  /* 0x000000ffff577224 */ /* 0x000fe200078e0003 */
[----:B------:R-:W-:Y:S06]  /*af90*/  BRA `(.L_x_8336) ;  /* 0x00000000000c7947 */ /* 0x000fec0003800000 */
.L_x_8337:
[----:B------:R-:W-:Y:S01]  /*afa0*/  LOP3.LUT R3, R83, 0x80000, RZ, 0xfc, !PT ;  /* 0x0008000053037812 */ /* 0x000fe200078efcff */
[----:B------:R-:W-:-:S03]  /*afb0*/  IMAD.MOV.U32 R86, RZ, RZ, R82 ;  /* 0x000000ffff567224 */ /* 0x000fc600078e0052 */
[----:B------:R-:W-:-:S07]  /*afc0*/  MOV R87, R3 ;  /* 0x0000000300577202 */ /* 0x000fce0000000f00 */
.L_x_8336:
[----:B------:R-:W-:Y:S05]  /*afd0*/  BSYNC B0 ;  /* 0x0000000000007941 */ /* 0x000fea0003800000 */
.L_x_8334:
[----:B------:R-:W-:Y:S01]  /*afe0*/  MOV R4, R0 ;  /* 0x0000000000047202 */ /* 0x000fe20000000f00 */
[----:B------:R-:W-:Y:S02]  /*aff0*/  IMAD.MOV.U32 R5, RZ, RZ, 0x0 ;  /* 0x00000000ff057424 */ /* 0x000fe400078e00ff */
[----:B------:R-:W-:Y:S02]  /*b000*/  IMAD.MOV.U32 R2, RZ, RZ, R86 ;  /* 0x000000ffff027224 */ /* 0x000fe400078e0056 */
[----:B------:R-:W-:Y:S01]  /*b010*/  IMAD.MOV.U32 R3, RZ, RZ, R87 ;  /* 0x000000ffff037224 */ /* 0x000fe200078e0057 */
[----:B------:R-:W-:Y:S06]  /*b020*/  RET.REL.NODEC R4 `(_ZN2at6native29vectorized_elementwise_kernelILi4ENS0_13BinaryFunctorIN3c107complexIdEES5_S5_NS0_15binary_internal10DivFunctorIS5_EEEESt5arrayIPcLm3EEEEviT0_T1_) ;  /* 0xffffff4c04f47950 */ /* 0x000fec0003c3ffff */
.L_x_8339:
        /* <DEDUP_REMOVED lines=13> */
.L_x_19266:


//--------------------- .text._ZN2at6native29vectorized_elementwise_kernelILi8ENS0_13BinaryFunctorIN3c107complexIdEES5_S5_NS0_15binary_internal10DivFunctorIS5_EEEESt5arrayIPcLm3EEEEviT0_T1_ --------------------------
	.section	.text._ZN2at6native29vectorized_elementwise_kernelILi8ENS0_13BinaryFunctorIN3c107complexIdEES5_S5_NS0_15binary_internal10DivFunctorIS5_EEEESt5arrayIPcLm3EEEEviT0_T1_,"ax",@progbits
	.align	128
        .global         _ZN2at6native29vectorized_elementwise_kernelILi8ENS0_13BinaryFunctorIN3c107complexIdEES5_S5_NS0_15binary_internal10DivFunctorIS5_EEEESt5arrayIPcLm3EEEEviT0_T1_
        .type           _ZN2at6native29vectorized_elementwise_kernelILi8ENS0_13BinaryFunctorIN3c107complexIdEES5_S5_NS0_15binary_internal10DivFunctorIS5_EEEESt5arrayIPcLm3EEEEviT0_T1_,@function
        .size           _ZN2at6native29vectorized_elementwise_kernelILi8ENS0_13BinaryFunctorIN3c107complexIdEES5_S5_NS0_15binary_internal10DivFunctorIS5_EEEESt5arrayIPcLm3EEEEviT0_T1_,(.L_x_19268 - _ZN2at6native29vectorized_elementwise_kernelILi8ENS0_13BinaryFunctorIN3c107complexIdEES5_S5_NS0_15binary_internal10DivFunctorIS5_EEEESt5arrayIPcLm3EEEEviT0_T1_)
        .other          _ZN2at6native29vectorized_elementwise_kernelILi8ENS0_13BinaryFunctorIN3c107complexIdEES5_S5_NS0_15binary_internal10DivFunctorIS5_EEEESt5arrayIPcLm3EEEEviT0_T1_,@"STO_CUDA_ENTRY STV_DEFAULT"
_ZN2at6native29vectorized_elementwise_kernelILi8ENS0_13BinaryFunctorIN3c107complexIdEES5_S5_NS0_15binary_internal10DivFunctorIS5_EEEESt5arrayIPcLm3EEEEviT0_T1_:
.text._ZN2at6native29vectorized_elementwise_kernelILi8ENS0_13BinaryFunctorIN3c107complexIdEES5_S5_NS0_15binary_internal10DivFunctorIS5_EEEESt5arrayIPcLm3EEEEviT0_T1_:
        /* <DEDUP_REMOVED lines=57> */
[----:B-----5:R-:W-:Y:S05]  /*0390*/  CALL.REL.NOINC `($__internal_13_$__cuda_sm20_div_rn_f64_full) ;  /* 0x000000a400bc7944 */ /* 0x020fea0003c00000 */
[----:B------:R-:W-:Y:S01]  /*03a0*/  IMAD.MOV.U32 R72, RZ, RZ, R2 ;  /* 0x000000ffff487224 */ /* 0x000fe200078e0002 */
[----:B------:R-:W-:-:S07]  /*03b0*/  MOV R73, R3 ;  /* 0x0000000300497202 */ /* 0x000fce0000000f00 */
.L_x_8345:
[----:B------:R-:W-:Y:S05]  /*03c0*/  BSYNC B2 ;  /* 0x0000000000027941 */ /* 0x000fea0003800000 */
.L_x_8344:
        /* <DEDUP_REMOVED lines=16> */
[----:B-----5:R-:W-:Y:S05]  /*04d0*/  CALL.REL.NOINC `($__internal_12_$__cuda_sm20_dblrcp_rn_slowpath_v3) ;  /* 0x000000a000c07944 */ /* 0x020fea0003c00000 */
.L_x_8347:
[----:B------:R-:W-:Y:S05]  /*04e0*/  BSYNC B2 ;  /* 0x0000000000027941 */ /* 0x000fea0003800000 */
.L_x_8346:
[-C--:B-----5:R-:W-:Y:S02]  /*04f0*/  DFMA R12, R42, R72.reuse, R40 ;  /* 0x000000482a0c722b */ /* 0x0a0fe40000000028 */
[----:B------:R-:W-:-:S06]  /*0500*/  DFMA R14, -R40, R72, R42 ;  /* 0x00000048280e722b */ /* 0x000fcc000000012a */
[-C--:B------:R-:W-:Y:S02]  /*0510*/  DMUL R12, R12, R2.reuse ;  /* 0x000000020c0c7228 */ /* 0x080fe40000000000 */
[----:B------:R-:W-:Y:S01]  /*0520*/  DMUL R14, R14, R2 ;  /* 0x000000020e0e7228 */ /* 0x000fe20000000000 */
[----:B------:R-:W-:Y:S10]  /*0530*/  BRA `(.L_x_8348) ;  /* 0x0000000400847947 */ /* 0x000ff40003800000 */
.L_x_8343:
        /* <DEDUP_REMOVED lines=21> */
[----:B------:R-:W-:Y:S05]  /*0690*/  CALL.REL.NOINC `($__internal_13_$__cuda_sm20_div_rn_f64_full) ;  /* 0x000000a000fc7944 */ /* 0x000fea0003c00000 */
.L_x_8350:
[----:B------:R-:W-:Y:S05]  /*06a0*/  BSYNC B2 ;  /* 0x0000000000027941 */ /* 0x000fea0003800000 */
.L_x_8349:
        /* <DEDUP_REMOVED lines=24> */
[----:B------:R-:W-:Y:S02]  /*0830*/  IMAD.MOV.U32 R14, RZ, RZ, R2 ;  /* 0x000000ffff0e7224 */ /* 0x000fe400078e0002 */
[----:B------:R-:W-:-:S07]  /*0840*/  IMAD.MOV.U32 R15, RZ, RZ, R3 ;  /* 0x000000ffff0f7224 */ /* 0x000fce00078e0003 */
.L_x_8352:
[----:B------:R-:W-:Y:S05]  /*0850*/  BSYNC B2 ;  /* 0x0000000000027941 */ /* 0x000fea0003800000 */
.L_x_8351:
[----:B------:R-:W-:Y:S05]  /*0860*/  BRA `(.L_x_8348) ;  /* 0x0000000000b87947 */ /* 0x000fea0003800000 */
.L_x_8342:
        /* <DEDUP_REMOVED lines=20> */
[----:B-----5:R-:W-:Y:S05]  /*09b0*/  CALL.REL.NOINC `($__internal_13_$__cuda_sm20_div_rn_f64_full) ;  /* 0x000000a000347944 */ /* 0x020fea0003c00000 */
[----:B------:R-:W-:Y:S01]  /*09c0*/  MOV R72, R2 ;  /* 0x0000000200487202 */ /* 0x000fe20000000f00 */
[----:B------:R-:W-:-:S07]  /*09d0*/  IMAD.MOV.U32 R73, RZ, RZ, R3 ;  /* 0x000000ffff497224 */ /* 0x000fce00078e0003 */
.L_x_8354:
[----:B------:R-:W-:Y:S05]  /*09e0*/  BSYNC B2 ;  /* 0x0000000000027941 */ /* 0x000fea0003800000 */
.L_x_8353:
        /* <DEDUP_REMOVED lines=16> */
[----:B-----5:R-:W-:Y:S05]  /*0af0*/  CALL.REL.NOINC `($__internal_12_$__cuda_sm20_dblrcp_rn_slowpath_v3) ;  /* 0x0000009c00387944 */ /* 0x020fea0003c00000 */
.L_x_8356:
[----:B------:R-:W-:Y:S05]  /*0b00*/  BSYNC B2 ;  /* 0x0000000000027941 */ /* 0x000fea0003800000 */
.L_x_8355:
[-C--:B-----5:R-:W-:Y:S02]  /*0b10*/  DFMA R12, R40, R72.reuse, R42 ;  /* 0x00000048280c722b */ /* 0x0a0fe4000000002a */
[----:B------:R-:W-:-:S06]  /*0b20*/  DFMA R14, R42, R72, -R40 ;  /* 0x000000482a0e722b */ /* 0x000fcc0000000828 */
[-C--:B------:R-:W-:Y:S02]  /*0b30*/  DMUL R12, R12, R2.reuse ;  /* 0x000000020c0c7228 */ /* 0x080fe40000000000 */
[----:B------:R-:W-:-:S11]  /*0b40*/  DMUL R14, R14, R2 ;  /* 0x000000020e0e7228 */ /* 0x000fd60000000000 */
.L_x_8348:
[----:B------:R-:W-:Y:S05]  /*0b50*/  BSYNC B1 ;  /* 0x0000000000017941 */ /* 0x000fea0003800000 */
.L_x_8341:
[----:B------:R-:W-:Y:S01]  /*0b60*/  DSETP.GE.AND P0, PT, |R68|, |R70|, PT ;  /* 0x400000464400722a */ /* 0x000fe20003f06200 */
        /* <DEDUP_REMOVED lines=26> */
[----:B------:R-:W-:Y:S01]  /*0d10*/  IMAD.MOV.U32 R40, RZ, RZ, R2 ;  /* 0x000000ffff287224 */ /* 0x000fe200078e0002 */
[----:B------:R-:W-:-:S07]  /*0d20*/  MOV R41, R3 ;  /* 0x0000000300297202 */ /* 0x000fce0000000f00 */
.L_x_8361:
[----:B------:R-:W-:Y:S05]  /*0d30*/  BSYNC B2 ;  /* 0x0000000000027941 */ /* 0x000fea0003800000 */
.L_x_8360:
        /* <DEDUP_REMOVED lines=16> */
[----:B------:R-:W-:Y:S05]  /*0e40*/  CALL.REL.NOINC `($__internal_12_$__cuda_sm20_dblrcp_rn_slowpath_v3) ;  /* 0x0000009800647944 */ /* 0x000fea0003c00000 */
.L_x_8363:
[----:B------:R-:W-:Y:S05]  /*0e50*/  BSYNC B2 ;  /* 0x0000000000027941 */ /* 0x000fea0003800000 */
.L_x_8362:
[-C--:B------:R-:W-:Y:S02]  /*0e60*/  DFMA R4, R38, R40.reuse, R36 ;  /* 0x000000282604722b */ /* 0x080fe40000000024 */
[----:B------:R-:W-:-:S06]  /*0e70*/  DFMA R38, -R36, R40, R38 ;  /* 0x000000282426722b */ /* 0x000fcc0000000126 */
[-C--:B------:R-:W-:Y:S02]  /*0e80*/  DMUL R36, R4, R2.reuse ;  /* 0x0000000204247228 */ /* 0x080fe40000000000 */
[----:B------:R-:W-:Y:S01]  /*0e90*/  DMUL R38, R38, R2 ;  /* 0x0000000226267228 */ /* 0x000fe20000000000 */
[----:B------:R-:W-:Y:S10]  /*0ea0*/  BRA `(.L_x_8364) ;  /* 0x00000004008c7947 */ /* 0x000ff40003800000 */
.L_x_8359:
        /* <DEDUP_REMOVED lines=22> */
.L_x_8366:
[----:B------:R-:W-:Y:S05]  /*1010*/  BSYNC B2 ;  /* 0x0000000000027941 */ /* 0x000fea0003800000 */
.L_x_8365:
        /* <DEDUP_REMOVED lines=26> */
.L_x_8368:
[----:B------:R-:W-:Y:S05]  /*11c0*/  BSYNC B2 ;  /* 0x0000000000027941 */ /* 0x000fea0003800000 */
.L_x_8367:
[----:B------:R-:W-:Y:S01]  /*11d0*/  IMAD.MOV.U32 R38, RZ, RZ, R4 ;  /* 0x000000ffff267224 */ /* 0x000fe200078e0004 */
[----:B------:R-:W-:Y:S01]  /*11e0*/  MOV R39, R5 ;  /* 0x0000000500277202 */ /* 0x000fe20000000f00 */
[----:B------:R-:W-:Y:S06]  /*11f0*/  BRA `(.L_x_8364) ;  /* 0x0000000000b87947 */ /* 0x000fec0003800000 */
.L_x_8358:
        /* <DEDUP_REMOVED lines=23> */
.L_x_8370:
[----:B------:R-:W-:Y:S05]  /*1370*/  BSYNC B2 ;  /* 0x0000000000027941 */ /* 0x000fea0003800000 */
.L_x_8369:
        /* <DEDUP_REMOVED lines=16> */
[----:B------:R-:W-:Y:S05]  /*1480*/  CALL.REL.NOINC `($__internal_12_$__cuda_sm20_dblrcp_rn_slowpath_v3) ;  /* 0x0000009000d47944 */ /* 0x000fea0003c00000 */
.L_x_8372:
[----:B------:R-:W-:Y:S05]  /*1490*/  BSYNC B2 ;  /* 0x0000000000027941 */ /* 0x000fea0003800000 */
.L_x_8371:
[-C--:B------:R-:W-:Y:S02]  /*14a0*/  DFMA R4, R36, R40.reuse, R38 ;  /* 0x000000282404722b */ /* 0x080fe40000000026 */
[----:B------:R-:W-:-:S06]  /*14b0*/  DFMA R38, R38, R40, -R36 ;  /* 0x000000282626722b */ /* 0x000fcc0000000824 */
[-C--:B------:R-:W-:Y:S02]  /*14c0*/  DMUL R36, R4, R2.reuse ;  /* 0x0000000204247228 */ /* 0x080fe40000000000 */
[----:B------:R-:W-:-:S11]  /*14d0*/  DMUL R38, R38, R2 ;  /* 0x0000000226267228 */ /* 0x000fd60000000000 */
.L_x_8364:
[----:B------:R-:W-:Y:S05]  /*14e0*/  BSYNC B1 ;  /* 0x0000000000017941 */ /* 0x000fea0003800000 */
.L_x_8357:
        /* <DEDUP_REMOVED lines=29> */
.L_x_8377:
[----:B------:R-:W-:Y:S05]  /*16c0*/  BSYNC B2 ;  /* 0x0000000000027941 */ /* 0x000fea0003800000 */
.L_x_8376:
        /* <DEDUP_REMOVED lines=16> */
[----:B------:R-:W-:Y:S05]  /*17d0*/  CALL.REL.NOINC `($__internal_12_$__cuda_sm20_dblrcp_rn_slowpath_v3) ;  /* 0x0000009000007944 */ /* 0x000fea0003c00000 */
.L_x_8379:
[----:B------:R-:W-:Y:S05]  /*17e0*/  BSYNC B2 ;  /* 0x0000000000027941 */ /* 0x000fea0003800000 */
.L_x_8378:
[-C--:B------:R-:W-:Y:S02]  /*17f0*/  DFMA R4, R34, R40.reuse, R32 ;  /* 0x000000282204722b */ /* 0x080fe40000000020 */
[----:B------:R-:W-:-:S06]  /*1800*/  DFMA R34, -R32, R40, R34 ;  /* 0x000000282022722b */ /* 0x000fcc0000000122 */
[-C--:B------:R-:W-:Y:S02]  /*1810*/  DMUL R32, R4, R2.reuse ;  /* 0x0000000204207228 */ /* 0x080fe40000000000 */
[----:B------:R-:W-:Y:S01]  /*1820*/  DMUL R34, R34, R2 ;  /* 0x0000000222227228 */ /* 0x000fe20000000000 */
[----:B------:R-:W-:Y:S10]  /*1830*/  BRA `(.L_x_8380) ;  /* 0x00000004008c7947 */ /* 0x000ff40003800000 */
.L_x_8375:
        /* <DEDUP_REMOVED lines=21> */
[----:B------:R-:W-:Y:S05]  /*1990*/  CALL.REL.NOINC `($__internal_13_$__cuda_sm20_div_rn_f64_full) ;  /* 0x00000090003c7944 */ /* 0x000fea0003c00000 */
.L_x_8382:
[----:B------:R-:W-:Y:S05]  /*19a0*/  BSYNC B2 ;  /* 0x0000000000027941 */ /* 0x000fea0003800000 */
.L_x_8381:
        /* <DEDUP_REMOVED lines=26> */
.L_x_8384:
[----:B------:R-:W-:Y:S05]  /*1b50*/  BSYNC B2 ;  /* 0x0000000000027941 */ /* 0x000fea0003800000 */
.L_x_8383:
[----:B------:R-:W-:Y:S02]  /*1b60*/  IMAD.MOV.U32 R34, RZ, RZ, R4 ;  /* 0x000000ffff227224 */ /* 0x000fe400078e0004 */
[----:B------:R-:W-:Y:S01]  /*1b70*/  IMAD.MOV.U32 R35, RZ, RZ, R5 ;  /* 0x000000ffff237224 */ /* 0x000fe200078e0005 */
[----:B------:R-:W-:Y:S06]  /*1b80*/  BRA `(.L_x_8380) ;  /* 0x0000000000b87947 */ /* 0x000fec0003800000 */
.L_x_8374:
        /* <DEDUP_REMOVED lines=21> */
[----:B------:R-:W-:Y:S01]  /*1ce0*/  MOV R40, R2 ;  /* 0x0000000200287202 */ /* 0x000fe20000000f00 */
[----:B------:R-:W-:-:S07]  /*1cf0*/  IMAD.MOV.U32 R41, RZ, RZ, R3 ;  /* 0x000000ffff297224 */ /* 0x000fce00078e0003 */
.L_x_8386:
[----:B------:R-:W-:Y:S05]  /*1d00*/  BSYNC B2 ;  /* 0x0000000000027941 */ /* 0x000fea0003800000 */
.L_x_8385:
        /* <DEDUP_REMOVED lines=17> */
.L_x_8388:
[----:B------:R-:W-:Y:S05]  /*1e20*/  BSYNC B2 ;  /* 0x0000000000027941 */ /* 0x000fea0003800000 */
.L_x_8387:
[-C--:B------:R-:W-:Y:S02]  /*1e30*/  DFMA R4, R32, R40.reuse, R34 ;  /* 0x000000282004722b */ /* 0x080fe40000000022 */
[----:B------:R-:W-:-:S06]  /*1e40*/  DFMA R34, R34, R40, -R32 ;  /* 0x000000282222722b */ /* 0x000fcc0000000820 */
[-C--:B------:R-:W-:Y:S02]  /*1e50*/  DMUL R32, R4, R2.reuse ;  /* 0x0000000204207228 */ /* 0x080fe40000000000 */
[----:B------:R-:W-:-:S11]  /*1e60*/  DMUL R34, R34, R2 ;  /* 0x0000000222227228 */ /* 0x000fd60000000000 */
.L_x_8380:
[----:B------:R-:W-:Y:S05]  /*1e70*/  BSYNC B1 ;  /* 0x0000000000017941 */ /* 0x000fea0003800000 */
.L_x_8373:
        /* <DEDUP_REMOVED lines=29> */
.L_x_8393:
[----:B------:R-:W-:Y:S05]  /*2050*/  BSYNC B2 ;  /* 0x0000000000027941 */ /* 0x000fea0003800000 */
.L_x_8392:
        /* <DEDUP_REMOVED lines=17> */
.L_x_8395:
[----:B------:R-:W-:Y:S05]  /*2170*/  BSYNC B2 ;  /* 0x0000000000027941 */ /* 0x000fea0003800000 */
.L_x_8394:
[-C--:B------:R-:W-:Y:S02]  /*2180*/  DFMA R4, R30, R40.reuse, R28 ;  /* 0x000000281e04722b */ /* 0x080fe4000000001c */
[----:B------:R-:W-:-:S06]  /*2190*/  DFMA R30, -R28, R40, R30 ;  /* 0x000000281c1e722b */ /* 0x000fcc000000011e */
[-C--:B------:R-:W-:Y:S02]  /*21a0*/  DMUL R28, R4, R2.reuse ;  /* 0x00000002041c7228 */ /* 0x080fe40000000000 */
[----:B------:R-:W-:Y:S01]  /*21b0*/  DMUL R30, R30, R2 ;  /* 0x000000021e1e7228 */ /* 0x000fe20000000000 */
[----:B------:R-:W-:Y:S10]  /*21c0*/  BRA `(.L_x_8396) ;  /* 0x00000004008c7947 */ /* 0x000ff40003800000 */
.L_x_8391:
        /* <DEDUP_REMOVED lines=22> */
.L_x_8398:
[----:B------:R-:W-:Y:S05]  /*2330*/  BSYNC B2 ;  /* 0x0000000000027941 */ /* 0x000fea0003800000 */
.L_x_8397:
        /* <DEDUP_REMOVED lines=26> */
.L_x_8400:
[----:B------:R-:W-:Y:S05]  /*24e0*/  BSYNC B2 ;  /* 0x0000000000027941 */ /* 0x000fea0003800000 */
.L_x_8399:
[----:B------:R-:W-:Y:S01]  /*24f0*/  IMAD.MOV.U32 R30, RZ, RZ, R4 ;  /* 0x000000ffff1e7224 */ /* 0x000fe200078e0004 */
[----:B------:R-:W-:Y:S01]  /*2500*/  MOV R31, R5 ;  /* 0x00000005001f7202 */ /* 0x000fe20000000f00 */
[----:B------:R-:W-:Y:S06]  /*2510*/  BRA `(.L_x_8396) ;  /* 0x0000000000b87947 */ /* 0x000fec0003800000 */
.L_x_8390:
        /* <DEDUP_REMOVED lines=23> */
.L_x_8402:
[----:B------:R-:W-:Y:S05]  /*2690*/  BSYNC B2 ;  /* 0x0000000000027941 */ /* 0x000fea0003800000 */
.L_x_8401:
        /* <DEDUP_REMOVED lines=17> */
.L_x_8404:
[----:B------:R-:W-:Y:S05]  /*27b0*/  BSYNC B2 ;  /* 0x0000000000027941 */ /* 0x000fea0003800000 */
.L_x_8403:
[-C--:B------:R-:W-:Y:S02]  /*27c0*/  DFMA R4, R28, R40.reuse, R30 ;  /* 0x000000281c04722b */ /* 0x080fe4000000001e */
[----:B------:R-:W-:-:S06]  /*27d0*/  DFMA R30, R30, R40, -R28 ;  /* 0x000000281e1e722b */ /* 0x000fcc000000081c */
[-C--:B------:R-:W-:Y:S02]  /*27e0*/  DMUL R28, R4, R2.reuse ;  /* 0x00000002041c7228 */ /* 0x080fe40000000000 */
[----:B------:R-:W-:-:S11]  /*27f0*/  DMUL R30, R30, R2 ;  /* 0x000000021e1e7228 */ /* 0x000fd60000000000 */
.L_x_8396:
[----:B------:R-:W-:Y:S05]  /*2800*/  BSYNC B1 ;  /* 0x0000000000017941 */ /* 0x000fea0003800000 */
.L_x_8389:
        /* <DEDUP_REMOVED lines=29> */
.L_x_8409:
[----:B------:R-:W-:Y:S05]  /*29e0*/  BSYNC B2 ;  /* 0x0000000000027941 */ /* 0x000fea0003800000 */
.L_x_8408:
        /* <DEDUP_REMOVED lines=17> */
.L_x_8411:
[----:B------:R-:W-:Y:S05]  /*2b00*/  BSYNC B2 ;  /* 0x0000000000027941 */ /* 0x000fea0003800000 */
.L_x_8410:
[-C--:B------:R-:W-:Y:S02]  /*2b10*/  DFMA R4, R26, R40.reuse, R24 ;  /* 0x000000281a04722b */ /* 0x080fe40000000018 */
[----:B------:R-:W-:-:S06]  /*2b20*/  DFMA R26, -R24, R40, R26 ;  /* 0x00000028181a722b */ /* 0x000fcc000000011a */
[-C--:B------:R-:W-:Y:S02]  /*2b30*/  DMUL R24, R4, R2.reuse ;  /* 0x0000000204187228 */ /* 0x080fe40000000000 */
[----:B------:R-:W-:Y:S01]  /*2b40*/  DMUL R26, R26, R2 ;  /* 0x000000021a1a7228 */ /* 0x000fe20000000000 */
[----:B------:R-:W-:Y:S10]  /*2b50*/  BRA `(.L_x_8412) ;  /* 0x00000004008c7947 */ /* 0x000ff40003800000 */
.L_x_8407:
        /* <DEDUP_REMOVED lines=22> */
.L_x_8414:
[----:B------:R-:W-:Y:S05]  /*2cc0*/  BSYNC B2 ;  /* 0x0000000000027941 */ /* 0x000fea0003800000 */
.L_x_8413:
        /* <DEDUP_REMOVED lines=26> */
.L_x_8416:
[----:B------:R-:W-:Y:S05]  /*2e70*/  BSYNC B2 ;  /* 0x0000000000027941 */ /* 0x000fea0003800000 */
.L_x_8415:
[----:B------:R-:W-:Y:S02]  /*2e80*/  IMAD.MOV.U32 R26, RZ, RZ, R4 ;  /* 0x000000ffff1a7224 */ /* 0x000fe400078e0004 */
[----:B------:R-:W-:Y:S01]  /*2e90*/  IMAD.MOV.U32 R27, RZ, RZ, R5 ;  /* 0x000000ffff1b7224 */ /* 0x000fe200078e0005 */
[----:B------:R-:W-:Y:S06]  /*2ea0*/  BRA `(.L_x_8412) ;  /* 0x0000000000b87947 */ /* 0x000fec0003800000 */
.L_x_8406:
        /* <DEDUP_REMOVED lines=23> */
.L_x_8418:
[----:B------:R-:W-:Y:S05]  /*3020*/  BSYNC B2 ;  /* 0x0000000000027941 */ /* 0x000fea0003800000 */
.L_x_8417:
        /* <DEDUP_REMOVED lines=17> */
.L_x_8420:
[----:B------:R-:W-:Y:S05]  /*3140*/  BSYNC B2 ;  /* 0x0000000000027941 */ /* 0x000fea0003800000 */
.L_x_8419:
[-C--:B------:R-:W-:Y:S02]  /*3150*/  DFMA R4, R24, R40.reuse, R26 ;  /* 0x000000281804722b */ /* 0x080fe4000000001a */
[----:B------:R-:W-:-:S06]  /*3160*/  DFMA R26, R26, R40, -R24 ;  /* 0x000000281a1a722b */ /* 0x000fcc0000000818 */
[-C--:B------:R-:W-:Y:S02]  /*3170*/  DMUL R24, R4, R2.reuse ;  /* 0x0000000204187228 */ /* 0x080fe40000000000 */
[----:B------:R-:W-:-:S11]  /*3180*/  DMUL R26, R26, R2 ;  /* 0x000000021a1a7228 */ /* 0x000fd60000000000 */
.L_x_8412:
[----:B------:R-:W-:Y:S05]  /*3190*/  BSYNC B1 ;  /* 0x0000000000017941 */ /* 0x000fea0003800000 */
.L_x_8405:
        /* <DEDUP_REMOVED lines=29> */
.L_x_8425:
[----:B------:R-:W-:Y:S05]  /*3370*/  BSYNC B2 ;  /* 0x0000000000027941 */ /* 0x000fea0003800000 */
.L_x_8424:
        /* <DEDUP_REMOVED lines=17> */
.L_x_8427:
[----:B------:R-:W-:Y:S05]  /*3490*/  BSYNC B2 ;  /* 0x0000000000027941 */ /* 0x000fea0003800000 */
.L_x_8426:
[-C--:B------:R-:W-:Y:S02]  /*34a0*/  DFMA R4, R22, R40.reuse, R20 ;  /* 0x000000281604722b */ /* 0x080fe40000000014 */
[----:B------:R-:W-:-:S06]  /*34b0*/  DFMA R22, -R20, R40, R22 ;  /* 0x000000281416722b */ /* 0x000fcc0000000116 */
[-C--:B------:R-:W-:Y:S02]  /*34c0*/  DMUL R20, R4, R2.reuse ;  /* 0x0000000204147228 */ /* 0x080fe40000000000 */
[----:B------:R-:W-:Y:S01]  /*34d0*/  DMUL R22, R22, R2 ;  /* 0x0000000216167228 */ /* 0x000fe20000000000 */
[----:B------:R-:W-:Y:S10]  /*34e0*/  BRA `(.L_x_8428) ;  /* 0x00000004008c7947 */ /* 0x000ff40003800000 */
.L_x_8423:
        /* <DEDUP_REMOVED lines=22> */
.L_x_8430:
[----:B------:R-:W-:Y:S05]  /*3650*/  BSYNC B2 ;  /* 0x0000000000027941 */ /* 0x000fea0003800000 */
.L_x_8429:
        /* <DEDUP_REMOVED lines=26> */
.L_x_8432:
[----:B------:R-:W-:Y:S05]  /*3800*/  BSYNC B2 ;  /* 0x0000000000027941 */ /* 0x000fea0003800000 */
.L_x_8431:
[----:B------:R-:W-:Y:S01]  /*3810*/  IMAD.MOV.U32 R22, RZ, RZ, R4 ;  /* 0x000000ffff167224 */ /* 0x000fe200078e0004 */
[----:B------:R-:W-:Y:S01]  /*3820*/  MOV R23, R5 ;  /* 0x0000000500177202 */ /* 0x000fe20000000f00 */
[----:B------:R-:W-:Y:S06]  /*3830*/  BRA `(.L_x_8428) ;  /* 0x0000000000b87947 */ /* 0x000fec0003800000 */
.L_x_8422:
        /* <DEDUP_REMOVED lines=23> */
.L_x_8434:
[----:B------:R-:W-:Y:S05]  /*39b0*/  BSYNC B2 ;  /* 0x0000000000027941 */ /* 0x000fea0003800000 */
.L_x_8433:
        /* <DEDUP_REMOVED lines=17> */
.L_x_8436:
[----:B------:R-:W-:Y:S05]  /*3ad0*/  BSYNC B2 ;  /* 0x0000000000027941 */ /* 0x000fea0003800000 */
.L_x_8435:
[-C--:B------:R-:W-:Y:S02]  /*3ae0*/  DFMA R4, R20, R40.reuse, R22 ;  /* 0x000000281404722b */ /* 0x080fe40000000016 */
[----:B------:R-:W-:-:S06]  /*3af0*/  DFMA R22, R22, R40, -R20 ;  /* 0x000000281616722b */ /* 0x000fcc0000000814 */
[-C--:B------:R-:W-:Y:S02]  /*3b00*/  DMUL R20, R4, R2.reuse ;  /* 0x0000000204147228 */ /* 0x080fe40000000000 */
[----:B------:R-:W-:-:S11]  /*3b10*/  DMUL R22, R22, R2 ;  /* 0x0000000216167228 */ /* 0x000fd60000000000 */
.L_x_8428:
[----:B------:R-:W-:Y:S05]  /*3b20*/  BSYNC B1 ;  /* 0x0000000000017941 */ /* 0x000fea0003800000 */
.L_x_8421:
        /* <DEDUP_REMOVED lines=29> */
.L_x_8441:
[----:B------:R-:W-:Y:S05]  /*3d00*/  BSYNC B2 ;  /* 0x0000000000027941 */ /* 0x000fea0003800000 */
.L_x_8440:
        /* <DEDUP_REMOVED lines=17> */
.L_x_8443:
[----:B------:R-:W-:Y:S05]  /*3e20*/  BSYNC B2 ;  /* 0x0000000000027941 */ /* 0x000fea0003800000 */
.L_x_8442:
[-C--:B------:R-:W-:Y:S02]  /*3e30*/  DFMA R4, R18, R40.reuse, R16 ;  /* 0x000000281204722b */ /* 0x080fe40000000010 */
[----:B------:R-:W-:-:S06]  /*3e40*/  DFMA R18, -R16, R40, R18 ;  /* 0x000000281012722b */ /* 0x000fcc0000000112 */
[-C--:B------:R-:W-:Y:S02]  /*3e50*/  DMUL R16, R4, R2.reuse ;  /* 0x0000000204107228 */ /* 0x080fe40000000000 */
[----:B------:R-:W-:Y:S01]  /*3e60*/  DMUL R18, R18, R2 ;  /* 0x0000000212127228 */ /* 0x000fe20000000000 */
[----:B------:R-:W-:Y:S10]  /*3e70*/  BRA `(.L_x_8444) ;  /* 0x00000004008c7947 */ /* 0x000ff40003800000 */
.L_x_8439:
        /* <DEDUP_REMOVED lines=22> */
.L_x_8446:
[----:B------:R-:W-:Y:S05]  /*3fe0*/  BSYNC B2 ;  /* 0x0000000000027941 */ /* 0x000fea0003800000 */
.L_x_8445:
        /* <DEDUP_REMOVED lines=26> */
.L_x_8448:
[----:B------:R-:W-:Y:S05]  /*4190*/  BSYNC B2 ;  /* 0x0000000000027941 */ /* 0x000fea0003800000 */
.L_x_8447:
[----:B------:R-:W-:Y:S02]  /*41a0*/  IMAD.MOV.U32 R18, RZ, RZ, R4 ;  /* 0x000000ffff127224 */ /* 0x000fe400078e0004 */
[----:B------:R-:W-:Y:S01]  /*41b0*/  IMAD.MOV.U32 R19, RZ, RZ, R5 ;  /* 0x000000ffff137224 */ /* 0x000fe200078e0005 */
[----:B------:R-:W-:Y:S06]  /*41c0*/  BRA `(.L_x_8444) ;  /* 0x0000000000b87947 */ /* 0x000fec0003800000 */
.L_x_8438:
        /* <DEDUP_REMOVED lines=23> */
.L_x_8450:
[----:B------:R-:W-:Y:S05]  /*4340*/  BSYNC B2 ;  /* 0x0000000000027941 */ /* 0x000fea0003800000 */
.L_x_8449:
        /* <DEDUP_REMOVED lines=17> */
.L_x_8452:
[----:B------:R-:W-:Y:S05]  /*4460*/  BSYNC B2 ;  /* 0x0000000000027941 */ /* 0x000fea0003800000 */
.L_x_8451:
[-C--:B------:R-:W-:Y:S02]  /*4470*/  DFMA R4, R16, R40.reuse, R18 ;  /* 0x000000281004722b */ /* 0x080fe40000000012 */
[----:B------:R-:W-:-:S06]  /*4480*/  DFMA R18, R18, R40, -R16 ;  /* 0x000000281212722b */ /* 0x000fcc0000000810 */
[-C--:B------:R-:W-:Y:S02]  /*4490*/  DMUL R16, R4, R2.reuse ;  /* 0x0000000204107228 */ /* 0x080fe40000000000 */
[----:B------:R-:W-:-:S11]  /*44a0*/  DMUL R18, R18, R2 ;  /* 0x0000000212127228 */ /* 0x000fd60000000000 */
.L_x_8444:
[----:B------:R-:W-:Y:S05]  /*44b0*/  BSYNC B1 ;  /* 0x0000000000017941 */ /* 0x000fea0003800000 */
.L_x_8437:
        /* <DEDUP_REMOVED lines=29> */
.L_x_8457:
[----:B------:R-:W-:Y:S05]  /*4690*/  BSYNC B2 ;  /* 0x0000000000027941 */ /* 0x000fea0003800000 */
.L_x_8456:
        /* <DEDUP_REMOVED lines=17> */
.L_x_8459:
[----:B------:R-:W-:Y:S05]  /*47b0*/  BSYNC B2 ;  /* 0x0000000000027941 */ /* 0x000fea0003800000 */
.L_x_8458:
[-C--:B------:R-:W-:Y:S02]  /*47c0*/  DFMA R4, R10, R40.reuse, R8 ;  /* 0x000000280a04722b */ /* 0x080fe40000000008 */
[----:B------:R-:W-:-:S06]  /*47d0*/  DFMA R10, -R8, R40, R10 ;  /* 0x00000028080a722b */ /* 0x000fcc000000010a */
[-C--:B------:R-:W-:Y:S02]  /*47e0*/  DMUL R8, R4, R2.reuse ;  /* 0x0000000204087228 */ /* 0x080fe40000000000 */
[----:B------:R-:W-:Y:S01]  /*47f0*/  DMUL R10, R10, R2 ;  /* 0x000000020a0a7228 */ /* 0x000fe20000000000 */
[----:B------:R-:W-:Y:S10]  /*4800*/  BRA `(.L_x_8460) ;  /* 0x00000004008c7947 */ /* 0x000ff40003800000 */
.L_x_8455:
        /* <DEDUP_REMOVED lines=22> */
.L_x_8462:
[----:B------:R-:W-:Y:S05]  /*4970*/  BSYNC B2 ;  /* 0x0000000000027941 */ /* 0x000fea0003800000 */
.L_x_8461:
        /* <DEDUP_REMOVED lines=26> */
.L_x_8464:
[----:B------:R-:W-:Y:S05]  /*4b20*/  BSYNC B2 ;  /* 0x0000000000027941 */ /* 0x000fea0003800000 */
.L_x_8463:
[----:B------:R-:W-:Y:S01]  /*4b30*/  IMAD.MOV.U32 R10, RZ, RZ, R4 ;  /* 0x000000ffff0a7224 */ /* 0x000fe200078e0004 */
[----:B------:R-:W-:Y:S01]  /*4b40*/  MOV R11, R5 ;  /* 0x00000005000b7202 */ /* 0x000fe20000000f00 */
[----:B------:R-:W-:Y:S06]  /*4b50*/  BRA `(.L_x_8460) ;  /* 0x0000000000b87947 */ /* 0x000fec0003800000 */
.L_x_8454:
        /* <DEDUP_REMOVED lines=23> */
.L_x_8466:
[----:B------:R-:W-:Y:S05]  /*4cd0*/  BSYNC B2 ;  /* 0x0000000000027941 */ /* 0x000fea0003800000 */
.L_x_8465:
        /* <DEDUP_REMOVED lines=17> */
.L_x_8468:
[----:B------:R-:W-:Y:S05]  /*4df0*/  BSYNC B2 ;  /* 0x0000000000027941 */ /* 0x000fea0003800000 */
.L_x_8467:
[-C--:B------:R-:W-:Y:S02]  /*4e00*/  DFMA R4, R8, R40.reuse, R10 ;  /* 0x000000280804722b */ /* 0x080fe4000000000a */
[----:B------:R-:W-:-:S06]  /*4e10*/  DFMA R10, R10, R40, -R8 ;  /* 0x000000280a0a722b */ /* 0x000fcc0000000808 */
[-C--:B------:R-:W-:Y:S02]  /*4e20*/  DMUL R8, R4, R2.reuse ;  /* 0x0000000204087228 */ /* 0x080fe40000000000 */
[----:B------:R-:W-:-:S11]  /*4e30*/  DMUL R10, R10, R2 ;  /* 0x000000020a0a7228 */ /* 0x000fd60000000000 */
.L_x_8460:
[----:B------:R-:W-:Y:S05]  /*4e40*/  BSYNC B1 ;  /* 0x0000000000017941 */ /* 0x000fea0003800000 */
.L_x_8453:
        /* <DEDUP_REMOVED lines=15> */
.L_x_8340:
        /* <DEDUP_REMOVED lines=136> */
.L_x_8474:
[----:B------:R-:W-:Y:S05]  /*57c0*/  BSYNC B2 ;  /* 0x0000000000027941 */ /* 0x000fea0003800000 */
.L_x_8473:
        /* <DEDUP_REMOVED lines=17> */
.L_x_8476:
[----:B------:R-:W-:Y:S05]  /*58e0*/  BSYNC B2 ;  /* 0x0000000000027941 */ /* 0x000fea0003800000 */
.L_x_8475:
[C---:B------:R-:W-:Y:S02]  /*58f0*/  DFMA R4, R72.reuse, R66, R64 ;  /* 0x000000424804722b */ /* 0x040fe40000000040 */
[----:B------:R-:W-:-:S06]  /*5900*/  DFMA R64, R72, -R64, R66 ;  /* 0x800000404840722b */ /* 0x000fcc0000000042 */
[-C--:B------:R-:W-:Y:S02]  /*5910*/  DMUL R72, R4, R2.reuse ;  /* 0x0000000204487228 */ /* 0x080fe40000000000 */
[----:B------:R-:W-:Y:S01]  /*5920*/  DMUL R74, R64, R2 ;  /* 0x00000002404a7228 */ /* 0x000fe20000000000 */
[----:B------:R-:W-:Y:S10]  /*5930*/  BRA `(.L_x_8470) ;  /* 0x0000000400847947 */ /* 0x000ff40003800000 */
.L_x_8472:
        /* <DEDUP_REMOVED lines=22> */
.L_x_8478:
[----:B------:R-:W-:Y:S05]  /*5aa0*/  BSYNC B2 ;  /* 0x0000000000027941 */ /* 0x000fea0003800000 */
.L_x_8477:
        /* <DEDUP_REMOVED lines=26> */
.L_x_8480:
[----:B------:R-:W-:Y:S05]  /*5c50*/  BSYNC B2 ;  /* 0x0000000000027941 */ /* 0x000fea0003800000 */
.L_x_8479:
[----:B------:R-:W-:Y:S05]  /*5c60*/  BRA `(.L_x_8470) ;  /* 0x0000000000b87947 */ /* 0x000fea0003800000 */
.L_x_8471:
        /* <DEDUP_REMOVED lines=23> */
.L_x_8482:
[----:B------:R-:W-:Y:S05]  /*5de0*/  BSYNC B2 ;  /* 0x0000000000027941 */ /* 0x000fea0003800000 */
.L_x_8481:
        /* <DEDUP_REMOVED lines=17> */
.L_x_8484:
[----:B------:R-:W-:Y:S05]  /*5f00*/  BSYNC B2 ;  /* 0x0000000000027941 */ /* 0x000fea0003800000 */
.L_x_8483:
[C---:B------:R-:W-:Y:S02]  /*5f10*/  DFMA R4, R72.reuse, R64, R66 ;  /* 0x000000404804722b */ /* 0x040fe40000000042 */
[----:B------:R-:W-:-:S06]  /*5f20*/  DFMA R64, R72, R66, -R64 ;  /* 0x000000424840722b */ /* 0x000fcc0000000840 */
[-C--:B------:R-:W-:Y:S02]  /*5f30*/  DMUL R72, R4, R2.reuse ;  /* 0x0000000204487228 */ /* 0x080fe40000000000 */
[----:B------:R-:W-:-:S11]  /*5f40*/  DMUL R74, R64, R2 ;  /* 0x00000002404a7228 */ /* 0x000fd60000000000 */
.L_x_8470:
[----:B------:R-:W-:Y:S05]  /*5f50*/  BSYNC B1 ;  /* 0x0000000000017941 */ /* 0x000fea0003800000 */
.L_x_8469:
        /* <DEDUP_REMOVED lines=35> */
.L_x_8490:
[----:B------:R-:W-:Y:S05]  /*6190*/  BSYNC B2 ;  /* 0x0000000000027941 */ /* 0x000fea0003800000 */
.L_x_8489:
        /* <DEDUP_REMOVED lines=17> */
.L_x_8492:
[----:B------:R-:W-:Y:S05]  /*62b0*/  BSYNC B2 ;  /* 0x0000000000027941 */ /* 0x000fea0003800000 */
.L_x_8491:
[C---:B------:R-:W-:Y:S02]  /*62c0*/  DFMA R4, R64.reuse, R10, R8 ;  /* 0x0000000a4004722b */ /* 0x040fe40000000008 */
[----:B------:R-:W-:-:S06]  /*62d0*/  DFMA R8, R64, -R8, R10 ;  /* 0x800000084008722b */ /* 0x000fcc000000000a */
[-C--:B------:R-:W-:Y:S02]  /*62e0*/  DMUL R64, R4, R2.reuse ;  /* 0x0000000204407228 */ /* 0x080fe40000000000 */
[----:B------:R-:W-:Y:S01]  /*62f0*/  DMUL R66, R8, R2 ;  /* 0x0000000208427228 */ /* 0x000fe20000000000 */
[----:B------:R-:W-:Y:S10]  /*6300*/  BRA `(.L_x_8486) ;  /* 0x0000000400847947 */ /* 0x000ff40003800000 */
.L_x_8488:
        /* <DEDUP_REMOVED lines=22> */
.L_x_8494:
[----:B------:R-:W-:Y:S05]  /*6470*/  BSYNC B2 ;  /* 0x0000000000027941 */ /* 0x000fea0003800000 */
.L_x_8493:
        /* <DEDUP_REMOVED lines=26> */
.L_x_8496:
[----:B------:R-:W-:Y:S05]  /*6620*/  BSYNC B2 ;  /* 0x0000000000027941 */ /* 0x000fea0003800000 */
.L_x_8495:
[----:B------:R-:W-:Y:S05]  /*6630*/  BRA `(.L_x_8486) ;  /* 0x0000000000b87947 */ /* 0x000fea0003800000 */
.L_x_8487:
        /* <DEDUP_REMOVED lines=23> */
.L_x_8498:
[----:B------:R-:W-:Y:S05]  /*67b0*/  BSYNC B2 ;  /* 0x0000000000027941 */ /* 0x000fea0003800000 */
.L_x_8497:
        /* <DEDUP_REMOVED lines=17> */
.L_x_8500:
[----:B------:R-:W-:Y:S05]  /*68d0*/  BSYNC B2 ;  /* 0x0000000000027941 */ /* 0x000fea0003800000 */
.L_x_8499:
[C---:B------:R-:W-:Y:S02]  /*68e0*/  DFMA R4, R64.reuse, R8, R10 ;  /* 0x000000084004722b */ /* 0x040fe4000000000a */
[----:B------:R-:W-:-:S06]  /*68f0*/  DFMA R8, R64, R10, -R8 ;  /* 0x0000000a4008722b */ /* 0x000fcc0000000808 */
[-C--:B------:R-:W-:Y:S02]  /*6900*/  DMUL R64, R4, R2.reuse ;  /* 0x0000000204407228 */ /* 0x080fe40000000000 */
[----:B------:R-:W-:-:S11]  /*6910*/  DMUL R66, R8, R2 ;  /* 0x0000000208427228 */ /* 0x000fd60000000000 */
.L_x_8486:
[----:B------:R-:W-:Y:S05]  /*6920*/  BSYNC B1 ;  /* 0x0000000000017941 */ /* 0x000fea0003800000 */
.L_x_8485:
        /* <DEDUP_REMOVED lines=35> */
.L_x_8506:
[----:B------:R-:W-:Y:S05]  /*6b60*/  BSYNC B2 ;  /* 0x0000000000027941 */ /* 0x000fea0003800000 */
.L_x_8505:
        /* <DEDUP_REMOVED lines=17> */
.L_x_8508:
[----:B------:R-:W-:Y:S05]  /*6c80*/  BSYNC B2 ;  /* 0x0000000000027941 */ /* 0x000fea0003800000 */
.L_x_8507:
[C---:B------:R-:W-:Y:S02]  /*6c90*/  DFMA R4, R8.reuse, R18, R16 ;  /* 0x000000120804722b */ /* 0x040fe40000000010 */
[----:B------:R-:W-:-:S06]  /*6ca0*/  DFMA R10, R8, -R16, R18 ;  /* 0x80000010080a722b */ /* 0x000fcc0000000012 */
[-C--:B------:R-:W-:Y:S02]  /*6cb0*/  DMUL R8, R4, R2.reuse ;  /* 0x0000000204087228 */ /* 0x080fe40000000000 */
[----:B------:R-:W-:Y:S01]  /*6cc0*/  DMUL R10, R10, R2 ;  /* 0x000000020a0a7228 */ /* 0x000fe20000000000 */
[----:B------:R-:W-:Y:S10]  /*6cd0*/  BRA `(.L_x_8502) ;  /* 0x0000000400847947 */ /* 0x000ff40003800000 */
.L_x_8504:
        /* <DEDUP_REMOVED lines=22> */
.L_x_8510:
[----:B------:R-:W-:Y:S05]  /*6e40*/  BSYNC B2 ;  /* 0x0000000000027941 */ /* 0x000fea0003800000 */
.L_x_8509:
        /* <DEDUP_REMOVED lines=26> */
.L_x_8512:
[----:B------:R-:W-:Y:S05]  /*6ff0*/  BSYNC B2 ;  /* 0x0000000000027941 */ /* 0x000fea0003800000 */
.L_x_8511:
[----:B------:R-:W-:Y:S05]  /*7000*/  BRA `(.L_x_8502) ;  /* 0x0000000000b87947 */ /* 0x000fea0003800000 */
.L_x_8503:
        /* <DEDUP_REMOVED lines=23> */
.L_x_8514:
[----:B------:R-:W-:Y:S05]  /*7180*/  BSYNC B2 ;  /* 0x0000000000027941 */ /* 0x000fea0003800000 */
.L_x_8513:
        /* <DEDUP_REMOVED lines=17> */
.L_x_8516:
[----:B------:R-:W-:Y:S05]  /*72a0*/  BSYNC B2 ;  /* 0x0000000000027941 */ /* 0x000fea0003800000 */
.L_x_8515:
[C---:B------:R-:W-:Y:S02]  /*72b0*/  DFMA R4, R8.reuse, R16, R18 ;  /* 0x000000100804722b */ /* 0x040fe40000000012 */
[----:B------:R-:W-:-:S06]  /*72c0*/  DFMA R10, R8, R18, -R16 ;  /* 0x00000012080a722b */ /* 0x000fcc0000000810 */
[-C--:B------:R-:W-:Y:S02]  /*72d0*/  DMUL R8, R4, R2.reuse ;  /* 0x0000000204087228 */ /* 0x080fe40000000000 */
[----:B------:R-:W-:-:S11]  /*72e0*/  DMUL R10, R10, R2 ;  /* 0x000000020a0a7228 */ /* 0x000fd60000000000 */
.L_x_8502:
[----:B------:R-:W-:Y:S05]  /*72f0*/  BSYNC B1 ;  /* 0x0000000000017941 */ /* 0x000fea0003800000 */
.L_x_8501:
        /* <DEDUP_REMOVED lines=35> */
.L_x_8522:
[----:B------:R-:W-:Y:S05]  /*7530*/  BSYNC B2 ;  /* 0x0000000000027941 */ /* 0x000fea0003800000 */
.L_x_8521:
        /* <DEDUP_REMOVED lines=17> */
.L_x_8524:
[----:B------:R-:W-:Y:S05]  /*7650*/  BSYNC B2 ;  /* 0x0000000000027941 */ /* 0x000fea0003800000 */
.L_x_8523:
[C---:B------:R-:W-:Y:S02]  /*7660*/  DFMA R4, R12.reuse, R26, R24 ;  /* 0x0000001a0c04722b */ /* 0x040fe40000000018 */
[----:B------:R-:W-:-:S06]  /*7670*/  DFMA R14, R12, -R24, R26 ;  /* 0x800000180c0e722b */ /* 0x000fcc000000001a */
[-C--:B------:R-:W-:Y:S02]  /*7680*/  DMUL R12, R4, R2.reuse ;  /* 0x00000002040c7228 */ /* 0x080fe40000000000 */
[----:B------:R-:W-:Y:S01]  /*7690*/  DMUL R14, R14, R2 ;  /* 0x000000020e0e7228 */ /* 0x000fe20000000000 */
[----:B------:R-:W-:Y:S10]  /*76a0*/  BRA `(.L_x_8518) ;  /* 0x0000000400847947 */ /* 0x000ff40003800000 */
.L_x_8520:
        /* <DEDUP_REMOVED lines=22> */
.L_x_8526:
[----:B------:R-:W-:Y:S05]  /*7810*/  BSYNC B2 ;  /* 0x0000000000027941 */ /* 0x000fea0003800000 */
.L_x_8525:
        /* <DEDUP_REMOVED lines=26> */
.L_x_8528:
[----:B------:R-:W-:Y:S05]  /*79c0*/  BSYNC B2 ;  /* 0x0000000000027941 */ /* 0x000fea0003800000 */
.L_x_8527:
[----:B------:R-:W-:Y:S05]  /*79d0*/  BRA `(.L_x_8518) ;  /* 0x0000000000b87947 */ /* 0x000fea0003800000 */
.L_x_8519:
        /* <DEDUP_REMOVED lines=23> */
.L_x_8530:
[----:B------:R-:W-:Y:S05]  /*7b50*/  BSYNC B2 ;  /* 0x0000000000027941 */ /* 0x000fea0003800000 */
.L_x_8529:
        /* <DEDUP_REMOVED lines=17> */
.L_x_8532:
[----:B------:R-:W-:Y:S05]  /*7c70*/  BSYNC B2 ;  /* 0x0000000000027941 */ /* 0x000fea0003800000 */
.L_x_8531:
[C---:B------:R-:W-:Y:S02]  /*7c80*/  DFMA R4, R12.reuse, R24, R26 ;  /* 0x000000180c04722b */ /* 0x040fe4000000001a */
[----:B------:R-:W-:-:S06]  /*7c90*/  DFMA R14, R12, R26, -R24 ;  /* 0x0000001a0c0e722b */ /* 0x000fcc0000000818 */
[-C--:B------:R-:W-:Y:S02]  /*7ca0*/  DMUL R12, R4, R2.reuse ;  /* 0x00000002040c7228 */ /* 0x080fe40000000000 */
[----:B------:R-:W-:-:S11]  /*7cb0*/  DMUL R14, R14, R2 ;  /* 0x000000020e0e7228 */ /* 0x000fd60000000000 */
.L_x_8518:
[----:B------:R-:W-:Y:S05]  /*7cc0*/  BSYNC B1 ;  /* 0x0000000000017941 */ /* 0x000fea0003800000 */
.L_x_8517:
        /* <DEDUP_REMOVED lines=35> */
.L_x_8538:
[----:B------:R-:W-:Y:S05]  /*7f00*/  BSYNC B2 ;  /* 0x0000000000027941 */ /* 0x000fea0003800000 */
.L_x_8537:
        /* <DEDUP_REMOVED lines=17> */
.L_x_8540:
[----:B------:R-:W-:Y:S05]  /*8020*/  BSYNC B2 ;  /* 0x0000000000027941 */ /* 0x000fea0003800000 */
.L_x_8539:
[C---:B------:R-:W-:Y:S02]  /*8030*/  DFMA R4, R16.reuse, R34, R32 ;  /* 0x000000221004722b */ /* 0x040fe40000000020 */
[----:B------:R-:W-:-:S06]  /*8040*/  DFMA R18, R16, -R32, R34 ;  /* 0x800000201012722b */ /* 0x000fcc0000000022 */
[-C--:B------:R-:W-:Y:S02]  /*8050*/  DMUL R16, R4, R2.reuse ;  /* 0x0000000204107228 */ /* 0x080fe40000000000 */
[----:B------:R-:W-:Y:S01]  /*8060*/  DMUL R18, R18, R2 ;  /* 0x0000000212127228 */ /* 0x000fe20000000000 */
[----:B------:R-:W-:Y:S10]  /*8070*/  BRA `(.L_x_8534) ;  /* 0x0000000400847947 */ /* 0x000ff40003800000 */
.L_x_8536:
        /* <DEDUP_REMOVED lines=22> */
.L_x_8542:
[----:B------:R-:W-:Y:S05]  /*81e0*/  BSYNC B2 ;  /* 0x0000000000027941 */ /* 0x000fea0003800000 */
.L_x_8541:
        /* <DEDUP_REMOVED lines=26> */
.L_x_8544:
[----:B------:R-:W-:Y:S05]  /*8390*/  BSYNC B2 ;  /* 0x0000000000027941 */ /* 0x000fea0003800000 */
.L_x_8543:
[----:B------:R-:W-:Y:S05]  /*83a0*/  BRA `(.L_x_8534) ;  /* 0x0000000000b87947 */ /* 0x000fea0003800000 */
.L_x_8535:
        /* <DEDUP_REMOVED lines=23> */
.L_x_8546:
[----:B------:R-:W-:Y:S05]  /*8520*/  BSYNC B2 ;  /* 0x0000000000027941 */ /* 0x000fea0003800000 */
.L_x_8545:
        /* <DEDUP_REMOVED lines=17> */
.L_x_8548:
[----:B------:R-:W-:Y:S05]  /*8640*/  BSYNC B2 ;  /* 0x0000000000027941 */ /* 0x000fea0003800000 */
.L_x_8547:
[C---:B------:R-:W-:Y:S02]  /*8650*/  DFMA R4, R16.reuse, R32, R34 ;  /* 0x000000201004722b */ /* 0x040fe40000000022 */
[----:B------:R-:W-:-:S06]  /*8660*/  DFMA R18, R16, R34, -R32 ;  /* 0x000000221012722b */ /* 0x000fcc0000000820 */
[-C--:B------:R-:W-:Y:S02]  /*8670*/  DMUL R16, R4, R2.reuse ;  /* 0x0000000204107228 */ /* 0x080fe40000000000 */
[----:B------:R-:W-:-:S11]  /*8680*/  DMUL R18, R18, R2 ;  /* 0x0000000212127228 */ /* 0x000fd60000000000 */
.L_x_8534:
[----:B------:R-:W-:Y:S05]  /*8690*/  BSYNC B1 ;  /* 0x0000000000017941 */ /* 0x000fea0003800000 */
.L_x_8533:
        /* <DEDUP_REMOVED lines=35> */
.L_x_8554:
[----:B------:R-:W-:Y:S05]  /*88d0*/  BSYNC B2 ;  /* 0x0000000000027941 */ /* 0x000fea0003800000 */
.L_x_8553:
        /* <DEDUP_REMOVED lines=17> */
.L_x_8556:
[----:B------:R-:W-:Y:S05]  /*89f0*/  BSYNC B2 ;  /* 0x0000000000027941 */ /* 0x000fea0003800000 */
.L_x_8555:
[C---:B------:R-:W-:Y:S02]  /*8a00*/  DFMA R4, R20.reuse, R42, R40 ;  /* 0x0000002a1404722b */ /* 0x040fe40000000028 */
[----:B------:R-:W-:-:S06]  /*8a10*/  DFMA R22, R20, -R40, R42 ;  /* 0x800000281416722b */ /* 0x000fcc000000002a */
[-C--:B------:R-:W-:Y:S02]  /*8a20*/  DMUL R20, R4, R2.reuse ;  /* 0x0000000204147228 */ /* 0x080fe40000000000 */
[----:B------:R-:W-:Y:S01]  /*8a30*/  DMUL R22, R22, R2 ;  /* 0x0000000216167228 */ /* 0x000fe20000000000 */
[----:B------:R-:W-:Y:S10]  /*8a40*/  BRA `(.L_x_8550) ;  /* 0x0000000400847947 */ /* 0x000ff40003800000 */
.L_x_8552:
        /* <DEDUP_REMOVED lines=21> */
[----:B------:R-:W-:Y:S05]  /*8ba0*/  CALL.REL.NOINC `($__internal_13_$__cuda_sm20_div_rn_f64_full) ;  /* 0x0000001c00b87944 */ /* 0x000fea0003c00000 */
.L_x_8558:
[----:B------:R-:W-:Y:S05]  /*8bb0*/  BSYNC B2 ;  /* 0x0000000000027941 */ /* 0x000fea0003800000 */
.L_x_8557:
        /* <DEDUP_REMOVED lines=26> */
.L_x_8560:
[----:B------:R-:W-:Y:S05]  /*8d60*/  BSYNC B2 ;  /* 0x0000000000027941 */ /* 0x000fea0003800000 */
.L_x_8559:
[----:B------:R-:W-:Y:S05]  /*8d70*/  BRA `(.L_x_8550) ;  /* 0x0000000000b87947 */ /* 0x000fea0003800000 */
.L_x_8551:
        /* <DEDUP_REMOVED lines=21> */
[----:B------:R-:W-:Y:S01]  /*8ed0*/  MOV R20, R2 ;  /* 0x0000000200147202 */ /* 0x000fe20000000f00 */
[----:B------:R-:W-:-:S07]  /*8ee0*/  IMAD.MOV.U32 R21, RZ, RZ, R3 ;  /* 0x000000ffff157224 */ /* 0x000fce00078e0003 */
.L_x_8562:
[----:B------:R-:W-:Y:S05]  /*8ef0*/  BSYNC B2 ;  /* 0x0000000000027941 */ /* 0x000fea0003800000 */
.L_x_8561:
        /* <DEDUP_REMOVED lines=17> */
.L_x_8564:
[----:B------:R-:W-:Y:S05]  /*9010*/  BSYNC B2 ;  /* 0x0000000000027941 */ /* 0x000fea0003800000 */
.L_x_8563:
[C---:B------:R-:W-:Y:S02]  /*9020*/  DFMA R4, R20.reuse, R40, R42 ;  /* 0x000000281404722b */ /* 0x040fe4000000002a */
[----:B------:R-:W-:-:S06]  /*9030*/  DFMA R22, R20, R42, -R40 ;  /* 0x0000002a1416722b */ /* 0x000fcc0000000828 */
[-C--:B------:R-:W-:Y:S02]  /*9040*/  DMUL R20, R4, R2.reuse ;  /* 0x0000000204147228 */ /* 0x080fe40000000000 */
[----:B------:R-:W-:-:S11]  /*9050*/  DMUL R22, R22, R2 ;  /* 0x0000000216167228 */ /* 0x000fd60000000000 */
.L_x_8550:
[----:B------:R-:W-:Y:S05]  /*9060*/  BSYNC B1 ;  /* 0x0000000000017941 */ /* 0x000fea0003800000 */
.L_x_8549:
        /* <DEDUP_REMOVED lines=36> */
.L_x_8570:
[----:B------:R-:W-:Y:S05]  /*92b0*/  BSYNC B2 ;  /* 0x0000000000027941 */ /* 0x000fea0003800000 */
.L_x_8569:
        /* <DEDUP_REMOVED lines=17> */
.L_x_8572:
[----:B------:R-:W-:Y:S05]  /*93d0*/  BSYNC B2 ;  /* 0x0000000000027941 */ /* 0x000fea0003800000 */
.L_x_8571:
[C---:B------:R-:W-:Y:S02]  /*93e0*/  DFMA R4, R24.reuse, R50, R48 ;  /* 0x000000321804722b */ /* 0x040fe40000000030 */
[----:B------:R-:W-:-:S06]  /*93f0*/  DFMA R26, R24, -R48, R50 ;  /* 0x80000030181a722b */ /* 0x000fcc0000000032 */
[-C--:B------:R-:W-:Y:S02]  /*9400*/  DMUL R24, R4, R2.reuse ;  /* 0x0000000204187228 */ /* 0x080fe40000000000 */
[----:B------:R-:W-:Y:S01]  /*9410*/  DMUL R26, R26, R2 ;  /* 0x000000021a1a7228 */ /* 0x000fe20000000000 */
[----:B------:R-:W-:Y:S10]  /*9420*/  BRA `(.L_x_8566) ;  /* 0x0000000400847947 */ /* 0x000ff40003800000 */
.L_x_8568:
        /* <DEDUP_REMOVED lines=22> */
.L_x_8574:
[----:B------:R-:W-:Y:S05]  /*9590*/  BSYNC B2 ;  /* 0x0000000000027941 */ /* 0x000fea0003800000 */
.L_x_8573:
        /* <DEDUP_REMOVED lines=26> */
.L_x_8576:
[----:B------:R-:W-:Y:S05]  /*9740*/  BSYNC B2 ;  /* 0x0000000000027941 */ /* 0x000fea0003800000 */
.L_x_8575:
[----:B------:R-:W-:Y:S05]  /*9750*/  BRA `(.L_x_8566) ;  /* 0x0000000000b87947 */ /* 0x000fea0003800000 */
.L_x_8567:
        /* <DEDUP_REMOVED lines=21> */
[----:B------:R-:W-:Y:S02]  /*98b0*/  IMAD.MOV.U32 R24, RZ, RZ, R2 ;  /* 0x000000ffff187224 */ /* 0x000fe400078e0002 */
[----:B------:R-:W-:-:S07]  /*98c0*/  IMAD.MOV.U32 R25, RZ, RZ, R3 ;  /* 0x000000ffff197224 */ /* 0x000fce00078e0003 */
.L_x_8578:
[----:B------:R-:W-:Y:S05]  /*98d0*/  BSYNC B2 ;  /* 0x0000000000027941 */ /* 0x000fea0003800000 */
.L_x_8577:
        /* <DEDUP_REMOVED lines=17> */
.L_x_8580:
[----:B------:R-:W-:Y:S05]  /*99f0*/  BSYNC B2 ;  /* 0x0000000000027941 */ /* 0x000fea0003800000 */
.L_x_8579:
[C---:B------:R-:W-:Y:S02]  /*9a00*/  DFMA R4, R24.reuse, R48, R50 ;  /* 0x000000301804722b */ /* 0x040fe40000000032 */
[----:B------:R-:W-:-:S06]  /*9a10*/  DFMA R26, R24, R50, -R48 ;  /* 0x00000032181a722b */ /* 0x000fcc0000000830 */
[-C--:B------:R-:W-:Y:S02]  /*9a20*/  DMUL R24, R4, R2.reuse ;  /* 0x0000000204187228 */ /* 0x080fe40000000000 */
[----:B------:R-:W-:-:S11]  /*9a30*/  DMUL R26, R26, R2 ;  /* 0x000000021a1a7228 */ /* 0x000fd60000000000 */
.L_x_8566:
[----:B------:R-:W-:Y:S05]  /*9a40*/  BSYNC B1 ;  /* 0x0000000000017941 */ /* 0x000fea0003800000 */
.L_x_8565:
        /* <DEDUP_REMOVED lines=34> */
.L_x_8586:
[----:B------:R-:W-:Y:S05]  /*9c70*/  BSYNC B2 ;  /* 0x0000000000027941 */ /* 0x000fea0003800000 */
.L_x_8585:
        /* <DEDUP_REMOVED lines=17> */
.L_x_8588:
[----:B------:R-:W-:Y:S05]  /*9d90*/  BSYNC B2 ;  /* 0x0000000000027941 */ /* 0x000fea0003800000 */
.L_x_8587:
[C---:B------:R-:W-:Y:S02]  /*9da0*/  DFMA R4, R28.reuse, R58, R56 ;  /* 0x0000003a1c04722b */ /* 0x040fe40000000038 */
[----:B------:R-:W-:-:S06]  /*9db0*/  DFMA R30, R28, -R56, R58 ;  /* 0x800000381c1e722b */ /* 0x000fcc000000003a */
[-C--:B------:R-:W-:Y:S02]  /*9dc0*/  DMUL R28, R4, R2.reuse ;  /* 0x00000002041c7228 */ /* 0x080fe40000000000 */
[----:B------:R-:W-:Y:S01]  /*9dd0*/  DMUL R30, R30, R2 ;  /* 0x000000021e1e7228 */ /* 0x000fe20000000000 */
[----:B------:R-:W-:Y:S10]  /*9de0*/  BRA `(.L_x_8582) ;  /* 0x0000000400847947 */ /* 0x000ff40003800000 */
.L_x_8584:
        /* <DEDUP_REMOVED lines=22> */
.L_x_8590:
[----:B------:R-:W-:Y:S05]  /*9f50*/  BSYNC B2 ;  /* 0x0000000000027941 */ /* 0x000fea0003800000 */
.L_x_8589:
        /* <DEDUP_REMOVED lines=26> */
.L_x_8592:
[----:B------:R-:W-:Y:S05]  /*a100*/  BSYNC B2 ;  /* 0x0000000000027941 */ /* 0x000fea0003800000 */
.L_x_8591:
[----:B------:R-:W-:Y:S05]  /*a110*/  BRA `(.L_x_8582) ;  /* 0x0000000000b87947 */ /* 0x000fea0003800000 */
.L_x_8583:
        /* <DEDUP_REMOVED lines=23> */
.L_x_8594:
[----:B------:R-:W-:Y:S05]  /*a290*/  BSYNC B2 ;  /* 0x0000000000027941 */ /* 0x000fea0003800000 */
.L_x_8593:
        /* <DEDUP_REMOVED lines=17> */
.L_x_8596:
[----:B------:R-:W-:Y:S05]  /*a3b0*/  BSYNC B2 ;  /* 0x0000000000027941 */ /* 0x000fea0003800000 */
.L_x_8595:
[C---:B------:R-:W-:Y:S02]  /*a3c0*/  DFMA R4, R28.reuse, R56, R58 ;  /* 0x000000381c04722b */ /* 0x040fe4000000003a */
[----:B------:R-:W-:-:S06]  /*a3d0*/  DFMA R30, R28, R58, -R56 ;  /* 0x0000003a1c1e722b */ /* 0x000fcc0000000838 */
[-C--:B------:R-:W-:Y:S02]  /*a3e0*/  DMUL R28, R4, R2.reuse ;  /* 0x00000002041c7228 */ /* 0x080fe40000000000 */
[----:B------:R-:W-:-:S11]  /*a3f0*/  DMUL R30, R30, R2 ;  /* 0x000000021e1e7228 */ /* 0x000fd60000000000 */
.L_x_8582:
[----:B------:R-:W-:Y:S05]  /*a400*/  BSYNC B1 ;  /* 0x0000000000017941 */ /* 0x000fea0003800000 */
.L_x_8581:
        /* <DEDUP_REMOVED lines=23> */
.L_x_8599:
[----:B------:R-:W-:-:S13]  /*a580*/  ISETP.GE.AND P0, PT, R0, R76, PT ;  /* 0x0000004c0000720c */ /* 0x000fda0003f06270 */
[----:B------:R-:W-:Y:S05]  /*a590*/  @P0 BRA `(.L_x_8601) ;  /* 0x0000000000300947 */ /* 0x000fea0003800000 */
[----:B01----:R-:W0:Y:S01]  /*a5a0*/  LDC.64 R2, c[0x0][0x218] ;  /* 0x00008600ff027b82 */ /* 0x003e220000000a00 */
[----:B------:R-:W-:Y:S01]  /*a5b0*/  IMAD.IADD R5, R77, 0x1, R0 ;  /* 0x000000014d057824 */ /* 0x000fe200078e0200 */
[----:B------:R-:W-:-:S03]  /*a5c0*/  IADD3 R0, R0, 0x80, RZ ;  /* 0x0000008000007810 */ /* 0x000fc60007ffe0ff */
[----:B0-----:R-:W-:-:S05]  /*a5d0*/  IMAD.WIDE.U32 R2, R5, 0x10, R2 ;  /* 0x0000001005027825 */ /* 0x001fca00078e0002 */
[----:B------:R1:W-:Y:S02]  /*a5e0*/  STG.E.128 desc[UR4][R2.64], R12 ;  /* 0x0000000c02007986 */ /* 0x0003e4000c101d04 */
.L_x_8600:
[----:B------:R-:W-:-:S13]  /*a5f0*/  ISETP.GE.AND P0, PT, R0, R76, PT ;  /* 0x0000004c0000720c */ /* 0x000fda0003f06270 */
[----:B------:R-:W-:Y:S05]  /*a600*/  @P0 BRA `(.L_x_8602) ;  /* 0x0000000000340947 */ /* 0x000fea0003800000 */
[----:B01----:R-:W0:Y:S01]  /*a610*/  LDC.64 R2, c[0x0][0x218] ;  /* 0x00008600ff027b82 */ /* 0x003e220000000a00 */
[----:B------:R-:W-:Y:S02]  /*a620*/  IMAD.IADD R5, R77, 0x1, R0 ;  /* 0x000000014d057824 */ /* 0x000fe400078e0200 */
[----:B------:R-:W-:Y:S02]  /*a630*/  VIADD R0, R0, 0x80 ;  /* 0x0000008000007836 */ /* 0x000fe40000000000 */
[----:B0-----:R-:W-:-:S05]  /*a640*/  IMAD.WIDE.U32 R2, R5, 0x10, R2 ;  /* 0x0000001005027825 */ /* 0x001fca00078e0002 */
[----:B------:R2:W-:Y:S02]  /*a650*/  STG.E.128 desc[UR4][R2.64], R16 ;  /* 0x0000001002007986 */ /* 0x0005e4000c101d04 */
.L_x_8601:
        /* <DEDUP_REMOVED lines=8> */
.L_x_8602:
[----:B------:R-:W-:Y:S05]  /*a6e0*/  BSYNC B1 ;  /* 0x0000000000017941 */ /* 0x000fea0003800000 */
.L_x_8598:
[----:B------:R-:W-:-:S13]  /*a6f0*/  ISETP.GE.AND P0, PT, R0, R76, PT ;  /* 0x0000004c0000720c */ /* 0x000fda0003f06270 */
[----:B012---:R-:W0:Y:S01]  /*a700*/  @!P0 LDC.64 R2, c[0x0][0x218] ;  /* 0x00008600ff028b82 */ /* 0x007e220000000a00 */
[----:B------:R-:W-:Y:S01]  /*a710*/  @!P0 IMAD.IADD R5, R77, 0x1, R0 ;  /* 0x000000014d058824 */ /* 0x000fe200078e0200 */
[----:B------:R-:W-:-:S03]  /*a720*/  @!P0 IADD3 R0, R0, 0x80, RZ ;  /* 0x0000008000008810 */ /* 0x000fc60007ffe0ff */
[----:B0-----:R-:W-:-:S05]  /*a730*/  @!P0 IMAD.WIDE.U32 R2, R5, 0x10, R2 ;  /* 0x0000001005028825 */ /* 0x001fca00078e0002 */
[----:B------:R3:W-:Y:S02]  /*a740*/  @!P0 STG.E.128 desc[UR4][R2.64], R24 ;  /* 0x0000001802008986 */ /* 0x0007e4000c101d04 */
.L_x_8603:
[----:B------:R-:W-:Y:S05]  /*a750*/  BSYNC B0 ;  /* 0x0000000000007941 */ /* 0x000fea0003800000 */
.L_x_8597:
        /* <DEDUP_REMOVED lines=8> */
        .weak           $__internal_12_$__cuda_sm20_dblrcp_rn_slowpath_v3
        .type           $__internal_12_$__cuda_sm20_dblrcp_rn_slowpath_v3,@function
        .size           $__internal_12_$__cuda_sm20_dblrcp_rn_slowpath_v3,($__internal_13_$__cuda_sm20_div_rn_f64_full - $__internal_12_$__cuda_sm20_dblrcp_rn_slowpath_v3)
$__internal_12_$__cuda_sm20_dblrcp_rn_slowpath_v3:
        /* <DEDUP_REMOVED lines=26> */
.L_x_8607:
        /* <DEDUP_REMOVED lines=9> */
.L_x_8605:
[----:B------:R-:W-:Y:S01]  /*aa10*/  LOP3.LUT R5, R7, 0x80000, RZ, 0xfc, !PT ;  /* 0x0008000007057812 */ /* 0x000fe200078efcff */
[----:B------:R-:W-:-:S07]  /*aa20*/  IMAD.MOV.U32 R4, RZ, RZ, R6 ;  /* 0x000000ffff047224 */ /* 0x000fce00078e0006 */
.L_x_8606:
[----:B------:R-:W-:Y:S05]  /*aa30*/  BSYNC B0 ;  /* 0x0000000000007941 */ /* 0x000fea0003800000 */
.L_x_8604:
[----:B------:R-:W-:Y:S01]  /*aa40*/  IMAD.MOV.U32 R3, RZ, RZ, R5 ;  /* 0x000000ffff037224 */ /* 0x000fe200078e0005 */
[----:B------:R-:W-:Y:S01]  /*aa50*/  HFMA2.MMA R5, -RZ, RZ, 0, 0 ;  /* 0x00000000ff057435 */ /* 0x000fe200000001ff */
[----:B------:R-:W-:Y:S01]  /*aa60*/  MOV R2, R4 ;  /* 0x0000000400027202 */ /* 0x000fe20000000f00 */
[----:B------:R-:W-:-:S04]  /*aa70*/  IMAD.MOV.U32 R4, RZ, RZ, R0 ;  /* 0x000000ffff047224 */ /* 0x000fc800078e0000 */
[----:B------:R-:W-:Y:S05]  /*aa80*/  RET.REL.NODEC R4 `(_ZN2at6native29vectorized_elementwise_kernelILi8ENS0_13BinaryFunctorIN3c107complexIdEES5_S5_NS0_15binary_internal10DivFunctorIS5_EEEESt5arrayIPcLm3EEEEviT0_T1_) ;  /* 0xffffff54045c7950 */ /* 0x000fea0003c3ffff */
        .weak           $__internal_13_$__cuda_sm20_div_rn_f64_full
        .type           $__internal_13_$__cuda_sm20_div_rn_f64_full,@function
        .size           $__internal_13_$__cuda_sm20_div_rn_f64_full,(.L_x_19268 - $__internal_13_$__cuda_sm20_div_rn_f64_full)
$__internal_13_$__cuda_sm20_div_rn_f64_full:
        /* <DEDUP_REMOVED lines=72> */
.L_x_8609:
        /* <DEDUP_REMOVED lines=17> */
.L_x_8612:
[----:B------:R-:W-:Y:S02]  /*b020*/  LOP3.LUT R3, R79, 0x80000, RZ, 0xfc, !PT ;  /* 0x000800004f037812 */ /* 0x000fe400078efcff */
[----:B------:R-:W-:-:S03]  /*b030*/  MOV R86, R78 ;  /* 0x0000004e00567202 */ /* 0x000fc60000000f00 */
[----:B------:R-:W-:Y:S01]  /*b040*/  IMAD.MOV.U32 R87, RZ, RZ, R3 ;  /* 0x000000ffff577224 */ /* 0x000fe200078e0003 */
[----:B------:R-:W-:Y:S06]  /*b050*/  BRA `(.L_x_8610) ;  /* 0x00000000000c7947 */ /* 0x000fec0003800000 */
.L_x_8611:
[----:B------:R-:W-:Y:S01]  /*b060*/  LOP3.LUT R3, R83, 0x80000, RZ, 0xfc, !PT ;  /* 0x0008000053037812 */ /* 0x000fe200078efcff */
[----:B------:R-:W-:-:S03]  /*b070*/  IMAD.MOV.U32 R86, RZ, RZ, R82 ;  /* 0x000000ffff567224 */ /* 0x000fc600078e0052 */
[----:B------:R-:W-:-:S07]  /*b080*/  MOV R87, R3 ;  /* 0x0000000300577202 */ /* 0x000fce0000000f00 */
.L_x_8610:
[----:B------:R-:W-:Y:S05]  /*b090*/  BSYNC B0 ;  /* 0x0000000000007941 */ /* 0x000fea0003800000 */
.L_x_8608:
[----:B------:R-:W-:Y:S01]  /*b0a0*/  MOV R4, R0 ;  /* 0x0000000000047202 */ /* 0x000fe20000000f00 */
[----:B------:R-:W-:Y:S02]  /*b0b0*/  IMAD.MOV.U32 R5, RZ, RZ, 0x0 ;  /* 0x00000000ff057424 */ /* 0x000fe400078e00ff */
[----:B------:R-:W-:Y:S02]  /*b0c0*/  IMAD.MOV.U32 R2, RZ, RZ, R86 ;  /* 0x000000ffff027224 */ /* 0x000fe400078e0056 */
[----:B------:R-:W-:Y:S01]  /*b0d0*/  IMAD.MOV.U32 R3, RZ, RZ, R87 ;  /* 0x000000ffff037224 */ /* 0x000fe200078e0057 */
[----:B------:R-:W-:Y:S06]  /*b0e0*/  RET.REL.NODEC R4 `(_ZN2at6native29vectorized_elementwise_kernelILi8ENS0_13BinaryFunctorIN3c107complexIdEES5_S5_NS0_15binary_internal10DivFunctorIS5_EEEESt5arrayIPcLm3EEEEviT0_T1_) ;  /* 0xffffff4c04c47950 */ /* 0x000fec0003c3ffff */
.L_x_8613:
        /* <DEDUP_REMOVED lines=9> */
.L_x_19268:


//--------------------- .text._ZN2at6native18elementwise_kernelILi128ELi4EZNS0_15gpu_kernel_implINS0_13BUnaryFunctorIN3c107complexIdEES6_S6_NS0_15binary_internal10DivFunctorIS6_EEEEEEvRNS_18TensorIteratorBaseERKT_EUliE_EEviT1_ --------------------------
	.section	.text._ZN2at6native18elementwise_kernelILi128ELi4EZNS0_15gpu_kernel_implINS0_13BUnaryFunctorIN3c107complexIdEES6_S6_NS0_15binary_internal10DivFunctorIS6_EEEEEEvRNS_18TensorIteratorBaseERKT_EUliE_EEviT1_,"ax",@progbits
	.align	128
        .global         _ZN2at6native18elementwise_kernelILi128ELi4EZNS0_15gpu_kernel_implINS0_13BUnaryFunctorIN3c107complexIdEES6_S6_NS0_15binary_internal10DivFunctorIS6_EEEEEEvRNS_18TensorIteratorBaseERKT_EUliE_EEviT1_
        .type           _ZN2at6native18elementwise_kernelILi128ELi4EZNS0_15gpu_kernel_implINS0_13BUnaryFunctorIN3c107complexIdEES6_S6_NS0_15binary_internal10DivFunctorIS6_EEEEEEvRNS_18TensorIteratorBaseERKT_EUliE_EEviT1_,@function
        .size           _ZN2at6native18elementwise_kernelILi128ELi4EZNS0_15gpu_kernel_implINS0_13BUnaryFunctorIN3c107complexIdEES6_S6_NS0_15binary_internal10DivFunctorIS6_EEEEEEvRNS_18TensorIteratorBaseERKT_EUliE_EEviT1_,(.L_x_19270 - _ZN2at6native18elementwise_kernelILi128ELi4EZNS0_15gpu_kernel_implINS0_13BUnaryFunctorIN3c107complexIdEES6_S6_NS0_15binary_internal10DivFunctorIS6_EEEEEEvRNS_18TensorIteratorBaseERKT_EUliE_EEviT1_)
        .other          _ZN2at6native18elementwise_kernelILi128ELi4EZNS0_15gpu_kernel_implINS0_13BUnaryFunctorIN3c107complexIdEES6_S6_NS0_15binary_internal10DivFunctorIS6_EEEEEEvRNS_18TensorIteratorBaseERKT_EUliE_EEviT1_,@"STO_CUDA_ENTRY STV_DEFAULT"
_ZN2at6native18elementwise_kernelILi128ELi4EZNS0_15gpu_kernel_implINS0_13BUnaryFunctorIN3c107complexIdEES6_S6_NS0_15binary_internal10DivFunctorIS6_EEEEEEvRNS_18TensorIteratorBaseERKT_EUliE_EEviT1_:
.text._ZN2at6native18elementwise_kernelILi128ELi4EZNS0_15gpu_kernel_implINS0_13BUnaryFunctorIN3c107complexIdEES6_S6_NS0_15binary_internal10DivFunctorIS6_EEEEEEvRNS_18TensorIteratorBaseERKT_EUliE_EEviT1_:
        /* <DEDUP_REMOVED lines=312> */
.L_x_8616:
        /* <DEDUP_REMOVED lines=22> */
.L_x_8620:
[----:B------:R-:W2:Y:S01]  /*14e0*/  LDG.E.U8 R2, desc[UR36][R2.64] ;  /* 0x0000002402027981 */ /* 0x000ea2000c1e1100 */
[----:B------:R-:W-:Y:S01]  /*14f0*/  CS2R R14, SRZ ;  /* 0x00000000000e7805 */ /* 0x000fe2000001ff00 */
[----:B--2---:R0:W1:Y:S01]  /*1500*/  I2F.F64.U16 R12, R2 ;  /* 0x00000002000c7312 */ /* 0x0040620000101800 */
[----:B------:R-:W-:Y:S05]  /*1510*/  BRA `(.L_x_8622) ;  /* 0x0000000c00c87947 */ /* 0x000fea0003800000 */
.L_x_8619:
        /* <DEDUP_REMOVED lines=10> */
.L_x_8624:
[----:B------:R-:W2:Y:S01]  /*15c0*/  LDG.E R2, desc[UR36][R2.64] ;  /* 0x0000002402027981 */ /* 0x000ea2000c1e1900 */
[----:B------:R-:W-:Y:S01]  /*15d0*/  CS2R R14, SRZ ;  /* 0x00000000000e7805 */ /* 0x000fe2000001ff00 */
[----:B--2---:R0:W1:Y:S01]  /*15e0*/  I2F.F64 R12, R2 ;  /* 0x00000002000c7312 */ /* 0x0040620000201c00 */
[----:B------:R-:W-:Y:S05]  /*15f0*/  BRA `(.L_x_8622) ;  /* 0x0000000c00907947 */ /* 0x000fea0003800000 */
.L_x_8623:
[----:B------:R-:W2:Y:S01]  /*1600*/  LDG.E.U16 R2, desc[UR36][R2.64] ;  /* 0x0000002402027981 */ /* 0x000ea2000c1e1500 */
[----:B------:R-:W-:Y:S01]  /*1610*/  CS2R R14, SRZ ;  /* 0x00000000000e7805 */ /* 0x000fe2000001ff00 */
[----:B--2---:R0:W1:Y:S01]  /*1620*/  I2F.F64.S16 R12, R2 ;  /* 0x00000002000c7312 */ /* 0x0040620000101c00 */
[----:B------:R-:W-:Y:S05]  /*1630*/  BRA `(.L_x_8622) ;  /* 0x0000000c00807947 */ /* 0x000fea0003800000 */
.L_x_8618:
        /* <DEDUP_REMOVED lines=11> */
.L_x_8626:
[----:B------:R-:W2:Y:S01]  /*16f0*/  LDG.E.U16 R0, desc[UR36][R2.64] ;  /* 0x0000002402007981 */ /* 0x000ea2000c1e1500 */
[----:B------:R-:W-:Y:S01]  /*1700*/  CS2R R14, SRZ ;  /* 0x00000000000e7805 */ /* 0x000fe2000001ff00 */
[----:B--2---:R-:W-:-:S05]  /*1710*/  HADD2.F32 R0, -RZ, R0.H0_H0 ;  /* 0x20000000ff007230 */ /* 0x004fca0000004100 */
[----:B------:R-:W-:-:S04]  /*1720*/  FMUL.FTZ R0, R0, 1 ;  /* 0x3f80000000007820 */ /* 0x000fc80000410000 */
[----:B------:R0:W1:Y:S01]  /*1730*/  F2F.F64.F32 R12, R0 ;  /* 0x00000000000c7310 */ /* 0x0000620000201800 */
[----:B------:R-:W-:Y:S05]  /*1740*/  BRA `(.L_x_8622) ;  /* 0x0000000c003c7947 */ /* 0x000fea0003800000 */
.L_x_8625:
        /* <DEDUP_REMOVED lines=12> */
.L_x_8628:
        /* <DEDUP_REMOVED lines=8> */
.L_x_8627:
[----:B------:R0:W5:Y:S01]  /*1890*/  LDG.E.64 R12, desc[UR36][R2.64] ;  /* 0x00000024020c7981 */ /* 0x000162000c1e1b00 */
[----:B------:R-:W-:Y:S01]  /*18a0*/  CS2R R14, SRZ ;  /* 0x00000000000e7805 */ /* 0x000fe2000001ff00 */
[----:B------:R-:W-:Y:S06]  /*18b0*/  BRA `(.L_x_8622) ;  /* 0x0000000800e07947 */ /* 0x000fec0003800000 */
.L_x_8617:
        /* <DEDUP_REMOVED lines=14> */
.L_x_8631:
[----:B------:R0:W5:Y:S01]  /*19a0*/  LDG.E.128 R12, desc[UR36][R2.64] ;  /* 0x00000024020c7981 */ /* 0x000162000c1e1d00 */
[----:B------:R-:W-:Y:S05]  /*19b0*/  BRA `(.L_x_8622) ;  /* 0x0000000800a07947 */ /* 0x000fea0003800000 */
.L_x_8630:
        /* <DEDUP_REMOVED lines=29> */
.L_x_8633:
[----:B------:R-:W2:Y:S01]  /*1b90*/  LDG.E.U8 R2, desc[UR36][R2.64] ;  /* 0x0000002402027981 */ /* 0x000ea2000c1e1100 */
[----:B------:R-:W-:Y:S01]  /*1ba0*/  CS2R R14, SRZ ;  /* 0x00000000000e7805 */ /* 0x000fe2000001ff00 */
        /* <DEDUP_REMOVED lines=14> */
.L_x_8632:
[----:B------:R-:W2:Y:S01]  /*1c90*/  LDG.E.U16 R0, desc[UR36][R2.64] ;  /* 0x0000002402007981 */ /* 0x000ea2000c1e1500 */
[----:B------:R-:W-:Y:S01]  /*1ca0*/  CS2R R14, SRZ ;  /* 0x00000000000e7805 */ /* 0x000fe2000001ff00 */
[----:B--2---:R-:W-:-:S04]  /*1cb0*/  IMAD.U32 R0, R0, 0x10000, RZ ;  /* 0x0001000000007824 */ /* 0x004fc800078e00ff */
[----:B------:R-:W-:-:S04]  /*1cc0*/  FMUL.FTZ R0, R0, 1 ;  /* 0x3f80000000007820 */ /* 0x000fc80000410000 */
[----:B------:R0:W1:Y:S01]  /*1cd0*/  F2F.F64.F32 R12, R0 ;  /* 0x00000000000c7310 */ /* 0x0000620000201800 */
[----:B------:R-:W-:Y:S05]  /*1ce0*/  BRA `(.L_x_8622) ;  /* 0x0000000400d47947 */ /* 0x000fea0003800000 */
.L_x_8629:
        /* <DEDUP_REMOVED lines=12> */
.L_x_8636:
        /* <DEDUP_REMOVED lines=21> */
.L_x_8640:
[----:B------:R-:W-:Y:S05]  /*1f00*/  BSYNC B1 ;  /* 0x0000000000017941 */ /* 0x000fea0003800000 */
.L_x_8639:
[----:B------:R-:W-:Y:S01]  /*1f10*/  LEA R3, R0, 0x3b800000, 0x17 ;  /* 0x3b80000000037811 */ /* 0x000fe200078eb8ff */
[----:B------:R-:W-:-:S05]  /*1f20*/  IMAD.SHL.U32 R0, R2, 0x100000, RZ ;  /* 0x0010000002007824 */ /* 0x000fca00078e00ff */
[----:B------:R-:W-:-:S07]  /*1f30*/  LOP3.LUT R0, R3, R0, R4, 0xfe, !PT ;  /* 0x0000000003007212 */ /* 0x000fce00078efe04 */
.L_x_8638:
[----:B------:R-:W-:Y:S05]  /*1f40*/  BSYNC B0 ;  /* 0x0000000000007941 */ /* 0x000fea0003800000 */
.L_x_8637:
[----:B------:R-:W-:Y:S01]  /*1f50*/  FMUL.FTZ R0, R0, 1 ;  /* 0x3f80000000007820 */ /* 0x000fe20000410000 */
[----:B------:R-:W-:-:S03]  /*1f60*/  CS2R R14, SRZ ;  /* 0x00000000000e7805 */ /* 0x000fc6000001ff00 */
[----:B------:R2:W3:Y:S01]  /*1f70*/  F2F.F64.F32 R12, R0 ;  /* 0x00000000000c7310 */ /* 0x0004e20000201800 */
[----:B------:R-:W-:Y:S05]  /*1f80*/  BRA `(.L_x_8622) ;  /* 0x00000004002c7947 */ /* 0x000fea0003800000 */
.L_x_8635:
        /* <DEDUP_REMOVED lines=21> */
.L_x_8644:
[----:B------:R-:W-:Y:S05]  /*20e0*/  BSYNC B1 ;  /* 0x0000000000017941 */ /* 0x000fea0003800000 */
.L_x_8643:
[----:B------:R-:W-:Y:S01]  /*20f0*/  LEA R3, R0, 0x37800000, 0x17 ;  /* 0x3780000000037811 */ /* 0x000fe200078eb8ff */
[----:B------:R-:W-:-:S05]  /*2100*/  IMAD.SHL.U32 R0, R2, 0x200000, RZ ;  /* 0x0020000002007824 */ /* 0x000fca00078e00ff */
[----:B------:R-:W-:-:S07]  /*2110*/  LOP3.LUT R0, R3, R0, R4, 0xfe, !PT ;  /* 0x0000000003007212 */ /* 0x000fce00078efe04 */
.L_x_8642:
[----:B------:R-:W-:Y:S05]  /*2120*/  BSYNC B0 ;  /* 0x0000000000007941 */ /* 0x000fea0003800000 */
.L_x_8641:
[----:B------:R-:W-:Y:S01]  /*2130*/  FMUL.FTZ R0, R0, 1 ;  /* 0x3f80000000007820 */ /* 0x000fe20000410000 */
[----:B------:R-:W-:-:S03]  /*2140*/  CS2R R14, SRZ ;  /* 0x00000000000e7805 */ /* 0x000fc6000001ff00 */
[----:B------:R4:W0:Y:S01]  /*2150*/  F2F.F64.F32 R12, R0 ;  /* 0x00000000000c7310 */ /* 0x0008220000201800 */
[----:B------:R-:W-:Y:S05]  /*2160*/  BRA `(.L_x_8622) ;  /* 0x0000000000b47947 */ /* 0x000fea0003800000 */
.L_x_8634:
        /* <DEDUP_REMOVED lines=14> */
.L_x_8648:
[----:B------:R-:W-:Y:S05]  /*2250*/  BSYNC B0 ;  /* 0x0000000000007941 */ /* 0x000fea0003800000 */
.L_x_8647:
[----:B------:R-:W-:Y:S01]  /*2260*/  FMUL.FTZ R0, R0, 1 ;  /* 0x3f80000000007820 */ /* 0x000fe20000410000 */
[----:B------:R-:W-:-:S03]  /*2270*/  CS2R R14, SRZ ;  /* 0x00000000000e7805 */ /* 0x000fc6000001ff00 */
[----:B------:R0:W1:Y:S01]  /*2280*/  F2F.F64.F32 R12, R0 ;  /* 0x00000000000c7310 */ /* 0x0000620000201800 */
[----:B------:R-:W-:Y:S05]  /*2290*/  BRA `(.L_x_8622) ;  /* 0x0000000000687947 */ /* 0x000fea0003800000 */
.L_x_8621:
[----:B------:R-:W-:Y:S01]  /*22a0*/  MOV R0, 0x0 ;  /* 0x0000000000007802 */ /* 0x000fe20000000f00 */
[----:B------:R-:W-:Y:S01]  /*22b0*/  ULDC.64 UR4, c[0x4][0x148] ;  /* 0x0100520000047ab9 */ /* 0x000fe20000000a00 */
[----:B------:R-:W-:Y:S01]  /*22c0*/  ULDC.64 UR6, c[0x4][0x30] ;  /* 0x01000c0000067ab9 */ /* 0x000fe20000000a00 */
[----:B------:R-:W-:Y:S01]  /*22d0*/  IMAD.U32 R4, RZ, RZ, UR4 ;  /* 0x00000004ff047e24 */ /* 0x000fe2000f8e00ff */
[----:B------:R0:W1:Y:S01]  /*22e0*/  LDC.64 R2, c[0x4][R0] ;  /* 0x0100000000027b82 */ /* 0x0000620000000a00 */
[----:B------:R-:W-:Y:S01]  /*22f0*/  MOV R5, UR5 ;  /* 0x0000000500057c02 */ /* 0x000fe20008000f00 */
        /* <DEDUP_REMOVED lines=10> */
.L_x_8649:
[----:B------:R-:W-:Y:S02]  /*23a0*/  CS2R R12, SRZ ;  /* 0x00000000000c7805 */ /* 0x000fe4000001ff00 */
[----:B------:R-:W-:Y:S01]  /*23b0*/  CS2R R14, SRZ ;  /* 0x00000000000e7805 */ /* 0x000fe2000001ff00 */
[----:B------:R-:W-:Y:S06]  /*23c0*/  BRA `(.L_x_8622) ;  /* 0x00000000001c7947 */ /* 0x000fec0003800000 */
.L_x_8646:
[----:B------:R-:W2:Y:S01]  /*23d0*/  LDG.E.64 R12, desc[UR36][R2.64] ;  /* 0x00000024020c7981 */ /* 0x000ea2000c1e1b00 */
[----:B------:R-:W-:Y:S01]  /*23e0*/  CS2R R14, SRZ ;  /* 0x00000000000e7805 */ /* 0x000fe2000001ff00 */
[----:B--2---:R-:W0:Y:S01]  /*23f0*/  I2F.F64.U64 R12, R12 ;  /* 0x0000000c000c7312 */ /* 0x004e220000301800 */
[----:B------:R-:W-:Y:S05]  /*2400*/  BRA `(.L_x_8622) ;  /* 0x00000000000c7947 */ /* 0x000fea0003800000 */
.L_x_8645:
[----:B------:R-:W2:Y:S01]  /*2410*/  LDG.E R2, desc[UR36][R2.64] ;  /* 0x0000002402027981 */ /* 0x000ea2000c1e1900 */
[----:B------:R-:W-:Y:S01]  /*2420*/  CS2R R14, SRZ ;  /* 0x00000000000e7805 */ /* 0x000fe2000001ff00 */
[----:B--2---:R0:W1:Y:S06]  /*2430*/  I2F.F64.U32 R12, R2 ;  /* 0x00000002000c7312 */ /* 0x00406c0000201800 */
.L_x_8622:
[----:B0-----:R-:W0:Y:S08]  /*2440*/  LDC.64 R2, c[0x0][0x440] ;  /* 0x00011000ff027b82 */ /* 0x001e300000000a00 */
[----:B------:R-:W0:Y:S02]  /*2450*/  LDC.64 R4, c[0x0][0x448] ;  /* 0x00011200ff047b82 */ /* 0x000e240000000a00 */
[----:B0-----:R-:W-:-:S14]  /*2460*/  DSETP.GE.AND P0, PT, |R2|, |R4|, PT ;  /* 0x400000040200722a */ /* 0x001fdc0003f06200 */
[----:B------:R-:W-:Y:S05]  /*2470*/  @!P0 BRA `(.L_x_8650) ;  /* 0x0000000400a88947 */ /* 0x000fea0003800000 */
[----:B------:R-:W-:Y:S02]  /*2480*/  DSETP.NEU.AND P0, PT, |R4|, RZ, PT ;  /* 0x000000ff0400722a */ /* 0x000fe40003f0d200 */
[----:B------:R-:W-:-:S14]  /*2490*/  DSETP.EQ.AND P1, PT, |R2|, RZ, PT ;  /* 0x000000ff0200722a */ /* 0x000fdc0003f22200 */
[----:B------:R-:W-:Y:S05]  /*24a0*/  @!P0 BRA P1, `(.L_x_8651) ;  /* 0x0000000000cc8947 */ /* 0x000fea0000800000 */
[----:B------:R-:W-:Y:S01]  /*24b0*/  ULDC UR4, c[0x0][0x444] ;  /* 0x0001110000047ab9 */ /* 0x000fe20000000800 */
[----:B------:R-:W-:Y:S01]  /*24c0*/  IMAD.MOV.U32 R6, RZ, RZ, 0x1 ;  /* 0x00000001ff067424 */ /* 0x000fe200078e00ff */
[----:B------:R-:W0:Y:S01]  /*24d0*/  MUFU.RCP64H R7, UR4 ;  /* 0x0000000400077d08 */ /* 0x000e220008001800 */
[----:B------:R-:W1:Y:S04]  /*24e0*/  LDC R10, c[0x0][0x44c] ;  /* 0x00011300ff0a7b82 */ /* 0x000e680000000800 */
[----:B0-----:R-:W-:-:S08]  /*24f0*/  DFMA R8, R6, -R2, 1 ;  /* 0x3ff000000608742b */ /* 0x001fd00000000802 */
[----:B------:R-:W-:Y:S01]  /*2500*/  DFMA R8, R8, R8, R8 ;  /* 0x000000080808722b */ /* 0x000fe20000000008 */
[----:B-1----:R-:W-:-:S07]  /*2510*/  FSETP.GEU.AND P1, PT, |R10|, 6.5827683646048100446e-37, PT ;  /* 0x036000000a00780b */ /* 0x002fce0003f2e200 */
[----:B------:R-:W-:-:S08]  /*2520*/  DFMA R8, R6, R8, R6 ;  /* 0x000000080608722b */ /* 0x000fd00000000006 */
[----:B------:R-:W-:-:S08]  /*2530*/  DFMA R6, R8, -R2, 1 ;  /* 0x3ff000000806742b */ /* 0x000fd00000000802 */
[----:B------:R-:W-:-:S08]  /*2540*/  DFMA R6, R8, R6, R8 ;  /* 0x000000060806722b */ /* 0x000fd00000000008 */
[----:B------:R-:W-:-:S08]  /*2550*/  DMUL R8, R6, R4 ;  /* 0x0000000406087228 */ /* 0x000fd00000000000 */
[----:B------:R-:W-:-:S08]  /*2560*/  DFMA R2, R8, -R2, R4 ;  /* 0x800000020802722b */ /* 0x000fd00000000004 */
[----:B------:R-:W-:-:S10]  /*2570*/  DFMA R2, R6, R2, R8 ;  /* 0x000000020602722b */ /* 0x000fd40000000008 */
[----:B--2-4-:R-:W-:-:S05]  /*2580*/  FFMA R0, RZ, UR4, R3 ;  /* 0x00000004ff007c23 */ /* 0x014fca0008000003 */
[----:B------:R-:W-:-:S13]  /*2590*/  FSETP.GT.AND P0, PT, |R0|, 1.469367938527859385e-39, PT ;  /* 0x001000000000780b */ /* 0x000fda0003f04200 */
[----:B------:R-:W-:Y:S05]  /*25a0*/  @P0 BRA P1, `(.L_x_8652) ;  /* 0x0000000000280947 */ /* 0x000fea0000800000 */
[----:B------:R-:W-:Y:S01]  /*25b0*/  ULDC.64 UR4, c[0x0][0x448] ;  /* 0x0001120000047ab9 */ /* 0x000fe20000000a00 */
[----:B------:R-:W-:Y:S01]  /*25c0*/  ULDC.64 UR6, c[0x0][0x440] ;  /* 0x0001100000067ab9 */ /* 0x000fe20000000a00 */
[----:B------:R-:W-:Y:S01]  /*25d0*/  IMAD.U32 R10, RZ, RZ, UR4 ;  /* 0x00000004ff0a7e24 */ /* 0x000fe2000f8e00ff */
[----:B------:R-:W-:Y:S01]  /*25e0*/  MOV R0, 0x2630 ;  /* 0x0000263000007802 */ /* 0x000fe20000000f00 */
[----:B------:R-:W-:Y:S02]  /*25f0*/  IMAD.U32 R11, RZ, RZ, UR5 ;  /* 0x00000005ff0b7e24 */ /* 0x000fe4000f8e00ff */
[----:B------:R-:W-:Y:S02]  /*2600*/  IMAD.U32 R8, RZ, RZ, UR6 ;  /* 0x00000006ff087e24 */ /* 0x000fe4000f8e00ff */
[----:B------:R-:W-:-:S07]  /*2610*/  IMAD.U32 R9, RZ, RZ, UR7 ;  /* 0x00000007ff097e24 */ /* 0x000fce000f8e00ff */
[----:B---3-5:R-:W-:Y:S05]  /*2620*/  CALL.REL.NOINC `($__internal_15_$__cuda_sm20_div_rn_f64_full) ;  /* 0x000000d800687944 */ /* 0x028fea0003c00000 */
[----:B------:R-:W-:Y:S02]  /*2630*/  IMAD.MOV.U32 R2, RZ, RZ, R4 ;  /* 0x000000ffff027224 */ /* 0x000fe400078e0004 */
[----:B------:R-:W-:-:S07]  /*2640*/  IMAD.MOV.U32 R3, RZ, RZ, R5 ;  /* 0x000000ffff037224 */ /* 0x000fce00078e0005 */
.L_x_8652:
[----:B------:R-:W0:Y:S01]  /*2650*/  LDC.64 R10, c[0x0][0x440] ;  /* 0x00011000ff0a7b82 */ /* 0x000e220000000a00 */
[----:B------:R-:W-:Y:S01]  /*2660*/  ULDC.64 UR4, c[0x0][0x448] ;  /* 0x0001120000047ab9 */ /* 0x000fe20000000a00 */
[----:B------:R-:W-:Y:S01]  /*2670*/  BSSY B0, `(.L_x_8653) ;  /* 0x0000011000007945 */ /* 0x000fe20003800000 */
[----:B0-----:R-:W-:-:S06]  /*2680*/  DFMA R10, R2, UR4, R10 ;  /* 0x00000004020a7c2b */ /* 0x001fcc000800000a */
        /* <DEDUP_REMOVED lines=14> */
[----:B---3-5:R-:W-:Y:S05]  /*2770*/  CALL.REL.NOINC `($__internal_14_$__cuda_sm20_dblrcp_rn_slowpath_v3) ;  /* 0x000000d400787944 */ /* 0x028fea0003c00000 */
.L_x_8654:
[----:B------:R-:W-:Y:S05]  /*2780*/  BSYNC B0 ;  /* 0x0000000000007941 */ /* 0x000fea0003800000 */
.L_x_8653:
[C---:B---3-5:R-:W-:Y:S02]  /*2790*/  DFMA R4, R2.reuse, R14, R12 ;  /* 0x0000000e0204722b */ /* 0x068fe4000000000c */
[----:B------:R-:W-:-:S06]  /*27a0*/  DFMA R14, R2, -R12, R14 ;  /* 0x8000000c020e722b */ /* 0x000fcc000000000e */
[-C--:B------:R-:W-:Y:S02]  /*27b0*/  DMUL R12, R4, R6.reuse ;  /* 0x00000006040c7228 */ /* 0x080fe40000000000 */
[----:B------:R-:W-:Y:S01]  /*27c0*/  DMUL R14, R14, R6 ;  /* 0x000000060e0e7228 */ /* 0x000fe20000000000 */
[----:B------:R-:W-:Y:S10]  /*27d0*/  BRA `(.L_x_8655) ;  /* 0x0000000400987947 */ /* 0x000ff40003800000 */
.L_x_8651:
[----:B------:R-:W-:Y:S01]  /*27e0*/  DADD R8, -RZ, |R2| ;  /* 0x00000000ff087229 */ /* 0x000fe20000000502 */
[----:B------:R-:W-:Y:S01]  /*27f0*/  IMAD.MOV.U32 R4, RZ, RZ, 0x1 ;  /* 0x00000001ff047424 */ /* 0x000fe200078e00ff */
[----:B-123-5:R-:W-:Y:S01]  /*2800*/  FSETP.GEU.AND P1, PT, |R13|, 6.5827683646048100446e-37, PT ;  /* 0x036000000d00780b */ /* 0x02efe20003f2e200 */
        /* <DEDUP_REMOVED lines=10> */
[----:B----4-:R-:W-:-:S05]  /*28b0*/  FFMA R0, RZ, R9, R3 ;  /* 0x00000009ff007223 */ /* 0x010fca0000000003 */
[----:B------:R-:W-:-:S13]  /*28c0*/  FSETP.GT.AND P0, PT, |R0|, 1.469367938527859385e-39, PT ;  /* 0x001000000000780b */ /* 0x000fda0003f04200 */
[----:B------:R-:W-:Y:S05]  /*28d0*/  @P0 BRA P1, `(.L_x_8657) ;  /* 0x0000000000180947 */ /* 0x000fea0000800000 */
[----:B------:R-:W-:Y:S01]  /*28e0*/  IMAD.MOV.U32 R10, RZ, RZ, R12 ;  /* 0x000000ffff0a7224 */ /* 0x000fe200078e000c */
[----:B------:R-:W-:Y:S01]  /*28f0*/  MOV R0, 0x2920 ;  /* 0x0000292000007802 */ /* 0x000fe20000000f00 */
[----:B------:R-:W-:-:S07]  /*2900*/  IMAD.MOV.U32 R11, RZ, RZ, R13 ;  /* 0x000000ffff0b7224 */ /* 0x000fce00078e000d */
[----:B------:R-:W-:Y:S05]  /*2910*/  CALL.REL.NOINC `($__internal_15_$__cuda_sm20_div_rn_f64_full) ;  /* 0x000000d400ac7944 */ /* 0x000fea0003c00000 */
[----:B------:R-:W-:Y:S02]  /*2920*/  IMAD.MOV.U32 R2, RZ, RZ, R4 ;  /* 0x000000ffff027224 */ /* 0x000fe400078e0004 */
[----:B------:R-:W-:-:S07]  /*2930*/  IMAD.MOV.U32 R3, RZ, RZ, R5 ;  /* 0x000000ffff037224 */ /* 0x000fce00078e0005 */
.L_x_8657:
[----:B------:R-:W-:Y:S05]  /*2940*/  BSYNC B0 ;  /* 0x0000000000007941 */ /* 0x000fea0003800000 */
.L_x_8656:
[----:B------:R-:W0:Y:S01]  /*2950*/  LDC.64 R8, c[0x0][0x448] ;  /* 0x00011200ff087b82 */ /* 0x000e220000000a00 */
[----:B------:R-:W-:Y:S01]  /*2960*/  IMAD.MOV.U32 R4, RZ, RZ, 0x1 ;  /* 0x00000001ff047424 */ /* 0x000fe200078e00ff */
[----:B------:R-:W-:Y:S01]  /*2970*/  FSETP.GEU.AND P1, PT, |R15|, 6.5827683646048100446e-37, PT ;  /* 0x036000000f00780b */ /* 0x000fe20003f2e200 */
[----:B------:R-:W-:Y:S01]  /*2980*/  BSSY B0, `(.L_x_8658) ;  /* 0x0000016000007945 */ /* 0x000fe20003800000 */
[----:B------:R-:W-:Y:S02]  /*2990*/  IMAD.MOV.U32 R12, RZ, RZ, R2 ;  /* 0x000000ffff0c7224 */ /* 0x000fe400078e0002 */
[----:B------:R-:W-:Y:S01]  /*29a0*/  IMAD.MOV.U32 R13, RZ, RZ, R3 ;  /* 0x000000ffff0d7224 */ /* 0x000fe200078e0003 */
[----:B0-----:R-:W-:-:S06]  /*29b0*/  DADD R20, -RZ, |R8| ;  /* 0x00000000ff147229 */ /* 0x001fcc0000000508 */
        /* <DEDUP_REMOVED lines=17> */
[----:B------:R-:W-:Y:S05]  /*2ad0*/  CALL.REL.NOINC `($__internal_15_$__cuda_sm20_div_rn_f64_full) ;  /* 0x000000d4003c7944 */ /* 0x000fea0003c00000 */
.L_x_8659:
[----:B------:R-:W-:Y:S05]  /*2ae0*/  BSYNC B0 ;  /* 0x0000000000007941 */ /* 0x000fea0003800000 */
.L_x_8658:
[----:B------:R-:W-:Y:S01]  /*2af0*/  IMAD.MOV.U32 R14, RZ, RZ, R4 ;  /* 0x000000ffff0e7224 */ /* 0x000fe200078e0004 */
[----:B------:R-:W-:Y:S01]  /*2b00*/  MOV R15, R5 ;  /* 0x00000005000f7202 */ /* 0x000fe20000000f00 */
[----:B------:R-:W-:Y:S06]  /*2b10*/  BRA `(.L_x_8655) ;  /* 0x0000000000c87947 */ /* 0x000fec0003800000 */
.L_x_8650:
        /* <DEDUP_REMOVED lines=26> */
.L_x_8660:
        /* <DEDUP_REMOVED lines=18> */
[----:B---3-5:R-:W-:Y:S05]  /*2de0*/  CALL.REL.NOINC `($__internal_14_$__cuda_sm20_dblrcp_rn_slowpath_v3) ;  /* 0x000000cc00dc7944 */ /* 0x028fea0003c00000 */
.L_x_8662:
[----:B------:R-:W-:Y:S05]  /*2df0*/  BSYNC B0 ;  /* 0x0000000000007941 */ /* 0x000fea0003800000 */
.L_x_8661:
[C---:B---3-5:R-:W-:Y:S02]  /*2e00*/  DFMA R4, R2.reuse, R12, R14 ;  /* 0x0000000c0204722b */ /* 0x068fe4000000000e */
[----:B------:R-:W-:-:S06]  /*2e10*/  DFMA R14, R2, R14, -R12 ;  /* 0x0000000e020e722b */ /* 0x000fcc000000080c */
[-C--:B------:R-:W-:Y:S02]  /*2e20*/  DMUL R12, R4, R6.reuse ;  /* 0x00000006040c7228 */ /* 0x080fe40000000000 */
[----:B------:R-:W-:-:S11]  /*2e30*/  DMUL R14, R14, R6 ;  /* 0x000000060e0e7228 */ /* 0x000fd60000000000 */
.L_x_8655:
        /* <DEDUP_REMOVED lines=15> */
.L_x_8666:
[----:B------:R-:W0:Y:S02]  /*2f30*/  F2I.S64.F64.TRUNC R12, R12 ;  /* 0x0000000c000c7311 */ /* 0x000e24000030d900 */
[----:B0-----:R-:W-:-:S05]  /*2f40*/  IMAD.MOV.U32 R3, RZ, RZ, R12 ;  /* 0x000000ffff037224 */ /* 0x001fca00078e000c */
[----:B------:R1:W-:Y:S01]  /*2f50*/  STG.E.U8 desc[UR36][R16.64], R3 ;  /* 0x0000000310007986 */ /* 0x0003e2000c101124 */
[----:B------:R-:W-:Y:S05]  /*2f60*/  BRA `(.L_x_8668) ;  /* 0x0000001000087947 */ /* 0x000fea0003800000 */
.L_x_8665:
        /* <DEDUP_REMOVED lines=9> */
.L_x_8670:
[----:B------:R-:W0:Y:S02]  /*3000*/  F2I.F64.TRUNC R13, R12 ;  /* 0x0000000c000d7311 */ /* 0x000e24000030d100 */
[----:B0-----:R3:W-:Y:S01]  /*3010*/  STG.E desc[UR36][R16.64], R13 ;  /* 0x0000000d10007986 */ /* 0x0017e2000c101924 */
[----:B------:R-:W-:Y:S05]  /*3020*/  BRA `(.L_x_8668) ;  /* 0x0000000c00d87947 */ /* 0x000fea0003800000 */
.L_x_8669:
[----:B------:R-:W0:Y:S02]  /*3030*/  F2I.F64.TRUNC R13, R12 ;  /* 0x0000000c000d7311 */ /* 0x000e24000030d100 */
[----:B0-----:R2:W-:Y:S01]  /*3040*/  STG.E.U16 desc[UR36][R16.64], R13 ;  /* 0x0000000d10007986 */ /* 0x0015e2000c101524 */
[----:B------:R-:W-:Y:S05]  /*3050*/  BRA `(.L_x_8668) ;  /* 0x0000000c00cc7947 */ /* 0x000fea0003800000 */
.L_x_8664:
        /* <DEDUP_REMOVED lines=13> */
.L_x_8672:
        /* <DEDUP_REMOVED lines=8> */
.L_x_8671:
        /* <DEDUP_REMOVED lines=16> */
.L_x_8674:
        /* <DEDUP_REMOVED lines=11> */
.L_x_8673:
[----:B------:R0:W-:Y:S01]  /*3360*/  STG.E.64 desc[UR36][R16.64], R12 ;  /* 0x0000000c10007986 */ /* 0x0001e2000c101b24 */
[----:B------:R-:W-:Y:S05]  /*3370*/  BRA `(.L_x_8668) ;  /* 0x0000000c00047947 */ /* 0x000fea0003800000 */
.L_x_8663:
        /* <DEDUP_REMOVED lines=13> */
.L_x_8677:
[----:B------:R0:W-:Y:S01]  /*3450*/  STG.E.128 desc[UR36][R16.64], R12 ;  /* 0x0000000c10007986 */ /* 0x0001e2000c101d24 */
[----:B------:R-:W-:Y:S05]  /*3460*/  BRA `(.L_x_8668) ;  /* 0x0000000800c87947 */ /* 0x000fea0003800000 */
.L_x_8676:
        /* <DEDUP_REMOVED lines=25> */
.L_x_8681:
[----:B------:R-:W-:Y:S05]  /*3600*/  BSYNC B0 ;  /* 0x0000000000007941 */ /* 0x000fea0003800000 */
.L_x_8680:
[----:B------:R-:W-:-:S05]  /*3610*/  LOP3.LUT R3, R0, R3, RZ, 0xfc, !PT ;  /* 0x0000000300037212 */ /* 0x000fca00078efcff */
[----:B------:R0:W-:Y:S01]  /*3620*/  STG.E.U8 desc[UR36][R16.64], R3 ;  /* 0x0000000310007986 */ /* 0x0001e2000c101124 */
[----:B------:R-:W-:Y:S05]  /*3630*/  BRA `(.L_x_8668) ;  /* 0x0000000800547947 */ /* 0x000fea0003800000 */
.L_x_8679:
        /* <DEDUP_REMOVED lines=17> */
.L_x_8683:
[----:B------:R-:W-:Y:S02]  /*3750*/  ISETP.GT.U32.AND P0, PT, R2, 0x7f800000, PT ;  /* 0x7f8000000200780c */ /* 0x000fe40003f04070 */
[----:B------:R-:W-:-:S04]  /*3760*/  MOV R0, 0x7f ;  /* 0x0000007f00007802 */ /* 0x000fc80000000f00 */
[----:B------:R-:W-:-:S07]  /*3770*/  SEL R0, R0, 0x7c, P0 ;  /* 0x0000007c00007807 */ /* 0x000fce0000000000 */
.L_x_8684:
[----:B------:R-:W-:Y:S05]  /*3780*/  BSYNC B0 ;  /* 0x0000000000007941 */ /* 0x000fea0003800000 */
.L_x_8682:
[----:B------:R-:W-:-:S04]  /*3790*/  LOP3.LUT R2, R3, 0x80000000, RZ, 0xc0, !PT ;  /* 0x8000000003027812 */ /* 0x000fc800078ec0ff */
[----:B------:R-:W-:-:S04]  /*37a0*/  SHF.R.U32.HI R3, RZ, 0x18, R2 ;  /* 0x00000018ff037819 */ /* 0x000fc80000011602 */
[----:B------:R-:W-:-:S05]  /*37b0*/  LOP3.LUT R3, R0, R3, RZ, 0xfc, !PT ;  /* 0x0000000300037212 */ /* 0x000fca00078efcff */
[----:B------:R0:W-:Y:S01]  /*37c0*/  STG.E.U8 desc[UR36][R16.64], R3 ;  /* 0x0000000310007986 */ /* 0x0001e2000c101124 */
[----:B------:R-:W-:Y:S05]  /*37d0*/  BRA `(.L_x_8668) ;  /* 0x0000000400ec7947 */ /* 0x000fea0003800000 */
.L_x_8678:
        /* <DEDUP_REMOVED lines=8> */
.L_x_8675:
        /* <DEDUP_REMOVED lines=11> */
.L_x_8687:
        /* <DEDUP_REMOVED lines=21> */
.L_x_8690:
[----:B------:R-:W-:-:S04]  /*3a60*/  LOP3.LUT R2, R3, 0x80000000, RZ, 0xc0, !PT ;  /* 0x8000000003027812 */ /* 0x000fc800078ec0ff */
[----:B------:R-:W-:-:S04]  /*3a70*/  SHF.R.U32.HI R3, RZ, 0x18, R2 ;  /* 0x00000018ff037819 */ /* 0x000fc80000011602 */
[----:B------:R-:W-:-:S04]  /*3a80*/  LOP3.LUT R0, R0, R3, RZ, 0xfc, !PT ;  /* 0x0000000300007212 */ /* 0x000fc800078efcff */
[----:B------:R-:W-:-:S07]  /*3a90*/  PRMT R8, R0, 0x7610, R8 ;  /* 0x0000761000087816 */ /* 0x000fce0000000008 */
.L_x_8689:
[----:B------:R-:W-:Y:S05]  /*3aa0*/  BSYNC B0 ;  /* 0x0000000000007941 */ /* 0x000fea0003800000 */
.L_x_8688:
[----:B------:R0:W-:Y:S01]  /*3ab0*/  STG.E.U8 desc[UR36][R16.64], R8 ;  /* 0x0000000810007986 */ /* 0x0001e2000c101124 */
[----:B------:R-:W-:Y:S05]  /*3ac0*/  BRA `(.L_x_8668) ;  /* 0x0000000400307947 */ /* 0x000fea0003800000 */
.L_x_8686:
        /* <DEDUP_REMOVED lines=21> */
.L_x_8693:
[----:B------:R-:W-:-:S04]  /*3c20*/  LOP3.LUT R2, R3, 0x80000000, RZ, 0xc0, !PT ;  /* 0x8000000003027812 */ /* 0x000fc800078ec0ff */
[----:B------:R-:W-:-:S04]  /*3c30*/  SHF.R.U32.HI R3, RZ, 0x18, R2 ;  /* 0x00000018ff037819 */ /* 0x000fc80000011602 */
[----:B------:R-:W-:-:S04]  /*3c40*/  LOP3.LUT R0, R0, R3, RZ, 0xfc, !PT ;  /* 0x0000000300007212 */ /* 0x000fc800078efcff */
[----:B------:R-:W-:-:S07]  /*3c50*/  PRMT R8, R0, 0x7610, R8 ;  /* 0x0000761000087816 */ /* 0x000fce0000000008 */
.L_x_8692:
[----:B------:R-:W-:Y:S05]  /*3c60*/  BSYNC B0 ;  /* 0x0000000000007941 */ /* 0x000fea0003800000 */
.L_x_8691:
[----:B------:R0:W-:Y:S01]  /*3c70*/  STG.E.U8 desc[UR36][R16.64], R8 ;  /* 0x0000000810007986 */ /* 0x0001e2000c101124 */
[----:B------:R-:W-:Y:S05]  /*3c80*/  BRA `(.L_x_8668) ;  /* 0x0000000000c07947 */ /* 0x000fea0003800000 */
.L_x_8685:
        /* <DEDUP_REMOVED lines=26> */
.L_x_8667:
        /* <DEDUP_REMOVED lines=16> */
.L_x_8696:
[----:B------:R-:W-:Y:S05]  /*3f30*/  BRA `(.L_x_8668) ;  /* 0x0000000000147947 */ /* 0x000fea0003800000 */
.L_x_8695:
[----:B------:R-:W0:Y:S02]  /*3f40*/  F2I.U64.F64.TRUNC R12, R12 ;  /* 0x0000000c000c7311 */ /* 0x000e24000030d800 */
[----:B0-----:R0:W-:Y:S01]  /*3f50*/  STG.E.64 desc[UR36][R16.64], R12 ;  /* 0x0000000c10007986 */ /* 0x0011e2000c101b24 */
[----:B------:R-:W-:Y:S05]  /*3f60*/  BRA `(.L_x_8668) ;  /* 0x0000000000087947 */ /* 0x000fea0003800000 */
.L_x_8694:
[----:B------:R-:W0:Y:S02]  /*3f70*/  F2I.U32.F64.TRUNC R13, R12 ;  /* 0x0000000c000d7311 */ /* 0x000e24000030d000 */
[----:B0-----:R0:W-:Y:S02]  /*3f80*/  STG.E desc[UR36][R16.64], R13 ;  /* 0x0000000d10007986 */ /* 0x0011e4000c101924 */
.L_x_8668:
[----:B01234-:R-:W-:-:S05]  /*3f90*/  LEA R17, R18, R19, 0x9 ;  /* 0x0000001312117211 */ /* 0x01ffca00078e48ff */
[----:B------:R-:W-:-:S07]  /*3fa0*/  VIADD R17, R17, 0x80 ;  /* 0x0000008011117836 */ /* 0x000fce0000000000 */
.L_x_8615:
[----:B------:R-:W-:Y:S05]  /*3fb0*/  BSYNC B6 ;  /* 0x0000000000067941 */ /* 0x000fea0003800000 */
.L_x_8614:
[----:B------:R-:W-:Y:S01]  /*3fc0*/  ULDC UR4, c[0x0][0x210] ;  /* 0x0000840000047ab9 */ /* 0x000fe20000000800 */
[----:B------:R-:W-:Y:S01]  /*3fd0*/  BSSY B6, `(.L_x_8697) ;  /* 0x00003f2000067945 */ /* 0x000fe20003800000 */
[----:B------:R-:W-:-:S13]  /*3fe0*/  ISETP.GE.AND P0, PT, R17, UR4, PT ;  /* 0x0000000411007c0c */ /* 0x000fda000bf06270 */
[----:B------:R-:W-:Y:S05]  /*3ff0*/  @P0 BRA `(.L_x_8698) ;  /* 0x0000003c00bc0947 */ /* 0x000fea0003800000 */
        /* <DEDUP_REMOVED lines=303> */
.L_x_8699:
        /* <DEDUP_REMOVED lines=22> */
.L_x_8703:
[----:B------:R-:W2:Y:S01]  /*5450*/  LDG.E.U8 R2, desc[UR36][R2.64] ;  /* 0x0000002402027981 */ /* 0x000ea2000c1e1100 */
[----:B------:R-:W-:Y:S01]  /*5460*/  CS2R R14, SRZ ;  /* 0x00000000000e7805 */ /* 0x000fe2000001ff00 */
[----:B--2---:R0:W1:Y:S01]  /*5470*/  I2F.F64.U16 R12, R2 ;  /* 0x00000002000c7312 */ /* 0x0040620000101800 */
[----:B------:R-:W-:Y:S05]  /*5480*/  BRA `(.L_x_8705) ;  /* 0x0000000c00c87947 */ /* 0x000fea0003800000 */
.L_x_8702:
        /* <DEDUP_REMOVED lines=10> */
.L_x_8707:
[----:B------:R-:W2:Y:S01]  /*5530*/  LDG.E R2, desc[UR36][R2.64] ;  /* 0x0000002402027981 */ /* 0x000ea2000c1e1900 */
[----:B------:R-:W-:Y:S01]  /*5540*/  CS2R R14, SRZ ;  /* 0x00000000000e7805 */ /* 0x000fe2000001ff00 */
[----:B--2---:R0:W1:Y:S01]  /*5550*/  I2F.F64 R12, R2 ;  /* 0x00000002000c7312 */ /* 0x0040620000201c00 */
[----:B------:R-:W-:Y:S05]  /*5560*/  BRA `(.L_x_8705) ;  /* 0x0000000c00907947 */ /* 0x000fea0003800000 */
.L_x_8706:
[----:B------:R-:W2:Y:S01]  /*5570*/  LDG.E.U16 R2, desc[UR36][R2.64] ;  /* 0x0000002402027981 */ /* 0x000ea2000c1e1500 */
[----:B------:R-:W-:Y:S01]  /*5580*/  CS2R R14, SRZ ;  /* 0x00000000000e7805 */ /* 0x000fe2000001ff00 */
[----:B--2---:R0:W1:Y:S01]  /*5590*/  I2F.F64.S16 R12, R2 ;  /* 0x00000002000c7312 */ /* 0x0040620000101c00 */
[----:B------:R-:W-:Y:S05]  /*55a0*/  BRA `(.L_x_8705) ;  /* 0x0000000c00807947 */ /* 0x000fea0003800000 */
.L_x_8701:
        /* <DEDUP_REMOVED lines=11> */
.L_x_8709:
[----:B------:R-:W2:Y:S01]  /*5660*/  LDG.E.U16 R0, desc[UR36][R2.64] ;  /* 0x0000002402007981 */ /* 0x000ea2000c1e1500 */
[----:B------:R-:W-:Y:S01]  /*5670*/  CS2R R14, SRZ ;  /* 0x00000000000e7805 */ /* 0x000fe2000001ff00 */
[----:B--2---:R-:W-:-:S05]  /*5680*/  HADD2.F32 R0, -RZ, R0.H0_H0 ;  /* 0x20000000ff007230 */ /* 0x004fca0000004100 */
[----:B------:R-:W-:-:S04]  /*5690*/  FMUL.FTZ R0, R0, 1 ;  /* 0x3f80000000007820 */ /* 0x000fc80000410000 */
[----:B------:R0:W1:Y:S01]  /*56a0*/  F2F.F64.F32 R12, R0 ;  /* 0x00000000000c7310 */ /* 0x0000620000201800 */
[----:B------:R-:W-:Y:S05]  /*56b0*/  BRA `(.L_x_8705) ;  /* 0x0000000c003c7947 */ /* 0x000fea0003800000 */
.L_x_8708:
        /* <DEDUP_REMOVED lines=12> */
.L_x_8711:
        /* <DEDUP_REMOVED lines=8> */
.L_x_8710:
[----:B------:R0:W5:Y:S01]  /*5800*/  LDG.E.64 R12, desc[UR36][R2.64] ;  /* 0x00000024020c7981 */ /* 0x000162000c1e1b00 */
[----:B------:R-:W-:Y:S01]  /*5810*/  CS2R R14, SRZ ;  /* 0x00000000000e7805 */ /* 0x000fe2000001ff00 */
[----:B------:R-:W-:Y:S06]  /*5820*/  BRA `(.L_x_8705) ;  /* 0x0000000800e07947 */ /* 0x000fec0003800000 */
.L_x_8700:
        /* <DEDUP_REMOVED lines=14> */
.L_x_8714:
[----:B------:R0:W5:Y:S01]  /*5910*/  LDG.E.128 R12, desc[UR36][R2.64] ;  /* 0x00000024020c7981 */ /* 0x000162000c1e1d00 */
[----:B------:R-:W-:Y:S05]  /*5920*/  BRA `(.L_x_8705) ;  /* 0x0000000800a07947 */ /* 0x000fea0003800000 */
.L_x_8713:
        /* <DEDUP_REMOVED lines=29> */
.L_x_8716:
[----:B------:R-:W2:Y:S01]  /*5b00*/  LDG.E.U8 R2, desc[UR36][R2.64] ;  /* 0x0000002402027981 */ /* 0x000ea2000c1e1100 */
[----:B------:R-:W-:Y:S01]  /*5b10*/  CS2R R14, SRZ ;  /* 0x00000000000e7805 */ /* 0x000fe2000001ff00 */
[C---:B--2---:R-:W-:Y:S02]  /*5b20*/  IMAD.SHL.U32 R0, R2.reuse, 0x2000000, RZ ;  /* 0x0200000002007824 */ /* 0x044fe400078e00ff */
[----:B------:R-:W-:-:S03]  /*5b30*/  IMAD.SHL.U32 R5, R2, 0x1000000, RZ ;  /* 0x0100000002057824 */ /* 0x000fc600078e00ff */
[----:B------:R-:W-:-:S13]  /*5b40*/  ISETP.GE.U32.AND P0, PT, R0, 0x8000000, PT ;  /* 0x080000000000780c */ /* 0x000fda0003f06070 */
[C---:B------:R-:W-:Y:S01]  /*5b50*/  @!P0 SHF.L.U32 R0, R2.reuse, 0x8, RZ ;  /* 0x0000000802008819 */ /* 0x040fe200000006ff */
        /* <DEDUP_REMOVED lines=10> */
.L_x_8715:
[----:B------:R-:W2:Y:S01]  /*5c00*/  LDG.E.U16 R0, desc[UR36][R2.64] ;  /* 0x0000002402007981 */ /* 0x000ea2000c1e1500 */
[----:B------:R-:W-:Y:S01]  /*5c10*/  CS2R R14, SRZ ;  /* 0x00000000000e7805 */ /* 0x000fe2000001ff00 */
[----:B--2---:R-:W-:-:S04]  /*5c20*/  IMAD.U32 R0, R0, 0x10000, RZ ;  /* 0x0001000000007824 */ /* 0x004fc800078e00ff */
[----:B------:R-:W-:-:S04]  /*5c30*/  FMUL.FTZ R0, R0, 1 ;  /* 0x3f80000000007820 */ /* 0x000fc80000410000 */
[----:B------:R4:W0:Y:S01]  /*5c40*/  F2F.F64.F32 R12, R0 ;  /* 0x00000000000c7310 */ /* 0x0008220000201800 */
[----:B------:R-:W-:Y:S05]  /*5c50*/  BRA `(.L_x_8705) ;  /* 0x0000000400d47947 */ /* 0x000fea0003800000 */
.L_x_8712:
        /* <DEDUP_REMOVED lines=12> */
.L_x_8719:
        /* <DEDUP_REMOVED lines=21> */
.L_x_8723:
[----:B------:R-:W-:Y:S05]  /*5e70*/  BSYNC B1 ;  /* 0x0000000000017941 */ /* 0x000fea0003800000 */
.L_x_8722:
[----:B------:R-:W-:Y:S01]  /*5e80*/  LEA R3, R0, 0x3b800000, 0x17 ;  /* 0x3b80000000037811 */ /* 0x000fe200078eb8ff */
[----:B------:R-:W-:-:S05]  /*5e90*/  IMAD.SHL.U32 R0, R2, 0x100000, RZ ;  /* 0x0010000002007824 */ /* 0x000fca00078e00ff */
[----:B------:R-:W-:-:S07]  /*5ea0*/  LOP3.LUT R0, R3, R0, R4, 0xfe, !PT ;  /* 0x0000000003007212 */ /* 0x000fce00078efe04 */
.L_x_8721:
[----:B------:R-:W-:Y:S05]  /*5eb0*/  BSYNC B0 ;  /* 0x0000000000007941 */ /* 0x000fea0003800000 */
.L_x_8720:
[----:B------:R-:W-:Y:S01]  /*5ec0*/  FMUL.FTZ R0, R0, 1 ;  /* 0x3f80000000007820 */ /* 0x000fe20000410000 */
[----:B------:R-:W-:-:S03]  /*5ed0*/  CS2R R14, SRZ ;  /* 0x00000000000e7805 */ /* 0x000fc6000001ff00 */
[----:B------:R0:W1:Y:S01]  /*5ee0*/  F2F.F64.F32 R12, R0 ;  /* 0x00000000000c7310 */ /* 0x0000620000201800 */
[----:B------:R-:W-:Y:S05]  /*5ef0*/  BRA `(.L_x_8705) ;  /* 0x00000004002c7947 */ /* 0x000fea0003800000 */
.L_x_8718:
        /* <DEDUP_REMOVED lines=21> */
.L_x_8727:
[----:B------:R-:W-:Y:S05]  /*6050*/  BSYNC B1 ;  /* 0x0000000000017941 */ /* 0x000fea0003800000 */
.L_x_8726:
[----:B------:R-:W-:Y:S01]  /*6060*/  LEA R3, R0, 0x37800000, 0x17 ;  /* 0x3780000000037811 */ /* 0x000fe200078eb8ff */
[----:B------:R-:W-:-:S05]  /*6070*/  IMAD.SHL.U32 R0, R2, 0x200000, RZ ;  /* 0x0020000002007824 */ /* 0x000fca00078e00ff */
[----:B------:R-:W-:-:S07]  /*6080*/  LOP3.LUT R0, R3, R0, R4, 0xfe, !PT ;  /* 0x0000000003007212 */ /* 0x000fce00078efe04 */
.L_x_8725:
[----:B------:R-:W-:Y:S05]  /*6090*/  BSYNC B0 ;  /* 0x0000000000007941 */ /* 0x000fea0003800000 */
.L_x_8724:
[----:B------:R-:W-:Y:S01]  /*60a0*/  FMUL.FTZ R0, R0, 1 ;  /* 0x3f80000000007820 */ /* 0x000fe20000410000 */
[----:B------:R-:W-:-:S03]  /*60b0*/  CS2R R14, SRZ ;  /* 0x00000000000e7805 */ /* 0x000fc6000001ff00 */
[----:B------:R0:W1:Y:S01]  /*60c0*/  F2F.F64.F32 R12, R0 ;  /* 0x00000000000c7310 */ /* 0x0000620000201800 */
[----:B------:R-:W-:Y:S05]  /*60d0*/  BRA `(.L_x_8705) ;  /* 0x0000000000b47947 */ /* 0x000fea0003800000 */
.L_x_8717:
        /* <DEDUP_REMOVED lines=14> */
.L_x_8731:
[----:B------:R-:W-:Y:S05]  /*61c0*/  BSYNC B0 ;  /* 0x0000000000007941 */ /* 0x000fea0003800000 */
.L_x_8730:
[----:B------:R-:W-:Y:S01]  /*61d0*/  FMUL.FTZ R0, R0, 1 ;  /* 0x3f80000000007820 */ /* 0x000fe20000410000 */
[----:B------:R-:W-:-:S03]  /*61e0*/  CS2R R14, SRZ ;  /* 0x00000000000e7805 */ /* 0x000fc6000001ff00 */
[----:B------:R0:W1:Y:S01]  /*61f0*/  F2F.F64.F32 R12, R0 ;  /* 0x00000000000c7310 */ /* 0x0000620000201800 */
[----:B------:R-:W-:Y:S05]  /*6200*/  BRA `(.L_x_8705) ;  /* 0x0000000000687947 */ /* 0x000fea0003800000 */
.L_x_8704:
[----:B------:R-:W-:Y:S01]  /*6210*/  MOV R0, 0x0 ;  /* 0x0000000000007802 */ /* 0x000fe20000000f00 */
[----:B------:R-:W-:Y:S01]  /*6220*/  ULDC.64 UR4, c[0x4][0x148] ;  /* 0x0100520000047ab9 */ /* 0x000fe20000000a00 */
[----:B------:R-:W-:Y:S01]  /*6230*/  ULDC.64 UR6, c[0x4][0x30] ;  /* 0x01000c0000067ab9 */ /* 0x000fe20000000a00 */
[----:B------:R-:W-:Y:S01]  /*6240*/  MOV R4, UR4 ;  /* 0x0000000400047c02 */ /* 0x000fe20008000f00 */
        /* <DEDUP_REMOVED lines=12> */
.L_x_8732:
[----:B------:R-:W-:Y:S02]  /*6310*/  CS2R R12, SRZ ;  /* 0x00000000000c7805 */ /* 0x000fe4000001ff00 */
[----:B------:R-:W-:Y:S01]  /*6320*/  CS2R R14, SRZ ;  /* 0x00000000000e7805 */ /* 0x000fe2000001ff00 */
[----:B------:R-:W-:Y:S06]  /*6330*/  BRA `(.L_x_8705) ;  /* 0x00000000001c7947 */ /* 0x000fec0003800000 */
.L_x_8729:
[----:B------:R-:W2:Y:S01]  /*6340*/  LDG.E.64 R12, desc[UR36][R2.64] ;  /* 0x00000024020c7981 */ /* 0x000ea2000c1e1b00 */
[----:B------:R-:W-:Y:S01]  /*6350*/  CS2R R14, SRZ ;  /* 0x00000000000e7805 */ /* 0x000fe2000001ff00 */
[----:B--2---:R-:W0:Y:S01]  /*6360*/  I2F.F64.U64 R12, R12 ;  /* 0x0000000c000c7312 */ /* 0x004e220000301800 */
[----:B------:R-:W-:Y:S05]  /*6370*/  BRA `(.L_x_8705) ;  /* 0x00000000000c7947 */ /* 0x000fea0003800000 */
.L_x_8728:
[----:B------:R-:W2:Y:S01]  /*6380*/  LDG.E R2, desc[UR36][R2.64] ;  /* 0x0000002402027981 */ /* 0x000ea2000c1e1900 */
[----:B------:R-:W-:Y:S01]  /*6390*/  CS2R R14, SRZ ;  /* 0x00000000000e7805 */ /* 0x000fe2000001ff00 */
[----:B--2---:R0:W1:Y:S06]  /*63a0*/  I2F.F64.U32 R12, R2 ;  /* 0x00000002000c7312 */ /* 0x00406c0000201800 */
.L_x_8705:
[----:B0-----:R-:W0:Y:S08]  /*63b0*/  LDC.64 R2, c[0x0][0x440] ;  /* 0x00011000ff027b82 */ /* 0x001e300000000a00 */
[----:B--2---:R-:W0:Y:S02]  /*63c0*/  LDC.64 R4, c[0x0][0x448] ;  /* 0x00011200ff047b82 */ /* 0x004e240000000a00 */
        /* <DEDUP_REMOVED lines=8> */
[----:B----4-:R-:W2:Y:S04]  /*6450*/  LDC R0, c[0x0][0x44c] ;  /* 0x00011300ff007b82 */ /* 0x010ea80000000800 */
[----:B0-----:R-:W-:-:S08]  /*6460*/  DFMA R8, R6, -R2, 1 ;  /* 0x3ff000000608742b */ /* 0x001fd00000000802 */
[----:B------:R-:W-:Y:S01]  /*6470*/  DFMA R8, R8, R8, R8 ;  /* 0x000000080808722b */ /* 0x000fe20000000008 */
[----:B--2---:R-:W-:-:S07]  /*6480*/  FSETP.GEU.AND P1, PT, |R0|, 6.5827683646048100446e-37, PT ;  /* 0x036000000000780b */ /* 0x004fce0003f2e200 */
[----:B------:R-:W-:-:S08]  /*6490*/  DFMA R8, R6, R8, R6 ;  /* 0x000000080608722b */ /* 0x000fd00000000006 */
[----:B------:R-:W-:-:S08]  /*64a0*/  DFMA R6, R8, -R2, 1 ;  /* 0x3ff000000806742b */ /* 0x000fd00000000802 */
[----:B------:R-:W-:-:S08]  /*64b0*/  DFMA R6, R8, R6, R8 ;  /* 0x000000060806722b */ /* 0x000fd00000000008 */
[----:B------:R-:W-:-:S08]  /*64c0*/  DMUL R8, R6, R4 ;  /* 0x0000000406087228 */ /* 0x000fd00000000000 */
[----:B------:R-:W-:-:S08]  /*64d0*/  DFMA R2, R8, -R2, R4 ;  /* 0x800000020802722b */ /* 0x000fd00000000004 */
[----:B------:R-:W-:-:S10]  /*64e0*/  DFMA R2, R6, R2, R8 ;  /* 0x000000020602722b */ /* 0x000fd40000000008 */
[----:B------:R-:W-:-:S05]  /*64f0*/  FFMA R4, RZ, UR4, R3 ;  /* 0x00000004ff047c23 */ /* 0x000fca0008000003 */
        /* <DEDUP_REMOVED lines=9> */
[----:B-1-3-5:R-:W-:Y:S05]  /*6590*/  CALL.REL.NOINC `($__internal_15_$__cuda_sm20_div_rn_f64_full) ;  /* 0x00000098008c7944 */ /* 0x02afea0003c00000 */
[----:B------:R-:W-:Y:S02]  /*65a0*/  IMAD.MOV.U32 R2, RZ, RZ, R4 ;  /* 0x000000ffff027224 */ /* 0x000fe400078e0004 */
[----:B------:R-:W-:-:S07]  /*65b0*/  IMAD.MOV.U32 R3, RZ, RZ, R5 ;  /* 0x000000ffff037224 */ /* 0x000fce00078e0005 */
.L_x_8735:
[----:B------:R-:W0:Y:S01]  /*65c0*/  LDC.64 R10, c[0x0][0x440] ;  /* 0x00011000ff0a7b82 */ /* 0x000e220000000a00 */
[----:B------:R-:W-:Y:S01]  /*65d0*/  ULDC.64 UR4, c[0x0][0x448] ;  /* 0x0001120000047ab9 */ /* 0x000fe20000000a00 */
[----:B------:R-:W-:Y:S01]  /*65e0*/  BSSY B0, `(.L_x_8736) ;  /* 0x0000011000007945 */ /* 0x000fe20003800000 */
[----:B0-----:R-:W-:-:S06]  /*65f0*/  DFMA R10, R2, UR4, R10 ;  /* 0x00000004020a7c2b */ /* 0x001fcc000800000a */
        /* <DEDUP_REMOVED lines=14> */
[----:B-1-3-5:R-:W-:Y:S05]  /*66e0*/  CALL.REL.NOINC `($__internal_14_$__cuda_sm20_dblrcp_rn_slowpath_v3) ;  /* 0x00000094009c7944 */ /* 0x02afea0003c00000 */
.L_x_8737:
[----:B------:R-:W-:Y:S05]  /*66f0*/  BSYNC B0 ;  /* 0x0000000000007941 */ /* 0x000fea0003800000 */
.L_x_8736:
[C---:B-1-3-5:R-:W-:Y:S02]  /*6700*/  DFMA R4, R2.reuse, R14, R12 ;  /* 0x0000000e0204722b */ /* 0x06afe4000000000c */
[----:B------:R-:W-:-:S06]  /*6710*/  DFMA R14, R2, -R12, R14 ;  /* 0x8000000c020e722b */ /* 0x000fcc000000000e */
[-C--:B------:R-:W-:Y:S02]  /*6720*/  DMUL R12, R4, R6.reuse ;  /* 0x00000006040c7228 */ /* 0x080fe40000000000 */
[----:B------:R-:W-:Y:S01]  /*6730*/  DMUL R14, R14, R6 ;  /* 0x000000060e0e7228 */ /* 0x000fe20000000000 */
[----:B------:R-:W-:Y:S10]  /*6740*/  BRA `(.L_x_8738) ;  /* 0x0000000400907947 */ /* 0x000ff40003800000 */
.L_x_8734:
[----:B------:R-:W-:Y:S01]  /*6750*/  DADD R8, -RZ, |R2| ;  /* 0x00000000ff087229 */ /* 0x000fe20000000502 */
[----:B------:R-:W-:Y:S01]  /*6760*/  IMAD.MOV.U32 R4, RZ, RZ, 0x1 ;  /* 0x00000001ff047424 */ /* 0x000fe200078e00ff */
[----:B-1-3-5:R-:W-:Y:S01]  /*6770*/  FSETP.GEU.AND P1, PT, |R13|, 6.5827683646048100446e-37, PT ;  /* 0x036000000d00780b */ /* 0x02afe20003f2e200 */
        /* <DEDUP_REMOVED lines=19> */
.L_x_8740:
[----:B------:R-:W-:Y:S05]  /*68b0*/  BSYNC B0 ;  /* 0x0000000000007941 */ /* 0x000fea0003800000 */
.L_x_8739:
        /* <DEDUP_REMOVED lines=22> */
[----:B------:R-:W-:Y:S05]  /*6a20*/  CALL.REL.NOINC `($__internal_15_$__cuda_sm20_div_rn_f64_full) ;  /* 0x0000009400687944 */ /* 0x000fea0003c00000 */
.L_x_8742:
[----:B------:R-:W-:Y:S05]  /*6a30*/  BSYNC B0 ;  /* 0x0000000000007941 */ /* 0x000fea0003800000 */
.L_x_8741:
[----:B------:R-:W-:Y:S02]  /*6a40*/  IMAD.MOV.U32 R14, RZ, RZ, R4 ;  /* 0x000000ffff0e7224 */ /* 0x000fe400078e0004 */
[----:B------:R-:W-:Y:S01]  /*6a50*/  IMAD.MOV.U32 R15, RZ, RZ, R5 ;  /* 0x000000ffff0f7224 */ /* 0x000fe200078e0005 */
[----:B------:R-:W-:Y:S06]  /*6a60*/  BRA `(.L_x_8738) ;  /* 0x0000000000c87947 */ /* 0x000fec0003800000 */
.L_x_8733:
[----:B------:R-:W-:Y:S01]  /*6a70*/  ULDC UR4, c[0x0][0x44c] ;  /* 0x0001130000047ab9 */ /* 0x000fe20000000800 */
[----:B------:R-:W-:Y:S01]  /*6a80*/  MOV R6, 0x1 ;  /* 0x0000000100067802 */ /* 0x000fe20000000f00 */
        /* <DEDUP_REMOVED lines=24> */
.L_x_8743:
        /* <DEDUP_REMOVED lines=19> */
.L_x_8745:
[----:B------:R-:W-:Y:S05]  /*6d40*/  BSYNC B0 ;  /* 0x0000000000007941 */ /* 0x000fea0003800000 */
.L_x_8744:
[C---:B-1-3-5:R-:W-:Y:S02]  /*6d50*/  DFMA R4, R2.reuse, R12, R14 ;  /* 0x0000000c0204722b */ /* 0x06afe4000000000e */
[----:B------:R-:W-:-:S06]  /*6d60*/  DFMA R14, R2, R14, -R12 ;  /* 0x0000000e020e722b */ /* 0x000fcc000000080c */
[-C--:B------:R-:W-:Y:S02]  /*6d70*/  DMUL R12, R4, R6.reuse ;  /* 0x00000006040c7228 */ /* 0x080fe40000000000 */
[----:B------:R-:W-:-:S11]  /*6d80*/  DMUL R14, R14, R6 ;  /* 0x000000060e0e7228 */ /* 0x000fd60000000000 */
.L_x_8738:
        /* <DEDUP_REMOVED lines=15> */
.L_x_8749:
[----:B------:R-:W0:Y:S02]  /*6e80*/  F2I.S64.F64.TRUNC R12, R12 ;  /* 0x0000000c000c7311 */ /* 0x000e24000030d900 */
[----:B0-----:R-:W-:-:S05]  /*6e90*/  IMAD.MOV.U32 R3, RZ, RZ, R12 ;  /* 0x000000ffff037224 */ /* 0x001fca00078e000c */
[----:B------:R0:W-:Y:S01]  /*6ea0*/  STG.E.U8 desc[UR36][R18.64], R3 ;  /* 0x0000000312007986 */ /* 0x0001e2000c101124 */
[----:B------:R-:W-:Y:S05]  /*6eb0*/  BRA `(.L_x_8751) ;  /* 0x0000001000087947 */ /* 0x000fea0003800000 */
.L_x_8748:
        /* <DEDUP_REMOVED lines=9> */
.L_x_8753:
[----:B------:R-:W0:Y:S02]  /*6f50*/  F2I.F64.TRUNC R13, R12 ;  /* 0x0000000c000d7311 */ /* 0x000e24000030d100 */
[----:B0-----:R3:W-:Y:S01]  /*6f60*/  STG.E desc[UR36][R18.64], R13 ;  /* 0x0000000d12007986 */ /* 0x0017e2000c101924 */
[----:B------:R-:W-:Y:S05]  /*6f70*/  BRA `(.L_x_8751) ;  /* 0x0000000c00d87947 */ /* 0x000fea0003800000 */
.L_x_8752:
[----:B------:R-:W0:Y:S02]  /*6f80*/  F2I.F64.TRUNC R13, R12 ;  /* 0x0000000c000d7311 */ /* 0x000e24000030d100 */
[----:B0-----:R2:W-:Y:S01]  /*6f90*/  STG.E.U16 desc[UR36][R18.64], R13 ;  /* 0x0000000d12007986 */ /* 0x0015e2000c101524 */
[----:B------:R-:W-:Y:S05]  /*6fa0*/  BRA `(.L_x_8751) ;  /* 0x0000000c00cc7947 */ /* 0x000fea0003800000 */
.L_x_8747:
        /* <DEDUP_REMOVED lines=13> */
.L_x_8755:
        /* <DEDUP_REMOVED lines=8> */
.L_x_8754:
        /* <DEDUP_REMOVED lines=16> */
.L_x_8757:
        /* <DEDUP_REMOVED lines=11> */
.L_x_8756:
[----:B------:R0:W-:Y:S01]  /*72b0*/  STG.E.64 desc[UR36][R18.64], R12 ;  /* 0x0000000c12007986 */ /* 0x0001e2000c101b24 */
[----:B------:R-:W-:Y:S05]  /*72c0*/  BRA `(.L_x_8751) ;  /* 0x0000000c00047947 */ /* 0x000fea0003800000 */
.L_x_8746:
        /* <DEDUP_REMOVED lines=13> */
.L_x_8760:
[----:B------:R0:W-:Y:S01]  /*73a0*/  STG.E.128 desc[UR36][R18.64], R12 ;  /* 0x0000000c12007986 */ /* 0x0001e2000c101d24 */
[----:B------:R-:W-:Y:S05]  /*73b0*/  BRA `(.L_x_8751) ;  /* 0x0000000800c87947 */ /* 0x000fea0003800000 */
.L_x_8759:
        /* <DEDUP_REMOVED lines=25> */
.L_x_8764:
[----:B------:R-:W-:Y:S05]  /*7550*/  BSYNC B0 ;  /* 0x0000000000007941 */ /* 0x000fea0003800000 */
.L_x_8763:
[----:B------:R-:W-:-:S05]  /*7560*/  LOP3.LUT R3, R0, R3, RZ, 0xfc, !PT ;  /* 0x0000000300037212 */ /* 0x000fca00078efcff */
[----:B------:R0:W-:Y:S01]  /*7570*/  STG.E.U8 desc[UR36][R18.64], R3 ;  /* 0x0000000312007986 */ /* 0x0001e2000c101124 */
[----:B------:R-:W-:Y:S05]  /*7580*/  BRA `(.L_x_8751) ;  /* 0x0000000800547947 */ /* 0x000fea0003800000 */
.L_x_8762:
        /* <DEDUP_REMOVED lines=17> */
.L_x_8766:
[----:B------:R-:W-:Y:S01]  /*76a0*/  IMAD.MOV.U32 R0, RZ, RZ, 0x7f ;  /* 0x0000007fff007424 */ /* 0x000fe200078e00ff */
[----:B------:R-:W-:-:S04]  /*76b0*/  ISETP.GT.U32.AND P0, PT, R2, 0x7f800000, PT ;  /* 0x7f8000000200780c */ /* 0x000fc80003f04070 */
[----:B------:R-:W-:-:S09]  /*76c0*/  SEL R0, R0, 0x7c, P0 ;  /* 0x0000007c00007807 */ /* 0x000fd20000000000 */
.L_x_8767:
[----:B------:R-:W-:Y:S05]  /*76d0*/  BSYNC B0 ;  /* 0x0000000000007941 */ /* 0x000fea0003800000 */
.L_x_8765:
[----:B------:R-:W-:-:S04]  /*76e0*/  LOP3.LUT R2, R3, 0x80000000, RZ, 0xc0, !PT ;  /* 0x8000000003027812 */ /* 0x000fc800078ec0ff */
[----:B------:R-:W-:-:S04]  /*76f0*/  SHF.R.U32.HI R3, RZ, 0x18, R2 ;  /* 0x00000018ff037819 */ /* 0x000fc80000011602 */
[----:B------:R-:W-:-:S05]  /*7700*/  LOP3.LUT R3, R0, R3, RZ, 0xfc, !PT ;  /* 0x0000000300037212 */ /* 0x000fca00078efcff */
[----:B------:R0:W-:Y:S01]  /*7710*/  STG.E.U8 desc[UR36][R18.64], R3 ;  /* 0x0000000312007986 */ /* 0x0001e2000c101124 */
[----:B------:R-:W-:Y:S05]  /*7720*/  BRA `(.L_x_8751) ;  /* 0x0000000400ec7947 */ /* 0x000fea0003800000 */
.L_x_8761:
        /* <DEDUP_REMOVED lines=8> */
.L_x_8758:
        /* <DEDUP_REMOVED lines=11> */
.L_x_8770:
[----:B------:R-:W-:Y:S01]  /*7860*/  UMOV UR4, 0xf0000000 ;  /* 0xf000000000047882 */ /* 0x000fe20000000000 */
[----:B------:R-:W-:Y:S01]  /*7870*/  UMOV UR5, 0x380fffff ;  /* 0x380fffff00057882 */ /* 0x000fe20000000000 */
[----:B------:R-:W0:Y:S01]  /*7880*/  F2F.F32.F64 R3, R12 ;  /* 0x0000000c00037310 */ /* 0x000e220000301000 */
[----:B------:R-:W-:Y:S01]  /*7890*/  DSETP.GEU.AND P0, PT, |R12|, UR4, PT ;  /* 0x000000040c007e2a */ /* 0x000fe2000bf0e200 */
[----:B------:R-:W-:Y:S01]  /*78a0*/  BSSY B0, `(.L_x_8771) ;  /* 0x0000015000007945 */ /* 0x000fe20003800000 */
[----:B------:R-:W-:-:S12]  /*78b0*/  MOV R9, 0x80 ;  /* 0x0000008000097802 */ /* 0x000fd80000000f00 */
        /* <DEDUP_REMOVED lines=15> */
.L_x_8773:
[----:B------:R-:W-:-:S04]  /*79b0*/  LOP3.LUT R2, R3, 0x80000000, RZ, 0xc0, !PT ;  /* 0x8000000003027812 */ /* 0x000fc800078ec0ff */
[----:B------:R-:W-:-:S04]  /*79c0*/  SHF.R.U32.HI R3, RZ, 0x18, R2 ;  /* 0x00000018ff037819 */ /* 0x000fc80000011602 */
[----:B------:R-:W-:-:S04]  /*79d0*/  LOP3.LUT R0, R0, R3, RZ, 0xfc, !PT ;  /* 0x0000000300007212 */ /* 0x000fc800078efcff */
[----:B------:R-:W-:-:S07]  /*79e0*/  PRMT R9, R0, 0x7610, R9 ;  /* 0x0000761000097816 */ /* 0x000fce0000000009 */
.L_x_8772:
[----:B------:R-:W-:Y:S05]  /*79f0*/  BSYNC B0 ;  /* 0x0000000000007941 */ /* 0x000fea0003800000 */
.L_x_8771:
[----:B------:R0:W-:Y:S01]  /*7a00*/  STG.E.U8 desc[UR36][R18.64], R9 ;  /* 0x0000000912007986 */ /* 0x0001e2000c101124 */
[----:B------:R-:W-:Y:S05]  /*7a10*/  BRA `(.L_x_8751) ;  /* 0x0000000400307947 */ /* 0x000fea0003800000 */
.L_x_8769:
        /* <DEDUP_REMOVED lines=21> */
.L_x_8776:
[----:B------:R-:W-:-:S04]  /*7b70*/  LOP3.LUT R2, R3, 0x80000000, RZ, 0xc0, !PT ;  /* 0x8000000003027812 */ /* 0x000fc800078ec0ff */
[----:B------:R-:W-:-:S04]  /*7b80*/  SHF.R.U32.HI R3, RZ, 0x18, R2 ;  /* 0x00000018ff037819 */ /* 0x000fc80000011602 */
[----:B------:R-:W-:-:S04]  /*7b90*/  LOP3.LUT R0, R0, R3, RZ, 0xfc, !PT ;  /* 0x0000000300007212 */ /* 0x000fc800078efcff */
[----:B------:R-:W-:-:S07]  /*7ba0*/  PRMT R9, R0, 0x7610, R9 ;  /* 0x0000761000097816 */ /* 0x000fce0000000009 */
.L_x_8775:
[----:B------:R-:W-:Y:S05]  /*7bb0*/  BSYNC B0 ;  /* 0x0000000000007941 */ /* 0x000fea0003800000 */
.L_x_8774:
[----:B------:R0:W-:Y:S01]  /*7bc0*/  STG.E.U8 desc[UR36][R18.64], R9 ;  /* 0x0000000912007986 */ /* 0x0001e2000c101124 */
[----:B------:R-:W-:Y:S05]  /*7bd0*/  BRA `(.L_x_8751) ;  /* 0x0000000000c07947 */ /* 0x000fea0003800000 */
.L_x_8768:
        /* <DEDUP_REMOVED lines=26> */
.L_x_8750:
        /* <DEDUP_REMOVED lines=16> */
.L_x_8779:
[----:B------:R-:W-:Y:S05]  /*7e80*/  BRA `(.L_x_8751) ;  /* 0x0000000000147947 */ /* 0x000fea0003800000 */
.L_x_8778:
[----:B------:R-:W0:Y:S02]  /*7e90*/  F2I.U64.F64.TRUNC R12, R12 ;  /* 0x0000000c000c7311 */ /* 0x000e24000030d800 */
[----:B0-----:R0:W-:Y:S01]  /*7ea0*/  STG.E.64 desc[UR36][R18.64], R12 ;  /* 0x0000000c12007986 */ /* 0x0011e2000c101b24 */
[----:B------:R-:W-:Y:S05]  /*7eb0*/  BRA `(.L_x_8751) ;  /* 0x0000000000087947 */ /* 0x000fea0003800000 */
.L_x_8777:
[----:B------:R-:W0:Y:S02]  /*7ec0*/  F2I.U32.F64.TRUNC R13, R12 ;  /* 0x0000000c000d7311 */ /* 0x000e24000030d000 */
[----:B0-----:R0:W-:Y:S02]  /*7ed0*/  STG.E desc[UR36][R18.64], R13 ;  /* 0x0000000d12007986 */ /* 0x0011e4000c101924 */
.L_x_8751:
[----:B------:R-:W-:-:S07]  /*7ee0*/  VIADD R17, R17, 0x80 ;  /* 0x0000008011117836 */ /* 0x000fce0000000000 */
.L_x_8698:
[----:B------:R-:W-:Y:S05]  /*7ef0*/  BSYNC B6 ;  /* 0x0000000000067941 */ /* 0x000fea0003800000 */
.L_x_8697:
[----:B------:R-:W-:Y:S01]  /*7f00*/  ULDC UR4, c[0x0][0x210] ;  /* 0x0000840000047ab9 */ /* 0x000fe20000000800 */
[----:B------:R-:W-:Y:S01]  /*7f10*/  BSSY B6, `(.L_x_8780) ;  /* 0x00003f2000067945 */ /* 0x000fe20003800000 */
[----:B------:R-:W-:-:S13]  /*7f20*/  ISETP.GE.AND P0, PT, R17, UR4, PT ;  /* 0x0000000411007c0c */ /* 0x000fda000bf06270 */
[----:B------:R-:W-:Y:S05]  /*7f30*/  @P0 BRA `(.L_x_8781) ;  /* 0x0000003c00bc0947 */ /* 0x000fea0003800000 */
[----:B------:R-:W5:Y:S01]  /*7f40*/  LDC R6, c[0x0][0x220] ;  /* 0x00008800ff067b82 */ /* 0x000f620000000800 */
[----:B0-----:R-:W-:Y:S01]  /*7f50*/  HFMA2.MMA R0, -RZ, RZ, 0, 0 ;  /* 0x00000000ff007435 */ /* 0x001fe200000001ff */
[----:B-1234-:R-:W-:Y:S01]  /*7f60*/  IMAD.MOV.U32 R18, RZ, RZ, RZ ;  /* 0x000000ffff127224 */ /* 0x01efe200078e00ff */
[----:B-----5:R-:W-:-:S13]  /*7f70*/  ISETP.NE.AND P0, PT, R6, RZ, PT ;  /* 0x000000ff0600720c */ /* 0x020fda0003f05270 */
        /* <DEDUP_REMOVED lines=299> */
.L_x_8782:
        /* <DEDUP_REMOVED lines=22> */
.L_x_8786:
[----:B------:R-:W2:Y:S01]  /*9390*/  LDG.E.U8 R2, desc[UR36][R2.64] ;  /* 0x0000002402027981 */ /* 0x000ea2000c1e1100 */
[----:B------:R-:W-:Y:S01]  /*93a0*/  CS2R R14, SRZ ;  /* 0x00000000000e7805 */ /* 0x000fe2000001ff00 */
[----:B--2---:R0:W1:Y:S01]  /*93b0*/  I2F.F64.U16 R12, R2 ;  /* 0x00000002000c7312 */ /* 0x0040620000101800 */
[----:B------:R-:W-:Y:S05]  /*93c0*/  BRA `(.L_x_8788) ;  /* 0x0000000c00c87947 */ /* 0x000fea0003800000 */
.L_x_8785:
        /* <DEDUP_REMOVED lines=10> */
.L_x_8790:
[----:B------:R-:W2:Y:S01]  /*9470*/  LDG.E R2, desc[UR36][R2.64] ;  /* 0x0000002402027981 */ /* 0x000ea2000c1e1900 */
[----:B------:R-:W-:Y:S01]  /*9480*/  CS2R R14, SRZ ;  /* 0x00000000000e7805 */ /* 0x000fe2000001ff00 */
[----:B--2---:R0:W1:Y:S01]  /*9490*/  I2F.F64 R12, R2 ;  /* 0x00000002000c7312 */ /* 0x0040620000201c00 */
[----:B------:R-:W-:Y:S05]  /*94a0*/  BRA `(.L_x_8788) ;  /* 0x0000000c00907947 */ /* 0x000fea0003800000 */
.L_x_8789:
[----:B------:R-:W2:Y:S01]  /*94b0*/  LDG.E.U16 R2, desc[UR36][R2.64] ;  /* 0x0000002402027981 */ /* 0x000ea2000c1e1500 */
[----:B------:R-:W-:Y:S01]  /*94c0*/  CS2R R14, SRZ ;  /* 0x00000000000e7805 */ /* 0x000fe2000001ff00 */
[----:B--2---:R0:W1:Y:S01]  /*94d0*/  I2F.F64.S16 R12, R2 ;  /* 0x00000002000c7312 */ /* 0x0040620000101c00 */
[----:B------:R-:W-:Y:S05]  /*94e0*/  BRA `(.L_x_8788) ;  /* 0x0000000c00807947 */ /* 0x000fea0003800000 */
.L_x_8784:
        /* <DEDUP_REMOVED lines=11> */
.L_x_8792:
[----:B------:R-:W2:Y:S01]  /*95a0*/  LDG.E.U16 R0, desc[UR36][R2.64] ;  /* 0x0000002402007981 */ /* 0x000ea2000c1e1500 */
[----:B------:R-:W-:Y:S01]  /*95b0*/  CS2R R14, SRZ ;  /* 0x00000000000e7805 */ /* 0x000fe2000001ff00 */
[----:B--2---:R-:W-:-:S05]  /*95c0*/  HADD2.F32 R0, -RZ, R0.H0_H0 ;  /* 0x20000000ff007230 */ /* 0x004fca0000004100 */
[----:B------:R-:W-:-:S04]  /*95d0*/  FMUL.FTZ R0, R0, 1 ;  /* 0x3f80000000007820 */ /* 0x000fc80000410000 */
[----:B------:R0:W1:Y:S01]  /*95e0*/  F2F.F64.F32 R12, R0 ;  /* 0x00000000000c7310 */ /* 0x0000620000201800 */
[----:B------:R-:W-:Y:S05]  /*95f0*/  BRA `(.L_x_8788) ;  /* 0x0000000c003c7947 */ /* 0x000fea0003800000 */
.L_x_8791:
        /* <DEDUP_REMOVED lines=12> */
.L_x_8794:
        /* <DEDUP_REMOVED lines=8> */
.L_x_8793:
[----:B------:R0:W5:Y:S01]  /*9740*/  LDG.E.64 R12, desc[UR36][R2.64] ;  /* 0x00000024020c7981 */ /* 0x000162000c1e1b00 */
[----:B------:R-:W-:Y:S01]  /*9750*/  CS2R R14, SRZ ;  /* 0x00000000000e7805 */ /* 0x000fe2000001ff00 */
[----:B------:R-:W-:Y:S06]  /*9760*/  BRA `(.L_x_8788) ;  /* 0x0000000800e07947 */ /* 0x000fec0003800000 */
.L_x_8783:
        /* <DEDUP_REMOVED lines=14> */
.L_x_8797:
[----:B------:R0:W5:Y:S01]  /*9850*/  LDG.E.128 R12, desc[UR36][R2.64] ;  /* 0x00000024020c7981 */ /* 0x000162000c1e1d00 */
[----:B------:R-:W-:Y:S05]  /*9860*/  BRA `(.L_x_8788) ;  /* 0x0000000800a07947 */ /* 0x000fea0003800000 */
.L_x_8796:
        /* <DEDUP_REMOVED lines=29> */
.L_x_8799:
        /* <DEDUP_REMOVED lines=14> */
[----:B------:R4:W0:Y:S01]  /*9b20*/  F2F.F64.F32 R12, R4 ;  /* 0x00000004000c7310 */ /* 0x0008220000201800 */
[----:B------:R-:W-:Y:S05]  /*9b30*/  BRA `(.L_x_8788) ;  /* 0x0000000400ec7947 */ /* 0x000fea0003800000 */
.L_x_8798:
[----:B------:R-:W2:Y:S01]  /*9b40*/  LDG.E.U16 R0, desc[UR36][R2.64] ;  /* 0x0000002402007981 */ /* 0x000ea2000c1e1500 */
[----:B------:R-:W-:Y:S02]  /*9b50*/  CS2R R14, SRZ ;  /* 0x00000000000e7805 */ /* 0x000fe4000001ff00 */
[----:B--2---:R-:W-:-:S05]  /*9b60*/  SHF.L.U32 R0, R0, 0x10, RZ ;  /* 0x0000001000007819 */ /* 0x004fca00000006ff */
[----:B------:R-:W-:-:S04]  /*9b70*/  FMUL.FTZ R0, R0, 1 ;  /* 0x3f80000000007820 */ /* 0x000fc80000410000 */
[----:B------:R0:W1:Y:S01]  /*9b80*/  F2F.F64.F32 R12, R0 ;  /* 0x00000000000c7310 */ /* 0x0000620000201800 */
[----:B------:R-:W-:Y:S05]  /*9b90*/  BRA `(.L_x_8788) ;  /* 0x0000000400d47947 */ /* 0x000fea0003800000 */
.L_x_8795:
        /* <DEDUP_REMOVED lines=12> */
.L_x_8802:
        /* <DEDUP_REMOVED lines=21> */
.L_x_8806:
[----:B------:R-:W-:Y:S05]  /*9db0*/  BSYNC B1 ;  /* 0x0000000000017941 */ /* 0x000fea0003800000 */
.L_x_8805:
[----:B------:R-:W-:Y:S01]  /*9dc0*/  LEA R3, R0, 0x3b800000, 0x17 ;  /* 0x3b80000000037811 */ /* 0x000fe200078eb8ff */
[----:B------:R-:W-:-:S05]  /*9dd0*/  IMAD.SHL.U32 R0, R2, 0x100000, RZ ;  /* 0x0010000002007824 */ /* 0x000fca00078e00ff */
[----:B------:R-:W-:-:S07]  /*9de0*/  LOP3.LUT R0, R3, R0, R4, 0xfe, !PT ;  /* 0x0000000003007212 */ /* 0x000fce00078efe04 */
.L_x_8804:
[----:B------:R-:W-:Y:S05]  /*9df0*/  BSYNC B0 ;  /* 0x0000000000007941 */ /* 0x000fea0003800000 */
.L_x_8803:
[----:B------:R-:W-:Y:S01]  /*9e00*/  FMUL.FTZ R0, R0, 1 ;  /* 0x3f80000000007820 */ /* 0x000fe20000410000 */
[----:B------:R-:W-:-:S03]  /*9e10*/  CS2R R14, SRZ ;  /* 0x00000000000e7805 */ /* 0x000fc6000001ff00 */
[----:B------:R0:W1:Y:S01]  /*9e20*/  F2F.F64.F32 R12, R0 ;  /* 0x00000000000c7310 */ /* 0x0000620000201800 */
[----:B------:R-:W-:Y:S05]  /*9e30*/  BRA `(.L_x_8788) ;  /* 0x00000004002c7947 */ /* 0x000fea0003800000 */
.L_x_8801:
        /* <DEDUP_REMOVED lines=21> */
.L_x_8810:
[----:B------:R-:W-:Y:S05]  /*9f90*/  BSYNC B1 ;  /* 0x0000000000017941 */ /* 0x000fea0003800000 */
.L_x_8809:
[----:B------:R-:W-:Y:S01]  /*9fa0*/  LEA R3, R0, 0x37800000, 0x17 ;  /* 0x3780000000037811 */ /* 0x000fe200078eb8ff */
[----:B------:R-:W-:-:S05]  /*9fb0*/  IMAD.SHL.U32 R0, R2, 0x200000, RZ ;  /* 0x0020000002007824 */ /* 0x000fca00078e00ff */
[----:B------:R-:W-:-:S07]  /*9fc0*/  LOP3.LUT R0, R3, R0, R4, 0xfe, !PT ;  /* 0x0000000003007212 */ /* 0x000fce00078efe04 */
.L_x_8808:
[----:B------:R-:W-:Y:S05]  /*9fd0*/  BSYNC B0 ;  /* 0x0000000000007941 */ /* 0x000fea0003800000 */
.L_x_8807:
[----:B------:R-:W-:Y:S01]  /*9fe0*/  FMUL.FTZ R0, R0, 1 ;  /* 0x3f80000000007820 */ /* 0x000fe20000410000 */
[----:B------:R-:W-:-:S03]  /*9ff0*/  CS2R R14, SRZ ;  /* 0x00000000000e7805 */ /* 0x000fc6000001ff00 */
[----:B------:R0:W1:Y:S01]  /*a000*/  F2F.F64.F32 R12, R0 ;  /* 0x00000000000c7310 */ /* 0x0000620000201800 */
[----:B------:R-:W-:Y:S05]  /*a010*/  BRA `(.L_x_8788) ;  /* 0x0000000000b47947 */ /* 0x000fea0003800000 */
.L_x_8800:
        /* <DEDUP_REMOVED lines=14> */
.L_x_8814:
[----:B------:R-:W-:Y:S05]  /*a100*/  BSYNC B0 ;  /* 0x0000000000007941 */ /* 0x000fea0003800000 */
.L_x_8813:
[----:B------:R-:W-:Y:S01]  /*a110*/  FMUL.FTZ R0, R0, 1 ;  /* 0x3f80000000007820 */ /* 0x000fe20000410000 */
[----:B------:R-:W-:-:S03]  /*a120*/  CS2R R14, SRZ ;  /* 0x00000000000e7805 */ /* 0x000fc6000001ff00 */
[----:B------:R0:W1:Y:S01]  /*a130*/  F2F.F64.F32 R12, R0 ;  /* 0x00000000000c7310 */ /* 0x0000620000201800 */
[----:B------:R-:W-:Y:S05]  /*a140*/  BRA `(.L_x_8788) ;  /* 0x0000000000687947 */ /* 0x000fea0003800000 */
.L_x_8787:
[----:B------:R-:W-:Y:S01]  /*a150*/  MOV R0, 0x0 ;  /* 0x0000000000007802 */ /* 0x000fe20000000f00 */
[----:B------:R-:W-:Y:S01]  /*a160*/  ULDC.64 UR4, c[0x4][0x148] ;  /* 0x0100520000047ab9 */ /* 0x000fe20000000a00 */
[----:B------:R-:W-:Y:S01]  /*a170*/  ULDC.64 UR6, c[0x4][0x30] ;  /* 0x01000c0000067ab9 */ /* 0x000fe20000000a00 */
[----:B------:R-:W-:Y:S01]  /*a180*/  IMAD.U32 R4, RZ, RZ, UR4 ;  /* 0x00000004ff047e24 */ /* 0x000fe2000f8e00ff */
[----:B------:R0:W1:Y:S01]  /*a190*/  LDC.64 R2, c[0x4][R0] ;  /* 0x0100000000027b82 */ /* 0x0000620000000a00 */
[----:B------:R-:W-:Y:S01]  /*a1a0*/  IMAD.U32 R5, RZ, RZ, UR5 ;  /* 0x00000005ff057e24 */ /* 0x000fe2000f8e00ff */
[----:B------:R-:W-:Y:S01]  /*a1b0*/  ULDC.64 UR4, c[0x4][0x150] ;  /* 0x0100540000047ab9 */ /* 0x000fe20000000a00 */
[----:B------:R-:W-:Y:S01]  /*a1c0*/  IMAD.U32 R10, RZ, RZ, UR6 ;  /* 0x00000006ff0a7e24 */ /* 0x000fe2000f8e00ff */
[----:B------:R-:W-:Y:S01]  /*a1d0*/  MOV R6, UR4 ;  /* 0x0000000400067c02 */ /* 0x000fe20008000f00 */
[----:B------:R-:W-:Y:S02]  /*a1e0*/  IMAD.U32 R7, RZ, RZ, UR5 ;  /* 0x00000005ff077e24 */ /* 0x000fe4000f8e00ff */
[----:B------:R-:W-:-:S02]  /*a1f0*/  IMAD.U32 R11, RZ, RZ, UR7 ;  /* 0x00000007ff0b7e24 */ /* 0x000fc4000f8e00ff */
[----:B------:R-:W-:Y:S02]  /*a200*/  IMAD.MOV.U32 R8, RZ, RZ, 0x4e ;  /* 0x0000004eff087424 */ /* 0x000fe400078e00ff */
[----:B------:R-:W-:Y:S02]  /*a210*/  IMAD.MOV.U32 R12, RZ, RZ, 0x1 ;  /* 0x00000001ff0c7424 */ /* 0x000fe400078e00ff */
[----:B0-----:R-:W-:-:S07]  /*a220*/  IMAD.MOV.U32 R13, RZ, RZ, RZ ;  /* 0x000000ffff0d7224 */ /* 0x001fce00078e00ff */
[----:B------:R-:W-:-:S07]  /*a230*/  LEPC R20, `(.L_x_8815) ;  /* 0x000000001014794e */ /* 0x000fce0000000000 */
[----:B-1----:R-:W-:Y:S05]  /*a240*/  CALL.ABS.NOINC R2 ;  /* 0x0000000002007343 */ /* 0x002fea0003c00000 */
.L_x_8815:
[----:B------:R-:W-:Y:S02]  /*a250*/  CS2R R12, SRZ ;  /* 0x00000000000c7805 */ /* 0x000fe4000001ff00 */
[----:B------:R-:W-:Y:S01]  /*a260*/  CS2R R14, SRZ ;  /* 0x00000000000e7805 */ /* 0x000fe2000001ff00 */
[----:B------:R-:W-:Y:S06]  /*a270*/  BRA `(.L_x_8788) ;  /* 0x00000000001c7947 */ /* 0x000fec0003800000 */
.L_x_8812:
[----:B------:R-:W2:Y:S01]  /*a280*/  LDG.E.64 R12, desc[UR36][R2.64] ;  /* 0x00000024020c7981 */ /* 0x000ea2000c1e1b00 */
[----:B------:R-:W-:Y:S01]  /*a290*/  CS2R R14, SRZ ;  /* 0x00000000000e7805 */ /* 0x000fe2000001ff00 */
[----:B--2---:R-:W0:Y:S01]  /*a2a0*/  I2F.F64.U64 R12, R12 ;  /* 0x0000000c000c7312 */ /* 0x004e220000301800 */
[----:B------:R-:W-:Y:S05]  /*a2b0*/  BRA `(.L_x_8788) ;  /* 0x00000000000c7947 */ /* 0x000fea0003800000 */
.L_x_8811:
[----:B------:R-:W2:Y:S01]  /*a2c0*/  LDG.E R2, desc[UR36][R2.64] ;  /* 0x0000002402027981 */ /* 0x000ea2000c1e1900 */
[----:B------:R-:W-:Y:S01]  /*a2d0*/  CS2R R14, SRZ ;  /* 0x00000000000e7805 */ /* 0x000fe2000001ff00 */
[----:B--2---:R0:W1:Y:S06]  /*a2e0*/  I2F.F64.U32 R12, R2 ;  /* 0x00000002000c7312 */ /* 0x00406c0000201800 */
.L_x_8788:
[----:B0-----:R-:W0:Y:S08]  /*a2f0*/  LDC.64 R2, c[0x0][0x440] ;  /* 0x00011000ff027b82 */ /* 0x001e300000000a00 */
[----:B--2-4-:R-:W0:Y:S02]  /*a300*/  LDC.64 R4, c[0x0][0x448] ;  /* 0x00011200ff047b82 */ /* 0x014e240000000a00 */
        /* <DEDUP_REMOVED lines=8> */
[----:B------:R-:W2:Y:S04]  /*a390*/  LDC R0, c[0x0][0x44c] ;  /* 0x00011300ff007b82 */ /* 0x000ea80000000800 */
        /* <DEDUP_REMOVED lines=22> */
.L_x_8818:
        /* <DEDUP_REMOVED lines=18> */
[----:B-1-3-5:R-:W-:Y:S05]  /*a620*/  CALL.REL.NOINC `($__internal_14_$__cuda_sm20_dblrcp_rn_slowpath_v3) ;  /* 0x0000005400cc7944 */ /* 0x02afea0003c00000 */
.L_x_8820:
[----:B------:R-:W-:Y:S05]  /*a630*/  BSYNC B0 ;  /* 0x0000000000007941 */ /* 0x000fea0003800000 */
.L_x_8819:
[C---:B-1-3-5:R-:W-:Y:S02]  /*a640*/  DFMA R4, R2.reuse, R14, R12 ;  /* 0x0000000e0204722b */ /* 0x06afe4000000000c */
[----:B------:R-:W-:-:S06]  /*a650*/  DFMA R14, R2, -R12, R14 ;  /* 0x8000000c020e722b */ /* 0x000fcc000000000e */
[-C--:B------:R-:W-:Y:S02]  /*a660*/  DMUL R12, R4, R6.reuse ;  /* 0x00000006040c7228 */ /* 0x080fe40000000000 */
[----:B------:R-:W-:Y:S01]  /*a670*/  DMUL R14, R14, R6 ;  /* 0x000000060e0e7228 */ /* 0x000fe20000000000 */
[----:B------:R-:W-:Y:S10]  /*a680*/  BRA `(.L_x_8821) ;  /* 0x0000000400907947 */ /* 0x000ff40003800000 */
.L_x_8817:
        /* <DEDUP_REMOVED lines=22> */
.L_x_8823:
[----:B------:R-:W-:Y:S05]  /*a7f0*/  BSYNC B0 ;  /* 0x0000000000007941 */ /* 0x000fea0003800000 */
.L_x_8822:
        /* <DEDUP_REMOVED lines=23> */
.L_x_8825:
[----:B------:R-:W-:Y:S05]  /*a970*/  BSYNC B0 ;  /* 0x0000000000007941 */ /* 0x000fea0003800000 */
.L_x_8824:
[----:B------:R-:W-:Y:S02]  /*a980*/  IMAD.MOV.U32 R14, RZ, RZ, R4 ;  /* 0x000000ffff0e7224 */ /* 0x000fe400078e0004 */
[----:B------:R-:W-:Y:S01]  /*a990*/  IMAD.MOV.U32 R15, RZ, RZ, R5 ;  /* 0x000000ffff0f7224 */ /* 0x000fe200078e0005 */
[----:B------:R-:W-:Y:S06]  /*a9a0*/  BRA `(.L_x_8821) ;  /* 0x0000000000c87947 */ /* 0x000fec0003800000 */
.L_x_8816:
        /* <DEDUP_REMOVED lines=19> */
[----:B------:R-:W-:Y:S01]  /*aae0*/  MOV R11, UR5 ;  /* 0x00000005000b7c02 */ /* 0x000fe20008000f00 */
[----:B------:R-:W-:Y:S01]  /*aaf0*/  IMAD.U32 R8, RZ, RZ, UR6 ;  /* 0x00000006ff087e24 */ /* 0x000fe2000f8e00ff */
[----:B------:R-:W-:Y:S01]  /*ab00*/  MOV R0, 0xab30 ;  /* 0x0000ab3000007802 */ /* 0x000fe20000000f00 */
[----:B------:R-:W-:-:S07]  /*ab10*/  IMAD.U32 R9, RZ, RZ, UR7 ;  /* 0x00000007ff097e24 */ /* 0x000fce000f8e00ff */
[----:B-1-3-5:R-:W-:Y:S05]  /*ab20*/  CALL.REL.NOINC `($__internal_15_$__cuda_sm20_div_rn_f64_full) ;  /* 0x0000005400287944 */ /* 0x02afea0003c00000 */
[----:B------:R-:W-:Y:S02]  /*ab30*/  IMAD.MOV.U32 R2, RZ, RZ, R4 ;  /* 0x000000ffff027224 */ /* 0x000fe400078e0004 */
[----:B------:R-:W-:-:S07]  /*ab40*/  IMAD.MOV.U32 R3, RZ, RZ, R5 ;  /* 0x000000ffff037224 */ /* 0x000fce00078e0005 */
.L_x_8826:
        /* <DEDUP_REMOVED lines=19> */
.L_x_8828:
[----:B------:R-:W-:Y:S05]  /*ac80*/  BSYNC B0 ;  /* 0x0000000000007941 */ /* 0x000fea0003800000 */
.L_x_8827:
[C---:B-1-3-5:R-:W-:Y:S02]  /*ac90*/  DFMA R4, R2.reuse, R12, R14 ;  /* 0x0000000c0204722b */ /* 0x06afe4000000000e */
[----:B------:R-:W-:-:S06]  /*aca0*/  DFMA R14, R2, R14, -R12 ;  /* 0x0000000e020e722b */ /* 0x000fcc000000080c */
[-C--:B------:R-:W-:Y:S02]  /*acb0*/  DMUL R12, R4, R6.reuse ;  /* 0x00000006040c7228 */ /* 0x080fe40000000000 */
[----:B------:R-:W-:-:S11]  /*acc0*/  DMUL R14, R14, R6 ;  /* 0x000000060e0e7228 */ /* 0x000fd60000000000 */
.L_x_8821:
        /* <DEDUP_REMOVED lines=15> */
.L_x_8832:
[----:B------:R-:W0:Y:S02]  /*adc0*/  F2I.S64.F64.TRUNC R12, R12 ;  /* 0x0000000c000c7311 */ /* 0x000e24000030d900 */
[----:B0-----:R-:W-:-:S05]  /*add0*/  IMAD.MOV.U32 R3, RZ, RZ, R12 ;  /* 0x000000ffff037224 */ /* 0x001fca00078e000c */
[----:B------:R0:W-:Y:S01]  /*ade0*/  STG.E.U8 desc[UR36][R18.64], R3 ;  /* 0x0000000312007986 */ /* 0x0001e2000c101124 */
[----:B------:R-:W-:Y:S05]  /*adf0*/  BRA `(.L_x_8834) ;  /* 0x0000001000087947 */ /* 0x000fea0003800000 */
.L_x_8831:
        /* <DEDUP_REMOVED lines=9> */
.L_x_8836:
[----:B------:R-:W0:Y:S02]  /*ae90*/  F2I.F64.TRUNC R13, R12 ;  /* 0x0000000c000d7311 */ /* 0x000e24000030d100 */
[----:B0-----:R0:W-:Y:S01]  /*aea0*/  STG.E desc[UR36][R18.64], R13 ;  /* 0x0000000d12007986 */ /* 0x0011e2000c101924 */
[----:B------:R-:W-:Y:S05]  /*aeb0*/  BRA `(.L_x_8834) ;  /* 0x0000000c00d87947 */ /* 0x000fea0003800000 */
.L_x_8835:
[----:B------:R-:W0:Y:S02]  /*aec0*/  F2I.F64.TRUNC R13, R12 ;  /* 0x0000000c000d7311 */ /* 0x000e24000030d100 */
[----:B0-----:R0:W-:Y:S01]  /*aed0*/  STG.E.U16 desc[UR36][R18.64], R13 ;  /* 0x0000000d12007986 */ /* 0x0011e2000c101524 */
[----:B------:R-:W-:Y:S05]  /*aee0*/  BRA `(.L_x_8834) ;  /* 0x0000000c00cc7947 */ /* 0x000fea0003800000 */
.L_x_8830:
        /* <DEDUP_REMOVED lines=13> */
.L_x_8838:
        /* <DEDUP_REMOVED lines=8> */
.L_x_8837:
        /* <DEDUP_REMOVED lines=16> */
.L_x_8840:
        /* <DEDUP_REMOVED lines=11> */
.L_x_8839:
[----:B------:R0:W-:Y:S01]  /*b1f0*/  STG.E.64 desc[UR36][R18.64], R12 ;  /* 0x0000000c12007986 */ /* 0x0001e2000c101b24 */
[----:B------:R-:W-:Y:S05]  /*b200*/  BRA `(.L_x_8834) ;  /* 0x0000000c00047947 */ /* 0x000fea0003800000 */
.L_x_8829:
        /* <DEDUP_REMOVED lines=13> */
.L_x_8843:
[----:B------:R0:W-:Y:S01]  /*b2e0*/  STG.E.128 desc[UR36][R18.64], R12 ;  /* 0x0000000c12007986 */ /* 0x0001e2000c101d24 */
[----:B------:R-:W-:Y:S05]  /*b2f0*/  BRA `(.L_x_8834) ;  /* 0x0000000800c87947 */ /* 0x000fea0003800000 */
.L_x_8842:
        /* <DEDUP_REMOVED lines=25> */
.L_x_8847:
[----:B------:R-:W-:Y:S05]  /*b490*/  BSYNC B0 ;  /* 0x0000000000007941 */ /* 0x000fea0003800000 */
.L_x_8846:
[----:B------:R-:W-:-:S05]  /*b4a0*/  LOP3.LUT R3, R0, R3, RZ, 0xfc, !PT ;  /* 0x0000000300037212 */ /* 0x000fca00078efcff */
[----:B------:R0:W-:Y:S01]  /*b4b0*/  STG.E.U8 desc[UR36][R18.64], R3 ;  /* 0x0000000312007986 */ /* 0x0001e2000c101124 */
[----:B------:R-:W-:Y:S05]  /*b4c0*/  BRA `(.L_x_8834) ;  /* 0x0000000800547947 */ /* 0x000fea0003800000 */
.L_x_8845:
        /* <DEDUP_REMOVED lines=17> */
.L_x_8849:
[----:B------:R-:W-:Y:S01]  /*b5e0*/  IMAD.MOV.U32 R0, RZ, RZ, 0x7f ;  /* 0x0000007fff007424 */ /* 0x000fe200078e00ff */
[----:B------:R-:W-:-:S04]  /*b5f0*/  ISETP.GT.U32.AND P0, PT, R2, 0x7f800000, PT ;  /* 0x7f8000000200780c */ /* 0x000fc80003f04070 */
[----:B------:R-:W-:-:S09]  /*b600*/  SEL R0, R0, 0x7c, P0 ;  /* 0x0000007c00007807 */ /* 0x000fd20000000000 */
.L_x_8850:
[----:B------:R-:W-:Y:S05]  /*b610*/  BSYNC B0 ;  /* 0x0000000000007941 */ /* 0x000fea0003800000 */
.L_x_8848:
[----:B------:R-:W-:-:S04]  /*b620*/  LOP3.LUT R2, R3, 0x80000000, RZ, 0xc0, !PT ;  /* 0x8000000003027812 */ /* 0x000fc800078ec0ff */
[----:B------:R-:W-:-:S04]  /*b630*/  SHF.R.U32.HI R3, RZ, 0x18, R2 ;  /* 0x00000018ff037819 */ /* 0x000fc80000011602 */
[----:B------:R-:W-:-:S05]  /*b640*/  LOP3.LUT R3, R0, R3, RZ, 0xfc, !PT ;  /* 0x0000000300037212 */ /* 0x000fca00078efcff */
[----:B------:R0:W-:Y:S01]  /*b650*/  STG.E.U8 desc[UR36][R18.64], R3 ;  /* 0x0000000312007986 */ /* 0x0001e2000c101124 */
[----:B------:R-:W-:Y:S05]  /*b660*/  BRA `(.L_x_8834) ;  /* 0x0000000400ec7947 */ /* 0x000fea0003800000 */
.L_x_8844:
        /* <DEDUP_REMOVED lines=8> */
.L_x_8841:
        /* <DEDUP_REMOVED lines=11> */
.L_x_8853:
        /* <DEDUP_REMOVED lines=21> */
.L_x_8856:
[----:B------:R-:W-:-:S04]  /*b8f0*/  LOP3.LUT R2, R3, 0x80000000, RZ, 0xc0, !PT ;  /* 0x8000000003027812 */ /* 0x000fc800078ec0ff */
[----:B------:R-:W-:-:S04]  /*b900*/  SHF.R.U32.HI R3, RZ, 0x18, R2 ;  /* 0x00000018ff037819 */ /* 0x000fc80000011602 */
[----:B------:R-:W-:-:S04]  /*b910*/  LOP3.LUT R0, R0, R3, RZ, 0xfc, !PT ;  /* 0x0000000300007212 */ /* 0x000fc800078efcff */
[----:B------:R-:W-:-:S07]  /*b920*/  PRMT R9, R0, 0x7610, R9 ;  /* 0x0000761000097816 */ /* 0x000fce0000000009 */
.L_x_8855:
[----:B------:R-:W-:Y:S05]  /*b930*/  BSYNC B0 ;  /* 0x0000000000007941 */ /* 0x000fea0003800000 */
.L_x_8854:
[----:B------:R3:W-:Y:S01]  /*b940*/  STG.E.U8 desc[UR36][R18.64], R9 ;  /* 0x0000000912007986 */ /* 0x0007e2000c101124 */
[----:B------:R-:W-:Y:S05]  /*b950*/  BRA `(.L_x_8834) ;  /* 0x0000000400307947 */ /* 0x000fea0003800000 */
.L_x_8852:
        /* <DEDUP_REMOVED lines=21> */
.L_x_8859:
[----:B------:R-:W-:-:S04]  /*bab0*/  LOP3.LUT R2, R3, 0x80000000, RZ, 0xc0, !PT ;  /* 0x8000000003027812 */ /* 0x000fc800078ec0ff */
[----:B------:R-:W-:-:S04]  /*bac0*/  SHF.R.U32.HI R3, RZ, 0x18, R2 ;  /* 0x00000018ff037819 */ /* 0x000fc80000011602 */
[----:B------:R-:W-:-:S04]  /*bad0*/  LOP3.LUT R0, R0, R3, RZ, 0xfc, !PT ;  /* 0x0000000300007212 */ /* 0x000fc800078efcff */
[----:B------:R-:W-:-:S07]  /*bae0*/  PRMT R9, R0, 0x7610, R9 ;  /* 0x0000761000097816 */ /* 0x000fce0000000009 */
.L_x_8858:
[----:B------:R-:W-:Y:S05]  /*baf0*/  BSYNC B0 ;  /* 0x0000000000007941 */ /* 0x000fea0003800000 */
.L_x_8857:
[----:B------:R0:W-:Y:S01]  /*bb00*/  STG.E.U8 desc[UR36][R18.64], R9 ;  /* 0x0000000912007986 */ /* 0x0001e2000c101124 */
[----:B------:R-:W-:Y:S05]  /*bb10*/  BRA `(.L_x_8834) ;  /* 0x0000000000c07947 */ /* 0x000fea0003800000 */
.L_x_8851:
        /* <DEDUP_REMOVED lines=16> */
[----:B------:R-:W-:Y:S01]  /*bc20*/  HFMA2.MMA R3, -RZ, RZ, 0, 1.5199184417724609375e-05 ;  /* 0x000000ffff037435 */ /* 0x000fe200000001ff */
        /* <DEDUP_REMOVED lines=9> */
.L_x_8833:
        /* <DEDUP_REMOVED lines=16> */
.L_x_8862:
[----:B------:R-:W-:Y:S05]  /*bdc0*/  BRA `(.L_x_8834) ;  /* 0x0000000000147947 */ /* 0x000fea0003800000 */
.L_x_8861:
[----:B------:R-:W0:Y:S02]  /*bdd0*/  F2I.U64.F64.TRUNC R12, R12 ;  /* 0x0000000c000c7311 */ /* 0x000e24000030d800 */
[----:B0-----:R1:W-:Y:S01]  /*bde0*/  STG.E.64 desc[UR36][R18.64], R12 ;  /* 0x0000000c12007986 */ /* 0x0013e2000c101b24 */
[----:B------:R-:W-:Y:S05]  /*bdf0*/  BRA `(.L_x_8834) ;  /* 0x0000000000087947 */ /* 0x000fea0003800000 */
.L_x_8860:
[----:B------:R-:W0:Y:S02]  /*be00*/  F2I.U32.F64.TRUNC R13, R12 ;  /* 0x0000000c000d7311 */ /* 0x000e24000030d000 */
[----:B0-----:R0:W-:Y:S02]  /*be10*/  STG.E desc[UR36][R18.64], R13 ;  /* 0x0000000d12007986 */ /* 0x0011e4000c101924 */
.L_x_8834:
[----:B------:R-:W-:-:S07]  /*be20*/  VIADD R17, R17, 0x80 ;  /* 0x0000008011117836 */ /* 0x000fce0000000000 */
.L_x_8781:
[----:B------:R-:W-:Y:S05]  /*be30*/  BSYNC B6 ;  /* 0x0000000000067941 */ /* 0x000fea0003800000 */
.L_x_8780:
[----:B------:R-:W-:Y:S02]  /*be40*/  ULDC UR4, c[0x0][0x210] ;  /* 0x0000840000047ab9 */ /* 0x000fe40000000800 */
[----:B------:R-:W-:-:S13]  /*be50*/  ISETP.GE.AND P0, PT, R17, UR4, PT ;  /* 0x0000000411007c0c */ /* 0x000fda000bf06270 */
[----:B------:R-:W-:Y:S05]  /*be60*/  @P0 EXIT ;  /* 0x000000000000094d */ /* 0x000fea0003800000 */
[----:B------:R-:W5:Y:S01]  /*be70*/  LDC R6, c[0x0][0x220] ;  /* 0x00008800ff067b82 */ /* 0x000f620000000800 */
[----:B0-----:R-:W-:Y:S02]  /*be80*/  IMAD.MOV.U32 R0, RZ, RZ, RZ ;  /* 0x000000ffff007224 */ /* 0x001fe400078e00ff */
[----:B------:R-:W-:Y:S01]  /*be90*/  IMAD.MOV.U32 R16, RZ, RZ, RZ ;  /* 0x000000ffff107224 */ /* 0x000fe200078e00ff */
[----:B-----5:R-:W-:-:S13]  /*bea0*/  ISETP.NE.AND P0, PT, R6, RZ, PT ;  /* 0x000000ff0600720c */ /* 0x020fda0003f05270 */
[----:B------:R-:W-:Y:S05]  /*beb0*/  @!P0 BRA `(.L_x_8863) ;  /* 0x0000001000a88947 */ /* 0x000fea0003800000 */
[----:B------:R-:W-:Y:S01]  /*bec0*/  HFMA2.MMA R16, -RZ, RZ, 0, 0 ;  /* 0x00000000ff107435 */ /* 0x000fe200000001ff */
[----:B------:R-:W-:Y:S01]  /*bed0*/  ULDC.64 UR4, c[0x0][0x228] ;  /* 0x00008a0000047ab9 */ /* 0x000fe20000000a00 */
[----:B------:R-:W-:-:S08]  /*bee0*/  ISETP.NE.AND P0, PT, R6, 0x1, PT ;  /* 0x000000010600780c */ /* 0x000fd00003f05270 */
[----:B------:R-:W-:Y:S01]  /*bef0*/  IMAD.HI.U32 R2, R17, UR4, R16 ;  /* 0x0000000411027c27 */ /* 0x000fe2000f8e0010 */
[----:B------:R-:W-:-:S04]  /*bf00*/  ULDC UR4, c[0x0][0x224] ;  /* 0x0000890000047ab9 */ /* 0x000fc80000000800 */
[----:B--2---:R-:W-:-:S05]  /*bf10*/  SHF.R.U32.HI R3, RZ, UR5, R2 ;  /* 0x00000005ff037c19 */ /* 0x004fca0008011602 */
        /* <DEDUP_REMOVED lines=283> */
[----:B------:R-:W-:-:S04]  /*d0d0*/  ULDC.64 UR4, c[0x0][0x348] ;  /* 0x0000d20000047ab9 */ /* 0x000fc80000000a00 */
        /* <DEDUP_REMOVED lines=8> */
.L_x_8863:
[----:B------:R-:W0:Y:S01]  /*d160*/  LDC.U8 R5, c[0x0][0x451] ;  /* 0x00011440ff057b82 */ /* 0x000e220000000000 */
[----:B------:R-:W-:Y:S01]  /*d170*/  ULDC.64 UR4, c[0x0][0x418] ;  /* 0x0001060000047ab9 */ /* 0x000fe20000000a00 */
[----:B------:R-:W-:Y:S01]  /*d180*/  ULDC.64 UR6, c[0x0][0x420] ;  /* 0x0001080000067ab9 */ /* 0x000fe20000000a00 */
[----:B------:R-:W-:Y:S02]  /*d190*/  IADD3 R16, P0, R16, UR4, RZ ;  /* 0x0000000410107c10 */ /* 0x000fe4000ff1e0ff */
[----:B------:R-:W-:-:S03]  /*d1a0*/  IADD3 R2, P1, R0, UR6, RZ ;  /* 0x0000000600027c10 */ /* 0x000fc6000ff3e0ff */
[----:B------:R-:W-:Y:S02]  /*d1b0*/  IMAD.X R17, RZ, RZ, UR5, P0 ;  /* 0x00000005ff117e24 */ /* 0x000fe400080e06ff */
[----:B--2---:R-:W-:Y:S01]  /*d1c0*/  IMAD.X R3, RZ, RZ, UR7, P1 ;  /* 0x00000007ff037e24 */ /* 0x004fe200088e06ff */
        /* <DEDUP_REMOVED lines=13> */
[----:B-1-34-:R0:W1:Y:S01]  /*d2a0*/  I2F.F64.S16 R12, R2 ;  /* 0x00000002000c7312 */ /* 0x01a0620000101c00 */
[----:B------:R-:W-:Y:S05]  /*d2b0*/  BRA `(.L_x_8869) ;  /* 0x0000000c00d87947 */ /* 0x000fea0003800000 */
.L_x_8867:
[----:B------:R-:W1:Y:S01]  /*d2c0*/  LDG.E.U8 R2, desc[UR36][R2.64] ;  /* 0x0000002402027981 */ /* 0x000e62000c1e1100 */
[----:B------:R-:W-:Y:S01]  /*d2d0*/  CS2R R14, SRZ ;  /* 0x00000000000e7805 */ /* 0x000fe2000001ff00 */
[----:B-1-34-:R0:W1:Y:S01]  /*d2e0*/  I2F.F64.U16 R12, R2 ;  /* 0x00000002000c7312 */ /* 0x01a0620000101800 */
[----:B------:R-:W-:Y:S05]  /*d2f0*/  BRA `(.L_x_8869) ;  /* 0x0000000c00c87947 */ /* 0x000fea0003800000 */
.L_x_8866:
[----:B------:R-:W-:-:S13]  /*d300*/  ISETP.NE.AND P0, PT, R4, 0x2, PT ;  /* 0x000000020400780c */ /* 0x000fda0003f05270 */
[----:B------:R-:W-:Y:S05]  /*d310*/  @!P0 BRA `(.L_x_8870) ;  /* 0x0000000000308947 */ /* 0x000fea0003800000 */
[----:B------:R-:W-:-:S13]  /*d320*/  ISETP.NE.AND P0, PT, R4, 0x3, PT ;  /* 0x000000030400780c */ /* 0x000fda0003f05270 */
[----:B------:R-:W-:Y:S05]  /*d330*/  @!P0 BRA `(.L_x_8871) ;  /* 0x0000000000188947 */ /* 0x000fea0003800000 */
[----:B------:R-:W-:-:S13]  /*d340*/  ISETP.NE.AND P0, PT, R4, 0x4, PT ;  /* 0x000000040400780c */ /* 0x000fda0003f05270 */
[----:B------:R-:W-:Y:S05]  /*d350*/  @P0 BRA `(.L_x_8868) ;  /* 0x0000000c00480947 */ /* 0x000fea0003800000 */
[----:B-1-34-:R-:W2:Y:S01]  /*d360*/  LDG.E.64 R12, desc[UR36][R2.64] ;  /* 0x00000024020c7981 */ /* 0x01aea2000c1e1b00 */
[----:B------:R-:W-:Y:S01]  /*d370*/  CS2R R14, SRZ ;  /* 0x00000000000e7805 */ /* 0x000fe2000001ff00 */
[----:B--2---:R-:W0:Y:S01]  /*d380*/  I2F.F64.S64 R12, R12 ;  /* 0x0000000c000c7312 */ /* 0x004e220000301c00 */
[----:B------:R-:W-:Y:S05]  /*d390*/  BRA `(.L_x_8869) ;  /* 0x0000000c00a07947 */ /* 0x000fea0003800000 */
.L_x_8871:
[----:B------:R-:W1:Y:S01]  /*d3a0*/  LDG.E R2, desc[UR36][R2.64] ;  /* 0x0000002402027981 */ /* 0x000e62000c1e1900 */
[----:B------:R-:W-:Y:S01]  /*d3b0*/  CS2R R14, SRZ ;  /* 0x00000000000e7805 */ /* 0x000fe2000001ff00 */
[----:B-1-34-:R0:W1:Y:S01]  /*d3c0*/  I2F.F64 R12, R2 ;  /* 0x00000002000c7312 */ /* 0x01a0620000201c00 */
[----:B------:R-:W-:Y:S05]  /*d3d0*/  BRA `(.L_x_8869) ;  /* 0x0000000c00907947 */ /* 0x000fea0003800000 */
.L_x_8870:
[----:B------:R-:W1:Y:S01]  /*d3e0*/  LDG.E.U16 R2, desc[UR36][R2.64] ;  /* 0x0000002402027981 */ /* 0x000e62000c1e1500 */
[----:B------:R-:W-:Y:S01]  /*d3f0*/  CS2R R14, SRZ ;  /* 0x00000000000e7805 */ /* 0x000fe2000001ff00 */
[----:B-1-34-:R0:W1:Y:S01]  /*d400*/  I2F.F64.S16 R12, R2 ;  /* 0x00000002000c7312 */ /* 0x01a0620000101c00 */
[----:B------:R-:W-:Y:S05]  /*d410*/  BRA `(.L_x_8869) ;  /* 0x0000000c00807947 */ /* 0x000fea0003800000 */
.L_x_8865:
[----:B------:R-:W-:-:S13]  /*d420*/  ISETP.GT.AND P0, PT, R4, 0x6, PT ;  /* 0x000000060400780c */ /* 0x000fda0003f04270 */
[----:B------:R-:W-:Y:S05]  /*d430*/  @P0 BRA `(.L_x_8872) ;  /* 0x00000000003c0947 */ /* 0x000fea0003800000 */
[----:B------:R-:W-:-:S13]  /*d440*/  ISETP.NE.AND P0, PT, R4, 0x5, PT ;  /* 0x000000050400780c */ /* 0x000fda0003f05270 */
[----:B------:R-:W-:Y:S05]  /*d450*/  @!P0 BRA `(.L_x_8873) ;  /* 0x00000000001c8947 */ /* 0x000fea0003800000 */
[----:B------:R-:W-:-:S13]  /*d460*/  ISETP.NE.AND P0, PT, R4, 0x6, PT ;  /* 0x000000060400780c */ /* 0x000fda0003f05270 */
[----:B------:R-:W-:Y:S05]  /*d470*/  @P0 BRA `(.L_x_8868) ;  /* 0x0000000c00000947 */ /* 0x000fea0003800000 */
[----:B-1--4-:R-:W2:Y:S01]  /*d480*/  LDG.E R12, desc[UR36][R2.64] ;  /* 0x00000024020c7981 */ /* 0x012ea2000c1e1900 */
[----:B------:R-:W-:Y:S01]  /*d490*/  CS2R R14, SRZ ;  /* 0x00000000000e7805 */ /* 0x000fe2000001ff00 */
[----:B--2---:R-:W-:-:S06]  /*d4a0*/  FMUL.FTZ R12, R12, 1 ;  /* 0x3f8000000c0c7820 */ /* 0x004fcc0000410000 */
[----:B---3--:R-:W0:Y:S01]  /*d4b0*/  F2F.F64.F32 R12, R12 ;  /* 0x0000000c000c7310 */ /* 0x008e220000201800 */
[----:B------:R-:W-:Y:S05]  /*d4c0*/  BRA `(.L_x_8869) ;  /* 0x0000000c00547947 */ /* 0x000fea0003800000 */
.L_x_8873:
[----:B------:R-:W2:Y:S01]  /*d4d0*/  LDG.E.U16 R0, desc[UR36][R2.64] ;  /* 0x0000002402007981 */ /* 0x000ea2000c1e1500 */
[----:B------:R-:W-:Y:S01]  /*d4e0*/  CS2R R14, SRZ ;  /* 0x00000000000e7805 */ /* 0x000fe2000001ff00 */
[----:B--2---:R-:W-:-:S05]  /*d4f0*/  HADD2.F32 R0, -RZ, R0.H0_H0 ;  /* 0x20000000ff007230 */ /* 0x004fca0000004100 */
[----:B------:R-:W-:-:S04]  /*d500*/  FMUL.FTZ R0, R0, 1 ;  /* 0x3f80000000007820 */ /* 0x000fc80000410000 */
[----:B-1-34-:R0:W1:Y:S01]  /*d510*/  F2F.F64.F32 R12, R0 ;  /* 0x00000000000c7310 */ /* 0x01a0620000201800 */
[----:B------:R-:W-:Y:S05]  /*d520*/  BRA `(.L_x_8869) ;  /* 0x0000000c003c7947 */ /* 0x000fea0003800000 */
.L_x_8872:
        /* <DEDUP_REMOVED lines=8> */
[----:B-1--4-:R-:W-:-:S05]  /*d5b0*/  FMUL.FTZ R12, R2, 1 ;  /* 0x3f800000020c7820 */ /* 0x012fca0000410000 */
[----:B------:R-:W0:Y:S08]  /*d5c0*/  F2F.F64.F32 R14, R14 ;  /* 0x0000000e000e7310 */ /* 0x000e300000201800 */
[----:B---3--:R-:W1:Y:S01]  /*d5d0*/  F2F.F64.F32 R12, R12 ;  /* 0x0000000c000c7310 */ /* 0x008e620000201800 */
[----:B------:R-:W-:Y:S05]  /*d5e0*/  BRA `(.L_x_8869) ;  /* 0x0000000c000c7947 */ /* 0x000fea0003800000 */
.L_x_8875:
[----:B------:R-:W2:Y:S02]  /*d5f0*/  LDG.E R0, desc[UR36][R2.64] ;  /* 0x0000002402007981 */ /* 0x000ea4000c1e1900 */
[--C-:B--2---:R-:W-:Y:S02]  /*d600*/  HADD2.F32 R4, -RZ, R0.reuse.H1_H1 ;  /* 0x30000000ff047230 */ /* 0x104fe40000004100 */
[----:B------:R-:W-:-:S03]  /*d610*/  HADD2.F32 R0, -RZ, R0.H0_H0 ;  /* 0x20000000ff007230 */ /* 0x000fc60000004100 */
[----:B------:R-:W-:Y:S02]  /*d620*/  FMUL.FTZ R4, R4, 1 ;  /* 0x3f80000004047820 */ /* 0x000fe40000410000 */
[----:B------:R-:W-:Y:S02]  /*d630*/  FMUL.FTZ R0, R0, 1 ;  /* 0x3f80000000007820 */ /* 0x000fe40000410000 */
[----:B------:R0:W2:Y:S08]  /*d640*/  F2F.F64.F32 R14, R4 ;  /* 0x00000004000e7310 */ /* 0x0000b00000201800 */
[----:B-1-34-:R0:W1:Y:S01]  /*d650*/  F2F.F64.F32 R12, R0 ;  /* 0x00000000000c7310 */ /* 0x01a0620000201800 */
[----:B------:R-:W-:Y:S05]  /*d660*/  BRA `(.L_x_8869) ;  /* 0x0000000800ec7947 */ /* 0x000fea0003800000 */
.L_x_8874:
[----:B-1-34-:R0:W5:Y:S01]  /*d670*/  LDG.E.64 R12, desc[UR36][R2.64] ;  /* 0x00000024020c7981 */ /* 0x01a162000c1e1b00 */
[----:B------:R-:W-:Y:S01]  /*d680*/  CS2R R14, SRZ ;  /* 0x00000000000e7805 */ /* 0x000fe2000001ff00 */
[----:B------:R-:W-:Y:S06]  /*d690*/  BRA `(.L_x_8869) ;  /* 0x0000000800e07947 */ /* 0x000fec0003800000 */
.L_x_8864:
        /* <DEDUP_REMOVED lines=10> */
[----:B-1--4-:R-:W-:Y:S01]  /*d740*/  IMAD.MOV.U32 R12, RZ, RZ, RZ ;  /* 0x000000ffff0c7224 */ /* 0x012fe200078e00ff */
[----:B--2---:R-:W-:-:S04]  /*d750*/  ISETP.NE.AND P0, PT, R2, RZ, PT ;  /* 0x000000ff0200720c */ /* 0x004fc80003f05270 */
[----:B---3--:R-:W-:Y:S01]  /*d760*/  FSEL R13, RZ, 1.875, !P0 ;  /* 0x3ff00000ff0d7808 */ /* 0x008fe20004000000 */
[----:B------:R-:W-:Y:S08]  /*d770*/  BRA `(.L_x_8869) ;  /* 0x0000000800a87947 */ /* 0x000ff00003800000 */
.L_x_8878:
[----:B-1-34-:R0:W5:Y:S01]  /*d780*/  LDG.E.128 R12, desc[UR36][R2.64] ;  /* 0x00000024020c7981 */ /* 0x01a162000c1e1d00 */
[----:B------:R-:W-:Y:S05]  /*d790*/  BRA `(.L_x_8869) ;  /* 0x0000000800a07947 */ /* 0x000fea0003800000 */
.L_x_8877:
        /* <DEDUP_REMOVED lines=27> */
[----:B-1-34-:R0:W1:Y:S01]  /*d950*/  F2F.F64.F32 R12, R5 ;  /* 0x00000005000c7310 */ /* 0x01a0620000201800 */
[----:B------:R-:W-:Y:S05]  /*d960*/  BRA `(.L_x_8869) ;  /* 0x00000008002c7947 */ /* 0x000fea0003800000 */
.L_x_8880:
        /* <DEDUP_REMOVED lines=14> */
[----:B-1-34-:R0:W1:Y:S01]  /*da50*/  F2F.F64.F32 R12, R4 ;  /* 0x00000004000c7310 */ /* 0x01a0620000201800 */
[----:B------:R-:W-:Y:S05]  /*da60*/  BRA `(.L_x_8869) ;  /* 0x0000000400ec7947 */ /* 0x000fea0003800000 */
.L_x_8879:
[----:B------:R-:W2:Y:S01]  /*da70*/  LDG.E.U16 R0, desc[UR36][R2.64] ;  /* 0x0000002402007981 */ /* 0x000ea2000c1e1500 */
[----:B------:R-:W-:Y:S01]  /*da80*/  CS2R R14, SRZ ;  /* 0x00000000000e7805 */ /* 0x000fe2000001ff00 */
[----:B--2---:R-:W-:-:S04]  /*da90*/  IMAD.U32 R0, R0, 0x10000, RZ ;  /* 0x0001000000007824 */ /* 0x004fc800078e00ff */
[----:B------:R-:W-:-:S04]  /*daa0*/  FMUL.FTZ R0, R0, 1 ;  /* 0x3f80000000007820 */ /* 0x000fc80000410000 */
[----:B-1-34-:R0:W1:Y:S01]  /*dab0*/  F2F.F64.F32 R12, R0 ;  /* 0x00000000000c7310 */ /* 0x01a0620000201800 */
[----:B------:R-:W-:Y:S05]  /*dac0*/  BRA `(.L_x_8869) ;  /* 0x0000000400d47947 */ /* 0x000fea0003800000 */
.L_x_8876:
        /* <DEDUP_REMOVED lines=10> */
[----:B-1-34-:R2:W3:Y:S01]  /*db70*/  I2F.F64.U16 R12, R2 ;  /* 0x00000002000c7312 */ /* 0x01a4e20000101800 */
[----:B------:R-:W-:Y:S05]  /*db80*/  BRA `(.L_x_8869) ;  /* 0x0000000400a47947 */ /* 0x000fea0003800000 */
.L_x_8883:
[----:B------:R-:W2:Y:S01]  /*db90*/  LDG.E.U8 R2, desc[UR36][R2.64] ;  /* 0x0000002402027981 */ /* 0x000ea2000c1e1100 */
[----:B------:R-:W-:Y:S01]  /*dba0*/  BSSY B0, `(.L_x_8884) ;  /* 0x0000018000007945 */ /* 0x000fe20003800000 */
[----:B------:R-:W-:Y:S01]  /*dbb0*/  IMAD.MOV.U32 R0, RZ, RZ, RZ ;  /* 0x000000ffff007224 */ /* 0x000fe200078e00ff */
        /* <DEDUP_REMOVED lines=18> */
.L_x_8887:
[----:B------:R-:W-:Y:S05]  /*dce0*/  BSYNC B1 ;  /* 0x0000000000017941 */ /* 0x000fea0003800000 */
.L_x_8886:
[----:B------:R-:W-:Y:S01]  /*dcf0*/  LEA R3, R0, 0x3b800000, 0x17 ;  /* 0x3b80000000037811 */ /* 0x000fe200078eb8ff */
[----:B------:R-:W-:-:S05]  /*dd00*/  IMAD.SHL.U32 R0, R2, 0x100000, RZ ;  /* 0x0010000002007824 */ /* 0x000fca00078e00ff */
[----:B------:R-:W-:-:S07]  /*dd10*/  LOP3.LUT R0, R3, R0, R4, 0xfe, !PT ;  /* 0x0000000003007212 */ /* 0x000fce00078efe04 */
.L_x_8885:
[----:B------:R-:W-:Y:S05]  /*dd20*/  BSYNC B0 ;  /* 0x0000000000007941 */ /* 0x000fea0003800000 */
.L_x_8884:
[----:B------:R-:W-:Y:S01]  /*dd30*/  FMUL.FTZ R0, R0, 1 ;  /* 0x3f80000000007820 */ /* 0x000fe20000410000 */
[----:B------:R-:W-:-:S03]  /*dd40*/  CS2R R14, SRZ ;  /* 0x00000000000e7805 */ /* 0x000fc6000001ff00 */
[----:B-1-34-:R4:W0:Y:S01]  /*dd50*/  F2F.F64.F32 R12, R0 ;  /* 0x00000000000c7310 */ /* 0x01a8220000201800 */
[----:B------:R-:W-:Y:S05]  /*dd60*/  BRA `(.L_x_8869) ;  /* 0x00000004002c7947 */ /* 0x000fea0003800000 */
.L_x_8882:
        /* <DEDUP_REMOVED lines=21> */
.L_x_8891:
[----:B------:R-:W-:Y:S05]  /*dec0*/  BSYNC B1 ;  /* 0x0000000000017941 */ /* 0x000fea0003800000 */
.L_x_8890:
[----:B------:R-:W-:Y:S01]  /*ded0*/  LEA R3, R0, 0x37800000, 0x17 ;  /* 0x3780000000037811 */ /* 0x000fe200078eb8ff */
[----:B------:R-:W-:-:S05]  /*dee0*/  IMAD.SHL.U32 R0, R2, 0x200000, RZ ;  /* 0x0020000002007824 */ /* 0x000fca00078e00ff */
[----:B------:R-:W-:-:S07]  /*def0*/  LOP3.LUT R0, R3, R0, R4, 0xfe, !PT ;  /* 0x0000000003007212 */ /* 0x000fce00078efe04 */
.L_x_8889:
[----:B------:R-:W-:Y:S05]  /*df00*/  BSYNC B0 ;  /* 0x0000000000007941 */ /* 0x000fea0003800000 */
.L_x_8888:
[----:B------:R-:W-:Y:S01]  /*df10*/  FMUL.FTZ R0, R0, 1 ;  /* 0x3f80000000007820 */ /* 0x000fe20000410000 */
[----:B------:R-:W-:-:S03]  /*df20*/  CS2R R14, SRZ ;  /* 0x00000000000e7805 */ /* 0x000fc6000001ff00 */
[----:B-1-34-:R0:W1:Y:S01]  /*df30*/  F2F.F64.F32 R12, R0 ;  /* 0x00000000000c7310 */ /* 0x01a0620000201800 */
[----:B------:R-:W-:Y:S05]  /*df40*/  BRA `(.L_x_8869) ;  /* 0x0000000000b47947 */ /* 0x000fea0003800000 */
.L_x_8881:
        /* <DEDUP_REMOVED lines=14> */
.L_x_8895:
[----:B------:R-:W-:Y:S05]  /*e030*/  BSYNC B0 ;  /* 0x0000000000007941 */ /* 0x000fea0003800000 */
.L_x_8894:
[----:B------:R-:W-:Y:S01]  /*e040*/  FMUL.FTZ R0, R0, 1 ;  /* 0x3f80000000007820 */ /* 0x000fe20000410000 */
[----:B------:R-:W-:-:S03]  /*e050*/  CS2R R14, SRZ ;  /* 0x00000000000e7805 */ /* 0x000fc6000001ff00 */
[----:B-1-34-:R0:W1:Y:S01]  /*e060*/  F2F.F64.F32 R12, R0 ;  /* 0x00000000000c7310 */ /* 0x01a0620000201800 */
[----:B------:R-:W-:Y:S05]  /*e070*/  BRA `(.L_x_8869) ;  /* 0x0000000000687947 */ /* 0x000fea0003800000 */
.L_x_8868:
[----:B------:R-:W-:Y:S01]  /*e080*/  MOV R0, 0x0 ;  /* 0x0000000000007802 */ /* 0x000fe20000000f00 */
[----:B------:R-:W-:Y:S01]  /*e090*/  ULDC.64 UR4, c[0x4][0x148] ;  /* 0x0100520000047ab9 */ /* 0x000fe20000000a00 */
[----:B------:R-:W-:Y:S01]  /*e0a0*/  ULDC.64 UR6, c[0x4][0x30] ;  /* 0x01000c0000067ab9 */ /* 0x000fe20000000a00 */
[----:B------:R-:W-:Y:S01]  /*e0b0*/  IMAD.U32 R4, RZ, RZ, UR4 ;  /* 0x00000004ff047e24 */ /* 0x000fe2000f8e00ff */
[----:B------:R0:W2:Y:S01]  /*e0c0*/  LDC.64 R2, c[0x4][R0] ;  /* 0x0100000000027b82 */ /* 0x0000a20000000a00 */
[----:B------:R-:W-:Y:S01]  /*e0d0*/  IMAD.U32 R5, RZ, RZ, UR5 ;  /* 0x00000005ff057e24 */ /* 0x000fe2000f8e00ff */
[----:B------:R-:W-:Y:S01]  /*e0e0*/  ULDC.64 UR4, c[0x4][0x150] ;  /* 0x0100540000047ab9 */ /* 0x000fe20000000a00 */
[----:B------:R-:W-:Y:S01]  /*e0f0*/  MOV R10, UR6 ;  /* 0x00000006000a7c02 */ /* 0x000fe20008000f00 */
[----:B------:R-:W-:Y:S02]  /*e100*/  IMAD.U32 R6, RZ, RZ, UR4 ;  /* 0x00000004ff067e24 */ /* 0x000fe4000f8e00ff */
[----:B------:R-:W-:-:S02]  /*e110*/  IMAD.U32 R7, RZ, RZ, UR5 ;  /* 0x00000005ff077e24 */ /* 0x000fc4000f8e00ff */
[----:B------:R-:W-:Y:S02]  /*e120*/  IMAD.U32 R11, RZ, RZ, UR7 ;  /* 0x00000007ff0b7e24 */ /* 0x000fe4000f8e00ff */
[----:B------:R-:W-:Y:S02]  /*e130*/  IMAD.MOV.U32 R8, RZ, RZ, 0x4e ;  /* 0x0000004eff087424 */ /* 0x000fe400078e00ff */
[----:B-1--4-:R-:W-:Y:S02]  /*e140*/  IMAD.MOV.U32 R12, RZ, RZ, 0x1 ;  /* 0x00000001ff0c7424 */ /* 0x012fe400078e00ff */
[----:B0--3--:R-:W-:-:S07]  /*e150*/  IMAD.MOV.U32 R13, RZ, RZ, RZ ;  /* 0x000000ffff0d7224 */ /* 0x009fce00078e00ff */
[----:B------:R-:W-:-:S07]  /*e160*/  LEPC R20, `(.L_x_8896) ;  /* 0x000000001014794e */ /* 0x000fce0000000000 */
[----:B--2---:R-:W-:Y:S05]  /*e170*/  CALL.ABS.NOINC R2 ;  /* 0x0000000002007343 */ /* 0x004fea0003c00000 */
.L_x_8896:
[----:B------:R-:W-:Y:S02]  /*e180*/  CS2R R12, SRZ ;  /* 0x00000000000c7805 */ /* 0x000fe4000001ff00 */
[----:B------:R-:W-:Y:S01]  /*e190*/  CS2R R14, SRZ ;  /* 0x00000000000e7805 */ /* 0x000fe2000001ff00 */
[----:B------:R-:W-:Y:S06]  /*e1a0*/  BRA `(.L_x_8869) ;  /* 0x00000000001c7947 */ /* 0x000fec0003800000 */
.L_x_8893:
[----:B-1-34-:R-:W2:Y:S01]  /*e1b0*/  LDG.E.64 R12, desc[UR36][R2.64] ;  /* 0x00000024020c7981 */ /* 0x01aea2000c1e1b00 */
[----:B------:R-:W-:Y:S01]  /*e1c0*/  CS2R R14, SRZ ;  /* 0x00000000000e7805 */ /* 0x000fe2000001ff00 */
[----:B--2---:R-:W0:Y:S01]  /*e1d0*/  I2F.F64.U64 R12, R12 ;  /* 0x0000000c000c7312 */ /* 0x004e220000301800 */
[----:B------:R-:W-:Y:S05]  /*e1e0*/  BRA `(.L_x_8869) ;  /* 0x00000000000c7947 */ /* 0x000fea0003800000 */
.L_x_8892:
[----:B------:R-:W1:Y:S01]  /*e1f0*/  LDG.E R2, desc[UR36][R2.64] ;  /* 0x0000002402027981 */ /* 0x000e62000c1e1900 */
[----:B------:R-:W-:Y:S01]  /*e200*/  CS2R R14, SRZ ;  /* 0x00000000000e7805 */ /* 0x000fe2000001ff00 */
[----:B-1-34-:R0:W1:Y:S06]  /*e210*/  I2F.F64.U32 R12, R2 ;  /* 0x00000002000c7312 */ /* 0x01a06c0000201800 */
.L_x_8869:
[----:B0-2---:R-:W0:Y:S08]  /*e220*/  LDC.64 R2, c[0x0][0x440] ;  /* 0x00011000ff027b82 */ /* 0x005e300000000a00 */
        /* <DEDUP_REMOVED lines=32> */
.L_x_8899:
        /* <DEDUP_REMOVED lines=19> */
.L_x_8901:
[----:B------:R-:W-:Y:S05]  /*e560*/  BSYNC B0 ;  /* 0x0000000000007941 */ /* 0x000fea0003800000 */
.L_x_8900:
[C---:B-1-3-5:R-:W-:Y:S02]  /*e570*/  DFMA R4, R2.reuse, R14, R12 ;  /* 0x0000000e0204722b */ /* 0x06afe4000000000c */
[----:B------:R-:W-:-:S06]  /*e580*/  DFMA R14, R2, -R12, R14 ;  /* 0x8000000c020e722b */ /* 0x000fcc000000000e */
[-C--:B------:R-:W-:Y:S02]  /*e590*/  DMUL R12, R4, R6.reuse ;  /* 0x00000006040c7228 */ /* 0x080fe40000000000 */
[----:B------:R-:W-:Y:S01]  /*e5a0*/  DMUL R14, R14, R6 ;  /* 0x000000060e0e7228 */ /* 0x000fe20000000000 */
[----:B------:R-:W-:Y:S10]  /*e5b0*/  BRA `(.L_x_8902) ;  /* 0x0000000400907947 */ /* 0x000ff40003800000 */
.L_x_8898:
[----:B------:R-:W-:Y:S01]  /*e5c0*/  DADD R8, -RZ, |R2| ;  /* 0x00000000ff087229 */ /* 0x000fe20000000502 */
[----:B------:R-:W-:Y:S01]  /*e5d0*/  MOV R4, 0x1 ;  /* 0x0000000100047802 */ /* 0x000fe20000000f00 */
[----:B------:R-:W-:Y:S01]  /*e5e0*/  BSSY B0, `(.L_x_8903) ;  /* 0x0000014000007945 */ /* 0x000fe20003800000 */
[----:B-1-3-5:R-:W-:-:S03]  /*e5f0*/  FSETP.GEU.AND P1, PT, |R13|, 6.5827683646048100446e-37, PT ;  /* 0x036000000d00780b */ /* 0x02afc60003f2e200 */
        /* <DEDUP_REMOVED lines=18> */
.L_x_8904:
[----:B------:R-:W-:Y:S05]  /*e720*/  BSYNC B0 ;  /* 0x0000000000007941 */ /* 0x000fea0003800000 */
.L_x_8903:
        /* <DEDUP_REMOVED lines=23> */
.L_x_8906:
[----:B------:R-:W-:Y:S05]  /*e8a0*/  BSYNC B0 ;  /* 0x0000000000007941 */ /* 0x000fea0003800000 */
.L_x_8905:
[----:B------:R-:W-:Y:S02]  /*e8b0*/  IMAD.MOV.U32 R14, RZ, RZ, R4 ;  /* 0x000000ffff0e7224 */ /* 0x000fe400078e0004 */
[----:B------:R-:W-:Y:S01]  /*e8c0*/  IMAD.MOV.U32 R15, RZ, RZ, R5 ;  /* 0x000000ffff0f7224 */ /* 0x000fe200078e0005 */
[----:B------:R-:W-:Y:S06]  /*e8d0*/  BRA `(.L_x_8902) ;  /* 0x0000000000c87947 */ /* 0x000fec0003800000 */
.L_x_8897:
        /* <DEDUP_REMOVED lines=26> */
.L_x_8907:
        /* <DEDUP_REMOVED lines=19> */
.L_x_8909:
[----:B------:R-:W-:Y:S05]  /*ebb0*/  BSYNC B0 ;  /* 0x0000000000007941 */ /* 0x000fea0003800000 */
.L_x_8908:
[C---:B-1-3-5:R-:W-:Y:S02]  /*ebc0*/  DFMA R4, R2.reuse, R12, R14 ;  /* 0x0000000c0204722b */ /* 0x06afe4000000000e */
[----:B------:R-:W-:-:S06]  /*ebd0*/  DFMA R14, R2, R14, -R12 ;  /* 0x0000000e020e722b */ /* 0x000fcc000000080c */
[-C--:B------:R-:W-:Y:S02]  /*ebe0*/  DMUL R12, R4, R6.reuse ;  /* 0x00000006040c7228 */ /* 0x080fe40000000000 */
[----:B------:R-:W-:-:S11]  /*ebf0*/  DMUL R14, R14, R6 ;  /* 0x000000060e0e7228 */ /* 0x000fd60000000000 */
.L_x_8902:
        /* <DEDUP_REMOVED lines=15> */
.L_x_8913:
[----:B------:R-:W0:Y:S02]  /*ecf0*/  F2I.S64.F64.TRUNC R12, R12 ;  /* 0x0000000c000c7311 */ /* 0x000e24000030d900 */
[----:B0-----:R-:W-:-:S05]  /*ed00*/  IMAD.MOV.U32 R3, RZ, RZ, R12 ;  /* 0x000000ffff037224 */ /* 0x001fca00078e000c */
[----:B------:R-:W-:Y:S01]  /*ed10*/  STG.E.U8 desc[UR36][R16.64], R3 ;  /* 0x0000000310007986 */ /* 0x000fe2000c101124 */
[----:B------:R-:W-:Y:S05]  /*ed20*/  EXIT ;  /* 0x000000000000794d */ /* 0x000fea0003800000 */
.L_x_8912:
        /* <DEDUP_REMOVED lines=9> */
.L_x_8916:
[----:B------:R-:W0:Y:S02]  /*edc0*/  F2I.F64.TRUNC R13, R12 ;  /* 0x0000000c000d7311 */ /* 0x000e24000030d100 */
[----:B0-----:R-:W-:Y:S01]  /*edd0*/  STG.E desc[UR36][R16.64], R13 ;  /* 0x0000000d10007986 */ /* 0x001fe2000c101924 */
[----:B------:R-:W-:Y:S05]  /*ede0*/  EXIT ;  /* 0x000000000000794d */ /* 0x000fea0003800000 */
.L_x_8915:
[----:B------:R-:W0:Y:S02]  /*edf0*/  F2I.F64.TRUNC R13, R12 ;  /* 0x0000000c000d7311 */ /* 0x000e24000030d100 */
[----:B0-----:R-:W-:Y:S01]  /*ee00*/  STG.E.U16 desc[UR36][R16.64], R13 ;  /* 0x0000000d10007986 */ /* 0x001fe2000c101524 */
[----:B------:R-:W-:Y:S05]  /*ee10*/  EXIT ;  /* 0x000000000000794d */ /* 0x000fea0003800000 */
.L_x_8911:
        /* <DEDUP_REMOVED lines=13> */
.L_x_8918:
        /* <DEDUP_REMOVED lines=8> */
.L_x_8917:
        /* <DEDUP_REMOVED lines=16> */
.L_x_8920:
        /* <DEDUP_REMOVED lines=11> */
.L_x_8919:
[----:B------:R-:W-:Y:S01]  /*f120*/  STG.E.64 desc[UR36][R16.64], R12 ;  /* 0x0000000c10007986 */ /* 0x000fe2000c101b24 */
[----:B------:R-:W-:Y:S05]  /*f130*/  EXIT ;  /* 0x000000000000794d */ /* 0x000fea0003800000 */
.L_x_8910:
        /* <DEDUP_REMOVED lines=13> */
.L_x_8923:
[----:B------:R-:W-:Y:S01]  /*f210*/  STG.E.128 desc[UR36][R16.64], R12 ;  /* 0x0000000c10007986 */ /* 0x000fe2000c101d24 */
[----:B------:R-:W-:Y:S05]  /*f220*/  EXIT ;  /* 0x000000000000794d */ /* 0x000fea0003800000 */
.L_x_8922:
        /* <DEDUP_REMOVED lines=25> */
.L_x_8927:
[----:B------:R-:W-:Y:S05]  /*f3c0*/  BSYNC B0 ;  /* 0x0000000000007941 */ /* 0x000fea0003800000 */
.L_x_8926:
[----:B------:R-:W-:-:S05]  /*f3d0*/  LOP3.LUT R3, R0, R3, RZ, 0xfc, !PT ;  /* 0x0000000300037212 */ /* 0x000fca00078efcff */
[----:B------:R-:W-:Y:S01]  /*f3e0*/  STG.E.U8 desc[UR36][R16.64], R3 ;  /* 0x0000000310007986 */ /* 0x000fe2000c101124 */
[----:B------:R-:W-:Y:S05]  /*f3f0*/  EXIT ;  /* 0x000000000000794d */ /* 0x000fea0003800000 */
.L_x_8925:
        /* <DEDUP_REMOVED lines=17> */
.L_x_8929:
[----:B------:R-:W-:Y:S01]  /*f510*/  IMAD.MOV.U32 R0, RZ, RZ, 0x7f ;  /* 0x0000007fff007424 */ /* 0x000fe200078e00ff */
[----:B------:R-:W-:-:S04]  /*f520*/  ISETP.GT.U32.AND P0, PT, R2, 0x7f800000, PT ;  /* 0x7f8000000200780c */ /* 0x000fc80003f04070 */
[----:B------:R-:W-:-:S09]  /*f530*/  SEL R0, R0, 0x7c, P0 ;  /* 0x0000007c00007807 */ /* 0x000fd20000000000 */
.L_x_8930:
[----:B------:R-:W-:Y:S05]  /*f540*/  BSYNC B0 ;  /* 0x0000000000007941 */ /* 0x000fea0003800000 */
.L_x_8928:
[----:B------:R-:W-:-:S04]  /*f550*/  LOP3.LUT R2, R3, 0x80000000, RZ, 0xc0, !PT ;  /* 0x8000000003027812 */ /* 0x000fc800078ec0ff */
[----:B------:R-:W-:-:S04]  /*f560*/  SHF.R.U32.HI R3, RZ, 0x18, R2 ;  /* 0x00000018ff037819 */ /* 0x000fc80000011602 */
[----:B------:R-:W-:-:S05]  /*f570*/  LOP3.LUT R3, R0, R3, RZ, 0xfc, !PT ;  /* 0x0000000300037212 */ /* 0x000fca00078efcff */
[----:B------:R-:W-:Y:S01]  /*f580*/  STG.E.U8 desc[UR36][R16.64], R3 ;  /* 0x0000000310007986 */ /* 0x000fe2000c101124 */
[----:B------:R-:W-:Y:S05]  /*f590*/  EXIT ;  /* 0x000000000000794d */ /* 0x000fea0003800000 */
.L_x_8924:
        /* <DEDUP_REMOVED lines=8> */
.L_x_8921:
        /* <DEDUP_REMOVED lines=11> */
.L_x_8933:
        /* <DEDUP_REMOVED lines=21> */
.L_x_8936:
[----:B------:R-:W-:-:S04]  /*f820*/  LOP3.LUT R2, R3, 0x80000000, RZ, 0xc0, !PT ;  /* 0x8000000003027812 */ /* 0x000fc800078ec0ff */
[----:B------:R-:W-:-:S04]  /*f830*/  SHF.R.U32.HI R3, RZ, 0x18, R2 ;  /* 0x00000018ff037819 */ /* 0x000fc80000011602 */
[----:B------:R-:W-:-:S04]  /*f840*/  LOP3.LUT R0, R0, R3, RZ, 0xfc, !PT ;  /* 0x0000000300007212 */ /* 0x000fc800078efcff */
[----:B------:R-:W-:-:S07]  /*f850*/  PRMT R8, R0, 0x7610, R8 ;  /* 0x0000761000087816 */ /* 0x000fce0000000008 */
.L_x_8935:
[----:B------:R-:W-:Y:S05]  /*f860*/  BSYNC B0 ;  /* 0x0000000000007941 */ /* 0x000fea0003800000 */
.L_x_8934:
[----:B------:R-:W-:Y:S01]  /*f870*/  STG.E.U8 desc[UR36][R16.64], R8 ;  /* 0x0000000810007986 */ /* 0x000fe2000c101124 */
[----:B------:R-:W-:Y:S05]  /*f880*/  EXIT ;  /* 0x000000000000794d */ /* 0x000fea0003800000 */
.L_x_8932:
        /* <DEDUP_REMOVED lines=21> */
.L_x_8939:
[----:B------:R-:W-:-:S04]  /*f9e0*/  LOP3.LUT R2, R3, 0x80000000, RZ, 0xc0, !PT ;  /* 0x8000000003027812 */ /* 0x000fc800078ec0ff */
[----:B------:R-:W-:-:S04]  /*f9f0*/  SHF.R.U32.HI R3, RZ, 0x18, R2 ;  /* 0x00000018ff037819 */ /* 0x000fc80000011602 */
[----:B------:R-:W-:-:S04]  /*fa00*/  LOP3.LUT R0, R0, R3, RZ, 0xfc, !PT ;  /* 0x0000000300007212 */ /* 0x000fc800078efcff */
[----:B------:R-:W-:-:S07]  /*fa10*/  PRMT R8, R0, 0x7610, R8 ;  /* 0x0000761000087816 */ /* 0x000fce0000000008 */
.L_x_8938:
[----:B------:R-:W-:Y:S05]  /*fa20*/  BSYNC B0 ;  /* 0x0000000000007941 */ /* 0x000fea0003800000 */
.L_x_8937:
[----:B------:R-:W-:Y:S01]  /*fa30*/  STG.E.U8 desc[UR36][R16.64], R8 ;  /* 0x0000000810007986 */ /* 0x000fe2000c101124 */
[----:B------:R-:W-:Y:S05]  /*fa40*/  EXIT ;  /* 0x000000000000794d */ /* 0x000fea0003800000 */
.L_x_8931:
        /* <DEDUP_REMOVED lines=18> */
[----:B------:R-:W-:Y:S02]  /*fb70*/  @P2 ISETP.EQ.U32.AND P1, PT, R0, 0x1, P0 ;  /* 0x000000010000280c */ /* 0x000fe40000722070 */
[----:B------:R-:W-:Y:S02]  /*fb80*/  PLOP3.LUT P0, PT, PT, PT, PT, 0x80, 0x0 ;  /* 0x000000000000781c */ /* 0x000fe40003f0f070 */
[----:B------:R-:W-:Y:S02]  /*fb90*/  @P2 PLOP3.LUT P0, PT, P1, PT, PT, 0x80, 0x0 ;  /* 0x000000000000281c */ /* 0x000fe40000f0f070 */
[----:B------:R-:W-:-:S11]  /*fba0*/  @P2 IADD3 R0, R2, 0x1, RZ ;  /* 0x0000000102002810 */ /* 0x000fd60007ffe0ff */
[----:B------:R-:W-:-:S04]  /*fbb0*/  @!P0 IMAD.MOV R0, RZ, RZ, R2 ;  /* 0x000000ffff008224 */ /* 0x000fc800078e0202 */
[----:B------:R-:W-:-:S05]  /*fbc0*/  @P2 IMAD.MOV.U32 R3, RZ, RZ, R0 ;  /* 0x000000ffff032224 */ /* 0x000fca00078e0000 */
[----:B------:R-:W-:Y:S01]  /*fbd0*/  STG.E.U8 desc[UR36][R16.64], R3 ;  /* 0x0000000310007986 */ /* 0x000fe2000c101124 */
[----:B------:R-:W-:Y:S05]  /*fbe0*/  EXIT ;  /* 0x000000000000794d */ /* 0x000fea0003800000 */
.L_x_8914:
        /* <DEDUP_REMOVED lines=16> */
.L_x_8942:
[----:B------:R-:W-:Y:S05]  /*fcf0*/  EXIT ;  /* 0x000000000000794d */ /* 0x000fea0003800000 */
.L_x_8941:
[----:B------:R-:W0:Y:S02]  /*fd00*/  F2I.U64.F64.TRUNC R12, R12 ;  /* 0x0000000c000c7311 */ /* 0x000e24000030d800 */
[----:B0-----:R-:W-:Y:S01]  /*fd10*/  STG.E.64 desc[UR36][R16.64], R12 ;  /* 0x0000000c10007986 */ /* 0x001fe2000c101b24 */
[----:B------:R-:W-:Y:S05]  /*fd20*/  EXIT ;  /* 0x000000000000794d */ /* 0x000fea0003800000 */
.L_x_8940:
[----:B------:R-:W0:Y:S02]  /*fd30*/  F2I.U32.F64.TRUNC R13, R12 ;  /* 0x0000000c000d7311 */ /* 0x000e24000030d000 */
[----:B0-----:R-:W-:Y:S01]  /*fd40*/  STG.E desc[UR36][R16.64], R13 ;  /* 0x0000000d10007986 */ /* 0x001fe2000c101924 */
[----:B------:R-:W-:Y:S05]  /*fd50*/  EXIT ;  /* 0x000000000000794d */ /* 0x000fea0003800000 */
        .weak           $__internal_14_$__cuda_sm20_dblrcp_rn_slowpath_v3
        .type           $__internal_14_$__cuda_sm20_dblrcp_rn_slowpath_v3,@function
        .size           $__internal_14_$__cuda_sm20_dblrcp_rn_slowpath_v3,($__internal_15_$__cuda_sm20_div_rn_f64_full - $__internal_14_$__cuda_sm20_dblrcp_rn_slowpath_v3)
$__internal_14_$__cuda_sm20_dblrcp_rn_slowpath_v3:
        /* <DEDUP_REMOVED lines=24> */
.L_x_8946:
        /* <DEDUP_REMOVED lines=9> */
.L_x_8944:
[----:B------:R-:W-:Y:S01]  /*ff70*/  LOP3.LUT R7, R5, 0x80000, RZ, 0xfc, !PT ;  /* 0x0008000005077812 */ /* 0x000fe200078efcff */
[----:B------:R-:W-:-:S07]  /*ff80*/  IMAD.MOV.U32 R6, RZ, RZ, R4 ;  /* 0x000000ffff067224 */ /* 0x000fce00078e0004 */
.L_x_8945:
[----:B------:R-:W-:Y:S05]  /*ff90*/  BSYNC B1 ;  /* 0x0000000000017941 */ /* 0x000fea0003800000 */
.L_x_8943:
[----:B------:R-:W-:Y:S02]  /*ffa0*/  IMAD.MOV.U32 R4, RZ, RZ, R0 ;  /* 0x000000ffff047224 */ /* 0x000fe400078e0000 */
[----:B------:R-:W-:-:S04]  /*ffb0*/  IMAD.MOV.U32 R5, RZ, RZ, 0x0 ;  /* 0x00000000ff057424 */ /* 0x000fc800078e00ff */
[----:B------:R-:W-:Y:S05]  /*ffc0*/  RET.REL.NODEC R4 `(_ZN2at6native18elementwise_kernelILi128ELi4EZNS0_15gpu_kernel_implINS0_13BUnaryFunctorIN3c107complexIdEES6_S6_NS0_15binary_internal10DivFunctorIS6_EEEEEEvRNS_18TensorIteratorBaseERKT_EUliE_EEviT1_) ;  /* 0xffffff00040c7950 */ /* 0x000fea0003c3ffff */
        .weak           $__internal_15_$__cuda_sm20_div_rn_f64_full
        .type           $__internal_15_$__cuda_sm20_div_rn_f64_full,@function
        .size           $__internal_15_$__cuda_sm20_div_rn_f64_full,(.L_x_19270 - $__internal_15_$__cuda_sm20_div_rn_f64_full)
$__internal_15_$__cuda_sm20_div_rn_f64_full:
[C---:B------:R-:W-:Y:S01]  /*ffd0*/  FSETP.GEU.AND P0, PT, |R9|.reuse, 1.469367938527859385e-39, PT ;  /* 0x001000000900780b */ /* 0x040fe20003f0e200 */
[----:B------:R-:W-:Y:S01]  /*ffe0*/  IMAD.MOV.U32 R6, RZ, RZ, 0x1 ;  /* 0x00000001ff067424 */ /* 0x000fe200078e00ff */
[----:B------:R-:W-:Y:S01]  /*fff0*/  LOP3.LUT R22, R9, 0x800fffff, RZ, 0xc0, !PT ;  /* 0x800fffff09167812 */ /* 0x000fe200078ec0ff */
[----:B------:R-:W-:Y:S01]  /*10000*/  IMAD.MOV.U32 R24, RZ, RZ, R10 ;  /* 0x000000ffff187224 */ /* 0x000fe200078e000a */
[C---:B------:R-:W-:Y:S01]  /*10010*/  FSETP.GEU.AND P2, PT, |R11|.reuse, 1.469367938527859385e-39, PT ;  /* 0x001000000b00780b */ /* 0x040fe20003f4e200 */
[----:B------:R-:W-:Y:S01]  /*10020*/  BSSY B1, `(.L_x_8947) ;  /* 0x0000052000017945 */ /* 0x000fe20003800000 */
[----:B------:R-:W-:Y:S01]  /*10030*/  LOP3.LUT R23, R22, 0x3ff00000, RZ, 0xfc, !PT ;  /* 0x3ff0000016177812 */ /* 0x000fe200078efcff */
[----:B------:R-:W-:Y:S01]  /*10040*/  IMAD.MOV.U32 R22, RZ, RZ, R8 ;  /* 0x000000ffff167224 */ /* 0x000fe200078e0008 */
[----:B------:R-:W-:Y:S02]  /*10050*/  LOP3.LUT R2, R11, 0x7ff00000, RZ, 0xc0, !PT ;  /* 0x7ff000000b027812 */ /* 0x000fe400078ec0ff */
[----:B------:R-:W-:-:S03]  /*10060*/  LOP3.LUT R5, R9, 0x7ff00000, RZ, 0xc0, !PT ;  /* 0x7ff0000009057812 */ /* 0x000fc600078ec0ff */
[----:B------:R-:W-:Y:S01]  /*10070*/  @!P0 DMUL R22, R8, 8.98846567431157953865e+307 ;  /* 0x7fe0000008168828 */ /* 0x000fe20000000000 */
[C---:B------:R-:W-:Y:S01]  /*10080*/  ISETP.GE.U32.AND P1, PT, R2.reuse, R5, PT ;  /* 0x000000050200720c */ /* 0x040fe20003f26070 */
[----:B------:R-:W-:Y:S02]  /*10090*/  IMAD.MOV.U32 R4, RZ, RZ, R2 ;  /* 0x000000ffff047224 */ /* 0x000fe400078e0002 */
[----:B------:R-:W-:Y:S01]  /*100a0*/  @!P2 LOP3.LUT R3, R9, 0x7ff00000, RZ, 0xc0, !PT ;  /* 0x7ff000000903a812 */ /* 0x000fe200078ec0ff */
[----:B------:R-:W-:Y:S01]  /*100b0*/  @!P2 IMAD.MOV.U32 R20, RZ, RZ, RZ ;  /* 0x000000ffff14a224 */ /* 0x000fe200078e00ff */
[----:B------:R-:W0:Y:S02]  /*100c0*/  MUFU.RCP64H R7, R23 ;  /* 0x0000001700077308 */ /* 0x000e240000001800 */
[----:B------:R-:W-:Y:S01]  /*100d0*/  @!P2 ISETP.GE.U32.AND P3, PT, R2, R3, PT ;  /* 0x000000030200a20c */ /* 0x000fe20003f66070 */
[----:B------:R-:W-:Y:S01]  /*100e0*/  IMAD.MOV.U32 R3, RZ, RZ, 0x1ca00000 ;  /* 0x1ca00000ff037424 */ /* 0x000fe200078e00ff */
[----:B------:R-:W-:-:S04]  /*100f0*/  @!P0 LOP3.LUT R5, R23, 0x7ff00000, RZ, 0xc0, !PT ;  /* 0x7ff0000017058812 */ /* 0x000fc800078ec0ff */
[----:B------:R-:W-:-:S04]  /*10100*/  @!P2 SEL R21, R3, 0x63400000, !P3 ;  /* 0x634000000315a807 */ /* 0x000fc80005800000 */
[----:B------:R-:W-:-:S04]  /*10110*/  @!P2 LOP3.LUT R21, R21, 0x80000000, R11, 0xf8, !PT ;  /* 0x800000001515a812 */ /* 0x000fc800078ef80b */
[----:B------:R-:W-:Y:S01]  /*10120*/  @!P2 LOP3.LUT R21, R21, 0x100000, RZ, 0xfc, !PT ;  /* 0x001000001515a812 */ /* 0x000fe200078efcff */
[----:B0-----:R-:W-:-:S08]  /*10130*/  DFMA R26, R6, -R22, 1 ;  /* 0x3ff00000061a742b */ /* 0x001fd00000000816 */
[----:B------:R-:W-:-:S08]  /*10140*/  DFMA R26, R26, R26, R26 ;  /* 0x0000001a1a1a722b */ /* 0x000fd0000000001a */
[----:B------:R-:W-:Y:S01]  /*10150*/  DFMA R26, R6, R26, R6 ;  /* 0x0000001a061a722b */ /* 0x000fe20000000006 */
[----:B------:R-:W-:-:S04]  /*10160*/  SEL R7, R3, 0x63400000, !P1 ;  /* 0x6340000003077807 */ /* 0x000fc80004800000 */
[----:B------:R-:W-:-:S03]  /*10170*/  LOP3.LUT R25, R7, 0x800fffff, R11, 0xf8, !PT ;  /* 0x800fffff07197812 */ /* 0x000fc600078ef80b */
[----:B------:R-:W-:-:S03]  /*10180*/  DFMA R6, R26, -R22, 1 ;  /* 0x3ff000001a06742b */ /* 0x000fc60000000816 */
[----:B------:R-:W-:-:S05]  /*10190*/  @!P2 DFMA R24, R24, 2, -R20 ;  /* 0x400000001818a82b */ /* 0x000fca0000000814 */
[----:B------:R-:W-:Y:S01]  /*101a0*/  DFMA R26, R26, R6, R26 ;  /* 0x000000061a1a722b */ /* 0x000fe2000000001a */
[----:B------:R-:W-:-:S04]  /*101b0*/  VIADD R7, R5, 0xffffffff ;  /* 0xffffffff05077836 */ /* 0x000fc80000000000 */
[----:B------:R-:W-:-:S03]  /*101c0*/  @!P2 LOP3.LUT R4, R25, 0x7ff00000, RZ, 0xc0, !PT ;  /* 0x7ff000001904a812 */ /* 0x000fc600078ec0ff */
[----:B------:R-:W-:Y:S02]  /*101d0*/  DMUL R20, R26, R24 ;  /* 0x000000181a147228 */ /* 0x000fe40000000000 */
[----:B------:R-:W-:-:S05]  /*101e0*/  VIADD R6, R4, 0xffffffff ;  /* 0xffffffff04067836 */ /* 0x000fca0000000000 */
[----:B------:R-:W-:Y:S01]  /*101f0*/  ISETP.GT.U32.AND P0, PT, R6, 0x7feffffe, PT ;  /* 0x7feffffe0600780c */ /* 0x000fe20003f04070 */
        /* <DEDUP_REMOVED lines=22> */
[----:B------:R-:W-:Y:S01]  /*10360*/  IADD3 R3, -R3, -0x43300000, RZ ;  /* 0xbcd0000003037810 */ /* 0x000fe20007ffe1ff */
[----:B------:R-:W-:-:S06]  /*10370*/  IMAD.MOV.U32 R4, RZ, RZ, RZ ;  /* 0x000000ffff047224 */ /* 0x000fcc00078e00ff */
[----:B------:R-:W-:Y:S02]  /*10380*/  DFMA R4, R20, -R4, R6 ;  /* 0x800000041404722b */ /* 0x000fe40000000006 */
[----:B------:R-:W-:-:S08]  /*10390*/  DMUL.RP R6, R6, R10 ;  /* 0x0000000a06067228 */ /* 0x000fd00000008000 */
[----:B------:R-:W-:Y:S02]  /*103a0*/  FSETP.NEU.AND P0, PT, |R5|, R3, PT ;  /* 0x000000030500720b */ /* 0x000fe40003f0d200 */
[----:B------:R-:W-:Y:S02]  /*103b0*/  LOP3.LUT R9, R7, R9, RZ, 0x3c, !PT ;  /* 0x0000000907097212 */ /* 0x000fe400078e3cff */
[----:B------:R-:W-:Y:S02]  /*103c0*/  FSEL R20, R6, R20, !P0 ;  /* 0x0000001406147208 */ /* 0x000fe40004000000 */
[----:B------:R-:W-:Y:S01]  /*103d0*/  FSEL R21, R9, R21, !P0 ;  /* 0x0000001509157208 */ /* 0x000fe20004000000 */
[----:B------:R-:W-:Y:S06]  /*103e0*/  BRA `(.L_x_8949) ;  /* 0x0000000000547947 */ /* 0x000fec0003800000 */
.L_x_8948:
        /* <DEDUP_REMOVED lines=16> */
.L_x_8951:
[----:B------:R-:W-:Y:S01]  /*104f0*/  LOP3.LUT R21, R9, 0x80000, RZ, 0xfc, !PT ;  /* 0x0008000009157812 */ /* 0x000fe200078efcff */
[----:B------:R-:W-:Y:S01]  /*10500*/  IMAD.MOV.U32 R20, RZ, RZ, R8 ;  /* 0x000000ffff147224 */ /* 0x000fe200078e0008 */
[----:B------:R-:W-:Y:S06]  /*10510*/  BRA `(.L_x_8949) ;  /* 0x0000000000087947 */ /* 0x000fec0003800000 */
.L_x_8950:
[----:B------:R-:W-:Y:S01]  /*10520*/  LOP3.LUT R21, R11, 0x80000, RZ, 0xfc, !PT ;  /* 0x000800000b157812 */ /* 0x000fe200078efcff */
[----:B------:R-:W-:-:S07]  /*10530*/  IMAD.MOV.U32 R20, RZ, RZ, R10 ;  /* 0x000000ffff147224 */ /* 0x000fce00078e000a */
.L_x_8949:
[----:B------:R-:W-:Y:S05]  /*10540*/  BSYNC B1 ;  /* 0x0000000000017941 */ /* 0x000fea0003800000 */
.L_x_8947:
[----:B------:R-:W-:Y:S02]  /*10550*/  IMAD.MOV.U32 R2, RZ, RZ, R0 ;  /* 0x000000ffff027224 */ /* 0x000fe400078e0000 */
[----:B------:R-:W-:Y:S02]  /*10560*/  IMAD.MOV.U32 R3, RZ, RZ, 0x0 ;  /* 0x00000000ff037424 */ /* 0x000fe400078e00ff */
[----:B------:R-:W-:Y:S02]  /*10570*/  IMAD.MOV.U32 R4, RZ, RZ, R20 ;  /* 0x000000ffff047224 */ /* 0x000fe400078e0014 */
[----:B------:R-:W-:Y:S01]  /*10580*/  IMAD.MOV.U32 R5, RZ, RZ, R21 ;  /* 0x000000ffff057224 */ /* 0x000fe200078e0015 */
[----:B------:R-:W-:Y:S06]  /*10590*/  RET.REL.NODEC R2 `(_ZN2at6native18elementwise_kernelILi128ELi4EZNS0_15gpu_kernel_implINS0_13BUnaryFunctorIN3c107complexIdEES6_S6_NS0_15binary_internal10DivFunctorIS6_EEEEEEvRNS_18TensorIteratorBaseERKT_EUliE_EEviT1_) ;  /* 0xfffffef802987950 */ /* 0x000fec0003c3ffff */
.L_x_8952:
        /* <DEDUP_REMOVED lines=14> */
.L_x_19270:


//--------------------- .text._ZN2at6native27unrolled_elementwise_kernelINS0_13BUnaryFunctorIN3c107complexIdEES5_S5_NS0_15binary_internal10DivFunctorIS5_EEEESt5arrayIPcLm2EELi4E23TrivialOffsetCalculatorILi1EjESE_NS0_6memory12LoadWithCastILi1EEENSF_13StoreWithCastILi1EEEEEviT_T0_T2_T3_T4_T5_ --------------------------
	.section	.text._ZN2at6native27unrolled_elementwise_kernelINS0_13BUnaryFunctorIN3c107complexIdEES5_S5_NS0_15binary_internal10DivFunctorIS5_EEEESt5arrayIPcLm2EELi4E23TrivialOffsetCalculatorILi1EjESE_NS0_6memory12LoadWithCastILi1EEENSF_13StoreWithCastILi1EEEEEviT_T0_T2_T3_T4_T5_,"ax",@progbits
	.align	128
        .global         _ZN2at6native27unrolled_elementwise_kernelINS0_13BUnaryFunctorIN3c107complexIdEES5_S5_NS0_15binary_internal10DivFunctorIS5_EEEESt5arrayIPcLm2EELi4E23TrivialOffsetCalculatorILi1EjESE_NS0_6memory12LoadWithCastILi1EEENSF_13StoreWithCastILi1EEEEEviT_T0_T2_T3_T4_T5_
        .type           _ZN2at6native27unrolled_elementwise_kernelINS0_13BUnaryFunctorIN3c107complexIdEES5_S5_NS0_15binary_internal10DivFunctorIS5_EEEESt5arrayIPcLm2EELi4E23TrivialOffsetCalculatorILi1EjESE_NS0_6memory12LoadWithCastILi1EEENSF_13StoreWithCastILi1EEEEEviT_T0_T2_T3_T4_T5_,@function
        .size           _ZN2at6native27unrolled_elementwise_kernelINS0_13BUnaryFunctorIN3c107complexIdEES5_S5_NS0_15binary_internal10DivFunctorIS5_EEEESt5arrayIPcLm2EELi4E23TrivialOffsetCalculatorILi1EjESE_NS0_6memory12LoadWithCastILi1EEENSF_13StoreWithCastILi1EEEEEviT_T0_T2_T3_T4_T5_,(.L_x_19272 - _ZN2at6native27unrolled_elementwise_kernelINS0_13BUnaryFunctorIN3c107complexIdEES5_S5_NS0_15binary_internal10DivFunctorIS5_EEEESt5arrayIPcLm2EELi4E23TrivialOffsetCalculatorILi1EjESE_NS0_6memory12LoadWithCastILi1EEENSF_13StoreWithCastILi1EEEEEviT_T0_T2_T3_T4_T5_)
        .other          _ZN2at6native27unrolled_elementwise_kernelINS0_13BUnaryFunctorIN3c107complexIdEES5_S5_NS0_15binary_internal10DivFunctorIS5_EEEESt5arrayIPcLm2EELi4E23TrivialOffsetCalculatorILi1EjESE_NS0_6memory12LoadWithCastILi1EEENSF_13StoreWithCastILi1EEEEEviT_T0_T2_T3_T4_T5_,@"STO_CUDA_ENTRY STV_DEFAULT"
_ZN2at6native27unrolled_elementwise_kernelINS0_13BUnaryFunctorIN3c107complexIdEES5_S5_NS0_15binary_internal10DivFunctorIS5_EEEESt5arrayIPcLm2EELi4E23TrivialOffsetCalculatorILi1EjESE_NS0_6memory12LoadWithCastILi1EEENSF_13StoreWithCastILi1EEEEEviT_T0_T2_T3_T4_T5_:
.text._ZN2at6native27unrolled_elementwise_kernelINS0_13BUnaryFunctorIN3c107complexIdEES5_S5_NS0_15binary_internal10DivFunctorIS5_EEEESt5arrayIPcLm2EELi4E23TrivialOffsetCalculatorILi1EjESE_NS0_6memory12LoadWithCastILi1EEENSF_13StoreWithCastILi1EEEEEviT_T0_T2_T3_T4_T5_:
[----:B------:R-:W0:Y:S01]  /*0000*/  LDC R1, c[0x0][0x28] ;  /* 0x00000a00ff017b82 */ /* 0x000e220000000800 */
[----:B------:R-:W1:Y:S07]  /*0010*/  S2R R53, SR_CTAID.X ;  /* 0x0000000000357919 */ /* 0x000e6e0000002500 */
[----:B------:R-:W1:Y:S01]  /*0020*/  LDC R52, c[0x0][0x210] ;  /* 0x00008400ff347b82 */ /* 0x000e620000000800 */
[----:B------:R-:W-:Y:S01]  /*0030*/  ULDC.64 UR36, c[0x0][0x208] ;  /* 0x0000820000247ab9 */ /* 0x000fe20000000a00 */
[----:B------:R-:W-:Y:S01]  /*0040*/  BSSY B6, `(.L_x_8953) ;  /* 0x0000117000067945 */ /* 0x000fe20003800000 */
[----:B------:R-:W2:Y:S01]  /*0050*/  S2R R33, SR_TID.X ;  /* 0x0000000000217919 */ /* 0x000ea20000002100 */
[----:B------:R-:W-:-:S02]  /*0060*/  CS2R R26, SRZ ;  /* 0x00000000001a7805 */ /* 0x000fc4000001ff00 */
[----:B------:R-:W-:Y:S02]  /*0070*/  CS2R R30, SRZ ;  /* 0x00000000001e7805 */ /* 0x000fe4000001ff00 */
[----:B------:R-:W-:Y:S01]  /*0080*/  CS2R R28, SRZ ;  /* 0x00000000001c7805 */ /* 0x000fe2000001ff00 */
[----:B------:R-:W3:Y:S01]  /*0090*/  LDC.U8 R34, c[0x0][0x254] ;  /* 0x00009500ff227b82 */ /* 0x000ee20000000000 */
[----:B-1----:R-:W-:-:S05]  /*00a0*/  IMAD R52, R53, -0x200, R52 ;  /* 0xfffffe0035347824 */ /* 0x002fca00078e0234 */
[----:B--2---:R-:W-:-:S04]  /*00b0*/  ISETP.GE.AND P0, PT, R33, R52, PT ;  /* 0x000000342100720c */ /* 0x004fc80003f06270 */
[----:B------:R-:W-:-:S09]  /*00c0*/  P2R R32, PR, RZ, 0x1 ;  /* 0x00000001ff207803 */ /* 0x000fd20000000000 */
[----:B0--3--:R-:W-:Y:S05]  /*00d0*/  @P0 BRA `(.L_x_8954) ;  /* 0x0000001000340947 */ /* 0x009fea0003800000 */
[----:B------:R-:W0:Y:S01]  /*00e0*/  LDC.64 R2, c[0x0][0x248] ;  /* 0x00009200ff027b82 */ /* 0x000e220000000a00 */
        /* <DEDUP_REMOVED lines=21> */
.L_x_8958:
[----:B------:R-:W2:Y:S01]  /*0240*/  LDG.E.U8 R2, desc[UR36][R2.64] ;  /* 0x0000002402027981 */ /* 0x000ea2000c1e1100 */
[----:B------:R-:W-:Y:S01]  /*0250*/  CS2R R30, SRZ ;  /* 0x00000000001e7805 */ /* 0x000fe2000001ff00 */
[----:B--2---:R0:W1:Y:S01]  /*0260*/  I2F.F64.U16 R28, R2 ;  /* 0x00000002001c7312 */ /* 0x0040620000101800 */
[----:B------:R-:W-:Y:S05]  /*0270*/  BRA `(.L_x_8960) ;  /* 0x0000000c00c87947 */ /* 0x000fea0003800000 */
.L_x_8957:
        /* <DEDUP_REMOVED lines=10> */
.L_x_8962:
[----:B------:R-:W2:Y:S01]  /*0320*/  LDG.E R2, desc[UR36][R2.64] ;  /* 0x0000002402027981 */ /* 0x000ea2000c1e1900 */
[----:B------:R-:W-:Y:S01]  /*0330*/  CS2R R30, SRZ ;  /* 0x00000000001e7805 */ /* 0x000fe2000001ff00 */
[----:B--2---:R1:W2:Y:S01]  /*0340*/  I2F.F64 R28, R2 ;  /* 0x00000002001c7312 */ /* 0x0042a20000201c00 */
[----:B------:R-:W-:Y:S05]  /*0350*/  BRA `(.L_x_8960) ;  /* 0x0000000c00907947 */ /* 0x000fea0003800000 */
.L_x_8961:
[----:B------:R-:W2:Y:S01]  /*0360*/  LDG.E.U16 R2, desc[UR36][R2.64] ;  /* 0x0000002402027981 */ /* 0x000ea2000c1e1500 */
[----:B------:R-:W-:Y:S01]  /*0370*/  CS2R R30, SRZ ;  /* 0x00000000001e7805 */ /* 0x000fe2000001ff00 */
[----:B--2---:R3:W4:Y:S01]  /*0380*/  I2F.F64.S16 R28, R2 ;  /* 0x00000002001c7312 */ /* 0x0047220000101c00 */
[----:B------:R-:W-:Y:S05]  /*0390*/  BRA `(.L_x_8960) ;  /* 0x0000000c00807947 */ /* 0x000fea0003800000 */
.L_x_8956:
        /* <DEDUP_REMOVED lines=11> */
.L_x_8964:
[----:B------:R-:W2:Y:S01]  /*0450*/  LDG.E.U16 R0, desc[UR36][R2.64] ;  /* 0x0000002402007981 */ /* 0x000ea2000c1e1500 */
[----:B------:R-:W-:Y:S01]  /*0460*/  CS2R R30, SRZ ;  /* 0x00000000001e7805 */ /* 0x000fe2000001ff00 */
[----:B--2---:R-:W-:-:S05]  /*0470*/  HADD2.F32 R0, -RZ, R0.H0_H0 ;  /* 0x20000000ff007230 */ /* 0x004fca0000004100 */
[----:B------:R-:W-:-:S04]  /*0480*/  FMUL.FTZ R0, R0, 1 ;  /* 0x3f80000000007820 */ /* 0x000fc80000410000 */
[----:B------:R0:W1:Y:S01]  /*0490*/  F2F.F64.F32 R28, R0 ;  /* 0x00000000001c7310 */ /* 0x0000620000201800 */
[----:B------:R-:W-:Y:S05]  /*04a0*/  BRA `(.L_x_8960) ;  /* 0x0000000c003c7947 */ /* 0x000fea0003800000 */
.L_x_8963:
        /* <DEDUP_REMOVED lines=12> */
.L_x_8966:
        /* <DEDUP_REMOVED lines=8> */
.L_x_8965:
[----:B------:R0:W5:Y:S01]  /*05f0*/  LDG.E.64 R28, desc[UR36][R2.64] ;  /* 0x00000024021c7981 */ /* 0x000162000c1e1b00 */
[----:B------:R-:W-:Y:S01]  /*0600*/  CS2R R30, SRZ ;  /* 0x00000000001e7805 */ /* 0x000fe2000001ff00 */
[----:B------:R-:W-:Y:S06]  /*0610*/  BRA `(.L_x_8960) ;  /* 0x0000000800e07947 */ /* 0x000fec0003800000 */
.L_x_8955:
        /* <DEDUP_REMOVED lines=14> */
.L_x_8969:
[----:B------:R0:W5:Y:S01]  /*0700*/  LDG.E.128 R28, desc[UR36][R2.64] ;  /* 0x00000024021c7981 */ /* 0x000162000c1e1d00 */
[----:B------:R-:W-:Y:S05]  /*0710*/  BRA `(.L_x_8960) ;  /* 0x0000000800a07947 */ /* 0x000fea0003800000 */
.L_x_8968:
        /* <DEDUP_REMOVED lines=29> */
.L_x_8971:
        /* <DEDUP_REMOVED lines=16> */
.L_x_8970:
[----:B------:R-:W2:Y:S01]  /*09f0*/  LDG.E.U16 R0, desc[UR36][R2.64] ;  /* 0x0000002402007981 */ /* 0x000ea2000c1e1500 */
[----:B------:R-:W-:Y:S01]  /*0a00*/  CS2R R30, SRZ ;  /* 0x00000000001e7805 */ /* 0x000fe2000001ff00 */
[----:B--2---:R-:W-:-:S04]  /*0a10*/  IMAD.U32 R0, R0, 0x10000, RZ ;  /* 0x0001000000007824 */ /* 0x004fc800078e00ff */
[----:B------:R-:W-:-:S04]  /*0a20*/  FMUL.FTZ R0, R0, 1 ;  /* 0x3f80000000007820 */ /* 0x000fc80000410000 */
[----:B------:R0:W1:Y:S01]  /*0a30*/  F2F.F64.F32 R28, R0 ;  /* 0x00000000001c7310 */ /* 0x0000620000201800 */
[----:B------:R-:W-:Y:S05]  /*0a40*/  BRA `(.L_x_8960) ;  /* 0x0000000400d47947 */ /* 0x000fea0003800000 */
.L_x_8967:
        /* <DEDUP_REMOVED lines=12> */
.L_x_8974:
        /* <DEDUP_REMOVED lines=21> */
.L_x_8978:
[----:B------:R-:W-:Y:S05]  /*0c60*/  BSYNC B1 ;  /* 0x0000000000017941 */ /* 0x000fea0003800000 */
.L_x_8977:
[----:B------:R-:W-:Y:S01]  /*0c70*/  LEA R3, R0, 0x3b800000, 0x17 ;  /* 0x3b80000000037811 */ /* 0x000fe200078eb8ff */
[----:B------:R-:W-:-:S05]  /*0c80*/  IMAD.SHL.U32 R0, R2, 0x100000, RZ ;  /* 0x0010000002007824 */ /* 0x000fca00078e00ff */
[----:B------:R-:W-:-:S07]  /*0c90*/  LOP3.LUT R0, R3, R0, R4, 0xfe, !PT ;  /* 0x0000000003007212 */ /* 0x000fce00078efe04 */
.L_x_8976:
[----:B------:R-:W-:Y:S05]  /*0ca0*/  BSYNC B0 ;  /* 0x0000000000007941 */ /* 0x000fea0003800000 */
.L_x_8975:
[----:B------:R-:W-:Y:S01]  /*0cb0*/  FMUL.FTZ R0, R0, 1 ;  /* 0x3f80000000007820 */ /* 0x000fe20000410000 */
[----:B------:R-:W-:-:S03]  /*0cc0*/  CS2R R30, SRZ ;  /* 0x00000000001e7805 */ /* 0x000fc6000001ff00 */
[----:B------:R0:W1:Y:S01]  /*0cd0*/  F2F.F64.F32 R28, R0 ;  /* 0x00000000001c7310 */ /* 0x0000620000201800 */
[----:B------:R-:W-:Y:S05]  /*0ce0*/  BRA `(.L_x_8960) ;  /* 0x00000004002c7947 */ /* 0x000fea0003800000 */
.L_x_8973:
        /* <DEDUP_REMOVED lines=21> */
.L_x_8982:
[----:B------:R-:W-:Y:S05]  /*0e40*/  BSYNC B1 ;  /* 0x0000000000017941 */ /* 0x000fea0003800000 */
.L_x_8981:
[----:B------:R-:W-:Y:S01]  /*0e50*/  LEA R3, R0, 0x37800000, 0x17 ;  /* 0x3780000000037811 */ /* 0x000fe200078eb8ff */
[----:B------:R-:W-:-:S05]  /*0e60*/  IMAD.SHL.U32 R0, R2, 0x200000, RZ ;  /* 0x0020000002007824 */ /* 0x000fca00078e00ff */
[----:B------:R-:W-:-:S07]  /*0e70*/  LOP3.LUT R0, R3, R0, R4, 0xfe, !PT ;  /* 0x0000000003007212 */ /* 0x000fce00078efe04 */
.L_x_8980:
[----:B------:R-:W-:Y:S05]  /*0e80*/  BSYNC B0 ;  /* 0x0000000000007941 */ /* 0x000fea0003800000 */
.L_x_8979:
[----:B------:R-:W-:Y:S01]  /*0e90*/  FMUL.FTZ R0, R0, 1 ;  /* 0x3f80000000007820 */ /* 0x000fe20000410000 */
[----:B------:R-:W-:-:S03]  /*0ea0*/  CS2R R30, SRZ ;  /* 0x00000000001e7805 */ /* 0x000fc6000001ff00 */
[----:B------:R0:W1:Y:S01]  /*0eb0*/  F2F.F64.F32 R28, R0 ;  /* 0x00000000001c7310 */ /* 0x0000620000201800 */
[----:B------:R-:W-:Y:S05]  /*0ec0*/  BRA `(.L_x_8960) ;  /* 0x0000000000b47947 */ /* 0x000fea0003800000 */
.L_x_8972:
        /* <DEDUP_REMOVED lines=14> */
.L_x_8986:
[----:B------:R-:W-:Y:S05]  /*0fb0*/  BSYNC B0 ;  /* 0x0000000000007941 */ /* 0x000fea0003800000 */
.L_x_8985:
[----:B------:R-:W-:Y:S01]  /*0fc0*/  FMUL.FTZ R0, R0, 1 ;  /* 0x3f80000000007820 */ /* 0x000fe20000410000 */
[----:B------:R-:W-:-:S03]  /*0fd0*/  CS2R R30, SRZ ;  /* 0x00000000001e7805 */ /* 0x000fc6000001ff00 */
[----:B------:R0:W1:Y:S01]  /*0fe0*/  F2F.F64.F32 R28, R0 ;  /* 0x00000000001c7310 */ /* 0x0000620000201800 */
[----:B------:R-:W-:Y:S05]  /*0ff0*/  BRA `(.L_x_8960) ;  /* 0x0000000000687947 */ /* 0x000fea0003800000 */
.L_x_8959:
        /* <DEDUP_REMOVED lines=16> */
.L_x_8987:
[----:B------:R-:W-:Y:S02]  /*1100*/  CS2R R28, SRZ ;  /* 0x00000000001c7805 */ /* 0x000fe4000001ff00 */
[----:B------:R-:W-:Y:S01]  /*1110*/  CS2R R30, SRZ ;  /* 0x00000000001e7805 */ /* 0x000fe2000001ff00 */
[----:B------:R-:W-:Y:S06]  /*1120*/  BRA `(.L_x_8960) ;  /* 0x00000000001c7947 */ /* 0x000fec0003800000 */
.L_x_8984:
[----:B------:R-:W2:Y:S01]  /*1130*/  LDG.E.64 R28, desc[UR36][R2.64] ;  /* 0x00000024021c7981 */ /* 0x000ea2000c1e1b00 */
[----:B------:R-:W-:Y:S01]  /*1140*/  CS2R R30, SRZ ;  /* 0x00000000001e7805 */ /* 0x000fe2000001ff00 */
[----:B--2---:R-:W0:Y:S01]  /*1150*/  I2F.F64.U64 R28, R28 ;  /* 0x0000001c001c7312 */ /* 0x004e220000301800 */
[----:B------:R-:W-:Y:S05]  /*1160*/  BRA `(.L_x_8960) ;  /* 0x00000000000c7947 */ /* 0x000fea0003800000 */
.L_x_8983:
[----:B------:R-:W2:Y:S01]  /*1170*/  LDG.E R2, desc[UR36][R2.64] ;  /* 0x0000002402027981 */ /* 0x000ea2000c1e1900 */
[----:B------:R-:W-:Y:S01]  /*1180*/  CS2R R30, SRZ ;  /* 0x00000000001e7805 */ /* 0x000fe2000001ff00 */
[----:B--2---:R0:W1:Y:S06]  /*1190*/  I2F.F64.U32 R28, R2 ;  /* 0x00000002001c7312 */ /* 0x00406c0000201800 */
.L_x_8960:
[----:B------:R-:W-:-:S07]  /*11a0*/  VIADD R33, R33, 0x80 ;  /* 0x0000008021217836 */ /* 0x000fce0000000000 */
.L_x_8954:
[----:B------:R-:W-:Y:S05]  /*11b0*/  BSYNC B6 ;  /* 0x0000000000067941 */ /* 0x000fea0003800000 */
.L_x_8953:
[----:B------:R-:W-:Y:S01]  /*11c0*/  ISETP.GE.AND P0, PT, R33, R52, PT ;  /* 0x000000342100720c */ /* 0x000fe20003f06270 */
[----:B------:R-:W-:Y:S01]  /*11d0*/  BSSY B6, `(.L_x_8988) ;  /* 0x0000110000067945 */ /* 0x000fe20003800000 */
[----:B------:R-:W-:-:S11]  /*11e0*/  CS2R R24, SRZ ;  /* 0x0000000000187805 */ /* 0x000fd6000001ff00 */
[----:B------:R-:W-:Y:S05]  /*11f0*/  @P0 BRA `(.L_x_8989) ;  /* 0x0000001000340947 */ /* 0x000fea0003800000 */
[----:B01-3--:R-:W0:Y:S01]  /*1200*/  LDC.64 R2, c[0x0][0x248] ;  /* 0x00009200ff027b82 */ /* 0x00be220000000a00 */
        /* <DEDUP_REMOVED lines=21> */
.L_x_8993:
[----:B------:R-:W3:Y:S01]  /*1360*/  LDG.E.U8 R2, desc[UR36][R2.64] ;  /* 0x0000002402027981 */ /* 0x000ee2000c1e1100 */
[----:B------:R-:W-:Y:S01]  /*1370*/  CS2R R26, SRZ ;  /* 0x00000000001a7805 */ /* 0x000fe2000001ff00 */
[----:B---3--:R0:W1:Y:S01]  /*1380*/  I2F.F64.U16 R24, R2 ;  /* 0x0000000200187312 */ /* 0x0080620000101800 */
[----:B------:R-:W-:Y:S05]  /*1390*/  BRA `(.L_x_8995) ;  /* 0x0000000c00c87947 */ /* 0x000fea0003800000 */
.L_x_8992:
        /* <DEDUP_REMOVED lines=10> */
.L_x_8997:
[----:B------:R-:W3:Y:S01]  /*1440*/  LDG.E R2, desc[UR36][R2.64] ;  /* 0x0000002402027981 */ /* 0x000ee2000c1e1900 */
[----:B------:R-:W-:Y:S01]  /*1450*/  CS2R R26, SRZ ;  /* 0x00000000001a7805 */ /* 0x000fe2000001ff00 */
[----:B---3--:R0:W1:Y:S01]  /*1460*/  I2F.F64 R24, R2 ;  /* 0x0000000200187312 */ /* 0x0080620000201c00 */
[----:B------:R-:W-:Y:S05]  /*1470*/  BRA `(.L_x_8995) ;  /* 0x0000000c00907947 */ /* 0x000fea0003800000 */
.L_x_8996:
[----:B------:R-:W3:Y:S01]  /*1480*/  LDG.E.U16 R2, desc[UR36][R2.64] ;  /* 0x0000002402027981 */ /* 0x000ee2000c1e1500 */
[----:B------:R-:W-:Y:S01]  /*1490*/  CS2R R26, SRZ ;  /* 0x00000000001a7805 */ /* 0x000fe2000001ff00 */
[----:B---3--:R0:W1:Y:S01]  /*14a0*/  I2F.F64.S16 R24, R2 ;  /* 0x0000000200187312 */ /* 0x0080620000101c00 */
[----:B------:R-:W-:Y:S05]  /*14b0*/  BRA `(.L_x_8995) ;  /* 0x0000000c00807947 */ /* 0x000fea0003800000 */
.L_x_8991:
        /* <DEDUP_REMOVED lines=11> */
.L_x_8999:
[----:B------:R-:W3:Y:S01]  /*1570*/  LDG.E.U16 R0, desc[UR36][R2.64] ;  /* 0x0000002402007981 */ /* 0x000ee2000c1e1500 */
[----:B------:R-:W-:Y:S01]  /*1580*/  CS2R R26, SRZ ;  /* 0x00000000001a7805 */ /* 0x000fe2000001ff00 */
[----:B---3--:R-:W-:-:S05]  /*1590*/  HADD2.F32 R0, -RZ, R0.H0_H0 ;  /* 0x20000000ff007230 */ /* 0x008fca0000004100 */
[----:B------:R-:W-:-:S04]  /*15a0*/  FMUL.FTZ R0, R0, 1 ;  /* 0x3f80000000007820 */ /* 0x000fc80000410000 */
[----:B------:R0:W1:Y:S01]  /*15b0*/  F2F.F64.F32 R24, R0 ;  /* 0x0000000000187310 */ /* 0x0000620000201800 */
[----:B------:R-:W-:Y:S05]  /*15c0*/  BRA `(.L_x_8995) ;  /* 0x0000000c003c7947 */ /* 0x000fea0003800000 */
.L_x_8998:
        /* <DEDUP_REMOVED lines=12> */
.L_x_9001:
        /* <DEDUP_REMOVED lines=8> */
.L_x_9000:
[----:B------:R0:W5:Y:S01]  /*1710*/  LDG.E.64 R24, desc[UR36][R2.64] ;  /* 0x0000002402187981 */ /* 0x000162000c1e1b00 */
[----:B------:R-:W-:Y:S01]  /*1720*/  CS2R R26, SRZ ;  /* 0x00000000001a7805 */ /* 0x000fe2000001ff00 */
[----:B------:R-:W-:Y:S06]  /*1730*/  BRA `(.L_x_8995) ;  /* 0x0000000800e07947 */ /* 0x000fec0003800000 */
.L_x_8990:
        /* <DEDUP_REMOVED lines=14> */
.L_x_9004:
[----:B------:R0:W5:Y:S01]  /*1820*/  LDG.E.128 R24, desc[UR36][R2.64] ;  /* 0x0000002402187981 */ /* 0x000162000c1e1d00 */
[----:B------:R-:W-:Y:S05]  /*1830*/  BRA `(.L_x_8995) ;  /* 0x0000000800a07947 */ /* 0x000fea0003800000 */
.L_x_9003:
        /* <DEDUP_REMOVED lines=29> */
.L_x_9006:
        /* <DEDUP_REMOVED lines=16> */
.L_x_9005:
[----:B------:R-:W3:Y:S01]  /*1b10*/  LDG.E.U16 R0, desc[UR36][R2.64] ;  /* 0x0000002402007981 */ /* 0x000ee2000c1e1500 */
[----:B------:R-:W-:Y:S01]  /*1b20*/  CS2R R26, SRZ ;  /* 0x00000000001a7805 */ /* 0x000fe2000001ff00 */
[----:B---3--:R-:W-:-:S04]  /*1b30*/  IMAD.U32 R0, R0, 0x10000, RZ ;  /* 0x0001000000007824 */ /* 0x008fc800078e00ff */
[----:B------:R-:W-:-:S04]  /*1b40*/  FMUL.FTZ R0, R0, 1 ;  /* 0x3f80000000007820 */ /* 0x000fc80000410000 */
[----:B------:R0:W1:Y:S01]  /*1b50*/  F2F.F64.F32 R24, R0 ;  /* 0x0000000000187310 */ /* 0x0000620000201800 */
[----:B------:R-:W-:Y:S05]  /*1b60*/  BRA `(.L_x_8995) ;  /* 0x0000000400d47947 */ /* 0x000fea0003800000 */
.L_x_9002:
        /* <DEDUP_REMOVED lines=12> */
.L_x_9009:
        /* <DEDUP_REMOVED lines=21> */
.L_x_9013:
[----:B------:R-:W-:Y:S05]  /*1d80*/  BSYNC B1 ;  /* 0x0000000000017941 */ /* 0x000fea0003800000 */
.L_x_9012:
[----:B------:R-:W-:Y:S01]  /*1d90*/  LEA R3, R0, 0x3b800000, 0x17 ;  /* 0x3b80000000037811 */ /* 0x000fe200078eb8ff */
[----:B------:R-:W-:-:S05]  /*1da0*/  IMAD.SHL.U32 R0, R2, 0x100000, RZ ;  /* 0x0010000002007824 */ /* 0x000fca00078e00ff */
[----:B------:R-:W-:-:S07]  /*1db0*/  LOP3.LUT R0, R3, R0, R4, 0xfe, !PT ;  /* 0x0000000003007212 */ /* 0x000fce00078efe04 */
.L_x_9011:
[----:B------:R-:W-:Y:S05]  /*1dc0*/  BSYNC B0 ;  /* 0x0000000000007941 */ /* 0x000fea0003800000 */
.L_x_9010:
[----:B------:R-:W-:Y:S01]  /*1dd0*/  FMUL.FTZ R0, R0, 1 ;  /* 0x3f80000000007820 */ /* 0x000fe20000410000 */
[----:B------:R-:W-:-:S03]  /*1de0*/  CS2R R26, SRZ ;  /* 0x00000000001a7805 */ /* 0x000fc6000001ff00 */
[----:B------:R0:W1:Y:S01]  /*1df0*/  F2F.F64.F32 R24, R0 ;  /* 0x0000000000187310 */ /* 0x0000620000201800 */
[----:B------:R-:W-:Y:S05]  /*1e00*/  BRA `(.L_x_8995) ;  /* 0x00000004002c7947 */ /* 0x000fea0003800000 */
.L_x_9008:
        /* <DEDUP_REMOVED lines=21> */
.L_x_9017:
[----:B------:R-:W-:Y:S05]  /*1f60*/  BSYNC B1 ;  /* 0x0000000000017941 */ /* 0x000fea0003800000 */
.L_x_9016:
[----:B------:R-:W-:Y:S01]  /*1f70*/  LEA R3, R0, 0x37800000, 0x17 ;  /* 0x3780000000037811 */ /* 0x000fe200078eb8ff */
[----:B------:R-:W-:-:S05]  /*1f80*/  IMAD.SHL.U32 R0, R2, 0x200000, RZ ;  /* 0x0020000002007824 */ /* 0x000fca00078e00ff */
[----:B------:R-:W-:-:S07]  /*1f90*/  LOP3.LUT R0, R3, R0, R4, 0xfe, !PT ;  /* 0x0000000003007212 */ /* 0x000fce00078efe04 */
.L_x_9015:
[----:B------:R-:W-:Y:S05]  /*1fa0*/  BSYNC B0 ;  /* 0x0000000000007941 */ /* 0x000fea0003800000 */
.L_x_9014:
[----:B------:R-:W-:Y:S01]  /*1fb0*/  FMUL.FTZ R0, R0, 1 ;  /* 0x3f80000000007820 */ /* 0x000fe20000410000 */
[----:B------:R-:W-:-:S03]  /*1fc0*/  CS2R R26, SRZ ;  /* 0x00000000001a7805 */ /* 0x000fc6000001ff00 */
[----:B------:R0:W1:Y:S01]  /*1fd0*/  F2F.F64.F32 R24, R0 ;  /* 0x0000000000187310 */ /* 0x0000620000201800 */
[----:B------:R-:W-:Y:S05]  /*1fe0*/  BRA `(.L_x_8995) ;  /* 0x0000000000b47947 */ /* 0x000fea0003800000 */
.L_x_9007:
        /* <DEDUP_REMOVED lines=14> */
.L_x_9021:
[----:B------:R-:W-:Y:S05]  /*20d0*/  BSYNC B0 ;  /* 0x0000000000007941 */ /* 0x000fea0003800000 */
.L_x_9020:
[----:B------:R-:W-:Y:S01]  /*20e0*/  FMUL.FTZ R0, R0, 1 ;  /* 0x3f80000000007820 */ /* 0x000fe20000410000 */
[----:B------:R-:W-:-:S03]  /*20f0*/  CS2R R26, SRZ ;  /* 0x00000000001a7805 */ /* 0x000fc6000001ff00 */
[----:B------:R0:W1:Y:S01]  /*2100*/  F2F.F64.F32 R24, R0 ;  /* 0x0000000000187310 */ /* 0x0000620000201800 */
[----:B------:R-:W-:Y:S05]  /*2110*/  BRA `(.L_x_8995) ;  /* 0x0000000000687947 */ /* 0x000fea0003800000 */
.L_x_8994:
        /* <DEDUP_REMOVED lines=16> */
.L_x_9022:
[----:B------:R-:W-:Y:S02]  /*2220*/  CS2R R24, SRZ ;  /* 0x0000000000187805 */ /* 0x000fe4000001ff00 */
[----:B------:R-:W-:Y:S01]  /*2230*/  CS2R R26, SRZ ;  /* 0x00000000001a7805 */ /* 0x000fe2000001ff00 */
[----:B------:R-:W-:Y:S06]  /*2240*/  BRA `(.L_x_8995) ;  /* 0x00000000001c7947 */ /* 0x000fec0003800000 */
.L_x_9019:
[----:B------:R-:W3:Y:S01]  /*2250*/  LDG.E.64 R24, desc[UR36][R2.64] ;  /* 0x0000002402187981 */ /* 0x000ee2000c1e1b00 */
[----:B------:R-:W-:Y:S01]  /*2260*/  CS2R R26, SRZ ;  /* 0x00000000001a7805 */ /* 0x000fe2000001ff00 */
[----:B---3--:R-:W0:Y:S01]  /*2270*/  I2F.F64.U64 R24, R24 ;  /* 0x0000001800187312 */ /* 0x008e220000301800 */
[----:B------:R-:W-:Y:S05]  /*2280*/  BRA `(.L_x_8995) ;  /* 0x00000000000c7947 */ /* 0x000fea0003800000 */
.L_x_9018:
[----:B------:R-:W3:Y:S01]  /*2290*/  LDG.E R2, desc[UR36][R2.64] ;  /* 0x0000002402027981 */ /* 0x000ee2000c1e1900 */
[----:B------:R-:W-:Y:S01]  /*22a0*/  CS2R R26, SRZ ;  /* 0x00000000001a7805 */ /* 0x000fe2000001ff00 */
[----:B---3--:R0:W1:Y:S06]  /*22b0*/  I2F.F64.U32 R24, R2 ;  /* 0x0000000200187312 */ /* 0x00806c0000201800 */
.L_x_8995:
[----:B------:R-:W-:-:S07]  /*22c0*/  VIADD R33, R33, 0x80 ;  /* 0x0000008021217836 */ /* 0x000fce0000000000 */
.L_x_8989:
[----:B------:R-:W-:Y:S05]  /*22d0*/  BSYNC B6 ;  /* 0x0000000000067941 */ /* 0x000fea0003800000 */
.L_x_8988:
[----:B------:R-:W-:Y:S01]  /*22e0*/  ISETP.GE.AND P0, PT, R33, R52, PT ;  /* 0x000000342100720c */ /* 0x000fe20003f06270 */
[----:B------:R-:W-:Y:S01]  /*22f0*/  BSSY B6, `(.L_x_9023) ;  /* 0x0000112000067945 */ /* 0x000fe20003800000 */
[----:B------:R-:W-:Y:S02]  /*2300*/  CS2R R22, SRZ ;  /* 0x0000000000167805 */ /* 0x000fe4000001ff00 */
[----:B------:R-:W-:Y:S02]  /*2310*/  CS2R R18, SRZ ;  /* 0x0000000000127805 */ /* 0x000fe4000001ff00 */
[----:B------:R-:W-:-:S07]  /*2320*/  CS2R R16, SRZ ;  /* 0x0000000000107805 */ /* 0x000fce000001ff00 */
        /* <DEDUP_REMOVED lines=23> */
.L_x_9028:
[----:B------:R-:W3:Y:S01]  /*24a0*/  LDG.E.U8 R2, desc[UR36][R2.64] ;  /* 0x0000002402027981 */ /* 0x000ee2000c1e1100 */
[----:B------:R-:W-:Y:S01]  /*24b0*/  CS2R R18, SRZ ;  /* 0x0000000000127805 */ /* 0x000fe2000001ff00 */
[----:B---3--:R0:W1:Y:S01]  /*24c0*/  I2F.F64.U16 R16, R2 ;  /* 0x0000000200107312 */ /* 0x0080620000101800 */
[----:B------:R-:W-:Y:S05]  /*24d0*/  BRA `(.L_x_9030) ;  /* 0x0000000c00c87947 */ /* 0x000fea0003800000 */
.L_x_9027:
        /* <DEDUP_REMOVED lines=10> */
.L_x_9032:
[----:B------:R-:W3:Y:S01]  /*2580*/  LDG.E R2, desc[UR36][R2.64] ;  /* 0x0000002402027981 */ /* 0x000ee2000c1e1900 */
[----:B------:R-:W-:Y:S01]  /*2590*/  CS2R R18, SRZ ;  /* 0x0000000000127805 */ /* 0x000fe2000001ff00 */
[----:B---3--:R0:W1:Y:S01]  /*25a0*/  I2F.F64 R16, R2 ;  /* 0x0000000200107312 */ /* 0x0080620000201c00 */
[----:B------:R-:W-:Y:S05]  /*25b0*/  BRA `(.L_x_9030) ;  /* 0x0000000c00907947 */ /* 0x000fea0003800000 */
.L_x_9031:
[----:B------:R-:W3:Y:S01]  /*25c0*/  LDG.E.U16 R2, desc[UR36][R2.64] ;  /* 0x0000002402027981 */ /* 0x000ee2000c1e1500 */
[----:B------:R-:W-:Y:S01]  /*25d0*/  CS2R R18, SRZ ;  /* 0x0000000000127805 */ /* 0x000fe2000001ff00 */
[----:B---3--:R0:W1:Y:S01]  /*25e0*/  I2F.F64.S16 R16, R2 ;  /* 0x0000000200107312 */ /* 0x0080620000101c00 */
[----:B------:R-:W-:Y:S05]  /*25f0*/  BRA `(.L_x_9030) ;  /* 0x0000000c00807947 */ /* 0x000fea0003800000 */
.L_x_9026:
        /* <DEDUP_REMOVED lines=11> */
.L_x_9034:
[----:B------:R-:W3:Y:S01]  /*26b0*/  LDG.E.U16 R0, desc[UR36][R2.64] ;  /* 0x0000002402007981 */ /* 0x000ee2000c1e1500 */
[----:B------:R-:W-:Y:S01]  /*26c0*/  CS2R R18, SRZ ;  /* 0x0000000000127805 */ /* 0x000fe2000001ff00 */
[----:B---3--:R-:W-:-:S05]  /*26d0*/  HADD2.F32 R0, -RZ, R0.H0_H0 ;  /* 0x20000000ff007230 */ /* 0x008fca0000004100 */
[----:B------:R-:W-:-:S04]  /*26e0*/  FMUL.FTZ R0, R0, 1 ;  /* 0x3f80000000007820 */ /* 0x000fc80000410000 */
[----:B------:R0:W1:Y:S01]  /*26f0*/  F2F.F64.F32 R16, R0 ;  /* 0x0000000000107310 */ /* 0x0000620000201800 */
[----:B------:R-:W-:Y:S05]  /*2700*/  BRA `(.L_x_9030) ;  /* 0x0000000c003c7947 */ /* 0x000fea0003800000 */
.L_x_9033:
        /* <DEDUP_REMOVED lines=12> */
.L_x_9036:
        /* <DEDUP_REMOVED lines=8> */
.L_x_9035:
[----:B------:R0:W5:Y:S01]  /*2850*/  LDG.E.64 R16, desc[UR36][R2.64] ;  /* 0x0000002402107981 */ /* 0x000162000c1e1b00 */
[----:B------:R-:W-:Y:S01]  /*2860*/  CS2R R18, SRZ ;  /* 0x0000000000127805 */ /* 0x000fe2000001ff00 */
[----:B------:R-:W-:Y:S06]  /*2870*/  BRA `(.L_x_9030) ;  /* 0x0000000800e07947 */ /* 0x000fec0003800000 */
.L_x_9025:
        /* <DEDUP_REMOVED lines=14> */
.L_x_9039:
[----:B------:R0:W5:Y:S01]  /*2960*/  LDG.E.128 R16, desc[UR36][R2.64] ;  /* 0x0000002402107981 */ /* 0x000162000c1e1d00 */
[----:B------:R-:W-:Y:S05]  /*2970*/  BRA `(.L_x_9030) ;  /* 0x0000000800a07947 */ /* 0x000fea0003800000 */
.L_x_9038:
        /* <DEDUP_REMOVED lines=29> */
.L_x_9041:
        /* <DEDUP_REMOVED lines=16> */
.L_x_9040:
[----:B------:R-:W3:Y:S01]  /*2c50*/  LDG.E.U16 R0, desc[UR36][R2.64] ;  /* 0x0000002402007981 */ /* 0x000ee2000c1e1500 */
[----:B------:R-:W-:Y:S01]  /*2c60*/  CS2R R18, SRZ ;  /* 0x0000000000127805 */ /* 0x000fe2000001ff00 */
[----:B---3--:R-:W-:-:S04]  /*2c70*/  IMAD.U32 R0, R0, 0x10000, RZ ;  /* 0x0001000000007824 */ /* 0x008fc800078e00ff */
[----:B------:R-:W-:-:S04]  /*2c80*/  FMUL.FTZ R0, R0, 1 ;  /* 0x3f80000000007820 */ /* 0x000fc80000410000 */
[----:B------:R0:W1:Y:S01]  /*2c90*/  F2F.F64.F32 R16, R0 ;  /* 0x0000000000107310 */ /* 0x0000620000201800 */
[----:B------:R-:W-:Y:S05]  /*2ca0*/  BRA `(.L_x_9030) ;  /* 0x0000000400d47947 */ /* 0x000fea0003800000 */
.L_x_9037:
        /* <DEDUP_REMOVED lines=12> */
.L_x_9044:
        /* <DEDUP_REMOVED lines=21> */
.L_x_9048:
[----:B------:R-:W-:Y:S05]  /*2ec0*/  BSYNC B1 ;  /* 0x0000000000017941 */ /* 0x000fea0003800000 */
.L_x_9047:
[----:B------:R-:W-:Y:S01]  /*2ed0*/  LEA R3, R0, 0x3b800000, 0x17 ;  /* 0x3b80000000037811 */ /* 0x000fe200078eb8ff */
[----:B------:R-:W-:-:S05]  /*2ee0*/  IMAD.SHL.U32 R0, R2, 0x100000, RZ ;  /* 0x0010000002007824 */ /* 0x000fca00078e00ff */
[----:B------:R-:W-:-:S07]  /*2ef0*/  LOP3.LUT R0, R3, R0, R4, 0xfe, !PT ;  /* 0x0000000003007212 */ /* 0x000fce00078efe04 */
.L_x_9046:
[----:B------:R-:W-:Y:S05]  /*2f00*/  BSYNC B0 ;  /* 0x0000000000007941 */ /* 0x000fea0003800000 */
.L_x_9045:
[----:B------:R-:W-:Y:S01]  /*2f10*/  FMUL.FTZ R0, R0, 1 ;  /* 0x3f80000000007820 */ /* 0x000fe20000410000 */
[----:B------:R-:W-:-:S03]  /*2f20*/  CS2R R18, SRZ ;  /* 0x0000000000127805 */ /* 0x000fc6000001ff00 */
[----:B------:R3:W0:Y:S01]  /*2f30*/  F2F.F64.F32 R16, R0 ;  /* 0x0000000000107310 */ /* 0x0006220000201800 */
[----:B------:R-:W-:Y:S05]  /*2f40*/  BRA `(.L_x_9030) ;  /* 0x00000004002c7947 */ /* 0x000fea0003800000 */
.L_x_9043:
        /* <DEDUP_REMOVED lines=21> */
.L_x_9052:
[----:B------:R-:W-:Y:S05]  /*30a0*/  BSYNC B1 ;  /* 0x0000000000017941 */ /* 0x000fea0003800000 */
.L_x_9051:
[----:B------:R-:W-:Y:S01]  /*30b0*/  LEA R3, R0, 0x37800000, 0x17 ;  /* 0x3780000000037811 */ /* 0x000fe200078eb8ff */
[----:B------:R-:W-:-:S05]  /*30c0*/  IMAD.SHL.U32 R0, R2, 0x200000, RZ ;  /* 0x0020000002007824 */ /* 0x000fca00078e00ff */
[----:B------:R-:W-:-:S07]  /*30d0*/  LOP3.LUT R0, R3, R0, R4, 0xfe, !PT ;  /* 0x0000000003007212 */ /* 0x000fce00078efe04 */
.L_x_9050:
[----:B------:R-:W-:Y:S05]  /*30e0*/  BSYNC B0 ;  /* 0x0000000000007941 */ /* 0x000fea0003800000 */
.L_x_9049:
[----:B------:R-:W-:Y:S01]  /*30f0*/  FMUL.FTZ R0, R0, 1 ;  /* 0x3f80000000007820 */ /* 0x000fe20000410000 */
[----:B------:R-:W-:-:S03]  /*3100*/  CS2R R18, SRZ ;  /* 0x0000000000127805 */ /* 0x000fc6000001ff00 */
[----:B------:R0:W1:Y:S01]  /*3110*/  F2F.F64.F32 R16, R0 ;  /* 0x0000000000107310 */ /* 0x0000620000201800 */
[----:B------:R-:W-:Y:S05]  /*3120*/  BRA `(.L_x_9030) ;  /* 0x0000000000b47947 */ /* 0x000fea0003800000 */
.L_x_9042:
        /* <DEDUP_REMOVED lines=14> */
.L_x_9056:
[----:B------:R-:W-:Y:S05]  /*3210*/  BSYNC B0 ;  /* 0x0000000000007941 */ /* 0x000fea0003800000 */
.L_x_9055:
[----:B------:R-:W-:Y:S01]  /*3220*/  FMUL.FTZ R0, R0, 1 ;  /* 0x3f80000000007820 */ /* 0x000fe20000410000 */
[----:B------:R-:W-:-:S03]  /*3230*/  CS2R R18, SRZ ;  /* 0x0000000000127805 */ /* 0x000fc6000001ff00 */
[----:B------:R0:W1:Y:S01]  /*3240*/  F2F.F64.F32 R16, R0 ;  /* 0x0000000000107310 */ /* 0x0000620000201800 */
[----:B------:R-:W-:Y:S05]  /*3250*/  BRA `(.L_x_9030) ;  /* 0x0000000000687947 */ /* 0x000fea0003800000 */
.L_x_9029:
        /* <DEDUP_REMOVED lines=16> */
.L_x_9057:
[----:B------:R-:W-:Y:S02]  /*3360*/  CS2R R16, SRZ ;  /* 0x0000000000107805 */ /* 0x000fe4000001ff00 */
[----:B------:R-:W-:Y:S01]  /*3370*/  CS2R R18, SRZ ;  /* 0x0000000000127805 */ /* 0x000fe2000001ff00 */
[----:B------:R-:W-:Y:S06]  /*3380*/  BRA `(.L_x_9030) ;  /* 0x00000000001c7947 */ /* 0x000fec0003800000 */
.L_x_9054:
[----:B------:R-:W3:Y:S01]  /*3390*/  LDG.E.64 R16, desc[UR36][R2.64] ;  /* 0x0000002402107981 */ /* 0x000ee2000c1e1b00 */
[----:B------:R-:W-:Y:S01]  /*33a0*/  CS2R R18, SRZ ;  /* 0x0000000000127805 */ /* 0x000fe2000001ff00 */
[----:B---3--:R-:W0:Y:S01]  /*33b0*/  I2F.F64.U64 R16, R16 ;  /* 0x0000001000107312 */ /* 0x008e220000301800 */
[----:B------:R-:W-:Y:S05]  /*33c0*/  BRA `(.L_x_9030) ;  /* 0x00000000000c7947 */ /* 0x000fea0003800000 */
.L_x_9053:
[----:B------:R-:W3:Y:S01]  /*33d0*/  LDG.E R2, desc[UR36][R2.64] ;  /* 0x0000002402027981 */ /* 0x000ee2000c1e1900 */
[----:B------:R-:W-:Y:S01]  /*33e0*/  CS2R R18, SRZ ;  /* 0x0000000000127805 */ /* 0x000fe2000001ff00 */
[----:B---3--:R0:W1:Y:S06]  /*33f0*/  I2F.F64.U32 R16, R2 ;  /* 0x0000000200107312 */ /* 0x00806c0000201800 */
.L_x_9030:
[----:B------:R-:W-:-:S07]  /*3400*/  VIADD R33, R33, 0x80 ;  /* 0x0000008021217836 */ /* 0x000fce0000000000 */
.L_x_9024:
[----:B------:R-:W-:Y:S05]  /*3410*/  BSYNC B6 ;  /* 0x0000000000067941 */ /* 0x000fea0003800000 */
.L_x_9023:
[----:B------:R-:W-:Y:S01]  /*3420*/  ISETP.GE.AND P0, PT, R33, R52, PT ;  /* 0x000000342100720c */ /* 0x000fe20003f06270 */
[----:B------:R-:W-:Y:S01]  /*3430*/  BSSY B6, `(.L_x_9058) ;  /* 0x000010e000067945 */ /* 0x000fe20003800000 */
[----:B------:R-:W-:-:S11]  /*3440*/  CS2R R20, SRZ ;  /* 0x0000000000147805 */ /* 0x000fd6000001ff00 */
[----:B------:R-:W-:Y:S05]  /*3450*/  @P0 BRA `(.L_x_9059) ;  /* 0x00000010002c0947 */ /* 0x000fea0003800000 */
[----:B01-3--:R-:W0:Y:S01]  /*3460*/  LDC.64 R2, c[0x0][0x248] ;  /* 0x00009200ff027b82 */ /* 0x00be220000000a00 */
        /* <DEDUP_REMOVED lines=20> */
.L_x_9063:
[----:B------:R-:W3:Y:S01]  /*35b0*/  LDG.E.U8 R2, desc[UR36][R2.64] ;  /* 0x0000002402027981 */ /* 0x000ee2000c1e1100 */
[----:B------:R-:W-:Y:S01]  /*35c0*/  CS2R R22, SRZ ;  /* 0x0000000000167805 */ /* 0x000fe2000001ff00 */
[----:B---3--:R0:W1:Y:S01]  /*35d0*/  I2F.F64.U16 R20, R2 ;  /* 0x0000000200147312 */ /* 0x0080620000101800 */
[----:B------:R-:W-:Y:S05]  /*35e0*/  BRA `(.L_x_9059) ;  /* 0x0000000c00c87947 */ /* 0x000fea0003800000 */
.L_x_9062:
        /* <DEDUP_REMOVED lines=10> */
.L_x_9066:
[----:B------:R-:W3:Y:S01]  /*3690*/  LDG.E R2, desc[UR36][R2.64] ;  /* 0x0000002402027981 */ /* 0x000ee2000c1e1900 */
[----:B------:R-:W-:Y:S01]  /*36a0*/  CS2R R22, SRZ ;  /* 0x0000000000167805 */ /* 0x000fe2000001ff00 */
[----:B---3--:R0:W1:Y:S01]  /*36b0*/  I2F.F64 R20, R2 ;  /* 0x0000000200147312 */ /* 0x0080620000201c00 */
[----:B------:R-:W-:Y:S05]  /*36c0*/  BRA `(.L_x_9059) ;  /* 0x0000000c00907947 */ /* 0x000fea0003800000 */
.L_x_9065:
[----:B------:R-:W3:Y:S01]  /*36d0*/  LDG.E.U16 R2, desc[UR36][R2.64] ;  /* 0x0000002402027981 */ /* 0x000ee2000c1e1500 */
[----:B------:R-:W-:Y:S01]  /*36e0*/  CS2R R22, SRZ ;  /* 0x0000000000167805 */ /* 0x000fe2000001ff00 */
[----:B---3--:R0:W1:Y:S01]  /*36f0*/  I2F.F64.S16 R20, R2 ;  /* 0x0000000200147312 */ /* 0x0080620000101c00 */
[----:B------:R-:W-:Y:S05]  /*3700*/  BRA `(.L_x_9059) ;  /* 0x0000000c00807947 */ /* 0x000fea0003800000 */
.L_x_9061:
        /* <DEDUP_REMOVED lines=11> */
.L_x_9068:
[----:B------:R-:W3:Y:S01]  /*37c0*/  LDG.E.U16 R0, desc[UR36][R2.64] ;  /* 0x0000002402007981 */ /* 0x000ee2000c1e1500 */
[----:B------:R-:W-:Y:S01]  /*37d0*/  CS2R R22, SRZ ;  /* 0x0000000000167805 */ /* 0x000fe2000001ff00 */
[----:B---3--:R-:W-:-:S05]  /*37e0*/  HADD2.F32 R0, -RZ, R0.H0_H0 ;  /* 0x20000000ff007230 */ /* 0x008fca0000004100 */
[----:B------:R-:W-:-:S04]  /*37f0*/  FMUL.FTZ R0, R0, 1 ;  /* 0x3f80000000007820 */ /* 0x000fc80000410000 */
[----:B------:R0:W1:Y:S01]  /*3800*/  F2F.F64.F32 R20, R0 ;  /* 0x0000000000147310 */ /* 0x0000620000201800 */
[----:B------:R-:W-:Y:S05]  /*3810*/  BRA `(.L_x_9059) ;  /* 0x0000000c003c7947 */ /* 0x000fea0003800000 */
.L_x_9067:
        /* <DEDUP_REMOVED lines=12> */
.L_x_9070:
        /* <DEDUP_REMOVED lines=8> */
.L_x_9069:
[----:B------:R0:W5:Y:S01]  /*3960*/  LDG.E.64 R20, desc[UR36][R2.64] ;  /* 0x0000002402147981 */ /* 0x000162000c1e1b00 */
[----:B------:R-:W-:Y:S01]  /*3970*/  CS2R R22, SRZ ;  /* 0x0000000000167805 */ /* 0x000fe2000001ff00 */
[----:B------:R-:W-:Y:S06]  /*3980*/  BRA `(.L_x_9059) ;  /* 0x0000000800e07947 */ /* 0x000fec0003800000 */
.L_x_9060:
        /* <DEDUP_REMOVED lines=14> */
.L_x_9073:
[----:B------:R0:W5:Y:S01]  /*3a70*/  LDG.E.128 R20, desc[UR36][R2.64] ;  /* 0x0000002402147981 */ /* 0x000162000c1e1d00 */
[----:B------:R-:W-:Y:S05]  /*3a80*/  BRA `(.L_x_9059) ;  /* 0x0000000800a07947 */ /* 0x000fea0003800000 */
.L_x_9072:
        /* <DEDUP_REMOVED lines=29> */
.L_x_9075:
        /* <DEDUP_REMOVED lines=16> */
.L_x_9074:
[----:B------:R-:W3:Y:S01]  /*3d60*/  LDG.E.U16 R0, desc[UR36][R2.64] ;  /* 0x0000002402007981 */ /* 0x000ee2000c1e1500 */
[----:B------:R-:W-:Y:S01]  /*3d70*/  CS2R R22, SRZ ;  /* 0x0000000000167805 */ /* 0x000fe2000001ff00 */
[----:B---3--:R-:W-:-:S04]  /*3d80*/  IMAD.U32 R0, R0, 0x10000, RZ ;  /* 0x0001000000007824 */ /* 0x008fc800078e00ff */
[----:B------:R-:W-:-:S04]  /*3d90*/  FMUL.FTZ R0, R0, 1 ;  /* 0x3f80000000007820 */ /* 0x000fc80000410000 */
[----:B------:R0:W1:Y:S01]  /*3da0*/  F2F.F64.F32 R20, R0 ;  /* 0x0000000000147310 */ /* 0x0000620000201800 */
[----:B------:R-:W-:Y:S05]  /*3db0*/  BRA `(.L_x_9059) ;  /* 0x0000000400d47947 */ /* 0x000fea0003800000 */
.L_x_9071:
        /* <DEDUP_REMOVED lines=12> */
.L_x_9078:
        /* <DEDUP_REMOVED lines=21> */
.L_x_9082:
[----:B------:R-:W-:Y:S05]  /*3fd0*/  BSYNC B1 ;  /* 0x0000000000017941 */ /* 0x000fea0003800000 */
.L_x_9081:
[----:B------:R-:W-:Y:S01]  /*3fe0*/  LEA R3, R0, 0x3b800000, 0x17 ;  /* 0x3b80000000037811 */ /* 0x000fe200078eb8ff */
[----:B------:R-:W-:-:S05]  /*3ff0*/  IMAD.SHL.U32 R0, R2, 0x100000, RZ ;  /* 0x0010000002007824 */ /* 0x000fca00078e00ff */
[----:B------:R-:W-:-:S07]  /*4000*/  LOP3.LUT R0, R3, R0, R4, 0xfe, !PT ;  /* 0x0000000003007212 */ /* 0x000fce00078efe04 */
.L_x_9080:
[----:B------:R-:W-:Y:S05]  /*4010*/  BSYNC B0 ;  /* 0x0000000000007941 */ /* 0x000fea0003800000 */
.L_x_9079:
[----:B------:R-:W-:Y:S01]  /*4020*/  FMUL.FTZ R0, R0, 1 ;  /* 0x3f80000000007820 */ /* 0x000fe20000410000 */
[----:B------:R-:W-:-:S03]  /*4030*/  CS2R R22, SRZ ;  /* 0x0000000000167805 */ /* 0x000fc6000001ff00 */
[----:B------:R0:W1:Y:S01]  /*4040*/  F2F.F64.F32 R20, R0 ;  /* 0x0000000000147310 */ /* 0x0000620000201800 */
[----:B------:R-:W-:Y:S05]  /*4050*/  BRA `(.L_x_9059) ;  /* 0x00000004002c7947 */ /* 0x000fea0003800000 */
.L_x_9077:
        /* <DEDUP_REMOVED lines=21> */
.L_x_9086:
[----:B------:R-:W-:Y:S05]  /*41b0*/  BSYNC B1 ;  /* 0x0000000000017941 */ /* 0x000fea0003800000 */
.L_x_9085:
[----:B------:R-:W-:Y:S01]  /*41c0*/  LEA R3, R0, 0x37800000, 0x17 ;  /* 0x3780000000037811 */ /* 0x000fe200078eb8ff */
[----:B------:R-:W-:-:S05]  /*41d0*/  IMAD.SHL.U32 R0, R2, 0x200000, RZ ;  /* 0x0020000002007824 */ /* 0x000fca00078e00ff */
[----:B------:R-:W-:-:S07]  /*41e0*/  LOP3.LUT R0, R3, R0, R4, 0xfe, !PT ;  /* 0x0000000003007212 */ /* 0x000fce00078efe04 */
.L_x_9084:
[----:B------:R-:W-:Y:S05]  /*41f0*/  BSYNC B0 ;  /* 0x0000000000007941 */ /* 0x000fea0003800000 */
.L_x_9083:
[----:B------:R-:W-:Y:S01]  /*4200*/  FMUL.FTZ R0, R0, 1 ;  /* 0x3f80000000007820 */ /* 0x000fe20000410000 */
[----:B------:R-:W-:-:S03]  /*4210*/  CS2R R22, SRZ ;  /* 0x0000000000167805 */ /* 0x000fc6000001ff00 */
[----:B------:R0:W1:Y:S01]  /*4220*/  F2F.F64.F32 R20, R0 ;  /* 0x0000000000147310 */ /* 0x0000620000201800 */
[----:B------:R-:W-:Y:S05]  /*4230*/  BRA `(.L_x_9059) ;  /* 0x0000000000b47947 */ /* 0x000fea0003800000 */
.L_x_9076:
        /* <DEDUP_REMOVED lines=14> */
.L_x_9090:
[----:B------:R-:W-:Y:S05]  /*4320*/  BSYNC B0 ;  /* 0x0000000000007941 */ /* 0x000fea0003800000 */
.L_x_9089:
[----:B------:R-:W-:Y:S01]  /*4330*/  FMUL.FTZ R0, R0, 1 ;  /* 0x3f80000000007820 */ /* 0x000fe20000410000 */
[----:B------:R-:W-:-:S03]  /*4340*/  CS2R R22, SRZ ;  /* 0x0000000000167805 */ /* 0x000fc6000001ff00 */
[----:B------:R0:W1:Y:S01]  /*4350*/  F2F.F64.F32 R20, R0 ;  /* 0x0000000000147310 */ /* 0x0000620000201800 */
[----:B------:R-:W-:Y:S05]  /*4360*/  BRA `(.L_x_9059) ;  /* 0x0000000000687947 */ /* 0x000fea0003800000 */
.L_x_9064:
        /* <DEDUP_REMOVED lines=16> */
.L_x_9091:
[----:B------:R-:W-:Y:S02]  /*4470*/  CS2R R20, SRZ ;  /* 0x0000000000147805 */ /* 0x000fe4000001ff00 */
[----:B------:R-:W-:Y:S01]  /*4480*/  CS2R R22, SRZ ;  /* 0x0000000000167805 */ /* 0x000fe2000001ff00 */
[----:B------:R-:W-:Y:S06]  /*4490*/  BRA `(.L_x_9059) ;  /* 0x00000000001c7947 */ /* 0x000fec0003800000 */
.L_x_9088:
[----:B------:R-:W3:Y:S01]  /*44a0*/  LDG.E.64 R20, desc[UR36][R2.64] ;  /* 0x0000002402147981 */ /* 0x000ee2000c1e1b00 */
[----:B------:R-:W-:Y:S01]  /*44b0*/  CS2R R22, SRZ ;  /* 0x0000000000167805 */ /* 0x000fe2000001ff00 */
[----:B---3--:R-:W0:Y:S01]  /*44c0*/  I2F.F64.U64 R20, R20 ;  /* 0x0000001400147312 */ /* 0x008e220000301800 */
[----:B------:R-:W-:Y:S05]  /*44d0*/  BRA `(.L_x_9059) ;  /* 0x00000000000c7947 */ /* 0x000fea0003800000 */
.L_x_9087:
[----:B------:R-:W3:Y:S01]  /*44e0*/  LDG.E R2, desc[UR36][R2.64] ;  /* 0x0000002402027981 */ /* 0x000ee2000c1e1900 */
[----:B------:R-:W-:Y:S01]  /*44f0*/  CS2R R22, SRZ ;  /* 0x0000000000167805 */ /* 0x000fe2000001ff00 */
[----:B---3--:R0:W1:Y:S06]  /*4500*/  I2F.F64.U32 R20, R2 ;  /* 0x0000000200147312 */ /* 0x00806c0000201800 */
.L_x_9059:
[----:B------:R-:W-:Y:S05]  /*4510*/  BSYNC B6 ;  /* 0x0000000000067941 */ /* 0x000fea0003800000 */
.L_x_9058:
[----:B------:R-:W2:Y:S01]  /*4520*/  LDC.64 R6, c[0x0][0x238] ;  /* 0x00008e00ff067b82 */ /* 0x000ea20000000a00 */
[----:B------:R-:W-:Y:S01]  /*4530*/  ULDC UR4, c[0x0][0x23c] ;  /* 0x00008f0000047ab9 */ /* 0x000fe20000000800 */
[----:B01-3--:R-:W-:Y:S01]  /*4540*/  IMAD.MOV.U32 R2, RZ, RZ, 0x1 ;  /* 0x00000001ff027424 */ /* 0x00bfe200078e00ff */
[----:B------:R-:W2:Y:S01]  /*4550*/  MUFU.RCP64H R3, UR4 ;  /* 0x0000000400037d08 */ /* 0x000ea20008001800 */
[----:B------:R-:W-:-:S04]  /*4560*/  ULDC.64 UR6, c[0x0][0x230] ;  /* 0x00008c0000067ab9 */ /* 0x000fc80000000a00 */
[----:B------:R-:W0:Y:S01]  /*4570*/  LDC R8, c[0x0][0x234] ;  /* 0x00008d00ff087b82 */ /* 0x000e220000000800 */
[----:B--2---:R-:W-:-:S08]  /*4580*/  DFMA R4, R2, -R6, 1 ;  /* 0x3ff000000204742b */ /* 0x004fd00000000806 */
[----:B------:R-:W-:Y:S01]  /*4590*/  DFMA R4, R4, R4, R4 ;  /* 0x000000040404722b */ /* 0x000fe20000000004 */
[----:B0-----:R-:W-:-:S07]  /*45a0*/  FSETP.GEU.AND P1, PT, |R8|, 6.5827683646048100446e-37, PT ;  /* 0x036000000800780b */ /* 0x001fce0003f2e200 */
[----:B------:R-:W-:-:S08]  /*45b0*/  DFMA R4, R2, R4, R2 ;  /* 0x000000040204722b */ /* 0x000fd00000000002 */
[----:B------:R-:W-:-:S08]  /*45c0*/  DFMA R2, R4, -R6, 1 ;  /* 0x3ff000000402742b */ /* 0x000fd00000000806 */
[----:B------:R-:W-:-:S08]  /*45d0*/  DFMA R2, R4, R2, R4 ;  /* 0x000000020402722b */ /* 0x000fd00000000004 */
[----:B------:R-:W-:-:S08]  /*45e0*/  DMUL R4, R2, UR6 ;  /* 0x0000000602047c28 */ /* 0x000fd00008000000 */
[----:B------:R-:W-:-:S08]  /*45f0*/  DFMA R6, R4, -R6, UR6 ;  /* 0x0000000604067e2b */ /* 0x000fd00008000806 */
        /* <DEDUP_REMOVED lines=11> */
[----:B----45:R-:W-:Y:S05]  /*46b0*/  CALL.REL.NOINC `($__internal_17_$__cuda_sm20_div_rn_f64_full) ;  /* 0x0000006000807944 */ /* 0x030fea0003c00000 */
[----:B------:R-:W-:Y:S02]  /*46c0*/  IMAD.MOV.U32 R4, RZ, RZ, R42 ;  /* 0x000000ffff047224 */ /* 0x000fe400078e002a */
[----:B------:R-:W-:-:S07]  /*46d0*/  IMAD.MOV.U32 R5, RZ, RZ, R43 ;  /* 0x000000ffff057224 */ /* 0x000fce00078e002b */
.L_x_9092:
        /* <DEDUP_REMOVED lines=14> */
[----:B------:R-:W-:Y:S02]  /*47c0*/  IMAD.MOV.U32 R6, RZ, RZ, R8 ;  /* 0x000000ffff067224 */ /* 0x000fe400078e0008 */
[----:B------:R-:W-:Y:S02]  /*47d0*/  IMAD.MOV.U32 R7, RZ, RZ, R9 ;  /* 0x000000ffff077224 */ /* 0x000fe400078e0009 */
[----:B------:R-:W-:Y:S01]  /*47e0*/  VIADD R10, R0, 0xfff00000 ;  /* 0xfff00000000a7836 */ /* 0x000fe20000000000 */
[----:B------:R-:W-:-:S07]  /*47f0*/  MOV R0, 0x4810 ;  /* 0x0000481000007802 */ /* 0x000fce0000000f00 */
[----:B----45:R-:W-:Y:S05]  /*4800*/  CALL.REL.NOINC `($__internal_16_$__cuda_sm20_dblrcp_rn_slowpath_v3) ;  /* 0x0000005c008c7944 */ /* 0x030fea0003c00000 */
[----:B------:R-:W-:Y:S02]  /*4810*/  IMAD.MOV.U32 R40, RZ, RZ, R8 ;  /* 0x000000ffff287224 */ /* 0x000fe400078e0008 */
[----:B------:R-:W-:-:S07]  /*4820*/  IMAD.MOV.U32 R41, RZ, RZ, R9 ;  /* 0x000000ffff297224 */ /* 0x000fce00078e0009 */
.L_x_9094:
[----:B------:R-:W-:Y:S05]  /*4830*/  BSYNC B0 ;  /* 0x0000000000007941 */ /* 0x000fea0003800000 */
.L_x_9093:
[----:B------:R-:W0:Y:S01]  /*4840*/  LDC.64 R8, c[0x0][0x230] ;  /* 0x00008c00ff087b82 */ /* 0x000e220000000a00 */
[----:B------:R-:W-:Y:S01]  /*4850*/  ULDC UR4, c[0x0][0x234] ;  /* 0x00008d0000047ab9 */ /* 0x000fe20000000800 */
[----:B------:R-:W-:Y:S01]  /*4860*/  IMAD.MOV.U32 R2, RZ, RZ, 0x1 ;  /* 0x00000001ff027424 */ /* 0x000fe200078e00ff */
[----:B------:R-:W0:Y:S01]  /*4870*/  MUFU.RCP64H R3, UR4 ;  /* 0x0000000400037d08 */ /* 0x000e220008001800 */
[----:B------:R-:W-:-:S04]  /*4880*/  ULDC.64 UR6, c[0x0][0x238] ;  /* 0x00008e0000067ab9 */ /* 0x000fc80000000a00 */
[----:B------:R-:W1:Y:S01]  /*4890*/  LDC R10, c[0x0][0x23c] ;  /* 0x00008f00ff0a7b82 */ /* 0x000e620000000800 */
[----:B0-----:R-:W-:-:S08]  /*48a0*/  DFMA R6, R2, -R8, 1 ;  /* 0x3ff000000206742b */ /* 0x001fd00000000808 */
[----:B------:R-:W-:Y:S01]  /*48b0*/  DFMA R6, R6, R6, R6 ;  /* 0x000000060606722b */ /* 0x000fe20000000006 */
[----:B-1----:R-:W-:-:S07]  /*48c0*/  FSETP.GEU.AND P1, PT, |R10|, 6.5827683646048100446e-37, PT ;  /* 0x036000000a00780b */ /* 0x002fce0003f2e200 */
        /* <DEDUP_REMOVED lines=19> */
.L_x_9095:
        /* <DEDUP_REMOVED lines=21> */
.L_x_9097:
[----:B------:R-:W-:Y:S05]  /*4b50*/  BSYNC B0 ;  /* 0x0000000000007941 */ /* 0x000fea0003800000 */
.L_x_9096:
[----:B------:R-:W-:Y:S01]  /*4b60*/  ISETP.NE.AND P0, PT, R32, RZ, PT ;  /* 0x000000ff2000720c */ /* 0x000fe20003f05270 */
[----:B------:R-:W-:Y:S01]  /*4b70*/  BSSY B1, `(.L_x_9098) ;  /* 0x0000044000017945 */ /* 0x000fe20003800000 */
[----:B------:R-:W-:Y:S02]  /*4b80*/  CS2R R34, SRZ ;  /* 0x0000000000227805 */ /* 0x000fe4000001ff00 */
[----:B------:R-:W-:Y:S02]  /*4b90*/  CS2R R10, SRZ ;  /* 0x00000000000a7805 */ /* 0x000fe4000001ff00 */
[----:B------:R-:W-:-:S07]  /*4ba0*/  CS2R R8, SRZ ;  /* 0x0000000000087805 */ /* 0x000fce000001ff00 */
[----:B------:R-:W-:Y:S05]  /*4bb0*/  @P0 BRA `(.L_x_9099) ;  /* 0x0000000000fc0947 */ /* 0x000fea0003800000 */
[----:B------:R-:W0:Y:S01]  /*4bc0*/  LDC.64 R12, c[0x0][0x230] ;  /* 0x00008c00ff0c7b82 */ /* 0x000e220000000a00 */
[----:B------:R-:W-:Y:S02]  /*4bd0*/  ULDC.64 UR4, c[0x0][0x238] ;  /* 0x00008e0000047ab9 */ /* 0x000fe40000000a00 */
[----:B0-----:R-:W-:-:S14]  /*4be0*/  DSETP.GE.AND P0, PT, |R12|, |UR4|, PT ;  /* 0x400000040c007e2a */ /* 0x001fdc000bf06200 */
[----:B------:R-:W-:Y:S05]  /*4bf0*/  @!P0 BRA `(.L_x_9100) ;  /* 0x0000000000dc8947 */ /* 0x000fea0003800000 */
[----:B------:R-:W-:-:S06]  /*4c00*/  DSETP.NEU.AND P0, PT, RZ, |UR4|, PT ;  /* 0x40000004ff007e2a */ /* 0x000fcc000bf0d000 */
[----:B------:R-:W-:-:S14]  /*4c10*/  DSETP.EQ.AND P0, PT, |R12|, RZ, !P0 ;  /* 0x000000ff0c00722a */ /* 0x000fdc0004702200 */
[C---:B----45:R-:W-:Y:S02]  /*4c20*/  @!P0 DFMA R8, R2.reuse, R30, R28 ;  /* 0x0000001e0208822b */ /* 0x070fe4000000001c */
[----:B------:R-:W-:-:S06]  /*4c30*/  @!P0 DFMA R10, -R2, R28, R30 ;  /* 0x0000001c020a822b */ /* 0x000fcc000000011e */
[-C--:B------:R-:W-:Y:S02]  /*4c40*/  @!P0 DMUL R8, R8, R38.reuse ;  /* 0x0000002608088228 */ /* 0x080fe40000000000 */
[----:B------:R-:W-:Y:S01]  /*4c50*/  @!P0 DMUL R10, R10, R38 ;  /* 0x000000260a0a8228 */ /* 0x000fe20000000000 */
[----:B------:R-:W-:Y:S10]  /*4c60*/  @!P0 BRA `(.L_x_9099) ;  /* 0x0000000000d08947 */ /* 0x000ff40003800000 */
        /* <DEDUP_REMOVED lines=19> */
[----:B------:R-:W-:Y:S05]  /*4da0*/  CALL.REL.NOINC `($__internal_17_$__cuda_sm20_div_rn_f64_full) ;  /* 0x0000005800c47944 */ /* 0x000fea0003c00000 */
[----:B------:R-:W-:Y:S02]  /*4db0*/  IMAD.MOV.U32 R8, RZ, RZ, R42 ;  /* 0x000000ffff087224 */ /* 0x000fe400078e002a */
[----:B------:R-:W-:-:S07]  /*4dc0*/  IMAD.MOV.U32 R9, RZ, RZ, R43 ;  /* 0x000000ffff097224 */ /* 0x000fce00078e002b */
.L_x_9102:
[----:B------:R-:W-:Y:S05]  /*4dd0*/  BSYNC B2 ;  /* 0x0000000000027941 */ /* 0x000fea0003800000 */
.L_x_9101:
[----:B------:R-:W0:Y:S01]  /*4de0*/  LDC.64 R14, c[0x0][0x238] ;  /* 0x00008e00ff0e7b82 */ /* 0x000e220000000a00 */
[----:B------:R-:W-:Y:S01]  /*4df0*/  IMAD.MOV.U32 R10, RZ, RZ, 0x1 ;  /* 0x00000001ff0a7424 */ /* 0x000fe200078e00ff */
[----:B------:R-:W-:Y:S01]  /*4e00*/  FSETP.GEU.AND P1, PT, |R31|, 6.5827683646048100446e-37, PT ;  /* 0x036000001f00780b */ /* 0x000fe20003f2e200 */
[----:B------:R-:W-:Y:S01]  /*4e10*/  BSSY B2, `(.L_x_9103) ;  /* 0x0000014000027945 */ /* 0x000fe20003800000 */
        /* <DEDUP_REMOVED lines=19> */
.L_x_9104:
[----:B------:R-:W-:Y:S05]  /*4f50*/  BSYNC B2 ;  /* 0x0000000000027941 */ /* 0x000fea0003800000 */
.L_x_9103:
[----:B------:R-:W-:Y:S05]  /*4f60*/  BRA `(.L_x_9099) ;  /* 0x0000000000107947 */ /* 0x000fea0003800000 */
.L_x_9100:
[C---:B----45:R-:W-:Y:S02]  /*4f70*/  DFMA R8, R4.reuse, R28, R30 ;  /* 0x0000001c0408722b */ /* 0x070fe4000000001e */
[----:B------:R-:W-:-:S06]  /*4f80*/  DFMA R10, R4, R30, -R28 ;  /* 0x0000001e040a722b */ /* 0x000fcc000000081c */
[-C--:B------:R-:W-:Y:S02]  /*4f90*/  DMUL R8, R8, R40.reuse ;  /* 0x0000002808087228 */ /* 0x080fe40000000000 */
[----:B------:R-:W-:-:S11]  /*4fa0*/  DMUL R10, R10, R40 ;  /* 0x000000280a0a7228 */ /* 0x000fd60000000000 */
.L_x_9099:
[----:B------:R-:W-:Y:S05]  /*4fb0*/  BSYNC B1 ;  /* 0x0000000000017941 */ /* 0x000fea0003800000 */
.L_x_9098:
[----:B------:R-:W0:Y:S01]  /*4fc0*/  S2R R37, SR_TID.X ;  /* 0x0000000000257919 */ /* 0x000e220000002100 */
[----:B------:R-:W-:Y:S01]  /*4fd0*/  BSSY B1, `(.L_x_9105) ;  /* 0x0000044000017945 */ /* 0x000fe20003800000 */
[----:B------:R-:W-:Y:S01]  /*4fe0*/  CS2R R32, SRZ ;  /* 0x0000000000207805 */ /* 0x000fe2000001ff00 */
[----:B0-----:R-:W-:-:S05]  /*4ff0*/  VIADD R36, R37, 0x80 ;  /* 0x0000008025247836 */ /* 0x001fca0000000000 */
[----:B------:R-:W-:-:S13]  /*5000*/  ISETP.GE.AND P0, PT, R36, R52, PT ;  /* 0x000000342400720c */ /* 0x000fda0003f06270 */
[----:B------:R-:W-:Y:S05]  /*5010*/  @P0 BRA `(.L_x_9106) ;  /* 0x0000000000fc0947 */ /* 0x000fea0003800000 */
[----:B------:R-:W0:Y:S01]  /*5020*/  LDC.64 R12, c[0x0][0x230] ;  /* 0x00008c00ff0c7b82 */ /* 0x000e220000000a00 */
[----:B------:R-:W-:Y:S02]  /*5030*/  ULDC.64 UR4, c[0x0][0x238] ;  /* 0x00008e0000047ab9 */ /* 0x000fe40000000a00 */
[----:B0-----:R-:W-:-:S14]  /*5040*/  DSETP.GE.AND P0, PT, |R12|, |UR4|, PT ;  /* 0x400000040c007e2a */ /* 0x001fdc000bf06200 */
[----:B------:R-:W-:Y:S05]  /*5050*/  @!P0 BRA `(.L_x_9107) ;  /* 0x0000000000dc8947 */ /* 0x000fea0003800000 */
[----:B------:R-:W-:-:S06]  /*5060*/  DSETP.NEU.AND P0, PT, RZ, |UR4|, PT ;  /* 0x40000004ff007e2a */ /* 0x000fcc000bf0d000 */
[----:B------:R-:W-:-:S14]  /*5070*/  DSETP.EQ.AND P0, PT, |R12|, RZ, !P0 ;  /* 0x000000ff0c00722a */ /* 0x000fdc0004702200 */
[C---:B-----5:R-:W-:Y:S02]  /*5080*/  @!P0 DFMA R32, R2.reuse, R26, R24 ;  /* 0x0000001a0220822b */ /* 0x060fe40000000018 */
        /* <DEDUP_REMOVED lines=8> */
[----:B------:R-:W4:Y:S02]  /*5110*/  MUFU.RCP64H R15, R7 ;  /* 0x00000007000f7308 */ /* 0x000f240000001800 */
[----:B----4-:R-:W-:-:S08]  /*5120*/  DFMA R28, R14, -|R12|, 1 ;  /* 0x3ff000000e1c742b */ /* 0x010fd00000000c0c */
        /* <DEDUP_REMOVED lines=16> */
.L_x_9109:
[----:B------:R-:W-:Y:S05]  /*5230*/  BSYNC B2 ;  /* 0x0000000000027941 */ /* 0x000fea0003800000 */
.L_x_9108:
        /* <DEDUP_REMOVED lines=23> */
.L_x_9111:
[----:B------:R-:W-:Y:S05]  /*53b0*/  BSYNC B2 ;  /* 0x0000000000027941 */ /* 0x000fea0003800000 */
.L_x_9110:
[----:B------:R-:W-:Y:S05]  /*53c0*/  BRA `(.L_x_9106) ;  /* 0x0000000000107947 */ /* 0x000fea0003800000 */
.L_x_9107:
[C---:B-----5:R-:W-:Y:S02]  /*53d0*/  DFMA R32, R4.reuse, R24, R26 ;  /* 0x000000180420722b */ /* 0x060fe4000000001a */
[----:B------:R-:W-:-:S06]  /*53e0*/  DFMA R24, R4, R26, -R24 ;  /* 0x0000001a0418722b */ /* 0x000fcc0000000818 */
[-C--:B------:R-:W-:Y:S02]  /*53f0*/  DMUL R32, R32, R40.reuse ;  /* 0x0000002820207228 */ /* 0x080fe40000000000 */
[----:B------:R-:W-:-:S11]  /*5400*/  DMUL R34, R24, R40 ;  /* 0x0000002818227228 */ /* 0x000fd60000000000 */
.L_x_9106:
[----:B------:R-:W-:Y:S05]  /*5410*/  BSYNC B1 ;  /* 0x0000000000017941 */ /* 0x000fea0003800000 */
.L_x_9105:
[----:B------:R-:W-:Y:S01]  /*5420*/  VIADD R7, R37, 0x100 ;  /* 0x0000010025077836 */ /* 0x000fe20000000000 */
[----:B------:R-:W-:Y:S01]  /*5430*/  BSSY B1, `(.L_x_9112) ;  /* 0x0000045000017945 */ /* 0x000fe20003800000 */
[----:B-----5:R-:W-:Y:S02]  /*5440*/  CS2R R26, SRZ ;  /* 0x00000000001a7805 */ /* 0x020fe4000001ff00 */
[----:B------:R-:W-:Y:S02]  /*5450*/  CS2R R30, SRZ ;  /* 0x00000000001e7805 */ /* 0x000fe4000001ff00 */
[----:B----4-:R-:W-:Y:S02]  /*5460*/  CS2R R28, SRZ ;  /* 0x00000000001c7805 */ /* 0x010fe4000001ff00 */
        /* <DEDUP_REMOVED lines=8> */
[C---:B------:R-:W-:Y:S02]  /*54f0*/  @!P0 DFMA R28, R2.reuse, R18, R16 ;  /* 0x00000012021c822b */ /* 0x040fe40000000010 */
        /* <DEDUP_REMOVED lines=26> */
.L_x_9116:
[----:B------:R-:W-:Y:S05]  /*56a0*/  BSYNC B2 ;  /* 0x0000000000027941 */ /* 0x000fea0003800000 */
.L_x_9115:
        /* <DEDUP_REMOVED lines=23> */
.L_x_9118:
[----:B------:R-:W-:Y:S05]  /*5820*/  BSYNC B2 ;  /* 0x0000000000027941 */ /* 0x000fea0003800000 */
.L_x_9117:
[----:B------:R-:W-:Y:S05]  /*5830*/  BRA `(.L_x_9113) ;  /* 0x0000000000107947 */ /* 0x000fea0003800000 */
.L_x_9114:
[C---:B------:R-:W-:Y:S02]  /*5840*/  DFMA R28, R4.reuse, R16, R18 ;  /* 0x00000010041c722b */ /* 0x040fe40000000012 */
[----:B------:R-:W-:-:S06]  /*5850*/  DFMA R16, R4, R18, -R16 ;  /* 0x000000120410722b */ /* 0x000fcc0000000810 */
[-C--:B------:R-:W-:Y:S02]  /*5860*/  DMUL R28, R28, R40.reuse ;  /* 0x000000281c1c7228 */ /* 0x080fe40000000000 */
[----:B------:R-:W-:-:S11]  /*5870*/  DMUL R30, R16, R40 ;  /* 0x00000028101e7228 */ /* 0x000fd60000000000 */
.L_x_9113:
[----:B------:R-:W-:Y:S05]  /*5880*/  BSYNC B1 ;  /* 0x0000000000017941 */ /* 0x000fea0003800000 */
.L_x_9112:
[----:B------:R-:W-:Y:S01]  /*5890*/  VIADD R7, R37, 0x180 ;  /* 0x0000018025077836 */ /* 0x000fe20000000000 */
[----:B------:R-:W-:Y:S01]  /*58a0*/  BSSY B1, `(.L_x_9119) ;  /* 0x0000045000017945 */ /* 0x000fe20003800000 */
[----:B------:R-:W-:-:S03]  /*58b0*/  CS2R R24, SRZ ;  /* 0x0000000000187805 */ /* 0x000fc6000001ff00 */
        /* <DEDUP_REMOVED lines=34> */
[----:B------:R-:W-:Y:S05]  /*5ae0*/  CALL.REL.NOINC `($__internal_17_$__cuda_sm20_div_rn_f64_full) ;  /* 0x0000004c00747944 */ /* 0x000fea0003c00000 */
[----:B------:R-:W-:Y:S02]  /*5af0*/  IMAD.MOV.U32 R24, RZ, RZ, R42 ;  /* 0x000000ffff187224 */ /* 0x000fe400078e002a */
[----:B------:R-:W-:-:S07]  /*5b00*/  IMAD.MOV.U32 R25, RZ, RZ, R43 ;  /* 0x000000ffff197224 */ /* 0x000fce00078e002b */
.L_x_9123:
[----:B------:R-:W-:Y:S05]  /*5b10*/  BSYNC B2 ;  /* 0x0000000000027941 */ /* 0x000fea0003800000 */
.L_x_9122:
        /* <DEDUP_REMOVED lines=23> */
.L_x_9125:
[----:B------:R-:W-:Y:S05]  /*5c90*/  BSYNC B2 ;  /* 0x0000000000027941 */ /* 0x000fea0003800000 */
.L_x_9124:
[----:B------:R-:W-:Y:S05]  /*5ca0*/  BRA `(.L_x_9120) ;  /* 0x0000000000107947 */ /* 0x000fea0003800000 */
.L_x_9121:
[C---:B------:R-:W-:Y:S02]  /*5cb0*/  DFMA R24, R4.reuse, R20, R22 ;  /* 0x000000140418722b */ /* 0x040fe40000000016 */
[----:B------:R-:W-:-:S06]  /*5cc0*/  DFMA R4, R4, R22, -R20 ;  /* 0x000000160404722b */ /* 0x000fcc0000000814 */
[-C--:B------:R-:W-:Y:S02]  /*5cd0*/  DMUL R24, R24, R40.reuse ;  /* 0x0000002818187228 */ /* 0x080fe40000000000 */
[----:B------:R-:W-:-:S11]  /*5ce0*/  DMUL R26, R4, R40 ;  /* 0x00000028041a7228 */ /* 0x000fd60000000000 */
.L_x_9120:
[----:B------:R-:W-:Y:S05]  /*5cf0*/  BSYNC B1 ;  /* 0x0000000000017941 */ /* 0x000fea0003800000 */
.L_x_9119:
[----:B------:R-:W0:Y:S01]  /*5d00*/  LDC.U8 R16, c[0x0][0x25c] ;  /* 0x00009700ff107b82 */ /* 0x000e220000000000 */
[----:B------:R-:W-:Y:S01]  /*5d10*/  ISETP.GE.AND P0, PT, R37, R52, PT ;  /* 0x000000342500720c */ /* 0x000fe20003f06270 */
[----:B------:R-:W-:Y:S04]  /*5d20*/  BSSY B7, `(.L_x_9126) ;  /* 0x0000374000077945 */ /* 0x000fe80003800000 */
[----:B------:R-:W-:Y:S08]  /*5d30*/  BSSY B6, `(.L_x_9127) ;  /* 0x0000256000067945 */ /* 0x000ff00003800000 */
[----:B------:R-:W-:Y:S05]  /*5d40*/  @P0 BRA `(.L_x_9128) ;  /* 0x0000002400440947 */ /* 0x000fea0003800000 */
[----:B------:R-:W1:Y:S01]  /*5d50*/  S2R R0, SR_TID.X ;  /* 0x0000000000007919 */ /* 0x000e620000002100 */
[----:B------:R-:W2:Y:S01]  /*5d60*/  LDC.64 R2, c[0x0][0x240] ;  /* 0x00009000ff027b82 */ /* 0x000ea20000000a00 */
        /* <DEDUP_REMOVED lines=21> */
.L_x_9132:
[----:B------:R-:W0:Y:S01]  /*5ec0*/  F2I.S64.F64.TRUNC R8, R8 ;  /* 0x0000000800087311 */ /* 0x000e22000030d900 */
[----:B------:R-:W-:Y:S02]  /*5ed0*/  IMAD.MOV.U32 R37, RZ, RZ, R36 ;  /* 0x000000ffff257224 */ /* 0x000fe400078e0024 */
[----:B0-----:R-:W-:-:S05]  /*5ee0*/  IMAD.MOV.U32 R5, RZ, RZ, R8 ;  /* 0x000000ffff057224 */ /* 0x001fca00078e0008 */
[----:B------:R0:W-:Y:S01]  /*5ef0*/  STG.E.U8 desc[UR36][R2.64], R5 ;  /* 0x0000000502007986 */ /* 0x0001e2000c101124 */
[----:B------:R-:W-:Y:S05]  /*5f00*/  BRA `(.L_x_9134) ;  /* 0x0000001000587947 */ /* 0x000fea0003800000 */
.L_x_9131:
        /* <DEDUP_REMOVED lines=10> */
.L_x_9136:
[----:B------:R-:W0:Y:S01]  /*5fb0*/  F2I.F64.TRUNC R9, R8 ;  /* 0x0000000800097311 */ /* 0x000e22000030d100 */
[----:B------:R-:W-:Y:S01]  /*5fc0*/  IMAD.MOV.U32 R37, RZ, RZ, R36 ;  /* 0x000000ffff257224 */ /* 0x000fe200078e0024 */
[----:B0-----:R3:W-:Y:S01]  /*5fd0*/  STG.E desc[UR36][R2.64], R9 ;  /* 0x0000000902007986 */ /* 0x0017e2000c101924 */
[----:B------:R-:W-:Y:S05]  /*5fe0*/  BRA `(.L_x_9134) ;  /* 0x0000001000207947 */ /* 0x000fea0003800000 */
.L_x_9135:
[----:B------:R-:W0:Y:S01]  /*5ff0*/  F2I.F64.TRUNC R9, R8 ;  /* 0x0000000800097311 */ /* 0x000e22000030d100 */
[----:B------:R-:W-:Y:S01]  /*6000*/  IMAD.MOV.U32 R37, RZ, RZ, R36 ;  /* 0x000000ffff257224 */ /* 0x000fe200078e0024 */
[----:B0-----:R2:W-:Y:S01]  /*6010*/  STG.E.U16 desc[UR36][R2.64], R9 ;  /* 0x0000000902007986 */ /* 0x0015e2000c101524 */
[----:B------:R-:W-:Y:S05]  /*6020*/  BRA `(.L_x_9134) ;  /* 0x0000001000107947 */ /* 0x000fea0003800000 */
.L_x_9130:
        /* <DEDUP_REMOVED lines=14> */
.L_x_9138:
        /* <DEDUP_REMOVED lines=9> */
.L_x_9137:
        /* <DEDUP_REMOVED lines=17> */
.L_x_9140:
        /* <DEDUP_REMOVED lines=12> */
.L_x_9139:
[----:B------:R0:W-:Y:S01]  /*6370*/  STG.E.64 desc[UR36][R2.64], R8 ;  /* 0x0000000802007986 */ /* 0x0001e2000c101b24 */
[----:B------:R-:W-:Y:S01]  /*6380*/  IMAD.MOV.U32 R37, RZ, RZ, R36 ;  /* 0x000000ffff257224 */ /* 0x000fe200078e0024 */
[----:B------:R-:W-:Y:S06]  /*6390*/  BRA `(.L_x_9134) ;  /* 0x0000000c00347947 */ /* 0x000fec0003800000 */
.L_x_9129:
        /* <DEDUP_REMOVED lines=14> */
.L_x_9143:
[----:B------:R0:W-:Y:S01]  /*6480*/  STG.E.128 desc[UR36][R2.64], R8 ;  /* 0x0000000802007986 */ /* 0x0001e2000c101d24 */
[----:B------:R-:W-:Y:S01]  /*6490*/  IMAD.MOV.U32 R37, RZ, RZ, R36 ;  /* 0x000000ffff257224 */ /* 0x000fe200078e0024 */
[----:B------:R-:W-:Y:S06]  /*64a0*/  BRA `(.L_x_9134) ;  /* 0x0000000800f07947 */ /* 0x000fec0003800000 */
.L_x_9142:
        /* <DEDUP_REMOVED lines=25> */
.L_x_9147:
[----:B------:R-:W-:Y:S05]  /*6640*/  BSYNC B0 ;  /* 0x0000000000007941 */ /* 0x000fea0003800000 */
.L_x_9146:
[----:B------:R-:W-:Y:S01]  /*6650*/  LOP3.LUT R5, R0, R5, RZ, 0xfc, !PT ;  /* 0x0000000500057212 */ /* 0x000fe200078efcff */
[----:B------:R-:W-:-:S04]  /*6660*/  IMAD.MOV.U32 R37, RZ, RZ, R36 ;  /* 0x000000ffff257224 */ /* 0x000fc800078e0024 */
[----:B------:R0:W-:Y:S01]  /*6670*/  STG.E.U8 desc[UR36][R2.64], R5 ;  /* 0x0000000502007986 */ /* 0x0001e2000c101124 */
[----:B------:R-:W-:Y:S05]  /*6680*/  BRA `(.L_x_9134) ;  /* 0x0000000800787947 */ /* 0x000fea0003800000 */
.L_x_9145:
        /* <DEDUP_REMOVED lines=17> */
.L_x_9149:
[----:B------:R-:W-:Y:S01]  /*67a0*/  IMAD.MOV.U32 R0, RZ, RZ, 0x7f ;  /* 0x0000007fff007424 */ /* 0x000fe200078e00ff */
[----:B------:R-:W-:-:S04]  /*67b0*/  ISETP.GT.U32.AND P0, PT, R4, 0x7f800000, PT ;  /* 0x7f8000000400780c */ /* 0x000fc80003f04070 */
[----:B------:R-:W-:-:S09]  /*67c0*/  SEL R0, R0, 0x7c, P0 ;  /* 0x0000007c00007807 */ /* 0x000fd20000000000 */
.L_x_9150:
[----:B------:R-:W-:Y:S05]  /*67d0*/  BSYNC B0 ;  /* 0x0000000000007941 */ /* 0x000fea0003800000 */
.L_x_9148:
[----:B------:R-:W-:Y:S01]  /*67e0*/  LOP3.LUT R4, R5, 0x80000000, RZ, 0xc0, !PT ;  /* 0x8000000005047812 */ /* 0x000fe200078ec0ff */
[----:B------:R-:W-:-:S03]  /*67f0*/  IMAD.MOV.U32 R37, RZ, RZ, R36 ;  /* 0x000000ffff257224 */ /* 0x000fc600078e0024 */
[----:B------:R-:W-:-:S04]  /*6800*/  SHF.R.U32.HI R5, RZ, 0x18, R4 ;  /* 0x00000018ff057819 */ /* 0x000fc80000011604 */
[----:B------:R-:W-:-:S05]  /*6810*/  LOP3.LUT R5, R0, R5, RZ, 0xfc, !PT ;  /* 0x0000000500057212 */ /* 0x000fca00078efcff */
[----:B------:R0:W-:Y:S01]  /*6820*/  STG.E.U8 desc[UR36][R2.64], R5 ;  /* 0x0000000502007986 */ /* 0x0001e2000c101124 */
[----:B------:R-:W-:Y:S05]  /*6830*/  BRA `(.L_x_9134) ;  /* 0x00000008000c7947 */ /* 0x000fea0003800000 */
.L_x_9144:
        /* <DEDUP_REMOVED lines=9> */
.L_x_9141:
        /* <DEDUP_REMOVED lines=12> */
.L_x_9153:
        /* <DEDUP_REMOVED lines=21> */
.L_x_9156:
[----:B------:R-:W-:-:S04]  /*6ae0*/  LOP3.LUT R0, R7, 0x80000000, RZ, 0xc0, !PT ;  /* 0x8000000007007812 */ /* 0x000fc800078ec0ff */
[----:B------:R-:W-:-:S04]  /*6af0*/  SHF.R.U32.HI R5, RZ, 0x18, R0 ;  /* 0x00000018ff057819 */ /* 0x000fc80000011600 */
[----:B------:R-:W-:-:S04]  /*6b00*/  LOP3.LUT R4, R4, R5, RZ, 0xfc, !PT ;  /* 0x0000000504047212 */ /* 0x000fc800078efcff */
[----:B------:R-:W-:-:S07]  /*6b10*/  PRMT R0, R4, 0x7610, R0 ;  /* 0x0000761004007816 */ /* 0x000fce0000000000 */
.L_x_9155:
[----:B------:R-:W-:Y:S05]  /*6b20*/  BSYNC B0 ;  /* 0x0000000000007941 */ /* 0x000fea0003800000 */
.L_x_9154:
[----:B------:R0:W-:Y:S01]  /*6b30*/  STG.E.U8 desc[UR36][R2.64], R0 ;  /* 0x0000000002007986 */ /* 0x0001e2000c101124 */
[----:B------:R-:W-:Y:S01]  /*6b40*/  IMAD.MOV.U32 R37, RZ, RZ, R36 ;  /* 0x000000ffff257224 */ /* 0x000fe200078e0024 */
[----:B------:R-:W-:Y:S06]  /*6b50*/  BRA `(.L_x_9134) ;  /* 0x0000000400447947 */ /* 0x000fec0003800000 */
.L_x_9152:
        /* <DEDUP_REMOVED lines=21> */
.L_x_9159:
[----:B------:R-:W-:-:S04]  /*6cb0*/  LOP3.LUT R0, R7, 0x80000000, RZ, 0xc0, !PT ;  /* 0x8000000007007812 */ /* 0x000fc800078ec0ff */
[----:B------:R-:W-:-:S04]  /*6cc0*/  SHF.R.U32.HI R5, RZ, 0x18, R0 ;  /* 0x00000018ff057819 */ /* 0x000fc80000011600 */
[----:B------:R-:W-:-:S04]  /*6cd0*/  LOP3.LUT R4, R4, R5, RZ, 0xfc, !PT ;  /* 0x0000000504047212 */ /* 0x000fc800078efcff */
[----:B------:R-:W-:-:S07]  /*6ce0*/  PRMT R0, R4, 0x7610, R0 ;  /* 0x0000761004007816 */ /* 0x000fce0000000000 */
.L_x_9158:
[----:B------:R-:W-:Y:S05]  /*6cf0*/  BSYNC B0 ;  /* 0x0000000000007941 */ /* 0x000fea0003800000 */
.L_x_9157:
[----:B------:R0:W-:Y:S01]  /*6d00*/  STG.E.U8 desc[UR36][R2.64], R0 ;  /* 0x0000000002007986 */ /* 0x0001e2000c101124 */
[----:B------:R-:W-:Y:S01]  /*6d10*/  IMAD.MOV.U32 R37, RZ, RZ, R36 ;  /* 0x000000ffff257224 */ /* 0x000fe200078e0024 */
[----:B------:R-:W-:Y:S06]  /*6d20*/  BRA `(.L_x_9134) ;  /* 0x0000000000d07947 */ /* 0x000fec0003800000 */
.L_x_9151:
        /* <DEDUP_REMOVED lines=27> */
.L_x_9133:
        /* <DEDUP_REMOVED lines=16> */
.L_x_9162:
[----:B------:R-:W-:Y:S01]  /*6fe0*/  IMAD.MOV.U32 R37, RZ, RZ, R36 ;  /* 0x000000ffff257224 */ /* 0x000fe200078e0024 */
[----:B------:R-:W-:Y:S06]  /*6ff0*/  BRA `(.L_x_9134) ;  /* 0x00000000001c7947 */ /* 0x000fec0003800000 */
.L_x_9161:
[----:B------:R-:W0:Y:S01]  /*7000*/  F2I.U64.F64.TRUNC R8, R8 ;  /* 0x0000000800087311 */ /* 0x000e22000030d800 */
[----:B------:R-:W-:Y:S01]  /*7010*/  IMAD.MOV.U32 R37, RZ, RZ, R36 ;  /* 0x000000ffff257224 */ /* 0x000fe200078e0024 */
[----:B0-----:R0:W-:Y:S01]  /*7020*/  STG.E.64 desc[UR36][R2.64], R8 ;  /* 0x0000000802007986 */ /* 0x0011e2000c101b24 */
[----:B------:R-:W-:Y:S05]  /*7030*/  BRA `(.L_x_9134) ;  /* 0x00000000000c7947 */ /* 0x000fea0003800000 */
.L_x_9160:
[----:B------:R-:W0:Y:S01]  /*7040*/  F2I.U32.F64.TRUNC R9, R8 ;  /* 0x0000000800097311 */ /* 0x000e22000030d000 */
[----:B------:R-:W-:Y:S01]  /*7050*/  IMAD.MOV.U32 R37, RZ, RZ, R36 ;  /* 0x000000ffff257224 */ /* 0x000fe200078e0024 */
[----:B0-----:R0:W-:Y:S06]  /*7060*/  STG.E desc[UR36][R2.64], R9 ;  /* 0x0000000902007986 */ /* 0x0011ec000c101924 */
.L_x_9134:
[----:B------:R-:W-:-:S13]  /*7070*/  ISETP.GE.AND P0, PT, R37, R52, PT ;  /* 0x000000342500720c */ /* 0x000fda0003f06270 */
[----:B------:R-:W-:Y:S05]  /*7080*/  @P0 BREAK B6 ;  /* 0x0000000000060942 */ /* 0x000fea0003800000 */
        /* <DEDUP_REMOVED lines=22> */
.L_x_9167:
[----:B------:R-:W0:Y:S02]  /*71f0*/  F2I.S64.F64.TRUNC R32, R32 ;  /* 0x0000002000207311 */ /* 0x000e24000030d900 */
[----:B0-----:R-:W-:-:S05]  /*7200*/  IMAD.MOV.U32 R5, RZ, RZ, R32 ;  /* 0x000000ffff057224 */ /* 0x001fca00078e0020 */
[----:B------:R0:W-:Y:S01]  /*7210*/  STG.E.U8 desc[UR36][R2.64], R5 ;  /* 0x0000000502007986 */ /* 0x0001e2000c101124 */
[----:B------:R-:W-:Y:S05]  /*7220*/  BRA `(.L_x_9169) ;  /* 0x0000001000087947 */ /* 0x000fea0003800000 */
.L_x_9166:
        /* <DEDUP_REMOVED lines=9> */
.L_x_9171:
[----:B------:R-:W0:Y:S02]  /*72c0*/  F2I.F64.TRUNC R33, R32 ;  /* 0x0000002000217311 */ /* 0x000e24000030d100 */
[----:B0-----:R0:W-:Y:S01]  /*72d0*/  STG.E desc[UR36][R2.64], R33 ;  /* 0x0000002102007986 */ /* 0x0011e2000c101924 */
[----:B------:R-:W-:Y:S05]  /*72e0*/  BRA `(.L_x_9169) ;  /* 0x0000000c00d87947 */ /* 0x000fea0003800000 */
.L_x_9170:
[----:B------:R-:W0:Y:S02]  /*72f0*/  F2I.F64.TRUNC R33, R32 ;  /* 0x0000002000217311 */ /* 0x000e24000030d100 */
[----:B0-----:R0:W-:Y:S01]  /*7300*/  STG.E.U16 desc[UR36][R2.64], R33 ;  /* 0x0000002102007986 */ /* 0x0011e2000c101524 */
[----:B------:R-:W-:Y:S05]  /*7310*/  BRA `(.L_x_9169) ;  /* 0x0000000c00cc7947 */ /* 0x000fea0003800000 */
.L_x_9165:
        /* <DEDUP_REMOVED lines=13> */
.L_x_9173:
        /* <DEDUP_REMOVED lines=8> */
.L_x_9172:
        /* <DEDUP_REMOVED lines=16> */
.L_x_9175:
        /* <DEDUP_REMOVED lines=11> */
.L_x_9174:
[----:B------:R0:W-:Y:S01]  /*7620*/  STG.E.64 desc[UR36][R2.64], R32 ;  /* 0x0000002002007986 */ /* 0x0001e2000c101b24 */
[----:B------:R-:W-:Y:S05]  /*7630*/  BRA `(.L_x_9169) ;  /* 0x0000000c00047947 */ /* 0x000fea0003800000 */
.L_x_9164:
        /* <DEDUP_REMOVED lines=13> */
.L_x_9178:
[----:B------:R0:W-:Y:S01]  /*7710*/  STG.E.128 desc[UR36][R2.64], R32 ;  /* 0x0000002002007986 */ /* 0x0001e2000c101d24 */
[----:B------:R-:W-:Y:S05]  /*7720*/  BRA `(.L_x_9169) ;  /* 0x0000000800c87947 */ /* 0x000fea0003800000 */
.L_x_9177:
        /* <DEDUP_REMOVED lines=25> */
.L_x_9182:
[----:B------:R-:W-:Y:S05]  /*78c0*/  BSYNC B0 ;  /* 0x0000000000007941 */ /* 0x000fea0003800000 */
.L_x_9181:
[----:B------:R-:W-:-:S05]  /*78d0*/  LOP3.LUT R5, R0, R5, RZ, 0xfc, !PT ;  /* 0x0000000500057212 */ /* 0x000fca00078efcff */
[----:B------:R0:W-:Y:S01]  /*78e0*/  STG.E.U8 desc[UR36][R2.64], R5 ;  /* 0x0000000502007986 */ /* 0x0001e2000c101124 */
[----:B------:R-:W-:Y:S05]  /*78f0*/  BRA `(.L_x_9169) ;  /* 0x0000000800547947 */ /* 0x000fea0003800000 */
.L_x_9180:
        /* <DEDUP_REMOVED lines=17> */
.L_x_9184:
[----:B------:R-:W-:Y:S01]  /*7a10*/  IMAD.MOV.U32 R0, RZ, RZ, 0x7f ;  /* 0x0000007fff007424 */ /* 0x000fe200078e00ff */
[----:B------:R-:W-:-:S04]  /*7a20*/  ISETP.GT.U32.AND P0, PT, R4, 0x7f800000, PT ;  /* 0x7f8000000400780c */ /* 0x000fc80003f04070 */
[----:B------:R-:W-:-:S09]  /*7a30*/  SEL R0, R0, 0x7c, P0 ;  /* 0x0000007c00007807 */ /* 0x000fd20000000000 */
.L_x_9185:
[----:B------:R-:W-:Y:S05]  /*7a40*/  BSYNC B0 ;  /* 0x0000000000007941 */ /* 0x000fea0003800000 */
.L_x_9183:
[----:B------:R-:W-:-:S04]  /*7a50*/  LOP3.LUT R4, R5, 0x80000000, RZ, 0xc0, !PT ;  /* 0x8000000005047812 */ /* 0x000fc800078ec0ff */
[----:B------:R-:W-:-:S04]  /*7a60*/  SHF.R.U32.HI R5, RZ, 0x18, R4 ;  /* 0x00000018ff057819 */ /* 0x000fc80000011604 */
[----:B------:R-:W-:-:S05]  /*7a70*/  LOP3.LUT R5, R0, R5, RZ, 0xfc, !PT ;  /* 0x0000000500057212 */ /* 0x000fca00078efcff */
[----:B------:R0:W-:Y:S01]  /*7a80*/  STG.E.U8 desc[UR36][R2.64], R5 ;  /* 0x0000000502007986 */ /* 0x0001e2000c101124 */
[----:B------:R-:W-:Y:S05]  /*7a90*/  BRA `(.L_x_9169) ;  /* 0x0000000400ec7947 */ /* 0x000fea0003800000 */
.L_x_9179:
        /* <DEDUP_REMOVED lines=8> */
.L_x_9176:
        /* <DEDUP_REMOVED lines=11> */
.L_x_9188:
        /* <DEDUP_REMOVED lines=21> */
.L_x_9191:
[----:B------:R-:W-:-:S04]  /*7d20*/  LOP3.LUT R0, R7, 0x80000000, RZ, 0xc0, !PT ;  /* 0x8000000007007812 */ /* 0x000fc800078ec0ff */
[----:B------:R-:W-:-:S04]  /*7d30*/  SHF.R.U32.HI R5, RZ, 0x18, R0 ;  /* 0x00000018ff057819 */ /* 0x000fc80000011600 */
[----:B------:R-:W-:-:S04]  /*7d40*/  LOP3.LUT R4, R4, R5, RZ, 0xfc, !PT ;  /* 0x0000000504047212 */ /* 0x000fc800078efcff */
[----:B------:R-:W-:-:S07]  /*7d50*/  PRMT R0, R4, 0x7610, R0 ;  /* 0x0000761004007816 */ /* 0x000fce0000000000 */
.L_x_9190:
[----:B------:R-:W-:Y:S05]  /*7d60*/  BSYNC B0 ;  /* 0x0000000000007941 */ /* 0x000fea0003800000 */
.L_x_9189:
[----:B------:R3:W-:Y:S01]  /*7d70*/  STG.E.U8 desc[UR36][R2.64], R0 ;  /* 0x0000000002007986 */ /* 0x0007e2000c101124 */
[----:B------:R-:W-:Y:S05]  /*7d80*/  BRA `(.L_x_9169) ;  /* 0x0000000400307947 */ /* 0x000fea0003800000 */
.L_x_9187:
        /* <DEDUP_REMOVED lines=21> */
.L_x_9194:
[----:B------:R-:W-:-:S04]  /*7ee0*/  LOP3.LUT R0, R7, 0x80000000, RZ, 0xc0, !PT ;  /* 0x8000000007007812 */ /* 0x000fc800078ec0ff */
[----:B------:R-:W-:-:S04]  /*7ef0*/  SHF.R.U32.HI R5, RZ, 0x18, R0 ;  /* 0x00000018ff057819 */ /* 0x000fc80000011600 */
[----:B------:R-:W-:-:S04]  /*7f00*/  LOP3.LUT R4, R4, R5, RZ, 0xfc, !PT ;  /* 0x0000000504047212 */ /* 0x000fc800078efcff */
[----:B------:R-:W-:-:S07]  /*7f10*/  PRMT R0, R4, 0x7610, R0 ;  /* 0x0000761004007816 */ /* 0x000fce0000000000 */
.L_x_9193:
[----:B------:R-:W-:Y:S05]  /*7f20*/  BSYNC B0 ;  /* 0x0000000000007941 */ /* 0x000fea0003800000 */
.L_x_9192:
[----:B------:R0:W-:Y:S01]  /*7f30*/  STG.E.U8 desc[UR36][R2.64], R0 ;  /* 0x0000000002007986 */ /* 0x0001e2000c101124 */
[----:B------:R-:W-:Y:S05]  /*7f40*/  BRA `(.L_x_9169) ;  /* 0x0000000000c07947 */ /* 0x000fea0003800000 */
.L_x_9186:
        /* <DEDUP_REMOVED lines=26> */
.L_x_9168:
        /* <DEDUP_REMOVED lines=16> */
.L_x_9197:
[----:B------:R-:W-:Y:S05]  /*81f0*/  BRA `(.L_x_9169) ;  /* 0x0000000000147947 */ /* 0x000fea0003800000 */
.L_x_9196:
[----:B------:R-:W0:Y:S02]  /*8200*/  F2I.U64.F64.TRUNC R32, R32 ;  /* 0x0000002000207311 */ /* 0x000e24000030d800 */
[----:B0-----:R1:W-:Y:S01]  /*8210*/  STG.E.64 desc[UR36][R2.64], R32 ;  /* 0x0000002002007986 */ /* 0x0013e2000c101b24 */
[----:B------:R-:W-:Y:S05]  /*8220*/  BRA `(.L_x_9169) ;  /* 0x0000000000087947 */ /* 0x000fea0003800000 */
.L_x_9195:
[----:B------:R-:W0:Y:S02]  /*8230*/  F2I.U32.F64.TRUNC R33, R32 ;  /* 0x0000002000217311 */ /* 0x000e24000030d000 */
[----:B0-----:R0:W-:Y:S02]  /*8240*/  STG.E desc[UR36][R2.64], R33 ;  /* 0x0000002102007986 */ /* 0x0011e4000c101924 */
.L_x_9169:
[----:B------:R-:W-:-:S07]  /*8250*/  VIADD R37, R37, 0x80 ;  /* 0x0000008025257836 */ /* 0x000fce0000000000 */
.L_x_9128:
[----:B------:R-:W-:-:S13]  /*8260*/  ISETP.GE.AND P0, PT, R37, R52, PT ;  /* 0x000000342500720c */ /* 0x000fda0003f06270 */
[----:B------:R-:W-:Y:S05]  /*8270*/  @P0 BREAK B6 ;  /* 0x0000000000060942 */ /* 0x000fea0003800000 */
[----:B------:R-:W-:Y:S05]  /*8280*/  @P0 BRA `(.L_x_9163) ;  /* 0x0000001000740947 */ /* 0x000fea0003800000 */
[----:B------:R-:W-:Y:S05]  /*8290*/  BSYNC B6 ;  /* 0x0000000000067941 */ /* 0x000fea0003800000 */
.L_x_9127:
        /* <DEDUP_REMOVED lines=21> */
.L_x_9201:
[----:B------:R-:W0:Y:S02]  /*83f0*/  F2I.S64.F64.TRUNC R28, R28 ;  /* 0x0000001c001c7311 */ /* 0x000e24000030d900 */
[----:B0-----:R-:W-:-:S05]  /*8400*/  IMAD.MOV.U32 R5, RZ, RZ, R28 ;  /* 0x000000ffff057224 */ /* 0x001fca00078e001c */
[----:B------:R4:W-:Y:S01]  /*8410*/  STG.E.U8 desc[UR36][R2.64], R5 ;  /* 0x0000000502007986 */ /* 0x0009e2000c101124 */
[----:B------:R-:W-:Y:S05]  /*8420*/  BRA `(.L_x_9203) ;  /* 0x0000001000087947 */ /* 0x000fea0003800000 */
.L_x_9200:
        /* <DEDUP_REMOVED lines=9> */
.L_x_9205:
[----:B------:R-:W0:Y:S02]  /*84c0*/  F2I.F64.TRUNC R29, R28 ;  /* 0x0000001c001d7311 */ /* 0x000e24000030d100 */
[----:B0-----:R2:W-:Y:S01]  /*84d0*/  STG.E desc[UR36][R2.64], R29 ;  /* 0x0000001d02007986 */ /* 0x0015e2000c101924 */
[----:B------:R-:W-:Y:S05]  /*84e0*/  BRA `(.L_x_9203) ;  /* 0x0000000c00d87947 */ /* 0x000fea0003800000 */
.L_x_9204:
[----:B------:R-:W0:Y:S02]  /*84f0*/  F2I.F64.TRUNC R29, R28 ;  /* 0x0000001c001d7311 */ /* 0x000e24000030d100 */
[----:B0-----:R0:W-:Y:S01]  /*8500*/  STG.E.U16 desc[UR36][R2.64], R29 ;  /* 0x0000001d02007986 */ /* 0x0011e2000c101524 */
[----:B------:R-:W-:Y:S05]  /*8510*/  BRA `(.L_x_9203) ;  /* 0x0000000c00cc7947 */ /* 0x000fea0003800000 */
.L_x_9199:
        /* <DEDUP_REMOVED lines=13> */
.L_x_9207:
        /* <DEDUP_REMOVED lines=8> */
.L_x_9206:
        /* <DEDUP_REMOVED lines=16> */
.L_x_9209:
        /* <DEDUP_REMOVED lines=11> */
.L_x_9208:
[----:B------:R0:W-:Y:S01]  /*8820*/  STG.E.64 desc[UR36][R2.64], R28 ;  /* 0x0000001c02007986 */ /* 0x0001e2000c101b24 */
[----:B------:R-:W-:Y:S05]  /*8830*/  BRA `(.L_x_9203) ;  /* 0x0000000c00047947 */ /* 0x000fea0003800000 */
.L_x_9198:
        /* <DEDUP_REMOVED lines=13> */
.L_x_9212:
[----:B------:R0:W-:Y:S01]  /*8910*/  STG.E.128 desc[UR36][R2.64], R28 ;  /* 0x0000001c02007986 */ /* 0x0001e2000c101d24 */
[----:B------:R-:W-:Y:S05]  /*8920*/  BRA `(.L_x_9203) ;  /* 0x0000000800c87947 */ /* 0x000fea0003800000 */
.L_x_9211:
        /* <DEDUP_REMOVED lines=25> */
.L_x_9216:
[----:B------:R-:W-:Y:S05]  /*8ac0*/  BSYNC B0 ;  /* 0x0000000000007941 */ /* 0x000fea0003800000 */
.L_x_9215:
[----:B------:R-:W-:-:S05]  /*8ad0*/  LOP3.LUT R5, R0, R5, RZ, 0xfc, !PT ;  /* 0x0000000500057212 */ /* 0x000fca00078efcff */
[----:B------:R0:W-:Y:S01]  /*8ae0*/  STG.E.U8 desc[UR36][R2.64], R5 ;  /* 0x0000000502007986 */ /* 0x0001e2000c101124 */
[----:B------:R-:W-:Y:S05]  /*8af0*/  BRA `(.L_x_9203) ;  /* 0x0000000800547947 */ /* 0x000fea0003800000 */
.L_x_9214:
        /* <DEDUP_REMOVED lines=17> */
.L_x_9218:
[----:B------:R-:W-:Y:S01]  /*8c10*/  IMAD.MOV.U32 R0, RZ, RZ, 0x7f ;  /* 0x0000007fff007424 */ /* 0x000fe200078e00ff */
[----:B------:R-:W-:-:S04]  /*8c20*/  ISETP.GT.U32.AND P0, PT, R4, 0x7f800000, PT ;  /* 0x7f8000000400780c */ /* 0x000fc80003f04070 */
[----:B------:R-:W-:-:S09]  /*8c30*/  SEL R0, R0, 0x7c, P0 ;  /* 0x0000007c00007807 */ /* 0x000fd20000000000 */
.L_x_9219:
[----:B------:R-:W-:Y:S05]  /*8c40*/  BSYNC B0 ;  /* 0x0000000000007941 */ /* 0x000fea0003800000 */
.L_x_9217:
[----:B------:R-:W-:-:S04]  /*8c50*/  LOP3.LUT R4, R5, 0x80000000, RZ, 0xc0, !PT ;  /* 0x8000000005047812 */ /* 0x000fc800078ec0ff */
[----:B------:R-:W-:-:S04]  /*8c60*/  SHF.R.U32.HI R5, RZ, 0x18, R4 ;  /* 0x00000018ff057819 */ /* 0x000fc80000011604 */
[----:B------:R-:W-:-:S05]  /*8c70*/  LOP3.LUT R5, R0, R5, RZ, 0xfc, !PT ;  /* 0x0000000500057212 */ /* 0x000fca00078efcff */
[----:B------:R0:W-:Y:S01]  /*8c80*/  STG.E.U8 desc[UR36][R2.64], R5 ;  /* 0x0000000502007986 */ /* 0x0001e2000c101124 */
[----:B------:R-:W-:Y:S05]  /*8c90*/  BRA `(.L_x_9203) ;  /* 0x0000000400ec7947 */ /* 0x000fea0003800000 */
.L_x_9213:
        /* <DEDUP_REMOVED lines=8> */
.L_x_9210:
        /* <DEDUP_REMOVED lines=11> */
.L_x_9222:
        /* <DEDUP_REMOVED lines=21> */
.L_x_9225:
[----:B------:R-:W-:-:S04]  /*8f20*/  LOP3.LUT R0, R7, 0x80000000, RZ, 0xc0, !PT ;  /* 0x8000000007007812 */ /* 0x000fc800078ec0ff */
[----:B------:R-:W-:-:S04]  /*8f30*/  SHF.R.U32.HI R5, RZ, 0x18, R0 ;  /* 0x00000018ff057819 */ /* 0x000fc80000011600 */
[----:B------:R-:W-:-:S04]  /*8f40*/  LOP3.LUT R4, R4, R5, RZ, 0xfc, !PT ;  /* 0x0000000504047212 */ /* 0x000fc800078efcff */
[----:B------:R-:W-:-:S07]  /*8f50*/  PRMT R0, R4, 0x7610, R0 ;  /* 0x0000761004007816 */ /* 0x000fce0000000000 */
.L_x_9224:
[----:B------:R-:W-:Y:S05]  /*8f60*/  BSYNC B0 ;  /* 0x0000000000007941 */ /* 0x000fea0003800000 */
.L_x_9223:
[----:B------:R0:W-:Y:S01]  /*8f70*/  STG.E.U8 desc[UR36][R2.64], R0 ;  /* 0x0000000002007986 */ /* 0x0001e2000c101124 */
[----:B------:R-:W-:Y:S05]  /*8f80*/  BRA `(.L_x_9203) ;  /* 0x0000000400307947 */ /* 0x000fea0003800000 */
.L_x_9221:
        /* <DEDUP_REMOVED lines=21> */
.L_x_9228:
[----:B------:R-:W-:-:S04]  /*90e0*/  LOP3.LUT R0, R7, 0x80000000, RZ, 0xc0, !PT ;  /* 0x8000000007007812 */ /* 0x000fc800078ec0ff */
[----:B------:R-:W-:-:S04]  /*90f0*/  SHF.R.U32.HI R5, RZ, 0x18, R0 ;  /* 0x00000018ff057819 */ /* 0x000fc80000011600 */
[----:B------:R-:W-:-:S04]  /*9100*/  LOP3.LUT R4, R4, R5, RZ, 0xfc, !PT ;  /* 0x0000000504047212 */ /* 0x000fc800078efcff */
[----:B------:R-:W-:-:S07]  /*9110*/  PRMT R0, R4, 0x7610, R0 ;  /* 0x0000761004007816 */ /* 0x000fce0000000000 */
.L_x_9227:
[----:B------:R-:W-:Y:S05]  /*9120*/  BSYNC B0 ;  /* 0x0000000000007941 */ /* 0x000fea0003800000 */
.L_x_9226:
[----:B------:R0:W-:Y:S01]  /*9130*/  STG.E.U8 desc[UR36][R2.64], R0 ;  /* 0x0000000002007986 */ /* 0x0001e2000c101124 */
[----:B------:R-:W-:Y:S05]  /*9140*/  BRA `(.L_x_9203) ;  /* 0x0000000000c07947 */ /* 0x000fea0003800000 */
.L_x_9220:
        /* <DEDUP_REMOVED lines=26> */
.L_x_9202:
        /* <DEDUP_REMOVED lines=16> */
.L_x_9231:
[----:B------:R-:W-:Y:S05]  /*93f0*/  BRA `(.L_x_9203) ;  /* 0x0000000000147947 */ /* 0x000fea0003800000 */
.L_x_9230:
[----:B------:R-:W0:Y:S02]  /*9400*/  F2I.U64.F64.TRUNC R28, R28 ;  /* 0x0000001c001c7311 */ /* 0x000e24000030d800 */
[----:B0-----:R0:W-:Y:S01]  /*9410*/  STG.E.64 desc[UR36][R2.64], R28 ;  /* 0x0000001c02007986 */ /* 0x0011e2000c101b24 */
[----:B------:R-:W-:Y:S05]  /*9420*/  BRA `(.L_x_9203) ;  /* 0x0000000000087947 */ /* 0x000fea0003800000 */
.L_x_9229:
[----:B------:R-:W0:Y:S02]  /*9430*/  F2I.U32.F64.TRUNC R29, R28 ;  /* 0x0000001c001d7311 */ /* 0x000e24000030d000 */
[----:B0-----:R0:W-:Y:S02]  /*9440*/  STG.E desc[UR36][R2.64], R29 ;  /* 0x0000001d02007986 */ /* 0x0011e4000c101924 */
.L_x_9203:
[----:B------:R-:W-:-:S07]  /*9450*/  VIADD R37, R37, 0x80 ;  /* 0x0000008025257836 */ /* 0x000fce0000000000 */
.L_x_9163:
[----:B------:R-:W-:Y:S05]  /*9460*/  BSYNC B7 ;  /* 0x0000000000077941 */ /* 0x000fea0003800000 */
.L_x_9126:
        /* <DEDUP_REMOVED lines=22> */
.L_x_9235:
[----:B------:R-:W0:Y:S02]  /*95d0*/  F2I.S64.F64.TRUNC R24, R24 ;  /* 0x0000001800187311 */ /* 0x000e24000030d900 */
[----:B0-----:R-:W-:-:S05]  /*95e0*/  IMAD.MOV.U32 R5, RZ, RZ, R24 ;  /* 0x000000ffff057224 */ /* 0x001fca00078e0018 */
[----:B------:R-:W-:Y:S01]  /*95f0*/  STG.E.U8 desc[UR36][R2.64], R5 ;  /* 0x0000000502007986 */ /* 0x000fe2000c101124 */
[----:B------:R-:W-:Y:S05]  /*9600*/  EXIT ;  /* 0x000000000000794d */ /* 0x000fea0003800000 */
.L_x_9234:
        /* <DEDUP_REMOVED lines=9> */
.L_x_9238:
[----:B------:R-:W0:Y:S02]  /*96a0*/  F2I.F64.TRUNC R25, R24 ;  /* 0x0000001800197311 */ /* 0x000e24000030d100 */
[----:B0-----:R-:W-:Y:S01]  /*96b0*/  STG.E desc[UR36][R2.64], R25 ;  /* 0x0000001902007986 */ /* 0x001fe2000c101924 */
[----:B------:R-:W-:Y:S05]  /*96c0*/  EXIT ;  /* 0x000000000000794d */ /* 0x000fea0003800000 */
.L_x_9237:
[----:B------:R-:W0:Y:S02]  /*96d0*/  F2I.F64.TRUNC R25, R24 ;  /* 0x0000001800197311 */ /* 0x000e24000030d100 */
[----:B0-----:R-:W-:Y:S01]  /*96e0*/  STG.E.U16 desc[UR36][R2.64], R25 ;  /* 0x0000001902007986 */ /* 0x001fe2000c101524 */
[----:B------:R-:W-:Y:S05]  /*96f0*/  EXIT ;  /* 0x000000000000794d */ /* 0x000fea0003800000 */
.L_x_9233:
        /* <DEDUP_REMOVED lines=13> */
.L_x_9240:
        /* <DEDUP_REMOVED lines=8> */
.L_x_9239:
        /* <DEDUP_REMOVED lines=16> */
.L_x_9242:
        /* <DEDUP_REMOVED lines=11> */
.L_x_9241:
[----:B------:R-:W-:Y:S01]  /*9a00*/  STG.E.64 desc[UR36][R2.64], R24 ;  /* 0x0000001802007986 */ /* 0x000fe2000c101b24 */
[----:B------:R-:W-:Y:S05]  /*9a10*/  EXIT ;  /* 0x000000000000794d */ /* 0x000fea0003800000 */
.L_x_9232:
        /* <DEDUP_REMOVED lines=13> */
.L_x_9245:
[----:B------:R-:W-:Y:S01]  /*9af0*/  STG.E.128 desc[UR36][R2.64], R24 ;  /* 0x0000001802007986 */ /* 0x000fe2000c101d24 */
[----:B------:R-:W-:Y:S05]  /*9b00*/  EXIT ;  /* 0x000000000000794d */ /* 0x000fea0003800000 */
.L_x_9244:
        /* <DEDUP_REMOVED lines=25> */
.L_x_9249:
[----:B------:R-:W-:Y:S05]  /*9ca0*/  BSYNC B0 ;  /* 0x0000000000007941 */ /* 0x000fea0003800000 */
.L_x_9248:
[----:B------:R-:W-:-:S05]  /*9cb0*/  LOP3.LUT R5, R0, R5, RZ, 0xfc, !PT ;  /* 0x0000000500057212 */ /* 0x000fca00078efcff */
[----:B------:R-:W-:Y:S01]  /*9cc0*/  STG.E.U8 desc[UR36][R2.64], R5 ;  /* 0x0000000502007986 */ /* 0x000fe2000c101124 */
[----:B------:R-:W-:Y:S05]  /*9cd0*/  EXIT ;  /* 0x000000000000794d */ /* 0x000fea0003800000 */
.L_x_9247:
        /* <DEDUP_REMOVED lines=17> */
.L_x_9251:
[----:B------:R-:W-:Y:S01]  /*9df0*/  IMAD.MOV.U32 R0, RZ, RZ, 0x7f ;  /* 0x0000007fff007424 */ /* 0x000fe200078e00ff */
[----:B------:R-:W-:-:S04]  /*9e00*/  ISETP.GT.U32.AND P0, PT, R4, 0x7f800000, PT ;  /* 0x7f8000000400780c */ /* 0x000fc80003f04070 */
[----:B------:R-:W-:-:S09]  /*9e10*/  SEL R0, R0, 0x7c, P0 ;  /* 0x0000007c00007807 */ /* 0x000fd20000000000 */
.L_x_9252:
[----:B------:R-:W-:Y:S05]  /*9e20*/  BSYNC B0 ;  /* 0x0000000000007941 */ /* 0x000fea0003800000 */
.L_x_9250:
[----:B------:R-:W-:-:S04]  /*9e30*/  LOP3.LUT R4, R5, 0x80000000, RZ, 0xc0, !PT ;  /* 0x8000000005047812 */ /* 0x000fc800078ec0ff */
[----:B------:R-:W-:-:S04]  /*9e40*/  SHF.R.U32.HI R5, RZ, 0x18, R4 ;  /* 0x00000018ff057819 */ /* 0x000fc80000011604 */
[----:B------:R-:W-:-:S05]  /*9e50*/  LOP3.LUT R5, R0, R5, RZ, 0xfc, !PT ;  /* 0x0000000500057212 */ /* 0x000fca00078efcff */
[----:B------:R-:W-:Y:S01]  /*9e60*/  STG.E.U8 desc[UR36][R2.64], R5 ;  /* 0x0000000502007986 */ /* 0x000fe2000c101124 */
[----:B------:R-:W-:Y:S05]  /*9e70*/  EXIT ;  /* 0x000000000000794d */ /* 0x000fea0003800000 */
.L_x_9246:
        /* <DEDUP_REMOVED lines=8> */
.L_x_9243:
        /* <DEDUP_REMOVED lines=11> */
.L_x_9255:
        /* <DEDUP_REMOVED lines=21> */
.L_x_9258:
[----:B------:R-:W-:-:S04]  /*a100*/  LOP3.LUT R0, R7, 0x80000000, RZ, 0xc0, !PT ;  /* 0x8000000007007812 */ /* 0x000fc800078ec0ff */
[----:B------:R-:W-:-:S04]  /*a110*/  SHF.R.U32.HI R5, RZ, 0x18, R0 ;  /* 0x00000018ff057819 */ /* 0x000fc80000011600 */
[----:B------:R-:W-:-:S04]  /*a120*/  LOP3.LUT R4, R4, R5, RZ, 0xfc, !PT ;  /* 0x0000000504047212 */ /* 0x000fc800078efcff */
[----:B------:R-:W-:-:S07]  /*a130*/  PRMT R0, R4, 0x7610, R0 ;  /* 0x0000761004007816 */ /* 0x000fce0000000000 */
.L_x_9257:
[----:B------:R-:W-:Y:S05]  /*a140*/  BSYNC B0 ;  /* 0x0000000000007941 */ /* 0x000fea0003800000 */
.L_x_9256:
[----:B------:R-:W-:Y:S01]  /*a150*/  STG.E.U8 desc[UR36][R2.64], R0 ;  /* 0x0000000002007986 */ /* 0x000fe2000c101124 */
[----:B------:R-:W-:Y:S05]  /*a160*/  EXIT ;  /* 0x000000000000794d */ /* 0x000fea0003800000 */
.L_x_9254:
        /* <DEDUP_REMOVED lines=21> */
.L_x_9261:
[----:B------:R-:W-:-:S04]  /*a2c0*/  LOP3.LUT R0, R7, 0x80000000, RZ, 0xc0, !PT ;  /* 0x8000000007007812 */ /* 0x000fc800078ec0ff */
[----:B------:R-:W-:-:S04]  /*a2d0*/  SHF.R.U32.HI R5, RZ, 0x18, R0 ;  /* 0x00000018ff057819 */ /* 0x000fc80000011600 */
[----:B------:R-:W-:-:S04]  /*a2e0*/  LOP3.LUT R4, R4, R5, RZ, 0xfc, !PT ;  /* 0x0000000504047212 */ /* 0x000fc800078efcff */
[----:B------:R-:W-:-:S07]  /*a2f0*/  PRMT R0, R4, 0x7610, R0 ;  /* 0x0000761004007816 */ /* 0x000fce0000000000 */
.L_x_9260:
[----:B------:R-:W-:Y:S05]  /*a300*/  BSYNC B0 ;  /* 0x0000000000007941 */ /* 0x000fea0003800000 */
.L_x_9259:
[----:B------:R-:W-:Y:S01]  /*a310*/  STG.E.U8 desc[UR36][R2.64], R0 ;  /* 0x0000000002007986 */ /* 0x000fe2000c101124 */
[----:B------:R-:W-:Y:S05]  /*a320*/  EXIT ;  /* 0x000000000000794d */ /* 0x000fea0003800000 */
.L_x_9253:
        /* <DEDUP_REMOVED lines=26> */
.L_x_9236:
        /* <DEDUP_REMOVED lines=16> */
.L_x_9264:
[----:B------:R-:W-:Y:S05]  /*a5d0*/  EXIT ;  /* 0x000000000000794d */ /* 0x000fea0003800000 */
.L_x_9263:
[----:B------:R-:W0:Y:S02]  /*a5e0*/  F2I.U64.F64.TRUNC R24, R24 ;  /* 0x0000001800187311 */ /* 0x000e24000030d800 */
[----:B0-----:R-:W-:Y:S01]  /*a5f0*/  STG.E.64 desc[UR36][R2.64], R24 ;  /* 0x0000001802007986 */ /* 0x001fe2000c101b24 */
[----:B------:R-:W-:Y:S05]  /*a600*/  EXIT ;  /* 0x000000000000794d */ /* 0x000fea0003800000 */
.L_x_9262:
[----:B------:R-:W0:Y:S02]  /*a610*/  F2I.U32.F64.TRUNC R25, R24 ;  /* 0x0000001800197311 */ /* 0x000e24000030d000 */
[----:B0-----:R-:W-:Y:S01]  /*a620*/  STG.E desc[UR36][R2.64], R25 ;  /* 0x0000001902007986 */ /* 0x001fe2000c101924 */
[----:B------:R-:W-:Y:S05]  /*a630*/  EXIT ;  /* 0x000000000000794d */ /* 0x000fea0003800000 */
        .weak           $__internal_16_$__cuda_sm20_dblrcp_rn_slowpath_v3
        .type           $__internal_16_$__cuda_sm20_dblrcp_rn_slowpath_v3,@function
        .size           $__internal_16_$__cuda_sm20_dblrcp_rn_slowpath_v3,($__internal_17_$__cuda_sm20_div_rn_f64_full - $__internal_16_$__cuda_sm20_dblrcp_rn_slowpath_v3)
$__internal_16_$__cuda_sm20_dblrcp_rn_slowpath_v3:
        /* <DEDUP_REMOVED lines=24> */
.L_x_9268:
[----:B------:R-:W-:Y:S01]  /*a7c0*/  DMUL R6, R6, 8.11296384146066816958e+31 ;  /* 0x4690000006067828 */ /* 0x000fe20000000000 */
[----:B------:R-:W-:-:S05]  /*a7d0*/  IMAD.MOV.U32 R8, RZ, RZ, R10 ;  /* 0x000000ffff087224 */ /* 0x000fca00078e000a */
        /* <DEDUP_REMOVED lines=8> */
.L_x_9266:
[----:B------:R-:W-:Y:S01]  /*a860*/  LOP3.LUT R9, R7, 0x80000, RZ, 0xfc, !PT ;  /* 0x0008000007097812 */ /* 0x000fe200078efcff */
[----:B------:R-:W-:-:S07]  /*a870*/  IMAD.MOV.U32 R8, RZ, RZ, R6 ;  /* 0x000000ffff087224 */ /* 0x000fce00078e0006 */
.L_x_9267:
[----:B------:R-:W-:Y:S05]  /*a880*/  BSYNC B1 ;  /* 0x0000000000017941 */ /* 0x000fea0003800000 */
.L_x_9265:
[----:B------:R-:W-:Y:S02]  /*a890*/  IMAD.MOV.U32 R6, RZ, RZ, R0 ;  /* 0x000000ffff067224 */ /* 0x000fe400078e0000 */
[----:B------:R-:W-:-:S04]  /*a8a0*/  IMAD.MOV.U32 R7, RZ, RZ, 0x0 ;  /* 0x00000000ff077424 */ /* 0x000fc800078e00ff */
[----:B------:R-:W-:Y:S05]  /*a8b0*/  RET.REL.NODEC R6 `(_ZN2at6native27unrolled_elementwise_kernelINS0_13BUnaryFunctorIN3c107complexIdEES5_S5_NS0_15binary_internal10DivFunctorIS5_EEEESt5arrayIPcLm2EELi4E23TrivialOffsetCalculatorILi1EjESE_NS0_6memory12LoadWithCastILi1EEENSF_13StoreWithCastILi1EEEEEviT_T0_T2_T3_T4_T5_) ;  /* 0xffffff5406d07950 */ /* 0x000fea0003c3ffff */
        .weak           $__internal_17_$__cuda_sm20_div_rn_f64_full
        .type           $__internal_17_$__cuda_sm20_div_rn_f64_full,@function
        .size           $__internal_17_$__cuda_sm20_div_rn_f64_full,(.L_x_19272 - $__internal_17_$__cuda_sm20_div_rn_f64_full)
$__internal_17_$__cuda_sm20_div_rn_f64_full:
[----:B------:R-:W-:Y:S01]  /*a8c0*/  FSETP.GEU.AND P2, PT, |R15|, 1.469367938527859385e-39, PT ;  /* 0x001000000f00780b */ /* 0x000fe20003f4e200 */
[----:B------:R-:W-:Y:S01]  /*a8d0*/  IMAD.MOV.U32 R44, RZ, RZ, 0x1ca00000 ;  /* 0x1ca00000ff2c7424 */ /* 0x000fe200078e00ff */
[C---:B------:R-:W-:Y:S01]  /*a8e0*/  FSETP.GEU.AND P0, PT, |R7|.reuse, 1.469367938527859385e-39, PT ;  /* 0x001000000700780b */ /* 0x040fe20003f0e200 */
[----:B------:R-:W-:Y:S01]  /*a8f0*/  BSSY B0, `(.L_x_9269) ;  /* 0x0000056000007945 */ /* 0x000fe20003800000 */
[----:B------:R-:W-:Y:S02]  /*a900*/  LOP3.LUT R12, R7, 0x800fffff, RZ, 0xc0, !PT ;  /* 0x800fffff070c7812 */ /* 0x000fe400078ec0ff */
[----:B------:R-:W-:Y:S02]  /*a910*/  LOP3.LUT R51, R15, 0x7ff00000, RZ, 0xc0, !PT ;  /* 0x7ff000000f337812 */ /* 0x000fe400078ec0ff */
[----:B------:R-:W-:Y:S01]  /*a920*/  LOP3.LUT R13, R12, 0x3ff00000, RZ, 0xfc, !PT ;  /* 0x3ff000000c0d7812 */ /* 0x000fe200078efcff */
[----:B------:R-:W-:Y:S01]  /*a930*/  IMAD.MOV.U32 R12, RZ, RZ, R6 ;  /* 0x000000ffff0c7224 */ /* 0x000fe200078e0006 */
[----:B------:R-:W-:-:S03]  /*a940*/  LOP3.LUT R50, R7, 0x7ff00000, RZ, 0xc0, !PT ;  /* 0x7ff0000007327812 */ /* 0x000fc600078ec0ff */
[----:B------:R-:W-:Y:S01]  /*a950*/  @!P2 LOP3.LUT R42, R7, 0x7ff00000, RZ, 0xc0, !PT ;  /* 0x7ff00000072aa812 */ /* 0x000fe200078ec0ff */
[----:B------:R-:W-:Y:S01]  /*a960*/  @!P2 IMAD.MOV.U32 R46, RZ, RZ, RZ ;  /* 0x000000ffff2ea224 */ /* 0x000fe200078e00ff */
[----:B------:R-:W-:Y:S01]  /*a970*/  @!P0 DMUL R12, R6, 8.98846567431157953865e+307 ;  /* 0x7fe00000060c8828 */ /* 0x000fe20000000000 */
[C---:B------:R-:W-:Y:S02]  /*a980*/  ISETP.GE.U32.AND P1, PT, R51.reuse, R50, PT ;  /* 0x000000323300720c */ /* 0x040fe40003f26070 */
[----:B------:R-:W-:-:S03]  /*a990*/  @!P2 ISETP.GE.U32.AND P3, PT, R51, R42, PT ;  /* 0x0000002a3300a20c */ /* 0x000fc60003f66070 */
[----:B------:R-:W0:Y:S01]  /*a9a0*/  MUFU.RCP64H R43, R13 ;  /* 0x0000000d002b7308 */ /* 0x000e220000001800 */
[C---:B------:R-:W-:Y:S02]  /*a9b0*/  @!P2 SEL R42, R44.reuse, 0x63400000, !P3 ;  /* 0x634000002c2aa807 */ /* 0x040fe40005800000 */
[----:B------:R-:W-:Y:S02]  /*a9c0*/  SEL R44, R44, 0x63400000, !P1 ;  /* 0x634000002c2c7807 */ /* 0x000fe40004800000 */
[--C-:B------:R-:W-:Y:S02]  /*a9d0*/  @!P2 LOP3.LUT R42, R42, 0x80000000, R15.reuse, 0xf8, !PT ;  /* 0x800000002a2aa812 */ /* 0x100fe400078ef80f */
[----:B------:R-:W-:Y:S01]  /*a9e0*/  LOP3.LUT R45, R44, 0x800fffff, R15, 0xf8, !PT ;  /* 0x800fffff2c2d7812 */ /* 0x000fe200078ef80f */
[----:B------:R-:W-:Y:S01]  /*a9f0*/  IMAD.MOV.U32 R44, RZ, RZ, R14 ;  /* 0x000000ffff2c7224 */ /* 0x000fe200078e000e */
[----:B------:R-:W-:Y:S01]  /*aa00*/  @!P2 LOP3.LUT R47, R42, 0x100000, RZ, 0xfc, !PT ;  /* 0x001000002a2fa812 */ /* 0x000fe200078efcff */
[----:B------:R-:W-:-:S05]  /*aa10*/  IMAD.MOV.U32 R42, RZ, RZ, 0x1 ;  /* 0x00000001ff2a7424 */ /* 0x000fca00078e00ff */
[----:B------:R-:W-:Y:S02]  /*aa20*/  @!P2 DFMA R44, R44, 2, -R46 ;  /* 0x400000002c2ca82b */ /* 0x000fe4000000082e */
[----:B0-----:R-:W-:-:S08]  /*aa30*/  DFMA R46, R42, -R12, 1 ;  /* 0x3ff000002a2e742b */ /* 0x001fd0000000080c */
[----:B------:R-:W-:-:S08]  /*aa40*/  DFMA R46, R46, R46, R46 ;  /* 0x0000002e2e2e722b */ /* 0x000fd0000000002e */
[----:B------:R-:W-:-:S08]  /*aa50*/  DFMA R42, R42, R46, R42 ;  /* 0x0000002e2a2a722b */ /* 0x000fd0000000002a */
[----:B------:R-:W-:-:S08]  /*aa60*/  DFMA R46, R42, -R12, 1 ;  /* 0x3ff000002a2e742b */ /* 0x000fd0000000080c */
[----:B------:R-:W-:-:S08]  /*aa70*/  DFMA R42, R42, R46, R42 ;  /* 0x0000002e2a2a722b */ /* 0x000fd0000000002a */
[----:B------:R-:W-:-:S08]  /*aa80*/  DMUL R46, R42, R44 ;  /* 0x0000002c2a2e7228 */ /* 0x000fd00000000000 */
[----:B------:R-:W-:-:S08]  /*aa90*/  DFMA R48, R46, -R12, R44 ;  /* 0x8000000c2e30722b */ /* 0x000fd0000000002c */
[----:B------:R-:W-:Y:S01]  /*aaa0*/  DFMA R46, R42, R48, R46 ;  /* 0x000000302a2e722b */ /* 0x000fe2000000002e */
[----:B------:R-:W-:Y:S01]  /*aab0*/  IMAD.MOV.U32 R48, RZ, RZ, R51 ;  /* 0x000000ffff307224 */ /* 0x000fe200078e0033 */
[----:B------:R-:W-:Y:S01]  /*aac0*/  @!P2 LOP3.LUT R48, R45, 0x7ff00000, RZ, 0xc0, !PT ;  /* 0x7ff000002d30a812 */ /* 0x000fe200078ec0ff */
[----:B------:R-:W-:Y:S01]  /*aad0*/  IMAD.MOV.U32 R49, RZ, RZ, R50 ;  /* 0x000000ffff317224 */ /* 0x000fe200078e0032 */
[----:B------:R-:W-:-:S03]  /*aae0*/  @!P0 LOP3.LUT R49, R13, 0x7ff00000, RZ, 0xc0, !PT ;  /* 0x7ff000000d318812 */ /* 0x000fc600078ec0ff */
[----:B------:R-:W-:-:S05]  /*aaf0*/  VIADD R42, R48, 0xffffffff ;  /* 0xffffffff302a7836 */ /* 0x000fca0000000000 */
[----:B------:R-:W-:Y:S01]  /*ab00*/  ISETP.GT.U32.AND P0, PT, R42, 0x7feffffe, PT ;  /* 0x7feffffe2a00780c */ /* 0x000fe20003f04070 */
[----:B------:R-:W-:-:S05]  /*ab10*/  VIADD R42, R49, 0xffffffff ;  /* 0xffffffff312a7836 */ /* 0x000fca0000000000 */
[----:B------:R-:W-:-:S13]  /*ab20*/  ISETP.GT.U32.OR P0, PT, R42, 0x7feffffe, P0 ;  /* 0x7feffffe2a00780c */ /* 0x000fda0000704470 */
[----:B------:R-:W-:Y:S05]  /*ab30*/  @P0 BRA `(.L_x_9270) ;  /* 0x0000000000700947 */ /* 0x000fea0003800000 */
[----:B------:R-:W-:Y:S01]  /*ab40*/  LOP3.LUT R14, R7, 0x7ff00000, RZ, 0xc0, !PT ;  /* 0x7ff00000070e7812 */ /* 0x000fe200078ec0ff */
[----:B------:R-:W-:-:S03]  /*ab50*/  IMAD.MOV.U32 R43, RZ, RZ, 0x1ca00000 ;  /* 0x1ca00000ff2b7424 */ /* 0x000fc600078e00ff */
[CC--:B------:R-:W-:Y:S02]  /*ab60*/  ISETP.GE.U32.AND P0, PT, R51.reuse, R14.reuse, PT ;  /* 0x0000000e3300720c */ /* 0x0c0fe40003f06070 */
[----:B------:R-:W-:Y:S02]  /*ab70*/  VIADDMNMX R48, R51, -R14, 0xb9600000, !PT ;  /* 0xb960000033307446 */ /* 0x000fe4000780090e */
[----:B------:R-:W-:Y:S02]  /*ab80*/  SEL R14, R43, 0x63400000, !P0 ;  /* 0x634000002b0e7807 */ /* 0x000fe40004000000 */
[----:B------:R-:W-:-:S05]  /*ab90*/  VIMNMX R48, R48, 0x46a00000, PT ;  /* 0x46a0000030307848 */ /* 0x000fca0003fe0100 */
        /* <DEDUP_REMOVED lines=22> */
.L_x_9270:
        /* <DEDUP_REMOVED lines=16> */
.L_x_9273:
[----:B------:R-:W-:Y:S01]  /*ae00*/  LOP3.LUT R43, R7, 0x80000, RZ, 0xfc, !PT ;  /* 0x00080000072b7812 */ /* 0x000fe200078efcff */
[----:B------:R-:W-:Y:S01]  /*ae10*/  IMAD.MOV.U32 R42, RZ, RZ, R6 ;  /* 0x000000ffff2a7224 */ /* 0x000fe200078e0006 */
[----:B------:R-:W-:Y:S06]  /*ae20*/  BRA `(.L_x_9271) ;  /* 0x0000000000087947 */ /* 0x000fec0003800000 */
.L_x_9272:
[----:B------:R-:W-:Y:S01]  /*ae30*/  LOP3.LUT R43, R15, 0x80000, RZ, 0xfc, !PT ;  /* 0x000800000f2b7812 */ /* 0x000fe200078efcff */
[----:B------:R-:W-:-:S07]  /*ae40*/  IMAD.MOV.U32 R42, RZ, RZ, R14 ;  /* 0x000000ffff2a7224 */ /* 0x000fce00078e000e */
.L_x_9271:
[----:B------:R-:W-:Y:S05]  /*ae50*/  BSYNC B0 ;  /* 0x0000000000007941 */ /* 0x000fea0003800000 */
.L_x_9269:
[----:B------:R-:W-:Y:S02]  /*ae60*/  IMAD.MOV.U32 R6, RZ, RZ, R0 ;  /* 0x000000ffff067224 */ /* 0x000fe400078e0000 */
[----:B------:R-:W-:-:S04]  /*ae70*/  IMAD.MOV.U32 R7, RZ, RZ, 0x0 ;  /* 0x00000000ff077424 */ /* 0x000fc800078e00ff */
[----:B------:R-:W-:Y:S05]  /*ae80*/  RET.REL.NODEC R6 `(_ZN2at6native27unrolled_elementwise_kernelINS0_13BUnaryFunctorIN3c107complexIdEES5_S5_NS0_15binary_internal10DivFunctorIS5_EEEESt5arrayIPcLm2EELi4E23TrivialOffsetCalculatorILi1EjESE_NS0_6memory12LoadWithCastILi1EEENSF_13StoreWithCastILi1EEEEEviT_T0_T2_T3_T4_T5_) ;  /* 0xffffff50065c7950 */ /* 0x000fea0003c3ffff */
.L_x_9274:
        /* <DEDUP_REMOVED lines=15> */
.L_x_19272:


//--------------------- .text._ZN2at6native18elementwise_kernelILi128ELi2EZNS0_22gpu_kernel_impl_nocastINS0_13BUnaryFunctorIN3c107complexIdEES6_S6_NS0_15binary_internal10DivFunctorIS6_EEEEEEvRNS_18TensorIteratorBaseERKT_EUliE_EEviT1_ --------------------------
	.section	.text._ZN2at6native18elementwise_kernelILi128ELi2EZNS0_22gpu_kernel_impl_nocastINS0_13BUnaryFunctorIN3c107complexIdEES6_S6_NS0_15binary_internal10DivFunctorIS6_EEEEEEvRNS_18TensorIteratorBaseERKT_EUliE_EEviT1_,"ax",@progbits
	.align	128
        .global         _ZN2at6native18elementwise_kernelILi128ELi2EZNS0_22gpu_kernel_impl_nocastINS0_13BUnaryFunctorIN3c107complexIdEES6_S6_NS0_15binary_internal10DivFunctorIS6_EEEEEEvRNS_18TensorIteratorBaseERKT_EUliE_EEviT1_
        .type           _ZN2at6native18elementwise_kernelILi128ELi2EZNS0_22gpu_kernel_impl_nocastINS0_13BUnaryFunctorIN3c107complexIdEES6_S6_NS0_15binary_internal10DivFunctorIS6_EEEEEEvRNS_18TensorIteratorBaseERKT_EUliE_EEviT1_,@function
        .size           _ZN2at6native18elementwise_kernelILi128ELi2EZNS0_22gpu_kernel_impl_nocastINS0_13BUnaryFunctorIN3c107complexIdEES6_S6_NS0_15binary_internal10DivFunctorIS6_EEEEEEvRNS_18TensorIteratorBaseERKT_EUliE_EEviT1_,(.L_x_19274 - _ZN2at6native18elementwise_kernelILi128ELi2EZNS0_22gpu_kernel_impl_nocastINS0_13BUnaryFunctorIN3c107complexIdEES6_S6_NS0_15binary_internal10DivFunctorIS6_EEEEEEvRNS_18TensorIteratorBaseERKT_EUliE_EEviT1_)
        .other          _ZN2at6native18elementwise_kernelILi128ELi2EZNS0_22gpu_kernel_impl_nocastINS0_13BUnaryFunctorIN3c107complexIdEES6_S6_NS0_15binary_internal10DivFunctorIS6_EEEEEEvRNS_18TensorIteratorBaseERKT_EUliE_EEviT1_,@"STO_CUDA_ENTRY STV_DEFAULT"
_ZN2at6native18elementwise_kernelILi128ELi2EZNS0_22gpu_kernel_impl_nocastINS0_13BUnaryFunctorIN3c107complexIdEES6_S6_NS0_15binary_internal10DivFunctorIS6_EEEEEEvRNS_18TensorIteratorBaseERKT_EUliE_EEviT1_:
.text._ZN2at6native18elementwise_kernelILi128ELi2EZNS0_22gpu_kernel_impl_nocastINS0_13BUnaryFunctorIN3c107complexIdEES6_S6_NS0_15binary_internal10DivFunctorIS6_EEEEEEvRNS_18TensorIteratorBaseERKT_EUliE_EEviT1_:
[----:B------:R-:W-:Y:S08]  /*0000*/  LDC R1, c[0x0][0x28] ;  /* 0x00000a00ff017b82 */ /* 0x000ff00000000800 */
[----:B------:R-:W0:Y:S01]  /*0010*/  LDC.64 R6, c[0x0][0x448] ;  /* 0x00011200ff067b82 */ /* 0x000e220000000a00 */
[----:B------:R-:W-:Y:S01]  /*0020*/  ULDC UR4, c[0x0][0x44c] ;  /* 0x0001130000047ab9 */ /* 0x000fe20000000800 */
[----:B------:R-:W-:Y:S01]  /*0030*/  HFMA2.MMA R2, -RZ, RZ, 0, 5.9604644775390625e-08 ;  /* 0x00000001ff027435 */ /* 0x000fe200000001ff */
[----:B------:R-:W0:Y:S01]  /*0040*/  MUFU.RCP64H R3, UR4 ;  /* 0x0000000400037d08 */ /* 0x000e220008001800 */
[----:B------:R-:W-:Y:S01]  /*0050*/  ULDC.64 UR6, c[0x0][0x440] ;  /* 0x0001100000067ab9 */ /* 0x000fe20000000a00 */
[----:B------:R-:W1:Y:S03]  /*0060*/  S2R R0, SR_CTAID.X ;  /* 0x0000000000007919 */ /* 0x000e660000002500 */
[----:B------:R-:W2:Y:S01]  /*0070*/  LDC R8, c[0x0][0x444] ;  /* 0x00011100ff087b82 */ /* 0x000ea20000000800 */
[----:B------:R-:W1:Y:S01]  /*0080*/  S2R R9, SR_TID.X ;  /* 0x0000000000097919 */ /* 0x000e620000002100 */
[----:B0-----:R-:W-:-:S08]  /*0090*/  DFMA R4, R2, -R6, 1 ;  /* 0x3ff000000204742b */ /* 0x001fd00000000806 */
[----:B------:R-:W-:Y:S01]  /*00a0*/  DFMA R4, R4, R4, R4 ;  /* 0x000000040404722b */ /* 0x000fe20000000004 */
[----:B--2---:R-:W-:-:S07]  /*00b0*/  FSETP.GEU.AND P1, PT, |R8|, 6.5827683646048100446e-37, PT ;  /* 0x036000000800780b */ /* 0x004fce0003f2e200 */
[----:B------:R-:W-:-:S08]  /*00c0*/  DFMA R4, R2, R4, R2 ;  /* 0x000000040204722b */ /* 0x000fd00000000002 */
[----:B------:R-:W-:-:S08]  /*00d0*/  DFMA R2, R4, -R6, 1 ;  /* 0x3ff000000402742b */ /* 0x000fd00000000806 */
[----:B------:R-:W-:-:S08]  /*00e0*/  DFMA R2, R4, R2, R4 ;  /* 0x000000020402722b */ /* 0x000fd00000000004 */
[----:B------:R-:W-:-:S08]  /*00f0*/  DMUL R4, R2, UR6 ;  /* 0x0000000602047c28 */ /* 0x000fd00008000000 */
[----:B------:R-:W-:-:S08]  /*0100*/  DFMA R6, R4, -R6, UR6 ;  /* 0x0000000604067e2b */ /* 0x000fd00008000806 */
[----:B------:R-:W-:Y:S01]  /*0110*/  DFMA R2, R2, R6, R4 ;  /* 0x000000060202722b */ /* 0x000fe20000000004 */
[----:B-1----:R-:W-:-:S09]  /*0120*/  IMAD R7, R0, 0x100, R9 ;  /* 0x0000010000077824 */ /* 0x002fd200078e0209 */
[----:B------:R-:W-:-:S05]  /*0130*/  FFMA R4, RZ, UR4, R3 ;  /* 0x00000004ff047c23 */ /* 0x000fca0008000003 */
[----:B------:R-:W-:-:S13]  /*0140*/  FSETP.GT.AND P0, PT, |R4|, 1.469367938527859385e-39, PT ;  /* 0x001000000400780b */ /* 0x000fda0003f04200 */
[----:B------:R-:W-:Y:S05]  /*0150*/  @P0 BRA P1, `(.L_x_9275) ;  /* 0x0000000000280947 */ /* 0x000fea0000800000 */
[----:B------:R-:W-:Y:S01]  /*0160*/  ULDC.64 UR4, c[0x0][0x440] ;  /* 0x0001100000047ab9 */ /* 0x000fe20000000a00 */
[----:B------:R-:W-:Y:S01]  /*0170*/  ULDC.64 UR6, c[0x0][0x448] ;  /* 0x0001120000067ab9 */ /* 0x000fe20000000a00 */
[----:B------:R-:W-:Y:S01]  /*0180*/  MOV R14, UR4 ;  /* 0x00000004000e7c02 */ /* 0x000fe20008000f00 */
[----:B------:R-:W-:Y:S01]  /*0190*/  IMAD.U32 R9, RZ, RZ, UR5 ;  /* 0x00000005ff097e24 */ /* 0x000fe2000f8e00ff */
[----:B------:R-:W-:Y:S01]  /*01a0*/  MOV R20, UR6 ;  /* 0x0000000600147c02 */ /* 0x000fe20008000f00 */
[----:B------:R-:W-:Y:S01]  /*01b0*/  IMAD.U32 R21, RZ, RZ, UR7 ;  /* 0x00000007ff157e24 */ /* 0x000fe2000f8e00ff */
[----:B------:R-:W-:-:S07]  /*01c0*/  MOV R8, 0x1e0 ;  /* 0x000001e000087802 */ /* 0x000fce0000000f00 */
[----:B------:R-:W-:Y:S05]  /*01d0*/  CALL.REL.NOINC `($__internal_19_$__cuda_sm20_div_rn_f64_full) ;  /* 0x00000034008c7944 */ /* 0x000fea0003c00000 */
[----:B------:R-:W-:Y:S01]  /*01e0*/  MOV R2, R6 ;  /* 0x0000000600027202 */ /* 0x000fe20000000f00 */
[----:B------:R-:W-:-:S07]  /*01f0*/  IMAD.MOV.U32 R3, RZ, RZ, R15 ;  /* 0x000000ffff037224 */ /* 0x000fce00078e000f */
.L_x_9275:
        /* <DEDUP_REMOVED lines=15> */
[----:B------:R-:W-:-:S03]  /*02f0*/  MOV R9, R11 ;  /* 0x0000000b00097202 */ /* 0x000fc60000000f00 */
[----:B------:R-:W-:Y:S01]  /*0300*/  VIADD R12, R0, 0xfff00000 ;  /* 0xfff00000000c7836 */ /* 0x000fe20000000000 */
[----:B------:R-:W-:-:S07]  /*0310*/  MOV R0, 0x330 ;  /* 0x0000033000007802 */ /* 0x000fce0000000f00 */
[----:B------:R-:W-:Y:S05]  /*0320*/  CALL.REL.NOINC `($__internal_18_$__cuda_sm20_dblrcp_rn_slowpath_v3) ;  /* 0x0000003000987944 */ /* 0x000fea0003c00000 */
[----:B------:R-:W-:Y:S01]  /*0330*/  MOV R16, R10 ;  /* 0x0000000a00107202 */ /* 0x000fe20000000f00 */
[----:B------:R-:W-:-:S07]  /*0340*/  IMAD.MOV.U32 R17, RZ, RZ, R11 ;  /* 0x000000ffff117224 */ /* 0x000fce00078e000b */
.L_x_9277:
[----:B------:R-:W-:Y:S05]  /*0350*/  BSYNC B0 ;  /* 0x0000000000007941 */ /* 0x000fea0003800000 */
.L_x_9276:
[----:B------:R-:W0:Y:S01]  /*0360*/  LDC.64 R10, c[0x0][0x440] ;  /* 0x00011000ff0a7b82 */ /* 0x000e220000000a00 */
[----:B------:R-:W-:Y:S01]  /*0370*/  ULDC UR4, c[0x0][0x444] ;  /* 0x0001110000047ab9 */ /* 0x000fe20000000800 */
[----:B------:R-:W-:Y:S01]  /*0380*/  HFMA2.MMA R4, -RZ, RZ, 0, 5.9604644775390625e-08 ;  /* 0x00000001ff047435 */ /* 0x000fe200000001ff */
[----:B------:R-:W0:Y:S01]  /*0390*/  MUFU.RCP64H R5, UR4 ;  /* 0x0000000400057d08 */ /* 0x000e220008001800 */
[----:B------:R-:W-:-:S04]  /*03a0*/  ULDC.64 UR6, c[0x0][0x448] ;  /* 0x0001120000067ab9 */ /* 0x000fc80000000a00 */
[----:B------:R-:W1:Y:S02]  /*03b0*/  LDC R6, c[0x0][0x44c] ;  /* 0x00011300ff067b82 */ /* 0x000e640000000800 */
        /* <DEDUP_REMOVED lines=17> */
[----:B------:R-:W-:Y:S02]  /*04d0*/  MOV R21, UR7 ;  /* 0x0000000700157c02 */ /* 0x000fe40008000f00 */
[----:B------:R-:W-:-:S07]  /*04e0*/  MOV R8, 0x500 ;  /* 0x0000050000087802 */ /* 0x000fce0000000f00 */
[----:B------:R-:W-:Y:S05]  /*04f0*/  CALL.REL.NOINC `($__internal_19_$__cuda_sm20_div_rn_f64_full) ;  /* 0x0000003000c47944 */ /* 0x000fea0003c00000 */
[----:B------:R-:W-:Y:S01]  /*0500*/  IMAD.MOV.U32 R4, RZ, RZ, R6 ;  /* 0x000000ffff047224 */ /* 0x000fe200078e0006 */
[----:B------:R-:W-:-:S07]  /*0510*/  MOV R5, R15 ;  /* 0x0000000f00057202 */ /* 0x000fce0000000f00 */
.L_x_9278:
        /* <DEDUP_REMOVED lines=16> */
[----:B------:R-:W-:Y:S02]  /*0620*/  IADD3 R12, R0, -0x100000, RZ ;  /* 0xfff00000000c7810 */ /* 0x000fe40007ffe0ff */
[----:B------:R-:W-:-:S07]  /*0630*/  MOV R0, 0x650 ;  /* 0x0000065000007802 */ /* 0x000fce0000000f00 */
[----:B------:R-:W-:Y:S05]  /*0640*/  CALL.REL.NOINC `($__internal_18_$__cuda_sm20_dblrcp_rn_slowpath_v3) ;  /* 0x0000002c00d07944 */ /* 0x000fea0003c00000 */
[----:B------:R-:W-:Y:S01]  /*0650*/  IMAD.MOV.U32 R18, RZ, RZ, R10 ;  /* 0x000000ffff127224 */ /* 0x000fe200078e000a */
[----:B------:R-:W-:-:S07]  /*0660*/  MOV R19, R11 ;  /* 0x0000000b00137202 */ /* 0x000fce0000000f00 */
.L_x_9280:
[----:B------:R-:W-:Y:S05]  /*0670*/  BSYNC B0 ;  /* 0x0000000000007941 */ /* 0x000fea0003800000 */
.L_x_9279:
[----:B------:R-:W-:Y:S01]  /*0680*/  ULDC UR4, c[0x0][0x210] ;  /* 0x0000840000047ab9 */ /* 0x000fe20000000800 */
[----:B------:R-:W-:Y:S01]  /*0690*/  BSSY B0, `(.L_x_9281) ;  /* 0x0000178000007945 */ /* 0x000fe20003800000 */
[----:B------:R-:W-:Y:S01]  /*06a0*/  ISETP.GE.AND P0, PT, R7, UR4, PT ;  /* 0x0000000407007c0c */ /* 0x000fe2000bf06270 */
[----:B------:R-:W-:-:S12]  /*06b0*/  ULDC.64 UR4, c[0x0][0x208] ;  /* 0x0000820000047ab9 */ /* 0x000fd80000000a00 */
[----:B------:R-:W-:Y:S05]  /*06c0*/  @P0 BRA `(.L_x_9282) ;  /* 0x0000001400d00947 */ /* 0x000fea0003800000 */
[----:B------:R-:W0:Y:S01]  /*06d0*/  LDC R12, c[0x0][0x220] ;  /* 0x00008800ff0c7b82 */ /* 0x000e220000000800 */
[----:B------:R-:W-:Y:S01]  /*06e0*/  HFMA2.MMA R23, -RZ, RZ, 0, 0 ;  /* 0x00000000ff177435 */ /* 0x000fe200000001ff */
        /* <DEDUP_REMOVED lines=285> */
[----:B------:R-:W-:Y:S02]  /*18c0*/  ULDC.64 UR6, c[0x0][0x408] ;  /* 0x0001020000067ab9 */ /* 0x000fe40000000a00 */
[----:B------:R-:W0:Y:S01]  /*18d0*/  @P0 LDC.64 R14, c[0x0][0x348] ;  /* 0x0000d200ff0e0b82 */ /* 0x000e220000000a00 */
[----:B------:R-:W-:Y:S01]  /*18e0*/  @P0 MOV R12, RZ ;  /* 0x000000ff000c0202 */ /* 0x000fe20000000f00 */
[----:B------:R-:W-:-:S04]  /*18f0*/  IMAD.MOV R8, RZ, RZ, -R13 ;  /* 0x000000ffff087224 */ /* 0x000fc800078e0a0d */
[----:B------:R-:W-:Y:S02]  /*1900*/  IMAD R8, R8, UR8, R9 ;  /* 0x0000000808087c24 */ /* 0x000fe4000f8e0209 */
[----:B------:R-:W1:Y:S02]  /*1910*/  @P0 LDC R21, c[0x0][0x344] ;  /* 0x0000d100ff150b82 */ /* 0x000e640000000800 */
[C---:B------:R-:W-:Y:S02]  /*1920*/  IMAD R23, R8.reuse, UR6, R23 ;  /* 0x0000000608177c24 */ /* 0x040fe4000f8e0217 */
[----:B------:R-:W-:-:S04]  /*1930*/  IMAD R0, R8, UR7, R0 ;  /* 0x0000000708007c24 */ /* 0x000fc8000f8e0200 */
[----:B------:R-:W2:Y:S01]  /*1940*/  @P0 LDC.64 R10, c[0x0][0x410] ;  /* 0x00010400ff0a0b82 */ /* 0x000ea20000000a00 */
[----:B0-----:R-:W-:-:S05]  /*1950*/  @P0 IMAD.HI.U32 R6, R13, R14, R12 ;  /* 0x0000000e0d060227 */ /* 0x001fca00078e000c */
[----:B------:R-:W-:-:S04]  /*1960*/  @P0 SHF.R.U32.HI R6, RZ, R15, R6 ;  /* 0x0000000fff060219 */ /* 0x000fc80000011606 */
[----:B------:R-:W-:-:S05]  /*1970*/  @P0 IADD3 R12, -R6, RZ, RZ ;  /* 0x000000ff060c0210 */ /* 0x000fca0007ffe1ff */
[----:B-1----:R-:W-:-:S04]  /*1980*/  @P0 IMAD R12, R12, R21, R13 ;  /* 0x000000150c0c0224 */ /* 0x002fc800078e020d */
[C---:B--2---:R-:W-:Y:S02]  /*1990*/  @P0 IMAD R23, R12.reuse, R10, R23 ;  /* 0x0000000a0c170224 */ /* 0x044fe400078e0217 */
[----:B------:R-:W-:-:S07]  /*19a0*/  @P0 IMAD R0, R12, R11, R0 ;  /* 0x0000000b0c000224 */ /* 0x000fce00078e0200 */
.L_x_9283:
[----:B------:R-:W-:Y:S01]  /*19b0*/  ULDC.64 UR6, c[0x0][0x420] ;  /* 0x0001080000067ab9 */ /* 0x000fe20000000a00 */
[----:B------:R-:W0:Y:S01]  /*19c0*/  LDC.64 R24, c[0x0][0x440] ;  /* 0x00011000ff187b82 */ /* 0x000e220000000a00 */
[----:B------:R-:W-:Y:S01]  /*19d0*/  IADD3 R8, P0, R0, UR6, RZ ;  /* 0x0000000600087c10 */ /* 0x000fe2000ff1e0ff */
[----:B------:R-:W-:-:S04]  /*19e0*/  ULDC.64 UR8, c[0x0][0x448] ;  /* 0x0001120000087ab9 */ /* 0x000fc80000000a00 */
[----:B------:R-:W-:Y:S01]  /*19f0*/  IMAD.X R9, RZ, RZ, UR7, P0 ;  /* 0x00000007ff097e24 */ /* 0x000fe200080e06ff */
[----:B------:R-:W-:-:S05]  /*1a00*/  ULDC.64 UR6, c[0x0][0x418] ;  /* 0x0001060000067ab9 */ /* 0x000fca0000000a00 */
[----:B------:R-:W5:Y:S01]  /*1a10*/  LDG.E.128 R8, desc[UR4][R8.64] ;  /* 0x0000000408087981 */ /* 0x000f62000c1e1d00 */
[----:B------:R-:W-:-:S04]  /*1a20*/  IADD3 R22, P1, R23, UR6, RZ ;  /* 0x0000000617167c10 */ /* 0x000fc8000ff3e0ff */
[----:B------:R-:W-:Y:S01]  /*1a30*/  IADD3.X R23, RZ, UR7, RZ, P1, !PT ;  /* 0x00000007ff177c10 */ /* 0x000fe20008ffe4ff */
[----:B0-----:R-:W-:-:S14]  /*1a40*/  DSETP.GE.AND P0, PT, |R24|, |UR8|, PT ;  /* 0x4000000818007e2a */ /* 0x001fdc000bf06200 */
[----:B------:R-:W-:Y:S05]  /*1a50*/  @!P0 BRA `(.L_x_9284) ;  /* 0x0000000000d48947 */ /* 0x000fea0003800000 */
[----:B------:R-:W-:-:S06]  /*1a60*/  DSETP.NEU.AND P0, PT, RZ, |UR8|, PT ;  /* 0x40000008ff007e2a */ /* 0x000fcc000bf0d000 */
[----:B------:R-:W-:-:S14]  /*1a70*/  DSETP.EQ.AND P0, PT, |R24|, RZ, !P0 ;  /* 0x000000ff1800722a */ /* 0x000fdc0004702200 */
[-C--:B-----5:R-:W-:Y:S02]  /*1a80*/  @!P0 DFMA R12, R10, R4.reuse, R8 ;  /* 0x000000040a0c822b */ /* 0x0a0fe40000000008 */
        /* <DEDUP_REMOVED lines=20> */
[----:B------:R-:W-:Y:S02]  /*1bd0*/  MOV R14, R8 ;  /* 0x00000008000e7202 */ /* 0x000fe40000000f00 */
[----:B------:R-:W-:-:S07]  /*1be0*/  MOV R8, 0x1c00 ;  /* 0x00001c0000087802 */ /* 0x000fce0000000f00 */
[----:B------:R-:W-:Y:S05]  /*1bf0*/  CALL.REL.NOINC `($__internal_19_$__cuda_sm20_div_rn_f64_full) ;  /* 0x0000001c00047944 */ /* 0x000fea0003c00000 */
[----:B------:R-:W-:Y:S01]  /*1c00*/  IMAD.MOV.U32 R12, RZ, RZ, R6 ;  /* 0x000000ffff0c7224 */ /* 0x000fe200078e0006 */
[----:B------:R-:W-:-:S07]  /*1c10*/  MOV R13, R15 ;  /* 0x0000000f000d7202 */ /* 0x000fce0000000f00 */
.L_x_9287:
[----:B------:R-:W-:Y:S05]  /*1c20*/  BSYNC B1 ;  /* 0x0000000000017941 */ /* 0x000fea0003800000 */
.L_x_9286:
        /* <DEDUP_REMOVED lines=19> */
[----:B------:R-:W-:-:S07]  /*1d60*/  MOV R8, 0x1d80 ;  /* 0x00001d8000087802 */ /* 0x000fce0000000f00 */
[----:B------:R-:W-:Y:S05]  /*1d70*/  CALL.REL.NOINC `($__internal_19_$__cuda_sm20_div_rn_f64_full) ;  /* 0x0000001800a47944 */ /* 0x000fea0003c00000 */
[----:B------:R-:W-:-:S07]  /*1d80*/  MOV R14, R6 ;  /* 0x00000006000e7202 */ /* 0x000fce0000000f00 */
.L_x_9289:
[----:B------:R-:W-:Y:S05]  /*1d90*/  BSYNC B1 ;  /* 0x0000000000017941 */ /* 0x000fea0003800000 */
.L_x_9288:
[----:B------:R-:W-:Y:S05]  /*1da0*/  BRA `(.L_x_9285) ;  /* 0x0000000000107947 */ /* 0x000fea0003800000 */
.L_x_9284:
[-C--:B-----5:R-:W-:Y:S02]  /*1db0*/  DFMA R12, R8, R2.reuse, R10 ;  /* 0x00000002080c722b */ /* 0x0a0fe4000000000a */
[----:B------:R-:W-:-:S06]  /*1dc0*/  DFMA R8, R10, R2, -R8 ;  /* 0x000000020a08722b */ /* 0x000fcc0000000808 */
[-C--:B------:R-:W-:Y:S02]  /*1dd0*/  DMUL R12, R12, R16.reuse ;  /* 0x000000100c0c7228 */ /* 0x080fe40000000000 */
[----:B------:R-:W-:-:S11]  /*1de0*/  DMUL R14, R8, R16 ;  /* 0x00000010080e7228 */ /* 0x000fd60000000000 */
.L_x_9285:
[----:B------:R0:W-:Y:S01]  /*1df0*/  STG.E.128 desc[UR4][R22.64], R12 ;  /* 0x0000000c16007986 */ /* 0x0001e2000c101d04 */
[----:B------:R-:W-:-:S07]  /*1e00*/  VIADD R7, R7, 0x80 ;  /* 0x0000008007077836 */ /* 0x000fce0000000000 */
.L_x_9282:
[----:B------:R-:W-:Y:S05]  /*1e10*/  BSYNC B0 ;  /* 0x0000000000007941 */ /* 0x000fea0003800000 */
.L_x_9281:
[----:B------:R-:W-:Y:S02]  /*1e20*/  ULDC UR6, c[0x0][0x210] ;  /* 0x0000840000067ab9 */ /* 0x000fe40000000800 */
[----:B------:R-:W-:-:S13]  /*1e30*/  ISETP.GE.AND P0, PT, R7, UR6, PT ;  /* 0x0000000607007c0c */ /* 0x000fda000bf06270 */
[----:B------:R-:W-:Y:S05]  /*1e40*/  @P0 EXIT ;  /* 0x000000000000094d */ /* 0x000fea0003800000 */
[----:B------:R-:W1:Y:S01]  /*1e50*/  LDC R10, c[0x0][0x220] ;  /* 0x00008800ff0a7b82 */ /* 0x000e620000000800 */
[----:B0-----:R-:W-:Y:S01]  /*1e60*/  HFMA2.MMA R13, -RZ, RZ, 0, 0 ;  /* 0x00000000ff0d7435 */ /* 0x001fe200000001ff */
[----:B------:R-:W-:Y:S02]  /*1e70*/  MOV R0, RZ ;  /* 0x000000ff00007202 */ /* 0x000fe40000000f00 */
[----:B-1----:R-:W-:-:S13]  /*1e80*/  ISETP.NE.AND P0, PT, R10, RZ, PT ;  /* 0x000000ff0a00720c */ /* 0x002fda0003f05270 */
        /* <DEDUP_REMOVED lines=298> */
.L_x_9290:
[----:B------:R-:W-:Y:S01]  /*3130*/  ULDC.64 UR6, c[0x0][0x420] ;  /* 0x0001080000067ab9 */ /* 0x000fe20000000a00 */
[----:B------:R-:W0:Y:S01]  /*3140*/  LDC.64 R14, c[0x0][0x440] ;  /* 0x00011000ff0e7b82 */ /* 0x000e220000000a00 */
[----:B------:R-:W-:Y:S01]  /*3150*/  IADD3 R8, P0, R0, UR6, RZ ;  /* 0x0000000600087c10 */ /* 0x000fe2000ff1e0ff */
[----:B------:R-:W-:-:S03]  /*3160*/  ULDC.64 UR8, c[0x0][0x448] ;  /* 0x0001120000087ab9 */ /* 0x000fc60000000a00 */
[----:B------:R-:W-:Y:S01]  /*3170*/  IADD3.X R9, RZ, UR7, RZ, P0, !PT ;  /* 0x00000007ff097c10 */ /* 0x000fe200087fe4ff */
[----:B------:R-:W-:-:S05]  /*3180*/  ULDC.64 UR6, c[0x0][0x418] ;  /* 0x0001060000067ab9 */ /* 0x000fca0000000a00 */
[----:B------:R-:W5:Y:S01]  /*3190*/  LDG.E.128 R8, desc[UR4][R8.64] ;  /* 0x0000000408087981 */ /* 0x000f62000c1e1d00 */
[----:B------:R-:W-:-:S05]  /*31a0*/  IADD3 R12, P0, R13, UR6, RZ ;  /* 0x000000060d0c7c10 */ /* 0x000fca000ff1e0ff */
[----:B------:R-:W-:Y:S01]  /*31b0*/  IMAD.X R13, RZ, RZ, UR7, P0 ;  /* 0x00000007ff0d7e24 */ /* 0x000fe200080e06ff */
        /* <DEDUP_REMOVED lines=30> */
.L_x_9294:
[----:B------:R-:W-:Y:S05]  /*33a0*/  BSYNC B0 ;  /* 0x0000000000007941 */ /* 0x000fea0003800000 */
.L_x_9293:
[----:B------:R-:W0:Y:S01]  /*33b0*/  LDC.64 R2, c[0x0][0x448] ;  /* 0x00011200ff027b82 */ /* 0x000e220000000a00 */
[----:B------:R-:W-:Y:S01]  /*33c0*/  MOV R6, 0x1 ;  /* 0x0000000100067802 */ /* 0x000fe20000000f00 */
[----:B------:R-:W-:Y:S01]  /*33d0*/  BSSY B0, `(.L_x_9295) ;  /* 0x0000014000007945 */ /* 0x000fe20003800000 */
[----:B------:R-:W-:Y:S01]  /*33e0*/  FSETP.GEU.AND P1, PT, |R11|, 6.5827683646048100446e-37, PT ;  /* 0x036000000b00780b */ /* 0x000fe20003f2e200 */
        /* <DEDUP_REMOVED lines=14> */
[----:B------:R-:W-:Y:S02]  /*34d0*/  MOV R9, R11 ;  /* 0x0000000b00097202 */ /* 0x000fe40000000f00 */
[----:B------:R-:W-:-:S07]  /*34e0*/  MOV R8, 0x3500 ;  /* 0x0000350000087802 */ /* 0x000fce0000000f00 */
[----:B------:R-:W-:Y:S05]  /*34f0*/  CALL.REL.NOINC `($__internal_19_$__cuda_sm20_div_rn_f64_full) ;  /* 0x0000000000c47944 */ /* 0x000fea0003c00000 */
[----:B------:R-:W-:-:S07]  /*3500*/  MOV R7, R15 ;  /* 0x0000000f00077202 */ /* 0x000fce0000000f00 */
.L_x_9296:
[----:B------:R-:W-:Y:S05]  /*3510*/  BSYNC B0 ;  /* 0x0000000000007941 */ /* 0x000fea0003800000 */
.L_x_9295:
[----:B------:R-:W-:Y:S05]  /*3520*/  BRA `(.L_x_9292) ;  /* 0x0000000000107947 */ /* 0x000fea0003800000 */
.L_x_9291:
[-C--:B-----5:R-:W-:Y:S02]  /*3530*/  DFMA R4, R8, R2.reuse, R10 ;  /* 0x000000020804722b */ /* 0x0a0fe4000000000a */
[----:B------:R-:W-:-:S06]  /*3540*/  DFMA R2, R10, R2, -R8 ;  /* 0x000000020a02722b */ /* 0x000fcc0000000808 */
[-C--:B------:R-:W-:Y:S02]  /*3550*/  DMUL R4, R4, R16.reuse ;  /* 0x0000001004047228 */ /* 0x080fe40000000000 */
[----:B------:R-:W-:-:S11]  /*3560*/  DMUL R6, R2, R16 ;  /* 0x0000001002067228 */ /* 0x000fd60000000000 */
.L_x_9292:
[----:B------:R-:W-:Y:S01]  /*3570*/  STG.E.128 desc[UR4][R12.64], R4 ;  /* 0x000000040c007986 */ /* 0x000fe2000c101d04 */
[----:B------:R-:W-:Y:S05]  /*3580*/  EXIT ;  /* 0x000000000000794d */ /* 0x000fea0003800000 */
        .weak           $__internal_18_$__cuda_sm20_dblrcp_rn_slowpath_v3
        .type           $__internal_18_$__cuda_sm20_dblrcp_rn_slowpath_v3,@function
        .size           $__internal_18_$__cuda_sm20_dblrcp_rn_slowpath_v3,($__internal_19_$__cuda_sm20_div_rn_f64_full - $__internal_18_$__cuda_sm20_dblrcp_rn_slowpath_v3)
$__internal_18_$__cuda_sm20_dblrcp_rn_slowpath_v3:
[----:B------:R-:W-:Y:S01]  /*3590*/  DSETP.GTU.AND P0, PT, |R8|, +INF , PT ;  /* 0x7ff000000800742a */ /* 0x000fe20003f0c200 */
[----:B------:R-:W-:-:S13]  /*35a0*/  BSSY B1, `(.L_x_9297) ;  /* 0x0000023000017945 */ /* 0x000fda0003800000 */
[----:B------:R-:W-:Y:S05]  /*35b0*/  @P0 BRA `(.L_x_9298) ;  /* 0x00000000007c0947 */ /* 0x000fea0003800000 */
[----:B------:R-:W-:-:S05]  /*35c0*/  LOP3.LUT R13, R9, 0x7fffffff, RZ, 0xc0, !PT ;  /* 0x7fffffff090d7812 */ /* 0x000fca00078ec0ff */
[----:B------:R-:W-:-:S05]  /*35d0*/  VIADD R6, R13, 0xffffffff ;  /* 0xffffffff0d067836 */ /* 0x000fca0000000000 */
[----:B------:R-:W-:-:S13]  /*35e0*/  ISETP.GE.U32.AND P0, PT, R6, 0x7fefffff, PT ;  /* 0x7fefffff0600780c */ /* 0x000fda0003f06070 */
[----:B------:R-:W-:Y:S02]  /*35f0*/  @P0 LOP3.LUT R11, R9, 0x7ff00000, RZ, 0x3c, !PT ;  /* 0x7ff00000090b0812 */ /* 0x000fe400078e3cff */
[----:B------:R-:W-:Y:S01]  /*3600*/  @P0 MOV R10, RZ ;  /* 0x000000ff000a0202 */ /* 0x000fe20000000f00 */
        /* <DEDUP_REMOVED lines=16> */
.L_x_9300:
[----:B------:R-:W-:Y:S01]  /*3710*/  DMUL R8, R8, 8.11296384146066816958e+31 ;  /* 0x4690000008087828 */ /* 0x000fe20000000000 */
[----:B------:R-:W-:-:S05]  /*3720*/  MOV R10, R12 ;  /* 0x0000000c000a7202 */ /* 0x000fca0000000f00 */
        /* <DEDUP_REMOVED lines=8> */
.L_x_9298:
[----:B------:R-:W-:Y:S02]  /*37b0*/  LOP3.LUT R11, R9, 0x80000, RZ, 0xfc, !PT ;  /* 0x00080000090b7812 */ /* 0x000fe400078efcff */
[----:B------:R-:W-:-:S07]  /*37c0*/  MOV R10, R8 ;  /* 0x00000008000a7202 */ /* 0x000fce0000000f00 */
.L_x_9299:
[----:B------:R-:W-:Y:S05]  /*37d0*/  BSYNC B1 ;  /* 0x0000000000017941 */ /* 0x000fea0003800000 */
.L_x_9297:
[----:B------:R-:W-:Y:S01]  /*37e0*/  IMAD.MOV.U32 R8, RZ, RZ, R0 ;  /* 0x000000ffff087224 */ /* 0x000fe200078e0000 */
[----:B------:R-:W-:-:S04]  /*37f0*/  MOV R9, 0x0 ;  /* 0x0000000000097802 */ /* 0x000fc80000000f00 */
[----:B------:R-:W-:Y:S05]  /*3800*/  RET.REL.NODEC R8 `(_ZN2at6native18elementwise_kernelILi128ELi2EZNS0_22gpu_kernel_impl_nocastINS0_13BUnaryFunctorIN3c107complexIdEES6_S6_NS0_15binary_internal10DivFunctorIS6_EEEEEEvRNS_18TensorIteratorBaseERKT_EUliE_EEviT1_) ;  /* 0xffffffc408fc7950 */ /* 0x000fea0003c3ffff */
        .weak           $__internal_19_$__cuda_sm20_div_rn_f64_full
        .type           $__internal_19_$__cuda_sm20_div_rn_f64_full,@function
        .size           $__internal_19_$__cuda_sm20_div_rn_f64_full,(.L_x_19274 - $__internal_19_$__cuda_sm20_div_rn_f64_full)
$__internal_19_$__cuda_sm20_div_rn_f64_full:
[C---:B------:R-:W-:Y:S01]  /*3810*/  FSETP.GEU.AND P0, PT, |R21|.reuse, 1.469367938527859385e-39, PT ;  /* 0x001000001500780b */ /* 0x040fe20003f0e200 */
[----:B------:R-:W-:Y:S01]  /*3820*/  IMAD.MOV.U32 R15, RZ, RZ, R9 ;  /* 0x000000ffff0f7224 */ /* 0x000fe200078e0009 */
[----:B------:R-:W-:Y:S01]  /*3830*/  LOP3.LUT R36, R21, 0x800fffff, RZ, 0xc0, !PT ;  /* 0x800fffff15247812 */ /* 0x000fe200078ec0ff */
[----:B------:R-:W-:Y:S01]  /*3840*/  IMAD.MOV.U32 R34, RZ, RZ, R14 ;  /* 0x000000ffff227224 */ /* 0x000fe200078e000e */
[----:B------:R-:W-:Y:S01]  /*3850*/  MOV R24, 0x1 ;  /* 0x0000000100187802 */ /* 0x000fe20000000f00 */
[----:B------:R-:W-:Y:S01]  /*3860*/  BSSY B2, `(.L_x_9301) ;  /* 0x0000053000027945 */ /* 0x000fe20003800000 */
[----:B------:R-:W-:Y:S02]  /*3870*/  LOP3.LUT R37, R36, 0x3ff00000, RZ, 0xfc, !PT ;  /* 0x3ff0000024257812 */ /* 0x000fe400078efcff */
[----:B------:R-:W-:Y:S02]  /*3880*/  MOV R36, R20 ;  /* 0x0000001400247202 */ /* 0x000fe40000000f00 */
[----:B------:R-:W-:-:S02]  /*3890*/  FSETP.GEU.AND P2, PT, |R15|, 1.469367938527859385e-39, PT ;  /* 0x001000000f00780b */ /* 0x000fc40003f4e200 */
[----:B------:R-:W-:Y:S01]  /*38a0*/  LOP3.LUT R6, R15, 0x7ff00000, RZ, 0xc0, !PT ;  /* 0x7ff000000f067812 */ /* 0x000fe200078ec0ff */
[----:B------:R-:W-:Y:S01]  /*38b0*/  @!P0 DMUL R36, R20, 8.98846567431157953865e+307 ;  /* 0x7fe0000014248828 */ /* 0x000fe20000000000 */
[----:B------:R-:W-:Y:S02]  /*38c0*/  LOP3.LUT R30, R21, 0x7ff00000, RZ, 0xc0, !PT ;  /* 0x7ff00000151e7812 */ /* 0x000fe400078ec0ff */
[----:B------:R-:W-:Y:S02]  /*38d0*/  MOV R0, 0x1ca00000 ;  /* 0x1ca0000000007802 */ /* 0x000fe40000000f00 */
[----:B------:R-:W-:Y:S01]  /*38e0*/  ISETP.GE.U32.AND P1, PT, R6, R30, PT ;  /* 0x0000001e0600720c */ /* 0x000fe20003f26070 */
[----:B------:R-:W0:Y:S03]  /*38f0*/  MUFU.RCP64H R25, R37 ;  /* 0x0000002500197308 */ /* 0x000e260000001800 */
[----:B------:R-:W-:-:S02]  /*3900*/  SEL R35, R0, 0x63400000, !P1 ;  /* 0x6340000000237807 */ /* 0x000fc40004800000 */
[----:B------:R-:W-:Y:S02]  /*3910*/  @!P2 LOP3.LUT R9, R21, 0x7ff00000, RZ, 0xc0, !PT ;  /* 0x7ff000001509a812 */ /* 0x000fe400078ec0ff */
[--C-:B------:R-:W-:Y:S02]  /*3920*/  LOP3.LUT R35, R35, 0x800fffff, R15.reuse, 0xf8, !PT ;  /* 0x800fffff23237812 */ /* 0x100fe400078ef80f */
[----:B------:R-:W-:Y:S02]  /*3930*/  @!P2 ISETP.GE.U32.AND P3, PT, R6, R9, PT ;  /* 0x000000090600a20c */ /* 0x000fe40003f66070 */
[----:B------:R-:W-:Y:S02]  /*3940*/  @!P2 MOV R28, RZ ;  /* 0x000000ff001ca202 */ /* 0x000fe40000000f00 */
[----:B------:R-:W-:Y:S02]  /*3950*/  @!P2 SEL R9, R0, 0x63400000, !P3 ;  /* 0x634000000009a807 */ /* 0x000fe40005800000 */
[----:B------:R-:W-:Y:S01]  /*3960*/  @!P0 LOP3.LUT R30, R37, 0x7ff00000, RZ, 0xc0, !PT ;  /* 0x7ff00000251e8812 */ /* 0x000fe200078ec0ff */
[----:B0-----:R-:W-:Y:S01]  /*3970*/  DFMA R26, R24, -R36, 1 ;  /* 0x3ff00000181a742b */ /* 0x001fe20000000824 */
[----:B------:R-:W-:-:S02]  /*3980*/  @!P2 LOP3.LUT R9, R9, 0x80000000, R15, 0xf8, !PT ;  /* 0x800000000909a812 */ /* 0x000fc400078ef80f */
[----:B------:R-:W-:Y:S02]  /*3990*/  IADD3 R32, R30, -0x1, RZ ;  /* 0xffffffff1e207810 */ /* 0x000fe40007ffe0ff */
[----:B------:R-:W-:Y:S02]  /*39a0*/  @!P2 LOP3.LUT R29, R9, 0x100000, RZ, 0xfc, !PT ;  /* 0x00100000091da812 */ /* 0x000fe400078efcff */
[----:B------:R-:W-:Y:S01]  /*39b0*/  MOV R9, R6 ;  /* 0x0000000600097202 */ /* 0x000fe20000000f00 */
[----:B------:R-:W-:-:S03]  /*39c0*/  DFMA R26, R26, R26, R26 ;  /* 0x0000001a1a1a722b */ /* 0x000fc6000000001a */
[----:B------:R-:W-:-:S05]  /*39d0*/  @!P2 DFMA R34, R34, 2, -R28 ;  /* 0x400000002222a82b */ /* 0x000fca000000081c */
[----:B------:R-:W-:-:S05]  /*39e0*/  DFMA R26, R24, R26, R24 ;  /* 0x0000001a181a722b */ /* 0x000fca0000000018 */
[----:B------:R-:W-:-:S03]  /*39f0*/  @!P2 LOP3.LUT R9, R35, 0x7ff00000, RZ, 0xc0, !PT ;  /* 0x7ff000002309a812 */ /* 0x000fc600078ec0ff */
[----:B------:R-:W-:Y:S02]  /*3a00*/  DFMA R24, R26, -R36, 1 ;  /* 0x3ff000001a18742b */ /* 0x000fe40000000824 */
[----:B------:R-:W-:-:S05]  /*3a10*/  VIADD R31, R9, 0xffffffff ;  /* 0xffffffff091f7836 */ /* 0x000fca0000000000 */
[----:B------:R-:W-:Y:S01]  /*3a20*/  ISETP.GT.U32.AND P0, PT, R31, 0x7feffffe, PT ;  /* 0x7feffffe1f00780c */ /* 0x000fe20003f04070 */
[----:B------:R-:W-:-:S03]  /*3a30*/  DFMA R24, R26, R24, R26 ;  /* 0x000000181a18722b */ /* 0x000fc6000000001a */
[----:B------:R-:W-:-:S05]  /*3a40*/  ISETP.GT.U32.OR P0, PT, R32, 0x7feffffe, P0 ;  /* 0x7feffffe2000780c */ /* 0x000fca0000704470 */
[----:B------:R-:W-:-:S08]  /*3a50*/  DMUL R26, R24, R34 ;  /* 0x00000022181a7228 */ /* 0x000fd00000000000 */
[----:B------:R-:W-:-:S08]  /*3a60*/  DFMA R28, R26, -R36, R34 ;  /* 0x800000241a1c722b */ /* 0x000fd00000000022 */
[----:B------:R-:W-:Y:S01]  /*3a70*/  DFMA R28, R24, R28, R26 ;  /* 0x0000001c181c722b */ /* 0x000fe2000000001a */
[----:B------:R-:W-:Y:S10]  /*3a80*/  @P0 BRA `(.L_x_9302) ;  /* 0x00000000006c0947 */ /* 0x000ff40003800000 */
[----:B------:R-:W-:Y:S02]  /*3a90*/  LOP3.LUT R15, R21, 0x7ff00000, RZ, 0xc0, !PT ;  /* 0x7ff00000150f7812 */ /* 0x000fe400078ec0ff */
[----:B------:R-:W-:Y:S02]  /*3aa0*/  MOV R14, RZ ;  /* 0x000000ff000e7202 */ /* 0x000fe40000000f00 */
[CC--:B------:R-:W-:Y:S02]  /*3ab0*/  VIADDMNMX R9, R6.reuse, -R15.reuse, 0xb9600000, !PT ;  /* 0xb960000006097446 */ /* 0x0c0fe4000780090f */
[----:B------:R-:W-:Y:S02]  /*3ac0*/  ISETP.GE.U32.AND P0, PT, R6, R15, PT ;  /* 0x0000000f0600720c */ /* 0x000fe40003f06070 */
[----:B------:R-:W-:Y:S02]  /*3ad0*/  VIMNMX R9, R9, 0x46a00000, PT ;  /* 0x46a0000009097848 */ /* 0x000fe40003fe0100 */
[----:B------:R-:W-:-:S04]  /*3ae0*/  SEL R0, R0, 0x63400000, !P0 ;  /* 0x6340000000007807 */ /* 0x000fc80004000000 */
[----:B------:R-:W-:-:S05]  /*3af0*/  IADD3 R0, -R0, R9, RZ ;  /* 0x0000000900007210 */ /* 0x000fca0007ffe1ff */
        /* <DEDUP_REMOVED lines=18> */
[----:B------:R-:W-:Y:S01]  /*3c20*/  FSEL R25, R21, R25, !P0 ;  /* 0x0000001915197208 */ /* 0x000fe20004000000 */
[----:B------:R-:W-:Y:S06]  /*3c30*/  BRA `(.L_x_9303) ;  /* 0x0000000000547947 */ /* 0x000fec0003800000 */
.L_x_9302:
        /* <DEDUP_REMOVED lines=11> */
[----:B------:R-:W-:Y:S02]  /*3cf0*/  @P0 LOP3.LUT R0, R25, 0x7ff00000, RZ, 0xfc, !PT ;  /* 0x7ff0000019000812 */ /* 0x000fe400078efcff */
[----:B------:R-:W-:Y:S02]  /*3d00*/  @!P0 MOV R24, RZ ;  /* 0x000000ff00188202 */ /* 0x000fe40000000f00 */
[----:B------:R-:W-:Y:S01]  /*3d10*/  @P0 MOV R24, RZ ;  /* 0x000000ff00180202 */ /* 0x000fe20000000f00 */
[----:B------:R-:W-:Y:S01]  /*3d20*/  @P0 IMAD.MOV.U32 R25, RZ, RZ, R0 ;  /* 0x000000ffff190224 */ /* 0x000fe200078e0000 */
[----:B------:R-:W-:Y:S06]  /*3d30*/  BRA `(.L_x_9303) ;  /* 0x0000000000147947 */ /* 0x000fec0003800000 */
.L_x_9305:
[----:B------:R-:W-:Y:S02]  /*3d40*/  LOP3.LUT R25, R21, 0x80000, RZ, 0xfc, !PT ;  /* 0x0008000015197812 */ /* 0x000fe400078efcff */
[----:B------:R-:W-:Y:S01]  /*3d50*/  MOV R24, R20 ;  /* 0x0000001400187202 */ /* 0x000fe20000000f00 */
[----:B------:R-:W-:Y:S06]  /*3d60*/  BRA `(.L_x_9303) ;  /* 0x0000000000087947 */ /* 0x000fec0003800000 */
.L_x_9304:
[----:B------:R-:W-:Y:S02]  /*3d70*/  LOP3.LUT R25, R15, 0x80000, RZ, 0xfc, !PT ;  /* 0x000800000f197812 */ /* 0x000fe400078efcff */
[----:B------:R-:W-:-:S07]  /*3d80*/  MOV R24, R14 ;  /* 0x0000000e00187202 */ /* 0x000fce0000000f00 */
.L_x_9303:
[----:B------:R-:W-:Y:S05]  /*3d90*/  BSYNC B2 ;  /* 0x0000000000027941 */ /* 0x000fea0003800000 */
.L_x_9301:
[----:B------:R-:W-:Y:S01]  /*3da0*/  HFMA2.MMA R9, -RZ, RZ, 0, 0 ;  /* 0x00000000ff097435 */ /* 0x000fe200000001ff */
[----:B------:R-:W-:Y:S01]  /*3db0*/  IMAD.MOV.U32 R6, RZ, RZ, R24 ;  /* 0x000000ffff067224 */ /* 0x000fe200078e0018 */
[----:B------:R-:W-:-:S04]  /*3dc0*/  MOV R15, R25 ;  /* 0x00000019000f7202 */ /* 0x000fc80000000f00 */
[----:B------:R-:W-:Y:S05]  /*3dd0*/  RET.REL.NODEC R8 `(_ZN2at6native18elementwise_kernelILi128ELi2EZNS0_22gpu_kernel_impl_nocastINS0_13BUnaryFunctorIN3c107complexIdEES6_S6_NS0_15binary_internal10DivFunctorIS6_EEEEEEvRNS_18TensorIteratorBaseERKT_EUliE_EEviT1_) ;  /* 0xffffffc008887950 */ /* 0x000fea0003c3ffff */
.L_x_9306:
        /* <DEDUP_REMOVED lines=10> */
.L_x_19274:


//--------------------- .text._ZN2at6native27unrolled_elementwise_kernelINS0_13BUnaryFunctorIN3c107complexIdEES5_S5_NS0_15binary_internal10DivFunctorIS5_EEEESt5arrayIPcLm2EELi4E23TrivialOffsetCalculatorILi1EjESE_NS0_6memory15LoadWithoutCastENSF_16StoreWithoutCastEEEviT_T0_T2_T3_T4_T5_ --------------------------
	.section	.text._ZN2at6native27unrolled_elementwise_kernelINS0_13BUnaryFunctorIN3c107complexIdEES5_S5_NS0_15binary_internal10DivFunctorIS5_EEEESt5arrayIPcLm2EELi4E23TrivialOffsetCalculatorILi1EjESE_NS0_6memory15LoadWithoutCastENSF_16StoreWithoutCastEEEviT_T0_T2_T3_T4_T5_,"ax",@progbits
	.align	128
        .global         _ZN2at6native27unrolled_elementwise_kernelINS0_13BUnaryFunctorIN3c107complexIdEES5_S5_NS0_15binary_internal10DivFunctorIS5_EEEESt5arrayIPcLm2EELi4E23TrivialOffsetCalculatorILi1EjESE_NS0_6memory15LoadWithoutCastENSF_16StoreWithoutCastEEEviT_T0_T2_T3_T4_T5_
        .type           _ZN2at6native27unrolled_elementwise_kernelINS0_13BUnaryFunctorIN3c107complexIdEES5_S5_NS0_15binary_internal10DivFunctorIS5_EEEESt5arrayIPcLm2EELi4E23TrivialOffsetCalculatorILi1EjESE_NS0_6memory15LoadWithoutCastENSF_16StoreWithoutCastEEEviT_T0_T2_T3_T4_T5_,@function
        .size           _ZN2at6native27unrolled_elementwise_kernelINS0_13BUnaryFunctorIN3c107complexIdEES5_S5_NS0_15binary_internal10DivFunctorIS5_EEEESt5arrayIPcLm2EELi4E23TrivialOffsetCalculatorILi1EjESE_NS0_6memory15LoadWithoutCastENSF_16StoreWithoutCastEEEviT_T0_T2_T3_T4_T5_,(.L_x_19276 - _ZN2at6native27unrolled_elementwise_kernelINS0_13BUnaryFunctorIN3c107complexIdEES5_S5_NS0_15binary_internal10DivFunctorIS5_EEEESt5arrayIPcLm2EELi4E23TrivialOffsetCalculatorILi1EjESE_NS0_6memory15LoadWithoutCastENSF_16StoreWithoutCastEEEviT_T0_T2_T3_T4_T5_)
        .other          _ZN2at6native27unrolled_elementwise_kernelINS0_13BUnaryFunctorIN3c107complexIdEES5_S5_NS0_15binary_internal10DivFunctorIS5_EEEESt5arrayIPcLm2EELi4E23TrivialOffsetCalculatorILi1EjESE_NS0_6memory15LoadWithoutCastENSF_16StoreWithoutCastEEEviT_T0_T2_T3_T4_T5_,@"STO_CUDA_ENTRY STV_DEFAULT"
_ZN2at6native27unrolled_elementwise_kernelINS0_13BUnaryFunctorIN3c107complexIdEES5_S5_NS0_15binary_internal10DivFunctorIS5_EEEESt5arrayIPcLm2EELi4E23TrivialOffsetCalculatorILi1EjESE_NS0_6memory15LoadWithoutCastENSF_16StoreWithoutCastEEEviT_T0_T2_T3_T4_T5_:
.text._ZN2at6native27unrolled_elementwise_kernelINS0_13BUnaryFunctorIN3c107complexIdEES5_S5_NS0_15binary_internal10DivFunctorIS5_EEEESt5arrayIPcLm2EELi4E23TrivialOffsetCalculatorILi1EjESE_NS0_6memory15LoadWithoutCastENSF_16StoreWithoutCastEEEviT_T0_T2_T3_T4_T5_:
[----:B------:R-:W-:Y:S01]  /*0000*/  LDC R1, c[0x0][0x28] ;  /* 0x00000a00ff017b82 */ /* 0x000fe20000000800 */
[----:B------:R-:W0:Y:S07]  /*0010*/  S2R R53, SR_CTAID.X ;  /* 0x0000000000357919 */ /* 0x000e2e0000002500 */
[----:B------:R-:W0:Y:S01]  /*0020*/  LDC R52, c[0x0][0x210] ;  /* 0x00008400ff347b82 */ /* 0x000e220000000800 */
[----:B------:R-:W-:Y:S02]  /*0030*/  CS2R R22, SRZ ;  /* 0x0000000000167805 */ /* 0x000fe4000001ff00 */
[----:B------:R-:W-:Y:S01]  /*0040*/  CS2R R20, SRZ ;  /* 0x0000000000147805 */ /* 0x000fe2000001ff00 */
[----:B------:R-:W1:Y:S01]  /*0050*/  S2R R0, SR_TID.X ;  /* 0x0000000000007919 */ /* 0x000e620000002100 */
[----:B------:R-:W-:Y:S01]  /*0060*/  ULDC.64 UR4, c[0x0][0x208] ;  /* 0x0000820000047ab9 */ /* 0x000fe20000000a00 */
[----:B------:R-:W-:Y:S01]  /*0070*/  ULDC UR6, c[0x0][0x23c] ;  /* 0x00008f0000067ab9 */ /* 0x000fe20000000800 */
[----:B------:R-:W-:-:S02]  /*0080*/  CS2R R30, SRZ ;  /* 0x00000000001e7805 */ /* 0x000fc4000001ff00 */
[----:B------:R-:W-:Y:S02]  /*0090*/  CS2R R28, SRZ ;  /* 0x00000000001c7805 */ /* 0x000fe4000001ff00 */
[----:B------:R-:W-:Y:S01]  /*00a0*/  CS2R R18, SRZ ;  /* 0x0000000000127805 */ /* 0x000fe2000001ff00 */
[----:B------:R-:W-:Y:S01]  /*00b0*/  ULDC.64 UR8, c[0x0][0x230] ;  /* 0x00008c0000087ab9 */ /* 0x000fe20000000a00 */
[----:B------:R-:W-:Y:S02]  /*00c0*/  CS2R R26, SRZ ;  /* 0x00000000001a7805 */ /* 0x000fe4000001ff00 */
[----:B------:R-:W-:Y:S01]  /*00d0*/  CS2R R24, SRZ ;  /* 0x0000000000187805 */ /* 0x000fe2000001ff00 */
[----:B0-----:R-:W-:-:S05]  /*00e0*/  IMAD R52, R53, -0x200, R52 ;  /* 0xfffffe0035347824 */ /* 0x001fca00078e0234 */
[----:B-1----:R-:W-:-:S13]  /*00f0*/  ISETP.GE.AND P1, PT, R0, R52, PT ;  /* 0x000000340000720c */ /* 0x002fda0003f26270 */
[----:B------:R-:W-:Y:S01]  /*0100*/  @!P1 IMAD R11, R53, 0x200, R0 ;  /* 0x00000200350b9824 */ /* 0x000fe200078e0200 */
[----:B------:R-:W0:Y:S01]  /*0110*/  @!P1 LDC.64 R2, c[0x0][0x248] ;  /* 0x00009200ff029b82 */ /* 0x000e220000000a00 */
[----:B------:R-:W-:-:S05]  /*0120*/  @!P1 VIADD R0, R0, 0x80 ;  /* 0x0000008000009836 */ /* 0x000fca0000000000 */
[----:B------:R-:W-:-:S13]  /*0130*/  ISETP.GE.AND P0, PT, R0, R52, PT ;  /* 0x000000340000720c */ /* 0x000fda0003f06270 */
[----:B------:R-:W-:Y:S01]  /*0140*/  @!P0 IMAD R13, R53, 0x200, R0 ;  /* 0x00000200350d8824 */ /* 0x000fe200078e0200 */
[----:B------:R-:W1:Y:S01]  /*0150*/  @!P0 LDC.64 R4, c[0x0][0x248] ;  /* 0x00009200ff048b82 */ /* 0x000e620000000a00 */
[----:B------:R-:W-:Y:S02]  /*0160*/  @!P0 VIADD R0, R0, 0x80 ;  /* 0x0000008000008836 */ /* 0x000fe40000000000 */
[----:B0-----:R-:W-:-:S03]  /*0170*/  @!P1 IMAD.WIDE.U32 R2, R11, 0x10, R2 ;  /* 0x000000100b029825 */ /* 0x001fc600078e0002 */
[----:B------:R-:W-:Y:S02]  /*0180*/  ISETP.GE.AND P3, PT, R0, R52, PT ;  /* 0x000000340000720c */ /* 0x000fe40003f66270 */
[----:B------:R-:W0:Y:S01]  /*0190*/  LDC.64 R10, c[0x0][0x238] ;  /* 0x00008e00ff0a7b82 */ /* 0x000e220000000a00 */
[----:B------:R2:W5:Y:S10]  /*01a0*/  @!P1 LDG.E.128 R28, desc[UR4][R2.64] ;  /* 0x00000004021c9981 */ /* 0x000574000c1e1d00 */
[----:B------:R-:W3:Y:S01]  /*01b0*/  @!P3 LDC.64 R6, c[0x0][0x248] ;  /* 0x00009200ff06bb82 */ /* 0x000ee20000000a00 */
[----:B------:R-:W-:-:S02]  /*01c0*/  @!P3 IMAD R15, R53, 0x200, R0 ;  /* 0x00000200350fb824 */ /* 0x000fc400078e0200 */
[----:B------:R-:W-:Y:S02]  /*01d0*/  @!P3 VIADD R0, R0, 0x80 ;  /* 0x000000800000b836 */ /* 0x000fe40000000000 */
[----:B-1----:R-:W-:-:S03]  /*01e0*/  @!P0 IMAD.WIDE.U32 R12, R13, 0x10, R4 ;  /* 0x000000100d0c8825 */ /* 0x002fc600078e0004 */
[----:B------:R-:W-:Y:S02]  /*01f0*/  ISETP.GE.AND P2, PT, R0, R52, PT ;  /* 0x000000340000720c */ /* 0x000fe40003f46270 */
[----:B------:R-:W5:Y:S11]  /*0200*/  @!P0 LDG.E.128 R24, desc[UR4][R12.64] ;  /* 0x000000040c188981 */ /* 0x000f76000c1e1d00 */
[----:B------:R-:W1:Y:S01]  /*0210*/  @!P2 LDC.64 R8, c[0x0][0x248] ;  /* 0x00009200ff08ab82 */ /* 0x000e620000000a00 */
[----:B------:R-:W-:Y:S01]  /*0220*/  @!P2 LEA R17, R53, R0, 0x9 ;  /* 0x000000003511a211 */ /* 0x000fe200078e48ff */
[----:B---3--:R-:W-:-:S05]  /*0230*/  @!P3 IMAD.WIDE.U32 R14, R15, 0x10, R6 ;  /* 0x000000100f0eb825 */ /* 0x008fca00078e0006 */
[----:B------:R-:W5:Y:S01]  /*0240*/  @!P3 LDG.E.128 R20, desc[UR4][R14.64] ;  /* 0x000000040e14b981 */ /* 0x000f62000c1e1d00 */
[----:B------:R-:W0:Y:S01]  /*0250*/  MUFU.RCP64H R7, UR6 ;  /* 0x0000000600077d08 */ /* 0x000e220008001800 */
[----:B------:R-:W-:Y:S02]  /*0260*/  IMAD.MOV.U32 R6, RZ, RZ, 0x1 ;  /* 0x00000001ff067424 */ /* 0x000fe400078e00ff */
[----:B-1----:R-:W-:Y:S01]  /*0270*/  @!P2 IMAD.WIDE.U32 R4, R17, 0x10, R8 ;  /* 0x000000101104a825 */ /* 0x002fe200078e0008 */
[----:B------:R-:W-:-:S03]  /*0280*/  CS2R R16, SRZ ;  /* 0x0000000000107805 */ /* 0x000fc6000001ff00 */
[----:B0-----:R-:W-:-:S03]  /*0290*/  DFMA R8, R6, -R10, 1 ;  /* 0x3ff000000608742b */ /* 0x001fc6000000080a */
[----:B------:R0:W5:Y:S05]  /*02a0*/  @!P2 LDG.E.128 R16, desc[UR4][R4.64] ;  /* 0x000000040410a981 */ /* 0x00016a000c1e1d00 */
[----:B------:R-:W-:-:S08]  /*02b0*/  DFMA R8, R8, R8, R8 ;  /* 0x000000080808722b */ /* 0x000fd00000000008 */
[----:B------:R-:W-:-:S08]  /*02c0*/  DFMA R8, R6, R8, R6 ;  /* 0x000000080608722b */ /* 0x000fd00000000006 */
[----:B--2---:R-:W-:-:S08]  /*02d0*/  DFMA R2, R8, -R10, 1 ;  /* 0x3ff000000802742b */ /* 0x004fd0000000080a */
[----:B------:R-:W-:Y:S01]  /*02e0*/  DFMA R2, R8, R2, R8 ;  /* 0x000000020802722b */ /* 0x000fe20000000008 */
[----:B------:R-:W1:Y:S07]  /*02f0*/  LDC R8, c[0x0][0x234] ;  /* 0x00008d00ff087b82 */ /* 0x000e6e0000000800 */
[----:B0-----:R-:W-:-:S08]  /*0300*/  DMUL R4, R2, UR8 ;  /* 0x0000000802047c28 */ /* 0x001fd00008000000 */
[----:B------:R-:W-:-:S08]  /*0310*/  DFMA R6, R4, -R10, UR8 ;  /* 0x0000000804067e2b */ /* 0x000fd0000800080a */
[----:B------:R-:W-:Y:S01]  /*0320*/  DFMA R4, R2, R6, R4 ;  /* 0x000000060204722b */ /* 0x000fe20000000004 */
[----:B-1----:R-:W-:-:S09]  /*0330*/  FSETP.GEU.AND P2, PT, |R8|, 6.5827683646048100446e-37, PT ;  /* 0x036000000800780b */ /* 0x002fd20003f4e200 */
        /* <DEDUP_REMOVED lines=10> */
[----:B-----5:R-:W-:Y:S05]  /*03e0*/  CALL.REL.NOINC `($__internal_21_$__cuda_sm20_div_rn_f64_full) ;  /* 0x0000001800cc7944 */ /* 0x020fea0003c00000 */
[----:B------:R-:W-:Y:S01]  /*03f0*/  MOV R4, R40 ;  /* 0x0000002800047202 */ /* 0x000fe20000000f00 */
[----:B------:R-:W-:-:S07]  /*0400*/  IMAD.MOV.U32 R5, RZ, RZ, R41 ;  /* 0x000000ffff057224 */ /* 0x000fce00078e0029 */
.L_x_9307:
        /* <DEDUP_REMOVED lines=18> */
[----:B-----5:R-:W-:Y:S05]  /*0530*/  CALL.REL.NOINC `($__internal_20_$__cuda_sm20_dblrcp_rn_slowpath_v3) ;  /* 0x0000001400d87944 */ /* 0x020fea0003c00000 */
[----:B------:R-:W-:Y:S01]  /*0540*/  MOV R38, R8 ;  /* 0x0000000800267202 */ /* 0x000fe20000000f00 */
[----:B------:R-:W-:-:S07]  /*0550*/  IMAD.MOV.U32 R39, RZ, RZ, R9 ;  /* 0x000000ffff277224 */ /* 0x000fce00078e0009 */
.L_x_9309:
[----:B------:R-:W-:Y:S05]  /*0560*/  BSYNC B0 ;  /* 0x0000000000007941 */ /* 0x000fea0003800000 */
.L_x_9308:
        /* <DEDUP_REMOVED lines=25> */
[----:B-----5:R-:W-:Y:S05]  /*0700*/  CALL.REL.NOINC `($__internal_21_$__cuda_sm20_div_rn_f64_full) ;  /* 0x0000001800047944 */ /* 0x020fea0003c00000 */
[----:B------:R-:W-:Y:S02]  /*0710*/  IMAD.MOV.U32 R2, RZ, RZ, R40 ;  /* 0x000000ffff027224 */ /* 0x000fe400078e0028 */
[----:B------:R-:W-:-:S07]  /*0720*/  IMAD.MOV.U32 R3, RZ, RZ, R41 ;  /* 0x000000ffff037224 */ /* 0x000fce00078e0029 */
.L_x_9310:
        /* <DEDUP_REMOVED lines=15> */
[----:B------:R-:W-:Y:S01]  /*0820*/  IMAD.MOV.U32 R7, RZ, RZ, R11 ;  /* 0x000000ffff077224 */ /* 0x000fe200078e000b */
[----:B------:R-:W-:Y:S02]  /*0830*/  IADD3 R10, R0, -0x100000, RZ ;  /* 0xfff00000000a7810 */ /* 0x000fe40007ffe0ff */
[----:B------:R-:W-:-:S07]  /*0840*/  MOV R0, 0x860 ;  /* 0x0000086000007802 */ /* 0x000fce0000000f00 */
[----:B-----5:R-:W-:Y:S05]  /*0850*/  CALL.REL.NOINC `($__internal_20_$__cuda_sm20_dblrcp_rn_slowpath_v3) ;  /* 0x0000001400107944 */ /* 0x020fea0003c00000 */
[----:B------:R-:W-:Y:S02]  /*0860*/  IMAD.MOV.U32 R36, RZ, RZ, R8 ;  /* 0x000000ffff247224 */ /* 0x000fe400078e0008 */
[----:B------:R-:W-:-:S07]  /*0870*/  IMAD.MOV.U32 R37, RZ, RZ, R9 ;  /* 0x000000ffff257224 */ /* 0x000fce00078e0009 */
.L_x_9312:
[----:B------:R-:W-:Y:S05]  /*0880*/  BSYNC B0 ;  /* 0x0000000000007941 */ /* 0x000fea0003800000 */
.L_x_9311:
[----:B------:R-:W-:Y:S01]  /*0890*/  BSSY B1, `(.L_x_9313) ;  /* 0x0000046000017945 */ /* 0x000fe20003800000 */
[----:B------:R-:W-:Y:S02]  /*08a0*/  CS2R R14, SRZ ;  /* 0x00000000000e7805 */ /* 0x000fe4000001ff00 */
[----:B------:R-:W-:Y:S02]  /*08b0*/  CS2R R10, SRZ ;  /* 0x00000000000a7805 */ /* 0x000fe4000001ff00 */
[----:B------:R-:W-:Y:S01]  /*08c0*/  CS2R R8, SRZ ;  /* 0x0000000000087805 */ /* 0x000fe2000001ff00 */
[----:B------:R-:W-:Y:S06]  /*08d0*/  @P1 BRA `(.L_x_9314) ;  /* 0x0000000400041947 */ /* 0x000fec0003800000 */
        /* <DEDUP_REMOVED lines=30> */
[----:B------:R-:W-:-:S07]  /*0ac0*/  MOV R0, 0xae0 ;  /* 0x00000ae000007802 */ /* 0x000fce0000000f00 */
[----:B------:R-:W-:Y:S05]  /*0ad0*/  CALL.REL.NOINC `($__internal_21_$__cuda_sm20_div_rn_f64_full) ;  /* 0x0000001400107944 */ /* 0x000fea0003c00000 */
[----:B------:R-:W-:Y:S02]  /*0ae0*/  IMAD.MOV.U32 R8, RZ, RZ, R40 ;  /* 0x000000ffff087224 */ /* 0x000fe400078e0028 */
[----:B------:R-:W-:-:S07]  /*0af0*/  IMAD.MOV.U32 R9, RZ, RZ, R41 ;  /* 0x000000ffff097224 */ /* 0x000fce00078e0029 */
.L_x_9317:
[----:B------:R-:W-:Y:S05]  /*0b00*/  BSYNC B2 ;  /* 0x0000000000027941 */ /* 0x000fea0003800000 */
.L_x_9316:
        /* <DEDUP_REMOVED lines=24> */
.L_x_9319:
[----:B------:R-:W-:Y:S05]  /*0c90*/  BSYNC B2 ;  /* 0x0000000000027941 */ /* 0x000fea0003800000 */
.L_x_9318:
[----:B------:R-:W-:Y:S05]  /*0ca0*/  BRA `(.L_x_9314) ;  /* 0x0000000000107947 */ /* 0x000fea0003800000 */
.L_x_9315:
[C---:B-----5:R-:W-:Y:S02]  /*0cb0*/  DFMA R8, R4.reuse, R28, R30 ;  /* 0x0000001c0408722b */ /* 0x060fe4000000001e */
[----:B------:R-:W-:-:S06]  /*0cc0*/  DFMA R10, R4, R30, -R28 ;  /* 0x0000001e040a722b */ /* 0x000fcc000000081c */
[-C--:B------:R-:W-:Y:S02]  /*0cd0*/  DMUL R8, R8, R38.reuse ;  /* 0x0000002608087228 */ /* 0x080fe40000000000 */
[----:B------:R-:W-:-:S11]  /*0ce0*/  DMUL R10, R10, R38 ;  /* 0x000000260a0a7228 */ /* 0x000fd60000000000 */
.L_x_9314:
[----:B------:R-:W-:Y:S05]  /*0cf0*/  BSYNC B1 ;  /* 0x0000000000017941 */ /* 0x000fea0003800000 */
.L_x_9313:
        /* <DEDUP_REMOVED lines=40> */
.L_x_9324:
[----:B------:R-:W-:Y:S05]  /*0f80*/  BSYNC B2 ;  /* 0x0000000000027941 */ /* 0x000fea0003800000 */
.L_x_9323:
        /* <DEDUP_REMOVED lines=24> */
.L_x_9326:
[----:B------:R-:W-:Y:S05]  /*1110*/  BSYNC B2 ;  /* 0x0000000000027941 */ /* 0x000fea0003800000 */
.L_x_9325:
[----:B------:R-:W-:Y:S05]  /*1120*/  BRA `(.L_x_9321) ;  /* 0x0000000000107947 */ /* 0x000fea0003800000 */
.L_x_9322:
[C---:B-----5:R-:W-:Y:S02]  /*1130*/  DFMA R12, R4.reuse, R24, R26 ;  /* 0x00000018040c722b */ /* 0x060fe4000000001a */
[----:B------:R-:W-:-:S06]  /*1140*/  DFMA R14, R4, R26, -R24 ;  /* 0x0000001a040e722b */ /* 0x000fcc0000000818 */
[-C--:B------:R-:W-:Y:S02]  /*1150*/  DMUL R12, R12, R38.reuse ;  /* 0x000000260c0c7228 */ /* 0x080fe40000000000 */
[----:B------:R-:W-:-:S11]  /*1160*/  DMUL R14, R14, R38 ;  /* 0x000000260e0e7228 */ /* 0x000fd60000000000 */
.L_x_9321:
[----:B------:R-:W-:Y:S05]  /*1170*/  BSYNC B1 ;  /* 0x0000000000017941 */ /* 0x000fea0003800000 */
.L_x_9320:
[----:B------:R-:W-:Y:S01]  /*1180*/  VIADD R7, R44, 0x100 ;  /* 0x000001002c077836 */ /* 0x000fe20000000000 */
[----:B------:R-:W-:Y:S01]  /*1190*/  BSSY B1, `(.L_x_9327) ;  /* 0x0000047000017945 */ /* 0x000fe20003800000 */
[----:B-----5:R-:W-:Y:S02]  /*11a0*/  CS2R R30, SRZ ;  /* 0x00000000001e7805 */ /* 0x020fe4000001ff00 */
[----:B------:R-:W-:Y:S02]  /*11b0*/  CS2R R26, SRZ ;  /* 0x00000000001a7805 */ /* 0x000fe4000001ff00 */
[----:B------:R-:W-:Y:S02]  /*11c0*/  CS2R R24, SRZ ;  /* 0x0000000000187805 */ /* 0x000fe4000001ff00 */
        /* <DEDUP_REMOVED lines=33> */
[----:B------:R-:W-:Y:S05]  /*13e0*/  CALL.REL.NOINC `($__internal_21_$__cuda_sm20_div_rn_f64_full) ;  /* 0x0000000800cc7944 */ /* 0x000fea0003c00000 */
[----:B------:R-:W-:Y:S02]  /*13f0*/  IMAD.MOV.U32 R24, RZ, RZ, R40 ;  /* 0x000000ffff187224 */ /* 0x000fe400078e0028 */
[----:B------:R-:W-:-:S07]  /*1400*/  IMAD.MOV.U32 R25, RZ, RZ, R41 ;  /* 0x000000ffff197224 */ /* 0x000fce00078e0029 */
.L_x_9331:
[----:B------:R-:W-:Y:S05]  /*1410*/  BSYNC B2 ;  /* 0x0000000000027941 */ /* 0x000fea0003800000 */
.L_x_9330:
        /* <DEDUP_REMOVED lines=24> */
.L_x_9333:
[----:B------:R-:W-:Y:S05]  /*15a0*/  BSYNC B2 ;  /* 0x0000000000027941 */ /* 0x000fea0003800000 */
.L_x_9332:
[----:B------:R-:W-:Y:S05]  /*15b0*/  BRA `(.L_x_9328) ;  /* 0x0000000000107947 */ /* 0x000fea0003800000 */
.L_x_9329:
[C---:B------:R-:W-:Y:S02]  /*15c0*/  DFMA R24, R4.reuse, R20, R22 ;  /* 0x000000140418722b */ /* 0x040fe40000000016 */
[----:B------:R-:W-:-:S06]  /*15d0*/  DFMA R20, R4, R22, -R20 ;  /* 0x000000160414722b */ /* 0x000fcc0000000814 */
[-C--:B------:R-:W-:Y:S02]  /*15e0*/  DMUL R24, R24, R38.reuse ;  /* 0x0000002618187228 */ /* 0x080fe40000000000 */
[----:B------:R-:W-:-:S11]  /*15f0*/  DMUL R26, R20, R38 ;  /* 0x00000026141a7228 */ /* 0x000fd60000000000 */
.L_x_9328:
[----:B------:R-:W-:Y:S05]  /*1600*/  BSYNC B1 ;  /* 0x0000000000017941 */ /* 0x000fea0003800000 */
.L_x_9327:
        /* <DEDUP_REMOVED lines=36> */
[----:B------:R-:W-:Y:S05]  /*1850*/  CALL.REL.NOINC `($__internal_21_$__cuda_sm20_div_rn_f64_full) ;  /* 0x0000000400b07944 */ /* 0x000fea0003c00000 */
[----:B------:R-:W-:Y:S02]  /*1860*/  IMAD.MOV.U32 R28, RZ, RZ, R40 ;  /* 0x000000ffff1c7224 */ /* 0x000fe400078e0028 */
[----:B------:R-:W-:-:S07]  /*1870*/  IMAD.MOV.U32 R29, RZ, RZ, R41 ;  /* 0x000000ffff1d7224 */ /* 0x000fce00078e0029 */
.L_x_9338:
[----:B------:R-:W-:Y:S05]  /*1880*/  BSYNC B2 ;  /* 0x0000000000027941 */ /* 0x000fea0003800000 */
.L_x_9337:
        /* <DEDUP_REMOVED lines=24> */
.L_x_9340:
[----:B------:R-:W-:Y:S05]  /*1a10*/  BSYNC B2 ;  /* 0x0000000000027941 */ /* 0x000fea0003800000 */
.L_x_9339:
[----:B------:R-:W-:Y:S05]  /*1a20*/  BRA `(.L_x_9335) ;  /* 0x0000000000107947 */ /* 0x000fea0003800000 */
.L_x_9336:
[C---:B------:R-:W-:Y:S02]  /*1a30*/  DFMA R28, R4.reuse, R16, R18 ;  /* 0x00000010041c722b */ /* 0x040fe40000000012 */
[----:B------:R-:W-:-:S06]  /*1a40*/  DFMA R4, R4, R18, -R16 ;  /* 0x000000120404722b */ /* 0x000fcc0000000810 */
[-C--:B------:R-:W-:Y:S02]  /*1a50*/  DMUL R28, R28, R38.reuse ;  /* 0x000000261c1c7228 */ /* 0x080fe40000000000 */
[----:B------:R-:W-:-:S11]  /*1a60*/  DMUL R30, R4, R38 ;  /* 0x00000026041e7228 */ /* 0x000fd60000000000 */
.L_x_9335:
[----:B------:R-:W-:Y:S05]  /*1a70*/  BSYNC B1 ;  /* 0x0000000000017941 */ /* 0x000fea0003800000 */
.L_x_9334:
[----:B------:R-:W-:Y:S01]  /*1a80*/  ISETP.GE.AND P0, PT, R44, R52, PT ;  /* 0x000000342c00720c */ /* 0x000fe20003f06270 */
[----:B------:R-:W-:Y:S04]  /*1a90*/  BSSY B0, `(.L_x_9341) ;  /* 0x0000018000007945 */ /* 0x000fe80003800000 */
[----:B------:R-:W-:Y:S08]  /*1aa0*/  BSSY B1, `(.L_x_9342) ;  /* 0x0000010000017945 */ /* 0x000ff00003800000 */
[----:B------:R-:W-:Y:S05]  /*1ab0*/  @P0 BRA `(.L_x_9343) ;  /* 0x0000000000380947 */ /* 0x000fea0003800000 */
[----:B------:R-:W0:Y:S01]  /*1ac0*/  S2R R44, SR_TID.X ;  /* 0x00000000002c7919 */ /* 0x000e220000002100 */
[----:B------:R-:W1:Y:S01]  /*1ad0*/  LDC.64 R2, c[0x0][0x240] ;  /* 0x00009000ff027b82 */ /* 0x000e620000000a00 */
[----:B0-----:R-:W-:Y:S01]  /*1ae0*/  LEA R5, R53, R44, 0x9 ;  /* 0x0000002c35057211 */ /* 0x001fe200078e48ff */
[----:B------:R-:W-:-:S04]  /*1af0*/  VIADD R44, R44, 0x80 ;  /* 0x000000802c2c7836 */ /* 0x000fc80000000000 */
[----:B-1----:R-:W-:Y:S01]  /*1b00*/  IMAD.WIDE.U32 R2, R5, 0x10, R2 ;  /* 0x0000001005027825 */ /* 0x002fe200078e0002 */
[----:B------:R-:W-:-:S04]  /*1b10*/  ISETP.GE.AND P0, PT, R44, R52, PT ;  /* 0x000000342c00720c */ /* 0x000fc80003f06270 */
[----:B------:R0:W-:Y:S09]  /*1b20*/  STG.E.128 desc[UR4][R2.64], R8 ;  /* 0x0000000802007986 */ /* 0x0001f2000c101d04 */
[----:B------:R-:W-:Y:S05]  /*1b30*/  @P0 BREAK B1 ;  /* 0x0000000000010942 */ /* 0x000fea0003800000 */
[----:B------:R-:W-:Y:S05]  /*1b40*/  @P0 BRA `(.L_x_9344) ;  /* 0x0000000000300947 */ /* 0x000fea0003800000 */
[----:B0-----:R-:W0:Y:S01]  /*1b50*/  LDC.64 R2, c[0x0][0x240] ;  /* 0x00009000ff027b82 */ /* 0x001e220000000a00 */
[----:B------:R-:W-:Y:S02]  /*1b60*/  IMAD R5, R53, 0x200, R44 ;  /* 0x0000020035057824 */ /* 0x000fe400078e022c */
[----:B------:R-:W-:Y:S02]  /*1b70*/  VIADD R44, R44, 0x80 ;  /* 0x000000802c2c7836 */ /* 0x000fe40000000000 */
[----:B0-----:R-:W-:-:S05]  /*1b80*/  IMAD.WIDE.U32 R2, R5, 0x10, R2 ;  /* 0x0000001005027825 */ /* 0x001fca00078e0002 */
[----:B------:R0:W-:Y:S02]  /*1b90*/  STG.E.128 desc[UR4][R2.64], R12 ;  /* 0x0000000c02007986 */ /* 0x0001e4000c101d04 */
.L_x_9343:
[----:B------:R-:W-:Y:S05]  /*1ba0*/  BSYNC B1 ;  /* 0x0000000000017941 */ /* 0x000fea0003800000 */
.L_x_9342:
[----:B------:R-:W-:-:S13]  /*1bb0*/  ISETP.GE.AND P0, PT, R44, R52, PT ;  /* 0x000000342c00720c */ /* 0x000fda0003f06270 */
[----:B0-----:R-:W0:Y:S01]  /*1bc0*/  @!P0 LDC.64 R2, c[0x0][0x240] ;  /* 0x00009000ff028b82 */ /* 0x001e220000000a00 */
[----:B------:R-:W-:Y:S02]  /*1bd0*/  @!P0 IMAD R5, R53, 0x200, R44 ;  /* 0x0000020035058824 */ /* 0x000fe400078e022c */
[----:B------:R-:W-:Y:S02]  /*1be0*/  @!P0 VIADD R44, R44, 0x80 ;  /* 0x000000802c2c8836 */ /* 0x000fe40000000000 */
[----:B0-----:R-:W-:-:S05]  /*1bf0*/  @!P0 IMAD.WIDE.U32 R2, R5, 0x10, R2 ;  /* 0x0000001005028825 */ /* 0x001fca00078e0002 */
[----:B------:R1:W-:Y:S02]  /*1c00*/  @!P0 STG.E.128 desc[UR4][R2.64], R24 ;  /* 0x0000001802008986 */ /* 0x0003e4000c101d04 */
.L_x_9344:
[----:B------:R-:W-:Y:S05]  /*1c10*/  BSYNC B0 ;  /* 0x0000000000007941 */ /* 0x000fea0003800000 */
.L_x_9341:
[----:B------:R-:W-:Y:S05]  /*1c20*/  WARPSYNC.ALL ;  /* 0x0000000000007948 */ /* 0x000fea0003800000 */
[----:B------:R-:W-:-:S13]  /*1c30*/  ISETP.GE.AND P0, PT, R44, R52, PT ;  /* 0x000000342c00720c */ /* 0x000fda0003f06270 */
[----:B------:R-:W-:Y:S05]  /*1c40*/  @P0 EXIT ;  /* 0x000000000000094d */ /* 0x000fea0003800000 */
[----:B01----:R-:W0:Y:S01]  /*1c50*/  LDC.64 R2, c[0x0][0x240] ;  /* 0x00009000ff027b82 */ /* 0x003e220000000a00 */
[----:B------:R-:W-:-:S05]  /*1c60*/  LEA R53, R53, R44, 0x9 ;  /* 0x0000002c35357211 */ /* 0x000fca00078e48ff */
[----:B0-----:R-:W-:-:S05]  /*1c70*/  IMAD.WIDE.U32 R2, R53, 0x10, R2 ;  /* 0x0000001035027825 */ /* 0x001fca00078e0002 */
[----:B------:R-:W-:Y:S01]  /*1c80*/  STG.E.128 desc[UR4][R2.64], R28 ;  /* 0x0000001c02007986 */ /* 0x000fe2000c101d04 */
[----:B------:R-:W-:Y:S05]  /*1c90*/  EXIT ;  /* 0x000000000000794d */ /* 0x000fea0003800000 */
        .weak           $__internal_20_$__cuda_sm20_dblrcp_rn_slowpath_v3
        .type           $__internal_20_$__cuda_sm20_dblrcp_rn_slowpath_v3,@function
        .size           $__internal_20_$__cuda_sm20_dblrcp_rn_slowpath_v3,($__internal_21_$__cuda_sm20_div_rn_f64_full - $__internal_20_$__cuda_sm20_dblrcp_rn_slowpath_v3)
$__internal_20_$__cuda_sm20_dblrcp_rn_slowpath_v3:
        /* <DEDUP_REMOVED lines=24> */
.L_x_9348:
        /* <DEDUP_REMOVED lines=10> */
.L_x_9346:
[----:B------:R-:W-:Y:S02]  /*1ec0*/  LOP3.LUT R9, R7, 0x80000, RZ, 0xfc, !PT ;  /* 0x0008000007097812 */ /* 0x000fe400078efcff */
[----:B------:R-:W-:-:S07]  /*1ed0*/  MOV R8, R6 ;  /* 0x0000000600087202 */ /* 0x000fce0000000f00 */
.L_x_9347:
[----:B------:R-:W-:Y:S05]  /*1ee0*/  BSYNC B1 ;  /* 0x0000000000017941 */ /* 0x000fea0003800000 */
.L_x_9345:
[----:B------:R-:W-:Y:S02]  /*1ef0*/  IMAD.MOV.U32 R6, RZ, RZ, R0 ;  /* 0x000000ffff067224 */ /* 0x000fe400078e0000 */
[----:B------:R-:W-:-:S04]  /*1f00*/  IMAD.MOV.U32 R7, RZ, RZ, 0x0 ;  /* 0x00000000ff077424 */ /* 0x000fc800078e00ff */
[----:B------:R-:W-:Y:S05]  /*1f10*/  RET.REL.NODEC R6 `(_ZN2at6native27unrolled_elementwise_kernelINS0_13BUnaryFunctorIN3c107complexIdEES5_S5_NS0_15binary_internal10DivFunctorIS5_EEEESt5arrayIPcLm2EELi4E23TrivialOffsetCalculatorILi1EjESE_NS0_6memory15LoadWithoutCastENSF_16StoreWithoutCastEEEviT_T0_T2_T3_T4_T5_) ;  /* 0xffffffe006387950 */ /* 0x000fea0003c3ffff */
        .weak           $__internal_21_$__cuda_sm20_div_rn_f64_full
        .type           $__internal_21_$__cuda_sm20_div_rn_f64_full,@function
        .size           $__internal_21_$__cuda_sm20_div_rn_f64_full,(.L_x_19276 - $__internal_21_$__cuda_sm20_div_rn_f64_full)
$__internal_21_$__cuda_sm20_div_rn_f64_full:
[----:B------:R-:W-:Y:S01]  /*1f20*/  FSETP.GEU.AND P3, PT, |R43|, 1.469367938527859385e-39, PT ;  /* 0x001000002b00780b */ /* 0x000fe20003f6e200 */
[--C-:B------:R-:W-:Y:S01]  /*1f30*/  IMAD.MOV.U32 R32, RZ, RZ, R7.reuse ;  /* 0x000000ffff207224 */ /* 0x100fe200078e0007 */
[C---:B------:R-:W-:Y:S01]  /*1f40*/  FSETP.GEU.AND P0, PT, |R33|.reuse, 1.469367938527859385e-39, PT ;  /* 0x001000002100780b */ /* 0x040fe20003f0e200 */
[----:B------:R-:W-:Y:S01]  /*1f50*/  IMAD.MOV.U32 R45, RZ, RZ, 0x1ca00000 ;  /* 0x1ca00000ff2d7424 */ /* 0x000fe200078e00ff */
[----:B------:R-:W-:Y:S01]  /*1f60*/  LOP3.LUT R34, R33, 0x800fffff, RZ, 0xc0, !PT ;  /* 0x800fffff21227812 */ /* 0x000fe200078ec0ff */
[----:B------:R-:W-:Y:S01]  /*1f70*/  IMAD.MOV.U32 R40, RZ, RZ, 0x1 ;  /* 0x00000001ff287424 */ /* 0x000fe200078e00ff */
[----:B------:R-:W-:Y:S01]  /*1f80*/  LOP3.LUT R51, R43, 0x7ff00000, RZ, 0xc0, !PT ;  /* 0x7ff000002b337812 */ /* 0x000fe200078ec0ff */
[----:B------:R-:W-:Y:S01]  /*1f90*/  BSSY B0, `(.L_x_9349) ;  /* 0x0000053000007945 */ /* 0x000fe20003800000 */
[----:B------:R-:W-:Y:S01]  /*1fa0*/  LOP3.LUT R35, R34, 0x3ff00000, RZ, 0xfc, !PT ;  /* 0x3ff0000022237812 */ /* 0x000fe200078efcff */
[----:B------:R-:W-:Y:S01]  /*1fb0*/  IMAD.MOV.U32 R34, RZ, RZ, R7 ;  /* 0x000000ffff227224 */ /* 0x000fe200078e0007 */
[----:B------:R-:W-:-:S03]  /*1fc0*/  LOP3.LUT R50, R33, 0x7ff00000, RZ, 0xc0, !PT ;  /* 0x7ff0000021327812 */ /* 0x000fc600078ec0ff */
[----:B------:R-:W-:Y:S02]  /*1fd0*/  @!P3 LOP3.LUT R6, R33, 0x7ff00000, RZ, 0xc0, !PT ;  /* 0x7ff000002106b812 */ /* 0x000fe400078ec0ff */
[----:B------:R-:W-:Y:S01]  /*1fe0*/  @!P0 DMUL R34, R32, 8.98846567431157953865e+307 ;  /* 0x7fe0000020228828 */ /* 0x000fe20000000000 */
[C---:B------:R-:W-:Y:S02]  /*1ff0*/  ISETP.GE.U32.AND P2, PT, R51.reuse, R50, PT ;  /* 0x000000323300720c */ /* 0x040fe40003f46070 */
[----:B------:R-:W-:Y:S02]  /*2000*/  @!P3 ISETP.GE.U32.AND P4, PT, R51, R6, PT ;  /* 0x000000063300b20c */ /* 0x000fe40003f86070 */
[C---:B------:R-:W-:Y:S01]  /*2010*/  SEL R6, R45.reuse, 0x63400000, !P2 ;  /* 0x634000002d067807 */ /* 0x040fe20005000000 */
[----:B------:R-:W0:Y:S01]  /*2020*/  MUFU.RCP64H R41, R35 ;  /* 0x0000002300297308 */ /* 0x000e220000001800 */
[----:B------:R-:W-:Y:S01]  /*2030*/  @!P3 SEL R46, R45, 0x63400000, !P4 ;  /* 0x634000002d2eb807 */ /* 0x000fe20006000000 */
[----:B------:R-:W-:Y:S01]  /*2040*/  IMAD.MOV.U32 R45, RZ, RZ, R51 ;  /* 0x000000ffff2d7224 */ /* 0x000fe200078e0033 */
[----:B------:R-:W-:-:S02]  /*2050*/  LOP3.LUT R7, R6, 0x800fffff, R43, 0xf8, !PT ;  /* 0x800fffff06077812 */ /* 0x000fc400078ef82b */
[----:B------:R-:W-:Y:S02]  /*2060*/  @!P3 LOP3.LUT R46, R46, 0x80000000, R43, 0xf8, !PT ;  /* 0x800000002e2eb812 */ /* 0x000fe400078ef82b */
[----:B------:R-:W-:Y:S02]  /*2070*/  MOV R6, R42 ;  /* 0x0000002a00067202 */ /* 0x000fe40000000f00 */
[----:B------:R-:W-:Y:S01]  /*2080*/  @!P3 LOP3.LUT R47, R46, 0x100000, RZ, 0xfc, !PT ;  /* 0x001000002e2fb812 */ /* 0x000fe200078efcff */
[----:B------:R-:W-:-:S06]  /*2090*/  @!P3 IMAD.MOV.U32 R46, RZ, RZ, RZ ;  /* 0x000000ffff2eb224 */ /* 0x000fcc00078e00ff */
        /* <DEDUP_REMOVED lines=10> */
[----:B------:R-:W-:Y:S02]  /*2140*/  VIADD R40, R45, 0xffffffff ;  /* 0xffffffff2d287836 */ /* 0x000fe40000000000 */
[----:B------:R-:W-:Y:S01]  /*2150*/  IMAD.MOV.U32 R48, RZ, RZ, R50 ;  /* 0x000000ffff307224 */ /* 0x000fe200078e0032 */
[----:B------:R-:W-:Y:S02]  /*2160*/  @!P0 LOP3.LUT R48, R35, 0x7ff00000, RZ, 0xc0, !PT ;  /* 0x7ff0000023308812 */ /* 0x000fe400078ec0ff */
[----:B------:R-:W-:Y:S02]  /*2170*/  ISETP.GT.U32.AND P0, PT, R40, 0x7feffffe, PT ;  /* 0x7feffffe2800780c */ /* 0x000fe40003f04070 */
[----:B------:R-:W-:-:S04]  /*2180*/  IADD3 R40, R48, -0x1, RZ ;  /* 0xffffffff30287810 */ /* 0x000fc80007ffe0ff */
[----:B------:R-:W-:-:S13]  /*2190*/  ISETP.GT.U32.OR P0, PT, R40, 0x7feffffe, P0 ;  /* 0x7feffffe2800780c */ /* 0x000fda0000704470 */
[----:B------:R-:W-:Y:S05]  /*21a0*/  @P0 BRA `(.L_x_9350) ;  /* 0x0000000000700947 */ /* 0x000fea0003800000 */
[----:B------:R-:W-:Y:S01]  /*21b0*/  LOP3.LUT R40, R33, 0x7ff00000, RZ, 0xc0, !PT ;  /* 0x7ff0000021287812 */ /* 0x000fe200078ec0ff */
[----:B------:R-:W-:Y:S02]  /*21c0*/  IMAD.MOV.U32 R49, RZ, RZ, 0x1ca00000 ;  /* 0x1ca00000ff317424 */ /* 0x000fe400078e00ff */
[----:B------:R-:W-:Y:S01]  /*21d0*/  IMAD.MOV.U32 R42, RZ, RZ, RZ ;  /* 0x000000ffff2a7224 */ /* 0x000fe200078e00ff */
[CC--:B------:R-:W-:Y:S02]  /*21e0*/  VIADDMNMX R41, R51.reuse, -R40.reuse, 0xb9600000, !PT ;  /* 0xb960000033297446 */ /* 0x0c0fe40007800928 */
[----:B------:R-:W-:Y:S02]  /*21f0*/  ISETP.GE.U32.AND P0, PT, R51, R40, PT ;  /* 0x000000283300720c */ /* 0x000fe40003f06070 */
[----:B------:R-:W-:Y:S02]  /*2200*/  VIMNMX R41, R41, 0x46a00000, PT ;  /* 0x46a0000029297848 */ /* 0x000fe40003fe0100 */
[----:B------:R-:W-:-:S05]  /*2210*/  SEL R45, R49, 0x63400000, !P0 ;  /* 0x63400000312d7807 */ /* 0x000fca0004000000 */
[----:B------:R-:W-:-:S04]  /*2220*/  IMAD.IADD R45, R41, 0x1, -R45 ;  /* 0x00000001292d7824 */ /* 0x000fc800078e0a2d */
        /* <DEDUP_REMOVED lines=10> */
[C---:B------:R-:W-:Y:S01]  /*22d0*/  IADD3 R7, -R45.reuse, RZ, RZ ;  /* 0x000000ff2d077210 */ /* 0x040fe20007ffe1ff */
[----:B------:R-:W-:Y:S01]  /*22e0*/  IMAD.MOV.U32 R6, RZ, RZ, RZ ;  /* 0x000000ffff067224 */ /* 0x000fe200078e00ff */
[----:B------:R-:W-:Y:S01]  /*22f0*/  DMUL.RP R42, R46, R42 ;  /* 0x0000002a2e2a7228 */ /* 0x000fe20000008000 */
[----:B------:R-:W-:-:S04]  /*2300*/  IADD3 R45, -R45, -0x43300000, RZ ;  /* 0xbcd000002d2d7810 */ /* 0x000fc80007ffe1ff */
[----:B------:R-:W-:-:S10]  /*2310*/  DFMA R6, R40, -R6, R46 ;  /* 0x800000062806722b */ /* 0x000fd4000000002e */
[----:B------:R-:W-:Y:S02]  /*2320*/  FSETP.NEU.AND P0, PT, |R7|, R45, PT ;  /* 0x0000002d0700720b */ /* 0x000fe40003f0d200 */
[----:B------:R-:W-:Y:S02]  /*2330*/  LOP3.LUT R7, R43, R32, RZ, 0x3c, !PT ;  /* 0x000000202b077212 */ /* 0x000fe400078e3cff */
[----:B------:R-:W-:Y:S02]  /*2340*/  FSEL R40, R42, R40, !P0 ;  /* 0x000000282a287208 */ /* 0x000fe40004000000 */
[----:B------:R-:W-:Y:S01]  /*2350*/  FSEL R41, R7, R41, !P0 ;  /* 0x0000002907297208 */ /* 0x000fe20004000000 */
[----:B------:R-:W-:Y:S06]  /*2360*/  BRA `(.L_x_9351) ;  /* 0x0000000000547947 */ /* 0x000fec0003800000 */
.L_x_9350:
        /* <DEDUP_REMOVED lines=13> */
[----:B------:R-:W-:Y:S01]  /*2440*/  @P0 IMAD.MOV.U32 R40, RZ, RZ, RZ ;  /* 0x000000ffff280224 */ /* 0x000fe200078e00ff */
[----:B------:R-:W-:Y:S01]  /*2450*/  @P0 MOV R41, R6 ;  /* 0x0000000600290202 */ /* 0x000fe20000000f00 */
[----:B------:R-:W-:Y:S06]  /*2460*/  BRA `(.L_x_9351) ;  /* 0x0000000000147947 */ /* 0x000fec0003800000 */
.L_x_9353:
[----:B------:R-:W-:Y:S01]  /*2470*/  LOP3.LUT R41, R33, 0x80000, RZ, 0xfc, !PT ;  /* 0x0008000021297812 */ /* 0x000fe200078efcff */
[----:B------:R-:W-:Y:S01]  /*2480*/  IMAD.MOV.U32 R40, RZ, RZ, R32 ;  /* 0x000000ffff287224 */ /* 0x000fe200078e0020 */
[----:B------:R-:W-:Y:S06]  /*2490*/  BRA `(.L_x_9351) ;  /* 0x0000000000087947 */ /* 0x000fec0003800000 */
.L_x_9352:
[----:B------:R-:W-:Y:S01]  /*24a0*/  LOP3.LUT R41, R43, 0x80000, RZ, 0xfc, !PT ;  /* 0x000800002b297812 */ /* 0x000fe200078efcff */
[----:B------:R-:W-:-:S07]  /*24b0*/  IMAD.MOV.U32 R40, RZ, RZ, R42 ;  /* 0x000000ffff287224 */ /* 0x000fce00078e002a */
.L_x_9351:
[----:B------:R-:W-:Y:S05]  /*24c0*/  BSYNC B0 ;  /* 0x0000000000007941 */ /* 0x000fea0003800000 */
.L_x_9349:
[----:B------:R-:W-:Y:S02]  /*24d0*/  IMAD.MOV.U32 R6, RZ, RZ, R0 ;  /* 0x000000ffff067224 */ /* 0x000fe400078e0000 */
[----:B------:R-:W-:-:S04]  /*24e0*/  IMAD.MOV.U32 R7, RZ, RZ, 0x0 ;  /* 0x00000000ff077424 */ /* 0x000fc800078e00ff */
[----:B------:R-:W-:Y:S05]  /*24f0*/  RET.REL.NODEC R6 `(_ZN2at6native27unrolled_elementwise_kernelINS0_13BUnaryFunctorIN3c107complexIdEES5_S5_NS0_15binary_internal10DivFunctorIS5_EEEESt5arrayIPcLm2EELi4E23TrivialOffsetCalculatorILi1EjESE_NS0_6memory15LoadWithoutCastENSF_16StoreWithoutCastEEEviT_T0_T2_T3_T4_T5_) ;  /* 0xffffffd806c07950 */ /* 0x000fea0003c3ffff */
.L_x_9354:
        /* <DEDUP_REMOVED lines=16> */
.L_x_19276:


//--------------------- .text._ZN2at6native29vectorized_elementwise_kernelILi2ENS0_13BUnaryFunctorIN3c107complexIdEES5_S5_NS0_15binary_internal10DivFunctorIS5_EEEESt5arrayIPcLm2EEEEviT0_T1_ --------------------------
	.section	.text._ZN2at6native29vectorized_elementwise_kernelILi2ENS0_13BUnaryFunctorIN3c107complexIdEES5_S5_NS0_15binary_internal10DivFunctorIS5_EEEESt5arrayIPcLm2EEEEviT0_T1_,"ax",@progbits
	.align	128
        .global         _ZN2at6native29vectorized_elementwise_kernelILi2ENS0_13BUnaryFunctorIN3c107complexIdEES5_S5_NS0_15binary_internal10DivFunctorIS5_EEEESt5arrayIPcLm2EEEEviT0_T1_
        .type           _ZN2at6native29vectorized_elementwise_kernelILi2ENS0_13BUnaryFunctorIN3c107complexIdEES5_S5_NS0_15binary_internal10DivFunctorIS5_EEEESt5arrayIPcLm2EEEEviT0_T1_,@function
        .size           _ZN2at6native29vectorized_elementwise_kernelILi2ENS0_13BUnaryFunctorIN3c107complexIdEES5_S5_NS0_15binary_internal10DivFunctorIS5_EEEESt5arrayIPcLm2EEEEviT0_T1_,(.L_x_19278 - _ZN2at6native29vectorized_elementwise_kernelILi2ENS0_13BUnaryFunctorIN3c107complexIdEES5_S5_NS0_15binary_internal10DivFunctorIS5_EEEESt5arrayIPcLm2EEEEviT0_T1_)
        .other          _ZN2at6native29vectorized_elementwise_kernelILi2ENS0_13BUnaryFunctorIN3c107complexIdEES5_S5_NS0_15binary_internal10DivFunctorIS5_EEEESt5arrayIPcLm2EEEEviT0_T1_,@"STO_CUDA_ENTRY STV_DEFAULT"
_ZN2at6native29vectorized_elementwise_kernelILi2ENS0_13BUnaryFunctorIN3c107complexIdEES5_S5_NS0_15binary_internal10DivFunctorIS5_EEEESt5arrayIPcLm2EEEEviT0_T1_:
.text._ZN2at6native29vectorized_elementwise_kernelILi2ENS0_13BUnaryFunctorIN3c107complexIdEES5_S5_NS0_15binary_internal10DivFunctorIS5_EEEESt5arrayIPcLm2EEEEviT0_T1_:
        /* <DEDUP_REMOVED lines=8> */
[----:B------:R-:W0:Y:S01]  /*0080*/  LDC.64 R44, c[0x0][0x238] ;  /* 0x00008e00ff2c7b82 */ /* 0x000e220000000a00 */
[----:B------:R-:W-:Y:S01]  /*0090*/  ULDC UR8, c[0x0][0x23c] ;  /* 0x00008f0000087ab9 */ /* 0x000fe20000000800 */
[----:B------:R-:W-:Y:S01]  /*00a0*/  IMAD.MOV.U32 R4, RZ, RZ, 0x1 ;  /* 0x00000001ff047424 */ /* 0x000fe200078e00ff */
[----:B------:R-:W0:Y:S01]  /*00b0*/  MUFU.RCP64H R5, UR8 ;  /* 0x0000000800057d08 */ /* 0x000e220008001800 */
[----:B------:R-:W1:Y:S01]  /*00c0*/  S2R R40, SR_TID.X ;  /* 0x0000000000287919 */ /* 0x000e620000002100 */
[----:B------:R-:W-:-:S03]  /*00d0*/  ULDC.64 UR6, c[0x0][0x230] ;  /* 0x00008c0000067ab9 */ /* 0x000fc60000000a00 */
[----:B------:R-:W2:Y:S01]  /*00e0*/  LDC.64 R2, c[0x0][0x248] ;  /* 0x00009200ff027b82 */ /* 0x000ea20000000a00 */
[----:B0-----:R-:W-:-:S08]  /*00f0*/  DFMA R6, R4, -R44, 1 ;  /* 0x3ff000000406742b */ /* 0x001fd0000000082c */
[----:B------:R-:W-:Y:S01]  /*0100*/  DFMA R6, R6, R6, R6 ;  /* 0x000000060606722b */ /* 0x000fe20000000006 */
[----:B--2---:R-:W-:-:S04]  /*0110*/  IMAD.WIDE R2, R0, 0x10, R2 ;  /* 0x0000001000027825 */ /* 0x004fc800078e0202 */
[----:B-1----:R-:W-:-:S03]  /*0120*/  IMAD.WIDE.U32 R2, R40, 0x20, R2 ;  /* 0x0000002028027825 */ /* 0x002fc600078e0002 */
[----:B------:R-:W-:Y:S02]  /*0130*/  DFMA R6, R4, R6, R4 ;  /* 0x000000060406722b */ /* 0x000fe40000000004 */
[----:B------:R-:W5:Y:S06]  /*0140*/  LDG.E.128 R20, desc[UR4][R2.64] ;  /* 0x0000000402147981 */ /* 0x000f6c000c1e1d00 */
[C---:B------:R-:W-:Y:S01]  /*0150*/  DFMA R4, R6.reuse, -R44, 1 ;  /* 0x3ff000000604742b */ /* 0x040fe2000000082c */
[----:B------:R-:W5:Y:S04]  /*0160*/  LDG.E.128 R16, desc[UR4][R2.64+0x10] ;  /* 0x0000100402107981 */ /* 0x000f68000c1e1d00 */
[----:B------:R-:W5:Y:S03]  /*0170*/  LDG.E.128 R12, desc[UR4][R2.64+0x1000] ;  /* 0x00100004020c7981 */ /* 0x000f66000c1e1d00 */
[----:B------:R-:W-:Y:S01]  /*0180*/  DFMA R4, R6, R4, R6 ;  /* 0x000000040604722b */ /* 0x000fe20000000006 */
[----:B------:R-:W5:Y:S01]  /*0190*/  LDG.E.128 R8, desc[UR4][R2.64+0x1010] ;  /* 0x0010100402087981 */ /* 0x000f62000c1e1d00 */
[----:B------:R-:W0:Y:S03]  /*01a0*/  LDC R6, c[0x0][0x234] ;  /* 0x00008d00ff067b82 */ /* 0x000e260000000800 */
[----:B------:R-:W5:Y:S03]  /*01b0*/  LDG.E.128 R36, desc[UR4][R2.64+0x2000] ;  /* 0x0020000402247981 */ /* 0x000f66000c1e1d00 */
[----:B------:R-:W-:Y:S01]  /*01c0*/  DMUL R42, R4, UR6 ;  /* 0x00000006042a7c28 */ /* 0x000fe20008000000 */
[----:B------:R-:W5:Y:S04]  /*01d0*/  LDG.E.128 R32, desc[UR4][R2.64+0x2010] ;  /* 0x0020100402207981 */ /* 0x000f68000c1e1d00 */
[----:B------:R-:W5:Y:S04]  /*01e0*/  LDG.E.128 R28, desc[UR4][R2.64+0x3000] ;  /* 0x00300004021c7981 */ /* 0x000f68000c1e1d00 */
[----:B------:R1:W5:Y:S01]  /*01f0*/  LDG.E.128 R24, desc[UR4][R2.64+0x3010] ;  /* 0x0030100402187981 */ /* 0x000362000c1e1d00 */
[----:B------:R-:W-:Y:S01]  /*0200*/  DSETP.LE.AND P1, PT, |R44|, |UR6|, PT ;  /* 0x400000062c007e2a */ /* 0x000fe2000bf23200 */
[----:B0-----:R-:W-:Y:S01]  /*0210*/  FSETP.GEU.AND P2, PT, |R6|, 6.5827683646048100446e-37, PT ;  /* 0x036000000600780b */ /* 0x001fe20003f4e200 */
[----:B-1----:R-:W-:-:S08]  /*0220*/  DFMA R2, R42, -R44, UR6 ;  /* 0x000000062a027e2b */ /* 0x002fd0000800082c */
        /* <DEDUP_REMOVED lines=11> */
[----:B-----5:R-:W-:Y:S05]  /*02e0*/  CALL.REL.NOINC `($__internal_23_$__cuda_sm20_div_rn_f64_full) ;  /* 0x0000005400e47944 */ /* 0x020fea0003c00000 */
[----:B------:R-:W-:Y:S01]  /*02f0*/  IMAD.MOV.U32 R42, RZ, RZ, R4 ;  /* 0x000000ffff2a7224 */ /* 0x000fe200078e0004 */
[----:B------:R-:W-:-:S07]  /*0300*/  MOV R43, R3 ;  /* 0x00000003002b7202 */ /* 0x000fce0000000f00 */
.L_x_9356:
        /* <DEDUP_REMOVED lines=13> */
[-C--:B------:R-:W-:Y:S02]  /*03e0*/  DFMA R4, R48, -R44.reuse, UR6 ;  /* 0x0000000630047e2b */ /* 0x080fe4000800082c */
[----:B------:R-:W-:-:S06]  /*03f0*/  DFMA R44, R42, R44, UR6 ;  /* 0x000000062a2c7e2b */ /* 0x000fcc000800002c */
        /* <DEDUP_REMOVED lines=12> */
[----:B------:R-:W-:Y:S02]  /*04c0*/  IMAD.MOV.U32 R48, RZ, RZ, R4 ;  /* 0x000000ffff307224 */ /* 0x000fe400078e0004 */
[----:B------:R-:W-:-:S07]  /*04d0*/  IMAD.MOV.U32 R49, RZ, RZ, R3 ;  /* 0x000000ffff317224 */ /* 0x000fce00078e0003 */
.L_x_9357:
[----:B------:R-:W-:Y:S05]  /*04e0*/  @!P1 BRA `(.L_x_9358) ;  /* 0x0000001c005c9947 */ /* 0x000fea0003800000 */
[----:B------:R-:W0:Y:S01]  /*04f0*/  LDC.64 R42, c[0x0][0x230] ;  /* 0x00008c00ff2a7b82 */ /* 0x000e220000000a00 */
[----:B------:R-:W-:Y:S02]  /*0500*/  ULDC.64 UR6, c[0x0][0x238] ;  /* 0x00008e0000067ab9 */ /* 0x000fe40000000a00 */
[----:B------:R-:W-:Y:S02]  /*0510*/  DSETP.NEU.AND P0, PT, RZ, |UR6|, PT ;  /* 0x40000006ff007e2a */ /* 0x000fe4000bf0d000 */
[----:B0-----:R-:W-:Y:S02]  /*0520*/  DSETP.EQ.AND P1, PT, |R42|, RZ, PT ;  /* 0x000000ff2a00722a */ /* 0x001fe40003f22200 */
[----:B------:R-:W-:-:S12]  /*0530*/  DFMA R6, R48, UR6, R42 ;  /* 0x0000000630067c2b */ /* 0x000fd8000800002a */
[----:B------:R-:W-:Y:S05]  /*0540*/  @!P0 BRA P1, `(.L_x_9359) ;  /* 0x0000000000c48947 */ /* 0x000fea0000800000 */
[----:B------:R-:W0:Y:S01]  /*0550*/  MUFU.RCP64H R3, R7 ;  /* 0x0000000700037308 */ /* 0x000e220000001800 */
[----:B------:R-:W-:Y:S01]  /*0560*/  IADD3 R2, R7, 0x300402, RZ ;  /* 0x0030040207027810 */ /* 0x000fe20007ffe0ff */
[----:B------:R-:W-:Y:S03]  /*0570*/  BSSY B0, `(.L_x_9360) ;  /* 0x000000d000007945 */ /* 0x000fe60003800000 */
        /* <DEDUP_REMOVED lines=9> */
[----:B------:R-:W-:-:S03]  /*0610*/  MOV R2, 0x640 ;  /* 0x0000064000027802 */ /* 0x000fc60000000f00 */
[----:B------:R-:W-:-:S07]  /*0620*/  VIADD R4, R4, 0xfff00000 ;  /* 0xfff0000004047836 */ /* 0x000fce0000000000 */
[----:B-----5:R-:W-:Y:S05]  /*0630*/  CALL.REL.NOINC `($__internal_22_$__cuda_sm20_dblrcp_rn_slowpath_v3) ;  /* 0x0000005000747944 */ /* 0x020fea0003c00000 */
.L_x_9361:
[----:B------:R-:W-:Y:S05]  /*0640*/  BSYNC B0 ;  /* 0x0000000000007941 */ /* 0x000fea0003800000 */
.L_x_9360:
[-C--:B-----5:R-:W-:Y:S02]  /*0650*/  DFMA R50, R22, R48.reuse, R20 ;  /* 0x000000301632722b */ /* 0x0a0fe40000000014 */
[-C--:B------:R-:W-:Y:S02]  /*0660*/  DFMA R2, R18, R48.reuse, R16 ;  /* 0x000000301202722b */ /* 0x080fe40000000010 */
[-C--:B------:R-:W-:Y:S02]  /*0670*/  DFMA R4, R14, R48.reuse, R12 ;  /* 0x000000300e04722b */ /* 0x080fe4000000000c */
[-C--:B------:R-:W-:Y:S02]  /*0680*/  DFMA R6, R10, R48.reuse, R8 ;  /* 0x000000300a06722b */ /* 0x080fe40000000008 */
[-C--:B------:R-:W-:Y:S02]  /*0690*/  DFMA R42, R38, R48.reuse, R36 ;  /* 0x00000030262a722b */ /* 0x080fe40000000024 */
[----:B------:R-:W-:-:S02]  /*06a0*/  DFMA R44, R34, R48, R32 ;  /* 0x00000030222c722b */ /* 0x000fc40000000020 */
[-C--:B------:R-:W-:Y:S02]  /*06b0*/  DFMA R46, R30, R48.reuse, R28 ;  /* 0x000000301e2e722b */ /* 0x080fe4000000001c */
[-C--:B------:R-:W-:Y:S02]  /*06c0*/  DFMA R52, R26, R48.reuse, R24 ;  /* 0x000000301a34722b */ /* 0x080fe40000000018 */
[-C--:B------:R-:W-:Y:S02]  /*06d0*/  DFMA R22, R20, -R48.reuse, R22 ;  /* 0x800000301416722b */ /* 0x080fe40000000016 */
[-C--:B------:R-:W-:Y:S02]  /*06e0*/  DFMA R18, R16, -R48.reuse, R18 ;  /* 0x800000301012722b */ /* 0x080fe40000000012 */
[-C--:B------:R-:W-:Y:S02]  /*06f0*/  DFMA R14, R12, -R48.reuse, R14 ;  /* 0x800000300c0e722b */ /* 0x080fe4000000000e */
[----:B------:R-:W-:-:S02]  /*0700*/  DFMA R10, R8, -R48, R10 ;  /* 0x80000030080a722b */ /* 0x000fc4000000000a */
[-C--:B------:R-:W-:Y:S02]  /*0710*/  DFMA R38, R36, -R48.reuse, R38 ;  /* 0x800000302426722b */ /* 0x080fe40000000026 */
[-C--:B------:R-:W-:Y:S02]  /*0720*/  DFMA R34, R32, -R48.reuse, R34 ;  /* 0x800000302022722b */ /* 0x080fe40000000022 */
[-C--:B------:R-:W-:Y:S02]  /*0730*/  DFMA R30, R28, -R48.reuse, R30 ;  /* 0x800000301c1e722b */ /* 0x080fe4000000001e */
[----:B------:R-:W-:Y:S02]  /*0740*/  DFMA R26, R24, -R48, R26 ;  /* 0x80000030181a722b */ /* 0x000fe4000000001a */
[-C--:B------:R-:W-:Y:S02]  /*0750*/  DMUL R20, R50, R62.reuse ;  /* 0x0000003e32147228 */ /* 0x080fe40000000000 */
[----:B------:R-:W-:-:S02]  /*0760*/  DMUL R22, R22, R62 ;  /* 0x0000003e16167228 */ /* 0x000fc40000000000 */
[-C--:B------:R-:W-:Y:S02]  /*0770*/  DMUL R16, R2, R62.reuse ;  /* 0x0000003e02107228 */ /* 0x080fe40000000000 */
[-C--:B------:R-:W-:Y:S02]  /*0780*/  DMUL R18, R18, R62.reuse ;  /* 0x0000003e12127228 */ /* 0x080fe40000000000 */
[-C--:B------:R-:W-:Y:S02]  /*0790*/  DMUL R12, R4, R62.reuse ;  /* 0x0000003e040c7228 */ /* 0x080fe40000000000 */
[-C--:B------:R-:W-:Y:S02]  /*07a0*/  DMUL R14, R14, R62.reuse ;  /* 0x0000003e0e0e7228 */ /* 0x080fe40000000000 */
        /* <DEDUP_REMOVED lines=9> */
[----:B------:R-:W-:Y:S01]  /*0840*/  DMUL R26, R26, R62 ;  /* 0x0000003e1a1a7228 */ /* 0x000fe20000000000 */
[----:B------:R-:W-:Y:S10]  /*0850*/  BRA `(.L_x_9362) ;  /* 0x0000001c00447947 */ /* 0x000ff40003800000 */
.L_x_9359:
[----:B------:R-:W-:Y:S01]  /*0860*/  DADD R6, -RZ, |R42| ;  /* 0x00000000ff067229 */ /* 0x000fe2000000052a */
[----:B------:R-:W-:Y:S01]  /*0870*/  IMAD.MOV.U32 R2, RZ, RZ, 0x1 ;  /* 0x00000001ff027424 */ /* 0x000fe200078e00ff */
[----:B-----5:R-:W-:Y:S01]  /*0880*/  FSETP.GEU.AND P1, PT, |R21|, 6.5827683646048100446e-37, PT ;  /* 0x036000001500780b */ /* 0x020fe20003f2e200 */
        /* <DEDUP_REMOVED lines=17> */
[----:B------:R-:W-:Y:S05]  /*09a0*/  CALL.REL.NOINC `($__internal_23_$__cuda_sm20_div_rn_f64_full) ;  /* 0x0000005000347944 */ /* 0x000fea0003c00000 */
[----:B------:R-:W-:-:S07]  /*09b0*/  IMAD.MOV.U32 R5, RZ, RZ, R3 ;  /* 0x000000ffff057224 */ /* 0x000fce00078e0003 */
.L_x_9364:
[----:B------:R-:W-:Y:S05]  /*09c0*/  BSYNC B1 ;  /* 0x0000000000017941 */ /* 0x000fea0003800000 */
.L_x_9363:
        /* <DEDUP_REMOVED lines=13> */
[----:B------:R-:W-:Y:S01]  /*0aa0*/  DFMA R2, R2, R42, R20 ;  /* 0x0000002a0202722b */ /* 0x000fe20000000014 */
[----:B------:R-:W-:-:S09]  /*0ab0*/  IMAD.MOV.U32 R21, RZ, RZ, R5 ;  /* 0x000000ffff157224 */ /* 0x000fd200078e0005 */
[----:B------:R-:W-:-:S05]  /*0ac0*/  FFMA R20, RZ, R7, R3 ;  /* 0x00000007ff147223 */ /* 0x000fca0000000003 */
[----:B------:R-:W-:Y:S01]  /*0ad0*/  FSETP.GT.AND P0, PT, |R20|, 1.469367938527859385e-39, PT ;  /* 0x001000001400780b */ /* 0x000fe20003f04200 */
[----:B------:R-:W-:-:S12]  /*0ae0*/  IMAD.MOV.U32 R20, RZ, RZ, R4 ;  /* 0x000000ffff147224 */ /* 0x000fd800078e0004 */
[----:B------:R-:W-:Y:S05]  /*0af0*/  @P0 BRA P1, `(.L_x_9366) ;  /* 0x0000000000180947 */ /* 0x000fea0000800000 */
[----:B------:R-:W-:Y:S01]  /*0b00*/  IMAD.MOV.U32 R4, RZ, RZ, R22 ;  /* 0x000000ffff047224 */ /* 0x000fe200078e0016 */
[----:B------:R-:W-:Y:S01]  /*0b10*/  MOV R3, R23 ;  /* 0x0000001700037202 */ /* 0x000fe20000000f00 */
[----:B------:R-:W-:Y:S01]  /*0b20*/  IMAD.MOV.U32 R5, RZ, RZ, R7 ;  /* 0x000000ffff057224 */ /* 0x000fe200078e0007 */
[----:B------:R-:W-:-:S07]  /*0b30*/  MOV R2, 0xb50 ;  /* 0x00000b5000027802 */ /* 0x000fce0000000f00 */
[----:B------:R-:W-:Y:S05]  /*0b40*/  CALL.REL.NOINC `($__internal_23_$__cuda_sm20_div_rn_f64_full) ;  /* 0x0000004c00cc7944 */ /* 0x000fea0003c00000 */
[----:B------:R-:W-:-:S07]  /*0b50*/  IMAD.MOV.U32 R2, RZ, RZ, R4 ;  /* 0x000000ffff027224 */ /* 0x000fce00078e0004 */
.L_x_9366:
[----:B------:R-:W-:Y:S05]  /*0b60*/  BSYNC B1 ;  /* 0x0000000000017941 */ /* 0x000fea0003800000 */
.L_x_9365:
        /* <DEDUP_REMOVED lines=16> */
[----:B------:R-:W-:Y:S02]  /*0c70*/  FSETP.GT.AND P0, PT, |R22|, 1.469367938527859385e-39, PT ;  /* 0x001000001600780b */ /* 0x000fe40003f04200 */
[----:B------:R-:W-:-:S11]  /*0c80*/  MOV R22, R2 ;  /* 0x0000000200167202 */ /* 0x000fd60000000f00 */
[----:B------:R-:W-:Y:S05]  /*0c90*/  @P0 BRA P1, `(.L_x_9368) ;  /* 0x0000000000180947 */ /* 0x000fea0000800000 */
[----:B------:R-:W-:Y:S01]  /*0ca0*/  IMAD.MOV.U32 R4, RZ, RZ, R16 ;  /* 0x000000ffff047224 */ /* 0x000fe200078e0010 */
[----:B------:R-:W-:Y:S01]  /*0cb0*/  MOV R5, R7 ;  /* 0x0000000700057202 */ /* 0x000fe20000000f00 */
[----:B------:R-:W-:Y:S01]  /*0cc0*/  IMAD.MOV.U32 R3, RZ, RZ, R17 ;  /* 0x000000ffff037224 */ /* 0x000fe200078e0011 */
[----:B------:R-:W-:-:S07]  /*0cd0*/  MOV R2, 0xcf0 ;  /* 0x00000cf000027802 */ /* 0x000fce0000000f00 */
[----:B------:R-:W-:Y:S05]  /*0ce0*/  CALL.REL.NOINC `($__internal_23_$__cuda_sm20_div_rn_f64_full) ;  /* 0x0000004c00647944 */ /* 0x000fea0003c00000 */
[----:B------:R-:W-:-:S07]  /*0cf0*/  IMAD.MOV.U32 R5, RZ, RZ, R3 ;  /* 0x000000ffff057224 */ /* 0x000fce00078e0003 */
.L_x_9368:
[----:B------:R-:W-:Y:S05]  /*0d00*/  BSYNC B1 ;  /* 0x0000000000017941 */ /* 0x000fea0003800000 */
.L_x_9367:
        /* <DEDUP_REMOVED lines=14> */
[----:B------:R-:W-:-:S09]  /*0df0*/  MOV R17, R5 ;  /* 0x0000000500117202 */ /* 0x000fd20000000f00 */
[----:B------:R-:W-:-:S05]  /*0e00*/  FFMA R16, RZ, R7, R3 ;  /* 0x00000007ff107223 */ /* 0x000fca0000000003 */
[----:B------:R-:W-:Y:S01]  /*0e10*/  FSETP.GT.AND P0, PT, |R16|, 1.469367938527859385e-39, PT ;  /* 0x001000001000780b */ /* 0x000fe20003f04200 */
[----:B------:R-:W-:-:S12]  /*0e20*/  IMAD.MOV.U32 R16, RZ, RZ, R4 ;  /* 0x000000ffff107224 */ /* 0x000fd800078e0004 */
[----:B------:R-:W-:Y:S05]  /*0e30*/  @P0 BRA P1, `(.L_x_9370) ;  /* 0x0000000000180947 */ /* 0x000fea0000800000 */
[----:B------:R-:W-:Y:S01]  /*0e40*/  IMAD.MOV.U32 R4, RZ, RZ, R18 ;  /* 0x000000ffff047224 */ /* 0x000fe200078e0012 */
[----:B------:R-:W-:Y:S01]  /*0e50*/  MOV R2, 0xe90 ;  /* 0x00000e9000027802 */ /* 0x000fe20000000f00 */
[----:B------:R-:W-:Y:S02]  /*0e60*/  IMAD.MOV.U32 R3, RZ, RZ, R19 ;  /* 0x000000ffff037224 */ /* 0x000fe400078e0013 */
[----:B------:R-:W-:-:S07]  /*0e70*/  IMAD.MOV.U32 R5, RZ, RZ, R7 ;  /* 0x000000ffff057224 */ /* 0x000fce00078e0007 */
[----:B------:R-:W-:Y:S05]  /*0e80*/  CALL.REL.NOINC `($__internal_23_$__cuda_sm20_div_rn_f64_full) ;  /* 0x0000004800fc7944 */ /* 0x000fea0003c00000 */
[----:B------:R-:W-:-:S07]  /*0e90*/  MOV R2, R4 ;  /* 0x0000000400027202 */ /* 0x000fce0000000f00 */
.L_x_9370:
[----:B------:R-:W-:Y:S05]  /*0ea0*/  BSYNC B1 ;  /* 0x0000000000017941 */ /* 0x000fea0003800000 */
.L_x_9369:
        /* <DEDUP_REMOVED lines=19> */
[----:B------:R-:W-:Y:S01]  /*0fe0*/  MOV R4, R12 ;  /* 0x0000000c00047202 */ /* 0x000fe20000000f00 */
[----:B------:R-:W-:Y:S01]  /*0ff0*/  IMAD.MOV.U32 R3, RZ, RZ, R13 ;  /* 0x000000ffff037224 */ /* 0x000fe200078e000d */
[----:B------:R-:W-:Y:S01]  /*1000*/  MOV R2, 0x1030 ;  /* 0x0000103000027802 */ /* 0x000fe20000000f00 */
[----:B------:R-:W-:-:S07]  /*1010*/  IMAD.MOV.U32 R5, RZ, RZ, R7 ;  /* 0x000000ffff057224 */ /* 0x000fce00078e0007 */
[----:B------:R-:W-:Y:S05]  /*1020*/  CALL.REL.NOINC `($__internal_23_$__cuda_sm20_div_rn_f64_full) ;  /* 0x0000004800947944 */ /* 0x000fea0003c00000 */
[----:B------:R-:W-:-:S07]  /*1030*/  IMAD.MOV.U32 R5, RZ, RZ, R3 ;  /* 0x000000ffff057224 */ /* 0x000fce00078e0003 */
.L_x_9372:
[----:B------:R-:W-:Y:S05]  /*1040*/  BSYNC B1 ;  /* 0x0000000000017941 */ /* 0x000fea0003800000 */
.L_x_9371:
        /* <DEDUP_REMOVED lines=25> */
.L_x_9374:
[----:B------:R-:W-:Y:S05]  /*11e0*/  BSYNC B1 ;  /* 0x0000000000017941 */ /* 0x000fea0003800000 */
.L_x_9373:
        /* <DEDUP_REMOVED lines=25> */
.L_x_9376:
[----:B------:R-:W-:Y:S05]  /*1380*/  BSYNC B1 ;  /* 0x0000000000017941 */ /* 0x000fea0003800000 */
.L_x_9375:
        /* <DEDUP_REMOVED lines=25> */
.L_x_9378:
[----:B------:R-:W-:Y:S05]  /*1520*/  BSYNC B1 ;  /* 0x0000000000017941 */ /* 0x000fea0003800000 */
.L_x_9377:
        /* <DEDUP_REMOVED lines=25> */
.L_x_9380:
[----:B------:R-:W-:Y:S05]  /*16c0*/  BSYNC B1 ;  /* 0x0000000000017941 */ /* 0x000fea0003800000 */
.L_x_9379:
        /* <DEDUP_REMOVED lines=25> */
.L_x_9382:
[----:B------:R-:W-:Y:S05]  /*1860*/  BSYNC B1 ;  /* 0x0000000000017941 */ /* 0x000fea0003800000 */
.L_x_9381:
        /* <DEDUP_REMOVED lines=25> */
.L_x_9384:
[----:B------:R-:W-:Y:S05]  /*1a00*/  BSYNC B1 ;  /* 0x0000000000017941 */ /* 0x000fea0003800000 */
.L_x_9383:
        /* <DEDUP_REMOVED lines=25> */
.L_x_9386:
[----:B------:R-:W-:Y:S05]  /*1ba0*/  BSYNC B1 ;  /* 0x0000000000017941 */ /* 0x000fea0003800000 */
.L_x_9385:
        /* <DEDUP_REMOVED lines=25> */
.L_x_9388:
[----:B------:R-:W-:Y:S05]  /*1d40*/  BSYNC B1 ;  /* 0x0000000000017941 */ /* 0x000fea0003800000 */
.L_x_9387:
        /* <DEDUP_REMOVED lines=25> */
.L_x_9390:
[----:B------:R-:W-:Y:S05]  /*1ee0*/  BSYNC B1 ;  /* 0x0000000000017941 */ /* 0x000fea0003800000 */
.L_x_9389:
        /* <DEDUP_REMOVED lines=25> */
.L_x_9392:
[----:B------:R-:W-:Y:S05]  /*2080*/  BSYNC B1 ;  /* 0x0000000000017941 */ /* 0x000fea0003800000 */
.L_x_9391:
        /* <DEDUP_REMOVED lines=25> */
.L_x_9394:
[----:B------:R-:W-:Y:S05]  /*2220*/  BSYNC B1 ;  /* 0x0000000000017941 */ /* 0x000fea0003800000 */
.L_x_9393:
[----:B------:R-:W-:Y:S02]  /*2230*/  IMAD.MOV.U32 R26, RZ, RZ, R2 ;  /* 0x000000ffff1a7224 */ /* 0x000fe400078e0002 */
[----:B------:R-:W-:Y:S01]  /*2240*/  IMAD.MOV.U32 R27, RZ, RZ, R3 ;  /* 0x000000ffff1b7224 */ /* 0x000fe200078e0003 */
[----:B------:R-:W-:Y:S06]  /*2250*/  BRA `(.L_x_9362) ;  /* 0x0000000000c47947 */ /* 0x000fec0003800000 */
.L_x_9358:
[----:B------:R-:W0:Y:S01]  /*2260*/  MUFU.RCP64H R3, R45 ;  /* 0x0000002d00037308 */ /* 0x000e220000001800 */
[----:B------:R-:W-:Y:S01]  /*2270*/  VIADD R2, R45, 0x300402 ;  /* 0x003004022d027836 */ /* 0x000fe20000000000 */
[----:B------:R-:W-:Y:S04]  /*2280*/  BSSY B0, `(.L_x_9395) ;  /* 0x000000e000007945 */ /* 0x000fe80003800000 */
        /* <DEDUP_REMOVED lines=12> */
[----:B-----5:R-:W-:Y:S05]  /*2350*/  CALL.REL.NOINC `($__internal_22_$__cuda_sm20_dblrcp_rn_slowpath_v3) ;  /* 0x00000034002c7944 */ /* 0x020fea0003c00000 */
.L_x_9396:
[----:B------:R-:W-:Y:S05]  /*2360*/  BSYNC B0 ;  /* 0x0000000000007941 */ /* 0x000fea0003800000 */
.L_x_9395:
        /* <DEDUP_REMOVED lines=8> */
[-C--:B------:R-:W-:Y:S02]  /*23f0*/  DFMA R22, R22, R42.reuse, -R20 ;  /* 0x0000002a1616722b */ /* 0x080fe40000000814 */
[-C--:B------:R-:W-:Y:S02]  /*2400*/  DFMA R18, R18, R42.reuse, -R16 ;  /* 0x0000002a1212722b */ /* 0x080fe40000000810 */
[-C--:B------:R-:W-:Y:S02]  /*2410*/  DFMA R14, R14, R42.reuse, -R12 ;  /* 0x0000002a0e0e722b */ /* 0x080fe4000000080c */
[----:B------:R-:W-:-:S02]  /*2420*/  DFMA R10, R10, R42, -R8 ;  /* 0x0000002a0a0a722b */ /* 0x000fc40000000808 */
[-C--:B------:R-:W-:Y:S02]  /*2430*/  DFMA R38, R38, R42.reuse, -R36 ;  /* 0x0000002a2626722b */ /* 0x080fe40000000824 */
[-C--:B------:R-:W-:Y:S02]  /*2440*/  DFMA R34, R34, R42.reuse, -R32 ;  /* 0x0000002a2222722b */ /* 0x080fe40000000820 */
[-C--:B------:R-:W-:Y:S02]  /*2450*/  DFMA R30, R30, R42.reuse, -R28 ;  /* 0x0000002a1e1e722b */ /* 0x080fe4000000081c */
[----:B------:R-:W-:Y:S02]  /*2460*/  DFMA R26, R26, R42, -R24 ;  /* 0x0000002a1a1a722b */ /* 0x000fe40000000818 */
        /* <DEDUP_REMOVED lines=15> */
[----:B------:R-:W-:-:S11]  /*2560*/  DMUL R26, R26, R62 ;  /* 0x0000003e1a1a7228 */ /* 0x000fd60000000000 */
.L_x_9362:
[----:B------:R-:W0:Y:S02]  /*2570*/  LDC.64 R2, c[0x0][0x240] ;  /* 0x00009000ff027b82 */ /* 0x000e240000000a00 */
[----:B0-----:R-:W-:-:S04]  /*2580*/  IMAD.WIDE.U32 R2, R0, 0x10, R2 ;  /* 0x0000001000027825 */ /* 0x001fc800078e0002 */
[----:B------:R-:W-:-:S05]  /*2590*/  IMAD.WIDE R2, R40, 0x20, R2 ;  /* 0x0000002028027825 */ /* 0x000fca00078e0202 */
        /* <DEDUP_REMOVED lines=9> */
.L_x_9355:
[----:B------:R-:W0:Y:S01]  /*2630*/  S2R R19, SR_TID.X ;  /* 0x0000000000137919 */ /* 0x000e220000002100 */
[----:B------:R-:W-:Y:S02]  /*2640*/  CS2R R10, SRZ ;  /* 0x00000000000a7805 */ /* 0x000fe4000001ff00 */
[----:B------:R-:W-:Y:S02]  /*2650*/  CS2R R8, SRZ ;  /* 0x0000000000087805 */ /* 0x000fe4000001ff00 */
[----:B------:R-:W-:Y:S02]  /*2660*/  CS2R R34, SRZ ;  /* 0x0000000000227805 */ /* 0x000fe4000001ff00 */
[----:B------:R-:W-:Y:S02]  /*2670*/  CS2R R32, SRZ ;  /* 0x0000000000207805 */ /* 0x000fe4000001ff00 */
[----:B------:R-:W-:Y:S01]  /*2680*/  CS2R R38, SRZ ;  /* 0x0000000000267805 */ /* 0x000fe2000001ff00 */
[----:B------:R-:W1:Y:S01]  /*2690*/  LDC.64 R46, c[0x0][0x238] ;  /* 0x00008e00ff2e7b82 */ /* 0x000e620000000a00 */
[----:B------:R-:W-:Y:S01]  /*26a0*/  ULDC UR6, c[0x0][0x23c] ;  /* 0x00008f0000067ab9 */ /* 0x000fe20000000800 */
[----:B------:R-:W-:Y:S01]  /*26b0*/  ULDC.64 UR8, c[0x0][0x230] ;  /* 0x00008c0000087ab9 */ /* 0x000fe20000000a00 */
[----:B0-----:R-:W-:-:S13]  /*26c0*/  ISETP.GE.AND P1, PT, R19, R48, PT ;  /* 0x000000301300720c */ /* 0x001fda0003f26270 */
[----:B------:R-:W-:Y:S01]  /*26d0*/  @!P1 IMAD.IADD R23, R0, 0x1, R19 ;  /* 0x0000000100179824 */ /* 0x000fe200078e0213 */
[----:B------:R-:W-:Y:S01]  /*26e0*/  @!P1 IADD3 R19, R19, 0x80, RZ ;  /* 0x0000008013139810 */ /* 0x000fe20007ffe0ff */
[----:B------:R-:W0:Y:S03]  /*26f0*/  @!P1 LDC.64 R6, c[0x0][0x248] ;  /* 0x00009200ff069b82 */ /* 0x000e260000000a00 */
[----:B------:R-:W-:-:S13]  /*2700*/  ISETP.GE.AND P6, PT, R19, R48, PT ;  /* 0x000000301300720c */ /* 0x000fda0003fc6270 */
[----:B------:R-:W-:Y:S01]  /*2710*/  @!P6 IMAD.IADD R5, R0, 0x1, R19 ;  /* 0x000000010005e824 */ /* 0x000fe200078e0213 */
[----:B------:R-:W2:Y:S01]  /*2720*/  @!P6 LDC.64 R2, c[0x0][0x248] ;  /* 0x00009200ff02eb82 */ /* 0x000ea20000000a00 */
[----:B------:R-:W-:-:S05]  /*2730*/  @!P6 VIADD R19, R19, 0x80 ;  /* 0x000000801313e836 */ /* 0x000fca0000000000 */
[----:B------:R-:W-:-:S13]  /*2740*/  ISETP.GE.AND P5, PT, R19, R48, PT ;  /* 0x000000301300720c */ /* 0x000fda0003fa6270 */
[----:B------:R-:W-:Y:S01]  /*2750*/  @!P5 IMAD.IADD R37, R0, 0x1, R19 ;  /* 0x000000010025d824 */ /* 0x000fe200078e0213 */
[----:B------:R-:W-:-:S04]  /*2760*/  @!P5 IADD3 R19, R19, 0x80, RZ ;  /* 0x000000801313d810 */ /* 0x000fc80007ffe0ff */
[----:B------:R-:W-:Y:S01]  /*2770*/  ISETP.GE.AND P4, PT, R19, R48, PT ;  /* 0x000000301300720c */ /* 0x000fe20003f86270 */
[----:B--2---:R-:W-:Y:S02]  /*2780*/  @!P6 IMAD.WIDE.U32 R2, R5, 0x10, R2 ;  /* 0x000000100502e825 */ /* 0x004fe400078e0002 */
[----:B------:R-:W2:Y:S03]  /*2790*/  @!P5 LDC.64 R4, c[0x0][0x248] ;  /* 0x00009200ff04db82 */ /* 0x000ea60000000a00 */
[----:B------:R3:W5:Y:S07]  /*27a0*/  @!P6 LDG.E.128 R8, desc[UR4][R2.64] ;  /* 0x000000040208e981 */ /* 0x00076e000c1e1d00 */
[----:B------:R-:W-:Y:S01]  /*27b0*/  @!P4 IMAD.IADD R43, R0, 0x1, R19 ;  /* 0x00000001002bc824 */ /* 0x000fe200078e0213 */
[----:B------:R-:W4:Y:S01]  /*27c0*/  @!P4 LDC.64 R12, c[0x0][0x248] ;  /* 0x00009200ff0ccb82 */ /* 0x000f220000000a00 */
[----:B------:R-:W-:-:S05]  /*27d0*/  @!P4 VIADD R19, R19, 0x80 ;  /* 0x000000801313c836 */ /* 0x000fca0000000000 */
[----:B------:R-:W-:-:S13]  /*27e0*/  ISETP.GE.AND P3, PT, R19, R48, PT ;  /* 0x000000301300720c */ /* 0x000fda0003f66270 */
[----:B------:R-:W-:Y:S01]  /*27f0*/  @!P3 IMAD.IADD R25, R0, 0x1, R19 ;  /* 0x000000010019b824 */ /* 0x000fe200078e0213 */
[----:B------:R-:W-:Y:S01]  /*2800*/  @!P3 IADD3 R19, R19, 0x80, RZ ;  /* 0x000000801313b810 */ /* 0x000fe20007ffe0ff */
[----:B------:R-:W3:Y:S03]  /*2810*/  @!P3 LDC.64 R14, c[0x0][0x248] ;  /* 0x00009200ff0ebb82 */ /* 0x000ee60000000a00 */
[----:B------:R-:W-:-:S13]  /*2820*/  ISETP.GE.AND P2, PT, R19, R48, PT ;  /* 0x000000301300720c */ /* 0x000fda0003f46270 */
[----:B------:R-:W-:Y:S01]  /*2830*/  @!P2 IMAD.IADD R27, R0, 0x1, R19 ;  /* 0x00000001001ba824 */ /* 0x000fe200078e0213 */
[----:B------:R-:W1:Y:S01]  /*2840*/  @!P2 LDC.64 R16, c[0x0][0x248] ;  /* 0x00009200ff10ab82 */ /* 0x000e620000000a00 */
[----:B------:R-:W-:-:S05]  /*2850*/  @!P2 VIADD R19, R19, 0x80 ;  /* 0x000000801313a836 */ /* 0x000fca0000000000 */
[----:B------:R-:W-:-:S13]  /*2860*/  ISETP.GE.AND P0, PT, R19, R48, PT ;  /* 0x000000301300720c */ /* 0x000fda0003f06270 */
[----:B------:R-:W-:Y:S01]  /*2870*/  @!P0 IMAD.IADD R45, R0, 0x1, R19 ;  /* 0x00000001002d8824 */ /* 0x000fe200078e0213 */
[----:B------:R-:W-:Y:S01]  /*2880*/  @!P0 IADD3 R19, R19, 0x80, RZ ;  /* 0x0000008013138810 */ /* 0x000fe20007ffe0ff */
[----:B----4-:R-:W-:Y:S01]  /*2890*/  @!P4 IMAD.WIDE.U32 R42, R43, 0x10, R12 ;  /* 0x000000102b2ac825 */ /* 0x010fe200078e000c */
[----:B------:R-:W4:Y:S02]  /*28a0*/  @!P0 LDC.64 R20, c[0x0][0x248] ;  /* 0x00009200ff148b82 */ /* 0x000f240000000a00 */
[----:B------:R-:W-:-:S13]  /*28b0*/  ISETP.GE.AND P6, PT, R19, R48, PT ;  /* 0x000000301300720c */ /* 0x000fda0003fc6270 */
[----:B------:R-:W1:Y:S01]  /*28c0*/  @!P6 LDC.64 R40, c[0x0][0x248] ;  /* 0x00009200ff28eb82 */ /* 0x000e620000000a00 */
[----:B---3--:R-:W-:Y:S01]  /*28d0*/  @!P3 IMAD.WIDE.U32 R2, R25, 0x10, R14 ;  /* 0x000000101902b825 */ /* 0x008fe200078e000e */
[----:B------:R-:W-:Y:S02]  /*28e0*/  CS2R R14, SRZ ;  /* 0x00000000000e7805 */ /* 0x000fe4000001ff00 */
[----:B------:R-:W-:Y:S01]  /*28f0*/  CS2R R12, SRZ ;  /* 0x00000000000c7805 */ /* 0x000fe2000001ff00 */
[----:B--2---:R-:W-:-:S04]  /*2900*/  @!P5 IMAD.WIDE.U32 R36, R37, 0x10, R4 ;  /* 0x000000102524d825 */ /* 0x004fc800078e0004 */
[----:B------:R-:W-:Y:S01]  /*2910*/  @!P6 IMAD.IADD R25, R0, 0x1, R19 ;  /* 0x000000010019e824 */ /* 0x000fe200078e0213 */
[----:B------:R2:W5:Y:S01]  /*2920*/  @!P5 LDG.E.128 R12, desc[UR4][R36.64] ;  /* 0x00000004240cd981 */ /* 0x000562000c1e1d00 */
[----:B0-----:R-:W-:Y:S01]  /*2930*/  @!P1 IMAD.WIDE.U32 R6, R23, 0x10, R6 ;  /* 0x0000001017069825 */ /* 0x001fe200078e0006 */
[----:B--2---:R-:W-:-:S03]  /*2940*/  CS2R R36, SRZ ;  /* 0x0000000000247805 */ /* 0x004fc6000001ff00 */
[----:B-1----:R-:W-:-:S03]  /*2950*/  @!P6 IMAD.WIDE.U32 R40, R25, 0x10, R40 ;  /* 0x000000101928e825 */ /* 0x002fc600078e0028 */
[----:B------:R-:W5:Y:S04]  /*2960*/  @!P1 LDG.E.128 R36, desc[UR4][R6.64] ;  /* 0x0000000406249981 */ /* 0x000f68000c1e1d00 */
[----:B------:R-:W5:Y:S01]  /*2970*/  @!P6 LDG.E.128 R32, desc[UR4][R40.64] ;  /* 0x000000042820e981 */ /* 0x000f62000c1e1d00 */
[----:B------:R-:W-:Y:S01]  /*2980*/  @!P2 IMAD.WIDE.U32 R4, R27, 0x10, R16 ;  /* 0x000000101b04a825 */ /* 0x000fe200078e0010 */
[----:B------:R-:W-:Y:S02]  /*2990*/  CS2R R18, SRZ ;  /* 0x0000000000127805 */ /* 0x000fe4000001ff00 */
[----:B------:R-:W-:-:S06]  /*29a0*/  CS2R R16, SRZ ;  /* 0x0000000000107805 */ /* 0x000fcc000001ff00 */
[----:B------:R0:W5:Y:S02]  /*29b0*/  @!P4 LDG.E.128 R16, desc[UR4][R42.64] ;  /* 0x000000042a10c981 */ /* 0x000164000c1e1d00 */
[----:B0-----:R-:W0:Y:S01]  /*29c0*/  MUFU.RCP64H R43, UR6 ;  /* 0x00000006002b7d08 */ /* 0x001e220008001800 */
[----:B------:R-:W-:-:S06]  /*29d0*/  IMAD.MOV.U32 R42, RZ, RZ, 0x1 ;  /* 0x00000001ff2a7424 */ /* 0x000fcc00078e00ff */
[----:B0-----:R-:W-:-:S08]  /*29e0*/  DFMA R50, R42, -R46, 1 ;  /* 0x3ff000002a32742b */ /* 0x001fd0000000082e */
[----:B------:R-:W-:Y:S01]  /*29f0*/  DFMA R50, R50, R50, R50 ;  /* 0x000000323232722b */ /* 0x000fe20000000032 */
[----:B----4-:R-:W-:Y:S01]  /*2a00*/  @!P0 IMAD.WIDE.U32 R44, R45, 0x10, R20 ;  /* 0x000000102d2c8825 */ /* 0x010fe200078e0014 */
[----:B------:R-:W-:Y:S02]  /*2a10*/  CS2R R22, SRZ ;  /* 0x0000000000167805 */ /* 0x000fe4000001ff00 */
[----:B------:R-:W-:-:S04]  /*2a20*/  CS2R R20, SRZ ;  /* 0x0000000000147805 */ /* 0x000fc8000001ff00 */
[----:B------:R-:W-:Y:S02]  /*2a30*/  DFMA R50, R42, R50, R42 ;  /* 0x000000322a32722b */ /* 0x000fe4000000002a */
[----:B------:R0:W5:Y:S06]  /*2a40*/  @!P3 LDG.E.128 R20, desc[UR4][R2.64] ;  /* 0x000000040214b981 */ /* 0x00016c000c1e1d00 */
[----:B0-----:R-:W-:-:S08]  /*2a50*/  DFMA R2, R50, -R46, 1 ;  /* 0x3ff000003202742b */ /* 0x001fd0000000082e */
[----:B------:R-:W-:Y:S01]  /*2a60*/  DFMA R2, R50, R2, R50 ;  /* 0x000000023202722b */ /* 0x000fe20000000032 */
[----:B------:R-:W-:Y:S02]  /*2a70*/  CS2R R26, SRZ ;  /* 0x00000000001a7805 */ /* 0x000fe4000001ff00 */
[----:B------:R-:W-:-:S05]  /*2a80*/  CS2R R24, SRZ ;  /* 0x0000000000187805 */ /* 0x000fca000001ff00 */
[----:B------:R-:W-:Y:S01]  /*2a90*/  DMUL R68, R2, UR8 ;  /* 0x0000000802447c28 */ /* 0x000fe20008000000 */
[----:B------:R0:W5:Y:S07]  /*2aa0*/  @!P2 LDG.E.128 R24, desc[UR4][R4.64] ;  /* 0x000000040418a981 */ /* 0x00016e000c1e1d00 */
[----:B------:R-:W-:Y:S01]  /*2ab0*/  DFMA R46, R68, -R46, UR8 ;  /* 0x00000008442e7e2b */ /* 0x000fe2000800082e */
[----:B0-----:R-:W0:Y:S07]  /*2ac0*/  LDC R4, c[0x0][0x234] ;  /* 0x00008d00ff047b82 */ /* 0x001e2e0000000800 */
[----:B------:R-:W-:Y:S01]  /*2ad0*/  DFMA R68, R2, R46, R68 ;  /* 0x0000002e0244722b */ /* 0x000fe20000000044 */
[----:B------:R-:W-:-:S02]  /*2ae0*/  CS2R R30, SRZ ;  /* 0x00000000001e7805 */ /* 0x000fc4000001ff00 */
[----:B------:R-:W-:-:S06]  /*2af0*/  CS2R R28, SRZ ;  /* 0x00000000001c7805 */ /* 0x000fcc000001ff00 */
[----:B------:R1:W5:Y:S01]  /*2b00*/  @!P0 LDG.E.128 R28, desc[UR4][R44.64] ;  /* 0x000000042c1c8981 */ /* 0x000362000c1e1d00 */
[----:B------:R-:W-:-:S05]  /*2b10*/  FFMA R2, RZ, UR6, R69 ;  /* 0x00000006ff027c23 */ /* 0x000fca0008000045 */
[----:B------:R-:W-:Y:S02]  /*2b20*/  FSETP.GT.AND P0, PT, |R2|, 1.469367938527859385e-39, PT ;  /* 0x001000000200780b */ /* 0x000fe40003f04200 */
[----:B0-----:R-:W-:-:S13]  /*2b30*/  FSETP.GEU.AND P2, PT, |R4|, 6.5827683646048100446e-37, PT ;  /* 0x036000000400780b */ /* 0x001fda0003f4e200 */
[----:B-1----:R-:W-:Y:S05]  /*2b40*/  @P0 BRA P2, `(.L_x_9397) ;  /* 0x0000000000280947 */ /* 0x002fea0001000000 */
        /* <DEDUP_REMOVED lines=10> */
.L_x_9397:
        /* <DEDUP_REMOVED lines=18> */
[----:B------:R-:W-:Y:S01]  /*2d10*/  MOV R66, R62 ;  /* 0x0000003e00427202 */ /* 0x000fe20000000f00 */
[----:B------:R-:W-:-:S07]  /*2d20*/  IMAD.MOV.U32 R67, RZ, RZ, R63 ;  /* 0x000000ffff437224 */ /* 0x000fce00078e003f */
.L_x_9399:
[----:B------:R-:W-:Y:S05]  /*2d30*/  BSYNC B0 ;  /* 0x0000000000007941 */ /* 0x000fea0003800000 */
.L_x_9398:
[----:B------:R-:W0:Y:S01]  /*2d40*/  LDC.64 R4, c[0x0][0x230] ;  /* 0x00008c00ff047b82 */ /* 0x000e220000000a00 */
[----:B------:R-:W-:Y:S01]  /*2d50*/  ULDC UR6, c[0x0][0x234] ;  /* 0x00008d0000067ab9 */ /* 0x000fe20000000800 */
[----:B------:R-:W-:Y:S01]  /*2d60*/  IMAD.MOV.U32 R2, RZ, RZ, 0x1 ;  /* 0x00000001ff027424 */ /* 0x000fe200078e00ff */
[----:B------:R-:W0:Y:S01]  /*2d70*/  MUFU.RCP64H R3, UR6 ;  /* 0x0000000600037d08 */ /* 0x000e220008001800 */
[----:B------:R-:W-:-:S04]  /*2d80*/  ULDC.64 UR8, c[0x0][0x238] ;  /* 0x00008e0000087ab9 */ /* 0x000fc80000000a00 */
[----:B0-----:R-:W-:-:S08]  /*2d90*/  DFMA R6, R2, -R4, 1 ;  /* 0x3ff000000206742b */ /* 0x001fd00000000804 */
[----:B------:R-:W-:-:S08]  /*2da0*/  DFMA R6, R6, R6, R6 ;  /* 0x000000060606722b */ /* 0x000fd00000000006 */
[----:B------:R-:W-:-:S08]  /*2db0*/  DFMA R6, R2, R6, R2 ;  /* 0x000000060206722b */ /* 0x000fd00000000002 */
[----:B------:R-:W-:-:S08]  /*2dc0*/  DFMA R2, R6, -R4, 1 ;  /* 0x3ff000000602742b */ /* 0x000fd00000000804 */
[----:B------:R-:W-:Y:S01]  /*2dd0*/  DFMA R2, R6, R2, R6 ;  /* 0x000000020602722b */ /* 0x000fe20000000006 */
[----:B------:R-:W0:Y:S07]  /*2de0*/  LDC R6, c[0x0][0x23c] ;  /* 0x00008f00ff067b82 */ /* 0x000e2e0000000800 */
[----:B------:R-:W-:-:S08]  /*2df0*/  DMUL R64, R2, UR8 ;  /* 0x0000000802407c28 */ /* 0x000fd00008000000 */
[----:B------:R-:W-:-:S08]  /*2e00*/  DFMA R4, R64, -R4, UR8 ;  /* 0x0000000840047e2b */ /* 0x000fd00008000804 */
[----:B------:R-:W-:Y:S01]  /*2e10*/  DFMA R64, R2, R4, R64 ;  /* 0x000000040240722b */ /* 0x000fe20000000040 */
[----:B0-----:R-:W-:-:S09]  /*2e20*/  FSETP.GEU.AND P2, PT, |R6|, 6.5827683646048100446e-37, PT ;  /* 0x036000000600780b */ /* 0x001fd20003f4e200 */
        /* <DEDUP_REMOVED lines=13> */
.L_x_9400:
        /* <DEDUP_REMOVED lines=18> */
.L_x_9402:
[----:B------:R-:W-:Y:S05]  /*3020*/  BSYNC B0 ;  /* 0x0000000000007941 */ /* 0x000fea0003800000 */
.L_x_9401:
        /* <DEDUP_REMOVED lines=36> */
[----:B------:R-:W-:Y:S05]  /*3270*/  CALL.REL.NOINC `($__internal_23_$__cuda_sm20_div_rn_f64_full) ;  /* 0x0000002800007944 */ /* 0x000fea0003c00000 */
[----:B------:R-:W-:Y:S01]  /*3280*/  MOV R40, R4 ;  /* 0x0000000400287202 */ /* 0x000fe20000000f00 */
[----:B------:R-:W-:-:S07]  /*3290*/  IMAD.MOV.U32 R41, RZ, RZ, R3 ;  /* 0x000000ffff297224 */ /* 0x000fce00078e0003 */
.L_x_9407:
[----:B------:R-:W-:Y:S05]  /*32a0*/  BSYNC B2 ;  /* 0x0000000000027941 */ /* 0x000fea0003800000 */
.L_x_9406:
        /* <DEDUP_REMOVED lines=21> */
[----:B------:R-:W-:Y:S05]  /*3400*/  CALL.REL.NOINC `($__internal_23_$__cuda_sm20_div_rn_f64_full) ;  /* 0x00000024009c7944 */ /* 0x000fea0003c00000 */
[----:B------:R-:W-:Y:S02]  /*3410*/  IMAD.MOV.U32 R42, RZ, RZ, R4 ;  /* 0x000000ffff2a7224 */ /* 0x000fe400078e0004 */
[----:B------:R-:W-:-:S07]  /*3420*/  IMAD.MOV.U32 R43, RZ, RZ, R3 ;  /* 0x000000ffff2b7224 */ /* 0x000fce00078e0003 */
.L_x_9409:
[----:B------:R-:W-:Y:S05]  /*3430*/  BSYNC B2 ;  /* 0x0000000000027941 */ /* 0x000fea0003800000 */
.L_x_9408:
[----:B------:R-:W-:Y:S05]  /*3440*/  BRA `(.L_x_9404) ;  /* 0x0000000000107947 */ /* 0x000fea0003800000 */
.L_x_9405:
[C---:B-----5:R-:W-:Y:S02]  /*3450*/  DFMA R40, R68.reuse, R36, R38 ;  /* 0x000000244428722b */ /* 0x060fe40000000026 */
[----:B------:R-:W-:-:S06]  /*3460*/  DFMA R36, R68, R38, -R36 ;  /* 0x000000264424722b */ /* 0x000fcc0000000824 */
[-C--:B------:R-:W-:Y:S02]  /*3470*/  DMUL R40, R40, R66.reuse ;  /* 0x0000004228287228 */ /* 0x080fe40000000000 */
[----:B------:R-:W-:-:S11]  /*3480*/  DMUL R42, R36, R66 ;  /* 0x00000042242a7228 */ /* 0x000fd60000000000 */
.L_x_9404:
[----:B------:R-:W-:Y:S05]  /*3490*/  BSYNC B1 ;  /* 0x0000000000017941 */ /* 0x000fea0003800000 */
.L_x_9403:
[----:B-----5:R-:W0:Y:S01]  /*34a0*/  S2R R37, SR_TID.X ;  /* 0x0000000000257919 */ /* 0x020e220000002100 */
[----:B------:R-:W-:Y:S01]  /*34b0*/  BSSY B1, `(.L_x_9410) ;  /* 0x0000046000017945 */ /* 0x000fe20003800000 */
[----:B------:R-:W-:Y:S02]  /*34c0*/  CS2R R44, SRZ ;  /* 0x00000000002c7805 */ /* 0x000fe4000001ff00 */
[----:B0-----:R-:W-:-:S04]  /*34d0*/  IADD3 R3, R37, 0x80, RZ ;  /* 0x0000008025037810 */ /* 0x001fc80007ffe0ff */
        /* <DEDUP_REMOVED lines=36> */
.L_x_9414:
[----:B------:R-:W-:Y:S05]  /*3720*/  BSYNC B2 ;  /* 0x0000000000027941 */ /* 0x000fea0003800000 */
.L_x_9413:
        /* <DEDUP_REMOVED lines=22> */
[----:B------:R-:W-:Y:S01]  /*3890*/  IMAD.MOV.U32 R46, RZ, RZ, R4 ;  /* 0x000000ffff2e7224 */ /* 0x000fe200078e0004 */
[----:B------:R-:W-:-:S07]  /*38a0*/  MOV R47, R3 ;  /* 0x00000003002f7202 */ /* 0x000fce0000000f00 */
.L_x_9416:
[----:B------:R-:W-:Y:S05]  /*38b0*/  BSYNC B2 ;  /* 0x0000000000027941 */ /* 0x000fea0003800000 */
.L_x_9415:
[----:B------:R-:W-:Y:S05]  /*38c0*/  BRA `(.L_x_9411) ;  /* 0x0000000000107947 */ /* 0x000fea0003800000 */
.L_x_9412:
[C---:B------:R-:W-:Y:S02]  /*38d0*/  DFMA R44, R68.reuse, R8, R10 ;  /* 0x00000008442c722b */ /* 0x040fe4000000000a */
[----:B------:R-:W-:-:S06]  /*38e0*/  DFMA R8, R68, R10, -R8 ;  /* 0x0000000a4408722b */ /* 0x000fcc0000000808 */
[-C--:B------:R-:W-:Y:S02]  /*38f0*/  DMUL R44, R44, R66.reuse ;  /* 0x000000422c2c7228 */ /* 0x080fe40000000000 */
[----:B------:R-:W-:-:S11]  /*3900*/  DMUL R46, R8, R66 ;  /* 0x00000042082e7228 */ /* 0x000fd60000000000 */
.L_x_9411:
[----:B------:R-:W-:Y:S05]  /*3910*/  BSYNC B1 ;  /* 0x0000000000017941 */ /* 0x000fea0003800000 */
.L_x_9410:
[----:B------:R-:W-:Y:S01]  /*3920*/  VIADD R3, R37, 0x100 ;  /* 0x0000010025037836 */ /* 0x000fe20000000000 */
[----:B------:R-:W-:Y:S01]  /*3930*/  BSSY B1, `(.L_x_9417) ;  /* 0x0000046000017945 */ /* 0x000fe20003800000 */
        /* <DEDUP_REMOVED lines=38> */
.L_x_9421:
[----:B------:R-:W-:Y:S05]  /*3ba0*/  BSYNC B2 ;  /* 0x0000000000027941 */ /* 0x000fea0003800000 */
.L_x_9420:
        /* <DEDUP_REMOVED lines=24> */
.L_x_9423:
[----:B------:R-:W-:Y:S05]  /*3d30*/  BSYNC B2 ;  /* 0x0000000000027941 */ /* 0x000fea0003800000 */
.L_x_9422:
[----:B------:R-:W-:Y:S05]  /*3d40*/  BRA `(.L_x_9418) ;  /* 0x0000000000107947 */ /* 0x000fea0003800000 */
.L_x_9419:
[C---:B------:R-:W-:Y:S02]  /*3d50*/  DFMA R8, R68.reuse, R12, R14 ;  /* 0x0000000c4408722b */ /* 0x040fe4000000000e */
[----:B------:R-:W-:-:S06]  /*3d60*/  DFMA R10, R68, R14, -R12 ;  /* 0x0000000e440a722b */ /* 0x000fcc000000080c */
[-C--:B------:R-:W-:Y:S02]  /*3d70*/  DMUL R8, R8, R66.reuse ;  /* 0x0000004208087228 */ /* 0x080fe40000000000 */
[----:B------:R-:W-:-:S11]  /*3d80*/  DMUL R10, R10, R66 ;  /* 0x000000420a0a7228 */ /* 0x000fd60000000000 */
.L_x_9418:
[----:B------:R-:W-:Y:S05]  /*3d90*/  BSYNC B1 ;  /* 0x0000000000017941 */ /* 0x000fea0003800000 */
.L_x_9417:
        /* <DEDUP_REMOVED lines=40> */
.L_x_9428:
[----:B------:R-:W-:Y:S05]  /*4020*/  BSYNC B2 ;  /* 0x0000000000027941 */ /* 0x000fea0003800000 */
.L_x_9427:
        /* <DEDUP_REMOVED lines=24> */
.L_x_9430:
[----:B------:R-:W-:Y:S05]  /*41b0*/  BSYNC B2 ;  /* 0x0000000000027941 */ /* 0x000fea0003800000 */
.L_x_9429:
[----:B------:R-:W-:Y:S05]  /*41c0*/  BRA `(.L_x_9425) ;  /* 0x0000000000107947 */ /* 0x000fea0003800000 */
.L_x_9426:
[C---:B------:R-:W-:Y:S02]  /*41d0*/  DFMA R12, R68.reuse, R16, R18 ;  /* 0x00000010440c722b */ /* 0x040fe40000000012 */
[----:B------:R-:W-:-:S06]  /*41e0*/  DFMA R14, R68, R18, -R16 ;  /* 0x00000012440e722b */ /* 0x000fcc0000000810 */
[-C--:B------:R-:W-:Y:S02]  /*41f0*/  DMUL R12, R12, R66.reuse ;  /* 0x000000420c0c7228 */ /* 0x080fe40000000000 */
[----:B------:R-:W-:-:S11]  /*4200*/  DMUL R14, R14, R66 ;  /* 0x000000420e0e7228 */ /* 0x000fd60000000000 */
.L_x_9425:
[----:B------:R-:W-:Y:S05]  /*4210*/  BSYNC B1 ;  /* 0x0000000000017941 */ /* 0x000fea0003800000 */
.L_x_9424:
        /* <DEDUP_REMOVED lines=40> */
.L_x_9435:
[----:B------:R-:W-:Y:S05]  /*44a0*/  BSYNC B2 ;  /* 0x0000000000027941 */ /* 0x000fea0003800000 */
.L_x_9434:
        /* <DEDUP_REMOVED lines=24> */
.L_x_9437:
[----:B------:R-:W-:Y:S05]  /*4630*/  BSYNC B2 ;  /* 0x0000000000027941 */ /* 0x000fea0003800000 */
.L_x_9436:
[----:B------:R-:W-:Y:S05]  /*4640*/  BRA `(.L_x_9432) ;  /* 0x0000000000107947 */ /* 0x000fea0003800000 */
.L_x_9433:
[C---:B------:R-:W-:Y:S02]  /*4650*/  DFMA R16, R68.reuse, R20, R22 ;  /* 0x000000144410722b */ /* 0x040fe40000000016 */
[----:B------:R-:W-:-:S06]  /*4660*/  DFMA R18, R68, R22, -R20 ;  /* 0x000000164412722b */ /* 0x000fcc0000000814 */
[-C--:B------:R-:W-:Y:S02]  /*4670*/  DMUL R16, R16, R66.reuse ;  /* 0x0000004210107228 */ /* 0x080fe40000000000 */
[----:B------:R-:W-:-:S11]  /*4680*/  DMUL R18, R18, R66 ;  /* 0x0000004212127228 */ /* 0x000fd60000000000 */
.L_x_9432:
[----:B------:R-:W-:Y:S05]  /*4690*/  BSYNC B1 ;  /* 0x0000000000017941 */ /* 0x000fea0003800000 */
.L_x_9431:
[----:B------:R-:W-:Y:S01]  /*46a0*/  IADD3 R3, R37, 0x280, RZ ;  /* 0x0000028025037810 */ /* 0x000fe20007ffe0ff */
        /* <DEDUP_REMOVED lines=39> */
.L_x_9442:
[----:B------:R-:W-:Y:S05]  /*4920*/  BSYNC B2 ;  /* 0x0000000000027941 */ /* 0x000fea0003800000 */
.L_x_9441:
        /* <DEDUP_REMOVED lines=24> */
.L_x_9444:
[----:B------:R-:W-:Y:S05]  /*4ab0*/  BSYNC B2 ;  /* 0x0000000000027941 */ /* 0x000fea0003800000 */
.L_x_9443:
[----:B------:R-:W-:Y:S05]  /*4ac0*/  BRA `(.L_x_9439) ;  /* 0x0000000000107947 */ /* 0x000fea0003800000 */
.L_x_9440:
[C---:B------:R-:W-:Y:S02]  /*4ad0*/  DFMA R20, R68.reuse, R24, R26 ;  /* 0x000000184414722b */ /* 0x040fe4000000001a */
[----:B------:R-:W-:-:S06]  /*4ae0*/  DFMA R22, R68, R26, -R24 ;  /* 0x0000001a4416722b */ /* 0x000fcc0000000818 */
[-C--:B------:R-:W-:Y:S02]  /*4af0*/  DMUL R20, R20, R66.reuse ;  /* 0x0000004214147228 */ /* 0x080fe40000000000 */
[----:B------:R-:W-:-:S11]  /*4b00*/  DMUL R22, R22, R66 ;  /* 0x0000004216167228 */ /* 0x000fd60000000000 */
.L_x_9439:
[----:B------:R-:W-:Y:S05]  /*4b10*/  BSYNC B1 ;  /* 0x0000000000017941 */ /* 0x000fea0003800000 */
.L_x_9438:
        /* <DEDUP_REMOVED lines=40> */
.L_x_9449:
[----:B------:R-:W-:Y:S05]  /*4da0*/  BSYNC B2 ;  /* 0x0000000000027941 */ /* 0x000fea0003800000 */
.L_x_9448:
        /* <DEDUP_REMOVED lines=24> */
.L_x_9451:
[----:B------:R-:W-:Y:S05]  /*4f30*/  BSYNC B2 ;  /* 0x0000000000027941 */ /* 0x000fea0003800000 */
.L_x_9450:
[----:B------:R-:W-:Y:S05]  /*4f40*/  BRA `(.L_x_9446) ;  /* 0x0000000000107947 */ /* 0x000fea0003800000 */
.L_x_9447:
[C---:B------:R-:W-:Y:S02]  /*4f50*/  DFMA R24, R68.reuse, R28, R30 ;  /* 0x0000001c4418722b */ /* 0x040fe4000000001e */
[----:B------:R-:W-:-:S06]  /*4f60*/  DFMA R26, R68, R30, -R28 ;  /* 0x0000001e441a722b */ /* 0x000fcc000000081c */
[-C--:B------:R-:W-:Y:S02]  /*4f70*/  DMUL R24, R24, R66.reuse ;  /* 0x0000004218187228 */ /* 0x080fe40000000000 */
[----:B------:R-:W-:-:S11]  /*4f80*/  DMUL R26, R26, R66 ;  /* 0x000000421a1a7228 */ /* 0x000fd60000000000 */
.L_x_9446:
[----:B------:R-:W-:Y:S05]  /*4f90*/  BSYNC B1 ;  /* 0x0000000000017941 */ /* 0x000fea0003800000 */
.L_x_9445:
        /* <DEDUP_REMOVED lines=39> */
.L_x_9456:
[----:B------:R-:W-:Y:S05]  /*5210*/  BSYNC B2 ;  /* 0x0000000000027941 */ /* 0x000fea0003800000 */
.L_x_9455:
        /* <DEDUP_REMOVED lines=14> */
[----:B------:R-:W-:Y:S02]  /*5300*/  IMAD.MOV.U32 R28, RZ, RZ, R4 ;  /* 0x000000ffff1c7224 */ /* 0x000fe400078e0004 */
[----:B------:R-:W-:-:S07]  /*5310*/  IMAD.MOV.U32 R29, RZ, RZ, R5 ;  /* 0x000000ffff1d7224 */ /* 0x000fce00078e0005 */
        /* <DEDUP_REMOVED lines=10> */
.L_x_9458:
[----:B------:R-:W-:Y:S05]  /*53c0*/  BSYNC B2 ;  /* 0x0000000000027941 */ /* 0x000fea0003800000 */
.L_x_9457:
[----:B------:R-:W-:Y:S05]  /*53d0*/  BRA `(.L_x_9453) ;  /* 0x0000000000107947 */ /* 0x000fea0003800000 */
.L_x_9454:
[C---:B------:R-:W-:Y:S02]  /*53e0*/  DFMA R28, R68.reuse, R32, R34 ;  /* 0x00000020441c722b */ /* 0x040fe40000000022 */
[----:B------:R-:W-:-:S06]  /*53f0*/  DFMA R30, R68, R34, -R32 ;  /* 0x00000022441e722b */ /* 0x000fcc0000000820 */
[-C--:B------:R-:W-:Y:S02]  /*5400*/  DMUL R28, R28, R66.reuse ;  /* 0x000000421c1c7228 */ /* 0x080fe40000000000 */
[----:B------:R-:W-:-:S11]  /*5410*/  DMUL R30, R30, R66 ;  /* 0x000000421e1e7228 */ /* 0x000fd60000000000 */
.L_x_9453:
[----:B------:R-:W-:Y:S05]  /*5420*/  BSYNC B1 ;  /* 0x0000000000017941 */ /* 0x000fea0003800000 */
.L_x_9452:
[----:B------:R-:W-:Y:S01]  /*5430*/  ISETP.GE.AND P0, PT, R37, R48, PT ;  /* 0x000000302500720c */ /* 0x000fe20003f06270 */
[----:B------:R-:W-:Y:S04]  /*5440*/  BSSY B0, `(.L_x_9459) ;  /* 0x0000034000007945 */ /* 0x000fe80003800000 */
[----:B------:R-:W-:Y:S08]  /*5450*/  BSSY B1, `(.L_x_9460) ;  /* 0x000002c000017945 */ /* 0x000ff00003800000 */
[----:B------:R-:W-:Y:S05]  /*5460*/  @P0 BRA `(.L_x_9461) ;  /* 0x0000000000340947 */ /* 0x000fea0003800000 */
[----:B------:R-:W0:Y:S01]  /*5470*/  S2R R37, SR_TID.X ;  /* 0x0000000000257919 */ /* 0x000e220000002100 */
[----:B------:R-:W1:Y:S01]  /*5480*/  LDC.64 R2, c[0x0][0x240] ;  /* 0x00009000ff027b82 */ /* 0x000e620000000a00 */
[----:B0-----:R-:W-:Y:S01]  /*5490*/  IADD3 R5, R0, R37, RZ ;  /* 0x0000002500057210 */ /* 0x001fe20007ffe0ff */
[----:B------:R-:W-:-:S04]  /*54a0*/  VIADD R37, R37, 0x80 ;  /* 0x0000008025257836 */ /* 0x000fc80000000000 */
[----:B-1----:R-:W-:Y:S01]  /*54b0*/  IMAD.WIDE.U32 R2, R5, 0x10, R2 ;  /* 0x0000001005027825 */ /* 0x002fe200078e0002 */
[----:B------:R-:W-:-:S04]  /*54c0*/  ISETP.GE.AND P0, PT, R37, R48, PT ;  /* 0x000000302500720c */ /* 0x000fc80003f06270 */
[----:B------:R0:W-:Y:S09]  /*54d0*/  STG.E.128 desc[UR4][R2.64], R40 ;  /* 0x0000002802007986 */ /* 0x0001f2000c101d04 */
[----:B------:R-:W-:Y:S05]  /*54e0*/  @P0 BRA `(.L_x_9462) ;  /* 0x0000000000300947 */ /* 0x000fea0003800000 */
[----:B0-----:R-:W0:Y:S01]  /*54f0*/  LDC.64 R2, c[0x0][0x240] ;  /* 0x00009000ff027b82 */ /* 0x001e220000000a00 */
[----:B------:R-:W-:Y:S02]  /*5500*/  IMAD.IADD R5, R0, 0x1, R37 ;  /* 0x0000000100057824 */ /* 0x000fe400078e0225 */
[----:B------:R-:W-:Y:S02]  /*5510*/  VIADD R37, R37, 0x80 ;  /* 0x0000008025257836 */ /* 0x000fe40000000000 */
[----:B0-----:R-:W-:-:S05]  /*5520*/  IMAD.WIDE.U32 R2, R5, 0x10, R2 ;  /* 0x0000001005027825 */ /* 0x001fca00078e0002 */
[----:B------:R0:W-:Y:S02]  /*5530*/  STG.E.128 desc[UR4][R2.64], R44 ;  /* 0x0000002c02007986 */ /* 0x0001e4000c101d04 */
.L_x_9461:
[----:B------:R-:W-:-:S13]  /*5540*/  ISETP.GE.AND P0, PT, R37, R48, PT ;  /* 0x000000302500720c */ /* 0x000fda0003f06270 */
[----:B------:R-:W-:Y:S05]  /*5550*/  @P0 BRA `(.L_x_9463) ;  /* 0x0000000000300947 */ /* 0x000fea0003800000 */
[----:B0-----:R-:W0:Y:S01]  /*5560*/  LDC.64 R2, c[0x0][0x240] ;  /* 0x00009000ff027b82 */ /* 0x001e220000000a00 */
[----:B------:R-:W-:Y:S01]  /*5570*/  IADD3 R5, R0, R37, RZ ;  /* 0x0000002500057210 */ /* 0x000fe20007ffe0ff */
[----:B------:R-:W-:-:S04]  /*5580*/  VIADD R37, R37, 0x80 ;  /* 0x0000008025257836 */ /* 0x000fc80000000000 */
[----:B0-----:R-:W-:-:S05]  /*5590*/  IMAD.WIDE.U32 R2, R5, 0x10, R2 ;  /* 0x0000001005027825 */ /* 0x001fca00078e0002 */
[----:B------:R1:W-:Y:S02]  /*55a0*/  STG.E.128 desc[UR4][R2.64], R8 ;  /* 0x0000000802007986 */ /* 0x0003e4000c101d04 */
.L_x_9462:
[----:B------:R-:W-:-:S13]  /*55b0*/  ISETP.GE.AND P0, PT, R37, R48, PT ;  /* 0x000000302500720c */ /* 0x000fda0003f06270 */
[----:B------:R-:W-:Y:S05]  /*55c0*/  @P0 BRA `(.L_x_9464) ;  /* 0x0000000000300947 */ /* 0x000fea0003800000 */
[----:B01----:R-:W0:Y:S01]  /*55d0*/  LDC.64 R2, c[0x0][0x240] ;  /* 0x00009000ff027b82 */ /* 0x003e220000000a00 */
[----:B------:R-:W-:Y:S02]  /*55e0*/  IMAD.IADD R5, R0, 0x1, R37 ;  /* 0x0000000100057824 */ /* 0x000fe400078e0225 */
[----:B------:R-:W-:Y:S02]  /*55f0*/  VIADD R37, R37, 0x80 ;  /* 0x0000008025257836 */ /* 0x000fe40000000000 */
[----:B0-----:R-:W-:-:S05]  /*5600*/  IMAD.WIDE.U32 R2, R5, 0x10, R2 ;  /* 0x0000001005027825 */ /* 0x001fca00078e0002 */
[----:B------:R1:W-:Y:S02]  /*5610*/  STG.E.128 desc[UR4][R2.64], R12 ;  /* 0x0000000c02007986 */ /* 0x0003e4000c101d04 */
.L_x_9463:
[----:B------:R-:W-:-:S13]  /*5620*/  ISETP.GE.AND P0, PT, R37, R48, PT ;  /* 0x000000302500720c */ /* 0x000fda0003f06270 */
[----:B------:R-:W-:Y:S05]  /*5630*/  @P0 BRA `(.L_x_9465) ;  /* 0x0000000000340947 */ /* 0x000fea0003800000 */
[----:B01----:R-:W0:Y:S01]  /*5640*/  LDC.64 R2, c[0x0][0x240] ;  /* 0x00009000ff027b82 */ /* 0x003e220000000a00 */
[----:B------:R-:W-:Y:S01]  /*5650*/  IADD3 R5, R0, R37, RZ ;  /* 0x0000002500057210 */ /* 0x000fe20007ffe0ff */
[----:B------:R-:W-:-:S04]  /*5660*/  VIADD R37, R37, 0x80 ;  /* 0x0000008025257836 */ /* 0x000fc80000000000 */
[----:B0-----:R-:W-:-:S05]  /*5670*/  IMAD.WIDE.U32 R2, R5, 0x10, R2 ;  /* 0x0000001005027825 */ /* 0x001fca00078e0002 */
[----:B------:R2:W-:Y:S02]  /*5680*/  STG.E.128 desc[UR4][R2.64], R16 ;  /* 0x0000001002007986 */ /* 0x0005e4000c101d04 */
.L_x_9464:
[----:B------:R-:W-:-:S13]  /*5690*/  ISETP.GE.AND P0, PT, R37, R48, PT ;  /* 0x000000302500720c */ /* 0x000fda0003f06270 */
[----:B------:R-:W-:Y:S05]  /*56a0*/  @P0 BREAK B1 ;  /* 0x0000000000010942 */ /* 0x000fea0003800000 */
[----:B------:R-:W-:Y:S05]  /*56b0*/  @P0 BRA `(.L_x_9466) ;  /* 0x0000000000300947 */ /* 0x000fea0003800000 */
[----:B012---:R-:W0:Y:S01]  /*56c0*/  LDC.64 R2, c[0x0][0x240] ;  /* 0x00009000ff027b82 */ /* 0x007e220000000a00 */
[----:B------:R-:W-:Y:S02]  /*56d0*/  IMAD.IADD R5, R0, 0x1, R37 ;  /* 0x0000000100057824 */ /* 0x000fe400078e0225 */
[----:B------:R-:W-:Y:S02]  /*56e0*/  VIADD R37, R37, 0x80 ;  /* 0x0000008025257836 */ /* 0x000fe40000000000 */
[----:B0-----:R-:W-:-:S05]  /*56f0*/  IMAD.WIDE.U32 R2, R5, 0x10, R2 ;  /* 0x0000001005027825 */ /* 0x001fca00078e0002 */
[----:B------:R2:W-:Y:S02]  /*5700*/  STG.E.128 desc[UR4][R2.64], R20 ;  /* 0x0000001402007986 */ /* 0x0005e4000c101d04 */
.L_x_9465:
[----:B------:R-:W-:Y:S05]  /*5710*/  BSYNC B1 ;  /* 0x0000000000017941 */ /* 0x000fea0003800000 */
.L_x_9460:
[----:B------:R-:W-:-:S13]  /*5720*/  ISETP.GE.AND P0, PT, R37, R48, PT ;  /* 0x000000302500720c */ /* 0x000fda0003f06270 */
[----:B012---:R-:W0:Y:S01]  /*5730*/  @!P0 LDC.64 R2, c[0x0][0x240] ;  /* 0x00009000ff028b82 */ /* 0x007e220000000a00 */
[----:B------:R-:W-:Y:S01]  /*5740*/  @!P0 IADD3 R5, R0, R37, RZ ;  /* 0x0000002500058210 */ /* 0x000fe20007ffe0ff */
[----:B------:R-:W-:-:S04]  /*5750*/  @!P0 VIADD R37, R37, 0x80 ;  /* 0x0000008025258836 */ /* 0x000fc80000000000 */
[----:B0-----:R-:W-:-:S05]  /*5760*/  @!P0 IMAD.WIDE.U32 R2, R5, 0x10, R2 ;  /* 0x0000001005028825 */ /* 0x001fca00078e0002 */
[----:B------:R3:W-:Y:S02]  /*5770*/  @!P0 STG.E.128 desc[UR4][R2.64], R24 ;  /* 0x0000001802008986 */ /* 0x0007e4000c101d04 */
.L_x_9466:
[----:B------:R-:W-:Y:S05]  /*5780*/  BSYNC B0 ;  /* 0x0000000000007941 */ /* 0x000fea0003800000 */
.L_x_9459:
        /* <DEDUP_REMOVED lines=8> */
        .weak           $__internal_22_$__cuda_sm20_dblrcp_rn_slowpath_v3
        .type           $__internal_22_$__cuda_sm20_dblrcp_rn_slowpath_v3,@function
        .size           $__internal_22_$__cuda_sm20_dblrcp_rn_slowpath_v3,($__internal_23_$__cuda_sm20_div_rn_f64_full - $__internal_22_$__cuda_sm20_dblrcp_rn_slowpath_v3)
$__internal_22_$__cuda_sm20_dblrcp_rn_slowpath_v3:
[----:B------:R-:W-:Y:S01]  /*5810*/  IMAD.MOV.U32 R7, RZ, RZ, R3 ;  /* 0x000000ffff077224 */ /* 0x000fe200078e0003 */
[----:B------:R-:W-:Y:S05]  /*5820*/  BSSY B1, `(.L_x_9467) ;  /* 0x0000023000017945 */ /* 0x000fea0003800000 */
[----:B------:R-:W-:-:S14]  /*5830*/  DSETP.GTU.AND P0, PT, |R6|, +INF , PT ;  /* 0x7ff000000600742a */ /* 0x000fdc0003f0c200 */
[----:B------:R-:W-:Y:S05]  /*5840*/  @P0 BRA `(.L_x_9468) ;  /* 0x0000000000780947 */ /* 0x000fea0003800000 */
[----:B------:R-:W-:-:S04]  /*5850*/  LOP3.LUT R3, R3, 0x7fffffff, RZ, 0xc0, !PT ;  /* 0x7fffffff03037812 */ /* 0x000fc800078ec0ff */
[----:B------:R-:W-:-:S04]  /*5860*/  IADD3 R5, R3, -0x1, RZ ;  /* 0xffffffff03057810 */ /* 0x000fc80007ffe0ff */
        /* <DEDUP_REMOVED lines=19> */
.L_x_9470:
        /* <DEDUP_REMOVED lines=9> */
.L_x_9468:
[----:B------:R-:W-:Y:S02]  /*5a30*/  LOP3.LUT R63, R7, 0x80000, RZ, 0xfc, !PT ;  /* 0x00080000073f7812 */ /* 0x000fe400078efcff */
[----:B------:R-:W-:-:S07]  /*5a40*/  MOV R62, R6 ;  /* 0x00000006003e7202 */ /* 0x000fce0000000f00 */
.L_x_9469:
[----:B------:R-:W-:Y:S05]  /*5a50*/  BSYNC B1 ;  /* 0x0000000000017941 */ /* 0x000fea0003800000 */
.L_x_9467:
[----:B------:R-:W-:-:S04]  /*5a60*/  IMAD.MOV.U32 R3, RZ, RZ, 0x0 ;  /* 0x00000000ff037424 */ /* 0x000fc800078e00ff */
[----:B------:R-:W-:Y:S05]  /*5a70*/  RET.REL.NODEC R2 `(_ZN2at6native29vectorized_elementwise_kernelILi2ENS0_13BUnaryFunctorIN3c107complexIdEES5_S5_NS0_15binary_internal10DivFunctorIS5_EEEESt5arrayIPcLm2EEEEviT0_T1_) ;  /* 0xffffffa402607950 */ /* 0x000fea0003c3ffff */
        .weak           $__internal_23_$__cuda_sm20_div_rn_f64_full
        .type           $__internal_23_$__cuda_sm20_div_rn_f64_full,@function
        .size           $__internal_23_$__cuda_sm20_div_rn_f64_full,(.L_x_19278 - $__internal_23_$__cuda_sm20_div_rn_f64_full)
$__internal_23_$__cuda_sm20_div_rn_f64_full:
[----:B------:R-:W-:Y:S01]  /*5a80*/  IMAD.MOV.U32 R55, RZ, RZ, R3 ;  /* 0x000000ffff377224 */ /* 0x000fe200078e0003 */
[C---:B------:R-:W-:Y:S01]  /*5a90*/  FSETP.GEU.AND P0, PT, |R5|.reuse, 1.469367938527859385e-39, PT ;  /* 0x001000000500780b */ /* 0x040fe20003f0e200 */
[----:B------:R-:W-:Y:S01]  /*5aa0*/  IMAD.MOV.U32 R51, RZ, RZ, R5 ;  /* 0x000000ffff337224 */ /* 0x000fe200078e0005 */
[----:B------:R-:W-:Y:S01]  /*5ab0*/  LOP3.LUT R3, R5, 0x800fffff, RZ, 0xc0, !PT ;  /* 0x800fffff05037812 */ /* 0x000fe200078ec0ff */
[----:B------:R-:W-:Y:S01]  /*5ac0*/  IMAD.MOV.U32 R54, RZ, RZ, R4 ;  /* 0x000000ffff367224 */ /* 0x000fe200078e0004 */
[----:B------:R-:W-:Y:S01]  /*5ad0*/  FSETP.GEU.AND P3, PT, |R55|, 1.469367938527859385e-39, PT ;  /* 0x001000003700780b */ /* 0x000fe20003f6e200 */
[----:B------:R-:W-:Y:S01]  /*5ae0*/  IMAD.MOV.U32 R52, RZ, RZ, R6 ;  /* 0x000000ffff347224 */ /* 0x000fe200078e0006 */
[----:B------:R-:W-:Y:S01]  /*5af0*/  MOV R50, R6 ;  /* 0x0000000600327202 */ /* 0x000fe20000000f00 */
[----:B------:R-:W-:Y:S01]  /*5b00*/  IMAD.MOV.U32 R56, RZ, RZ, 0x1 ;  /* 0x00000001ff387424 */ /* 0x000fe200078e00ff */
[----:B------:R-:W-:Y:S01]  /*5b10*/  LOP3.LUT R53, R3, 0x3ff00000, RZ, 0xfc, !PT ;  /* 0x3ff0000003357812 */ /* 0x000fe200078efcff */
[----:B------:R-:W-:Y:S01]  /*5b20*/  BSSY B0, `(.L_x_9471) ;  /* 0x0000056000007945 */ /* 0x000fe20003800000 */
[----:B------:R-:W-:-:S02]  /*5b30*/  LOP3.LUT R3, R55, 0x7ff00000, RZ, 0xc0, !PT ;  /* 0x7ff0000037037812 */ /* 0x000fc400078ec0ff */
[----:B------:R-:W-:Y:S01]  /*5b40*/  LOP3.LUT R7, R5, 0x7ff00000, RZ, 0xc0, !PT ;  /* 0x7ff0000005077812 */ /* 0x000fe200078ec0ff */
[----:B------:R-:W-:Y:S01]  /*5b50*/  @!P0 DMUL R52, R50, 8.98846567431157953865e+307 ;  /* 0x7fe0000032348828 */ /* 0x000fe20000000000 */
[----:B------:R-:W-:Y:S02]  /*5b60*/  MOV R58, R54 ;  /* 0x00000036003a7202 */ /* 0x000fe40000000f00 */
[----:B------:R-:W-:Y:S01]  /*5b70*/  ISETP.GE.U32.AND P2, PT, R3, R7, PT ;  /* 0x000000070300720c */ /* 0x000fe20003f46070 */
[----:B------:R-:W-:Y:S01]  /*5b80*/  @!P3 IMAD.MOV.U32 R60, RZ, RZ, RZ ;  /* 0x000000ffff3cb224 */ /* 0x000fe200078e00ff */
[----:B------:R-:W-:Y:S01]  /*5b90*/  @!P3 LOP3.LUT R4, R51, 0x7ff00000, RZ, 0xc0, !PT ;  /* 0x7ff000003304b812 */ /* 0x000fe200078ec0ff */
[----:B------:R-:W0:Y:S03]  /*5ba0*/  MUFU.RCP64H R57, R53 ;  /* 0x0000003500397308 */ /* 0x000e260000001800 */
[----:B------:R-:W-:Y:S01]  /*5bb0*/  @!P3 ISETP.GE.U32.AND P4, PT, R3, R4, PT ;  /* 0x000000040300b20c */ /* 0x000fe20003f86070 */
[----:B------:R-:W-:Y:S01]  /*5bc0*/  IMAD.MOV.U32 R4, RZ, RZ, 0x1ca00000 ;  /* 0x1ca00000ff047424 */ /* 0x000fe200078e00ff */
[----:B------:R-:W-:-:S04]  /*5bd0*/  @!P0 LOP3.LUT R7, R53, 0x7ff00000, RZ, 0xc0, !PT ;  /* 0x7ff0000035078812 */ /* 0x000fc800078ec0ff */
[C---:B------:R-:W-:Y:S02]  /*5be0*/  @!P3 SEL R5, R4.reuse, 0x63400000, !P4 ;  /* 0x634000000405b807 */ /* 0x040fe40006000000 */
[----:B------:R-:W-:Y:S02]  /*5bf0*/  SEL R6, R4, 0x63400000, !P2 ;  /* 0x6340000004067807 */ /* 0x000fe40005000000 */
[--C-:B------:R-:W-:Y:S02]  /*5c00*/  @!P3 LOP3.LUT R5, R5, 0x80000000, R55.reuse, 0xf8, !PT ;  /* 0x800000000505b812 */ /* 0x100fe400078ef837 */
[----:B------:R-:W-:Y:S01]  /*5c10*/  LOP3.LUT R59, R6, 0x800fffff, R55, 0xf8, !PT ;  /* 0x800fffff063b7812 */ /* 0x000fe200078ef837 */
[----:B------:R-:W-:Y:S01]  /*5c20*/  IMAD.MOV.U32 R6, RZ, RZ, R3 ;  /* 0x000000ffff067224 */ /* 0x000fe200078e0003 */
[----:B------:R-:W-:-:S06]  /*5c30*/  @!P3 LOP3.LUT R61, R5, 0x100000, RZ, 0xfc, !PT ;  /* 0x00100000053db812 */ /* 0x000fcc00078efcff */
[----:B------:R-:W-:Y:S02]  /*5c40*/  @!P3 DFMA R58, R58, 2, -R60 ;  /* 0x400000003a3ab82b */ /* 0x000fe4000000083c */
[----:B0-----:R-:W-:-:S08]  /*5c50*/  DFMA R60, R56, -R52, 1 ;  /* 0x3ff00000383c742b */ /* 0x001fd00000000834 */
[----:B------:R-:W-:Y:S01]  /*5c60*/  DFMA R60, R60, R60, R60 ;  /* 0x0000003c3c3c722b */ /* 0x000fe2000000003c */
[----:B------:R-:W-:-:S04]  /*5c70*/  @!P3 LOP3.LUT R6, R59, 0x7ff00000, RZ, 0xc0, !PT ;  /* 0x7ff000003b06b812 */ /* 0x000fc800078ec0ff */
[----:B------:R-:W-:-:S03]  /*5c80*/  IADD3 R5, R6, -0x1, RZ ;  /* 0xffffffff06057810 */ /* 0x000fc60007ffe0ff */
[----:B------:R-:W-:Y:S01]  /*5c90*/  DFMA R56, R56, R60, R56 ;  /* 0x0000003c3838722b */ /* 0x000fe20000000038 */
[----:B------:R-:W-:Y:S01]  /*5ca0*/  ISETP.GT.U32.AND P0, PT, R5, 0x7feffffe, PT ;  /* 0x7feffffe0500780c */ /* 0x000fe20003f04070 */
[----:B------:R-:W-:-:S05]  /*5cb0*/  VIADD R5, R7, 0xffffffff ;  /* 0xffffffff07057836 */ /* 0x000fca0000000000 */
[----:B------:R-:W-:Y:S01]  /*5cc0*/  ISETP.GT.U32.OR P0, PT, R5, 0x7feffffe, P0 ;  /* 0x7feffffe0500780c */ /* 0x000fe20000704470 */
[----:B------:R-:W-:-:S08]  /*5cd0*/  DFMA R70, R56, -R52, 1 ;  /* 0x3ff000003846742b */ /* 0x000fd00000000834 */
        /* <DEDUP_REMOVED lines=23> */
[----:B------:R-:W-:Y:S02]  /*5e50*/  MOV R6, RZ ;  /* 0x000000ff00067202 */ /* 0x000fe40000000f00 */
[----:B------:R-:W-:-:S04]  /*5e60*/  IADD3 R4, -R4, -0x43300000, RZ ;  /* 0xbcd0000004047810 */ /* 0x000fc80007ffe1ff */
[----:B------:R-:W-:Y:S02]  /*5e70*/  DFMA R6, R60, -R6, R56 ;  /* 0x800000063c06722b */ /* 0x000fe40000000038 */
[----:B------:R-:W-:-:S08]  /*5e80*/  DMUL.RP R56, R56, R50 ;  /* 0x0000003238387228 */ /* 0x000fd00000008000 */
[----:B------:R-:W-:Y:S02]  /*5e90*/  FSETP.NEU.AND P0, PT, |R7|, R4, PT ;  /* 0x000000040700720b */ /* 0x000fe40003f0d200 */
[----:B------:R-:W-:Y:S02]  /*5ea0*/  LOP3.LUT R3, R57, R3, RZ, 0x3c, !PT ;  /* 0x0000000339037212 */ /* 0x000fe400078e3cff */
[----:B------:R-:W-:Y:S02]  /*5eb0*/  FSEL R4, R56, R60, !P0 ;  /* 0x0000003c38047208 */ /* 0x000fe40004000000 */
[----:B------:R-:W-:-:S03]  /*5ec0*/  FSEL R5, R3, R61, !P0 ;  /* 0x0000003d03057208 */ /* 0x000fc60004000000 */
[----:B------:R-:W-:Y:S02]  /*5ed0*/  IMAD.MOV.U32 R60, RZ, RZ, R4 ;  /* 0x000000ffff3c7224 */ /* 0x000fe400078e0004 */
[----:B------:R-:W-:Y:S01]  /*5ee0*/  IMAD.MOV.U32 R61, RZ, RZ, R5 ;  /* 0x000000ffff3d7224 */ /* 0x000fe200078e0005 */
[----:B------:R-:W-:Y:S06]  /*5ef0*/  BRA `(.L_x_9473) ;  /* 0x0000000000607947 */ /* 0x000fec0003800000 */
.L_x_9472:
        /* <DEDUP_REMOVED lines=17> */
.L_x_9475:
[----:B------:R-:W-:Y:S02]  /*6010*/  LOP3.LUT R3, R51, 0x80000, RZ, 0xfc, !PT ;  /* 0x0008000033037812 */ /* 0x000fe400078efcff */
[----:B------:R-:W-:-:S03]  /*6020*/  MOV R60, R50 ;  /* 0x00000032003c7202 */ /* 0x000fc60000000f00 */
[----:B------:R-:W-:Y:S01]  /*6030*/  IMAD.MOV.U32 R61, RZ, RZ, R3 ;  /* 0x000000ffff3d7224 */ /* 0x000fe200078e0003 */
[----:B------:R-:W-:Y:S06]  /*6040*/  BRA `(.L_x_9473) ;  /* 0x00000000000c7947 */ /* 0x000fec0003800000 */
.L_x_9474:
[----:B------:R-:W-:Y:S01]  /*6050*/  LOP3.LUT R3, R55, 0x80000, RZ, 0xfc, !PT ;  /* 0x0008000037037812 */ /* 0x000fe200078efcff */
[----:B------:R-:W-:-:S03]  /*6060*/  IMAD.MOV.U32 R60, RZ, RZ, R54 ;  /* 0x000000ffff3c7224 */ /* 0x000fc600078e0036 */
[----:B------:R-:W-:-:S07]  /*6070*/  MOV R61, R3 ;  /* 0x00000003003d7202 */ /* 0x000fce0000000f00 */
.L_x_9473:
[----:B------:R-:W-:Y:S05]  /*6080*/  BSYNC B0 ;  /* 0x0000000000007941 */ /* 0x000fea0003800000 */
.L_x_9471:
[----:B------:R-:W-:Y:S01]  /*6090*/  MOV R6, R2 ;  /* 0x0000000200067202 */ /* 0x000fe20000000f00 */
[----:B------:R-:W-:Y:S02]  /*60a0*/  IMAD.MOV.U32 R7, RZ, RZ, 0x0 ;  /* 0x00000000ff077424 */ /* 0x000fe400078e00ff */
[----:B------:R-:W-:Y:S02]  /*60b0*/  IMAD.MOV.U32 R4, RZ, RZ, R60 ;  /* 0x000000ffff047224 */ /* 0x000fe400078e003c */
[----:B------:R-:W-:Y:S01]  /*60c0*/  IMAD.MOV.U32 R3, RZ, RZ, R61 ;  /* 0x000000ffff037224 */ /* 0x000fe200078e003d */
[----:B------:R-:W-:Y:S06]  /*60d0*/  RET.REL.NODEC R6 `(_ZN2at6native29vectorized_elementwise_kernelILi2ENS0_13BUnaryFunctorIN3c107complexIdEES5_S5_NS0_15binary_internal10DivFunctorIS5_EEEESt5arrayIPcLm2EEEEviT0_T1_) ;  /* 0xffffff9c06c87950 */ /* 0x000fec0003c3ffff */
.L_x_9476:
        /* <DEDUP_REMOVED lines=10> */
.L_x_19278:


//--------------------- .text._ZN2at6native29vectorized_elementwise_kernelILi4ENS0_13BUnaryFunctorIN3c107complexIdEES5_S5_NS0_15binary_internal10DivFunctorIS5_EEEESt5arrayIPcLm2EEEEviT0_T1_ --------------------------
	.section	.text._ZN2at6native29vectorized_elementwise_kernelILi4ENS0_13BUnaryFunctorIN3c107complexIdEES5_S5_NS0_15binary_internal10DivFunctorIS5_EEEESt5arrayIPcLm2EEEEviT0_T1_,"ax",@progbits
	.align	128
        .global         _ZN2at6native29vectorized_elementwise_kernelILi4ENS0_13BUnaryFunctorIN3c107complexIdEES5_S5_NS0_15binary_internal10DivFunctorIS5_EEEESt5arrayIPcLm2EEEEviT0_T1_
        .type           _ZN2at6native29vectorized_elementwise_kernelILi4ENS0_13BUnaryFunctorIN3c107complexIdEES5_S5_NS0_15binary_internal10DivFunctorIS5_EEEESt5arrayIPcLm2EEEEviT0_T1_,@function
        .size           _ZN2at6native29vectorized_elementwise_kernelILi4ENS0_13BUnaryFunctorIN3c107complexIdEES5_S5_NS0_15binary_internal10DivFunctorIS5_EEEESt5arrayIPcLm2EEEEviT0_T1_,(.L_x_19280 - _ZN2at6native29vectorized_elementwise_kernelILi4ENS0_13BUnaryFunctorIN3c107complexIdEES5_S5_NS0_15binary_internal10DivFunctorIS5_EEEESt5arrayIPcLm2EEEEviT0_T1_)
        .other          _ZN2at6native29vectorized_elementwise_kernelILi4ENS0_13BUnaryFunctorIN3c107complexIdEES5_S5_NS0_15binary_internal10DivFunctorIS5_EEEESt5arrayIPcLm2EEEEviT0_T1_,@"STO_CUDA_ENTRY STV_DEFAULT"
_ZN2at6native29vectorized_elementwise_kernelILi4ENS0_13BUnaryFunctorIN3c107complexIdEES5_S5_NS0_15binary_internal10DivFunctorIS5_EEEESt5arrayIPcLm2EEEEviT0_T1_:
.text._ZN2at6native29vectorized_elementwise_kernelILi4ENS0_13BUnaryFunctorIN3c107complexIdEES5_S5_NS0_15binary_internal10DivFunctorIS5_EEEESt5arrayIPcLm2EEEEviT0_T1_:
        /* <DEDUP_REMOVED lines=46> */
[----:B-----5:R-:W-:Y:S05]  /*02e0*/  CALL.REL.NOINC `($__internal_25_$__cuda_sm20_div_rn_f64_full) ;  /* 0x0000005400e47944 */ /* 0x020fea0003c00000 */
[----:B------:R-:W-:Y:S01]  /*02f0*/  IMAD.MOV.U32 R42, RZ, RZ, R4 ;  /* 0x000000ffff2a7224 */ /* 0x000fe200078e0004 */
[----:B------:R-:W-:-:S07]  /*0300*/  MOV R43, R3 ;  /* 0x00000003002b7202 */ /* 0x000fce0000000f00 */
.L_x_9478:
        /* <DEDUP_REMOVED lines=27> */
[----:B------:R-:W-:Y:S02]  /*04c0*/  IMAD.MOV.U32 R48, RZ, RZ, R4 ;  /* 0x000000ffff307224 */ /* 0x000fe400078e0004 */
[----:B------:R-:W-:-:S07]  /*04d0*/  IMAD.MOV.U32 R49, RZ, RZ, R3 ;  /* 0x000000ffff317224 */ /* 0x000fce00078e0003 */
.L_x_9479:
        /* <DEDUP_REMOVED lines=21> */
[----:B-----5:R-:W-:Y:S05]  /*0630*/  CALL.REL.NOINC `($__internal_24_$__cuda_sm20_dblrcp_rn_slowpath_v3) ;  /* 0x0000005000747944 */ /* 0x020fea0003c00000 */
.L_x_9483:
[----:B------:R-:W-:Y:S05]  /*0640*/  BSYNC B0 ;  /* 0x0000000000007941 */ /* 0x000fea0003800000 */
.L_x_9482:
        /* <DEDUP_REMOVED lines=33> */
.L_x_9481:
        /* <DEDUP_REMOVED lines=20> */
[----:B------:R-:W-:Y:S05]  /*09a0*/  CALL.REL.NOINC `($__internal_25_$__cuda_sm20_div_rn_f64_full) ;  /* 0x0000005000347944 */ /* 0x000fea0003c00000 */
[----:B------:R-:W-:-:S07]  /*09b0*/  IMAD.MOV.U32 R5, RZ, RZ, R3 ;  /* 0x000000ffff057224 */ /* 0x000fce00078e0003 */
.L_x_9486:
[----:B------:R-:W-:Y:S05]  /*09c0*/  BSYNC B1 ;  /* 0x0000000000017941 */ /* 0x000fea0003800000 */
.L_x_9485:
        /* <DEDUP_REMOVED lines=23> */
[----:B------:R-:W-:Y:S05]  /*0b40*/  CALL.REL.NOINC `($__internal_25_$__cuda_sm20_div_rn_f64_full) ;  /* 0x0000004c00cc7944 */ /* 0x000fea0003c00000 */
[----:B------:R-:W-:-:S07]  /*0b50*/  IMAD.MOV.U32 R2, RZ, RZ, R4 ;  /* 0x000000ffff027224 */ /* 0x000fce00078e0004 */
.L_x_9488:
[----:B------:R-:W-:Y:S05]  /*0b60*/  BSYNC B1 ;  /* 0x0000000000017941 */ /* 0x000fea0003800000 */
.L_x_9487:
        /* <DEDUP_REMOVED lines=23> */
[----:B------:R-:W-:Y:S05]  /*0ce0*/  CALL.REL.NOINC `($__internal_25_$__cuda_sm20_div_rn_f64_full) ;  /* 0x0000004c00647944 */ /* 0x000fea0003c00000 */
[----:B------:R-:W-:-:S07]  /*0cf0*/  IMAD.MOV.U32 R5, RZ, RZ, R3 ;  /* 0x000000ffff057224 */ /* 0x000fce00078e0003 */
.L_x_9490:
[----:B------:R-:W-:Y:S05]  /*0d00*/  BSYNC B1 ;  /* 0x0000000000017941 */ /* 0x000fea0003800000 */
.L_x_9489:
        /* <DEDUP_REMOVED lines=23> */
[----:B------:R-:W-:Y:S05]  /*0e80*/  CALL.REL.NOINC `($__internal_25_$__cuda_sm20_div_rn_f64_full) ;  /* 0x0000004800fc7944 */ /* 0x000fea0003c00000 */
[----:B------:R-:W-:-:S07]  /*0e90*/  MOV R2, R4 ;  /* 0x0000000400027202 */ /* 0x000fce0000000f00 */
.L_x_9492:
[----:B------:R-:W-:Y:S05]  /*0ea0*/  BSYNC B1 ;  /* 0x0000000000017941 */ /* 0x000fea0003800000 */
.L_x_9491:
        /* <DEDUP_REMOVED lines=23> */
[----:B------:R-:W-:Y:S05]  /*1020*/  CALL.REL.NOINC `($__internal_25_$__cuda_sm20_div_rn_f64_full) ;  /* 0x0000004800947944 */ /* 0x000fea0003c00000 */
[----:B------:R-:W-:-:S07]  /*1030*/  IMAD.MOV.U32 R5, RZ, RZ, R3 ;  /* 0x000000ffff057224 */ /* 0x000fce00078e0003 */
.L_x_9494:
[----:B------:R-:W-:Y:S05]  /*1040*/  BSYNC B1 ;  /* 0x0000000000017941 */ /* 0x000fea0003800000 */
.L_x_9493:
        /* <DEDUP_REMOVED lines=25> */
.L_x_9496:
[----:B------:R-:W-:Y:S05]  /*11e0*/  BSYNC B1 ;  /* 0x0000000000017941 */ /* 0x000fea0003800000 */
.L_x_9495:
        /* <DEDUP_REMOVED lines=25> */
.L_x_9498:
[----:B------:R-:W-:Y:S05]  /*1380*/  BSYNC B1 ;  /* 0x0000000000017941 */ /* 0x000fea0003800000 */
.L_x_9497:
        /* <DEDUP_REMOVED lines=25> */
.L_x_9500:
[----:B------:R-:W-:Y:S05]  /*1520*/  BSYNC B1 ;  /* 0x0000000000017941 */ /* 0x000fea0003800000 */
.L_x_9499:
        /* <DEDUP_REMOVED lines=25> */
.L_x_9502:
[----:B------:R-:W-:Y:S05]  /*16c0*/  BSYNC B1 ;  /* 0x0000000000017941 */ /* 0x000fea0003800000 */
.L_x_9501:
        /* <DEDUP_REMOVED lines=25> */
.L_x_9504:
[----:B------:R-:W-:Y:S05]  /*1860*/  BSYNC B1 ;  /* 0x0000000000017941 */ /* 0x000fea0003800000 */
.L_x_9503:
        /* <DEDUP_REMOVED lines=25> */
.L_x_9506:
[----:B------:R-:W-:Y:S05]  /*1a00*/  BSYNC B1 ;  /* 0x0000000000017941 */ /* 0x000fea0003800000 */
.L_x_9505:
        /* <DEDUP_REMOVED lines=25> */
.L_x_9508:
[----:B------:R-:W-:Y:S05]  /*1ba0*/  BSYNC B1 ;  /* 0x0000000000017941 */ /* 0x000fea0003800000 */
.L_x_9507:
        /* <DEDUP_REMOVED lines=25> */
.L_x_9510:
[----:B------:R-:W-:Y:S05]  /*1d40*/  BSYNC B1 ;  /* 0x0000000000017941 */ /* 0x000fea0003800000 */
.L_x_9509:
        /* <DEDUP_REMOVED lines=25> */
.L_x_9512:
[----:B------:R-:W-:Y:S05]  /*1ee0*/  BSYNC B1 ;  /* 0x0000000000017941 */ /* 0x000fea0003800000 */
.L_x_9511:
        /* <DEDUP_REMOVED lines=25> */
.L_x_9514:
[----:B------:R-:W-:Y:S05]  /*2080*/  BSYNC B1 ;  /* 0x0000000000017941 */ /* 0x000fea0003800000 */
.L_x_9513:
        /* <DEDUP_REMOVED lines=25> */
.L_x_9516:
[----:B------:R-:W-:Y:S05]  /*2220*/  BSYNC B1 ;  /* 0x0000000000017941 */ /* 0x000fea0003800000 */
.L_x_9515:
[----:B------:R-:W-:Y:S02]  /*2230*/  IMAD.MOV.U32 R26, RZ, RZ, R2 ;  /* 0x000000ffff1a7224 */ /* 0x000fe400078e0002 */
[----:B------:R-:W-:Y:S01]  /*2240*/  IMAD.MOV.U32 R27, RZ, RZ, R3 ;  /* 0x000000ffff1b7224 */ /* 0x000fe200078e0003 */
[----:B------:R-:W-:Y:S06]  /*2250*/  BRA `(.L_x_9484) ;  /* 0x0000000000c47947 */ /* 0x000fec0003800000 */
.L_x_9480:
        /* <DEDUP_REMOVED lines=15> */
[----:B-----5:R-:W-:Y:S05]  /*2350*/  CALL.REL.NOINC `($__internal_24_$__cuda_sm20_dblrcp_rn_slowpath_v3) ;  /* 0x00000034002c7944 */ /* 0x020fea0003c00000 */
.L_x_9518:
[----:B------:R-:W-:Y:S05]  /*2360*/  BSYNC B0 ;  /* 0x0000000000007941 */ /* 0x000fea0003800000 */
.L_x_9517:
        /* <DEDUP_REMOVED lines=32> */
.L_x_9484:
        /* <DEDUP_REMOVED lines=12> */
.L_x_9477:
        /* <DEDUP_REMOVED lines=92> */
.L_x_9519:
        /* <DEDUP_REMOVED lines=18> */
[----:B------:R-:W-:Y:S01]  /*2d10*/  MOV R66, R62 ;  /* 0x0000003e00427202 */ /* 0x000fe20000000f00 */
[----:B------:R-:W-:-:S07]  /*2d20*/  IMAD.MOV.U32 R67, RZ, RZ, R63 ;  /* 0x000000ffff437224 */ /* 0x000fce00078e003f */
.L_x_9521:
[----:B------:R-:W-:Y:S05]  /*2d30*/  BSYNC B0 ;  /* 0x0000000000007941 */ /* 0x000fea0003800000 */
.L_x_9520:
        /* <DEDUP_REMOVED lines=28> */
.L_x_9522:
        /* <DEDUP_REMOVED lines=18> */
.L_x_9524:
[----:B------:R-:W-:Y:S05]  /*3020*/  BSYNC B0 ;  /* 0x0000000000007941 */ /* 0x000fea0003800000 */
.L_x_9523:
        /* <DEDUP_REMOVED lines=36> */
[----:B------:R-:W-:Y:S05]  /*3270*/  CALL.REL.NOINC `($__internal_25_$__cuda_sm20_div_rn_f64_full) ;  /* 0x0000002800007944 */ /* 0x000fea0003c00000 */
[----:B------:R-:W-:Y:S01]  /*3280*/  MOV R40, R4 ;  /* 0x0000000400287202 */ /* 0x000fe20000000f00 */
[----:B------:R-:W-:-:S07]  /*3290*/  IMAD.MOV.U32 R41, RZ, RZ, R3 ;  /* 0x000000ffff297224 */ /* 0x000fce00078e0003 */
.L_x_9529:
[----:B------:R-:W-:Y:S05]  /*32a0*/  BSYNC B2 ;  /* 0x0000000000027941 */ /* 0x000fea0003800000 */
.L_x_9528:
        /* <DEDUP_REMOVED lines=21> */
[----:B------:R-:W-:Y:S05]  /*3400*/  CALL.REL.NOINC `($__internal_25_$__cuda_sm20_div_rn_f64_full) ;  /* 0x00000024009c7944 */ /* 0x000fea0003c00000 */
[----:B------:R-:W-:Y:S02]  /*3410*/  IMAD.MOV.U32 R42, RZ, RZ, R4 ;  /* 0x000000ffff2a7224 */ /* 0x000fe400078e0004 */
[----:B------:R-:W-:-:S07]  /*3420*/  IMAD.MOV.U32 R43, RZ, RZ, R3 ;  /* 0x000000ffff2b7224 */ /* 0x000fce00078e0003 */
.L_x_9531:
[----:B------:R-:W-:Y:S05]  /*3430*/  BSYNC B2 ;  /* 0x0000000000027941 */ /* 0x000fea0003800000 */
.L_x_9530:
[----:B------:R-:W-:Y:S05]  /*3440*/  BRA `(.L_x_9526) ;  /* 0x0000000000107947 */ /* 0x000fea0003800000 */
.L_x_9527:
[C---:B-----5:R-:W-:Y:S02]  /*3450*/  DFMA R40, R68.reuse, R36, R38 ;  /* 0x000000244428722b */ /* 0x060fe40000000026 */
[----:B------:R-:W-:-:S06]  /*3460*/  DFMA R36, R68, R38, -R36 ;  /* 0x000000264424722b */ /* 0x000fcc0000000824 */
[-C--:B------:R-:W-:Y:S02]  /*3470*/  DMUL R40, R40, R66.reuse ;  /* 0x0000004228287228 */ /* 0x080fe40000000000 */
[----:B------:R-:W-:-:S11]  /*3480*/  DMUL R42, R36, R66 ;  /* 0x00000042242a7228 */ /* 0x000fd60000000000 */
.L_x_9526:
[----:B------:R-:W-:Y:S05]  /*3490*/  BSYNC B1 ;  /* 0x0000000000017941 */ /* 0x000fea0003800000 */
.L_x_9525:
        /* <DEDUP_REMOVED lines=40> */
.L_x_9536:
[----:B------:R-:W-:Y:S05]  /*3720*/  BSYNC B2 ;  /* 0x0000000000027941 */ /* 0x000fea0003800000 */
.L_x_9535:
        /* <DEDUP_REMOVED lines=22> */
[----:B------:R-:W-:Y:S01]  /*3890*/  IMAD.MOV.U32 R46, RZ, RZ, R4 ;  /* 0x000000ffff2e7224 */ /* 0x000fe200078e0004 */
[----:B------:R-:W-:-:S07]  /*38a0*/  MOV R47, R3 ;  /* 0x00000003002f7202 */ /* 0x000fce0000000f00 */
.L_x_9538:
[----:B------:R-:W-:Y:S05]  /*38b0*/  BSYNC B2 ;  /* 0x0000000000027941 */ /* 0x000fea0003800000 */
.L_x_9537:
[----:B------:R-:W-:Y:S05]  /*38c0*/  BRA `(.L_x_9533) ;  /* 0x0000000000107947 */ /* 0x000fea0003800000 */
.L_x_9534:
[C---:B------:R-:W-:Y:S02]  /*38d0*/  DFMA R44, R68.reuse, R8, R10 ;  /* 0x00000008442c722b */ /* 0x040fe4000000000a */
[----:B------:R-:W-:-:S06]  /*38e0*/  DFMA R8, R68, R10, -R8 ;  /* 0x0000000a4408722b */ /* 0x000fcc0000000808 */
[-C--:B------:R-:W-:Y:S02]  /*38f0*/  DMUL R44, R44, R66.reuse ;  /* 0x000000422c2c7228 */ /* 0x080fe40000000000 */
[----:B------:R-:W-:-:S11]  /*3900*/  DMUL R46, R8, R66 ;  /* 0x00000042082e7228 */ /* 0x000fd60000000000 */
.L_x_9533:
[----:B------:R-:W-:Y:S05]  /*3910*/  BSYNC B1 ;  /* 0x0000000000017941 */ /* 0x000fea0003800000 */
.L_x_9532:
        /* <DEDUP_REMOVED lines=40> */
.L_x_9543:
[----:B------:R-:W-:Y:S05]  /*3ba0*/  BSYNC B2 ;  /* 0x0000000000027941 */ /* 0x000fea0003800000 */
.L_x_9542:
        /* <DEDUP_REMOVED lines=24> */
.L_x_9545:
[----:B------:R-:W-:Y:S05]  /*3d30*/  BSYNC B2 ;  /* 0x0000000000027941 */ /* 0x000fea0003800000 */
.L_x_9544:
[----:B------:R-:W-:Y:S05]  /*3d40*/  BRA `(.L_x_9540) ;  /* 0x0000000000107947 */ /* 0x000fea0003800000 */
.L_x_9541:
[C---:B------:R-:W-:Y:S02]  /*3d50*/  DFMA R8, R68.reuse, R12, R14 ;  /* 0x0000000c4408722b */ /* 0x040fe4000000000e */
[----:B------:R-:W-:-:S06]  /*3d60*/  DFMA R10, R68, R14, -R12 ;  /* 0x0000000e440a722b */ /* 0x000fcc000000080c */
[-C--:B------:R-:W-:Y:S02]  /*3d70*/  DMUL R8, R8, R66.reuse ;  /* 0x0000004208087228 */ /* 0x080fe40000000000 */
[----:B------:R-:W-:-:S11]  /*3d80*/  DMUL R10, R10, R66 ;  /* 0x000000420a0a7228 */ /* 0x000fd60000000000 */
.L_x_9540:
[----:B------:R-:W-:Y:S05]  /*3d90*/  BSYNC B1 ;  /* 0x0000000000017941 */ /* 0x000fea0003800000 */
.L_x_9539:
        /* <DEDUP_REMOVED lines=40> */
.L_x_9550:
[----:B------:R-:W-:Y:S05]  /*4020*/  BSYNC B2 ;  /* 0x0000000000027941 */ /* 0x000fea0003800000 */
.L_x_9549:
        /* <DEDUP_REMOVED lines=24> */
.L_x_9552:
[----:B------:R-:W-:Y:S05]  /*41b0*/  BSYNC B2 ;  /* 0x0000000000027941 */ /* 0x000fea0003800000 */
.L_x_9551:
[----:B------:R-:W-:Y:S05]  /*41c0*/  BRA `(.L_x_9547) ;  /* 0x0000000000107947 */ /* 0x000fea0003800000 */
.L_x_9548:
[C---:B------:R-:W-:Y:S02]  /*41d0*/  DFMA R12, R68.reuse, R16, R18 ;  /* 0x00000010440c722b */ /* 0x040fe40000000012 */
[----:B------:R-:W-:-:S06]  /*41e0*/  DFMA R14, R68, R18, -R16 ;  /* 0x00000012440e722b */ /* 0x000fcc0000000810 */
[-C--:B------:R-:W-:Y:S02]  /*41f0*/  DMUL R12, R12, R66.reuse ;  /* 0x000000420c0c7228 */ /* 0x080fe40000000000 */
[----:B------:R-:W-:-:S11]  /*4200*/  DMUL R14, R14, R66 ;  /* 0x000000420e0e7228 */ /* 0x000fd60000000000 */
.L_x_9547:
[----:B------:R-:W-:Y:S05]  /*4210*/  BSYNC B1 ;  /* 0x0000000000017941 */ /* 0x000fea0003800000 */
.L_x_9546:
        /* <DEDUP_REMOVED lines=40> */
.L_x_9557:
[----:B------:R-:W-:Y:S05]  /*44a0*/  BSYNC B2 ;  /* 0x0000000000027941 */ /* 0x000fea0003800000 */
.L_x_9556:
        /* <DEDUP_REMOVED lines=24> */
.L_x_9559:
[----:B------:R-:W-:Y:S05]  /*4630*/  BSYNC B2 ;  /* 0x0000000000027941 */ /* 0x000fea0003800000 */
.L_x_9558:
[----:B------:R-:W-:Y:S05]  /*4640*/  BRA `(.L_x_9554) ;  /* 0x0000000000107947 */ /* 0x000fea0003800000 */
.L_x_9555:
[C---:B------:R-:W-:Y:S02]  /*4650*/  DFMA R16, R68.reuse, R20, R22 ;  /* 0x000000144410722b */ /* 0x040fe40000000016 */
[----:B------:R-:W-:-:S06]  /*4660*/  DFMA R18, R68, R22, -R20 ;  /* 0x000000164412722b */ /* 0x000fcc0000000814 */
[-C--:B------:R-:W-:Y:S02]  /*4670*/  DMUL R16, R16, R66.reuse ;  /* 0x0000004210107228 */ /* 0x080fe40000000000 */
[----:B------:R-:W-:-:S11]  /*4680*/  DMUL R18, R18, R66 ;  /* 0x0000004212127228 */ /* 0x000fd60000000000 */
.L_x_9554:
[----:B------:R-:W-:Y:S05]  /*4690*/  BSYNC B1 ;  /* 0x0000000000017941 */ /* 0x000fea0003800000 */
.L_x_9553:
        /* <DEDUP_REMOVED lines=40> */
.L_x_9564:
[----:B------:R-:W-:Y:S05]  /*4920*/  BSYNC B2 ;  /* 0x0000000000027941 */ /* 0x000fea0003800000 */
.L_x_9563:
        /* <DEDUP_REMOVED lines=24> */
.L_x_9566:
[----:B------:R-:W-:Y:S05]  /*4ab0*/  BSYNC B2 ;  /* 0x0000000000027941 */ /* 0x000fea0003800000 */
.L_x_9565:
[----:B------:R-:W-:Y:S05]  /*4ac0*/  BRA `(.L_x_9561) ;  /* 0x0000000000107947 */ /* 0x000fea0003800000 */
.L_x_9562:
[C---:B------:R-:W-:Y:S02]  /*4ad0*/  DFMA R20, R68.reuse, R24, R26 ;  /* 0x000000184414722b */ /* 0x040fe4000000001a */
[----:B------:R-:W-:-:S06]  /*4ae0*/  DFMA R22, R68, R26, -R24 ;  /* 0x0000001a4416722b */ /* 0x000fcc0000000818 */
[-C--:B------:R-:W-:Y:S02]  /*4af0*/  DMUL R20, R20, R66.reuse ;  /* 0x0000004214147228 */ /* 0x080fe40000000000 */
[----:B------:R-:W-:-:S11]  /*4b00*/  DMUL R22, R22, R66 ;  /* 0x0000004216167228 */ /* 0x000fd60000000000 */
.L_x_9561:
[----:B------:R-:W-:Y:S05]  /*4b10*/  BSYNC B1 ;  /* 0x0000000000017941 */ /* 0x000fea0003800000 */
.L_x_9560:
        /* <DEDUP_REMOVED lines=40> */
.L_x_9571:
[----:B------:R-:W-:Y:S05]  /*4da0*/  BSYNC B2 ;  /* 0x0000000000027941 */ /* 0x000fea0003800000 */
.L_x_9570:
        /* <DEDUP_REMOVED lines=24> */
.L_x_9573:
[----:B------:R-:W-:Y:S05]  /*4f30*/  BSYNC B2 ;  /* 0x0000000000027941 */ /* 0x000fea0003800000 */
.L_x_9572:
[----:B------:R-:W-:Y:S05]  /*4f40*/  BRA `(.L_x_9568) ;  /* 0x0000000000107947 */ /* 0x000fea0003800000 */
.L_x_9569:
[C---:B------:R-:W-:Y:S02]  /*4f50*/  DFMA R24, R68.reuse, R28, R30 ;  /* 0x0000001c4418722b */ /* 0x040fe4000000001e */
[----:B------:R-:W-:-:S06]  /*4f60*/  DFMA R26, R68, R30, -R28 ;  /* 0x0000001e441a722b */ /* 0x000fcc000000081c */
[-C--:B------:R-:W-:Y:S02]  /*4f70*/  DMUL R24, R24, R66.reuse ;  /* 0x0000004218187228 */ /* 0x080fe40000000000 */
[----:B------:R-:W-:-:S11]  /*4f80*/  DMUL R26, R26, R66 ;  /* 0x000000421a1a7228 */ /* 0x000fd60000000000 */
.L_x_9568:
[----:B------:R-:W-:Y:S05]  /*4f90*/  BSYNC B1 ;  /* 0x0000000000017941 */ /* 0x000fea0003800000 */
.L_x_9567:
        /* <DEDUP_REMOVED lines=39> */
.L_x_9578:
[----:B------:R-:W-:Y:S05]  /*5210*/  BSYNC B2 ;  /* 0x0000000000027941 */ /* 0x000fea0003800000 */
.L_x_9577:
        /* <DEDUP_REMOVED lines=26> */
.L_x_9580:
[----:B------:R-:W-:Y:S05]  /*53c0*/  BSYNC B2 ;  /* 0x0000000000027941 */ /* 0x000fea0003800000 */
.L_x_9579:
[----:B------:R-:W-:Y:S05]  /*53d0*/  BRA `(.L_x_9575) ;  /* 0x0000000000107947 */ /* 0x000fea0003800000 */
.L_x_9576:
[C---:B------:R-:W-:Y:S02]  /*53e0*/  DFMA R28, R68.reuse, R32, R34 ;  /* 0x00000020441c722b */ /* 0x040fe40000000022 */
[----:B------:R-:W-:-:S06]  /*53f0*/  DFMA R30, R68, R34, -R32 ;  /* 0x00000022441e722b */ /* 0x000fcc0000000820 */
[-C--:B------:R-:W-:Y:S02]  /*5400*/  DMUL R28, R28, R66.reuse ;  /* 0x000000421c1c7228 */ /* 0x080fe40000000000 */
[----:B------:R-:W-:-:S11]  /*5410*/  DMUL R30, R30, R66 ;  /* 0x000000421e1e7228 */ /* 0x000fd60000000000 */
.L_x_9575:
[----:B------:R-:W-:Y:S05]  /*5420*/  BSYNC B1 ;  /* 0x0000000000017941 */ /* 0x000fea0003800000 */
.L_x_9574:
        /* <DEDUP_REMOVED lines=17> */
.L_x_9583:
[----:B------:R-:W-:-:S13]  /*5540*/  ISETP.GE.AND P0, PT, R37, R48, PT ;  /* 0x000000302500720c */ /* 0x000fda0003f06270 */
[----:B------:R-:W-:Y:S05]  /*5550*/  @P0 BRA `(.L_x_9585) ;  /* 0x0000000000300947 */ /* 0x000fea0003800000 */
[----:B0-----:R-:W0:Y:S01]  /*5560*/  LDC.64 R2, c[0x0][0x240] ;  /* 0x00009000ff027b82 */ /* 0x001e220000000a00 */
[----:B------:R-:W-:Y:S01]  /*5570*/  IADD3 R5, R0, R37, RZ ;  /* 0x0000002500057210 */ /* 0x000fe20007ffe0ff */
[----:B------:R-:W-:-:S04]  /*5580*/  VIADD R37, R37, 0x80 ;  /* 0x0000008025257836 */ /* 0x000fc80000000000 */
[----:B0-----:R-:W-:-:S05]  /*5590*/  IMAD.WIDE.U32 R2, R5, 0x10, R2 ;  /* 0x0000001005027825 */ /* 0x001fca00078e0002 */
[----:B------:R1:W-:Y:S02]  /*55a0*/  STG.E.128 desc[UR4][R2.64], R8 ;  /* 0x0000000802007986 */ /* 0x0003e4000c101d04 */
.L_x_9584:
[----:B------:R-:W-:-:S13]  /*55b0*/  ISETP.GE.AND P0, PT, R37, R48, PT ;  /* 0x000000302500720c */ /* 0x000fda0003f06270 */
[----:B------:R-:W-:Y:S05]  /*55c0*/  @P0 BRA `(.L_x_9586) ;  /* 0x0000000000300947 */ /* 0x000fea0003800000 */
[----:B01----:R-:W0:Y:S01]  /*55d0*/  LDC.64 R2, c[0x0][0x240] ;  /* 0x00009000ff027b82 */ /* 0x003e220000000a00 */
[----:B------:R-:W-:Y:S02]  /*55e0*/  IMAD.IADD R5, R0, 0x1, R37 ;  /* 0x0000000100057824 */ /* 0x000fe400078e0225 */
[----:B------:R-:W-:Y:S02]  /*55f0*/  VIADD R37, R37, 0x80 ;  /* 0x0000008025257836 */ /* 0x000fe40000000000 */
[----:B0-----:R-:W-:-:S05]  /*5600*/  IMAD.WIDE.U32 R2, R5, 0x10, R2 ;  /* 0x0000001005027825 */ /* 0x001fca00078e0002 */
[----:B------:R1:W-:Y:S02]  /*5610*/  STG.E.128 desc[UR4][R2.64], R12 ;  /* 0x0000000c02007986 */ /* 0x0003e4000c101d04 */
.L_x_9585:
[----:B------:R-:W-:-:S13]  /*5620*/  ISETP.GE.AND P0, PT, R37, R48, PT ;  /* 0x000000302500720c */ /* 0x000fda0003f06270 */
[----:B------:R-:W-:Y:S05]  /*5630*/  @P0 BRA `(.L_x_9587) ;  /* 0x0000000000340947 */ /* 0x000fea0003800000 */
[----:B01----:R-:W0:Y:S01]  /*5640*/  LDC.64 R2, c[0x0][0x240] ;  /* 0x00009000ff027b82 */ /* 0x003e220000000a00 */
[----:B------:R-:W-:Y:S01]  /*5650*/  IADD3 R5, R0, R37, RZ ;  /* 0x0000002500057210 */ /* 0x000fe20007ffe0ff */
[----:B------:R-:W-:-:S04]  /*5660*/  VIADD R37, R37, 0x80 ;  /* 0x0000008025257836 */ /* 0x000fc80000000000 */
[----:B0-----:R-:W-:-:S05]  /*5670*/  IMAD.WIDE.U32 R2, R5, 0x10, R2 ;  /* 0x0000001005027825 */ /* 0x001fca00078e0002 */
[----:B------:R2:W-:Y:S02]  /*5680*/  STG.E.128 desc[UR4][R2.64], R16 ;  /* 0x0000001002007986 */ /* 0x0005e4000c101d04 */
.L_x_9586:
        /* <DEDUP_REMOVED lines=8> */
.L_x_9587:
[----:B------:R-:W-:Y:S05]  /*5710*/  BSYNC B1 ;  /* 0x0000000000017941 */ /* 0x000fea0003800000 */
.L_x_9582:
[----:B------:R-:W-:-:S13]  /*5720*/  ISETP.GE.AND P0, PT, R37, R48, PT ;  /* 0x000000302500720c */ /* 0x000fda0003f06270 */
[----:B012---:R-:W0:Y:S01]  /*5730*/  @!P0 LDC.64 R2, c[0x0][0x240] ;  /* 0x00009000ff028b82 */ /* 0x007e220000000a00 */
[----:B------:R-:W-:Y:S01]  /*5740*/  @!P0 IADD3 R5, R0, R37, RZ ;  /* 0x0000002500058210 */ /* 0x000fe20007ffe0ff */
[----:B------:R-:W-:-:S04]  /*5750*/  @!P0 VIADD R37, R37, 0x80 ;  /* 0x0000008025258836 */ /* 0x000fc80000000000 */
[----:B0-----:R-:W-:-:S05]  /*5760*/  @!P0 IMAD.WIDE.U32 R2, R5, 0x10, R2 ;  /* 0x0000001005028825 */ /* 0x001fca00078e0002 */
[----:B------:R3:W-:Y:S02]  /*5770*/  @!P0 STG.E.128 desc[UR4][R2.64], R24 ;  /* 0x0000001802008986 */ /* 0x0007e4000c101d04 */
.L_x_9588:
[----:B------:R-:W-:Y:S05]  /*5780*/  BSYNC B0 ;  /* 0x0000000000007941 */ /* 0x000fea0003800000 */
.L_x_9581:
        /* <DEDUP_REMOVED lines=8> */
        .weak           $__internal_24_$__cuda_sm20_dblrcp_rn_slowpath_v3
        .type           $__internal_24_$__cuda_sm20_dblrcp_rn_slowpath_v3,@function
        .size           $__internal_24_$__cuda_sm20_dblrcp_rn_slowpath_v3,($__internal_25_$__cuda_sm20_div_rn_f64_full - $__internal_24_$__cuda_sm20_dblrcp_rn_slowpath_v3)
$__internal_24_$__cuda_sm20_dblrcp_rn_slowpath_v3:
        /* <DEDUP_REMOVED lines=25> */
.L_x_9592:
        /* <DEDUP_REMOVED lines=9> */
.L_x_9590:
[----:B------:R-:W-:Y:S02]  /*5a30*/  LOP3.LUT R63, R7, 0x80000, RZ, 0xfc, !PT ;  /* 0x00080000073f7812 */ /* 0x000fe400078efcff */
[----:B------:R-:W-:-:S07]  /*5a40*/  MOV R62, R6 ;  /* 0x00000006003e7202 */ /* 0x000fce0000000f00 */
.L_x_9591:
[----:B------:R-:W-:Y:S05]  /*5a50*/  BSYNC B1 ;  /* 0x0000000000017941 */ /* 0x000fea0003800000 */
.L_x_9589:
[----:B------:R-:W-:-:S04]  /*5a60*/  IMAD.MOV.U32 R3, RZ, RZ, 0x0 ;  /* 0x00000000ff037424 */ /* 0x000fc800078e00ff */
[----:B------:R-:W-:Y:S05]  /*5a70*/  RET.REL.NODEC R2 `(_ZN2at6native29vectorized_elementwise_kernelILi4ENS0_13BUnaryFunctorIN3c107complexIdEES5_S5_NS0_15binary_internal10DivFunctorIS5_EEEESt5arrayIPcLm2EEEEviT0_T1_) ;  /* 0xffffffa402607950 */ /* 0x000fea0003c3ffff */
        .weak           $__internal_25_$__cuda_sm20_div_rn_f64_full
        .type           $__internal_25_$__cuda_sm20_div_rn_f64_full,@function
        .size           $__internal_25_$__cuda_sm20_div_rn_f64_full,(.L_x_19280 - $__internal_25_$__cuda_sm20_div_rn_f64_full)
$__internal_25_$__cuda_sm20_div_rn_f64_full:
        /* <DEDUP_REMOVED lines=72> */
.L_x_9594:
        /* <DEDUP_REMOVED lines=17> */
.L_x_9597:
[----:B------:R-:W-:Y:S02]  /*6010*/  LOP3.LUT R3, R51, 0x80000, RZ, 0xfc, !PT ;  /* 0x0008000033037812 */ /* 0x000fe400078efcff */
[----:B------:R-:W-:-:S03]  /*6020*/  MOV R60, R50 ;  /* 0x00000032003c7202 */ /* 0x000fc60000000f00 */
[----:B------:R-:W-:Y:S01]  /*6030*/  IMAD.MOV.U32 R61, RZ, RZ, R3 ;  /* 0x000000ffff3d7224 */ /* 0x000fe200078e0003 */
[----:B------:R-:W-:Y:S06]  /*6040*/  BRA `(.L_x_9595) ;  /* 0x00000000000c7947 */ /* 0x000fec0003800000 */
.L_x_9596:
[----:B------:R-:W-:Y:S01]  /*6050*/  LOP3.LUT R3, R55, 0x80000, RZ, 0xfc, !PT ;  /* 0x0008000037037812 */ /* 0x000fe200078efcff */
[----:B------:R-:W-:-:S03]  /*6060*/  IMAD.MOV.U32 R60, RZ, RZ, R54 ;  /* 0x000000ffff3c7224 */ /* 0x000fc600078e0036 */
[----:B------:R-:W-:-:S07]  /*6070*/  MOV R61, R3 ;  /* 0x00000003003d7202 */ /* 0x000fce0000000f00 */
.L_x_9595:
[----:B------:R-:W-:Y:S05]  /*6080*/  BSYNC B0 ;  /* 0x0000000000007941 */ /* 0x000fea0003800000 */
.L_x_9593:
[----:B------:R-:W-:Y:S01]  /*6090*/  MOV R6, R2 ;  /* 0x0000000200067202 */ /* 0x000fe20000000f00 */
[----:B------:R-:W-:Y:S02]  /*60a0*/  IMAD.MOV.U32 R7, RZ, RZ, 0x0 ;  /* 0x00000000ff077424 */ /* 0x000fe400078e00ff */
[----:B------:R-:W-:Y:S02]  /*60b0*/  IMAD.MOV.U32 R4, RZ, RZ, R60 ;  /* 0x000000ffff047224 */ /* 0x000fe400078e003c */
[----:B------:R-:W-:Y:S01]  /*60c0*/  IMAD.MOV.U32 R3, RZ, RZ, R61 ;  /* 0x000000ffff037224 */ /* 0x000fe200078e003d */
[----:B------:R-:W-:Y:S06]  /*60d0*/  RET.REL.NODEC R6 `(_ZN2at6native29vectorized_elementwise_kernelILi4ENS0_13BUnaryFunctorIN3c107complexIdEES5_S5_NS0_15binary_internal10DivFunctorIS5_EEEESt5arrayIPcLm2EEEEviT0_T1_) ;  /* 0xffffff9c06c87950 */ /* 0x000fec0003c3ffff */
.L_x_9598:
        /* <DEDUP_REMOVED lines=10> */
.L_x_19280:


//--------------------- .text._ZN2at6native29vectorized_elementwise_kernelILi8ENS0_13BUnaryFunctorIN3c107complexIdEES5_S5_NS0_15binary_internal10DivFunctorIS5_EEEESt5arrayIPcLm2EEEEviT0_T1_ --------------------------
	.section	.text._ZN2at6native29vectorized_elementwise_kernelILi8ENS0_13BUnaryFunctorIN3c107complexIdEES5_S5_NS0_15binary_internal10DivFunctorIS5_EEEESt5arrayIPcLm2EEEEviT0_T1_,"ax",@progbits
	.align	128
        .global         _ZN2at6native29vectorized_elementwise_kernelILi8ENS0_13BUnaryFunctorIN3c107complexIdEES5_S5_NS0_15binary_internal10DivFunctorIS5_EEEESt5arrayIPcLm2EEEEviT0_T1_
        .type           _ZN2at6native29vectorized_elementwise_kernelILi8ENS0_13BUnaryFunctorIN3c107complexIdEES5_S5_NS0_15binary_internal10DivFunctorIS5_EEEESt5arrayIPcLm2EEEEviT0_T1_,@function
        .size           _ZN2at6native29vectorized_elementwise_kernelILi8ENS0_13BUnaryFunctorIN3c107complexIdEES5_S5_NS0_15binary_internal10DivFunctorIS5_EEEESt5arrayIPcLm2EEEEviT0_T1_,(.L_x_19282 - _ZN2at6native29vectorized_elementwise_kernelILi8ENS0_13BUnaryFunctorIN3c107complexIdEES5_S5_NS0_15binary_internal10DivFunctorIS5_EEEESt5arrayIPcLm2EEEEviT0_T1_)
        .other          _ZN2at6native29vectorized_elementwise_kernelILi8ENS0_13BUnaryFunctorIN3c107complexIdEES5_S5_NS0_15binary_internal10DivFunctorIS5_EEEESt5arrayIPcLm2EEEEviT0_T1_,@"STO_CUDA_ENTRY STV_DEFAULT"
_ZN2at6native29vectorized_elementwise_kernelILi8ENS0_13BUnaryFunctorIN3c107complexIdEES5_S5_NS0_15binary_internal10DivFunctorIS5_EEEESt5arrayIPcLm2EEEEviT0_T1_:
.text._ZN2at6native29vectorized_elementwise_kernelILi8ENS0_13BUnaryFunctorIN3c107complexIdEES5_S5_NS0_15binary_internal10DivFunctorIS5_EEEESt5arrayIPcLm2EEEEviT0_T1_:
        /* <DEDUP_REMOVED lines=46> */
[----:B-----5:R-:W-:Y:S05]  /*02e0*/  CALL.REL.NOINC `($__internal_27_$__cuda_sm20_div_rn_f64_full) ;  /* 0x0000005400e47944 */ /* 0x020fea0003c00000 */
[----:B------:R-:W-:Y:S01]  /*02f0*/  IMAD.MOV.U32 R42, RZ, RZ, R4 ;  /* 0x000000ffff2a7224 */ /* 0x000fe200078e0004 */
[----:B------:R-:W-:-:S07]  /*0300*/  MOV R43, R3 ;  /* 0x00000003002b7202 */ /* 0x000fce0000000f00 */
.L_x_9600:
        /* <DEDUP_REMOVED lines=27> */
[----:B------:R-:W-:Y:S02]  /*04c0*/  IMAD.MOV.U32 R48, RZ, RZ, R4 ;  /* 0x000000ffff307224 */ /* 0x000fe400078e0004 */
[----:B------:R-:W-:-:S07]  /*04d0*/  IMAD.MOV.U32 R49, RZ, RZ, R3 ;  /* 0x000000ffff317224 */ /* 0x000fce00078e0003 */
.L_x_9601:
        /* <DEDUP_REMOVED lines=21> */
[----:B-----5:R-:W-:Y:S05]  /*0630*/  CALL.REL.NOINC `($__internal_26_$__cuda_sm20_dblrcp_rn_slowpath_v3) ;  /* 0x0000005000747944 */ /* 0x020fea0003c00000 */
.L_x_9605:
[----:B------:R-:W-:Y:S05]  /*0640*/  BSYNC B0 ;  /* 0x0000000000007941 */ /* 0x000fea0003800000 */
.L_x_9604:
        /* <DEDUP_REMOVED lines=33> */
.L_x_9603:
        /* <DEDUP_REMOVED lines=20> */
[----:B------:R-:W-:Y:S05]  /*09a0*/  CALL.REL.NOINC `($__internal_27_$__cuda_sm20_div_rn_f64_full) ;  /* 0x0000005000347944 */ /* 0x000fea0003c00000 */
[----:B------:R-:W-:-:S07]  /*09b0*/  IMAD.MOV.U32 R5, RZ, RZ, R3 ;  /* 0x000000ffff057224 */ /* 0x000fce00078e0003 */
.L_x_9608:
[----:B------:R-:W-:Y:S05]  /*09c0*/  BSYNC B1 ;  /* 0x0000000000017941 */ /* 0x000fea0003800000 */
.L_x_9607:
        /* <DEDUP_REMOVED lines=23> */
[----:B------:R-:W-:Y:S05]  /*0b40*/  CALL.REL.NOINC `($__internal_27_$__cuda_sm20_div_rn_f64_full) ;  /* 0x0000004c00cc7944 */ /* 0x000fea0003c00000 */
[----:B------:R-:W-:-:S07]  /*0b50*/  IMAD.MOV.U32 R2, RZ, RZ, R4 ;  /* 0x000000ffff027224 */ /* 0x000fce00078e0004 */
.L_x_9610:
[----:B------:R-:W-:Y:S05]  /*0b60*/  BSYNC B1 ;  /* 0x0000000000017941 */ /* 0x000fea0003800000 */
.L_x_9609:
        /* <DEDUP_REMOVED lines=23> */
[----:B------:R-:W-:Y:S05]  /*0ce0*/  CALL.REL.NOINC `($__internal_27_$__cuda_sm20_div_rn_f64_full) ;  /* 0x0000004c00647944 */ /* 0x000fea0003c00000 */
[----:B------:R-:W-:-:S07]  /*0cf0*/  IMAD.MOV.U32 R5, RZ, RZ, R3 ;  /* 0x000000ffff057224 */ /* 0x000fce00078e0003 */
.L_x_9612:
[----:B------:R-:W-:Y:S05]  /*0d00*/  BSYNC B1 ;  /* 0x0000000000017941 */ /* 0x000fea0003800000 */
.L_x_9611:
        /* <DEDUP_REMOVED lines=23> */
[----:B------:R-:W-:Y:S05]  /*0e80*/  CALL.REL.NOINC `($__internal_27_$__cuda_sm20_div_rn_f64_full) ;  /* 0x0000004800fc7944 */ /* 0x000fea0003c00000 */
[----:B------:R-:W-:-:S07]  /*0e90*/  MOV R2, R4 ;  /* 0x0000000400027202 */ /* 0x000fce0000000f00 */
.L_x_9614:
[----:B------:R-:W-:Y:S05]  /*0ea0*/  BSYNC B1 ;  /* 0x0000000000017941 */ /* 0x000fea0003800000 */
.L_x_9613:
        /* <DEDUP_REMOVED lines=23> */
[----:B------:R-:W-:Y:S05]  /*1020*/  CALL.REL.NOINC `($__internal_27_$__cuda_sm20_div_rn_f64_full) ;  /* 0x0000004800947944 */ /* 0x000fea0003c00000 */
[----:B------:R-:W-:-:S07]  /*1030*/  IMAD.MOV.U32 R5, RZ, RZ, R3 ;  /* 0x000000ffff057224 */ /* 0x000fce00078e0003 */
.L_x_9616:
[----:B------:R-:W-:Y:S05]  /*1040*/  BSYNC B1 ;  /* 0x0000000000017941 */ /* 0x000fea0003800000 */
.L_x_9615:
        /* <DEDUP_REMOVED lines=25> */
.L_x_9618:
[----:B------:R-:W-:Y:S05]  /*11e0*/  BSYNC B1 ;  /* 0x0000000000017941 */ /* 0x000fea0003800000 */
.L_x_9617:
        /* <DEDUP_REMOVED lines=25> */
.L_x_9620:
[----:B------:R-:W-:Y:S05]  /*1380*/  BSYNC B1 ;  /* 0x0000000000017941 */ /* 0x000fea0003800000 */
.L_x_9619:
        /* <DEDUP_REMOVED lines=25> */
.L_x_9622:
[----:B------:R-:W-:Y:S05]  /*1520*/  BSYNC B1 ;  /* 0x0000000000017941 */ /* 0x000fea0003800000 */
.L_x_9621:
        /* <DEDUP_REMOVED lines=25> */
.L_x_9624:
[----:B------:R-:W-:Y:S05]  /*16c0*/  BSYNC B1 ;  /* 0x0000000000017941 */ /* 0x000fea0003800000 */
.L_x_9623:
        /* <DEDUP_REMOVED lines=25> */
.L_x_9626:
[----:B------:R-:W-:Y:S05]  /*1860*/  BSYNC B1 ;  /* 0x0000000000017941 */ /* 0x000fea0003800000 */
.L_x_9625:
        /* <DEDUP_REMOVED lines=25> */
.L_x_9628:
[----:B------:R-:W-:Y:S05]  /*1a00*/  BSYNC B1 ;  /* 0x0000000000017941 */ /* 0x000fea0003800000 */
.L_x_9627:
        /* <DEDUP_REMOVED lines=25> */
.L_x_9630:
[----:B------:R-:W-:Y:S05]  /*1ba0*/  BSYNC B1 ;  /* 0x0000000000017941 */ /* 0x000fea0003800000 */
.L_x_9629:
        /* <DEDUP_REMOVED lines=25> */
.L_x_9632:
[----:B------:R-:W-:Y:S05]  /*1d40*/  BSYNC B1 ;  /* 0x0000000000017941 */ /* 0x000fea0003800000 */
.L_x_9631:
        /* <DEDUP_REMOVED lines=25> */
.L_x_9634:
[----:B------:R-:W-:Y:S05]  /*1ee0*/  BSYNC B1 ;  /* 0x0000000000017941 */ /* 0x000fea0003800000 */
.L_x_9633:
        /* <DEDUP_REMOVED lines=25> */
.L_x_9636:
[----:B------:R-:W-:Y:S05]  /*2080*/  BSYNC B1 ;  /* 0x0000000000017941 */ /* 0x000fea0003800000 */
.L_x_9635:
        /* <DEDUP_REMOVED lines=25> */
.L_x_9638:
[----:B------:R-:W-:Y:S05]  /*2220*/  BSYNC B1 ;  /* 0x0000000000017941 */ /* 0x000fea0003800000 */
.L_x_9637:
[----:B------:R-:W-:Y:S02]  /*2230*/  IMAD.MOV.U32 R34, RZ, RZ, R2 ;  /* 0x000000ffff227224 */ /* 0x000fe400078e0002 */
[----:B------:R-:W-:Y:S01]  /*2240*/  IMAD.MOV.U32 R35, RZ, RZ, R3 ;  /* 0x000000ffff237224 */ /* 0x000fe200078e0003 */
[----:B------:R-:W-:Y:S06]  /*2250*/  BRA `(.L_x_9606) ;  /* 0x0000000000c47947 */ /* 0x000fec0003800000 */
.L_x_9602:
        /* <DEDUP_REMOVED lines=15> */
[----:B-----5:R-:W-:Y:S05]  /*2350*/  CALL.REL.NOINC `($__internal_26_$__cuda_sm20_dblrcp_rn_slowpath_v3) ;  /* 0x00000034002c7944 */ /* 0x020fea0003c00000 */
.L_x_9640:
[----:B------:R-:W-:Y:S05]  /*2360*/  BSYNC B0 ;  /* 0x0000000000007941 */ /* 0x000fea0003800000 */
.L_x_9639:
        /* <DEDUP_REMOVED lines=32> */
.L_x_9606:
        /* <DEDUP_REMOVED lines=12> */
.L_x_9599:
        /* <DEDUP_REMOVED lines=92> */
.L_x_9641:
        /* <DEDUP_REMOVED lines=18> */
[----:B------:R-:W-:Y:S01]  /*2d10*/  MOV R66, R62 ;  /* 0x0000003e00427202 */ /* 0x000fe20000000f00 */
[----:B------:R-:W-:-:S07]  /*2d20*/  IMAD.MOV.U32 R67, RZ, RZ, R63 ;  /* 0x000000ffff437224 */ /* 0x000fce00078e003f */
.L_x_9643:
[----:B------:R-:W-:Y:S05]  /*2d30*/  BSYNC B0 ;  /* 0x0000000000007941 */ /* 0x000fea0003800000 */
.L_x_9642:
        /* <DEDUP_REMOVED lines=28> */
.L_x_9644:
        /* <DEDUP_REMOVED lines=18> */
.L_x_9646:
[----:B------:R-:W-:Y:S05]  /*3020*/  BSYNC B0 ;  /* 0x0000000000007941 */ /* 0x000fea0003800000 */
.L_x_9645:
        /* <DEDUP_REMOVED lines=36> */
[----:B------:R-:W-:Y:S05]  /*3270*/  CALL.REL.NOINC `($__internal_27_$__cuda_sm20_div_rn_f64_full) ;  /* 0x0000002800007944 */ /* 0x000fea0003c00000 */
[----:B------:R-:W-:Y:S01]  /*3280*/  MOV R40, R4 ;  /* 0x0000000400287202 */ /* 0x000fe20000000f00 */
[----:B------:R-:W-:-:S07]  /*3290*/  IMAD.MOV.U32 R41, RZ, RZ, R3 ;  /* 0x000000ffff297224 */ /* 0x000fce00078e0003 */
.L_x_9651:
[----:B------:R-:W-:Y:S05]  /*32a0*/  BSYNC B2 ;  /* 0x0000000000027941 */ /* 0x000fea0003800000 */
.L_x_9650:
        /* <DEDUP_REMOVED lines=21> */
[----:B------:R-:W-:Y:S05]  /*3400*/  CALL.REL.NOINC `($__internal_27_$__cuda_sm20_div_rn_f64_full) ;  /* 0x00000024009c7944 */ /* 0x000fea0003c00000 */
[----:B------:R-:W-:Y:S02]  /*3410*/  IMAD.MOV.U32 R42, RZ, RZ, R4 ;  /* 0x000000ffff2a7224 */ /* 0x000fe400078e0004 */
[----:B------:R-:W-:-:S07]  /*3420*/  IMAD.MOV.U32 R43, RZ, RZ, R3 ;  /* 0x000000ffff2b7224 */ /* 0x000fce00078e0003 */
.L_x_9653:
[----:B------:R-:W-:Y:S05]  /*3430*/  BSYNC B2 ;  /* 0x0000000000027941 */ /* 0x000fea0003800000 */
.L_x_9652:
[----:B------:R-:W-:Y:S05]  /*3440*/  BRA `(.L_x_9648) ;  /* 0x0000000000107947 */ /* 0x000fea0003800000 */
.L_x_9649:
[C---:B-----5:R-:W-:Y:S02]  /*3450*/  DFMA R40, R68.reuse, R36, R38 ;  /* 0x000000244428722b */ /* 0x060fe40000000026 */
[----:B------:R-:W-:-:S06]  /*3460*/  DFMA R36, R68, R38, -R36 ;  /* 0x000000264424722b */ /* 0x000fcc0000000824 */
[-C--:B------:R-:W-:Y:S02]  /*3470*/  DMUL R40, R40, R66.reuse ;  /* 0x0000004228287228 */ /* 0x080fe40000000000 */
[----:B------:R-:W-:-:S11]  /*3480*/  DMUL R42, R36, R66 ;  /* 0x00000042242a7228 */ /* 0x000fd60000000000 */
.L_x_9648:
[----:B------:R-:W-:Y:S05]  /*3490*/  BSYNC B1 ;  /* 0x0000000000017941 */ /* 0x000fea0003800000 */
.L_x_9647:
        /* <DEDUP_REMOVED lines=40> */
.L_x_9658:
[----:B------:R-:W-:Y:S05]  /*3720*/  BSYNC B2 ;  /* 0x0000000000027941 */ /* 0x000fea0003800000 */
.L_x_9657:
        /* <DEDUP_REMOVED lines=22> */
[----:B------:R-:W-:Y:S01]  /*3890*/  IMAD.MOV.U32 R46, RZ, RZ, R4 ;  /* 0x000000ffff2e7224 */ /* 0x000fe200078e0004 */
[----:B------:R-:W-:-:S07]  /*38a0*/  MOV R47, R3 ;  /* 0x00000003002f7202 */ /* 0x000fce0000000f00 */
.L_x_9660:
[----:B------:R-:W-:Y:S05]  /*38b0*/  BSYNC B2 ;  /* 0x0000000000027941 */ /* 0x000fea0003800000 */
.L_x_9659:
[----:B------:R-:W-:Y:S05]  /*38c0*/  BRA `(.L_x_9655) ;  /* 0x0000000000107947 */ /* 0x000fea0003800000 */
.L_x_9656:
[C---:B------:R-:W-:Y:S02]  /*38d0*/  DFMA R44, R68.reuse, R8, R10 ;  /* 0x00000008442c722b */ /* 0x040fe4000000000a */
[----:B------:R-:W-:-:S06]  /*38e0*/  DFMA R8, R68, R10, -R8 ;  /* 0x0000000a4408722b */ /* 0x000fcc0000000808 */
[-C--:B------:R-:W-:Y:S02]  /*38f0*/  DMUL R44, R44, R66.reuse ;  /* 0x000000422c2c7228 */ /* 0x080fe40000000000 */
[----:B------:R-:W-:-:S11]  /*3900*/  DMUL R46, R8, R66 ;  /* 0x00000042082e7228 */ /* 0x000fd60000000000 */
.L_x_9655:
[----:B------:R-:W-:Y:S05]  /*3910*/  BSYNC B1 ;  /* 0x0000000000017941 */ /* 0x000fea0003800000 */
.L_x_9654:
        /* <DEDUP_REMOVED lines=40> */
.L_x_9665:
[----:B------:R-:W-:Y:S05]  /*3ba0*/  BSYNC B2 ;  /* 0x0000000000027941 */ /* 0x000fea0003800000 */
.L_x_9664:
        /* <DEDUP_REMOVED lines=24> */
.L_x_9667:
[----:B------:R-:W-:Y:S05]  /*3d30*/  BSYNC B2 ;  /* 0x0000000000027941 */ /* 0x000fea0003800000 */
.L_x_9666:
[----:B------:R-:W-:Y:S05]  /*3d40*/  BRA `(.L_x_9662) ;  /* 0x0000000000107947 */ /* 0x000fea0003800000 */
.L_x_9663:
[C---:B------:R-:W-:Y:S02]  /*3d50*/  DFMA R8, R68.reuse, R12, R14 ;  /* 0x0000000c4408722b */ /* 0x040fe4000000000e */
[----:B------:R-:W-:-:S06]  /*3d60*/  DFMA R10, R68, R14, -R12 ;  /* 0x0000000e440a722b */ /* 0x000fcc000000080c */
[-C--:B------:R-:W-:Y:S02]  /*3d70*/  DMUL R8, R8, R66.reuse ;  /* 0x0000004208087228 */ /* 0x080fe40000000000 */
[----:B------:R-:W-:-:S11]  /*3d80*/  DMUL R10, R10, R66 ;  /* 0x000000420a0a7228 */ /* 0x000fd60000000000 */
.L_x_9662:
[----:B------:R-:W-:Y:S05]  /*3d90*/  BSYNC B1 ;  /* 0x0000000000017941 */ /* 0x000fea0003800000 */
.L_x_9661:
        /* <DEDUP_REMOVED lines=40> */
.L_x_9672:
[----:B------:R-:W-:Y:S05]  /*4020*/  BSYNC B2 ;  /* 0x0000000000027941 */ /* 0x000fea0003800000 */
.L_x_9671:
        /* <DEDUP_REMOVED lines=24> */
.L_x_9674:
[----:B------:R-:W-:Y:S05]  /*41b0*/  BSYNC B2 ;  /* 0x0000000000027941 */ /* 0x000fea0003800000 */
.L_x_9673:
[----:B------:R-:W-:Y:S05]  /*41c0*/  BRA `(.L_x_9669) ;  /* 0x0000000000107947 */ /* 0x000fea0003800000 */
.L_x_9670:
[C---:B------:R-:W-:Y:S02]  /*41d0*/  DFMA R12, R68.reuse, R16, R18 ;  /* 0x00000010440c722b */ /* 0x040fe40000000012 */
[----:B------:R-:W-:-:S06]  /*41e0*/  DFMA R14, R68, R18, -R16 ;  /* 0x00000012440e722b */ /* 0x000fcc0000000810 */
[-C--:B------:R-:W-:Y:S02]  /*41f0*/  DMUL R12, R12, R66.reuse ;  /* 0x000000420c0c7228 */ /* 0x080fe40000000000 */
[----:B------:R-:W-:-:S11]  /*4200*/  DMUL R14, R14, R66 ;  /* 0x000000420e0e7228 */ /* 0x000fd60000000000 */
.L_x_9669:
[----:B------:R-:W-:Y:S05]  /*4210*/  BSYNC B1 ;  /* 0x0000000000017941 */ /* 0x000fea0003800000 */
.L_x_9668:
        /* <DEDUP_REMOVED lines=40> */
.L_x_9679:
[----:B------:R-:W-:Y:S05]  /*44a0*/  BSYNC B2 ;  /* 0x0000000000027941 */ /* 0x000fea0003800000 */
.L_x_9678:
        /* <DEDUP_REMOVED lines=24> */
.L_x_9681:
[----:B------:R-:W-:Y:S05]  /*4630*/  BSYNC B2 ;  /* 0x0000000000027941 */ /* 0x000fea0003800000 */
.L_x_9680:
[----:B------:R-:W-:Y:S05]  /*4640*/  BRA `(.L_x_9676) ;  /* 0x0000000000107947 */ /* 0x000fea0003800000 */
.L_x_9677:
[C---:B------:R-:W-:Y:S02]  /*4650*/  DFMA R16, R68.reuse, R20, R22 ;  /* 0x000000144410722b */ /* 0x040fe40000000016 */
[----:B------:R-:W-:-:S06]  /*4660*/  DFMA R18, R68, R22, -R20 ;  /* 0x000000164412722b */ /* 0x000fcc0000000814 */
[-C--:B------:R-:W-:Y:S02]  /*4670*/  DMUL R16, R16, R66.reuse ;  /* 0x0000004210107228 */ /* 0x080fe40000000000 */
[----:B------:R-:W-:-:S11]  /*4680*/  DMUL R18, R18, R66 ;  /* 0x0000004212127228 */ /* 0x000fd60000000000 */
.L_x_9676:
[----:B------:R-:W-:Y:S05]  /*4690*/  BSYNC B1 ;  /* 0x0000000000017941 */ /* 0x000fea0003800000 */
.L_x_9675:
        /* <DEDUP_REMOVED lines=40> */
.L_x_9686:
[----:B------:R-:W-:Y:S05]  /*4920*/  BSYNC B2 ;  /* 0x0000000000027941 */ /* 0x000fea0003800000 */
.L_x_9685:
        /* <DEDUP_REMOVED lines=24> */
.L_x_9688:
[----:B------:R-:W-:Y:S05]  /*4ab0*/  BSYNC B2 ;  /* 0x0000000000027941 */ /* 0x000fea0003800000 */
.L_x_9687:
[----:B------:R-:W-:Y:S05]  /*4ac0*/  BRA `(.L_x_9683) ;  /* 0x0000000000107947 */ /* 0x000fea0003800000 */
.L_x_9684:
[C---:B------:R-:W-:Y:S02]  /*4ad0*/  DFMA R20, R68.reuse, R24, R26 ;  /* 0x000000184414722b */ /* 0x040fe4000000001a */
[----:B------:R-:W-:-:S06]  /*4ae0*/  DFMA R22, R68, R26, -R24 ;  /* 0x0000001a4416722b */ /* 0x000fcc0000000818 */
[-C--:B------:R-:W-:Y:S02]  /*4af0*/  DMUL R20, R20, R66.reuse ;  /* 0x0000004214147228 */ /* 0x080fe40000000000 */
[----:B------:R-:W-:-:S11]  /*4b00*/  DMUL R22, R22, R66 ;  /* 0x0000004216167228 */ /* 0x000fd60000000000 */
.L_x_9683:
[----:B------:R-:W-:Y:S05]  /*4b10*/  BSYNC B1 ;  /* 0x0000000000017941 */ /* 0x000fea0003800000 */
.L_x_9682:
        /* <DEDUP_REMOVED lines=40> */
.L_x_9693:
[----:B------:R-:W-:Y:S05]  /*4da0*/  BSYNC B2 ;  /* 0x0000000000027941 */ /* 0x000fea0003800000 */
.L_x_9692:
        /* <DEDUP_REMOVED lines=24> */
.L_x_9695:
[----:B------:R-:W-:Y:S05]  /*4f30*/  BSYNC B2 ;  /* 0x0000000000027941 */ /* 0x000fea0003800000 */
.L_x_9694:
[----:B------:R-:W-:Y:S05]  /*4f40*/  BRA `(.L_x_9690) ;  /* 0x0000000000107947 */ /* 0x000fea0003800000 */
.L_x_9691:
[C---:B------:R-:W-:Y:S02]  /*4f50*/  DFMA R24, R68.reuse, R28, R30 ;  /* 0x0000001c4418722b */ /* 0x040fe4000000001e */
[----:B------:R-:W-:-:S06]  /*4f60*/  DFMA R26, R68, R30, -R28 ;  /* 0x0000001e441a722b */ /* 0x000fcc000000081c */
[-C--:B------:R-:W-:Y:S02]  /*4f70*/  DMUL R24, R24, R66.reuse ;  /* 0x0000004218187228 */ /* 0x080fe40000000000 */
[----:B------:R-:W-:-:S11]  /*4f80*/  DMUL R26, R26, R66 ;  /* 0x000000421a1a7228 */ /* 0x000fd60000000000 */
.L_x_9690:
[----:B------:R-:W-:Y:S05]  /*4f90*/  BSYNC B1 ;  /* 0x0000000000017941 */ /* 0x000fea0003800000 */
.L_x_9689:
        /* <DEDUP_REMOVED lines=39> */
.L_x_9700:
[----:B------:R-:W-:Y:S05]  /*5210*/  BSYNC B2 ;  /* 0x0000000000027941 */ /* 0x000fea0003800000 */
.L_x_9699:
        /* <DEDUP_REMOVED lines=26> */
.L_x_9702:
[----:B------:R-:W-:Y:S05]  /*53c0*/  BSYNC B2 ;  /* 0x0000000000027941 */ /* 0x000fea0003800000 */
.L_x_9701:
[----:B------:R-:W-:Y:S05]  /*53d0*/  BRA `(.L_x_9697) ;  /* 0x0000000000107947 */ /* 0x000fea0003800000 */
.L_x_9698:
[C---:B------:R-:W-:Y:S02]  /*53e0*/  DFMA R28, R68.reuse, R32, R34 ;  /* 0x00000020441c722b */ /* 0x040fe40000000022 */
[----:B------:R-:W-:-:S06]  /*53f0*/  DFMA R30, R68, R34, -R32 ;  /* 0x00000022441e722b */ /* 0x000fcc0000000820 */
[-C--:B------:R-:W-:Y:S02]  /*5400*/  DMUL R28, R28, R66.reuse ;  /* 0x000000421c1c7228 */ /* 0x080fe40000000000 */
[----:B------:R-:W-:-:S11]  /*5410*/  DMUL R30, R30, R66 ;  /* 0x000000421e1e7228 */ /* 0x000fd60000000000 */
.L_x_9697:
[----:B------:R-:W-:Y:S05]  /*5420*/  BSYNC B1 ;  /* 0x0000000000017941 */ /* 0x000fea0003800000 */
.L_x_9696:
        /* <DEDUP_REMOVED lines=17> */
.L_x_9705:
[----:B------:R-:W-:-:S13]  /*5540*/  ISETP.GE.AND P0, PT, R37, R48, PT ;  /* 0x000000302500720c */ /* 0x000fda0003f06270 */
[----:B------:R-:W-:Y:S05]  /*5550*/  @P0 BRA `(.L_x_9707) ;  /* 0x0000000000300947 */ /* 0x000fea0003800000 */
[----:B0-----:R-:W0:Y:S01]  /*5560*/  LDC.64 R2, c[0x0][0x240] ;  /* 0x00009000ff027b82 */ /* 0x001e220000000a00 */
[----:B------:R-:W-:Y:S01]  /*5570*/  IADD3 R5, R0, R37, RZ ;  /* 0x0000002500057210 */ /* 0x000fe20007ffe0ff */
[----:B------:R-:W-:-:S04]  /*5580*/  VIADD R37, R37, 0x80 ;  /* 0x0000008025257836 */ /* 0x000fc80000000000 */
[----:B0-----:R-:W-:-:S05]  /*5590*/  IMAD.WIDE.U32 R2, R5, 0x10, R2 ;  /* 0x0000001005027825 */ /* 0x001fca00078e0002 */
[----:B------:R1:W-:Y:S02]  /*55a0*/  STG.E.128 desc[UR4][R2.64], R8 ;  /* 0x0000000802007986 */ /* 0x0003e4000c101d04 */
.L_x_9706:
[----:B------:R-:W-:-:S13]  /*55b0*/  ISETP.GE.AND P0, PT, R37, R48, PT ;  /* 0x000000302500720c */ /* 0x000fda0003f06270 */
[----:B------:R-:W-:Y:S05]  /*55c0*/  @P0 BRA `(.L_x_9708) ;  /* 0x0000000000300947 */ /* 0x000fea0003800000 */
[----:B01----:R-:W0:Y:S01]  /*55d0*/  LDC.64 R2, c[0x0][0x240] ;  /* 0x00009000ff027b82 */ /* 0x003e220000000a00 */
[----:B------:R-:W-:Y:S02]  /*55e0*/  IMAD.IADD R5, R0, 0x1, R37 ;  /* 0x0000000100057824 */ /* 0x000fe400078e0225 */
[----:B------:R-:W-:Y:S02]  /*55f0*/  VIADD R37, R37, 0x80 ;  /* 0x0000008025257836 */ /* 0x000fe40000000000 */
[----:B0-----:R-:W-:-:S05]  /*5600*/  IMAD.WIDE.U32 R2, R5, 0x10, R2 ;  /* 0x0000001005027825 */ /* 0x001fca00078e0002 */
[----:B------:R1:W-:Y:S02]  /*5610*/  STG.E.128 desc[UR4][R2.64], R12 ;  /* 0x0000000c02007986 */ /* 0x0003e4000c101d04 */
.L_x_9707:
[----:B------:R-:W-:-:S13]  /*5620*/  ISETP.GE.AND P0, PT, R37, R48, PT ;  /* 0x000000302500720c */ /* 0x000fda0003f06270 */
[----:B------:R-:W-:Y:S05]  /*5630*/  @P0 BRA `(.L_x_9709) ;  /* 0x0000000000340947 */ /* 0x000fea0003800000 */
[----:B01----:R-:W0:Y:S01]  /*5640*/  LDC.64 R2, c[0x0][0x240] ;  /* 0x00009000ff027b82 */ /* 0x003e220000000a00 */
[----:B------:R-:W-:Y:S01]  /*5650*/  IADD3 R5, R0, R37, RZ ;  /* 0x0000002500057210 */ /* 0x000fe20007ffe0ff */
[----:B------:R-:W-:-:S04]  /*5660*/  VIADD R37, R37, 0x80 ;  /* 0x0000008025257836 */ /* 0x000fc80000000000 */
[----:B0-----:R-:W-:-:S05]  /*5670*/  IMAD.WIDE.U32 R2, R5, 0x10, R2 ;  /* 0x0000001005027825 */ /* 0x001fca00078e0002 */
[----:B------:R2:W-:Y:S02]  /*5680*/  STG.E.128 desc[UR4][R2.64], R16 ;  /* 0x0000001002007986 */ /* 0x0005e4000c101d04 */
.L_x_9708:
        /* <DEDUP_REMOVED lines=8> */
.L_x_9709:
[----:B------:R-:W-:Y:S05]  /*5710*/  BSYNC B1 ;  /* 0x0000000000017941 */ /* 0x000fea0003800000 */
.L_x_9704:
[----:B------:R-:W-:-:S13]  /*5720*/  ISETP.GE.AND P0, PT, R37, R48, PT ;  /* 0x000000302500720c */ /* 0x000fda0003f06270 */
[----:B012---:R-:W0:Y:S01]  /*5730*/  @!P0 LDC.64 R2, c[0x0][0x240] ;  /* 0x00009000ff028b82 */ /* 0x007e220000000a00 */
[----:B------:R-:W-:Y:S01]  /*5740*/  @!P0 IADD3 R5, R0, R37, RZ ;  /* 0x0000002500058210 */ /* 0x000fe20007ffe0ff */
[----:B------:R-:W-:-:S04]  /*5750*/  @!P0 VIADD R37, R37, 0x80 ;  /* 0x0000008025258836 */ /* 0x000fc80000000000 */
[----:B0-----:R-:W-:-:S05]  /*5760*/  @!P0 IMAD.WIDE.U32 R2, R5, 0x10, R2 ;  /* 0x0000001005028825 */ /* 0x001fca00078e0002 */
[----:B------:R3:W-:Y:S02]  /*5770*/  @!P0 STG.E.128 desc[UR4][R2.64], R24 ;  /* 0x0000001802008986 */ /* 0x0007e4000c101d04 */
.L_x_9710:
[----:B------:R-:W-:Y:S05]  /*5780*/  BSYNC B0 ;  /* 0x0000000000007941 */ /* 0x000fea0003800000 */
.L_x_9703:
        /* <DEDUP_REMOVED lines=8> */
        .weak           $__internal_26_$__cuda_sm20_dblrcp_rn_slowpath_v3
        .type           $__internal_26_$__cuda_sm20_dblrcp_rn_slowpath_v3,@function
        .size           $__internal_26_$__cuda_sm20_dblrcp_rn_slowpath_v3,($__internal_27_$__cuda_sm20_div_rn_f64_full - $__internal_26_$__cuda_sm20_dblrcp_rn_slowpath_v3)
$__internal_26_$__cuda_sm20_dblrcp_rn_slowpath_v3:
        /* <DEDUP_REMOVED lines=25> */
.L_x_9714:
        /* <DEDUP_REMOVED lines=9> */
.L_x_9712:
[----:B------:R-:W-:Y:S02]  /*5a30*/  LOP3.LUT R63, R7, 0x80000, RZ, 0xfc, !PT ;  /* 0x00080000073f7812 */ /* 0x000fe400078efcff */
[----:B------:R-:W-:-:S07]  /*5a40*/  MOV R62, R6 ;  /* 0x00000006003e7202 */ /* 0x000fce0000000f00 */
.L_x_9713:
[----:B------:R-:W-:Y:S05]  /*5a50*/  BSYNC B1 ;  /* 0x0000000000017941 */ /* 0x000fea0003800000 */
.L_x_9711:
[----:B------:R-:W-:-:S04]  /*5a60*/  IMAD.MOV.U32 R3, RZ, RZ, 0x0 ;  /* 0x00000000ff037424 */ /* 0x000fc800078e00ff */
[----:B------:R-:W-:Y:S05]  /*5a70*/  RET.REL.NODEC R2 `(_ZN2at6native29vectorized_elementwise_kernelILi8ENS0_13BUnaryFunctorIN3c107complexIdEES5_S5_NS0_15binary_internal10DivFunctorIS5_EEEESt5arrayIPcLm2EEEEviT0_T1_) ;  /* 0xffffffa402607950 */ /* 0x000fea0003c3ffff */
        .weak           $__internal_27_$__cuda_sm20_div_rn_f64_full
        .type           $__internal_27_$__cuda_sm20_div_rn_f64_full,@function
        .size           $__internal_27_$__cuda_sm20_div_rn_f64_full,(.L_x_19282 - $__internal_27_$__cuda_sm20_div_rn_f64_full)
$__internal_27_$__cuda_sm20_div_rn_f64_full:
        /* <DEDUP_REMOVED lines=72> */
.L_x_9716:
        /* <DEDUP_REMOVED lines=17> */
.L_x_9719:
[----:B------:R-:W-:Y:S02]  /*6010*/  LOP3.LUT R3, R51, 0x80000, RZ, 0xfc, !PT ;  /* 0x0008000033037812 */ /* 0x000fe400078efcff */
[----:B------:R-:W-:-:S03]  /*6020*/  MOV R60, R50 ;  /* 0x00000032003c7202 */ /* 0x000fc60000000f00 */
[----:B------:R-:W-:Y:S01]  /*6030*/  IMAD.MOV.U32 R61, RZ, RZ, R3 ;  /* 0x000000ffff3d7224 */ /* 0x000fe200078e0003 */
[----:B------:R-:W-:Y:S06]  /*6040*/  BRA `(.L_x_9717) ;  /* 0x00000000000c7947 */ /* 0x000fec0003800000 */
.L_x_9718:
[----:B------:R-:W-:Y:S01]  /*6050*/  LOP3.LUT R3, R55, 0x80000, RZ, 0xfc, !PT ;  /* 0x0008000037037812 */ /* 0x000fe200078efcff */
[----:B------:R-:W-:-:S03]  /*6060*/  IMAD.MOV.U32 R60, RZ, RZ, R54 ;  /* 0x000000ffff3c7224 */ /* 0x000fc600078e0036 */
[----:B------:R-:W-:-:S07]  /*6070*/  MOV R61, R3 ;  /* 0x00000003003d7202 */ /* 0x000fce0000000f00 */
.L_x_9717:
[----:B------:R-:W-:Y:S05]  /*6080*/  BSYNC B0 ;  /* 0x0000000000007941 */ /* 0x000fea0003800000 */
.L_x_9715:
[----:B------:R-:W-:Y:S01]  /*6090*/  MOV R6, R2 ;  /* 0x0000000200067202 */ /* 0x000fe20000000f00 */
[----:B------:R-:W-:Y:S02]  /*60a0*/  IMAD.MOV.U32 R7, RZ, RZ, 0x0 ;  /* 0x00000000ff077424 */ /* 0x000fe400078e00ff */
[----:B------:R-:W-:Y:S02]  /*60b0*/  IMAD.MOV.U32 R4, RZ, RZ, R60 ;  /* 0x000000ffff047224 */ /* 0x000fe400078e003c */
[----:B------:R-:W-:Y:S01]  /*60c0*/  IMAD.MOV.U32 R3, RZ, RZ, R61 ;  /* 0x000000ffff037224 */ /* 0x000fe200078e003d */
[----:B------:R-:W-:Y:S06]  /*60d0*/  RET.REL.NODEC R6 `(_ZN2at6native29vectorized_elementwise_kernelILi8ENS0_13BUnaryFunctorIN3c107complexIdEES5_S5_NS0_15binary_internal10DivFunctorIS5_EEEESt5arrayIPcLm2EEEEviT0_T1_) ;  /* 0xffffff9c06c87950 */ /* 0x000fec0003c3ffff */
.L_x_9720:
        /* <DEDUP_REMOVED lines=10> */
.L_x_19282:


//--------------------- .text._ZN2at6native18elementwise_kernelILi128ELi4EZNS0_15gpu_kernel_implINS0_13AUnaryFunctorIN3c107complexIdEES6_S6_NS0_15binary_internal10DivFunctorIS6_EEEEEEvRNS_18TensorIteratorBaseERKT_EUliE_EEviT1_ --------------------------
	.section	.text._ZN2at6native18elementwise_kernelILi128ELi4EZNS0_15gpu_kernel_implINS0_13AUnaryFunctorIN3c107complexIdEES6_S6_NS0_15binary_internal10DivFunctorIS6_EEEEEEvRNS_18TensorIteratorBaseERKT_EUliE_EEviT1_,"ax",@progbits
	.align	128
        .global         _ZN2at6native18elementwise_kernelILi128ELi4EZNS0_15gpu_kernel_implINS0_13AUnaryFunctorIN3c107complexIdEES6_S6_NS0_15binary_internal10DivFunctorIS6_EEEEEEvRNS_18TensorIteratorBaseERKT_EUliE_EEviT1_
        .type           _ZN2at6native18elementwise_kernelILi128ELi4EZNS0_15gpu_kernel_implINS0_13AUnaryFunctorIN3c107complexIdEES6_S6_NS0_15binary_internal10DivFunctorIS6_EEEEEEvRNS_18TensorIteratorBaseERKT_EUliE_EEviT1_,@function
        .size           _ZN2at6native18elementwise_kernelILi128ELi4EZNS0_15gpu_kernel_implINS0_13AUnaryFunctorIN3c107complexIdEES6_S6_NS0_15binary_internal10DivFunctorIS6_EEEEEEvRNS_18TensorIteratorBaseERKT_EUliE_EEviT1_,(.L_x_19284 - _ZN2at6native18elementwise_kernelILi128ELi4EZNS0_15gpu_kernel_implINS0_13AUnaryFunctorIN3c107complexIdEES6_S6_NS0_15binary_internal10DivFunctorIS6_EEEEEEvRNS_18TensorIteratorBaseERKT_EUliE_EEviT1_)
        .other          _ZN2at6native18elementwise_kernelILi128ELi4EZNS0_15gpu_kernel_implINS0_13AUnaryFunctorIN3c107complexIdEES6_S6_NS0_15binary_internal10DivFunctorIS6_EEEEEEvRNS_18TensorIteratorBaseERKT_EUliE_EEviT1_,@"STO_CUDA_ENTRY STV_DEFAULT"
_ZN2at6native18elementwise_kernelILi128ELi4EZNS0_15gpu_kernel_implINS0_13AUnaryFunctorIN3c107complexIdEES6_S6_NS0_15binary_internal10DivFunctorIS6_EEEEEEvRNS_18TensorIteratorBaseERKT_EUliE_EEviT1_:
.text._ZN2at6native18elementwise_kernelILi128ELi4EZNS0_15gpu_kernel_implINS0_13AUnaryFunctorIN3c107complexIdEES6_S6_NS0_15binary_internal10DivFunctorIS6_EEEEEEvRNS_18TensorIteratorBaseERKT_EUliE_EEviT1_:
        /* <DEDUP_REMOVED lines=312> */
.L_x_9723:
        /* <DEDUP_REMOVED lines=22> */
.L_x_9727:
[----:B------:R-:W2:Y:S01]  /*14e0*/  LDG.E.U8 R2, desc[UR36][R2.64] ;  /* 0x0000002402027981 */ /* 0x000ea2000c1e1100 */
[----:B------:R-:W-:Y:S01]  /*14f0*/  CS2R R14, SRZ ;  /* 0x00000000000e7805 */ /* 0x000fe2000001ff00 */
[----:B--2---:R0:W1:Y:S01]  /*1500*/  I2F.F64.U16 R12, R2 ;  /* 0x00000002000c7312 */ /* 0x0040620000101800 */
[----:B------:R-:W-:Y:S05]  /*1510*/  BRA `(.L_x_9729) ;  /* 0x0000000c00c87947 */ /* 0x000fea0003800000 */
.L_x_9726:
        /* <DEDUP_REMOVED lines=10> */
.L_x_9731:
[----:B------:R-:W2:Y:S01]  /*15c0*/  LDG.E R2, desc[UR36][R2.64] ;  /* 0x0000002402027981 */ /* 0x000ea2000c1e1900 */
[----:B------:R-:W-:Y:S01]  /*15d0*/  CS2R R14, SRZ ;  /* 0x00000000000e7805 */ /* 0x000fe2000001ff00 */
[----:B--2---:R0:W1:Y:S01]  /*15e0*/  I2F.F64 R12, R2 ;  /* 0x00000002000c7312 */ /* 0x0040620000201c00 */
[----:B------:R-:W-:Y:S05]  /*15f0*/  BRA `(.L_x_9729) ;  /* 0x0000000c00907947 */ /* 0x000fea0003800000 */
.L_x_9730:
[----:B------:R-:W2:Y:S01]  /*1600*/  LDG.E.U16 R2, desc[UR36][R2.64] ;  /* 0x0000002402027981 */ /* 0x000ea2000c1e1500 */
[----:B------:R-:W-:Y:S01]  /*1610*/  CS2R R14, SRZ ;  /* 0x00000000000e7805 */ /* 0x000fe2000001ff00 */
[----:B--2---:R0:W1:Y:S01]  /*1620*/  I2F.F64.S16 R12, R2 ;  /* 0x00000002000c7312 */ /* 0x0040620000101c00 */
[----:B------:R-:W-:Y:S05]  /*1630*/  BRA `(.L_x_9729) ;  /* 0x0000000c00807947 */ /* 0x000fea0003800000 */
.L_x_9725:
        /* <DEDUP_REMOVED lines=11> */
.L_x_9733:
[----:B------:R-:W2:Y:S01]  /*16f0*/  LDG.E.U16 R0, desc[UR36][R2.64] ;  /* 0x0000002402007981 */ /* 0x000ea2000c1e1500 */
[----:B------:R-:W-:Y:S01]  /*1700*/  CS2R R14, SRZ ;  /* 0x00000000000e7805 */ /* 0x000fe2000001ff00 */
[----:B--2---:R-:W-:-:S05]  /*1710*/  HADD2.F32 R0, -RZ, R0.H0_H0 ;  /* 0x20000000ff007230 */ /* 0x004fca0000004100 */
[----:B------:R-:W-:-:S04]  /*1720*/  FMUL.FTZ R0, R0, 1 ;  /* 0x3f80000000007820 */ /* 0x000fc80000410000 */
[----:B------:R0:W1:Y:S01]  /*1730*/  F2F.F64.F32 R12, R0 ;  /* 0x00000000000c7310 */ /* 0x0000620000201800 */
[----:B------:R-:W-:Y:S05]  /*1740*/  BRA `(.L_x_9729) ;  /* 0x0000000c003c7947 */ /* 0x000fea0003800000 */
.L_x_9732:
        /* <DEDUP_REMOVED lines=12> */
.L_x_9735:
        /* <DEDUP_REMOVED lines=8> */
.L_x_9734:
[----:B------:R0:W5:Y:S01]  /*1890*/  LDG.E.64 R12, desc[UR36][R2.64] ;  /* 0x00000024020c7981 */ /* 0x000162000c1e1b00 */
[----:B------:R-:W-:Y:S01]  /*18a0*/  CS2R R14, SRZ ;  /* 0x00000000000e7805 */ /* 0x000fe2000001ff00 */
[----:B------:R-:W-:Y:S06]  /*18b0*/  BRA `(.L_x_9729) ;  /* 0x0000000800e07947 */ /* 0x000fec0003800000 */
.L_x_9724:
        /* <DEDUP_REMOVED lines=14> */
.L_x_9738:
[----:B------:R0:W5:Y:S01]  /*19a0*/  LDG.E.128 R12, desc[UR36][R2.64] ;  /* 0x00000024020c7981 */ /* 0x000162000c1e1d00 */
[----:B------:R-:W-:Y:S05]  /*19b0*/  BRA `(.L_x_9729) ;  /* 0x0000000800a07947 */ /* 0x000fea0003800000 */
.L_x_9737:
        /* <DEDUP_REMOVED lines=29> */
.L_x_9740:
[----:B------:R-:W2:Y:S01]  /*1b90*/  LDG.E.U8 R2, desc[UR36][R2.64] ;  /* 0x0000002402027981 */ /* 0x000ea2000c1e1100 */
[----:B------:R-:W-:Y:S01]  /*1ba0*/  CS2R R14, SRZ ;  /* 0x00000000000e7805 */ /* 0x000fe2000001ff00 */
        /* <DEDUP_REMOVED lines=14> */
.L_x_9739:
[----:B------:R-:W2:Y:S01]  /*1c90*/  LDG.E.U16 R0, desc[UR36][R2.64] ;  /* 0x0000002402007981 */ /* 0x000ea2000c1e1500 */
[----:B------:R-:W-:Y:S01]  /*1ca0*/  CS2R R14, SRZ ;  /* 0x00000000000e7805 */ /* 0x000fe2000001ff00 */
[----:B--2---:R-:W-:-:S04]  /*1cb0*/  IMAD.U32 R0, R0, 0x10000, RZ ;  /* 0x0001000000007824 */ /* 0x004fc800078e00ff */
[----:B------:R-:W-:-:S04]  /*1cc0*/  FMUL.FTZ R0, R0, 1 ;  /* 0x3f80000000007820 */ /* 0x000fc80000410000 */
[----:B------:R0:W1:Y:S01]  /*1cd0*/  F2F.F64.F32 R12, R0 ;  /* 0x00000000000c7310 */ /* 0x0000620000201800 */
[----:B------:R-:W-:Y:S05]  /*1ce0*/  BRA `(.L_x_9729) ;  /* 0x0000000400d47947 */ /* 0x000fea0003800000 */
.L_x_9736:
        /* <DEDUP_REMOVED lines=12> */
.L_x_9743:
        /* <DEDUP_REMOVED lines=21> */
.L_x_9747:
[----:B------:R-:W-:Y:S05]  /*1f00*/  BSYNC B1 ;  /* 0x0000000000017941 */ /* 0x000fea0003800000 */
.L_x_9746:
[----:B------:R-:W-:Y:S01]  /*1f10*/  LEA R3, R0, 0x3b800000, 0x17 ;  /* 0x3b80000000037811 */ /* 0x000fe200078eb8ff */
[----:B------:R-:W-:-:S05]  /*1f20*/  IMAD.SHL.U32 R0, R2, 0x100000, RZ ;  /* 0x0010000002007824 */ /* 0x000fca00078e00ff */
[----:B------:R-:W-:-:S07]  /*1f30*/  LOP3.LUT R0, R3, R0, R4, 0xfe, !PT ;  /* 0x0000000003007212 */ /* 0x000fce00078efe04 */
.L_x_9745:
[----:B------:R-:W-:Y:S05]  /*1f40*/  BSYNC B0 ;  /* 0x0000000000007941 */ /* 0x000fea0003800000 */
.L_x_9744:
[----:B------:R-:W-:Y:S01]  /*1f50*/  FMUL.FTZ R0, R0, 1 ;  /* 0x3f80000000007820 */ /* 0x000fe20000410000 */
[----:B------:R-:W-:-:S03]  /*1f60*/  CS2R R14, SRZ ;  /* 0x00000000000e7805 */ /* 0x000fc6000001ff00 */
[----:B------:R2:W3:Y:S01]  /*1f70*/  F2F.F64.F32 R12, R0 ;  /* 0x00000000000c7310 */ /* 0x0004e20000201800 */
[----:B------:R-:W-:Y:S05]  /*1f80*/  BRA `(.L_x_9729) ;  /* 0x00000004002c7947 */ /* 0x000fea0003800000 */
.L_x_9742:
        /* <DEDUP_REMOVED lines=21> */
.L_x_9751:
[----:B------:R-:W-:Y:S05]  /*20e0*/  BSYNC B1 ;  /* 0x0000000000017941 */ /* 0x000fea0003800000 */
.L_x_9750:
[----:B------:R-:W-:Y:S01]  /*20f0*/  LEA R3, R0, 0x37800000, 0x17 ;  /* 0x3780000000037811 */ /* 0x000fe200078eb8ff */
[----:B------:R-:W-:-:S05]  /*2100*/  IMAD.SHL.U32 R0, R2, 0x200000, RZ ;  /* 0x0020000002007824 */ /* 0x000fca00078e00ff */
[----:B------:R-:W-:-:S07]  /*2110*/  LOP3.LUT R0, R3, R0, R4, 0xfe, !PT ;  /* 0x0000000003007212 */ /* 0x000fce00078efe04 */
.L_x_9749:
[----:B------:R-:W-:Y:S05]  /*2120*/  BSYNC B0 ;  /* 0x0000000000007941 */ /* 0x000fea0003800000 */
.L_x_9748:
[----:B------:R-:W-:Y:S01]  /*2130*/  FMUL.FTZ R0, R0, 1 ;  /* 0x3f80000000007820 */ /* 0x000fe20000410000 */
[----:B------:R-:W-:-:S03]  /*2140*/  CS2R R14, SRZ ;  /* 0x00000000000e7805 */ /* 0x000fc6000001ff00 */
[----:B------:R4:W0:Y:S01]  /*2150*/  F2F.F64.F32 R12, R0 ;  /* 0x00000000000c7310 */ /* 0x0008220000201800 */
[----:B------:R-:W-:Y:S05]  /*2160*/  BRA `(.L_x_9729) ;  /* 0x0000000000b47947 */ /* 0x000fea0003800000 */
.L_x_9741:
        /* <DEDUP_REMOVED lines=14> */
.L_x_9755:
[----:B------:R-:W-:Y:S05]  /*2250*/  BSYNC B0 ;  /* 0x0000000000007941 */ /* 0x000fea0003800000 */
.L_x_9754:
[----:B------:R-:W-:Y:S01]  /*2260*/  FMUL.FTZ R0, R0, 1 ;  /* 0x3f80000000007820 */ /* 0x000fe20000410000 */
[----:B------:R-:W-:-:S03]  /*2270*/  CS2R R14, SRZ ;  /* 0x00000000000e7805 */ /* 0x000fc6000001ff00 */
[----:B------:R0:W1:Y:S01]  /*2280*/  F2F.F64.F32 R12, R0 ;  /* 0x00000000000c7310 */ /* 0x0000620000201800 */
[----:B------:R-:W-:Y:S05]  /*2290*/  BRA `(.L_x_9729) ;  /* 0x0000000000687947 */ /* 0x000fea0003800000 */
.L_x_9728:
[----:B------:R-:W-:Y:S01]  /*22a0*/  MOV R0, 0x0 ;  /* 0x0000000000007802 */ /* 0x000fe20000000f00 */
[----:B------:R-:W-:Y:S01]  /*22b0*/  ULDC.64 UR4, c[0x4][0x148] ;  /* 0x0100520000047ab9 */ /* 0x000fe20000000a00 */
[----:B------:R-:W-:Y:S01]  /*22c0*/  ULDC.64 UR6, c[0x4][0x30] ;  /* 0x01000c0000067ab9 */ /* 0x000fe20000000a00 */
[----:B------:R-:W-:Y:S01]  /*22d0*/  IMAD.U32 R4, RZ, RZ, UR4 ;  /* 0x00000004ff047e24 */ /* 0x000fe2000f8e00ff */
[----:B------:R0:W1:Y:S01]  /*22e0*/  LDC.64 R2, c[0x4][R0] ;  /* 0x0100000000027b82 */ /* 0x0000620000000a00 */
[----:B------:R-:W-:Y:S01]  /*22f0*/  IMAD.U32 R5, RZ, RZ, UR5 ;  /* 0x00000005ff057e24 */ /* 0x000fe2000f8e00ff */
[----:B------:R-:W-:Y:S01]  /*2300*/  ULDC.64 UR4, c[0x4][0x150] ;  /* 0x0100540000047ab9 */ /* 0x000fe20000000a00 */
[----:B------:R-:W-:Y:S01]  /*2310*/  MOV R10, UR6 ;  /* 0x00000006000a7c02 */ /* 0x000fe20008000f00 */
        /* <DEDUP_REMOVED lines=8> */
.L_x_9756:
[----:B------:R-:W-:Y:S02]  /*23a0*/  CS2R R12, SRZ ;  /* 0x00000000000c7805 */ /* 0x000fe4000001ff00 */
[----:B------:R-:W-:Y:S01]  /*23b0*/  CS2R R14, SRZ ;  /* 0x00000000000e7805 */ /* 0x000fe2000001ff00 */
[----:B------:R-:W-:Y:S06]  /*23c0*/  BRA `(.L_x_9729) ;  /* 0x00000000001c7947 */ /* 0x000fec0003800000 */
.L_x_9753:
[----:B------:R-:W2:Y:S01]  /*23d0*/  LDG.E.64 R12, desc[UR36][R2.64] ;  /* 0x00000024020c7981 */ /* 0x000ea2000c1e1b00 */
[----:B------:R-:W-:Y:S01]  /*23e0*/  CS2R R14, SRZ ;  /* 0x00000000000e7805 */ /* 0x000fe2000001ff00 */
[----:B--2---:R-:W0:Y:S01]  /*23f0*/  I2F.F64.U64 R12, R12 ;  /* 0x0000000c000c7312 */ /* 0x004e220000301800 */
[----:B------:R-:W-:Y:S05]  /*2400*/  BRA `(.L_x_9729) ;  /* 0x00000000000c7947 */ /* 0x000fea0003800000 */
.L_x_9752:
[----:B------:R-:W2:Y:S01]  /*2410*/  LDG.E R2, desc[UR36][R2.64] ;  /* 0x0000002402027981 */ /* 0x000ea2000c1e1900 */
[----:B------:R-:W-:Y:S01]  /*2420*/  CS2R R14, SRZ ;  /* 0x00000000000e7805 */ /* 0x000fe2000001ff00 */
[----:B--2---:R0:W1:Y:S06]  /*2430*/  I2F.F64.U32 R12, R2 ;  /* 0x00000002000c7312 */ /* 0x00406c0000201800 */
.L_x_9729:
        /* <DEDUP_REMOVED lines=18> */
[----:B----4-:R-:W-:-:S05]  /*2560*/  FFMA R0, RZ, R13, R3 ;  /* 0x0000000dff007223 */ /* 0x010fca0000000003 */
[----:B------:R-:W-:-:S13]  /*2570*/  FSETP.GT.AND P0, PT, |R0|, 1.469367938527859385e-39, PT ;  /* 0x001000000000780b */ /* 0x000fda0003f04200 */
[----:B------:R-:W-:Y:S05]  /*2580*/  @P0 BRA P1, `(.L_x_9761) ;  /* 0x0000000000200947 */ /* 0x000fea0000800000 */
[----:B------:R-:W-:Y:S01]  /*2590*/  IMAD.MOV.U32 R10, RZ, RZ, R14 ;  /* 0x000000ffff0a7224 */ /* 0x000fe200078e000e */
[----:B------:R-:W-:Y:S01]  /*25a0*/  MOV R0, 0x25f0 ;  /* 0x000025f000007802 */ /* 0x000fe20000000f00 */
[----:B------:R-:W-:Y:S02]  /*25b0*/  IMAD.MOV.U32 R11, RZ, RZ, R15 ;  /* 0x000000ffff0b7224 */ /* 0x000fe400078e000f */
[----:B------:R-:W-:Y:S02]  /*25c0*/  IMAD.MOV.U32 R8, RZ, RZ, R12 ;  /* 0x000000ffff087224 */ /* 0x000fe400078e000c */
[----:B------:R-:W-:-:S07]  /*25d0*/  IMAD.MOV.U32 R9, RZ, RZ, R13 ;  /* 0x000000ffff097224 */ /* 0x000fce00078e000d */
[----:B------:R-:W-:Y:S05]  /*25e0*/  CALL.REL.NOINC `($__internal_29_$__cuda_sm20_div_rn_f64_full) ;  /* 0x000000d800487944 */ /* 0x000fea0003c00000 */
[----:B------:R-:W-:Y:S02]  /*25f0*/  IMAD.MOV.U32 R2, RZ, RZ, R20 ;  /* 0x000000ffff027224 */ /* 0x000fe400078e0014 */
[----:B------:R-:W-:-:S07]  /*2600*/  IMAD.MOV.U32 R3, RZ, RZ, R21 ;  /* 0x000000ffff037224 */ /* 0x000fce00078e0015 */
.L_x_9761:
[----:B------:R-:W-:Y:S05]  /*2610*/  BSYNC B2 ;  /* 0x0000000000027941 */ /* 0x000fea0003800000 */
.L_x_9760:
        /* <DEDUP_REMOVED lines=12> */
[----:B------:R-:W-:-:S04]  /*26e0*/  IMAD.MOV.U32 R4, RZ, RZ, R12 ;  /* 0x000000ffff047224 */ /* 0x000fc800078e000c */
[----:B------:R-:W-:Y:S01]  /*26f0*/  VIADD R8, R0, 0xfff00000 ;  /* 0xfff0000000087836 */ /* 0x000fe20000000000 */
[----:B------:R-:W-:-:S07]  /*2700*/  MOV R0, 0x2720 ;  /* 0x0000272000007802 */ /* 0x000fce0000000f00 */
[----:B------:R-:W-:Y:S05]  /*2710*/  CALL.REL.NOINC `($__internal_28_$__cuda_sm20_dblrcp_rn_slowpath_v3) ;  /* 0x000000d400587944 */ /* 0x000fea0003c00000 */
.L_x_9763:
[----:B------:R-:W-:Y:S05]  /*2720*/  BSYNC B2 ;  /* 0x0000000000027941 */ /* 0x000fea0003800000 */
.L_x_9762:
[----:B------:R-:W0:Y:S01]  /*2730*/  LDC.64 R4, c[0x0][0x440] ;  /* 0x00011000ff047b82 */ /* 0x000e220000000a00 */
[----:B------:R-:W-:Y:S02]  /*2740*/  ULDC.64 UR4, c[0x0][0x448] ;  /* 0x0001120000047ab9 */ /* 0x000fe40000000a00 */
[C---:B0-----:R-:W-:Y:S02]  /*2750*/  DFMA R12, R2.reuse, UR4, R4 ;  /* 0x00000004020c7c2b */ /* 0x041fe40008000004 */
[----:B------:R-:W-:-:S06]  /*2760*/  DFMA R2, -R2, R4, UR4 ;  /* 0x0000000402027e2b */ /* 0x000fcc0008000104 */
[-C--:B------:R-:W-:Y:S02]  /*2770*/  DMUL R12, R12, R6.reuse ;  /* 0x000000060c0c7228 */ /* 0x080fe40000000000 */
[----:B------:R-:W-:Y:S01]  /*2780*/  DMUL R14, R2, R6 ;  /* 0x00000006020e7228 */ /* 0x000fe20000000000 */
[----:B------:R-:W-:Y:S10]  /*2790*/  BRA `(.L_x_9764) ;  /* 0x0000000400907947 */ /* 0x000ff40003800000 */
.L_x_9759:
[----:B------:R-:W-:Y:S01]  /*27a0*/  DADD R8, -RZ, |R12| ;  /* 0x00000000ff087229 */ /* 0x000fe2000000050c */
[----:B------:R-:W-:Y:S01]  /*27b0*/  IMAD.MOV.U32 R2, RZ, RZ, 0x1 ;  /* 0x00000001ff027424 */ /* 0x000fe200078e00ff */
[----:B------:R-:W-:Y:S01]  /*27c0*/  ULDC.64 UR4, c[0x0][0x440] ;  /* 0x0001100000047ab9 */ /* 0x000fe20000000a00 */
[----:B----4-:R-:W0:Y:S01]  /*27d0*/  LDC R0, c[0x0][0x444] ;  /* 0x00011100ff007b82 */ /* 0x010e220000000800 */
[----:B------:R-:W-:Y:S02]  /*27e0*/  BSSY B2, `(.L_x_9765) ;  /* 0x0000015000027945 */ /* 0x000fe40003800000 */
[----:B------:R-:W1:Y:S02]  /*27f0*/  MUFU.RCP64H R3, R9 ;  /* 0x0000000900037308 */ /* 0x000e640000001800 */
[----:B-1----:R-:W-:Y:S01]  /*2800*/  DFMA R4, R2, -|R12|, 1 ;  /* 0x3ff000000204742b */ /* 0x002fe20000000c0c */
[----:B0-----:R-:W-:-:S07]  /*2810*/  FSETP.GEU.AND P1, PT, |R0|, 6.5827683646048100446e-37, PT ;  /* 0x036000000000780b */ /* 0x001fce0003f2e200 */
[----:B------:R-:W-:-:S08]  /*2820*/  DFMA R4, R4, R4, R4 ;  /* 0x000000040404722b */ /* 0x000fd00000000004 */
[----:B------:R-:W-:-:S08]  /*2830*/  DFMA R4, R2, R4, R2 ;  /* 0x000000040204722b */ /* 0x000fd00000000002 */
[----:B------:R-:W-:-:S08]  /*2840*/  DFMA R2, R4, -|R12|, 1 ;  /* 0x3ff000000402742b */ /* 0x000fd00000000c0c */
[----:B------:R-:W-:-:S08]  /*2850*/  DFMA R2, R4, R2, R4 ;  /* 0x000000020402722b */ /* 0x000fd00000000004 */
[----:B------:R-:W-:-:S08]  /*2860*/  DMUL R4, R2, UR4 ;  /* 0x0000000402047c28 */ /* 0x000fd00008000000 */
[----:B------:R-:W-:-:S08]  /*2870*/  DFMA R12, R4, -|R12|, UR4 ;  /* 0x00000004040c7e2b */ /* 0x000fd00008000c0c */
[----:B------:R-:W-:-:S10]  /*2880*/  DFMA R12, R2, R12, R4 ;  /* 0x0000000c020c722b */ /* 0x000fd40000000004 */
[----:B------:R-:W-:-:S05]  /*2890*/  FFMA R2, RZ, R9, R13 ;  /* 0x00000009ff027223 */ /* 0x000fca000000000d */
[----:B------:R-:W-:-:S13]  /*28a0*/  FSETP.GT.AND P0, PT, |R2|, 1.469367938527859385e-39, PT ;  /* 0x001000000200780b */ /* 0x000fda0003f04200 */
[----:B------:R-:W-:Y:S05]  /*28b0*/  @P0 BRA P1, `(.L_x_9766) ;  /* 0x00000000001c0947 */ /* 0x000fea0000800000 */
[----:B------:R-:W-:Y:S01]  /*28c0*/  ULDC.64 UR4, c[0x0][0x440] ;  /* 0x0001100000047ab9 */ /* 0x000fe20000000a00 */
[----:B------:R-:W-:Y:S01]  /*28d0*/  MOV R0, 0x2910 ;  /* 0x0000291000007802 */ /* 0x000fe20000000f00 */
[----:B------:R-:W-:Y:S02]  /*28e0*/  IMAD.U32 R10, RZ, RZ, UR4 ;  /* 0x00000004ff0a7e24 */ /* 0x000fe4000f8e00ff */
[----:B------:R-:W-:-:S07]  /*28f0*/  IMAD.U32 R11, RZ, RZ, UR5 ;  /* 0x00000005ff0b7e24 */ /* 0x000fce000f8e00ff */
[----:B------:R-:W-:Y:S05]  /*2900*/  CALL.REL.NOINC `($__internal_29_$__cuda_sm20_div_rn_f64_full) ;  /* 0x000000d400807944 */ /* 0x000fea0003c00000 */
[----:B------:R-:W-:Y:S02]  /*2910*/  IMAD.MOV.U32 R12, RZ, RZ, R20 ;  /* 0x000000ffff0c7224 */ /* 0x000fe400078e0014 */
[----:B------:R-:W-:-:S07]  /*2920*/  IMAD.MOV.U32 R13, RZ, RZ, R21 ;  /* 0x000000ffff0d7224 */ /* 0x000fce00078e0015 */
.L_x_9766:
[----:B------:R-:W-:Y:S05]  /*2930*/  BSYNC B2 ;  /* 0x0000000000027941 */ /* 0x000fea0003800000 */
.L_x_9765:
[----:B------:R-:W-:Y:S01]  /*2940*/  DADD R8, -RZ, |R14| ;  /* 0x00000000ff087229 */ /* 0x000fe2000000050e */
[----:B------:R-:W-:Y:S01]  /*2950*/  IMAD.MOV.U32 R2, RZ, RZ, 0x1 ;  /* 0x00000001ff027424 */ /* 0x000fe200078e00ff */
[----:B------:R-:W-:Y:S01]  /*2960*/  ULDC.64 UR4, c[0x0][0x448] ;  /* 0x0001120000047ab9 */ /* 0x000fe20000000a00 */
[----:B------:R-:W0:Y:S01]  /*2970*/  LDC R0, c[0x0][0x44c] ;  /* 0x00011300ff007b82 */ /* 0x000e220000000800 */
        /* <DEDUP_REMOVED lines=16> */
[----:B------:R-:W-:Y:S01]  /*2a80*/  IMAD.U32 R11, RZ, RZ, UR5 ;  /* 0x00000005ff0b7e24 */ /* 0x000fe2000f8e00ff */
[----:B------:R-:W-:-:S07]  /*2a90*/  MOV R10, UR4 ;  /* 0x00000004000a7c02 */ /* 0x000fce0008000f00 */
[----:B------:R-:W-:Y:S05]  /*2aa0*/  CALL.REL.NOINC `($__internal_29_$__cuda_sm20_div_rn_f64_full) ;  /* 0x000000d400187944 */ /* 0x000fea0003c00000 */
[----:B------:R-:W-:Y:S02]  /*2ab0*/  IMAD.MOV.U32 R14, RZ, RZ, R20 ;  /* 0x000000ffff0e7224 */ /* 0x000fe400078e0014 */
[----:B------:R-:W-:-:S07]  /*2ac0*/  IMAD.MOV.U32 R15, RZ, RZ, R21 ;  /* 0x000000ffff0f7224 */ /* 0x000fce00078e0015 */
.L_x_9768:
[----:B------:R-:W-:Y:S05]  /*2ad0*/  BSYNC B2 ;  /* 0x0000000000027941 */ /* 0x000fea0003800000 */
.L_x_9767:
[----:B------:R-:W-:Y:S05]  /*2ae0*/  BRA `(.L_x_9764) ;  /* 0x0000000000bc7947 */ /* 0x000fea0003800000 */
.L_x_9758:
        /* <DEDUP_REMOVED lines=23> */
.L_x_9770:
[----:B------:R-:W-:Y:S05]  /*2c60*/  BSYNC B2 ;  /* 0x0000000000027941 */ /* 0x000fea0003800000 */
.L_x_9769:
        /* <DEDUP_REMOVED lines=16> */
.L_x_9772:
[----:B------:R-:W-:Y:S05]  /*2d70*/  BSYNC B2 ;  /* 0x0000000000027941 */ /* 0x000fea0003800000 */
.L_x_9771:
[----:B------:R-:W0:Y:S01]  /*2d80*/  LDC.64 R4, c[0x0][0x448] ;  /* 0x00011200ff047b82 */ /* 0x000e220000000a00 */
[----:B------:R-:W-:Y:S02]  /*2d90*/  ULDC.64 UR4, c[0x0][0x440] ;  /* 0x0001100000047ab9 */ /* 0x000fe40000000a00 */
[C---:B0-----:R-:W-:Y:S02]  /*2da0*/  DFMA R12, R2.reuse, UR4, R4 ;  /* 0x00000004020c7c2b */ /* 0x041fe40008000004 */
[----:B------:R-:W-:-:S06]  /*2db0*/  DFMA R2, R2, R4, -UR4 ;  /* 0x8000000402027e2b */ /* 0x000fcc0008000004 */
[-C--:B------:R-:W-:Y:S02]  /*2dc0*/  DMUL R12, R12, R6.reuse ;  /* 0x000000060c0c7228 */ /* 0x080fe40000000000 */
[----:B------:R-:W-:-:S11]  /*2dd0*/  DMUL R14, R2, R6 ;  /* 0x00000006020e7228 */ /* 0x000fd60000000000 */
.L_x_9764:
[----:B------:R-:W-:Y:S05]  /*2de0*/  BSYNC B1 ;  /* 0x0000000000017941 */ /* 0x000fea0003800000 */
.L_x_9757:
        /* <DEDUP_REMOVED lines=15> */
.L_x_9776:
[----:B------:R-:W0:Y:S02]  /*2ee0*/  F2I.S64.F64.TRUNC R12, R12 ;  /* 0x0000000c000c7311 */ /* 0x000e24000030d900 */
[----:B0-----:R-:W-:-:S05]  /*2ef0*/  IMAD.MOV.U32 R3, RZ, RZ, R12 ;  /* 0x000000ffff037224 */ /* 0x001fca00078e000c */
[----:B------:R0:W-:Y:S01]  /*2f00*/  STG.E.U8 desc[UR36][R16.64], R3 ;  /* 0x0000000310007986 */ /* 0x0001e2000c101124 */
[----:B------:R-:W-:Y:S05]  /*2f10*/  BRA `(.L_x_9778) ;  /* 0x0000001000087947 */ /* 0x000fea0003800000 */
.L_x_9775:
        /* <DEDUP_REMOVED lines=9> */
.L_x_9780:
[----:B------:R-:W0:Y:S02]  /*2fb0*/  F2I.F64.TRUNC R13, R12 ;  /* 0x0000000c000d7311 */ /* 0x000e24000030d100 */
[----:B0-----:R0:W-:Y:S01]  /*2fc0*/  STG.E desc[UR36][R16.64], R13 ;  /* 0x0000000d10007986 */ /* 0x0011e2000c101924 */
[----:B------:R-:W-:Y:S05]  /*2fd0*/  BRA `(.L_x_9778) ;  /* 0x0000000c00d87947 */ /* 0x000fea0003800000 */
.L_x_9779:
[----:B------:R-:W0:Y:S02]  /*2fe0*/  F2I.F64.TRUNC R13, R12 ;  /* 0x0000000c000d7311 */ /* 0x000e24000030d100 */
[----:B0-----:R0:W-:Y:S01]  /*2ff0*/  STG.E.U16 desc[UR36][R16.64], R13 ;  /* 0x0000000d10007986 */ /* 0x0011e2000c101524 */
[----:B------:R-:W-:Y:S05]  /*3000*/  BRA `(.L_x_9778) ;  /* 0x0000000c00cc7947 */ /* 0x000fea0003800000 */
.L_x_9774:
        /* <DEDUP_REMOVED lines=13> */
.L_x_9782:
        /* <DEDUP_REMOVED lines=8> */
.L_x_9781:
        /* <DEDUP_REMOVED lines=16> */
.L_x_9784:
        /* <DEDUP_REMOVED lines=11> */
.L_x_9783:
[----:B------:R0:W-:Y:S01]  /*3310*/  STG.E.64 desc[UR36][R16.64], R12 ;  /* 0x0000000c10007986 */ /* 0x0001e2000c101b24 */
[----:B------:R-:W-:Y:S05]  /*3320*/  BRA `(.L_x_9778) ;  /* 0x0000000c00047947 */ /* 0x000fea0003800000 */
.L_x_9773:
        /* <DEDUP_REMOVED lines=13> */
.L_x_9787:
[----:B------:R0:W-:Y:S01]  /*3400*/  STG.E.128 desc[UR36][R16.64], R12 ;  /* 0x0000000c10007986 */ /* 0x0001e2000c101d24 */
[----:B------:R-:W-:Y:S05]  /*3410*/  BRA `(.L_x_9778) ;  /* 0x0000000800c87947 */ /* 0x000fea0003800000 */
.L_x_9786:
        /* <DEDUP_REMOVED lines=25> */
.L_x_9791:
[----:B------:R-:W-:Y:S05]  /*35b0*/  BSYNC B0 ;  /* 0x0000000000007941 */ /* 0x000fea0003800000 */
.L_x_9790:
[----:B------:R-:W-:-:S05]  /*35c0*/  LOP3.LUT R3, R0, R3, RZ, 0xfc, !PT ;  /* 0x0000000300037212 */ /* 0x000fca00078efcff */
[----:B------:R0:W-:Y:S01]  /*35d0*/  STG.E.U8 desc[UR36][R16.64], R3 ;  /* 0x0000000310007986 */ /* 0x0001e2000c101124 */
[----:B------:R-:W-:Y:S05]  /*35e0*/  BRA `(.L_x_9778) ;  /* 0x0000000800547947 */ /* 0x000fea0003800000 */
.L_x_9789:
        /* <DEDUP_REMOVED lines=17> */
.L_x_9793:
[----:B------:R-:W-:Y:S01]  /*3700*/  IMAD.MOV.U32 R0, RZ, RZ, 0x7f ;  /* 0x0000007fff007424 */ /* 0x000fe200078e00ff */
[----:B------:R-:W-:-:S04]  /*3710*/  ISETP.GT.U32.AND P0, PT, R2, 0x7f800000, PT ;  /* 0x7f8000000200780c */ /* 0x000fc80003f04070 */
[----:B------:R-:W-:-:S09]  /*3720*/  SEL R0, R0, 0x7c, P0 ;  /* 0x0000007c00007807 */ /* 0x000fd20000000000 */
.L_x_9794:
[----:B------:R-:W-:Y:S05]  /*3730*/  BSYNC B0 ;  /* 0x0000000000007941 */ /* 0x000fea0003800000 */
.L_x_9792:
[----:B------:R-:W-:-:S04]  /*3740*/  LOP3.LUT R2, R3, 0x80000000, RZ, 0xc0, !PT ;  /* 0x8000000003027812 */ /* 0x000fc800078ec0ff */
[----:B------:R-:W-:-:S04]  /*3750*/  SHF.R.U32.HI R3, RZ, 0x18, R2 ;  /* 0x00000018ff037819 */ /* 0x000fc80000011602 */
[----:B------:R-:W-:-:S05]  /*3760*/  LOP3.LUT R3, R0, R3, RZ, 0xfc, !PT ;  /* 0x0000000300037212 */ /* 0x000fca00078efcff */
[----:B------:R0:W-:Y:S01]  /*3770*/  STG.E.U8 desc[UR36][R16.64], R3 ;  /* 0x0000000310007986 */ /* 0x0001e2000c101124 */
[----:B------:R-:W-:Y:S05]  /*3780*/  BRA `(.L_x_9778) ;  /* 0x0000000400ec7947 */ /* 0x000fea0003800000 */
.L_x_9788:
        /* <DEDUP_REMOVED lines=8> */
.L_x_9785:
        /* <DEDUP_REMOVED lines=11> */
.L_x_9797:
        /* <DEDUP_REMOVED lines=21> */
.L_x_9800:
[----:B------:R-:W-:-:S04]  /*3a10*/  LOP3.LUT R2, R3, 0x80000000, RZ, 0xc0, !PT ;  /* 0x8000000003027812 */ /* 0x000fc800078ec0ff */
[----:B------:R-:W-:-:S04]  /*3a20*/  SHF.R.U32.HI R3, RZ, 0x18, R2 ;  /* 0x00000018ff037819 */ /* 0x000fc80000011602 */
[----:B------:R-:W-:-:S04]  /*3a30*/  LOP3.LUT R0, R0, R3, RZ, 0xfc, !PT ;  /* 0x0000000300007212 */ /* 0x000fc800078efcff */
[----:B------:R-:W-:-:S07]  /*3a40*/  PRMT R8, R0, 0x7610, R8 ;  /* 0x0000761000087816 */ /* 0x000fce0000000008 */
.L_x_9799:
[----:B------:R-:W-:Y:S05]  /*3a50*/  BSYNC B0 ;  /* 0x0000000000007941 */ /* 0x000fea0003800000 */
.L_x_9798:
[----:B------:R3:W-:Y:S01]  /*3a60*/  STG.E.U8 desc[UR36][R16.64], R8 ;  /* 0x0000000810007986 */ /* 0x0007e2000c101124 */
[----:B------:R-:W-:Y:S05]  /*3a70*/  BRA `(.L_x_9778) ;  /* 0x0000000400307947 */ /* 0x000fea0003800000 */
.L_x_9796:
        /* <DEDUP_REMOVED lines=21> */
.L_x_9803:
[----:B------:R-:W-:-:S04]  /*3bd0*/  LOP3.LUT R2, R3, 0x80000000, RZ, 0xc0, !PT ;  /* 0x8000000003027812 */ /* 0x000fc800078ec0ff */
[----:B------:R-:W-:-:S04]  /*3be0*/  SHF.R.U32.HI R3, RZ, 0x18, R2 ;  /* 0x00000018ff037819 */ /* 0x000fc80000011602 */
[----:B------:R-:W-:-:S04]  /*3bf0*/  LOP3.LUT R0, R0, R3, RZ, 0xfc, !PT ;  /* 0x0000000300007212 */ /* 0x000fc800078efcff */
[----:B------:R-:W-:-:S07]  /*3c00*/  PRMT R8, R0, 0x7610, R8 ;  /* 0x0000761000087816 */ /* 0x000fce0000000008 */
.L_x_9802:
[----:B------:R-:W-:Y:S05]  /*3c10*/  BSYNC B0 ;  /* 0x0000000000007941 */ /* 0x000fea0003800000 */
.L_x_9801:
[----:B------:R0:W-:Y:S01]  /*3c20*/  STG.E.U8 desc[UR36][R16.64], R8 ;  /* 0x0000000810007986 */ /* 0x0001e2000c101124 */
[----:B------:R-:W-:Y:S05]  /*3c30*/  BRA `(.L_x_9778) ;  /* 0x0000000000c07947 */ /* 0x000fea0003800000 */
.L_x_9795:
        /* <DEDUP_REMOVED lines=26> */
.L_x_9777:
        /* <DEDUP_REMOVED lines=16> */
.L_x_9806:
[----:B------:R-:W-:Y:S05]  /*3ee0*/  BRA `(.L_x_9778) ;  /* 0x0000000000147947 */ /* 0x000fea0003800000 */
.L_x_9805:
[----:B------:R-:W0:Y:S02]  /*3ef0*/  F2I.U64.F64.TRUNC R12, R12 ;  /* 0x0000000c000c7311 */ /* 0x000e24000030d800 */
[----:B0-----:R2:W-:Y:S01]  /*3f00*/  STG.E.64 desc[UR36][R16.64], R12 ;  /* 0x0000000c10007986 */ /* 0x0015e2000c101b24 */
[----:B------:R-:W-:Y:S05]  /*3f10*/  BRA `(.L_x_9778) ;  /* 0x0000000000087947 */ /* 0x000fea0003800000 */
.L_x_9804:
[----:B------:R-:W0:Y:S02]  /*3f20*/  F2I.U32.F64.TRUNC R13, R12 ;  /* 0x0000000c000d7311 */ /* 0x000e24000030d000 */
[----:B0-----:R0:W-:Y:S02]  /*3f30*/  STG.E desc[UR36][R16.64], R13 ;  /* 0x0000000d10007986 */ /* 0x0011e4000c101924 */
.L_x_9778:
[----:B01234-:R-:W-:-:S04]  /*3f40*/  IMAD R17, R18, 0x200, R19 ;  /* 0x0000020012117824 */ /* 0x01ffc800078e0213 */
[----:B------:R-:W-:-:S07]  /*3f50*/  VIADD R17, R17, 0x80 ;  /* 0x0000008011117836 */ /* 0x000fce0000000000 */
.L_x_9722:
[----:B------:R-:W-:Y:S05]  /*3f60*/  BSYNC B6 ;  /* 0x0000000000067941 */ /* 0x000fea0003800000 */
.L_x_9721:
        /* <DEDUP_REMOVED lines=307> */
.L_x_9809:
        /* <DEDUP_REMOVED lines=22> */
.L_x_9813:
[----:B------:R-:W2:Y:S01]  /*5400*/  LDG.E.U8 R2, desc[UR36][R2.64] ;  /* 0x0000002402027981 */ /* 0x000ea2000c1e1100 */
[----:B------:R-:W-:Y:S01]  /*5410*/  CS2R R14, SRZ ;  /* 0x00000000000e7805 */ /* 0x000fe2000001ff00 */
[----:B--2---:R0:W1:Y:S01]  /*5420*/  I2F.F64.U16 R12, R2 ;  /* 0x00000002000c7312 */ /* 0x0040620000101800 */
[----:B------:R-:W-:Y:S05]  /*5430*/  BRA `(.L_x_9815) ;  /* 0x0000000c00c87947 */ /* 0x000fea0003800000 */
.L_x_9812:
        /* <DEDUP_REMOVED lines=10> */
.L_x_9817:
[----:B------:R-:W2:Y:S01]  /*54e0*/  LDG.E R2, desc[UR36][R2.64] ;  /* 0x0000002402027981 */ /* 0x000ea2000c1e1900 */
[----:B------:R-:W-:Y:S01]  /*54f0*/  CS2R R14, SRZ ;  /* 0x00000000000e7805 */ /* 0x000fe2000001ff00 */
[----:B--2---:R0:W1:Y:S01]  /*5500*/  I2F.F64 R12, R2 ;  /* 0x00000002000c7312 */ /* 0x0040620000201c00 */
[----:B------:R-:W-:Y:S05]  /*5510*/  BRA `(.L_x_9815) ;  /* 0x0000000c00907947 */ /* 0x000fea0003800000 */
.L_x_9816:
[----:B------:R-:W2:Y:S01]  /*5520*/  LDG.E.U16 R2, desc[UR36][R2.64] ;  /* 0x0000002402027981 */ /* 0x000ea2000c1e1500 */
[----:B------:R-:W-:Y:S01]  /*5530*/  CS2R R14, SRZ ;  /* 0x00000000000e7805 */ /* 0x000fe2000001ff00 */
[----:B--2---:R0:W1:Y:S01]  /*5540*/  I2F.F64.S16 R12, R2 ;  /* 0x00000002000c7312 */ /* 0x0040620000101c00 */
[----:B------:R-:W-:Y:S05]  /*5550*/  BRA `(.L_x_9815) ;  /* 0x0000000c00807947 */ /* 0x000fea0003800000 */
.L_x_9811:
        /* <DEDUP_REMOVED lines=11> */
.L_x_9819:
[----:B------:R-:W2:Y:S01]  /*5610*/  LDG.E.U16 R0, desc[UR36][R2.64] ;  /* 0x0000002402007981 */ /* 0x000ea2000c1e1500 */
[----:B------:R-:W-:Y:S01]  /*5620*/  CS2R R14, SRZ ;  /* 0x00000000000e7805 */ /* 0x000fe2000001ff00 */
[----:B--2---:R-:W-:-:S05]  /*5630*/  HADD2.F32 R0, -RZ, R0.H0_H0 ;  /* 0x20000000ff007230 */ /* 0x004fca0000004100 */
[----:B------:R-:W-:-:S04]  /*5640*/  FMUL.FTZ R0, R0, 1 ;  /* 0x3f80000000007820 */ /* 0x000fc80000410000 */
[----:B------:R0:W1:Y:S01]  /*5650*/  F2F.F64.F32 R12, R0 ;  /* 0x00000000000c7310 */ /* 0x0000620000201800 */
[----:B------:R-:W-:Y:S05]  /*5660*/  BRA `(.L_x_9815) ;  /* 0x0000000c003c7947 */ /* 0x000fea0003800000 */
.L_x_9818:
        /* <DEDUP_REMOVED lines=12> */
.L_x_9821:
        /* <DEDUP_REMOVED lines=8> */
.L_x_9820:
[----:B------:R0:W5:Y:S01]  /*57b0*/  LDG.E.64 R12, desc[UR36][R2.64] ;  /* 0x00000024020c7981 */ /* 0x000162000c1e1b00 */
[----:B------:R-:W-:Y:S01]  /*57c0*/  CS2R R14, SRZ ;  /* 0x00000000000e7805 */ /* 0x000fe2000001ff00 */
[----:B------:R-:W-:Y:S06]  /*57d0*/  BRA `(.L_x_9815) ;  /* 0x0000000800e07947 */ /* 0x000fec0003800000 */
.L_x_9810:
        /* <DEDUP_REMOVED lines=14> */
.L_x_9824:
[----:B------:R0:W5:Y:S01]  /*58c0*/  LDG.E.128 R12, desc[UR36][R2.64] ;  /* 0x00000024020c7981 */ /* 0x000162000c1e1d00 */
[----:B------:R-:W-:Y:S05]  /*58d0*/  BRA `(.L_x_9815) ;  /* 0x0000000800a07947 */ /* 0x000fea0003800000 */
.L_x_9823:
        /* <DEDUP_REMOVED lines=29> */
.L_x_9826:
        /* <DEDUP_REMOVED lines=16> */
.L_x_9825:
[----:B------:R-:W2:Y:S01]  /*5bb0*/  LDG.E.U16 R0, desc[UR36][R2.64] ;  /* 0x0000002402007981 */ /* 0x000ea2000c1e1500 */
[----:B------:R-:W-:Y:S01]  /*5bc0*/  CS2R R14, SRZ ;  /* 0x00000000000e7805 */ /* 0x000fe2000001ff00 */
[----:B--2---:R-:W-:-:S04]  /*5bd0*/  IMAD.U32 R0, R0, 0x10000, RZ ;  /* 0x0001000000007824 */ /* 0x004fc800078e00ff */
[----:B------:R-:W-:-:S04]  /*5be0*/  FMUL.FTZ R0, R0, 1 ;  /* 0x3f80000000007820 */ /* 0x000fc80000410000 */
[----:B------:R0:W1:Y:S01]  /*5bf0*/  F2F.F64.F32 R12, R0 ;  /* 0x00000000000c7310 */ /* 0x0000620000201800 */
[----:B------:R-:W-:Y:S05]  /*5c00*/  BRA `(.L_x_9815) ;  /* 0x0000000400d47947 */ /* 0x000fea0003800000 */
.L_x_9822:
        /* <DEDUP_REMOVED lines=12> */
.L_x_9829:
        /* <DEDUP_REMOVED lines=21> */
.L_x_9833:
[----:B------:R-:W-:Y:S05]  /*5e20*/  BSYNC B1 ;  /* 0x0000000000017941 */ /* 0x000fea0003800000 */
.L_x_9832:
[----:B------:R-:W-:Y:S01]  /*5e30*/  LEA R3, R0, 0x3b800000, 0x17 ;  /* 0x3b80000000037811 */ /* 0x000fe200078eb8ff */
[----:B------:R-:W-:-:S05]  /*5e40*/  IMAD.SHL.U32 R0, R2, 0x100000, RZ ;  /* 0x0010000002007824 */ /* 0x000fca00078e00ff */
[----:B------:R-:W-:-:S07]  /*5e50*/  LOP3.LUT R0, R3, R0, R4, 0xfe, !PT ;  /* 0x0000000003007212 */ /* 0x000fce00078efe04 */
.L_x_9831:
[----:B------:R-:W-:Y:S05]  /*5e60*/  BSYNC B0 ;  /* 0x0000000000007941 */ /* 0x000fea0003800000 */
.L_x_9830:
[----:B------:R-:W-:Y:S01]  /*5e70*/  FMUL.FTZ R0, R0, 1 ;  /* 0x3f80000000007820 */ /* 0x000fe20000410000 */
[----:B------:R-:W-:-:S03]  /*5e80*/  CS2R R14, SRZ ;  /* 0x00000000000e7805 */ /* 0x000fc6000001ff00 */
[----:B------:R0:W1:Y:S01]  /*5e90*/  F2F.F64.F32 R12, R0 ;  /* 0x00000000000c7310 */ /* 0x0000620000201800 */
[----:B------:R-:W-:Y:S05]  /*5ea0*/  BRA `(.L_x_9815) ;  /* 0x00000004002c7947 */ /* 0x000fea0003800000 */
.L_x_9828:
        /* <DEDUP_REMOVED lines=21> */
.L_x_9837:
[----:B------:R-:W-:Y:S05]  /*6000*/  BSYNC B1 ;  /* 0x0000000000017941 */ /* 0x000fea0003800000 */
.L_x_9836:
[----:B------:R-:W-:Y:S01]  /*6010*/  LEA R3, R0, 0x37800000, 0x17 ;  /* 0x3780000000037811 */ /* 0x000fe200078eb8ff */
[----:B------:R-:W-:-:S05]  /*6020*/  IMAD.SHL.U32 R0, R2, 0x200000, RZ ;  /* 0x0020000002007824 */ /* 0x000fca00078e00ff */
[----:B------:R-:W-:-:S07]  /*6030*/  LOP3.LUT R0, R3, R0, R4, 0xfe, !PT ;  /* 0x0000000003007212 */ /* 0x000fce00078efe04 */
.L_x_9835:
[----:B------:R-:W-:Y:S05]  /*6040*/  BSYNC B0 ;  /* 0x0000000000007941 */ /* 0x000fea0003800000 */
.L_x_9834:
[----:B------:R-:W-:Y:S01]  /*6050*/  FMUL.FTZ R0, R0, 1 ;  /* 0x3f80000000007820 */ /* 0x000fe20000410000 */
[----:B------:R-:W-:-:S03]  /*6060*/  CS2R R14, SRZ ;  /* 0x00000000000e7805 */ /* 0x000fc6000001ff00 */
[----:B------:R0:W1:Y:S01]  /*6070*/  F2F.F64.F32 R12, R0 ;  /* 0x00000000000c7310 */ /* 0x0000620000201800 */
[----:B------:R-:W-:Y:S05]  /*6080*/  BRA `(.L_x_9815) ;  /* 0x0000000000b47947 */ /* 0x000fea0003800000 */
.L_x_9827:
        /* <DEDUP_REMOVED lines=14> */
.L_x_9841:
[----:B------:R-:W-:Y:S05]  /*6170*/  BSYNC B0 ;  /* 0x0000000000007941 */ /* 0x000fea0003800000 */
.L_x_9840:
[----:B------:R-:W-:Y:S01]  /*6180*/  FMUL.FTZ R0, R0, 1 ;  /* 0x3f80000000007820 */ /* 0x000fe20000410000 */
[----:B------:R-:W-:-:S03]  /*6190*/  CS2R R14, SRZ ;  /* 0x00000000000e7805 */ /* 0x000fc6000001ff00 */
[----:B------:R0:W1:Y:S01]  /*61a0*/  F2F.F64.F32 R12, R0 ;  /* 0x00000000000c7310 */ /* 0x0000620000201800 */
[----:B------:R-:W-:Y:S05]  /*61b0*/  BRA `(.L_x_9815) ;  /* 0x0000000000687947 */ /* 0x000fea0003800000 */
.L_x_9814:
        /* <DEDUP_REMOVED lines=16> */
.L_x_9842:
[----:B------:R-:W-:Y:S02]  /*62c0*/  CS2R R12, SRZ ;  /* 0x00000000000c7805 */ /* 0x000fe4000001ff00 */
[----:B------:R-:W-:Y:S01]  /*62d0*/  CS2R R14, SRZ ;  /* 0x00000000000e7805 */ /* 0x000fe2000001ff00 */
[----:B------:R-:W-:Y:S06]  /*62e0*/  BRA `(.L_x_9815) ;  /* 0x00000000001c7947 */ /* 0x000fec0003800000 */
.L_x_9839:
[----:B------:R-:W2:Y:S01]  /*62f0*/  LDG.E.64 R12, desc[UR36][R2.64] ;  /* 0x00000024020c7981 */ /* 0x000ea2000c1e1b00 */
[----:B------:R-:W-:Y:S01]  /*6300*/  CS2R R14, SRZ ;  /* 0x00000000000e7805 */ /* 0x000fe2000001ff00 */
[----:B--2---:R-:W2:Y:S01]  /*6310*/  I2F.F64.U64 R12, R12 ;  /* 0x0000000c000c7312 */ /* 0x004ea20000301800 */
[----:B------:R-:W-:Y:S05]  /*6320*/  BRA `(.L_x_9815) ;  /* 0x00000000000c7947 */ /* 0x000fea0003800000 */
.L_x_9838:
[----:B------:R-:W2:Y:S01]  /*6330*/  LDG.E R2, desc[UR36][R2.64] ;  /* 0x0000002402027981 */ /* 0x000ea2000c1e1900 */
[----:B------:R-:W-:Y:S01]  /*6340*/  CS2R R14, SRZ ;  /* 0x00000000000e7805 */ /* 0x000fe2000001ff00 */
[----:B--2---:R3:W4:Y:S06]  /*6350*/  I2F.F64.U32 R12, R2 ;  /* 0x00000002000c7312 */ /* 0x00472c0000201800 */
.L_x_9815:
[----:B012-45:R-:W-:Y:S01]  /*6360*/  DSETP.GE.AND P0, PT, |R12|, |R14|, PT ;  /* 0x4000000e0c00722a */ /* 0x037fe20003f06200 */
[----:B------:R-:W-:-:S13]  /*6370*/  BSSY B1, `(.L_x_9843) ;  /* 0x0000099000017945 */ /* 0x000fda0003800000 */
[----:B------:R-:W-:Y:S05]  /*6380*/  @!P0 BRA `(.L_x_9844) ;  /* 0x0000000400a08947 */ /* 0x000fea0003800000 */
[----:B------:R-:W-:Y:S02]  /*6390*/  DSETP.NEU.AND P0, PT, |R14|, RZ, PT ;  /* 0x000000ff0e00722a */ /* 0x000fe40003f0d200 */
[----:B------:R-:W-:-:S14]  /*63a0*/  DSETP.EQ.AND P1, PT, |R12|, RZ, PT ;  /* 0x000000ff0c00722a */ /* 0x000fdc0003f22200 */
[----:B------:R-:W-:Y:S05]  /*63b0*/  @!P0 BRA P1, `(.L_x_9845) ;  /* 0x0000000000c08947 */ /* 0x000fea0000800000 */
[----:B------:R-:W0:Y:S01]  /*63c0*/  MUFU.RCP64H R3, R13 ;  /* 0x0000000d00037308 */ /* 0x000e220000001800 */
[----:B---3--:R-:W-:Y:S01]  /*63d0*/  IMAD.MOV.U32 R2, RZ, RZ, 0x1 ;  /* 0x00000001ff027424 */ /* 0x008fe200078e00ff */
        /* <DEDUP_REMOVED lines=21> */
.L_x_9847:
[----:B------:R-:W-:Y:S05]  /*6530*/  BSYNC B2 ;  /* 0x0000000000027941 */ /* 0x000fea0003800000 */
.L_x_9846:
        /* <DEDUP_REMOVED lines=16> */
.L_x_9849:
[----:B------:R-:W-:Y:S05]  /*6640*/  BSYNC B2 ;  /* 0x0000000000027941 */ /* 0x000fea0003800000 */
.L_x_9848:
[----:B------:R-:W0:Y:S01]  /*6650*/  LDC.64 R4, c[0x0][0x440] ;  /* 0x00011000ff047b82 */ /* 0x000e220000000a00 */
[----:B------:R-:W-:Y:S02]  /*6660*/  ULDC.64 UR4, c[0x0][0x448] ;  /* 0x0001120000047ab9 */ /* 0x000fe40000000a00 */
[C---:B0-----:R-:W-:Y:S02]  /*6670*/  DFMA R12, R2.reuse, UR4, R4 ;  /* 0x00000004020c7c2b */ /* 0x041fe40008000004 */
[----:B------:R-:W-:-:S06]  /*6680*/  DFMA R2, -R2, R4, UR4 ;  /* 0x0000000402027e2b */ /* 0x000fcc0008000104 */
[-C--:B------:R-:W-:Y:S02]  /*6690*/  DMUL R12, R12, R6.reuse ;  /* 0x000000060c0c7228 */ /* 0x080fe40000000000 */
[----:B------:R-:W-:Y:S01]  /*66a0*/  DMUL R14, R2, R6 ;  /* 0x00000006020e7228 */ /* 0x000fe20000000000 */
[----:B------:R-:W-:Y:S10]  /*66b0*/  BRA `(.L_x_9850) ;  /* 0x0000000400907947 */ /* 0x000ff40003800000 */
.L_x_9845:
[----:B------:R-:W-:Y:S01]  /*66c0*/  DADD R8, -RZ, |R12| ;  /* 0x00000000ff087229 */ /* 0x000fe2000000050c */
[----:B---3--:R-:W-:Y:S01]  /*66d0*/  IMAD.MOV.U32 R2, RZ, RZ, 0x1 ;  /* 0x00000001ff027424 */ /* 0x008fe200078e00ff */
        /* <DEDUP_REMOVED lines=23> */
.L_x_9852:
[----:B------:R-:W-:Y:S05]  /*6850*/  BSYNC B2 ;  /* 0x0000000000027941 */ /* 0x000fea0003800000 */
.L_x_9851:
        /* <DEDUP_REMOVED lines=23> */
[----:B------:R-:W-:Y:S01]  /*69d0*/  IMAD.MOV.U32 R14, RZ, RZ, R20 ;  /* 0x000000ffff0e7224 */ /* 0x000fe200078e0014 */
[----:B------:R-:W-:-:S07]  /*69e0*/  MOV R15, R21 ;  /* 0x00000015000f7202 */ /* 0x000fce0000000f00 */
.L_x_9854:
[----:B------:R-:W-:Y:S05]  /*69f0*/  BSYNC B2 ;  /* 0x0000000000027941 */ /* 0x000fea0003800000 */
.L_x_9853:
[----:B------:R-:W-:Y:S05]  /*6a00*/  BRA `(.L_x_9850) ;  /* 0x0000000000bc7947 */ /* 0x000fea0003800000 */
.L_x_9844:
        /* <DEDUP_REMOVED lines=23> */
.L_x_9856:
[----:B------:R-:W-:Y:S05]  /*6b80*/  BSYNC B2 ;  /* 0x0000000000027941 */ /* 0x000fea0003800000 */
.L_x_9855:
        /* <DEDUP_REMOVED lines=16> */
.L_x_9858:
[----:B------:R-:W-:Y:S05]  /*6c90*/  BSYNC B2 ;  /* 0x0000000000027941 */ /* 0x000fea0003800000 */
.L_x_9857:
[----:B------:R-:W0:Y:S01]  /*6ca0*/  LDC.64 R4, c[0x0][0x448] ;  /* 0x00011200ff047b82 */ /* 0x000e220000000a00 */
[----:B------:R-:W-:Y:S02]  /*6cb0*/  ULDC.64 UR4, c[0x0][0x440] ;  /* 0x0001100000047ab9 */ /* 0x000fe40000000a00 */
[C---:B0-----:R-:W-:Y:S02]  /*6cc0*/  DFMA R12, R2.reuse, UR4, R4 ;  /* 0x00000004020c7c2b */ /* 0x041fe40008000004 */
[----:B------:R-:W-:-:S06]  /*6cd0*/  DFMA R2, R2, R4, -UR4 ;  /* 0x8000000402027e2b */ /* 0x000fcc0008000004 */
[-C--:B------:R-:W-:Y:S02]  /*6ce0*/  DMUL R12, R12, R6.reuse ;  /* 0x000000060c0c7228 */ /* 0x080fe40000000000 */
[----:B------:R-:W-:-:S11]  /*6cf0*/  DMUL R14, R2, R6 ;  /* 0x00000006020e7228 */ /* 0x000fd60000000000 */
.L_x_9850:
[----:B------:R-:W-:Y:S05]  /*6d00*/  BSYNC B1 ;  /* 0x0000000000017941 */ /* 0x000fea0003800000 */
.L_x_9843:
        /* <DEDUP_REMOVED lines=15> */
.L_x_9862:
[----:B------:R-:W0:Y:S02]  /*6e00*/  F2I.S64.F64.TRUNC R12, R12 ;  /* 0x0000000c000c7311 */ /* 0x000e24000030d900 */
[----:B0-----:R-:W-:-:S05]  /*6e10*/  IMAD.MOV.U32 R3, RZ, RZ, R12 ;  /* 0x000000ffff037224 */ /* 0x001fca00078e000c */
[----:B------:R0:W-:Y:S01]  /*6e20*/  STG.E.U8 desc[UR36][R18.64], R3 ;  /* 0x0000000312007986 */ /* 0x0001e2000c101124 */
[----:B------:R-:W-:Y:S05]  /*6e30*/  BRA `(.L_x_9864) ;  /* 0x0000001000087947 */ /* 0x000fea0003800000 */
.L_x_9861:
        /* <DEDUP_REMOVED lines=9> */
.L_x_9866:
[----:B------:R-:W0:Y:S02]  /*6ed0*/  F2I.F64.TRUNC R13, R12 ;  /* 0x0000000c000d7311 */ /* 0x000e24000030d100 */
[----:B0-----:R3:W-:Y:S01]  /*6ee0*/  STG.E desc[UR36][R18.64], R13 ;  /* 0x0000000d12007986 */ /* 0x0017e2000c101924 */
[----:B------:R-:W-:Y:S05]  /*6ef0*/  BRA `(.L_x_9864) ;  /* 0x0000000c00d87947 */ /* 0x000fea0003800000 */
.L_x_9865:
[----:B------:R-:W0:Y:S02]  /*6f00*/  F2I.F64.TRUNC R13, R12 ;  /* 0x0000000c000d7311 */ /* 0x000e24000030d100 */
[----:B0-----:R2:W-:Y:S01]  /*6f10*/  STG.E.U16 desc[UR36][R18.64], R13 ;  /* 0x0000000d12007986 */ /* 0x0015e2000c101524 */
[----:B------:R-:W-:Y:S05]  /*6f20*/  BRA `(.L_x_9864) ;  /* 0x0000000c00cc7947 */ /* 0x000fea0003800000 */
.L_x_9860:
        /* <DEDUP_REMOVED lines=13> */
.L_x_9868:
        /* <DEDUP_REMOVED lines=8> */
.L_x_9867:
        /* <DEDUP_REMOVED lines=16> */
.L_x_9870:
        /* <DEDUP_REMOVED lines=11> */
.L_x_9869:
[----:B------:R0:W-:Y:S01]  /*7230*/  STG.E.64 desc[UR36][R18.64], R12 ;  /* 0x0000000c12007986 */ /* 0x0001e2000c101b24 */
[----:B------:R-:W-:Y:S05]  /*7240*/  BRA `(.L_x_9864) ;  /* 0x0000000c00047947 */ /* 0x000fea0003800000 */
.L_x_9859:
        /* <DEDUP_REMOVED lines=13> */
.L_x_9873:
[----:B------:R0:W-:Y:S01]  /*7320*/  STG.E.128 desc[UR36][R18.64], R12 ;  /* 0x0000000c12007986 */ /* 0x0001e2000c101d24 */
[----:B------:R-:W-:Y:S05]  /*7330*/  BRA `(.L_x_9864) ;  /* 0x0000000800c87947 */ /* 0x000fea0003800000 */
.L_x_9872:
        /* <DEDUP_REMOVED lines=25> */
.L_x_9877:
[----:B------:R-:W-:Y:S05]  /*74d0*/  BSYNC B0 ;  /* 0x0000000000007941 */ /* 0x000fea0003800000 */
.L_x_9876:
[----:B------:R-:W-:-:S05]  /*74e0*/  LOP3.LUT R3, R0, R3, RZ, 0xfc, !PT ;  /* 0x0000000300037212 */ /* 0x000fca00078efcff */
[----:B------:R0:W-:Y:S01]  /*74f0*/  STG.E.U8 desc[UR36][R18.64], R3 ;  /* 0x0000000312007986 */ /* 0x0001e2000c101124 */
[----:B------:R-:W-:Y:S05]  /*7500*/  BRA `(.L_x_9864) ;  /* 0x0000000800547947 */ /* 0x000fea0003800000 */
.L_x_9875:
        /* <DEDUP_REMOVED lines=17> */
.L_x_9879:
[----:B------:R-:W-:Y:S01]  /*7620*/  IMAD.MOV.U32 R0, RZ, RZ, 0x7f ;  /* 0x0000007fff007424 */ /* 0x000fe200078e00ff */
[----:B------:R-:W-:-:S04]  /*7630*/  ISETP.GT.U32.AND P0, PT, R2, 0x7f800000, PT ;  /* 0x7f8000000200780c */ /* 0x000fc80003f04070 */
[----:B------:R-:W-:-:S09]  /*7640*/  SEL R0, R0, 0x7c, P0 ;  /* 0x0000007c00007807 */ /* 0x000fd20000000000 */
.L_x_9880:
[----:B------:R-:W-:Y:S05]  /*7650*/  BSYNC B0 ;  /* 0x0000000000007941 */ /* 0x000fea0003800000 */
.L_x_9878:
[----:B------:R-:W-:-:S04]  /*7660*/  LOP3.LUT R2, R3, 0x80000000, RZ, 0xc0, !PT ;  /* 0x8000000003027812 */ /* 0x000fc800078ec0ff */
[----:B------:R-:W-:-:S04]  /*7670*/  SHF.R.U32.HI R3, RZ, 0x18, R2 ;  /* 0x00000018ff037819 */ /* 0x000fc80000011602 */
[----:B------:R-:W-:-:S05]  /*7680*/  LOP3.LUT R3, R0, R3, RZ, 0xfc, !PT ;  /* 0x0000000300037212 */ /* 0x000fca00078efcff */
[----:B------:R0:W-:Y:S01]  /*7690*/  STG.E.U8 desc[UR36][R18.64], R3 ;  /* 0x0000000312007986 */ /* 0x0001e2000c101124 */
[----:B------:R-:W-:Y:S05]  /*76a0*/  BRA `(.L_x_9864) ;  /* 0x0000000400ec7947 */ /* 0x000fea0003800000 */
.L_x_9874:
        /* <DEDUP_REMOVED lines=8> */
.L_x_9871:
        /* <DEDUP_REMOVED lines=11> */
.L_x_9883:
        /* <DEDUP_REMOVED lines=21> */
.L_x_9886:
[----:B------:R-:W-:-:S04]  /*7930*/  LOP3.LUT R2, R3, 0x80000000, RZ, 0xc0, !PT ;  /* 0x8000000003027812 */ /* 0x000fc800078ec0ff */
[----:B------:R-:W-:-:S04]  /*7940*/  SHF.R.U32.HI R3, RZ, 0x18, R2 ;  /* 0x00000018ff037819 */ /* 0x000fc80000011602 */
[----:B------:R-:W-:-:S04]  /*7950*/  LOP3.LUT R0, R0, R3, RZ, 0xfc, !PT ;  /* 0x0000000300007212 */ /* 0x000fc800078efcff */
[----:B------:R-:W-:-:S07]  /*7960*/  PRMT R9, R0, 0x7610, R9 ;  /* 0x0000761000097816 */ /* 0x000fce0000000009 */
.L_x_9885:
[----:B------:R-:W-:Y:S05]  /*7970*/  BSYNC B0 ;  /* 0x0000000000007941 */ /* 0x000fea0003800000 */
.L_x_9884:
[----:B------:R0:W-:Y:S01]  /*7980*/  STG.E.U8 desc[UR36][R18.64], R9 ;  /* 0x0000000912007986 */ /* 0x0001e2000c101124 */
[----:B------:R-:W-:Y:S05]  /*7990*/  BRA `(.L_x_9864) ;  /* 0x0000000400307947 */ /* 0x000fea0003800000 */
.L_x_9882:
        /* <DEDUP_REMOVED lines=21> */
.L_x_9889:
[----:B------:R-:W-:-:S04]  /*7af0*/  LOP3.LUT R2, R3, 0x80000000, RZ, 0xc0, !PT ;  /* 0x8000000003027812 */ /* 0x000fc800078ec0ff */
[----:B------:R-:W-:-:S04]  /*7b00*/  SHF.R.U32.HI R3, RZ, 0x18, R2 ;  /* 0x00000018ff037819 */ /* 0x000fc80000011602 */
[----:B------:R-:W-:-:S04]  /*7b10*/  LOP3.LUT R0, R0, R3, RZ, 0xfc, !PT ;  /* 0x0000000300007212 */ /* 0x000fc800078efcff */
[----:B------:R-:W-:-:S07]  /*7b20*/  PRMT R9, R0, 0x7610, R9 ;  /* 0x0000761000097816 */ /* 0x000fce0000000009 */
.L_x_9888:
[----:B------:R-:W-:Y:S05]  /*7b30*/  BSYNC B0 ;  /* 0x0000000000007941 */ /* 0x000fea0003800000 */
.L_x_9887:
[----:B------:R0:W-:Y:S01]  /*7b40*/  STG.E.U8 desc[UR36][R18.64], R9 ;  /* 0x0000000912007986 */ /* 0x0001e2000c101124 */
[----:B------:R-:W-:Y:S05]  /*7b50*/  BRA `(.L_x_9864) ;  /* 0x0000000000c07947 */ /* 0x000fea0003800000 */
.L_x_9881:
        /* <DEDUP_REMOVED lines=26> */
.L_x_9863:
        /* <DEDUP_REMOVED lines=16> */
.L_x_9892:
[----:B------:R-:W-:Y:S05]  /*7e00*/  BRA `(.L_x_9864) ;  /* 0x0000000000147947 */ /* 0x000fea0003800000 */
.L_x_9891:
[----:B------:R-:W0:Y:S02]  /*7e10*/  F2I.U64.F64.TRUNC R12, R12 ;  /* 0x0000000c000c7311 */ /* 0x000e24000030d800 */
[----:B0-----:R0:W-:Y:S01]  /*7e20*/  STG.E.64 desc[UR36][R18.64], R12 ;  /* 0x0000000c12007986 */ /* 0x0011e2000c101b24 */
[----:B------:R-:W-:Y:S05]  /*7e30*/  BRA `(.L_x_9864) ;  /* 0x0000000000087947 */ /* 0x000fea0003800000 */
.L_x_9890:
[----:B------:R-:W0:Y:S02]  /*7e40*/  F2I.U32.F64.TRUNC R13, R12 ;  /* 0x0000000c000d7311 */ /* 0x000e24000030d000 */
[----:B0-----:R0:W-:Y:S02]  /*7e50*/  STG.E desc[UR36][R18.64], R13 ;  /* 0x0000000d12007986 */ /* 0x0011e4000c101924 */
.L_x_9864:
[----:B------:R-:W-:-:S07]  /*7e60*/  VIADD R17, R17, 0x80 ;  /* 0x0000008011117836 */ /* 0x000fce0000000000 */
.L_x_9808:
[----:B------:R-:W-:Y:S05]  /*7e70*/  BSYNC B6 ;  /* 0x0000000000067941 */ /* 0x000fea0003800000 */
.L_x_9807:
[----:B------:R-:W-:Y:S01]  /*7e80*/  ULDC UR4, c[0x0][0x210] ;  /* 0x0000840000047ab9 */ /* 0x000fe20000000800 */
[----:B------:R-:W-:Y:S01]  /*7e90*/  BSSY B6, `(.L_x_9893) ;  /* 0x00003ef000067945 */ /* 0x000fe20003800000 */
[----:B------:R-:W-:-:S13]  /*7ea0*/  ISETP.GE.AND P0, PT, R17, UR4, PT ;  /* 0x0000000411007c0c */ /* 0x000fda000bf06270 */
[----:B------:R-:W-:Y:S05]  /*7eb0*/  @P0 BRA `(.L_x_9894) ;  /* 0x0000003c00b00947 */ /* 0x000fea0003800000 */
[----:B------:R-:W5:Y:S01]  /*7ec0*/  LDC R6, c[0x0][0x220] ;  /* 0x00008800ff067b82 */ /* 0x000f620000000800 */
[----:B0-----:R-:W-:Y:S02]  /*7ed0*/  IMAD.MOV.U32 R0, RZ, RZ, RZ ;  /* 0x000000ffff007224 */ /* 0x001fe400078e00ff */
        /* <DEDUP_REMOVED lines=301> */
.L_x_9895:
        /* <DEDUP_REMOVED lines=22> */
.L_x_9899:
[----:B------:R-:W2:Y:S01]  /*9310*/  LDG.E.U8 R2, desc[UR36][R2.64] ;  /* 0x0000002402027981 */ /* 0x000ea2000c1e1100 */
[----:B------:R-:W-:Y:S01]  /*9320*/  CS2R R14, SRZ ;  /* 0x00000000000e7805 */ /* 0x000fe2000001ff00 */
[----:B--2---:R0:W1:Y:S01]  /*9330*/  I2F.F64.U16 R12, R2 ;  /* 0x00000002000c7312 */ /* 0x0040620000101800 */
[----:B------:R-:W-:Y:S05]  /*9340*/  BRA `(.L_x_9901) ;  /* 0x0000000c00c87947 */ /* 0x000fea0003800000 */
.L_x_9898:
        /* <DEDUP_REMOVED lines=10> */
.L_x_9903:
[----:B------:R-:W2:Y:S01]  /*93f0*/  LDG.E R2, desc[UR36][R2.64] ;  /* 0x0000002402027981 */ /* 0x000ea2000c1e1900 */
[----:B------:R-:W-:Y:S01]  /*9400*/  CS2R R14, SRZ ;  /* 0x00000000000e7805 */ /* 0x000fe2000001ff00 */
[----:B--2---:R0:W1:Y:S01]  /*9410*/  I2F.F64 R12, R2 ;  /* 0x00000002000c7312 */ /* 0x0040620000201c00 */
[----:B------:R-:W-:Y:S05]  /*9420*/  BRA `(.L_x_9901) ;  /* 0x0000000c00907947 */ /* 0x000fea0003800000 */
.L_x_9902:
[----:B------:R-:W2:Y:S01]  /*9430*/  LDG.E.U16 R2, desc[UR36][R2.64] ;  /* 0x0000002402027981 */ /* 0x000ea2000c1e1500 */
[----:B------:R-:W-:Y:S01]  /*9440*/  CS2R R14, SRZ ;  /* 0x00000000000e7805 */ /* 0x000fe2000001ff00 */
[----:B--2---:R0:W1:Y:S01]  /*9450*/  I2F.F64.S16 R12, R2 ;  /* 0x00000002000c7312 */ /* 0x0040620000101c00 */
[----:B------:R-:W-:Y:S05]  /*9460*/  BRA `(.L_x_9901) ;  /* 0x0000000c00807947 */ /* 0x000fea0003800000 */
.L_x_9897:
        /* <DEDUP_REMOVED lines=11> */
.L_x_9905:
[----:B------:R-:W2:Y:S01]  /*9520*/  LDG.E.U16 R0, desc[UR36][R2.64] ;  /* 0x0000002402007981 */ /* 0x000ea2000c1e1500 */
[----:B------:R-:W-:Y:S01]  /*9530*/  CS2R R14, SRZ ;  /* 0x00000000000e7805 */ /* 0x000fe2000001ff00 */
[----:B--2---:R-:W-:-:S05]  /*9540*/  HADD2.F32 R0, -RZ, R0.H0_H0 ;  /* 0x20000000ff007230 */ /* 0x004fca0000004100 */
[----:B------:R-:W-:-:S04]  /*9550*/  FMUL.FTZ R0, R0, 1 ;  /* 0x3f80000000007820 */ /* 0x000fc80000410000 */
[----:B------:R0:W1:Y:S01]  /*9560*/  F2F.F64.F32 R12, R0 ;  /* 0x00000000000c7310 */ /* 0x0000620000201800 */
[----:B------:R-:W-:Y:S05]  /*9570*/  BRA `(.L_x_9901) ;  /* 0x0000000c003c7947 */ /* 0x000fea0003800000 */
.L_x_9904:
        /* <DEDUP_REMOVED lines=12> */
.L_x_9907:
        /* <DEDUP_REMOVED lines=8> */
.L_x_9906:
[----:B------:R0:W5:Y:S01]  /*96c0*/  LDG.E.64 R12, desc[UR36][R2.64] ;  /* 0x00000024020c7981 */ /* 0x000162000c1e1b00 */
[----:B------:R-:W-:Y:S01]  /*96d0*/  CS2R R14, SRZ ;  /* 0x00000000000e7805 */ /* 0x000fe2000001ff00 */
[----:B------:R-:W-:Y:S06]  /*96e0*/  BRA `(.L_x_9901) ;  /* 0x0000000800e07947 */ /* 0x000fec0003800000 */
.L_x_9896:
        /* <DEDUP_REMOVED lines=14> */
.L_x_9910:
[----:B------:R0:W5:Y:S01]  /*97d0*/  LDG.E.128 R12, desc[UR36][R2.64] ;  /* 0x00000024020c7981 */ /* 0x000162000c1e1d00 */
[----:B------:R-:W-:Y:S05]  /*97e0*/  BRA `(.L_x_9901) ;  /* 0x0000000800a07947 */ /* 0x000fea0003800000 */
.L_x_9909:
        /* <DEDUP_REMOVED lines=29> */
.L_x_9912:
        /* <DEDUP_REMOVED lines=16> */
.L_x_9911:
[----:B------:R-:W2:Y:S01]  /*9ac0*/  LDG.E.U16 R0, desc[UR36][R2.64] ;  /* 0x0000002402007981 */ /* 0x000ea2000c1e1500 */
[----:B------:R-:W-:Y:S01]  /*9ad0*/  CS2R R14, SRZ ;  /* 0x00000000000e7805 */ /* 0x000fe2000001ff00 */
[----:B--2---:R-:W-:-:S04]  /*9ae0*/  IMAD.U32 R0, R0, 0x10000, RZ ;  /* 0x0001000000007824 */ /* 0x004fc800078e00ff */
[----:B------:R-:W-:-:S04]  /*9af0*/  FMUL.FTZ R0, R0, 1 ;  /* 0x3f80000000007820 */ /* 0x000fc80000410000 */
[----:B------:R0:W1:Y:S01]  /*9b00*/  F2F.F64.F32 R12, R0 ;  /* 0x00000000000c7310 */ /* 0x0000620000201800 */
[----:B------:R-:W-:Y:S05]  /*9b10*/  BRA `(.L_x_9901) ;  /* 0x0000000400d47947 */ /* 0x000fea0003800000 */
.L_x_9908:
        /* <DEDUP_REMOVED lines=12> */
.L_x_9915:
        /* <DEDUP_REMOVED lines=21> */
.L_x_9919:
[----:B------:R-:W-:Y:S05]  /*9d30*/  BSYNC B1 ;  /* 0x0000000000017941 */ /* 0x000fea0003800000 */
.L_x_9918:
[----:B------:R-:W-:Y:S01]  /*9d40*/  LEA R3, R0, 0x3b800000, 0x17 ;  /* 0x3b80000000037811 */ /* 0x000fe200078eb8ff */
[----:B------:R-:W-:-:S05]  /*9d50*/  IMAD.SHL.U32 R0, R2, 0x100000, RZ ;  /* 0x0010000002007824 */ /* 0x000fca00078e00ff */
[----:B------:R-:W-:-:S07]  /*9d60*/  LOP3.LUT R0, R3, R0, R4, 0xfe, !PT ;  /* 0x0000000003007212 */ /* 0x000fce00078efe04 */
.L_x_9917:
[----:B------:R-:W-:Y:S05]  /*9d70*/  BSYNC B0 ;  /* 0x0000000000007941 */ /* 0x000fea0003800000 */
.L_x_9916:
[----:B------:R-:W-:Y:S01]  /*9d80*/  FMUL.FTZ R0, R0, 1 ;  /* 0x3f80000000007820 */ /* 0x000fe20000410000 */
[----:B------:R-:W-:-:S03]  /*9d90*/  CS2R R14, SRZ ;  /* 0x00000000000e7805 */ /* 0x000fc6000001ff00 */
[----:B------:R0:W1:Y:S01]  /*9da0*/  F2F.F64.F32 R12, R0 ;  /* 0x00000000000c7310 */ /* 0x0000620000201800 */
[----:B------:R-:W-:Y:S05]  /*9db0*/  BRA `(.L_x_9901) ;  /* 0x00000004002c7947 */ /* 0x000fea0003800000 */
.L_x_9914:
        /* <DEDUP_REMOVED lines=21> */
.L_x_9923:
[----:B------:R-:W-:Y:S05]  /*9f10*/  BSYNC B1 ;  /* 0x0000000000017941 */ /* 0x000fea0003800000 */
.L_x_9922:
[----:B------:R-:W-:Y:S01]  /*9f20*/  LEA R3, R0, 0x37800000, 0x17 ;  /* 0x3780000000037811 */ /* 0x000fe200078eb8ff */
[----:B------:R-:W-:-:S05]  /*9f30*/  IMAD.SHL.U32 R0, R2, 0x200000, RZ ;  /* 0x0020000002007824 */ /* 0x000fca00078e00ff */
[----:B------:R-:W-:-:S07]  /*9f40*/  LOP3.LUT R0, R3, R0, R4, 0xfe, !PT ;  /* 0x0000000003007212 */ /* 0x000fce00078efe04 */
.L_x_9921:
[----:B------:R-:W-:Y:S05]  /*9f50*/  BSYNC B0 ;  /* 0x0000000000007941 */ /* 0x000fea0003800000 */
.L_x_9920:
[----:B------:R-:W-:Y:S01]  /*9f60*/  FMUL.FTZ R0, R0, 1 ;  /* 0x3f80000000007820 */ /* 0x000fe20000410000 */
[----:B------:R-:W-:-:S03]  /*9f70*/  CS2R R14, SRZ ;  /* 0x00000000000e7805 */ /* 0x000fc6000001ff00 */
[----:B------:R0:W1:Y:S01]  /*9f80*/  F2F.F64.F32 R12, R0 ;  /* 0x00000000000c7310 */ /* 0x0000620000201800 */
[----:B------:R-:W-:Y:S05]  /*9f90*/  BRA `(.L_x_9901) ;  /* 0x0000000000b47947 */ /* 0x000fea0003800000 */
.L_x_9913:
        /* <DEDUP_REMOVED lines=14> */
.L_x_9927:
[----:B------:R-:W-:Y:S05]  /*a080*/  BSYNC B0 ;  /* 0x0000000000007941 */ /* 0x000fea0003800000 */
.L_x_9926:
[----:B------:R-:W-:Y:S01]  /*a090*/  FMUL.FTZ R0, R0, 1 ;  /* 0x3f80000000007820 */ /* 0x000fe20000410000 */
[----:B------:R-:W-:-:S03]  /*a0a0*/  CS2R R14, SRZ ;  /* 0x00000000000e7805 */ /* 0x000fc6000001ff00 */
[----:B------:R0:W1:Y:S01]  /*a0b0*/  F2F.F64.F32 R12, R0 ;  /* 0x00000000000c7310 */ /* 0x0000620000201800 */
[----:B------:R-:W-:Y:S05]  /*a0c0*/  BRA `(.L_x_9901) ;  /* 0x0000000000687947 */ /* 0x000fea0003800000 */
.L_x_9900:
        /* <DEDUP_REMOVED lines=16> */
.L_x_9928:
[----:B------:R-:W-:Y:S02]  /*a1d0*/  CS2R R12, SRZ ;  /* 0x00000000000c7805 */ /* 0x000fe4000001ff00 */
[----:B------:R-:W-:Y:S01]  /*a1e0*/  CS2R R14, SRZ ;  /* 0x00000000000e7805 */ /* 0x000fe2000001ff00 */
[----:B------:R-:W-:Y:S06]  /*a1f0*/  BRA `(.L_x_9901) ;  /* 0x00000000001c7947 */ /* 0x000fec0003800000 */
.L_x_9925:
[----:B------:R-:W2:Y:S01]  /*a200*/  LDG.E.64 R12, desc[UR36][R2.64] ;  /* 0x00000024020c7981 */ /* 0x000ea2000c1e1b00 */
[----:B------:R-:W-:Y:S01]  /*a210*/  CS2R R14, SRZ ;  /* 0x00000000000e7805 */ /* 0x000fe2000001ff00 */
[----:B--2---:R-:W0:Y:S01]  /*a220*/  I2F.F64.U64 R12, R12 ;  /* 0x0000000c000c7312 */ /* 0x004e220000301800 */
[----:B------:R-:W-:Y:S05]  /*a230*/  BRA `(.L_x_9901) ;  /* 0x00000000000c7947 */ /* 0x000fea0003800000 */
.L_x_9924:
[----:B------:R-:W2:Y:S01]  /*a240*/  LDG.E R2, desc[UR36][R2.64] ;  /* 0x0000002402027981 */ /* 0x000ea2000c1e1900 */
[----:B------:R-:W-:Y:S01]  /*a250*/  CS2R R14, SRZ ;  /* 0x00000000000e7805 */ /* 0x000fe2000001ff00 */
[----:B--2---:R0:W1:Y:S06]  /*a260*/  I2F.F64.U32 R12, R2 ;  /* 0x00000002000c7312 */ /* 0x00406c0000201800 */
.L_x_9901:
[----:B0123-5:R-:W-:Y:S01]  /*a270*/  DSETP.GE.AND P0, PT, |R12|, |R14|, PT ;  /* 0x4000000e0c00722a */ /* 0x02ffe20003f06200 */
[----:B------:R-:W-:-:S13]  /*a280*/  BSSY B1, `(.L_x_9929) ;  /* 0x0000099000017945 */ /* 0x000fda0003800000 */
[----:B------:R-:W-:Y:S05]  /*a290*/  @!P0 BRA `(.L_x_9930) ;  /* 0x0000000400a08947 */ /* 0x000fea0003800000 */
[----:B------:R-:W-:Y:S02]  /*a2a0*/  DSETP.NEU.AND P0, PT, |R14|, RZ, PT ;  /* 0x000000ff0e00722a */ /* 0x000fe40003f0d200 */
[----:B------:R-:W-:-:S14]  /*a2b0*/  DSETP.EQ.AND P1, PT, |R12|, RZ, PT ;  /* 0x000000ff0c00722a */ /* 0x000fdc0003f22200 */
[----:B------:R-:W-:Y:S05]  /*a2c0*/  @!P0 BRA P1, `(.L_x_9931) ;  /* 0x0000000000c08947 */ /* 0x000fea0000800000 */
[----:B------:R-:W4:Y:S01]  /*a2d0*/  MUFU.RCP64H R3, R13 ;  /* 0x0000000d00037308 */ /* 0x000f220000001800 */
[----:B------:R-:W-:Y:S01]  /*a2e0*/  IMAD.MOV.U32 R2, RZ, RZ, 0x1 ;  /* 0x00000001ff027424 */ /* 0x000fe200078e00ff */
[----:B------:R-:W-:Y:S01]  /*a2f0*/  FSETP.GEU.AND P1, PT, |R15|, 6.5827683646048100446e-37, PT ;  /* 0x036000000f00780b */ /* 0x000fe20003f2e200 */
[----:B------:R-:W-:Y:S04]  /*a300*/  BSSY B2, `(.L_x_9932) ;  /* 0x0000014000027945 */ /* 0x000fe80003800000 */
[----:B----4-:R-:W-:-:S08]  /*a310*/  DFMA R4, R2, -R12, 1 ;  /* 0x3ff000000204742b */ /* 0x010fd0000000080c */
        /* <DEDUP_REMOVED lines=15> */
[----:B------:R-:W-:Y:S05]  /*a410*/  CALL.REL.NOINC `($__internal_29_$__cuda_sm20_div_rn_f64_full) ;  /* 0x0000005800bc7944 */ /* 0x000fea0003c00000 */
[----:B------:R-:W-:Y:S02]  /*a420*/  IMAD.MOV.U32 R2, RZ, RZ, R20 ;  /* 0x000000ffff027224 */ /* 0x000fe400078e0014 */
[----:B------:R-:W-:-:S07]  /*a430*/  IMAD.MOV.U32 R3, RZ, RZ, R21 ;  /* 0x000000ffff037224 */ /* 0x000fce00078e0015 */
.L_x_9933:
[----:B------:R-:W-:Y:S05]  /*a440*/  BSYNC B2 ;  /* 0x0000000000027941 */ /* 0x000fea0003800000 */
.L_x_9932:
        /* <DEDUP_REMOVED lines=16> */
.L_x_9935:
[----:B------:R-:W-:Y:S05]  /*a550*/  BSYNC B2 ;  /* 0x0000000000027941 */ /* 0x000fea0003800000 */
.L_x_9934:
[----:B------:R-:W0:Y:S01]  /*a560*/  LDC.64 R4, c[0x0][0x440] ;  /* 0x00011000ff047b82 */ /* 0x000e220000000a00 */
[----:B------:R-:W-:Y:S02]  /*a570*/  ULDC.64 UR4, c[0x0][0x448] ;  /* 0x0001120000047ab9 */ /* 0x000fe40000000a00 */
[C---:B0-----:R-:W-:Y:S02]  /*a580*/  DFMA R12, R2.reuse, UR4, R4 ;  /* 0x00000004020c7c2b */ /* 0x041fe40008000004 */
[----:B------:R-:W-:-:S06]  /*a590*/  DFMA R2, -R2, R4, UR4 ;  /* 0x0000000402027e2b */ /* 0x000fcc0008000104 */
[-C--:B------:R-:W-:Y:S02]  /*a5a0*/  DMUL R12, R12, R6.reuse ;  /* 0x000000060c0c7228 */ /* 0x080fe40000000000 */
[----:B------:R-:W-:Y:S01]  /*a5b0*/  DMUL R14, R2, R6 ;  /* 0x00000006020e7228 */ /* 0x000fe20000000000 */
[----:B------:R-:W-:Y:S10]  /*a5c0*/  BRA `(.L_x_9936) ;  /* 0x0000000400907947 */ /* 0x000ff40003800000 */
.L_x_9931:
[----:B------:R-:W-:Y:S01]  /*a5d0*/  DADD R8, -RZ, |R12| ;  /* 0x00000000ff087229 */ /* 0x000fe2000000050c */
[----:B------:R-:W-:Y:S01]  /*a5e0*/  IMAD.MOV.U32 R2, RZ, RZ, 0x1 ;  /* 0x00000001ff027424 */ /* 0x000fe200078e00ff */
[----:B------:R-:W-:Y:S01]  /*a5f0*/  ULDC.64 UR4, c[0x0][0x440] ;  /* 0x0001100000047ab9 */ /* 0x000fe20000000a00 */
[----:B------:R-:W0:Y:S01]  /*a600*/  LDC R0, c[0x0][0x444] ;  /* 0x00011100ff007b82 */ /* 0x000e220000000800 */
[----:B------:R-:W-:Y:S02]  /*a610*/  BSSY B2, `(.L_x_9937) ;  /* 0x0000015000027945 */ /* 0x000fe40003800000 */
[----:B------:R-:W4:Y:S02]  /*a620*/  MUFU.RCP64H R3, R9 ;  /* 0x0000000900037308 */ /* 0x000f240000001800 */
[----:B----4-:R-:W-:Y:S01]  /*a630*/  DFMA R4, R2, -|R12|, 1 ;  /* 0x3ff000000204742b */ /* 0x010fe20000000c0c */
        /* <DEDUP_REMOVED lines=18> */
.L_x_9938:
[----:B------:R-:W-:Y:S05]  /*a760*/  BSYNC B2 ;  /* 0x0000000000027941 */ /* 0x000fea0003800000 */
.L_x_9937:
        /* <DEDUP_REMOVED lines=25> */
.L_x_9940:
[----:B------:R-:W-:Y:S05]  /*a900*/  BSYNC B2 ;  /* 0x0000000000027941 */ /* 0x000fea0003800000 */
.L_x_9939:
[----:B------:R-:W-:Y:S05]  /*a910*/  BRA `(.L_x_9936) ;  /* 0x0000000000bc7947 */ /* 0x000fea0003800000 */
.L_x_9930:
        /* <DEDUP_REMOVED lines=23> */
.L_x_9942:
[----:B------:R-:W-:Y:S05]  /*aa90*/  BSYNC B2 ;  /* 0x0000000000027941 */ /* 0x000fea0003800000 */
.L_x_9941:
        /* <DEDUP_REMOVED lines=16> */
.L_x_9944:
[----:B------:R-:W-:Y:S05]  /*aba0*/  BSYNC B2 ;  /* 0x0000000000027941 */ /* 0x000fea0003800000 */
.L_x_9943:
[----:B------:R-:W0:Y:S01]  /*abb0*/  LDC.64 R4, c[0x0][0x448] ;  /* 0x00011200ff047b82 */ /* 0x000e220000000a00 */
[----:B------:R-:W-:Y:S02]  /*abc0*/  ULDC.64 UR4, c[0x0][0x440] ;  /* 0x0001100000047ab9 */ /* 0x000fe40000000a00 */
[C---:B0-----:R-:W-:Y:S02]  /*abd0*/  DFMA R12, R2.reuse, UR4, R4 ;  /* 0x00000004020c7c2b */ /* 0x041fe40008000004 */
[----:B------:R-:W-:-:S06]  /*abe0*/  DFMA R2, R2, R4, -UR4 ;  /* 0x8000000402027e2b */ /* 0x000fcc0008000004 */
[-C--:B------:R-:W-:Y:S02]  /*abf0*/  DMUL R12, R12, R6.reuse ;  /* 0x000000060c0c7228 */ /* 0x080fe40000000000 */
[----:B------:R-:W-:-:S11]  /*ac00*/  DMUL R14, R2, R6 ;  /* 0x00000006020e7228 */ /* 0x000fd60000000000 */
.L_x_9936:
[----:B------:R-:W-:Y:S05]  /*ac10*/  BSYNC B1 ;  /* 0x0000000000017941 */ /* 0x000fea0003800000 */
.L_x_9929:
        /* <DEDUP_REMOVED lines=15> */
.L_x_9948:
[----:B------:R-:W0:Y:S02]  /*ad10*/  F2I.S64.F64.TRUNC R12, R12 ;  /* 0x0000000c000c7311 */ /* 0x000e24000030d900 */
[----:B0-----:R-:W-:-:S05]  /*ad20*/  IMAD.MOV.U32 R3, RZ, RZ, R12 ;  /* 0x000000ffff037224 */ /* 0x001fca00078e000c */
[----:B------:R0:W-:Y:S01]  /*ad30*/  STG.E.U8 desc[UR36][R18.64], R3 ;  /* 0x0000000312007986 */ /* 0x0001e2000c101124 */
[----:B------:R-:W-:Y:S05]  /*ad40*/  BRA `(.L_x_9950) ;  /* 0x0000001000087947 */ /* 0x000fea0003800000 */
.L_x_9947:
        /* <DEDUP_REMOVED lines=9> */
.L_x_9952:
[----:B------:R-:W0:Y:S02]  /*ade0*/  F2I.F64.TRUNC R13, R12 ;  /* 0x0000000c000d7311 */ /* 0x000e24000030d100 */
[----:B0-----:R0:W-:Y:S01]  /*adf0*/  STG.E desc[UR36][R18.64], R13 ;  /* 0x0000000d12007986 */ /* 0x0011e2000c101924 */
[----:B------:R-:W-:Y:S05]  /*ae00*/  BRA `(.L_x_9950) ;  /* 0x0000000c00d87947 */ /* 0x000fea0003800000 */
.L_x_9951:
[----:B------:R-:W0:Y:S02]  /*ae10*/  F2I.F64.TRUNC R13, R12 ;  /* 0x0000000c000d7311 */ /* 0x000e24000030d100 */
[----:B0-----:R0:W-:Y:S01]  /*ae20*/  STG.E.U16 desc[UR36][R18.64], R13 ;  /* 0x0000000d12007986 */ /* 0x0011e2000c101524 */
[----:B------:R-:W-:Y:S05]  /*ae30*/  BRA `(.L_x_9950) ;  /* 0x0000000c00cc7947 */ /* 0x000fea0003800000 */
.L_x_9946:
        /* <DEDUP_REMOVED lines=13> */
.L_x_9954:
        /* <DEDUP_REMOVED lines=8> */
.L_x_9953:
        /* <DEDUP_REMOVED lines=16> */
.L_x_9956:
        /* <DEDUP_REMOVED lines=11> */
.L_x_9955:
[----:B------:R2:W-:Y:S01]  /*b140*/  STG.E.64 desc[UR36][R18.64], R12 ;  /* 0x0000000c12007986 */ /* 0x0005e2000c101b24 */
[----:B------:R-:W-:Y:S05]  /*b150*/  BRA `(.L_x_9950) ;  /* 0x0000000c00047947 */ /* 0x000fea0003800000 */
.L_x_9945:
        /* <DEDUP_REMOVED lines=13> */
.L_x_9959:
[----:B------:R0:W-:Y:S01]  /*b230*/  STG.E.128 desc[UR36][R18.64], R12 ;  /* 0x0000000c12007986 */ /* 0x0001e2000c101d24 */
[----:B------:R-:W-:Y:S05]  /*b240*/  BRA `(.L_x_9950) ;  /* 0x0000000800c87947 */ /* 0x000fea0003800000 */
.L_x_9958:
        /* <DEDUP_REMOVED lines=25> */
.L_x_9963:
[----:B------:R-:W-:Y:S05]  /*b3e0*/  BSYNC B0 ;  /* 0x0000000000007941 */ /* 0x000fea0003800000 */
.L_x_9962:
[----:B------:R-:W-:-:S05]  /*b3f0*/  LOP3.LUT R3, R0, R3, RZ, 0xfc, !PT ;  /* 0x0000000300037212 */ /* 0x000fca00078efcff */
[----:B------:R0:W-:Y:S01]  /*b400*/  STG.E.U8 desc[UR36][R18.64], R3 ;  /* 0x0000000312007986 */ /* 0x0001e2000c101124 */
[----:B------:R-:W-:Y:S05]  /*b410*/  BRA `(.L_x_9950) ;  /* 0x0000000800547947 */ /* 0x000fea0003800000 */
.L_x_9961:
        /* <DEDUP_REMOVED lines=17> */
.L_x_9965:
[----:B------:R-:W-:Y:S01]  /*b530*/  IMAD.MOV.U32 R0, RZ, RZ, 0x7f ;  /* 0x0000007fff007424 */ /* 0x000fe200078e00ff */
[----:B------:R-:W-:-:S04]  /*b540*/  ISETP.GT.U32.AND P0, PT, R2, 0x7f800000, PT ;  /* 0x7f8000000200780c */ /* 0x000fc80003f04070 */
[----:B------:R-:W-:-:S09]  /*b550*/  SEL R0, R0, 0x7c, P0 ;  /* 0x0000007c00007807 */ /* 0x000fd20000000000 */
.L_x_9966:
[----:B------:R-:W-:Y:S05]  /*b560*/  BSYNC B0 ;  /* 0x0000000000007941 */ /* 0x000fea0003800000 */
.L_x_9964:
[----:B------:R-:W-:-:S04]  /*b570*/  LOP3.LUT R2, R3, 0x80000000, RZ, 0xc0, !PT ;  /* 0x8000000003027812 */ /* 0x000fc800078ec0ff */
[----:B------:R-:W-:-:S04]  /*b580*/  SHF.R.U32.HI R3, RZ, 0x18, R2 ;  /* 0x00000018ff037819 */ /* 0x000fc80000011602 */
[----:B------:R-:W-:-:S05]  /*b590*/  LOP3.LUT R3, R0, R3, RZ, 0xfc, !PT ;  /* 0x0000000300037212 */ /* 0x000fca00078efcff */
[----:B------:R0:W-:Y:S01]  /*b5a0*/  STG.E.U8 desc[UR36][R18.64], R3 ;  /* 0x0000000312007986 */ /* 0x0001e2000c101124 */
[----:B------:R-:W-:Y:S05]  /*b5b0*/  BRA `(.L_x_9950) ;  /* 0x0000000400ec7947 */ /* 0x000fea0003800000 */
.L_x_9960:
        /* <DEDUP_REMOVED lines=8> */
.L_x_9957:
        /* <DEDUP_REMOVED lines=11> */
.L_x_9969:
        /* <DEDUP_REMOVED lines=21> */
.L_x_9972:
[----:B------:R-:W-:-:S04]  /*b840*/  LOP3.LUT R2, R3, 0x80000000, RZ, 0xc0, !PT ;  /* 0x8000000003027812 */ /* 0x000fc800078ec0ff */
[----:B------:R-:W-:-:S04]  /*b850*/  SHF.R.U32.HI R3, RZ, 0x18, R2 ;  /* 0x00000018ff037819 */ /* 0x000fc80000011602 */
[----:B------:R-:W-:-:S04]  /*b860*/  LOP3.LUT R0, R0, R3, RZ, 0xfc, !PT ;  /* 0x0000000300007212 */ /* 0x000fc800078efcff */
[----:B------:R-:W-:-:S07]  /*b870*/  PRMT R9, R0, 0x7610, R9 ;  /* 0x0000761000097816 */ /* 0x000fce0000000009 */
.L_x_9971:
[----:B------:R-:W-:Y:S05]  /*b880*/  BSYNC B0 ;  /* 0x0000000000007941 */ /* 0x000fea0003800000 */
.L_x_9970:
[----:B------:R0:W-:Y:S01]  /*b890*/  STG.E.U8 desc[UR36][R18.64], R9 ;  /* 0x0000000912007986 */ /* 0x0001e2000c101124 */
[----:B------:R-:W-:Y:S05]  /*b8a0*/  BRA `(.L_x_9950) ;  /* 0x0000000400307947 */ /* 0x000fea0003800000 */
.L_x_9968:
        /* <DEDUP_REMOVED lines=21> */
.L_x_9975:
[----:B------:R-:W-:-:S04]  /*ba00*/  LOP3.LUT R2, R3, 0x80000000, RZ, 0xc0, !PT ;  /* 0x8000000003027812 */ /* 0x000fc800078ec0ff */
[----:B------:R-:W-:-:S04]  /*ba10*/  SHF.R.U32.HI R3, RZ, 0x18, R2 ;  /* 0x00000018ff037819 */ /* 0x000fc80000011602 */
[----:B------:R-:W-:-:S04]  /*ba20*/  LOP3.LUT R0, R0, R3, RZ, 0xfc, !PT ;  /* 0x0000000300007212 */ /* 0x000fc800078efcff */
[----:B------:R-:W-:-:S07]  /*ba30*/  PRMT R9, R0, 0x7610, R9 ;  /* 0x0000761000097816 */ /* 0x000fce0000000009 */
.L_x_9974:
[----:B------:R-:W-:Y:S05]  /*ba40*/  BSYNC B0 ;  /* 0x0000000000007941 */ /* 0x000fea0003800000 */
.L_x_9973:
[----:B------:R0:W-:Y:S01]  /*ba50*/  STG.E.U8 desc[UR36][R18.64], R9 ;  /* 0x0000000912007986 */ /* 0x0001e2000c101124 */
[----:B------:R-:W-:Y:S05]  /*ba60*/  BRA `(.L_x_9950) ;  /* 0x0000000000c07947 */ /* 0x000fea0003800000 */
.L_x_9967:
        /* <DEDUP_REMOVED lines=26> */
.L_x_9949:
        /* <DEDUP_REMOVED lines=16> */
.L_x_9978:
[----:B------:R-:W-:Y:S05]  /*bd10*/  BRA `(.L_x_9950) ;  /* 0x0000000000147947 */ /* 0x000fea0003800000 */
.L_x_9977:
[----:B------:R-:W0:Y:S02]  /*bd20*/  F2I.U64.F64.TRUNC R12, R12 ;  /* 0x0000000c000c7311 */ /* 0x000e24000030d800 */
[----:B0-----:R0:W-:Y:S01]  /*bd30*/  STG.E.64 desc[UR36][R18.64], R12 ;  /* 0x0000000c12007986 */ /* 0x0011e2000c101b24 */
[----:B------:R-:W-:Y:S05]  /*bd40*/  BRA `(.L_x_9950) ;  /* 0x0000000000087947 */ /* 0x000fea0003800000 */
.L_x_9976:
[----:B------:R-:W0:Y:S02]  /*bd50*/  F2I.U32.F64.TRUNC R13, R12 ;  /* 0x0000000c000d7311 */ /* 0x000e24000030d000 */
[----:B0-----:R0:W-:Y:S02]  /*bd60*/  STG.E desc[UR36][R18.64], R13 ;  /* 0x0000000d12007986 */ /* 0x0011e4000c101924 */
.L_x_9950:
[----:B------:R-:W-:-:S07]  /*bd70*/  VIADD R17, R17, 0x80 ;  /* 0x0000008011117836 */ /* 0x000fce0000000000 */
.L_x_9894:
[----:B------:R-:W-:Y:S05]  /*bd80*/  BSYNC B6 ;  /* 0x0000000000067941 */ /* 0x000fea0003800000 */
.L_x_9893:
[----:B------:R-:W-:Y:S02]  /*bd90*/  ULDC UR4, c[0x0][0x210] ;  /* 0x0000840000047ab9 */ /* 0x000fe40000000800 */
[----:B------:R-:W-:-:S13]  /*bda0*/  ISETP.GE.AND P0, PT, R17, UR4, PT ;  /* 0x0000000411007c0c */ /* 0x000fda000bf06270 */
[----:B------:R-:W-:Y:S05]  /*bdb0*/  @P0 EXIT ;  /* 0x000000000000094d */ /* 0x000fea0003800000 */
[----:B------:R-:W5:Y:S01]  /*bdc0*/  LDC R6, c[0x0][0x220] ;  /* 0x00008800ff067b82 */ /* 0x000f620000000800 */
[----:B01----:R-:W-:Y:S02]  /*bdd0*/  IMAD.MOV.U32 R0, RZ, RZ, RZ ;  /* 0x000000ffff007224 */ /* 0x003fe400078e00ff */
[----:B------:R-:W-:Y:S01]  /*bde0*/  IMAD.MOV.U32 R16, RZ, RZ, RZ ;  /* 0x000000ffff107224 */ /* 0x000fe200078e00ff */
[----:B-----5:R-:W-:-:S13]  /*bdf0*/  ISETP.NE.AND P0, PT, R6, RZ, PT ;  /* 0x000000ff0600720c */ /* 0x020fda0003f05270 */
[----:B------:R-:W-:Y:S05]  /*be00*/  @!P0 BRA `(.L_x_9979) ;  /* 0x0000001000a88947 */ /* 0x000fea0003800000 */
[----:B------:R-:W-:Y:S01]  /*be10*/  IMAD.MOV.U32 R16, RZ, RZ, RZ ;  /* 0x000000ffff107224 */ /* 0x000fe200078e00ff */
[----:B------:R-:W-:Y:S01]  /*be20*/  ULDC.64 UR4, c[0x0][0x228] ;  /* 0x00008a0000047ab9 */ /* 0x000fe20000000a00 */
[----:B------:R-:W-:Y:S02]  /*be30*/  ISETP.NE.AND P0, PT, R6, 0x1, PT ;  /* 0x000000010600780c */ /* 0x000fe40003f05270 */
[----:B---3--:R-:W-:Y:S01]  /*be40*/  IMAD.HI.U32 R2, R17, UR4, R16 ;  /* 0x0000000411027c27 */ /* 0x008fe2000f8e0010 */
[----:B------:R-:W-:-:S04]  /*be50*/  ULDC UR4, c[0x0][0x224] ;  /* 0x0000890000047ab9 */ /* 0x000fc80000000800 */
[----:B----4-:R-:W-:-:S05]  /*be60*/  SHF.R.U32.HI R3, RZ, UR5, R2 ;  /* 0x00000005ff037c19 */ /* 0x010fca0008011602 */
        /* <DEDUP_REMOVED lines=292> */
.L_x_9979:
[----:B------:R-:W0:Y:S01]  /*d0b0*/  LDC.U8 R5, c[0x0][0x451] ;  /* 0x00011440ff057b82 */ /* 0x000e220000000000 */
[----:B------:R-:W-:Y:S01]  /*d0c0*/  ULDC.64 UR4, c[0x0][0x418] ;  /* 0x0001060000047ab9 */ /* 0x000fe20000000a00 */
[----:B------:R-:W-:Y:S01]  /*d0d0*/  ULDC.64 UR6, c[0x0][0x420] ;  /* 0x0001080000067ab9 */ /* 0x000fe20000000a00 */
[----:B------:R-:W-:Y:S02]  /*d0e0*/  IADD3 R16, P0, R16, UR4, RZ ;  /* 0x0000000410107c10 */ /* 0x000fe4000ff1e0ff */
[----:B---3--:R-:W-:-:S03]  /*d0f0*/  IADD3 R2, P1, R0, UR6, RZ ;  /* 0x0000000600027c10 */ /* 0x008fc6000ff3e0ff */
        /* <DEDUP_REMOVED lines=17> */
.L_x_9983:
[----:B------:R-:W2:Y:S01]  /*d210*/  LDG.E.U8 R2, desc[UR36][R2.64] ;  /* 0x0000002402027981 */ /* 0x000ea2000c1e1100 */
[----:B------:R-:W-:Y:S01]  /*d220*/  CS2R R14, SRZ ;  /* 0x00000000000e7805 */ /* 0x000fe2000001ff00 */
[----:B--2---:R0:W1:Y:S01]  /*d230*/  I2F.F64.U16 R12, R2 ;  /* 0x00000002000c7312 */ /* 0x0040620000101800 */
[----:B------:R-:W-:Y:S05]  /*d240*/  BRA `(.L_x_9985) ;  /* 0x0000000c00c87947 */ /* 0x000fea0003800000 */
.L_x_9982:
[----:B------:R-:W-:-:S13]  /*d250*/  ISETP.NE.AND P0, PT, R4, 0x2, PT ;  /* 0x000000020400780c */ /* 0x000fda0003f05270 */
[----:B------:R-:W-:Y:S05]  /*d260*/  @!P0 BRA `(.L_x_9986) ;  /* 0x0000000000308947 */ /* 0x000fea0003800000 */
[----:B------:R-:W-:-:S13]  /*d270*/  ISETP.NE.AND P0, PT, R4, 0x3, PT ;  /* 0x000000030400780c */ /* 0x000fda0003f05270 */
[----:B------:R-:W-:Y:S05]  /*d280*/  @!P0 BRA `(.L_x_9987) ;  /* 0x0000000000188947 */ /* 0x000fea0003800000 */
[----:B------:R-:W-:-:S13]  /*d290*/  ISETP.NE.AND P0, PT, R4, 0x4, PT ;  /* 0x000000040400780c */ /* 0x000fda0003f05270 */
[----:B------:R-:W-:Y:S05]  /*d2a0*/  @P0 BRA `(.L_x_9984) ;  /* 0x0000000c00480947 */ /* 0x000fea0003800000 */
[----:B--2---:R-:W2:Y:S01]  /*d2b0*/  LDG.E.64 R12, desc[UR36][R2.64] ;  /* 0x00000024020c7981 */ /* 0x004ea2000c1e1b00 */
[----:B------:R-:W-:Y:S01]  /*d2c0*/  CS2R R14, SRZ ;  /* 0x00000000000e7805 */ /* 0x000fe2000001ff00 */
[----:B--2---:R-:W0:Y:S01]  /*d2d0*/  I2F.F64.S64 R12, R12 ;  /* 0x0000000c000c7312 */ /* 0x004e220000301c00 */
[----:B------:R-:W-:Y:S05]  /*d2e0*/  BRA `(.L_x_9985) ;  /* 0x0000000c00a07947 */ /* 0x000fea0003800000 */
.L_x_9987:
[----:B------:R-:W2:Y:S01]  /*d2f0*/  LDG.E R2, desc[UR36][R2.64] ;  /* 0x0000002402027981 */ /* 0x000ea2000c1e1900 */
[----:B------:R-:W-:Y:S01]  /*d300*/  CS2R R14, SRZ ;  /* 0x00000000000e7805 */ /* 0x000fe2000001ff00 */
[----:B--2---:R0:W1:Y:S01]  /*d310*/  I2F.F64 R12, R2 ;  /* 0x00000002000c7312 */ /* 0x0040620000201c00 */
[----:B------:R-:W-:Y:S05]  /*d320*/  BRA `(.L_x_9985) ;  /* 0x0000000c00907947 */ /* 0x000fea0003800000 */
.L_x_9986:
[----:B------:R-:W2:Y:S01]  /*d330*/  LDG.E.U16 R2, desc[UR36][R2.64] ;  /* 0x0000002402027981 */ /* 0x000ea2000c1e1500 */
[----:B------:R-:W-:Y:S01]  /*d340*/  CS2R R14, SRZ ;  /* 0x00000000000e7805 */ /* 0x000fe2000001ff00 */
[----:B--2---:R0:W1:Y:S01]  /*d350*/  I2F.F64.S16 R12, R2 ;  /* 0x00000002000c7312 */ /* 0x0040620000101c00 */
[----:B------:R-:W-:Y:S05]  /*d360*/  BRA `(.L_x_9985) ;  /* 0x0000000c00807947 */ /* 0x000fea0003800000 */
.L_x_9981:
[----:B------:R-:W-:-:S13]  /*d370*/  ISETP.GT.AND P0, PT, R4, 0x6, PT ;  /* 0x000000060400780c */ /* 0x000fda0003f04270 */
[----:B------:R-:W-:Y:S05]  /*d380*/  @P0 BRA `(.L_x_9988) ;  /* 0x00000000003c0947 */ /* 0x000fea0003800000 */
[----:B------:R-:W-:-:S13]  /*d390*/  ISETP.NE.AND P0, PT, R4, 0x5, PT ;  /* 0x000000050400780c */ /* 0x000fda0003f05270 */
[----:B------:R-:W-:Y:S05]  /*d3a0*/  @!P0 BRA `(.L_x_9989) ;  /* 0x00000000001c8947 */ /* 0x000fea0003800000 */
[----:B------:R-:W-:-:S13]  /*d3b0*/  ISETP.NE.AND P0, PT, R4, 0x6, PT ;  /* 0x000000060400780c */ /* 0x000fda0003f05270 */
[----:B------:R-:W-:Y:S05]  /*d3c0*/  @P0 BRA `(.L_x_9984) ;  /* 0x0000000c00000947 */ /* 0x000fea0003800000 */
[----:B--2---:R-:W2:Y:S01]  /*d3d0*/  LDG.E R12, desc[UR36][R2.64] ;  /* 0x00000024020c7981 */ /* 0x004ea2000c1e1900 */
[----:B------:R-:W-:Y:S01]  /*d3e0*/  CS2R R14, SRZ ;  /* 0x00000000000e7805 */ /* 0x000fe2000001ff00 */
[----:B--2---:R-:W-:-:S06]  /*d3f0*/  FMUL.FTZ R12, R12, 1 ;  /* 0x3f8000000c0c7820 */ /* 0x004fcc0000410000 */
[----:B------:R-:W2:Y:S01]  /*d400*/  F2F.F64.F32 R12, R12 ;  /* 0x0000000c000c7310 */ /* 0x000ea20000201800 */
[----:B------:R-:W-:Y:S05]  /*d410*/  BRA `(.L_x_9985) ;  /* 0x0000000c00547947 */ /* 0x000fea0003800000 */
.L_x_9989:
[----:B------:R-:W3:Y:S01]  /*d420*/  LDG.E.U16 R0, desc[UR36][R2.64] ;  /* 0x0000002402007981 */ /* 0x000ee2000c1e1500 */
[----:B------:R-:W-:Y:S01]  /*d430*/  CS2R R14, SRZ ;  /* 0x00000000000e7805 */ /* 0x000fe2000001ff00 */
[----:B---3--:R-:W-:-:S05]  /*d440*/  HADD2.F32 R0, -RZ, R0.H0_H0 ;  /* 0x20000000ff007230 */ /* 0x008fca0000004100 */
[----:B------:R-:W-:-:S04]  /*d450*/  FMUL.FTZ R0, R0, 1 ;  /* 0x3f80000000007820 */ /* 0x000fc80000410000 */
[----:B--2---:R0:W1:Y:S01]  /*d460*/  F2F.F64.F32 R12, R0 ;  /* 0x00000000000c7310 */ /* 0x0040620000201800 */
[----:B------:R-:W-:Y:S05]  /*d470*/  BRA `(.L_x_9985) ;  /* 0x0000000c003c7947 */ /* 0x000fea0003800000 */
.L_x_9988:
        /* <DEDUP_REMOVED lines=8> */
[----:B--2---:R-:W-:-:S05]  /*d500*/  FMUL.FTZ R12, R2, 1 ;  /* 0x3f800000020c7820 */ /* 0x004fca0000410000 */
[----:B------:R-:W3:Y:S08]  /*d510*/  F2F.F64.F32 R14, R14 ;  /* 0x0000000e000e7310 */ /* 0x000ef00000201800 */
[----:B------:R-:W4:Y:S01]  /*d520*/  F2F.F64.F32 R12, R12 ;  /* 0x0000000c000c7310 */ /* 0x000f220000201800 */
[----:B------:R-:W-:Y:S05]  /*d530*/  BRA `(.L_x_9985) ;  /* 0x0000000c000c7947 */ /* 0x000fea0003800000 */
.L_x_9991:
[----:B------:R-:W3:Y:S02]  /*d540*/  LDG.E R0, desc[UR36][R2.64] ;  /* 0x0000002402007981 */ /* 0x000ee4000c1e1900 */
[--C-:B---3--:R-:W-:Y:S02]  /*d550*/  HADD2.F32 R4, -RZ, R0.reuse.H1_H1 ;  /* 0x30000000ff047230 */ /* 0x108fe40000004100 */
[----:B------:R-:W-:-:S03]  /*d560*/  HADD2.F32 R0, -RZ, R0.H0_H0 ;  /* 0x20000000ff007230 */ /* 0x000fc60000004100 */
[----:B------:R-:W-:Y:S02]  /*d570*/  FMUL.FTZ R4, R4, 1 ;  /* 0x3f80000004047820 */ /* 0x000fe40000410000 */
[----:B------:R-:W-:Y:S02]  /*d580*/  FMUL.FTZ R0, R0, 1 ;  /* 0x3f80000000007820 */ /* 0x000fe40000410000 */
[----:B------:R0:W1:Y:S08]  /*d590*/  F2F.F64.F32 R14, R4 ;  /* 0x00000004000e7310 */ /* 0x0000700000201800 */
[----:B--2---:R0:W2:Y:S01]  /*d5a0*/  F2F.F64.F32 R12, R0 ;  /* 0x00000000000c7310 */ /* 0x0040a20000201800 */
[----:B------:R-:W-:Y:S05]  /*d5b0*/  BRA `(.L_x_9985) ;  /* 0x0000000800ec7947 */ /* 0x000fea0003800000 */
.L_x_9990:
[----:B--2---:R0:W5:Y:S01]  /*d5c0*/  LDG.E.64 R12, desc[UR36][R2.64] ;  /* 0x00000024020c7981 */ /* 0x004162000c1e1b00 */
[----:B------:R-:W-:Y:S01]  /*d5d0*/  CS2R R14, SRZ ;  /* 0x00000000000e7805 */ /* 0x000fe2000001ff00 */
[----:B------:R-:W-:Y:S06]  /*d5e0*/  BRA `(.L_x_9985) ;  /* 0x0000000800e07947 */ /* 0x000fec0003800000 */
.L_x_9980:
        /* <DEDUP_REMOVED lines=10> */
[----:B--2---:R-:W-:Y:S01]  /*d690*/  IMAD.MOV.U32 R12, RZ, RZ, RZ ;  /* 0x000000ffff0c7224 */ /* 0x004fe200078e00ff */
[----:B---3--:R-:W-:-:S04]  /*d6a0*/  ISETP.NE.AND P0, PT, R2, RZ, PT ;  /* 0x000000ff0200720c */ /* 0x008fc80003f05270 */
[----:B------:R-:W-:Y:S01]  /*d6b0*/  FSEL R13, RZ, 1.875, !P0 ;  /* 0x3ff00000ff0d7808 */ /* 0x000fe20004000000 */
[----:B------:R-:W-:Y:S08]  /*d6c0*/  BRA `(.L_x_9985) ;  /* 0x0000000800a87947 */ /* 0x000ff00003800000 */
.L_x_9994:
[----:B--2---:R0:W5:Y:S01]  /*d6d0*/  LDG.E.128 R12, desc[UR36][R2.64] ;  /* 0x00000024020c7981 */ /* 0x004162000c1e1d00 */
[----:B------:R-:W-:Y:S05]  /*d6e0*/  BRA `(.L_x_9985) ;  /* 0x0000000800a07947 */ /* 0x000fea0003800000 */
.L_x_9993:
        /* <DEDUP_REMOVED lines=27> */
[----:B--2---:R0:W1:Y:S01]  /*d8a0*/  F2F.F64.F32 R12, R5 ;  /* 0x00000005000c7310 */ /* 0x0040620000201800 */
[----:B------:R-:W-:Y:S05]  /*d8b0*/  BRA `(.L_x_9985) ;  /* 0x00000008002c7947 */ /* 0x000fea0003800000 */
.L_x_9996:
        /* <DEDUP_REMOVED lines=14> */
[----:B--2---:R0:W1:Y:S01]  /*d9a0*/  F2F.F64.F32 R12, R4 ;  /* 0x00000004000c7310 */ /* 0x0040620000201800 */
[----:B------:R-:W-:Y:S05]  /*d9b0*/  BRA `(.L_x_9985) ;  /* 0x0000000400ec7947 */ /* 0x000fea0003800000 */
.L_x_9995:
[----:B------:R-:W3:Y:S01]  /*d9c0*/  LDG.E.U16 R0, desc[UR36][R2.64] ;  /* 0x0000002402007981 */ /* 0x000ee2000c1e1500 */
[----:B------:R-:W-:Y:S01]  /*d9d0*/  CS2R R14, SRZ ;  /* 0x00000000000e7805 */ /* 0x000fe2000001ff00 */
[----:B---3--:R-:W-:-:S04]  /*d9e0*/  IMAD.U32 R0, R0, 0x10000, RZ ;  /* 0x0001000000007824 */ /* 0x008fc800078e00ff */
[----:B------:R-:W-:-:S04]  /*d9f0*/  FMUL.FTZ R0, R0, 1 ;  /* 0x3f80000000007820 */ /* 0x000fc80000410000 */
[----:B--2---:R0:W1:Y:S01]  /*da00*/  F2F.F64.F32 R12, R0 ;  /* 0x00000000000c7310 */ /* 0x0040620000201800 */
[----:B------:R-:W-:Y:S05]  /*da10*/  BRA `(.L_x_9985) ;  /* 0x0000000400d47947 */ /* 0x000fea0003800000 */
.L_x_9992:
        /* <DEDUP_REMOVED lines=12> */
.L_x_9999:
        /* <DEDUP_REMOVED lines=21> */
.L_x_10003:
[----:B------:R-:W-:Y:S05]  /*dc30*/  BSYNC B1 ;  /* 0x0000000000017941 */ /* 0x000fea0003800000 */
.L_x_10002:
[----:B------:R-:W-:Y:S01]  /*dc40*/  LEA R3, R0, 0x3b800000, 0x17 ;  /* 0x3b80000000037811 */ /* 0x000fe200078eb8ff */
[----:B------:R-:W-:-:S05]  /*dc50*/  IMAD.SHL.U32 R0, R2, 0x100000, RZ ;  /* 0x0010000002007824 */ /* 0x000fca00078e00ff */
[----:B------:R-:W-:-:S07]  /*dc60*/  LOP3.LUT R0, R3, R0, R4, 0xfe, !PT ;  /* 0x0000000003007212 */ /* 0x000fce00078efe04 */
.L_x_10001:
[----:B------:R-:W-:Y:S05]  /*dc70*/  BSYNC B0 ;  /* 0x0000000000007941 */ /* 0x000fea0003800000 */
.L_x_10000:
[----:B------:R-:W-:Y:S01]  /*dc80*/  FMUL.FTZ R0, R0, 1 ;  /* 0x3f80000000007820 */ /* 0x000fe20000410000 */
[----:B------:R-:W-:-:S03]  /*dc90*/  CS2R R14, SRZ ;  /* 0x00000000000e7805 */ /* 0x000fc6000001ff00 */
[----:B--2---:R0:W1:Y:S01]  /*dca0*/  F2F.F64.F32 R12, R0 ;  /* 0x00000000000c7310 */ /* 0x0040620000201800 */
[----:B------:R-:W-:Y:S05]  /*dcb0*/  BRA `(.L_x_9985) ;  /* 0x00000004002c7947 */ /* 0x000fea0003800000 */
.L_x_9998:
[----:B------:R-:W3:Y:S01]  /*dcc0*/  LDG.E.U8 R2, desc[UR36][R2.64] ;  /* 0x0000002402027981 */ /* 0x000ee2000c1e1100 */
[----:B------:R-:W-:Y:S01]  /*dcd0*/  BSSY B0, `(.L_x_10004) ;  /* 0x0000018000007945 */ /* 0x000fe20003800000 */
[----:B------:R-:W-:Y:S02]  /*dce0*/  MOV R0, RZ ;  /* 0x000000ff00007202 */ /* 0x000fe40000000f00 */
        /* <DEDUP_REMOVED lines=18> */
.L_x_10007:
[----:B------:R-:W-:Y:S05]  /*de10*/  BSYNC B1 ;  /* 0x0000000000017941 */ /* 0x000fea0003800000 */
.L_x_10006:
[----:B------:R-:W-:Y:S01]  /*de20*/  LEA R3, R0, 0x37800000, 0x17 ;  /* 0x3780000000037811 */ /* 0x000fe200078eb8ff */
[----:B------:R-:W-:-:S05]  /*de30*/  IMAD.SHL.U32 R0, R2, 0x200000, RZ ;  /* 0x0020000002007824 */ /* 0x000fca00078e00ff */
[----:B------:R-:W-:-:S07]  /*de40*/  LOP3.LUT R0, R3, R0, R4, 0xfe, !PT ;  /* 0x0000000003007212 */ /* 0x000fce00078efe04 */
.L_x_10005:
[----:B------:R-:W-:Y:S05]  /*de50*/  BSYNC B0 ;  /* 0x0000000000007941 */ /* 0x000fea0003800000 */
.L_x_10004:
[----:B------:R-:W-:Y:S01]  /*de60*/  FMUL.FTZ R0, R0, 1 ;  /* 0x3f80000000007820 */ /* 0x000fe20000410000 */
[----:B------:R-:W-:-:S03]  /*de70*/  CS2R R14, SRZ ;  /* 0x00000000000e7805 */ /* 0x000fc6000001ff00 */
[----:B--2---:R0:W1:Y:S01]  /*de80*/  F2F.F64.F32 R12, R0 ;  /* 0x00000000000c7310 */ /* 0x0040620000201800 */
[----:B------:R-:W-:Y:S05]  /*de90*/  BRA `(.L_x_9985) ;  /* 0x0000000000b47947 */ /* 0x000fea0003800000 */
.L_x_9997:
        /* <DEDUP_REMOVED lines=14> */
.L_x_10011:
[----:B------:R-:W-:Y:S05]  /*df80*/  BSYNC B0 ;  /* 0x0000000000007941 */ /* 0x000fea0003800000 */
.L_x_10010:
[----:B------:R-:W-:Y:S01]  /*df90*/  FMUL.FTZ R0, R0, 1 ;  /* 0x3f80000000007820 */ /* 0x000fe20000410000 */
[----:B------:R-:W-:-:S03]  /*dfa0*/  CS2R R14, SRZ ;  /* 0x00000000000e7805 */ /* 0x000fc6000001ff00 */
[----:B--2---:R0:W1:Y:S01]  /*dfb0*/  F2F.F64.F32 R12, R0 ;  /* 0x00000000000c7310 */ /* 0x0040620000201800 */
[----:B------:R-:W-:Y:S05]  /*dfc0*/  BRA `(.L_x_9985) ;  /* 0x0000000000687947 */ /* 0x000fea0003800000 */
.L_x_9984:
        /* <DEDUP_REMOVED lines=12> */
[----:B--2---:R-:W-:Y:S02]  /*e090*/  IMAD.MOV.U32 R12, RZ, RZ, 0x1 ;  /* 0x00000001ff0c7424 */ /* 0x004fe400078e00ff */
[----:B0-----:R-:W-:-:S07]  /*e0a0*/  IMAD.MOV.U32 R13, RZ, RZ, RZ ;  /* 0x000000ffff0d7224 */ /* 0x001fce00078e00ff */
[----:B------:R-:W-:-:S07]  /*e0b0*/  LEPC R20, `(.L_x_10012) ;  /* 0x000000001014794e */ /* 0x000fce0000000000 */
[----:B-1----:R-:W-:Y:S05]  /*e0c0*/  CALL.ABS.NOINC R2 ;  /* 0x0000000002007343 */ /* 0x002fea0003c00000 */
.L_x_10012:
[----:B------:R-:W-:Y:S02]  /*e0d0*/  CS2R R12, SRZ ;  /* 0x00000000000c7805 */ /* 0x000fe4000001ff00 */
[----:B------:R-:W-:Y:S01]  /*e0e0*/  CS2R R14, SRZ ;  /* 0x00000000000e7805 */ /* 0x000fe2000001ff00 */
[----:B------:R-:W-:Y:S06]  /*e0f0*/  BRA `(.L_x_9985) ;  /* 0x00000000001c7947 */ /* 0x000fec0003800000 */
.L_x_10009:
[----:B--2---:R-:W2:Y:S01]  /*e100*/  LDG.E.64 R12, desc[UR36][R2.64] ;  /* 0x00000024020c7981 */ /* 0x004ea2000c1e1b00 */
[----:B------:R-:W-:Y:S01]  /*e110*/  CS2R R14, SRZ ;  /* 0x00000000000e7805 */ /* 0x000fe2000001ff00 */
[----:B--2---:R-:W0:Y:S01]  /*e120*/  I2F.F64.U64 R12, R12 ;  /* 0x0000000c000c7312 */ /* 0x004e220000301800 */
[----:B------:R-:W-:Y:S05]  /*e130*/  BRA `(.L_x_9985) ;  /* 0x00000000000c7947 */ /* 0x000fea0003800000 */
.L_x_10008:
[----:B------:R-:W2:Y:S01]  /*e140*/  LDG.E R2, desc[UR36][R2.64] ;  /* 0x0000002402027981 */ /* 0x000ea2000c1e1900 */
[----:B------:R-:W-:Y:S01]  /*e150*/  CS2R R14, SRZ ;  /* 0x00000000000e7805 */ /* 0x000fe2000001ff00 */
[----:B--2---:R0:W1:Y:S06]  /*e160*/  I2F.F64.U32 R12, R2 ;  /* 0x00000002000c7312 */ /* 0x00406c0000201800 */
.L_x_9985:
[----:B012345:R-:W-:Y:S01]  /*e170*/  DSETP.GE.AND P0, PT, |R12|, |R14|, PT ;  /* 0x4000000e0c00722a */ /* 0x03ffe20003f06200 */
        /* <DEDUP_REMOVED lines=25> */
[----:B------:R-:W-:Y:S05]  /*e310*/  CALL.REL.NOINC `($__internal_29_$__cuda_sm20_div_rn_f64_full) ;  /* 0x0000001800fc7944 */ /* 0x000fea0003c00000 */
[----:B------:R-:W-:Y:S02]  /*e320*/  IMAD.MOV.U32 R2, RZ, RZ, R20 ;  /* 0x000000ffff027224 */ /* 0x000fe400078e0014 */
[----:B------:R-:W-:-:S07]  /*e330*/  IMAD.MOV.U32 R3, RZ, RZ, R21 ;  /* 0x000000ffff037224 */ /* 0x000fce00078e0015 */
.L_x_10017:
[----:B------:R-:W-:Y:S05]  /*e340*/  BSYNC B2 ;  /* 0x0000000000027941 */ /* 0x000fea0003800000 */
.L_x_10016:
        /* <DEDUP_REMOVED lines=16> */
.L_x_10019:
[----:B------:R-:W-:Y:S05]  /*e450*/  BSYNC B2 ;  /* 0x0000000000027941 */ /* 0x000fea0003800000 */
.L_x_10018:
[----:B------:R-:W0:Y:S01]  /*e460*/  LDC.64 R4, c[0x0][0x440] ;  /* 0x00011000ff047b82 */ /* 0x000e220000000a00 */
[----:B------:R-:W-:Y:S02]  /*e470*/  ULDC.64 UR4, c[0x0][0x448] ;  /* 0x0001120000047ab9 */ /* 0x000fe40000000a00 */
[C---:B0-----:R-:W-:Y:S02]  /*e480*/  DFMA R12, R2.reuse, UR4, R4 ;  /* 0x00000004020c7c2b */ /* 0x041fe40008000004 */
[----:B------:R-:W-:-:S06]  /*e490*/  DFMA R2, -R2, R4, UR4 ;  /* 0x0000000402027e2b */ /* 0x000fcc0008000104 */
[-C--:B------:R-:W-:Y:S02]  /*e4a0*/  DMUL R12, R12, R6.reuse ;  /* 0x000000060c0c7228 */ /* 0x080fe40000000000 */
[----:B------:R-:W-:Y:S01]  /*e4b0*/  DMUL R14, R2, R6 ;  /* 0x00000006020e7228 */ /* 0x000fe20000000000 */
[----:B------:R-:W-:Y:S10]  /*e4c0*/  BRA `(.L_x_10020) ;  /* 0x0000000400907947 */ /* 0x000ff40003800000 */
.L_x_10015:
        /* <DEDUP_REMOVED lines=25> */
.L_x_10022:
[----:B------:R-:W-:Y:S05]  /*e660*/  BSYNC B2 ;  /* 0x0000000000027941 */ /* 0x000fea0003800000 */
.L_x_10021:
        /* <DEDUP_REMOVED lines=25> */
.L_x_10024:
[----:B------:R-:W-:Y:S05]  /*e800*/  BSYNC B2 ;  /* 0x0000000000027941 */ /* 0x000fea0003800000 */
.L_x_10023:
[----:B------:R-:W-:Y:S05]  /*e810*/  BRA `(.L_x_10020) ;  /* 0x0000000000bc7947 */ /* 0x000fea0003800000 */
.L_x_10014:
        /* <DEDUP_REMOVED lines=23> */
.L_x_10026:
[----:B------:R-:W-:Y:S05]  /*e990*/  BSYNC B2 ;  /* 0x0000000000027941 */ /* 0x000fea0003800000 */
.L_x_10025:
        /* <DEDUP_REMOVED lines=16> */
.L_x_10028:
[----:B------:R-:W-:Y:S05]  /*eaa0*/  BSYNC B2 ;  /* 0x0000000000027941 */ /* 0x000fea0003800000 */
.L_x_10027:
[----:B------:R-:W0:Y:S01]  /*eab0*/  LDC.64 R4, c[0x0][0x448] ;  /* 0x00011200ff047b82 */ /* 0x000e220000000a00 */
[----:B------:R-:W-:Y:S02]  /*eac0*/  ULDC.64 UR4, c[0x0][0x440] ;  /* 0x0001100000047ab9 */ /* 0x000fe40000000a00 */
[C---:B0-----:R-:W-:Y:S02]  /*ead0*/  DFMA R12, R2.reuse, UR4, R4 ;  /* 0x00000004020c7c2b */ /* 0x041fe40008000004 */
[----:B------:R-:W-:-:S06]  /*eae0*/  DFMA R2, R2, R4, -UR4 ;  /* 0x8000000402027e2b */ /* 0x000fcc0008000004 */
[-C--:B------:R-:W-:Y:S02]  /*eaf0*/  DMUL R12, R12, R6.reuse ;  /* 0x000000060c0c7228 */ /* 0x080fe40000000000 */
[----:B------:R-:W-:-:S11]  /*eb00*/  DMUL R14, R2, R6 ;  /* 0x00000006020e7228 */ /* 0x000fd60000000000 */
.L_x_10020:
[----:B------:R-:W-:Y:S05]  /*eb10*/  BSYNC B1 ;  /* 0x0000000000017941 */ /* 0x000fea0003800000 */
.L_x_10013:
        /* <DEDUP_REMOVED lines=15> */
.L_x_10032:
[----:B------:R-:W0:Y:S02]  /*ec10*/  F2I.S64.F64.TRUNC R12, R12 ;  /* 0x0000000c000c7311 */ /* 0x000e24000030d900 */
[----:B0-----:R-:W-:-:S05]  /*ec20*/  IMAD.MOV.U32 R3, RZ, RZ, R12 ;  /* 0x000000ffff037224 */ /* 0x001fca00078e000c */
[----:B------:R-:W-:Y:S01]  /*ec30*/  STG.E.U8 desc[UR36][R16.64], R3 ;  /* 0x0000000310007986 */ /* 0x000fe2000c101124 */
[----:B------:R-:W-:Y:S05]  /*ec40*/  EXIT ;  /* 0x000000000000794d */ /* 0x000fea0003800000 */
.L_x_10031:
        /* <DEDUP_REMOVED lines=9> */
.L_x_10035:
[----:B------:R-:W0:Y:S02]  /*ece0*/  F2I.F64.TRUNC R13, R12 ;  /* 0x0000000c000d7311 */ /* 0x000e24000030d100 */
[----:B0-----:R-:W-:Y:S01]  /*ecf0*/  STG.E desc[UR36][R16.64], R13 ;  /* 0x0000000d10007986 */ /* 0x001fe2000c101924 */
[----:B------:R-:W-:Y:S05]  /*ed00*/  EXIT ;  /* 0x000000000000794d */ /* 0x000fea0003800000 */
.L_x_10034:
[----:B------:R-:W0:Y:S02]  /*ed10*/  F2I.F64.TRUNC R13, R12 ;  /* 0x0000000c000d7311 */ /* 0x000e24000030d100 */
[----:B0-----:R-:W-:Y:S01]  /*ed20*/  STG.E.U16 desc[UR36][R16.64], R13 ;  /* 0x0000000d10007986 */ /* 0x001fe2000c101524 */
[----:B------:R-:W-:Y:S05]  /*ed30*/  EXIT ;  /* 0x000000000000794d */ /* 0x000fea0003800000 */
.L_x_10030:
        /* <DEDUP_REMOVED lines=13> */
.L_x_10037:
        /* <DEDUP_REMOVED lines=8> */
.L_x_10036:
        /* <DEDUP_REMOVED lines=16> */
.L_x_10039:
        /* <DEDUP_REMOVED lines=11> */
.L_x_10038:
[----:B------:R-:W-:Y:S01]  /*f040*/  STG.E.64 desc[UR36][R16.64], R12 ;  /* 0x0000000c10007986 */ /* 0x000fe2000c101b24 */
[----:B------:R-:W-:Y:S05]  /*f050*/  EXIT ;  /* 0x000000000000794d */ /* 0x000fea0003800000 */
.L_x_10029:
        /* <DEDUP_REMOVED lines=13> */
.L_x_10042:
[----:B------:R-:W-:Y:S01]  /*f130*/  STG.E.128 desc[UR36][R16.64], R12 ;  /* 0x0000000c10007986 */ /* 0x000fe2000c101d24 */
[----:B------:R-:W-:Y:S05]  /*f140*/  EXIT ;  /* 0x000000000000794d */ /* 0x000fea0003800000 */
.L_x_10041:
        /* <DEDUP_REMOVED lines=25> */
.L_x_10046:
[----:B------:R-:W-:Y:S05]  /*f2e0*/  BSYNC B0 ;  /* 0x0000000000007941 */ /* 0x000fea0003800000 */
.L_x_10045:
[----:B------:R-:W-:-:S05]  /*f2f0*/  LOP3.LUT R3, R0, R3, RZ, 0xfc, !PT ;  /* 0x0000000300037212 */ /* 0x000fca00078efcff */
[----:B------:R-:W-:Y:S01]  /*f300*/  STG.E.U8 desc[UR36][R16.64], R3 ;  /* 0x0000000310007986 */ /* 0x000fe2000c101124 */
[----:B------:R-:W-:Y:S05]  /*f310*/  EXIT ;  /* 0x000000000000794d */ /* 0x000fea0003800000 */
.L_x_10044:
        /* <DEDUP_REMOVED lines=17> */
.L_x_10048:
[----:B------:R-:W-:Y:S01]  /*f430*/  IMAD.MOV.U32 R0, RZ, RZ, 0x7f ;  /* 0x0000007fff007424 */ /* 0x000fe200078e00ff */
[----:B------:R-:W-:-:S04]  /*f440*/  ISETP.GT.U32.AND P0, PT, R2, 0x7f800000, PT ;  /* 0x7f8000000200780c */ /* 0x000fc80003f04070 */
[----:B------:R-:W-:-:S09]  /*f450*/  SEL R0, R0, 0x7c, P0 ;  /* 0x0000007c00007807 */ /* 0x000fd20000000000 */
.L_x_10049:
[----:B------:R-:W-:Y:S05]  /*f460*/  BSYNC B0 ;  /* 0x0000000000007941 */ /* 0x000fea0003800000 */
.L_x_10047:
[----:B------:R-:W-:-:S04]  /*f470*/  LOP3.LUT R2, R3, 0x80000000, RZ, 0xc0, !PT ;  /* 0x8000000003027812 */ /* 0x000fc800078ec0ff */
[----:B------:R-:W-:-:S04]  /*f480*/  SHF.R.U32.HI R3, RZ, 0x18, R2 ;  /* 0x00000018ff037819 */ /* 0x000fc80000011602 */
[----:B------:R-:W-:-:S05]  /*f490*/  LOP3.LUT R3, R0, R3, RZ, 0xfc, !PT ;  /* 0x0000000300037212 */ /* 0x000fca00078efcff */
[----:B------:R-:W-:Y:S01]  /*f4a0*/  STG.E.U8 desc[UR36][R16.64], R3 ;  /* 0x0000000310007986 */ /* 0x000fe2000c101124 */
[----:B------:R-:W-:Y:S05]  /*f4b0*/  EXIT ;  /* 0x000000000000794d */ /* 0x000fea0003800000 */
.L_x_10043:
        /* <DEDUP_REMOVED lines=8> */
.L_x_10040:
        /* <DEDUP_REMOVED lines=11> */
.L_x_10052:
        /* <DEDUP_REMOVED lines=21> */
.L_x_10055:
[----:B------:R-:W-:-:S04]  /*f740*/  LOP3.LUT R2, R3, 0x80000000, RZ, 0xc0, !PT ;  /* 0x8000000003027812 */ /* 0x000fc800078ec0ff */
[----:B------:R-:W-:-:S04]  /*f750*/  SHF.R.U32.HI R3, RZ, 0x18, R2 ;  /* 0x00000018ff037819 */ /* 0x000fc80000011602 */
[----:B------:R-:W-:-:S04]  /*f760*/  LOP3.LUT R0, R0, R3, RZ, 0xfc, !PT ;  /* 0x0000000300007212 */ /* 0x000fc800078efcff */
[----:B------:R-:W-:-:S07]  /*f770*/  PRMT R8, R0, 0x7610, R8 ;  /* 0x0000761000087816 */ /* 0x000fce0000000008 */
.L_x_10054:
[----:B------:R-:W-:Y:S05]  /*f780*/  BSYNC B0 ;  /* 0x0000000000007941 */ /* 0x000fea0003800000 */
.L_x_10053:
[----:B------:R-:W-:Y:S01]  /*f790*/  STG.E.U8 desc[UR36][R16.64], R8 ;  /* 0x0000000810007986 */ /* 0x000fe2000c101124 */
[----:B------:R-:W-:Y:S05]  /*f7a0*/  EXIT ;  /* 0x000000000000794d */ /* 0x000fea0003800000 */
.L_x_10051:
        /* <DEDUP_REMOVED lines=21> */
.L_x_10058:
[----:B------:R-:W-:-:S04]  /*f900*/  LOP3.LUT R2, R3, 0x80000000, RZ, 0xc0, !PT ;  /* 0x8000000003027812 */ /* 0x000fc800078ec0ff */
[----:B------:R-:W-:-:S04]  /*f910*/  SHF.R.U32.HI R3, RZ, 0x18, R2 ;  /* 0x00000018ff037819 */ /* 0x000fc80000011602 */
[----:B------:R-:W-:-:S04]  /*f920*/  LOP3.LUT R0, R0, R3, RZ, 0xfc, !PT ;  /* 0x0000000300007212 */ /* 0x000fc800078efcff */
[----:B------:R-:W-:-:S07]  /*f930*/  PRMT R8, R0, 0x7610, R8 ;  /* 0x0000761000087816 */ /* 0x000fce0000000008 */
.L_x_10057:
[----:B------:R-:W-:Y:S05]  /*f940*/  BSYNC B0 ;  /* 0x0000000000007941 */ /* 0x000fea0003800000 */
.L_x_10056:
[----:B------:R-:W-:Y:S01]  /*f950*/  STG.E.U8 desc[UR36][R16.64], R8 ;  /* 0x0000000810007986 */ /* 0x000fe2000c101124 */
[----:B------:R-:W-:Y:S05]  /*f960*/  EXIT ;  /* 0x000000000000794d */ /* 0x000fea0003800000 */
.L_x_10050:
        /* <DEDUP_REMOVED lines=26> */
.L_x_10033:
        /* <DEDUP_REMOVED lines=16> */
.L_x_10061:
[----:B------:R-:W-:Y:S05]  /*fc10*/  EXIT ;  /* 0x000000000000794d */ /* 0x000fea0003800000 */
.L_x_10060:
[----:B------:R-:W0:Y:S02]  /*fc20*/  F2I.U64.F64.TRUNC R12, R12 ;  /* 0x0000000c000c7311 */ /* 0x000e24000030d800 */
[----:B0-----:R-:W-:Y:S01]  /*fc30*/  STG.E.64 desc[UR36][R16.64], R12 ;  /* 0x0000000c10007986 */ /* 0x001fe2000c101b24 */
[----:B------:R-:W-:Y:S05]  /*fc40*/  EXIT ;  /* 0x000000000000794d */ /* 0x000fea0003800000 */
.L_x_10059:
[----:B------:R-:W0:Y:S02]  /*fc50*/  F2I.U32.F64.TRUNC R13, R12 ;  /* 0x0000000c000d7311 */ /* 0x000e24000030d000 */
[----:B0-----:R-:W-:Y:S01]  /*fc60*/  STG.E desc[UR36][R16.64], R13 ;  /* 0x0000000d10007986 */ /* 0x001fe2000c101924 */
[----:B------:R-:W-:Y:S05]  /*fc70*/  EXIT ;  /* 0x000000000000794d */ /* 0x000fea0003800000 */
        .weak           $__internal_28_$__cuda_sm20_dblrcp_rn_slowpath_v3
        .type           $__internal_28_$__cuda_sm20_dblrcp_rn_slowpath_v3,@function
        .size           $__internal_28_$__cuda_sm20_dblrcp_rn_slowpath_v3,($__internal_29_$__cuda_sm20_div_rn_f64_full - $__internal_28_$__cuda_sm20_dblrcp_rn_slowpath_v3)
$__internal_28_$__cuda_sm20_dblrcp_rn_slowpath_v3:
        /* <DEDUP_REMOVED lines=25> */
.L_x_10065:
        /* <DEDUP_REMOVED lines=10> */
.L_x_10063:
[----:B------:R-:W-:Y:S01]  /*feb0*/  LOP3.LUT R7, R5, 0x80000, RZ, 0xfc, !PT ;  /* 0x0008000005077812 */ /* 0x000fe200078efcff */
[----:B------:R-:W-:-:S07]  /*fec0*/  IMAD.MOV.U32 R6, RZ, RZ, R4 ;  /* 0x000000ffff067224 */ /* 0x000fce00078e0004 */
.L_x_10064:
[----:B------:R-:W-:Y:S05]  /*fed0*/  BSYNC B0 ;  /* 0x0000000000007941 */ /* 0x000fea0003800000 */
.L_x_10062:
[----:B------:R-:W-:Y:S02]  /*fee0*/  IMAD.MOV.U32 R4, RZ, RZ, R0 ;  /* 0x000000ffff047224 */ /* 0x000fe400078e0000 */
[----:B------:R-:W-:-:S04]  /*fef0*/  IMAD.MOV.U32 R5, RZ, RZ, 0x0 ;  /* 0x00000000ff057424 */ /* 0x000fc800078e00ff */
[----:B------:R-:W-:Y:S05]  /*ff00*/  RET.REL.NODEC R4 `(_ZN2at6native18elementwise_kernelILi128ELi4EZNS0_15gpu_kernel_implINS0_13AUnaryFunctorIN3c107complexIdEES6_S6_NS0_15binary_internal10DivFunctorIS6_EEEEEEvRNS_18TensorIteratorBaseERKT_EUliE_EEviT1_) ;  /* 0xffffff00043c7950 */ /* 0x000fea0003c3ffff */
        .weak           $__internal_29_$__cuda_sm20_div_rn_f64_full
        .type           $__internal_29_$__cuda_sm20_div_rn_f64_full,@function
        .size           $__internal_29_$__cuda_sm20_div_rn_f64_full,(.L_x_19284 - $__internal_29_$__cuda_sm20_div_rn_f64_full)
$__internal_29_$__cuda_sm20_div_rn_f64_full:
        /* <DEDUP_REMOVED lines=13> */
[----:B------:R-:W-:Y:S02]  /*ffe0*/  @!P2 LOP3.LUT R3, R9, 0x7ff00000, RZ, 0xc0, !PT ;  /* 0x7ff000000903a812 */ /* 0x000fe400078ec0ff */
[----:B------:R-:W0:Y:S01]  /*fff0*/  MUFU.RCP64H R7, R23 ;  /* 0x0000001700077308 */ /* 0x000e220000001800 */
[----:B------:R-:W-:Y:S02]  /*10000*/  @!P2 MOV R20, RZ ;  /* 0x000000ff0014a202 */ /* 0x000fe40000000f00 */
[----:B------:R-:W-:Y:S01]  /*10010*/  @!P2 ISETP.GE.U32.AND P3, PT, R2, R3, PT ;  /* 0x000000030200a20c */ /* 0x000fe20003f66070 */
[----:B------:R-:W-:Y:S01]  /*10020*/  IMAD.MOV.U32 R3, RZ, RZ, 0x1ca00000 ;  /* 0x1ca00000ff037424 */ /* 0x000fe200078e00ff */
[----:B------:R-:W-:-:S04]  /*10030*/  @!P0 LOP3.LUT R5, R23, 0x7ff00000, RZ, 0xc0, !PT ;  /* 0x7ff0000017058812 */ /* 0x000fc800078ec0ff */
[----:B------:R-:W-:-:S04]  /*10040*/  @!P2 SEL R21, R3, 0x63400000, !P3 ;  /* 0x634000000315a807 */ /* 0x000fc80005800000 */
[----:B------:R-:W-:Y:S01]  /*10050*/  @!P2 LOP3.LUT R21, R21, 0x80000000, R11, 0xf8, !PT ;  /* 0x800000001515a812 */ /* 0x000fe200078ef80b */
[----:B0-----:R-:W-:-:S03]  /*10060*/  DFMA R26, R6, -R22, 1 ;  /* 0x3ff00000061a742b */ /* 0x001fc60000000816 */
[----:B------:R-:W-:-:S05]  /*10070*/  @!P2 LOP3.LUT R21, R21, 0x100000, RZ, 0xfc, !PT ;  /* 0x001000001515a812 */ /* 0x000fca00078efcff */
        /* <DEDUP_REMOVED lines=43> */
.L_x_10067:
        /* <DEDUP_REMOVED lines=16> */
.L_x_10070:
[----:B------:R-:W-:Y:S01]  /*10430*/  LOP3.LUT R21, R9, 0x80000, RZ, 0xfc, !PT ;  /* 0x0008000009157812 */ /* 0x000fe200078efcff */
[----:B------:R-:W-:Y:S01]  /*10440*/  IMAD.MOV.U32 R20, RZ, RZ, R8 ;  /* 0x000000ffff147224 */ /* 0x000fe200078e0008 */
[----:B------:R-:W-:Y:S06]  /*10450*/  BRA `(.L_x_10068) ;  /* 0x0000000000087947 */ /* 0x000fec0003800000 */
.L_x_10069:
[----:B------:R-:W-:Y:S01]  /*10460*/  LOP3.LUT R21, R11, 0x80000, RZ, 0xfc, !PT ;  /* 0x000800000b157812 */ /* 0x000fe200078efcff */
[----:B------:R-:W-:-:S07]  /*10470*/  IMAD.MOV.U32 R20, RZ, RZ, R10 ;  /* 0x000000ffff147224 */ /* 0x000fce00078e000a */
.L_x_10068:
[----:B------:R-:W-:Y:S05]  /*10480*/  BSYNC B0 ;  /* 0x0000000000007941 */ /* 0x000fea0003800000 */
.L_x_10066:
[----:B------:R-:W-:Y:S02]  /*10490*/  IMAD.MOV.U32 R2, RZ, RZ, R0 ;  /* 0x000000ffff027224 */ /* 0x000fe400078e0000 */
[----:B------:R-:W-:-:S04]  /*104a0*/  IMAD.MOV.U32 R3, RZ, RZ, 0x0 ;  /* 0x00000000ff037424 */ /* 0x000fc800078e00ff */
[----:B------:R-:W-:Y:S05]  /*104b0*/  RET.REL.NODEC R2 `(_ZN2at6native18elementwise_kernelILi128ELi4EZNS0_15gpu_kernel_implINS0_13AUnaryFunctorIN3c107complexIdEES6_S6_NS0_15binary_internal10DivFunctorIS6_EEEEEEvRNS_18TensorIteratorBaseERKT_EUliE_EEviT1_) ;  /* 0xfffffef802d07950 */ /* 0x000fea0003c3ffff */
.L_x_10071:
        /* <DEDUP_REMOVED lines=12> */
.L_x_19284:


//--------------------- .text._ZN2at6native27unrolled_elementwise_kernelINS0_13AUnaryFunctorIN3c107complexIdEES5_S5_NS0_15binary_internal10DivFunctorIS5_EEEESt5arrayIPcLm2EELi4E23TrivialOffsetCalculatorILi1EjESE_NS0_6memory12LoadWithCastILi1EEENSF_13StoreWithCastILi1EEEEEviT_T0_T2_T3_T4_T5_ --------------------------
	.section	.text._ZN2at6native27unrolled_elementwise_kernelINS0_13AUnaryFunctorIN3c107complexIdEES5_S5_NS0_15binary_internal10DivFunctorIS5_EEEESt5arrayIPcLm2EELi4E23TrivialOffsetCalculatorILi1EjESE_NS0_6memory12LoadWithCastILi1EEENSF_13StoreWithCastILi1EEEEEviT_T0_T2_T3_T4_T5_,"ax",@progbits
	.align	128
        .global         _ZN2at6native27unrolled_elementwise_kernelINS0_13AUnaryFunctorIN3c107complexIdEES5_S5_NS0_15binary_internal10DivFunctorIS5_EEEESt5arrayIPcLm2EELi4E23TrivialOffsetCalculatorILi1EjESE_NS0_6memory12LoadWithCastILi1EEENSF_13StoreWithCastILi1EEEEEviT_T0_T2_T3_T4_T5_
        .type           _ZN2at6native27unrolled_elementwise_kernelINS0_13AUnaryFunctorIN3c107complexIdEES5_S5_NS0_15binary_internal10DivFunctorIS5_EEEESt5arrayIPcLm2EELi4E23TrivialOffsetCalculatorILi1EjESE_NS0_6memory12LoadWithCastILi1EEENSF_13StoreWithCastILi1EEEEEviT_T0_T2_T3_T4_T5_,@function
        .size           _ZN2at6native27unrolled_elementwise_kernelINS0_13AUnaryFunctorIN3c107complexIdEES5_S5_NS0_15binary_internal10DivFunctorIS5_EEEESt5arrayIPcLm2EELi4E23TrivialOffsetCalculatorILi1EjESE_NS0_6memory12LoadWithCastILi1EEENSF_13StoreWithCastILi1EEEEEviT_T0_T2_T3_T4_T5_,(.L_x_19286 - _ZN2at6native27unrolled_elementwise_kernelINS0_13AUnaryFunctorIN3c107complexIdEES5_S5_NS0_15binary_internal10DivFunctorIS5_EEEESt5arrayIPcLm2EELi4E23TrivialOffsetCalculatorILi1EjESE_NS0_6memory12LoadWithCastILi1EEENSF_13StoreWithCastILi1EEEEEviT_T0_T2_T3_T4_T5_)
        .other          _ZN2at6native27unrolled_elementwise_kernelINS0_13AUnaryFunctorIN3c107complexIdEES5_S5_NS0_15binary_internal10DivFunctorIS5_EEEESt5arrayIPcLm2EELi4E23TrivialOffsetCalculatorILi1EjESE_NS0_6memory12LoadWithCastILi1EEENSF_13StoreWithCastILi1EEEEEviT_T0_T2_T3_T4_T5_,@"STO_CUDA_ENTRY STV_DEFAULT"
_ZN2at6native27unrolled_elementwise_kernelINS0_13AUnaryFunctorIN3c107complexIdEES5_S5_NS0_15binary_internal10DivFunctorIS5_EEEESt5arrayIPcLm2EELi4E23TrivialOffsetCalculatorILi1EjESE_NS0_6memory12LoadWithCastILi1EEENSF_13StoreWithCastILi1EEEEEviT_T0_T2_T3_T4_T5_:
.text._ZN2at6native27unrolled_elementwise_kernelINS0_13AUnaryFunctorIN3c107complexIdEES5_S5_NS0_15binary_internal10DivFunctorIS5_EEEESt5arrayIPcLm2EELi4E23TrivialOffsetCalculatorILi1EjESE_NS0_6memory12LoadWithCastILi1EEENSF_13StoreWithCastILi1EEEEEviT_T0_T2_T3_T4_T5_:
        /* <DEDUP_REMOVED lines=11> */
[----:B--2---:R-:W-:-:S13]  /*00b0*/  ISETP.GE.AND P0, PT, R22, R45, PT ;  /* 0x0000002d1600720c */ /* 0x004fda0003f06270 */
        /* <DEDUP_REMOVED lines=23> */
.L_x_10077:
[----:B------:R-:W2:Y:S01]  /*0230*/  LDG.E.U8 R2, desc[UR36][R2.64] ;  /* 0x0000002402027981 */ /* 0x000ea2000c1e1100 */
[----:B------:R-:W-:Y:S01]  /*0240*/  CS2R R34, SRZ ;  /* 0x0000000000227805 */ /* 0x000fe2000001ff00 */
[----:B--2---:R0:W1:Y:S01]  /*0250*/  I2F.F64.U16 R32, R2 ;  /* 0x0000000200207312 */ /* 0x0040620000101800 */
[----:B------:R-:W-:Y:S05]  /*0260*/  BRA `(.L_x_10079) ;  /* 0x0000000c00c87947 */ /* 0x000fea0003800000 */
.L_x_10076:
        /* <DEDUP_REMOVED lines=10> */
.L_x_10081:
[----:B------:R-:W2:Y:S01]  /*0310*/  LDG.E R2, desc[UR36][R2.64] ;  /* 0x0000002402027981 */ /* 0x000ea2000c1e1900 */
[----:B------:R-:W-:Y:S01]  /*0320*/  CS2R R34, SRZ ;  /* 0x0000000000227805 */ /* 0x000fe2000001ff00 */
[----:B--2---:R1:W2:Y:S01]  /*0330*/  I2F.F64 R32, R2 ;  /* 0x0000000200207312 */ /* 0x0042a20000201c00 */
[----:B------:R-:W-:Y:S05]  /*0340*/  BRA `(.L_x_10079) ;  /* 0x0000000c00907947 */ /* 0x000fea0003800000 */
.L_x_10080:
[----:B------:R-:W2:Y:S01]  /*0350*/  LDG.E.U16 R2, desc[UR36][R2.64] ;  /* 0x0000002402027981 */ /* 0x000ea2000c1e1500 */
[----:B------:R-:W-:Y:S01]  /*0360*/  CS2R R34, SRZ ;  /* 0x0000000000227805 */ /* 0x000fe2000001ff00 */
[----:B--2---:R3:W4:Y:S01]  /*0370*/  I2F.F64.S16 R32, R2 ;  /* 0x0000000200207312 */ /* 0x0047220000101c00 */
[----:B------:R-:W-:Y:S05]  /*0380*/  BRA `(.L_x_10079) ;  /* 0x0000000c00807947 */ /* 0x000fea0003800000 */
.L_x_10075:
        /* <DEDUP_REMOVED lines=11> */
.L_x_10083:
[----:B------:R-:W2:Y:S01]  /*0440*/  LDG.E.U16 R0, desc[UR36][R2.64] ;  /* 0x0000002402007981 */ /* 0x000ea2000c1e1500 */
[----:B------:R-:W-:Y:S01]  /*0450*/  CS2R R34, SRZ ;  /* 0x0000000000227805 */ /* 0x000fe2000001ff00 */
[----:B--2---:R-:W-:-:S05]  /*0460*/  HADD2.F32 R0, -RZ, R0.H0_H0 ;  /* 0x20000000ff007230 */ /* 0x004fca0000004100 */
[----:B------:R-:W-:-:S04]  /*0470*/  FMUL.FTZ R0, R0, 1 ;  /* 0x3f80000000007820 */ /* 0x000fc80000410000 */
[----:B------:R0:W1:Y:S01]  /*0480*/  F2F.F64.F32 R32, R0 ;  /* 0x0000000000207310 */ /* 0x0000620000201800 */
[----:B------:R-:W-:Y:S05]  /*0490*/  BRA `(.L_x_10079) ;  /* 0x0000000c003c7947 */ /* 0x000fea0003800000 */
.L_x_10082:
        /* <DEDUP_REMOVED lines=12> */
.L_x_10085:
        /* <DEDUP_REMOVED lines=8> */
.L_x_10084:
[----:B------:R0:W5:Y:S01]  /*05e0*/  LDG.E.64 R32, desc[UR36][R2.64] ;  /* 0x0000002402207981 */ /* 0x000162000c1e1b00 */
[----:B------:R-:W-:Y:S01]  /*05f0*/  CS2R R34, SRZ ;  /* 0x0000000000227805 */ /* 0x000fe2000001ff00 */
[----:B------:R-:W-:Y:S06]  /*0600*/  BRA `(.L_x_10079) ;  /* 0x0000000800e07947 */ /* 0x000fec0003800000 */
.L_x_10074:
        /* <DEDUP_REMOVED lines=14> */
.L_x_10088:
[----:B------:R0:W5:Y:S01]  /*06f0*/  LDG.E.128 R32, desc[UR36][R2.64] ;  /* 0x0000002402207981 */ /* 0x000162000c1e1d00 */
[----:B------:R-:W-:Y:S05]  /*0700*/  BRA `(.L_x_10079) ;  /* 0x0000000800a07947 */ /* 0x000fea0003800000 */
.L_x_10087:
        /* <DEDUP_REMOVED lines=29> */
.L_x_10090:
        /* <DEDUP_REMOVED lines=16> */
.L_x_10089:
[----:B------:R-:W2:Y:S01]  /*09e0*/  LDG.E.U16 R0, desc[UR36][R2.64] ;  /* 0x0000002402007981 */ /* 0x000ea2000c1e1500 */
[----:B------:R-:W-:Y:S01]  /*09f0*/  CS2R R34, SRZ ;  /* 0x0000000000227805 */ /* 0x000fe2000001ff00 */
[----:B--2---:R-:W-:-:S04]  /*0a00*/  IMAD.U32 R0, R0, 0x10000, RZ ;  /* 0x0001000000007824 */ /* 0x004fc800078e00ff */
[----:B------:R-:W-:-:S04]  /*0a10*/  FMUL.FTZ R0, R0, 1 ;  /* 0x3f80000000007820 */ /* 0x000fc80000410000 */
[----:B------:R0:W1:Y:S01]  /*0a20*/  F2F.F64.F32 R32, R0 ;  /* 0x0000000000207310 */ /* 0x0000620000201800 */
[----:B------:R-:W-:Y:S05]  /*0a30*/  BRA `(.L_x_10079) ;  /* 0x0000000400d47947 */ /* 0x000fea0003800000 */
.L_x_10086:
        /* <DEDUP_REMOVED lines=12> */
.L_x_10093:
        /* <DEDUP_REMOVED lines=21> */
.L_x_10097:
[----:B------:R-:W-:Y:S05]  /*0c50*/  BSYNC B1 ;  /* 0x0000000000017941 */ /* 0x000fea0003800000 */
.L_x_10096:
[----:B------:R-:W-:Y:S01]  /*0c60*/  LEA R3, R0, 0x3b800000, 0x17 ;  /* 0x3b80000000037811 */ /* 0x000fe200078eb8ff */
[----:B------:R-:W-:-:S05]  /*0c70*/  IMAD.SHL.U32 R0, R2, 0x100000, RZ ;  /* 0x0010000002007824 */ /* 0x000fca00078e00ff */
[----:B------:R-:W-:-:S07]  /*0c80*/  LOP3.LUT R0, R3, R0, R4, 0xfe, !PT ;  /* 0x0000000003007212 */ /* 0x000fce00078efe04 */
.L_x_10095:
[----:B------:R-:W-:Y:S05]  /*0c90*/  BSYNC B0 ;  /* 0x0000000000007941 */ /* 0x000fea0003800000 */
.L_x_10094:
[----:B------:R-:W-:Y:S01]  /*0ca0*/  FMUL.FTZ R0, R0, 1 ;  /* 0x3f80000000007820 */ /* 0x000fe20000410000 */
[----:B------:R-:W-:-:S03]  /*0cb0*/  CS2R R34, SRZ ;  /* 0x0000000000227805 */ /* 0x000fc6000001ff00 */
[----:B------:R0:W1:Y:S01]  /*0cc0*/  F2F.F64.F32 R32, R0 ;  /* 0x0000000000207310 */ /* 0x0000620000201800 */
[----:B------:R-:W-:Y:S05]  /*0cd0*/  BRA `(.L_x_10079) ;  /* 0x00000004002c7947 */ /* 0x000fea0003800000 */
.L_x_10092:
        /* <DEDUP_REMOVED lines=21> */
.L_x_10101:
[----:B------:R-:W-:Y:S05]  /*0e30*/  BSYNC B1 ;  /* 0x0000000000017941 */ /* 0x000fea0003800000 */
.L_x_10100:
[----:B------:R-:W-:Y:S01]  /*0e40*/  LEA R3, R0, 0x37800000, 0x17 ;  /* 0x3780000000037811 */ /* 0x000fe200078eb8ff */
[----:B------:R-:W-:-:S05]  /*0e50*/  IMAD.SHL.U32 R0, R2, 0x200000, RZ ;  /* 0x0020000002007824 */ /* 0x000fca00078e00ff */
[----:B------:R-:W-:-:S07]  /*0e60*/  LOP3.LUT R0, R3, R0, R4, 0xfe, !PT ;  /* 0x0000000003007212 */ /* 0x000fce00078efe04 */
.L_x_10099:
[----:B------:R-:W-:Y:S05]  /*0e70*/  BSYNC B0 ;  /* 0x0000000000007941 */ /* 0x000fea0003800000 */
.L_x_10098:
[----:B------:R-:W-:Y:S01]  /*0e80*/  FMUL.FTZ R0, R0, 1 ;  /* 0x3f80000000007820 */ /* 0x000fe20000410000 */
[----:B------:R-:W-:-:S03]  /*0e90*/  CS2R R34, SRZ ;  /* 0x0000000000227805 */ /* 0x000fc6000001ff00 */
[----:B------:R0:W1:Y:S01]  /*0ea0*/  F2F.F64.F32 R32, R0 ;  /* 0x0000000000207310 */ /* 0x0000620000201800 */
[----:B------:R-:W-:Y:S05]  /*0eb0*/  BRA `(.L_x_10079) ;  /* 0x0000000000b47947 */ /* 0x000fea0003800000 */
.L_x_10091:
        /* <DEDUP_REMOVED lines=14> */
.L_x_10105:
[----:B------:R-:W-:Y:S05]  /*0fa0*/  BSYNC B0 ;  /* 0x0000000000007941 */ /* 0x000fea0003800000 */
.L_x_10104:
[----:B------:R-:W-:Y:S01]  /*0fb0*/  FMUL.FTZ R0, R0, 1 ;  /* 0x3f80000000007820 */ /* 0x000fe20000410000 */
[----:B------:R-:W-:-:S03]  /*0fc0*/  CS2R R34, SRZ ;  /* 0x0000000000227805 */ /* 0x000fc6000001ff00 */
[----:B------:R0:W1:Y:S01]  /*0fd0*/  F2F.F64.F32 R32, R0 ;  /* 0x0000000000207310 */ /* 0x0000620000201800 */
[----:B------:R-:W-:Y:S05]  /*0fe0*/  BRA `(.L_x_10079) ;  /* 0x0000000000687947 */ /* 0x000fea0003800000 */
.L_x_10078:
        /* <DEDUP_REMOVED lines=16> */
.L_x_10106:
[----:B------:R-:W-:Y:S02]  /*10f0*/  CS2R R32, SRZ ;  /* 0x0000000000207805 */ /* 0x000fe4000001ff00 */
[----:B------:R-:W-:Y:S01]  /*1100*/  CS2R R34, SRZ ;  /* 0x0000000000227805 */ /* 0x000fe2000001ff00 */
[----:B------:R-:W-:Y:S06]  /*1110*/  BRA `(.L_x_10079) ;  /* 0x00000000001c7947 */ /* 0x000fec0003800000 */
.L_x_10103:
[----:B------:R-:W2:Y:S01]  /*1120*/  LDG.E.64 R32, desc[UR36][R2.64] ;  /* 0x0000002402207981 */ /* 0x000ea2000c1e1b00 */
[----:B------:R-:W-:Y:S01]  /*1130*/  CS2R R34, SRZ ;  /* 0x0000000000227805 */ /* 0x000fe2000001ff00 */
[----:B--2---:R-:W0:Y:S01]  /*1140*/  I2F.F64.U64 R32, R32 ;  /* 0x0000002000207312 */ /* 0x004e220000301800 */
[----:B------:R-:W-:Y:S05]  /*1150*/  BRA `(.L_x_10079) ;  /* 0x00000000000c7947 */ /* 0x000fea0003800000 */
.L_x_10102:
[----:B------:R-:W2:Y:S01]  /*1160*/  LDG.E R2, desc[UR36][R2.64] ;  /* 0x0000002402027981 */ /* 0x000ea2000c1e1900 */
[----:B------:R-:W-:Y:S01]  /*1170*/  CS2R R34, SRZ ;  /* 0x0000000000227805 */ /* 0x000fe2000001ff00 */
[----:B--2---:R0:W1:Y:S06]  /*1180*/  I2F.F64.U32 R32, R2 ;  /* 0x0000000200207312 */ /* 0x00406c0000201800 */
.L_x_10079:
[----:B------:R-:W-:-:S07]  /*1190*/  VIADD R22, R22, 0x80 ;  /* 0x0000008016167836 */ /* 0x000fce0000000000 */
.L_x_10073:
[----:B------:R-:W-:Y:S05]  /*11a0*/  BSYNC B6 ;  /* 0x0000000000067941 */ /* 0x000fea0003800000 */
.L_x_10072:
        /* <DEDUP_REMOVED lines=26> */
.L_x_10112:
[----:B------:R-:W3:Y:S01]  /*1350*/  LDG.E.U8 R2, desc[UR36][R2.64] ;  /* 0x0000002402027981 */ /* 0x000ee2000c1e1100 */
[----:B------:R-:W-:Y:S01]  /*1360*/  CS2R R30, SRZ ;  /* 0x00000000001e7805 */ /* 0x000fe2000001ff00 */
[----:B---3--:R0:W1:Y:S01]  /*1370*/  I2F.F64.U16 R28, R2 ;  /* 0x00000002001c7312 */ /* 0x0080620000101800 */
[----:B------:R-:W-:Y:S05]  /*1380*/  BRA `(.L_x_10114) ;  /* 0x0000000c00cc7947 */ /* 0x000fea0003800000 */
.L_x_10111:
        /* <DEDUP_REMOVED lines=10> */
.L_x_10116:
[----:B------:R-:W3:Y:S01]  /*1430*/  LDG.E R2, desc[UR36][R2.64] ;  /* 0x0000002402027981 */ /* 0x000ee2000c1e1900 */
[----:B------:R-:W-:Y:S01]  /*1440*/  CS2R R30, SRZ ;  /* 0x00000000001e7805 */ /* 0x000fe2000001ff00 */
[----:B---3--:R0:W1:Y:S01]  /*1450*/  I2F.F64 R28, R2 ;  /* 0x00000002001c7312 */ /* 0x0080620000201c00 */
[----:B------:R-:W-:Y:S05]  /*1460*/  BRA `(.L_x_10114) ;  /* 0x0000000c00947947 */ /* 0x000fea0003800000 */
.L_x_10115:
[----:B------:R-:W3:Y:S01]  /*1470*/  LDG.E.U16 R2, desc[UR36][R2.64] ;  /* 0x0000002402027981 */ /* 0x000ee2000c1e1500 */
[----:B------:R-:W-:Y:S01]  /*1480*/  CS2R R30, SRZ ;  /* 0x00000000001e7805 */ /* 0x000fe2000001ff00 */
[----:B---3--:R0:W1:Y:S01]  /*1490*/  I2F.F64.S16 R28, R2 ;  /* 0x00000002001c7312 */ /* 0x0080620000101c00 */
[----:B------:R-:W-:Y:S05]  /*14a0*/  BRA `(.L_x_10114) ;  /* 0x0000000c00847947 */ /* 0x000fea0003800000 */
.L_x_10110:
        /* <DEDUP_REMOVED lines=11> */
.L_x_10118:
[----:B------:R-:W3:Y:S01]  /*1560*/  LDG.E.U16 R0, desc[UR36][R2.64] ;  /* 0x0000002402007981 */ /* 0x000ee2000c1e1500 */
[----:B------:R-:W-:Y:S01]  /*1570*/  CS2R R30, SRZ ;  /* 0x00000000001e7805 */ /* 0x000fe2000001ff00 */
[----:B---3--:R-:W-:-:S05]  /*1580*/  HADD2.F32 R0, -RZ, R0.H0_H0 ;  /* 0x20000000ff007230 */ /* 0x008fca0000004100 */
[----:B------:R-:W-:-:S04]  /*1590*/  FMUL.FTZ R0, R0, 1 ;  /* 0x3f80000000007820 */ /* 0x000fc80000410000 */
[----:B------:R0:W1:Y:S01]  /*15a0*/  F2F.F64.F32 R28, R0 ;  /* 0x00000000001c7310 */ /* 0x0000620000201800 */
[----:B------:R-:W-:Y:S05]  /*15b0*/  BRA `(.L_x_10114) ;  /* 0x0000000c00407947 */ /* 0x000fea0003800000 */
.L_x_10117:
        /* <DEDUP_REMOVED lines=12> */
.L_x_10120:
        /* <DEDUP_REMOVED lines=8> */
.L_x_10119:
[----:B------:R0:W5:Y:S01]  /*1700*/  LDG.E.64 R28, desc[UR36][R2.64] ;  /* 0x00000024021c7981 */ /* 0x000162000c1e1b00 */
[----:B------:R-:W-:Y:S01]  /*1710*/  CS2R R30, SRZ ;  /* 0x00000000001e7805 */ /* 0x000fe2000001ff00 */
[----:B------:R-:W-:Y:S06]  /*1720*/  BRA `(.L_x_10114) ;  /* 0x0000000800e47947 */ /* 0x000fec0003800000 */
.L_x_10109:
        /* <DEDUP_REMOVED lines=14> */
.L_x_10123:
[----:B------:R0:W5:Y:S01]  /*1810*/  LDG.E.128 R28, desc[UR36][R2.64] ;  /* 0x00000024021c7981 */ /* 0x000162000c1e1d00 */
[----:B------:R-:W-:Y:S05]  /*1820*/  BRA `(.L_x_10114) ;  /* 0x0000000800a47947 */ /* 0x000fea0003800000 */
.L_x_10122:
        /* <DEDUP_REMOVED lines=29> */
.L_x_10125:
[----:B------:R-:W3:Y:S01]  /*1a00*/  LDG.E.U8 R3, desc[UR36][R2.64] ;  /* 0x0000002402037981 */ /* 0x000ee2000c1e1100 */
[----:B------:R-:W-:Y:S01]  /*1a10*/  CS2R R30, SRZ ;  /* 0x00000000001e7805 */ /* 0x000fe2000001ff00 */
[----:B---3--:R-:W-:-:S05]  /*1a20*/  IMAD.SHL.U32 R0, R3, 0x2000000, RZ ;  /* 0x0200000003007824 */ /* 0x008fca00078e00ff */
        /* <DEDUP_REMOVED lines=14> */
.L_x_10124:
[----:B------:R-:W3:Y:S01]  /*1b10*/  LDG.E.U16 R0, desc[UR36][R2.64] ;  /* 0x0000002402007981 */ /* 0x000ee2000c1e1500 */
[----:B------:R-:W-:Y:S01]  /*1b20*/  CS2R R30, SRZ ;  /* 0x00000000001e7805 */ /* 0x000fe2000001ff00 */
[----:B---3--:R-:W-:-:S04]  /*1b30*/  IMAD.U32 R0, R0, 0x10000, RZ ;  /* 0x0001000000007824 */ /* 0x008fc800078e00ff */
[----:B------:R-:W-:-:S04]  /*1b40*/  FMUL.FTZ R0, R0, 1 ;  /* 0x3f80000000007820 */ /* 0x000fc80000410000 */
[----:B------:R0:W1:Y:S01]  /*1b50*/  F2F.F64.F32 R28, R0 ;  /* 0x00000000001c7310 */ /* 0x0000620000201800 */
[----:B------:R-:W-:Y:S05]  /*1b60*/  BRA `(.L_x_10114) ;  /* 0x0000000400d47947 */ /* 0x000fea0003800000 */
.L_x_10121:
        /* <DEDUP_REMOVED lines=12> */
.L_x_10128:
        /* <DEDUP_REMOVED lines=21> */
.L_x_10132:
[----:B------:R-:W-:Y:S05]  /*1d80*/  BSYNC B1 ;  /* 0x0000000000017941 */ /* 0x000fea0003800000 */
.L_x_10131:
[----:B------:R-:W-:Y:S01]  /*1d90*/  LEA R3, R0, 0x3b800000, 0x17 ;  /* 0x3b80000000037811 */ /* 0x000fe200078eb8ff */
[----:B------:R-:W-:-:S05]  /*1da0*/  IMAD.SHL.U32 R0, R2, 0x100000, RZ ;  /* 0x0010000002007824 */ /* 0x000fca00078e00ff */
[----:B------:R-:W-:-:S07]  /*1db0*/  LOP3.LUT R0, R3, R0, R4, 0xfe, !PT ;  /* 0x0000000003007212 */ /* 0x000fce00078efe04 */
.L_x_10130:
[----:B------:R-:W-:Y:S05]  /*1dc0*/  BSYNC B0 ;  /* 0x0000000000007941 */ /* 0x000fea0003800000 */
.L_x_10129:
[----:B------:R-:W-:Y:S01]  /*1dd0*/  FMUL.FTZ R0, R0, 1 ;  /* 0x3f80000000007820 */ /* 0x000fe20000410000 */
[----:B------:R-:W-:-:S03]  /*1de0*/  CS2R R30, SRZ ;  /* 0x00000000001e7805 */ /* 0x000fc6000001ff00 */
[----:B------:R0:W1:Y:S01]  /*1df0*/  F2F.F64.F32 R28, R0 ;  /* 0x00000000001c7310 */ /* 0x0000620000201800 */
[----:B------:R-:W-:Y:S05]  /*1e00*/  BRA `(.L_x_10114) ;  /* 0x00000004002c7947 */ /* 0x000fea0003800000 */
.L_x_10127:
        /* <DEDUP_REMOVED lines=21> */
.L_x_10136:
[----:B------:R-:W-:Y:S05]  /*1f60*/  BSYNC B1 ;  /* 0x0000000000017941 */ /* 0x000fea0003800000 */
.L_x_10135:
[----:B------:R-:W-:Y:S01]  /*1f70*/  LEA R3, R0, 0x37800000, 0x17 ;  /* 0x3780000000037811 */ /* 0x000fe200078eb8ff */
[----:B------:R-:W-:-:S05]  /*1f80*/  IMAD.SHL.U32 R0, R2, 0x200000, RZ ;  /* 0x0020000002007824 */ /* 0x000fca00078e00ff */
[----:B------:R-:W-:-:S07]  /*1f90*/  LOP3.LUT R0, R3, R0, R4, 0xfe, !PT ;  /* 0x0000000003007212 */ /* 0x000fce00078efe04 */
.L_x_10134:
[----:B------:R-:W-:Y:S05]  /*1fa0*/  BSYNC B0 ;  /* 0x0000000000007941 */ /* 0x000fea0003800000 */
.L_x_10133:
[----:B------:R-:W-:Y:S01]  /*1fb0*/  FMUL.FTZ R0, R0, 1 ;  /* 0x3f80000000007820 */ /* 0x000fe20000410000 */
[----:B------:R-:W-:-:S03]  /*1fc0*/  CS2R R30, SRZ ;  /* 0x00000000001e7805 */ /* 0x000fc6000001ff00 */
[----:B------:R0:W1:Y:S01]  /*1fd0*/  F2F.F64.F32 R28, R0 ;  /* 0x00000000001c7310 */ /* 0x0000620000201800 */
[----:B------:R-:W-:Y:S05]  /*1fe0*/  BRA `(.L_x_10114) ;  /* 0x0000000000b47947 */ /* 0x000fea0003800000 */
.L_x_10126:
        /* <DEDUP_REMOVED lines=14> */
.L_x_10140:
[----:B------:R-:W-:Y:S05]  /*20d0*/  BSYNC B0 ;  /* 0x0000000000007941 */ /* 0x000fea0003800000 */
.L_x_10139:
[----:B------:R-:W-:Y:S01]  /*20e0*/  FMUL.FTZ R0, R0, 1 ;  /* 0x3f80000000007820 */ /* 0x000fe20000410000 */
[----:B------:R-:W-:-:S03]  /*20f0*/  CS2R R30, SRZ ;  /* 0x00000000001e7805 */ /* 0x000fc6000001ff00 */
[----:B------:R0:W1:Y:S01]  /*2100*/  F2F.F64.F32 R28, R0 ;  /* 0x00000000001c7310 */ /* 0x0000620000201800 */
[----:B------:R-:W-:Y:S05]  /*2110*/  BRA `(.L_x_10114) ;  /* 0x0000000000687947 */ /* 0x000fea0003800000 */
.L_x_10113:
        /* <DEDUP_REMOVED lines=16> */
.L_x_10141:
[----:B------:R-:W-:Y:S02]  /*2220*/  CS2R R28, SRZ ;  /* 0x00000000001c7805 */ /* 0x000fe4000001ff00 */
[----:B------:R-:W-:Y:S01]  /*2230*/  CS2R R30, SRZ ;  /* 0x00000000001e7805 */ /* 0x000fe2000001ff00 */
[----:B------:R-:W-:Y:S06]  /*2240*/  BRA `(.L_x_10114) ;  /* 0x00000000001c7947 */ /* 0x000fec0003800000 */
.L_x_10138:
[----:B------:R-:W3:Y:S01]  /*2250*/  LDG.E.64 R28, desc[UR36][R2.64] ;  /* 0x00000024021c7981 */ /* 0x000ee2000c1e1b00 */
[----:B------:R-:W-:Y:S01]  /*2260*/  CS2R R30, SRZ ;  /* 0x00000000001e7805 */ /* 0x000fe2000001ff00 */
[----:B---3--:R-:W0:Y:S01]  /*2270*/  I2F.F64.U64 R28, R28 ;  /* 0x0000001c001c7312 */ /* 0x008e220000301800 */
[----:B------:R-:W-:Y:S05]  /*2280*/  BRA `(.L_x_10114) ;  /* 0x00000000000c7947 */ /* 0x000fea0003800000 */
.L_x_10137:
[----:B------:R-:W3:Y:S01]  /*2290*/  LDG.E R2, desc[UR36][R2.64] ;  /* 0x0000002402027981 */ /* 0x000ee2000c1e1900 */
[----:B------:R-:W-:Y:S01]  /*22a0*/  CS2R R30, SRZ ;  /* 0x00000000001e7805 */ /* 0x000fe2000001ff00 */
[----:B---3--:R0:W1:Y:S06]  /*22b0*/  I2F.F64.U32 R28, R2 ;  /* 0x00000002001c7312 */ /* 0x00806c0000201800 */
.L_x_10114:
[----:B------:R-:W-:-:S07]  /*22c0*/  VIADD R22, R22, 0x80 ;  /* 0x0000008016167836 */ /* 0x000fce0000000000 */
.L_x_10108:
[----:B------:R-:W-:Y:S05]  /*22d0*/  BSYNC B6 ;  /* 0x0000000000067941 */ /* 0x000fea0003800000 */
.L_x_10107:
        /* <DEDUP_REMOVED lines=28> */
.L_x_10147:
[----:B------:R-:W3:Y:S01]  /*24a0*/  LDG.E.U8 R2, desc[UR36][R2.64] ;  /* 0x0000002402027981 */ /* 0x000ee2000c1e1100 */
[----:B------:R-:W-:Y:S01]  /*24b0*/  CS2R R26, SRZ ;  /* 0x00000000001a7805 */ /* 0x000fe2000001ff00 */
[----:B---3--:R0:W1:Y:S01]  /*24c0*/  I2F.F64.U16 R24, R2 ;  /* 0x0000000200187312 */ /* 0x0080620000101800 */
[----:B------:R-:W-:Y:S05]  /*24d0*/  BRA `(.L_x_10149) ;  /* 0x0000000c00c87947 */ /* 0x000fea0003800000 */
.L_x_10146:
        /* <DEDUP_REMOVED lines=10> */
.L_x_10151:
[----:B------:R-:W3:Y:S01]  /*2580*/  LDG.E R2, desc[UR36][R2.64] ;  /* 0x0000002402027981 */ /* 0x000ee2000c1e1900 */
[----:B------:R-:W-:Y:S01]  /*2590*/  CS2R R26, SRZ ;  /* 0x00000000001a7805 */ /* 0x000fe2000001ff00 */
[----:B---3--:R0:W1:Y:S01]  /*25a0*/  I2F.F64 R24, R2 ;  /* 0x0000000200187312 */ /* 0x0080620000201c00 */
[----:B------:R-:W-:Y:S05]  /*25b0*/  BRA `(.L_x_10149) ;  /* 0x0000000c00907947 */ /* 0x000fea0003800000 */
.L_x_10150:
[----:B------:R-:W3:Y:S01]  /*25c0*/  LDG.E.U16 R2, desc[UR36][R2.64] ;  /* 0x0000002402027981 */ /* 0x000ee2000c1e1500 */
[----:B------:R-:W-:Y:S01]  /*25d0*/  CS2R R26, SRZ ;  /* 0x00000000001a7805 */ /* 0x000fe2000001ff00 */
[----:B---3--:R0:W1:Y:S01]  /*25e0*/  I2F.F64.S16 R24, R2 ;  /* 0x0000000200187312 */ /* 0x0080620000101c00 */
[----:B------:R-:W-:Y:S05]  /*25f0*/  BRA `(.L_x_10149) ;  /* 0x0000000c00807947 */ /* 0x000fea0003800000 */
.L_x_10145:
        /* <DEDUP_REMOVED lines=11> */
.L_x_10153:
[----:B------:R-:W3:Y:S01]  /*26b0*/  LDG.E.U16 R0, desc[UR36][R2.64] ;  /* 0x0000002402007981 */ /* 0x000ee2000c1e1500 */
[----:B------:R-:W-:Y:S01]  /*26c0*/  CS2R R26, SRZ ;  /* 0x00000000001a7805 */ /* 0x000fe2000001ff00 */
[----:B---3--:R-:W-:-:S05]  /*26d0*/  HADD2.F32 R0, -RZ, R0.H0_H0 ;  /* 0x20000000ff007230 */ /* 0x008fca0000004100 */
[----:B------:R-:W-:-:S04]  /*26e0*/  FMUL.FTZ R0, R0, 1 ;  /* 0x3f80000000007820 */ /* 0x000fc80000410000 */
[----:B------:R0:W1:Y:S01]  /*26f0*/  F2F.F64.F32 R24, R0 ;  /* 0x0000000000187310 */ /* 0x0000620000201800 */
[----:B------:R-:W-:Y:S05]  /*2700*/  BRA `(.L_x_10149) ;  /* 0x0000000c003c7947 */ /* 0x000fea0003800000 */
.L_x_10152:
        /* <DEDUP_REMOVED lines=12> */
.L_x_10155:
        /* <DEDUP_REMOVED lines=8> */
.L_x_10154:
[----:B------:R0:W5:Y:S01]  /*2850*/  LDG.E.64 R24, desc[UR36][R2.64] ;  /* 0x0000002402187981 */ /* 0x000162000c1e1b00 */
[----:B------:R-:W-:Y:S01]  /*2860*/  CS2R R26, SRZ ;  /* 0x00000000001a7805 */ /* 0x000fe2000001ff00 */
[----:B------:R-:W-:Y:S06]  /*2870*/  BRA `(.L_x_10149) ;  /* 0x0000000800e07947 */ /* 0x000fec0003800000 */
.L_x_10144:
        /* <DEDUP_REMOVED lines=14> */
.L_x_10158:
[----:B------:R0:W5:Y:S01]  /*2960*/  LDG.E.128 R24, desc[UR36][R2.64] ;  /* 0x0000002402187981 */ /* 0x000162000c1e1d00 */
[----:B------:R-:W-:Y:S05]  /*2970*/  BRA `(.L_x_10149) ;  /* 0x0000000800a07947 */ /* 0x000fea0003800000 */
.L_x_10157:
        /* <DEDUP_REMOVED lines=29> */
.L_x_10160:
        /* <DEDUP_REMOVED lines=16> */
.L_x_10159:
[----:B------:R-:W3:Y:S01]  /*2c50*/  LDG.E.U16 R0, desc[UR36][R2.64] ;  /* 0x0000002402007981 */ /* 0x000ee2000c1e1500 */
[----:B------:R-:W-:Y:S01]  /*2c60*/  CS2R R26, SRZ ;  /* 0x00000000001a7805 */ /* 0x000fe2000001ff00 */
[----:B---3--:R-:W-:-:S04]  /*2c70*/  IMAD.U32 R0, R0, 0x10000, RZ ;  /* 0x0001000000007824 */ /* 0x008fc800078e00ff */
[----:B------:R-:W-:-:S04]  /*2c80*/  FMUL.FTZ R0, R0, 1 ;  /* 0x3f80000000007820 */ /* 0x000fc80000410000 */
[----:B------:R0:W1:Y:S01]  /*2c90*/  F2F.F64.F32 R24, R0 ;  /* 0x0000000000187310 */ /* 0x0000620000201800 */
[----:B------:R-:W-:Y:S05]  /*2ca0*/  BRA `(.L_x_10149) ;  /* 0x0000000400d47947 */ /* 0x000fea0003800000 */
.L_x_10156:
        /* <DEDUP_REMOVED lines=12> */
.L_x_10163:
        /* <DEDUP_REMOVED lines=21> */
.L_x_10167:
[----:B------:R-:W-:Y:S05]  /*2ec0*/  BSYNC B1 ;  /* 0x0000000000017941 */ /* 0x000fea0003800000 */
.L_x_10166:
[----:B------:R-:W-:Y:S01]  /*2ed0*/  LEA R3, R0, 0x3b800000, 0x17 ;  /* 0x3b80000000037811 */ /* 0x000fe200078eb8ff */
[----:B------:R-:W-:-:S05]  /*2ee0*/  IMAD.SHL.U32 R0, R2, 0x100000, RZ ;  /* 0x0010000002007824 */ /* 0x000fca00078e00ff */
[----:B------:R-:W-:-:S07]  /*2ef0*/  LOP3.LUT R0, R3, R0, R4, 0xfe, !PT ;  /* 0x0000000003007212 */ /* 0x000fce00078efe04 */
.L_x_10165:
[----:B------:R-:W-:Y:S05]  /*2f00*/  BSYNC B0 ;  /* 0x0000000000007941 */ /* 0x000fea0003800000 */
.L_x_10164:
[----:B------:R-:W-:Y:S01]  /*2f10*/  FMUL.FTZ R0, R0, 1 ;  /* 0x3f80000000007820 */ /* 0x000fe20000410000 */
[----:B------:R-:W-:-:S03]  /*2f20*/  CS2R R26, SRZ ;  /* 0x00000000001a7805 */ /* 0x000fc6000001ff00 */
[----:B------:R3:W0:Y:S01]  /*2f30*/  F2F.F64.F32 R24, R0 ;  /* 0x0000000000187310 */ /* 0x0006220000201800 */
[----:B------:R-:W-:Y:S05]  /*2f40*/  BRA `(.L_x_10149) ;  /* 0x00000004002c7947 */ /* 0x000fea0003800000 */
.L_x_10162:
        /* <DEDUP_REMOVED lines=21> */
.L_x_10171:
[----:B------:R-:W-:Y:S05]  /*30a0*/  BSYNC B1 ;  /* 0x0000000000017941 */ /* 0x000fea0003800000 */
.L_x_10170:
[----:B------:R-:W-:Y:S01]  /*30b0*/  LEA R3, R0, 0x37800000, 0x17 ;  /* 0x3780000000037811 */ /* 0x000fe200078eb8ff */
[----:B------:R-:W-:-:S05]  /*30c0*/  IMAD.SHL.U32 R0, R2, 0x200000, RZ ;  /* 0x0020000002007824 */ /* 0x000fca00078e00ff */
[----:B------:R-:W-:-:S07]  /*30d0*/  LOP3.LUT R0, R3, R0, R4, 0xfe, !PT ;  /* 0x0000000003007212 */ /* 0x000fce00078efe04 */
.L_x_10169:
[----:B------:R-:W-:Y:S05]  /*30e0*/  BSYNC B0 ;  /* 0x0000000000007941 */ /* 0x000fea0003800000 */
.L_x_10168:
[----:B------:R-:W-:Y:S01]  /*30f0*/  FMUL.FTZ R0, R0, 1 ;  /* 0x3f80000000007820 */ /* 0x000fe20000410000 */
[----:B------:R-:W-:-:S03]  /*3100*/  CS2R R26, SRZ ;  /* 0x00000000001a7805 */ /* 0x000fc6000001ff00 */
[----:B------:R0:W1:Y:S01]  /*3110*/  F2F.F64.F32 R24, R0 ;  /* 0x0000000000187310 */ /* 0x0000620000201800 */
[----:B------:R-:W-:Y:S05]  /*3120*/  BRA `(.L_x_10149) ;  /* 0x0000000000b47947 */ /* 0x000fea0003800000 */
.L_x_10161:
        /* <DEDUP_REMOVED lines=14> */
.L_x_10175:
[----:B------:R-:W-:Y:S05]  /*3210*/  BSYNC B0 ;  /* 0x0000000000007941 */ /* 0x000fea0003800000 */
.L_x_10174:
[----:B------:R-:W-:Y:S01]  /*3220*/  FMUL.FTZ R0, R0, 1 ;  /* 0x3f80000000007820 */ /* 0x000fe20000410000 */
[----:B------:R-:W-:-:S03]  /*3230*/  CS2R R26, SRZ ;  /* 0x00000000001a7805 */ /* 0x000fc6000001ff00 */
[----:B------:R0:W1:Y:S01]  /*3240*/  F2F.F64.F32 R24, R0 ;  /* 0x0000000000187310 */ /* 0x0000620000201800 */
[----:B------:R-:W-:Y:S05]  /*3250*/  BRA `(.L_x_10149) ;  /* 0x0000000000687947 */ /* 0x000fea0003800000 */
.L_x_10148:
        /* <DEDUP_REMOVED lines=16> */
.L_x_10176:
[----:B------:R-:W-:Y:S02]  /*3360*/  CS2R R24, SRZ ;  /* 0x0000000000187805 */ /* 0x000fe4000001ff00 */
[----:B------:R-:W-:Y:S01]  /*3370*/  CS2R R26, SRZ ;  /* 0x00000000001a7805 */ /* 0x000fe2000001ff00 */
[----:B------:R-:W-:Y:S06]  /*3380*/  BRA `(.L_x_10149) ;  /* 0x00000000001c7947 */ /* 0x000fec0003800000 */
.L_x_10173:
[----:B------:R-:W3:Y:S01]  /*3390*/  LDG.E.64 R24, desc[UR36][R2.64] ;  /* 0x0000002402187981 */ /* 0x000ee2000c1e1b00 */
[----:B------:R-:W-:Y:S01]  /*33a0*/  CS2R R26, SRZ ;  /* 0x00000000001a7805 */ /* 0x000fe2000001ff00 */
[----:B---3--:R-:W0:Y:S01]  /*33b0*/  I2F.F64.U64 R24, R24 ;  /* 0x0000001800187312 */ /* 0x008e220000301800 */
[----:B------:R-:W-:Y:S05]  /*33c0*/  BRA `(.L_x_10149) ;  /* 0x00000000000c7947 */ /* 0x000fea0003800000 */
.L_x_10172:
[----:B------:R-:W3:Y:S01]  /*33d0*/  LDG.E R2, desc[UR36][R2.64] ;  /* 0x0000002402027981 */ /* 0x000ee2000c1e1900 */
[----:B------:R-:W-:Y:S01]  /*33e0*/  CS2R R26, SRZ ;  /* 0x00000000001a7805 */ /* 0x000fe2000001ff00 */
[----:B---3--:R0:W1:Y:S06]  /*33f0*/  I2F.F64.U32 R24, R2 ;  /* 0x0000000200187312 */ /* 0x00806c0000201800 */
.L_x_10149:
[----:B------:R-:W-:-:S07]  /*3400*/  VIADD R22, R22, 0x80 ;  /* 0x0000008016167836 */ /* 0x000fce0000000000 */
.L_x_10143:
[----:B------:R-:W-:Y:S05]  /*3410*/  BSYNC B6 ;  /* 0x0000000000067941 */ /* 0x000fea0003800000 */
.L_x_10142:
        /* <DEDUP_REMOVED lines=25> */
.L_x_10182:
[----:B------:R-:W3:Y:S01]  /*35b0*/  LDG.E.U8 R2, desc[UR36][R2.64] ;  /* 0x0000002402027981 */ /* 0x000ee2000c1e1100 */
[----:B------:R-:W-:Y:S01]  /*35c0*/  CS2R R18, SRZ ;  /* 0x0000000000127805 */ /* 0x000fe2000001ff00 */
[----:B---3--:R0:W1:Y:S01]  /*35d0*/  I2F.F64.U16 R16, R2 ;  /* 0x0000000200107312 */ /* 0x0080620000101800 */
[----:B------:R-:W-:Y:S05]  /*35e0*/  BRA `(.L_x_10178) ;  /* 0x0000000c00c87947 */ /* 0x000fea0003800000 */
.L_x_10181:
        /* <DEDUP_REMOVED lines=10> */
.L_x_10185:
[----:B------:R-:W3:Y:S01]  /*3690*/  LDG.E R2, desc[UR36][R2.64] ;  /* 0x0000002402027981 */ /* 0x000ee2000c1e1900 */
[----:B------:R-:W-:Y:S01]  /*36a0*/  CS2R R18, SRZ ;  /* 0x0000000000127805 */ /* 0x000fe2000001ff00 */
[----:B---3--:R0:W1:Y:S01]  /*36b0*/  I2F.F64 R16, R2 ;  /* 0x0000000200107312 */ /* 0x0080620000201c00 */
[----:B------:R-:W-:Y:S05]  /*36c0*/  BRA `(.L_x_10178) ;  /* 0x0000000c00907947 */ /* 0x000fea0003800000 */
.L_x_10184:
[----:B------:R-:W3:Y:S01]  /*36d0*/  LDG.E.U16 R2, desc[UR36][R2.64] ;  /* 0x0000002402027981 */ /* 0x000ee2000c1e1500 */
[----:B------:R-:W-:Y:S01]  /*36e0*/  CS2R R18, SRZ ;  /* 0x0000000000127805 */ /* 0x000fe2000001ff00 */
[----:B---3--:R0:W1:Y:S01]  /*36f0*/  I2F.F64.S16 R16, R2 ;  /* 0x0000000200107312 */ /* 0x0080620000101c00 */
[----:B------:R-:W-:Y:S05]  /*3700*/  BRA `(.L_x_10178) ;  /* 0x0000000c00807947 */ /* 0x000fea0003800000 */
.L_x_10180:
        /* <DEDUP_REMOVED lines=11> */
.L_x_10187:
[----:B------:R-:W3:Y:S01]  /*37c0*/  LDG.E.U16 R0, desc[UR36][R2.64] ;  /* 0x0000002402007981 */ /* 0x000ee2000c1e1500 */
[----:B------:R-:W-:Y:S01]  /*37d0*/  CS2R R18, SRZ ;  /* 0x0000000000127805 */ /* 0x000fe2000001ff00 */
[----:B---3--:R-:W-:-:S05]  /*37e0*/  HADD2.F32 R0, -RZ, R0.H0_H0 ;  /* 0x20000000ff007230 */ /* 0x008fca0000004100 */
[----:B------:R-:W-:-:S04]  /*37f0*/  FMUL.FTZ R0, R0, 1 ;  /* 0x3f80000000007820 */ /* 0x000fc80000410000 */
[----:B------:R0:W1:Y:S01]  /*3800*/  F2F.F64.F32 R16, R0 ;  /* 0x0000000000107310 */ /* 0x0000620000201800 */
[----:B------:R-:W-:Y:S05]  /*3810*/  BRA `(.L_x_10178) ;  /* 0x0000000c003c7947 */ /* 0x000fea0003800000 */
.L_x_10186:
        /* <DEDUP_REMOVED lines=12> */
.L_x_10189:
        /* <DEDUP_REMOVED lines=8> */
.L_x_10188:
[----:B------:R0:W5:Y:S01]  /*3960*/  LDG.E.64 R16, desc[UR36][R2.64] ;  /* 0x0000002402107981 */ /* 0x000162000c1e1b00 */
[----:B------:R-:W-:Y:S01]  /*3970*/  CS2R R18, SRZ ;  /* 0x0000000000127805 */ /* 0x000fe2000001ff00 */
[----:B------:R-:W-:Y:S06]  /*3980*/  BRA `(.L_x_10178) ;  /* 0x0000000800e07947 */ /* 0x000fec0003800000 */
.L_x_10179:
        /* <DEDUP_REMOVED lines=14> */
.L_x_10192:
[----:B------:R0:W5:Y:S01]  /*3a70*/  LDG.E.128 R16, desc[UR36][R2.64] ;  /* 0x0000002402107981 */ /* 0x000162000c1e1d00 */
[----:B------:R-:W-:Y:S05]  /*3a80*/  BRA `(.L_x_10178) ;  /* 0x0000000800a07947 */ /* 0x000fea0003800000 */
.L_x_10191:
        /* <DEDUP_REMOVED lines=29> */
.L_x_10194:
        /* <DEDUP_REMOVED lines=16> */
.L_x_10193:
[----:B------:R-:W3:Y:S01]  /*3d60*/  LDG.E.U16 R0, desc[UR36][R2.64] ;  /* 0x0000002402007981 */ /* 0x000ee2000c1e1500 */
[----:B------:R-:W-:Y:S01]  /*3d70*/  CS2R R18, SRZ ;  /* 0x0000000000127805 */ /* 0x000fe2000001ff00 */
[----:B---3--:R-:W-:-:S04]  /*3d80*/  IMAD.U32 R0, R0, 0x10000, RZ ;  /* 0x0001000000007824 */ /* 0x008fc800078e00ff */
[----:B------:R-:W-:-:S04]  /*3d90*/  FMUL.FTZ R0, R0, 1 ;  /* 0x3f80000000007820 */ /* 0x000fc80000410000 */
[----:B------:R0:W1:Y:S01]  /*3da0*/  F2F.F64.F32 R16, R0 ;  /* 0x0000000000107310 */ /* 0x0000620000201800 */
[----:B------:R-:W-:Y:S05]  /*3db0*/  BRA `(.L_x_10178) ;  /* 0x0000000400d47947 */ /* 0x000fea0003800000 */
.L_x_10190:
        /* <DEDUP_REMOVED lines=12> */
.L_x_10197:
        /* <DEDUP_REMOVED lines=21> */
.L_x_10201:
[----:B------:R-:W-:Y:S05]  /*3fd0*/  BSYNC B1 ;  /* 0x0000000000017941 */ /* 0x000fea0003800000 */
.L_x_10200:
[----:B------:R-:W-:Y:S01]  /*3fe0*/  LEA R3, R0, 0x3b800000, 0x17 ;  /* 0x3b80000000037811 */ /* 0x000fe200078eb8ff */
[----:B------:R-:W-:-:S05]  /*3ff0*/  IMAD.SHL.U32 R0, R2, 0x100000, RZ ;  /* 0x0010000002007824 */ /* 0x000fca00078e00ff */
[----:B------:R-:W-:-:S07]  /*4000*/  LOP3.LUT R0, R3, R0, R4, 0xfe, !PT ;  /* 0x0000000003007212 */ /* 0x000fce00078efe04 */
.L_x_10199:
[----:B------:R-:W-:Y:S05]  /*4010*/  BSYNC B0 ;  /* 0x0000000000007941 */ /* 0x000fea0003800000 */
.L_x_10198:
[----:B------:R-:W-:Y:S01]  /*4020*/  FMUL.FTZ R0, R0, 1 ;  /* 0x3f80000000007820 */ /* 0x000fe20000410000 */
[----:B------:R-:W-:-:S03]  /*4030*/  CS2R R18, SRZ ;  /* 0x0000000000127805 */ /* 0x000fc6000001ff00 */
[----:B------:R0:W1:Y:S01]  /*4040*/  F2F.F64.F32 R16, R0 ;  /* 0x0000000000107310 */ /* 0x0000620000201800 */
[----:B------:R-:W-:Y:S05]  /*4050*/  BRA `(.L_x_10178) ;  /* 0x00000004002c7947 */ /* 0x000fea0003800000 */
.L_x_10196:
        /* <DEDUP_REMOVED lines=21> */
.L_x_10205:
[----:B------:R-:W-:Y:S05]  /*41b0*/  BSYNC B1 ;  /* 0x0000000000017941 */ /* 0x000fea0003800000 */
.L_x_10204:
[----:B------:R-:W-:Y:S01]  /*41c0*/  LEA R3, R0, 0x37800000, 0x17 ;  /* 0x3780000000037811 */ /* 0x000fe200078eb8ff */
[----:B------:R-:W-:-:S05]  /*41d0*/  IMAD.SHL.U32 R0, R2, 0x200000, RZ ;  /* 0x0020000002007824 */ /* 0x000fca00078e00ff */
[----:B------:R-:W-:-:S07]  /*41e0*/  LOP3.LUT R0, R3, R0, R4, 0xfe, !PT ;  /* 0x0000000003007212 */ /* 0x000fce00078efe04 */
.L_x_10203:
[----:B------:R-:W-:Y:S05]  /*41f0*/  BSYNC B0 ;  /* 0x0000000000007941 */ /* 0x000fea0003800000 */
.L_x_10202:
[----:B------:R-:W-:Y:S01]  /*4200*/  FMUL.FTZ R0, R0, 1 ;  /* 0x3f80000000007820 */ /* 0x000fe20000410000 */
[----:B------:R-:W-:-:S03]  /*4210*/  CS2R R18, SRZ ;  /* 0x0000000000127805 */ /* 0x000fc6000001ff00 */
[----:B------:R0:W1:Y:S01]  /*4220*/  F2F.F64.F32 R16, R0 ;  /* 0x0000000000107310 */ /* 0x0000620000201800 */
[----:B------:R-:W-:Y:S05]  /*4230*/  BRA `(.L_x_10178) ;  /* 0x0000000000b47947 */ /* 0x000fea0003800000 */
.L_x_10195:
        /* <DEDUP_REMOVED lines=14> */
.L_x_10209:
[----:B------:R-:W-:Y:S05]  /*4320*/  BSYNC B0 ;  /* 0x0000000000007941 */ /* 0x000fea0003800000 */
.L_x_10208:
[----:B------:R-:W-:Y:S01]  /*4330*/  FMUL.FTZ R0, R0, 1 ;  /* 0x3f80000000007820 */ /* 0x000fe20000410000 */
[----:B------:R-:W-:-:S03]  /*4340*/  CS2R R18, SRZ ;  /* 0x0000000000127805 */ /* 0x000fc6000001ff00 */
[----:B------:R0:W1:Y:S01]  /*4350*/  F2F.F64.F32 R16, R0 ;  /* 0x0000000000107310 */ /* 0x0000620000201800 */
[----:B------:R-:W-:Y:S05]  /*4360*/  BRA `(.L_x_10178) ;  /* 0x0000000000687947 */ /* 0x000fea0003800000 */
.L_x_10183:
        /* <DEDUP_REMOVED lines=16> */
.L_x_10210:
[----:B------:R-:W-:Y:S02]  /*4470*/  CS2R R16, SRZ ;  /* 0x0000000000107805 */ /* 0x000fe4000001ff00 */
[----:B------:R-:W-:Y:S01]  /*4480*/  CS2R R18, SRZ ;  /* 0x0000000000127805 */ /* 0x000fe2000001ff00 */
[----:B------:R-:W-:Y:S06]  /*4490*/  BRA `(.L_x_10178) ;  /* 0x00000000001c7947 */ /* 0x000fec0003800000 */
.L_x_10207:
[----:B------:R-:W3:Y:S01]  /*44a0*/  LDG.E.64 R16, desc[UR36][R2.64] ;  /* 0x0000002402107981 */ /* 0x000ee2000c1e1b00 */
[----:B------:R-:W-:Y:S01]  /*44b0*/  CS2R R18, SRZ ;  /* 0x0000000000127805 */ /* 0x000fe2000001ff00 */
[----:B---3--:R-:W0:Y:S01]  /*44c0*/  I2F.F64.U64 R16, R16 ;  /* 0x0000001000107312 */ /* 0x008e220000301800 */
[----:B------:R-:W-:Y:S05]  /*44d0*/  BRA `(.L_x_10178) ;  /* 0x00000000000c7947 */ /* 0x000fea0003800000 */
.L_x_10206:
[----:B------:R-:W3:Y:S01]  /*44e0*/  LDG.E R2, desc[UR36][R2.64] ;  /* 0x0000002402027981 */ /* 0x000ee2000c1e1900 */
[----:B------:R-:W-:Y:S01]  /*44f0*/  CS2R R18, SRZ ;  /* 0x0000000000127805 */ /* 0x000fe2000001ff00 */
[----:B---3--:R0:W1:Y:S06]  /*4500*/  I2F.F64.U32 R16, R2 ;  /* 0x0000000200107312 */ /* 0x00806c0000201800 */
.L_x_10178:
[----:B------:R-:W-:Y:S05]  /*4510*/  BSYNC B6 ;  /* 0x0000000000067941 */ /* 0x000fea0003800000 */
.L_x_10177:
[----:B01-3--:R-:W0:Y:S01]  /*4520*/  S2R R2, SR_TID.X ;  /* 0x0000000000027919 */ /* 0x00be220000002100 */
[----:B------:R-:W-:Y:S01]  /*4530*/  BSSY B1, `(.L_x_10211) ;  /* 0x00000a5000017945 */ /* 0x000fe20003800000 */
[----:B------:R-:W-:Y:S02]  /*4540*/  CS2R R38, SRZ ;  /* 0x0000000000267805 */ /* 0x000fe4000001ff00 */
[----:B------:R-:W-:Y:S02]  /*4550*/  CS2R R10, SRZ ;  /* 0x00000000000a7805 */ /* 0x000fe4000001ff00 */
[----:B------:R-:W-:Y:S02]  /*4560*/  CS2R R8, SRZ ;  /* 0x0000000000087805 */ /* 0x000fe4000001ff00 */
[----:B0-----:R-:W-:-:S13]  /*4570*/  ISETP.GE.AND P1, PT, R2, R45, PT ;  /* 0x0000002d0200720c */ /* 0x001fda0003f26270 */
[----:B------:R-:W-:Y:S05]  /*4580*/  @P1 BRA `(.L_x_10212) ;  /* 0x00000008007c1947 */ /* 0x000fea0003800000 */
[----:B--2-45:R-:W-:-:S14]  /*4590*/  DSETP.GE.AND P0, PT, |R32|, |R34|, PT ;  /* 0x400000222000722a */ /* 0x034fdc0003f06200 */
        /* <DEDUP_REMOVED lines=24> */
[----:B------:R-:W-:Y:S05]  /*4720*/  CALL.REL.NOINC `($__internal_31_$__cuda_sm20_div_rn_f64_full) ;  /* 0x0000007000c47944 */ /* 0x000fea0003c00000 */
[----:B------:R-:W-:Y:S02]  /*4730*/  IMAD.MOV.U32 R4, RZ, RZ, R20 ;  /* 0x000000ffff047224 */ /* 0x000fe400078e0014 */
[----:B------:R-:W-:-:S07]  /*4740*/  IMAD.MOV.U32 R5, RZ, RZ, R21 ;  /* 0x000000ffff057224 */ /* 0x000fce00078e0015 */
.L_x_10216:
[----:B------:R-:W-:Y:S05]  /*4750*/  BSYNC B2 ;  /* 0x0000000000027941 */ /* 0x000fea0003800000 */
.L_x_10215:
        /* <DEDUP_REMOVED lines=16> */
[----:B------:R-:W-:Y:S05]  /*4860*/  CALL.REL.NOINC `($__internal_30_$__cuda_sm20_dblrcp_rn_slowpath_v3) ;  /* 0x0000006c00cc7944 */ /* 0x000fea0003c00000 */
[----:B------:R-:W-:Y:S02]  /*4870*/  IMAD.MOV.U32 R10, RZ, RZ, R3 ;  /* 0x000000ffff0a7224 */ /* 0x000fe400078e0003 */
[----:B------:R-:W-:-:S07]  /*4880*/  IMAD.MOV.U32 R11, RZ, RZ, R12 ;  /* 0x000000ffff0b7224 */ /* 0x000fce00078e000c */
.L_x_10218:
[----:B------:R-:W-:Y:S05]  /*4890*/  BSYNC B2 ;  /* 0x0000000000027941 */ /* 0x000fea0003800000 */
.L_x_10217:
[----:B------:R-:W0:Y:S01]  /*48a0*/  LDC.64 R6, c[0x0][0x230] ;  /* 0x00008c00ff067b82 */ /* 0x000e220000000a00 */
[----:B------:R-:W-:Y:S02]  /*48b0*/  ULDC.64 UR4, c[0x0][0x238] ;  /* 0x00008e0000047ab9 */ /* 0x000fe40000000a00 */
[C---:B0-----:R-:W-:Y:S02]  /*48c0*/  DFMA R8, R4.reuse, UR4, R6 ;  /* 0x0000000404087c2b */ /* 0x041fe40008000006 */
[----:B------:R-:W-:-:S06]  /*48d0*/  DFMA R4, -R4, R6, UR4 ;  /* 0x0000000404047e2b */ /* 0x000fcc0008000106 */
[-C--:B------:R-:W-:Y:S02]  /*48e0*/  DMUL R8, R8, R10.reuse ;  /* 0x0000000a08087228 */ /* 0x080fe40000000000 */
[----:B------:R-:W-:Y:S01]  /*48f0*/  DMUL R10, R4, R10 ;  /* 0x0000000a040a7228 */ /* 0x000fe20000000000 */
[----:B------:R-:W-:Y:S10]  /*4900*/  BRA `(.L_x_10212) ;  /* 0x00000004009c7947 */ /* 0x000ff40003800000 */
.L_x_10214:
        /* <DEDUP_REMOVED lines=22> */
[----:B------:R-:W-:Y:S05]  /*4a70*/  CALL.REL.NOINC `($__internal_31_$__cuda_sm20_div_rn_f64_full) ;  /* 0x0000006c00f07944 */ /* 0x000fea0003c00000 */
[----:B------:R-:W-:Y:S02]  /*4a80*/  IMAD.MOV.U32 R8, RZ, RZ, R20 ;  /* 0x000000ffff087224 */ /* 0x000fe400078e0014 */
[----:B------:R-:W-:-:S07]  /*4a90*/  IMAD.MOV.U32 R9, RZ, RZ, R21 ;  /* 0x000000ffff097224 */ /* 0x000fce00078e0015 */
.L_x_10220:
[----:B------:R-:W-:Y:S05]  /*4aa0*/  BSYNC B2 ;  /* 0x0000000000027941 */ /* 0x000fea0003800000 */
.L_x_10219:
        /* <DEDUP_REMOVED lines=25> */
.L_x_10222:
[----:B------:R-:W-:Y:S05]  /*4c40*/  BSYNC B2 ;  /* 0x0000000000027941 */ /* 0x000fea0003800000 */
.L_x_10221:
[----:B------:R-:W-:Y:S05]  /*4c50*/  BRA `(.L_x_10212) ;  /* 0x0000000000c87947 */ /* 0x000fea0003800000 */
.L_x_10213:
        /* <DEDUP_REMOVED lines=23> */
.L_x_10224:
[----:B------:R-:W-:Y:S05]  /*4dd0*/  BSYNC B2 ;  /* 0x0000000000027941 */ /* 0x000fea0003800000 */
.L_x_10223:
        /* <DEDUP_REMOVED lines=19> */
.L_x_10226:
[----:B------:R-:W-:Y:S05]  /*4f10*/  BSYNC B2 ;  /* 0x0000000000027941 */ /* 0x000fea0003800000 */
.L_x_10225:
[----:B------:R-:W0:Y:S01]  /*4f20*/  LDC.64 R6, c[0x0][0x238] ;  /* 0x00008e00ff067b82 */ /* 0x000e220000000a00 */
[----:B------:R-:W-:Y:S02]  /*4f30*/  ULDC.64 UR4, c[0x0][0x230] ;  /* 0x00008c0000047ab9 */ /* 0x000fe40000000a00 */
[C---:B0-----:R-:W-:Y:S02]  /*4f40*/  DFMA R8, R4.reuse, UR4, R6 ;  /* 0x0000000404087c2b */ /* 0x041fe40008000006 */
[----:B------:R-:W-:-:S06]  /*4f50*/  DFMA R4, R4, R6, -UR4 ;  /* 0x8000000404047e2b */ /* 0x000fcc0008000006 */
[-C--:B------:R-:W-:Y:S02]  /*4f60*/  DMUL R8, R8, R10.reuse ;  /* 0x0000000a08087228 */ /* 0x080fe40000000000 */
[----:B------:R-:W-:-:S11]  /*4f70*/  DMUL R10, R4, R10 ;  /* 0x0000000a040a7228 */ /* 0x000fd60000000000 */
.L_x_10212:
[----:B------:R-:W-:Y:S05]  /*4f80*/  BSYNC B1 ;  /* 0x0000000000017941 */ /* 0x000fea0003800000 */
.L_x_10211:
[----:B------:R-:W-:Y:S01]  /*4f90*/  VIADD R0, R2, 0x80 ;  /* 0x0000008002007836 */ /* 0x000fe20000000000 */
[----:B------:R-:W-:Y:S01]  /*4fa0*/  BSSY B1, `(.L_x_10227) ;  /* 0x00000a3000017945 */ /* 0x000fe20003800000 */
[----:B------:R-:W-:-:S03]  /*4fb0*/  CS2R R36, SRZ ;  /* 0x0000000000247805 */ /* 0x000fc6000001ff00 */
[----:B------:R-:W-:-:S13]  /*4fc0*/  ISETP.GE.AND P0, PT, R0, R45, PT ;  /* 0x0000002d0000720c */ /* 0x000fda0003f06270 */
[----:B------:R-:W-:Y:S05]  /*4fd0*/  @P0 BRA `(.L_x_10228) ;  /* 0x00000008007c0947 */ /* 0x000fea0003800000 */
[----:B-----5:R-:W-:-:S14]  /*4fe0*/  DSETP.GE.AND P0, PT, |R28|, |R30|, PT ;  /* 0x4000001e1c00722a */ /* 0x020fdc0003f06200 */
        /* <DEDUP_REMOVED lines=24> */
[----:B--2-4-:R-:W-:Y:S05]  /*5170*/  CALL.REL.NOINC `($__internal_31_$__cuda_sm20_div_rn_f64_full) ;  /* 0x0000006800307944 */ /* 0x014fea0003c00000 */
[----:B------:R-:W-:Y:S02]  /*5180*/  IMAD.MOV.U32 R4, RZ, RZ, R20 ;  /* 0x000000ffff047224 */ /* 0x000fe400078e0014 */
[----:B------:R-:W-:-:S07]  /*5190*/  IMAD.MOV.U32 R5, RZ, RZ, R21 ;  /* 0x000000ffff057224 */ /* 0x000fce00078e0015 */
.L_x_10232:
[----:B------:R-:W-:Y:S05]  /*51a0*/  BSYNC B2 ;  /* 0x0000000000027941 */ /* 0x000fea0003800000 */
.L_x_10231:
        /* <DEDUP_REMOVED lines=16> */
[----:B--2-4-:R-:W-:Y:S05]  /*52b0*/  CALL.REL.NOINC `($__internal_30_$__cuda_sm20_dblrcp_rn_slowpath_v3) ;  /* 0x0000006400387944 */ /* 0x014fea0003c00000 */
[----:B------:R-:W-:Y:S02]  /*52c0*/  IMAD.MOV.U32 R13, RZ, RZ, R12 ;  /* 0x000000ffff0d7224 */ /* 0x000fe400078e000c */
[----:B------:R-:W-:-:S07]  /*52d0*/  IMAD.MOV.U32 R12, RZ, RZ, R3 ;  /* 0x000000ffff0c7224 */ /* 0x000fce00078e0003 */
.L_x_10234:
[----:B------:R-:W-:Y:S05]  /*52e0*/  BSYNC B2 ;  /* 0x0000000000027941 */ /* 0x000fea0003800000 */
.L_x_10233:
[----:B------:R-:W0:Y:S01]  /*52f0*/  LDC.64 R6, c[0x0][0x230] ;  /* 0x00008c00ff067b82 */ /* 0x000e220000000a00 */
[----:B------:R-:W-:Y:S02]  /*5300*/  ULDC.64 UR4, c[0x0][0x238] ;  /* 0x00008e0000047ab9 */ /* 0x000fe40000000a00 */
[C---:B0-----:R-:W-:Y:S02]  /*5310*/  DFMA R36, R4.reuse, UR4, R6 ;  /* 0x0000000404247c2b */ /* 0x041fe40008000006 */
[----:B------:R-:W-:-:S06]  /*5320*/  DFMA R4, -R4, R6, UR4 ;  /* 0x0000000404047e2b */ /* 0x000fcc0008000106 */
[-C--:B------:R-:W-:Y:S02]  /*5330*/  DMUL R36, R36, R12.reuse ;  /* 0x0000000c24247228 */ /* 0x080fe40000000000 */
[----:B------:R-:W-:Y:S01]  /*5340*/  DMUL R38, R4, R12 ;  /* 0x0000000c04267228 */ /* 0x000fe20000000000 */
[----:B------:R-:W-:Y:S10]  /*5350*/  BRA `(.L_x_10228) ;  /* 0x00000004009c7947 */ /* 0x000ff40003800000 */
.L_x_10230:
        /* <DEDUP_REMOVED lines=22> */
[----:B--2-4-:R-:W-:Y:S05]  /*54c0*/  CALL.REL.NOINC `($__internal_31_$__cuda_sm20_div_rn_f64_full) ;  /* 0x00000064005c7944 */ /* 0x014fea0003c00000 */
[----:B------:R-:W-:Y:S02]  /*54d0*/  IMAD.MOV.U32 R36, RZ, RZ, R20 ;  /* 0x000000ffff247224 */ /* 0x000fe400078e0014 */
[----:B------:R-:W-:-:S07]  /*54e0*/  IMAD.MOV.U32 R37, RZ, RZ, R21 ;  /* 0x000000ffff257224 */ /* 0x000fce00078e0015 */
.L_x_10236:
[----:B------:R-:W-:Y:S05]  /*54f0*/  BSYNC B2 ;  /* 0x0000000000027941 */ /* 0x000fea0003800000 */
.L_x_10235:
        /* <DEDUP_REMOVED lines=25> */
.L_x_10238:
[----:B------:R-:W-:Y:S05]  /*5690*/  BSYNC B2 ;  /* 0x0000000000027941 */ /* 0x000fea0003800000 */
.L_x_10237:
[----:B------:R-:W-:Y:S05]  /*56a0*/  BRA `(.L_x_10228) ;  /* 0x0000000000c87947 */ /* 0x000fea0003800000 */
.L_x_10229:
        /* <DEDUP_REMOVED lines=23> */
.L_x_10240:
[----:B------:R-:W-:Y:S05]  /*5820*/  BSYNC B2 ;  /* 0x0000000000027941 */ /* 0x000fea0003800000 */
.L_x_10239:
        /* <DEDUP_REMOVED lines=19> */
.L_x_10242:
[----:B------:R-:W-:Y:S05]  /*5960*/  BSYNC B2 ;  /* 0x0000000000027941 */ /* 0x000fea0003800000 */
.L_x_10241:
[----:B------:R-:W0:Y:S01]  /*5970*/  LDC.64 R6, c[0x0][0x238] ;  /* 0x00008e00ff067b82 */ /* 0x000e220000000a00 */
[----:B------:R-:W-:Y:S02]  /*5980*/  ULDC.64 UR4, c[0x0][0x230] ;  /* 0x00008c0000047ab9 */ /* 0x000fe40000000a00 */
[C---:B0-----:R-:W-:Y:S02]  /*5990*/  DFMA R36, R4.reuse, UR4, R6 ;  /* 0x0000000404247c2b */ /* 0x041fe40008000006 */
[----:B------:R-:W-:-:S06]  /*59a0*/  DFMA R4, R4, R6, -UR4 ;  /* 0x8000000404047e2b */ /* 0x000fcc0008000006 */
[-C--:B------:R-:W-:Y:S02]  /*59b0*/  DMUL R36, R36, R12.reuse ;  /* 0x0000000c24247228 */ /* 0x080fe40000000000 */
[----:B------:R-:W-:-:S11]  /*59c0*/  DMUL R38, R4, R12 ;  /* 0x0000000c04267228 */ /* 0x000fd60000000000 */
.L_x_10228:
[----:B------:R-:W-:Y:S05]  /*59d0*/  BSYNC B1 ;  /* 0x0000000000017941 */ /* 0x000fea0003800000 */
.L_x_10227:
[----:B------:R-:W-:Y:S01]  /*59e0*/  VIADD R0, R2, 0x100 ;  /* 0x0000010002007836 */ /* 0x000fe20000000000 */
[----:B------:R-:W-:Y:S01]  /*59f0*/  BSSY B1, `(.L_x_10243) ;  /* 0x00000a5000017945 */ /* 0x000fe20003800000 */
[----:B-----5:R-:W-:Y:S02]  /*5a00*/  CS2R R30, SRZ ;  /* 0x00000000001e7805 */ /* 0x020fe4000001ff00 */
[----:B------:R-:W-:Y:S02]  /*5a10*/  CS2R R34, SRZ ;  /* 0x0000000000227805 */ /* 0x000fe4000001ff00 */
[----:B--2-4-:R-:W-:Y:S02]  /*5a20*/  CS2R R32, SRZ ;  /* 0x0000000000207805 */ /* 0x014fe4000001ff00 */
        /* <DEDUP_REMOVED lines=30> */
.L_x_10248:
[----:B------:R-:W-:Y:S05]  /*5c10*/  BSYNC B2 ;  /* 0x0000000000027941 */ /* 0x000fea0003800000 */
.L_x_10247:
        /* <DEDUP_REMOVED lines=19> */
.L_x_10250:
[----:B------:R-:W-:Y:S05]  /*5d50*/  BSYNC B2 ;  /* 0x0000000000027941 */ /* 0x000fea0003800000 */
.L_x_10249:
[----:B------:R-:W0:Y:S01]  /*5d60*/  LDC.64 R6, c[0x0][0x230] ;  /* 0x00008c00ff067b82 */ /* 0x000e220000000a00 */
[----:B------:R-:W-:Y:S02]  /*5d70*/  ULDC.64 UR4, c[0x0][0x238] ;  /* 0x00008e0000047ab9 */ /* 0x000fe40000000a00 */
[C---:B0-----:R-:W-:Y:S02]  /*5d80*/  DFMA R32, R4.reuse, UR4, R6 ;  /* 0x0000000404207c2b */ /* 0x041fe40008000006 */
[----:B------:R-:W-:-:S06]  /*5d90*/  DFMA R4, -R4, R6, UR4 ;  /* 0x0000000404047e2b */ /* 0x000fcc0008000106 */
[-C--:B------:R-:W-:Y:S02]  /*5da0*/  DMUL R32, R32, R12.reuse ;  /* 0x0000000c20207228 */ /* 0x080fe40000000000 */
[----:B------:R-:W-:Y:S01]  /*5db0*/  DMUL R34, R4, R12 ;  /* 0x0000000c04227228 */ /* 0x000fe20000000000 */
[----:B------:R-:W-:Y:S10]  /*5dc0*/  BRA `(.L_x_10244) ;  /* 0x00000004009c7947 */ /* 0x000ff40003800000 */
.L_x_10246:
        /* <DEDUP_REMOVED lines=25> */
.L_x_10252:
[----:B------:R-:W-:Y:S05]  /*5f60*/  BSYNC B2 ;  /* 0x0000000000027941 */ /* 0x000fea0003800000 */
.L_x_10251:
        /* <DEDUP_REMOVED lines=25> */
.L_x_10254:
[----:B------:R-:W-:Y:S05]  /*6100*/  BSYNC B2 ;  /* 0x0000000000027941 */ /* 0x000fea0003800000 */
.L_x_10253:
[----:B------:R-:W-:Y:S05]  /*6110*/  BRA `(.L_x_10244) ;  /* 0x0000000000c87947 */ /* 0x000fea0003800000 */
.L_x_10245:
        /* <DEDUP_REMOVED lines=23> */
.L_x_10256:
[----:B------:R-:W-:Y:S05]  /*6290*/  BSYNC B2 ;  /* 0x0000000000027941 */ /* 0x000fea0003800000 */
.L_x_10255:
        /* <DEDUP_REMOVED lines=19> */
.L_x_10258:
[----:B------:R-:W-:Y:S05]  /*63d0*/  BSYNC B2 ;  /* 0x0000000000027941 */ /* 0x000fea0003800000 */
.L_x_10257:
[----:B------:R-:W0:Y:S01]  /*63e0*/  LDC.64 R6, c[0x0][0x238] ;  /* 0x00008e00ff067b82 */ /* 0x000e220000000a00 */
[----:B------:R-:W-:Y:S02]  /*63f0*/  ULDC.64 UR4, c[0x0][0x230] ;  /* 0x00008c0000047ab9 */ /* 0x000fe40000000a00 */
[C---:B0-----:R-:W-:Y:S02]  /*6400*/  DFMA R32, R4.reuse, UR4, R6 ;  /* 0x0000000404207c2b */ /* 0x041fe40008000006 */
[----:B------:R-:W-:-:S06]  /*6410*/  DFMA R4, R4, R6, -UR4 ;  /* 0x8000000404047e2b */ /* 0x000fcc0008000006 */
[-C--:B------:R-:W-:Y:S02]  /*6420*/  DMUL R32, R32, R12.reuse ;  /* 0x0000000c20207228 */ /* 0x080fe40000000000 */
[----:B------:R-:W-:-:S11]  /*6430*/  DMUL R34, R4, R12 ;  /* 0x0000000c04227228 */ /* 0x000fd60000000000 */
.L_x_10244:
[----:B------:R-:W-:Y:S05]  /*6440*/  BSYNC B1 ;  /* 0x0000000000017941 */ /* 0x000fea0003800000 */
.L_x_10243:
        /* <DEDUP_REMOVED lines=33> */
.L_x_10264:
[----:B------:R-:W-:Y:S05]  /*6660*/  BSYNC B2 ;  /* 0x0000000000027941 */ /* 0x000fea0003800000 */
.L_x_10263:
        /* <DEDUP_REMOVED lines=19> */
.L_x_10266:
[----:B------:R-:W-:Y:S05]  /*67a0*/  BSYNC B2 ;  /* 0x0000000000027941 */ /* 0x000fea0003800000 */
.L_x_10265:
[----:B------:R-:W0:Y:S01]  /*67b0*/  LDC.64 R6, c[0x0][0x230] ;  /* 0x00008c00ff067b82 */ /* 0x000e220000000a00 */
[----:B------:R-:W-:Y:S02]  /*67c0*/  ULDC.64 UR4, c[0x0][0x238] ;  /* 0x00008e0000047ab9 */ /* 0x000fe40000000a00 */
[C---:B0-----:R-:W-:Y:S02]  /*67d0*/  DFMA R28, R4.reuse, UR4, R6 ;  /* 0x00000004041c7c2b */ /* 0x041fe40008000006 */
[----:B------:R-:W-:-:S06]  /*67e0*/  DFMA R4, -R4, R6, UR4 ;  /* 0x0000000404047e2b */ /* 0x000fcc0008000106 */
[-C--:B------:R-:W-:Y:S02]  /*67f0*/  DMUL R28, R28, R12.reuse ;  /* 0x0000000c1c1c7228 */ /* 0x080fe40000000000 */
[----:B------:R-:W-:Y:S01]  /*6800*/  DMUL R30, R4, R12 ;  /* 0x0000000c041e7228 */ /* 0x000fe20000000000 */
[----:B------:R-:W-:Y:S10]  /*6810*/  BRA `(.L_x_10260) ;  /* 0x00000004009c7947 */ /* 0x000ff40003800000 */
.L_x_10262:
        /* <DEDUP_REMOVED lines=25> */
.L_x_10268:
[----:B------:R-:W-:Y:S05]  /*69b0*/  BSYNC B2 ;  /* 0x0000000000027941 */ /* 0x000fea0003800000 */
.L_x_10267:
        /* <DEDUP_REMOVED lines=25> */
.L_x_10270:
[----:B------:R-:W-:Y:S05]  /*6b50*/  BSYNC B2 ;  /* 0x0000000000027941 */ /* 0x000fea0003800000 */
.L_x_10269:
[----:B------:R-:W-:Y:S05]  /*6b60*/  BRA `(.L_x_10260) ;  /* 0x0000000000c87947 */ /* 0x000fea0003800000 */
.L_x_10261:
        /* <DEDUP_REMOVED lines=23> */
.L_x_10272:
[----:B------:R-:W-:Y:S05]  /*6ce0*/  BSYNC B2 ;  /* 0x0000000000027941 */ /* 0x000fea0003800000 */
.L_x_10271:
        /* <DEDUP_REMOVED lines=19> */
.L_x_10274:
[----:B------:R-:W-:Y:S05]  /*6e20*/  BSYNC B2 ;  /* 0x0000000000027941 */ /* 0x000fea0003800000 */
.L_x_10273:
[----:B------:R-:W0:Y:S01]  /*6e30*/  LDC.64 R6, c[0x0][0x238] ;  /* 0x00008e00ff067b82 */ /* 0x000e220000000a00 */
[----:B------:R-:W-:Y:S02]  /*6e40*/  ULDC.64 UR4, c[0x0][0x230] ;  /* 0x00008c0000047ab9 */ /* 0x000fe40000000a00 */
[C---:B0-----:R-:W-:Y:S02]  /*6e50*/  DFMA R28, R4.reuse, UR4, R6 ;  /* 0x00000004041c7c2b */ /* 0x041fe40008000006 */
[----:B------:R-:W-:-:S06]  /*6e60*/  DFMA R4, R4, R6, -UR4 ;  /* 0x8000000404047e2b */ /* 0x000fcc0008000006 */
[-C--:B------:R-:W-:Y:S02]  /*6e70*/  DMUL R28, R28, R12.reuse ;  /* 0x0000000c1c1c7228 */ /* 0x080fe40000000000 */
[----:B------:R-:W-:-:S11]  /*6e80*/  DMUL R30, R4, R12 ;  /* 0x0000000c041e7228 */ /* 0x000fd60000000000 */
.L_x_10260:
[----:B------:R-:W-:Y:S05]  /*6e90*/  BSYNC B1 ;  /* 0x0000000000017941 */ /* 0x000fea0003800000 */
.L_x_10259:
[----:B------:R-:W0:Y:S01]  /*6ea0*/  LDC.U8 R16, c[0x0][0x25c] ;  /* 0x00009700ff107b82 */ /* 0x000e220000000000 */
[----:B------:R-:W-:Y:S04]  /*6eb0*/  BSSY B6, `(.L_x_10275) ;  /* 0x0000135000067945 */ /* 0x000fe80003800000 */
[----:B------:R-:W-:Y:S05]  /*6ec0*/  @P1 BRA `(.L_x_10276) ;  /* 0x0000001000cc1947 */ /* 0x000fea0003800000 */
[----:B------:R-:W1:Y:S01]  /*6ed0*/  S2R R0, SR_CTAID.X ;  /* 0x0000000000007919 */ /* 0x000e620000002500 */
[----:B------:R-:W2:Y:S01]  /*6ee0*/  LDC.64 R4, c[0x0][0x240] ;  /* 0x00009000ff047b82 */ /* 0x000ea20000000a00 */
[----:B0-----:R-:W-:Y:S01]  /*6ef0*/  PRMT R2, R16, 0x9910, RZ ;  /* 0x0000991010027816 */ /* 0x001fe200000000ff */
[----:B------:R-:W-:Y:S01]  /*6f00*/  ULDC UR4, c[0x0][0x260] ;  /* 0x0000980000047ab9 */ /* 0x000fe20000000800 */
[----:B------:R-:W1:Y:S02]  /*6f10*/  S2R R17, SR_TID.X ;  /* 0x0000000000117919 */ /* 0x000e640000002100 */
        /* <DEDUP_REMOVED lines=16> */
[----:B------:R-:W-:Y:S01]  /*7020*/  VIADD R2, R17, 0x80 ;  /* 0x0000008011027836 */ /* 0x000fe20000000000 */
[----:B0-----:R4:W-:Y:S01]  /*7030*/  STG.E.U8 desc[UR36][R4.64], R9 ;  /* 0x0000000904007986 */ /* 0x0019e2000c101124 */
[----:B------:R-:W-:Y:S05]  /*7040*/  BRA `(.L_x_10276) ;  /* 0x00000010006c7947 */ /* 0x000fea0003800000 */
.L_x_10280:
[----:B------:R-:W0:Y:S01]  /*7050*/  F2I.S64.F64.TRUNC R8, R8 ;  /* 0x0000000800087311 */ /* 0x000e22000030d900 */
[----:B------:R-:W-:Y:S02]  /*7060*/  VIADD R2, R17, 0x80 ;  /* 0x0000008011027836 */ /* 0x000fe40000000000 */
[----:B0-----:R-:W-:-:S05]  /*7070*/  IMAD.MOV.U32 R3, RZ, RZ, R8 ;  /* 0x000000ffff037224 */ /* 0x001fca00078e0008 */
[----:B------:R0:W-:Y:S01]  /*7080*/  STG.E.U8 desc[UR36][R4.64], R3 ;  /* 0x0000000304007986 */ /* 0x0001e2000c101124 */
[----:B------:R-:W-:Y:S05]  /*7090*/  BRA `(.L_x_10276) ;  /* 0x0000001000587947 */ /* 0x000fea0003800000 */
.L_x_10279:
[----:B------:R-:W-:-:S13]  /*70a0*/  ISETP.NE.AND P0, PT, R0, 0x2, PT ;  /* 0x000000020000780c */ /* 0x000fda0003f05270 */
[----:B------:R-:W-:Y:S05]  /*70b0*/  @!P0 BRA `(.L_x_10282) ;  /* 0x0000000000308947 */ /* 0x000fea0003800000 */
[----:B------:R-:W-:-:S13]  /*70c0*/  ISETP.NE.AND P0, PT, R0, 0x3, PT ;  /* 0x000000030000780c */ /* 0x000fda0003f05270 */
[----:B------:R-:W-:Y:S05]  /*70d0*/  @!P0 BRA `(.L_x_10283) ;  /* 0x0000000000188947 */ /* 0x000fea0003800000 */
[----:B------:R-:W-:-:S13]  /*70e0*/  ISETP.NE.AND P0, PT, R0, 0x4, PT ;  /* 0x000000040000780c */ /* 0x000fda0003f05270 */
[----:B------:R-:W-:Y:S05]  /*70f0*/  @P0 BRA `(.L_x_10281) ;  /* 0x0000000c00dc0947 */ /* 0x000fea0003800000 */
[----:B------:R-:W0:Y:S01]  /*7100*/  F2I.S64.F64.TRUNC R8, R8 ;  /* 0x0000000800087311 */ /* 0x000e22000030d900 */
[----:B------:R-:W-:Y:S01]  /*7110*/  VIADD R2, R17, 0x80 ;  /* 0x0000008011027836 */ /* 0x000fe20000000000 */
[----:B0-----:R2:W-:Y:S01]  /*7120*/  STG.E.64 desc[UR36][R4.64], R8 ;  /* 0x0000000804007986 */ /* 0x0015e2000c101b24 */
[----:B------:R-:W-:Y:S05]  /*7130*/  BRA `(.L_x_10276) ;  /* 0x0000001000307947 */ /* 0x000fea0003800000 */
.L_x_10283:
[----:B------:R-:W0:Y:S01]  /*7140*/  F2I.F64.TRUNC R9, R8 ;  /* 0x0000000800097311 */ /* 0x000e22000030d100 */
[----:B------:R-:W-:Y:S01]  /*7150*/  VIADD R2, R17, 0x80 ;  /* 0x0000008011027836 */ /* 0x000fe20000000000 */
[----:B0-----:R3:W-:Y:S01]  /*7160*/  STG.E desc[UR36][R4.64], R9 ;  /* 0x0000000904007986 */ /* 0x0017e2000c101924 */
[----:B------:R-:W-:Y:S05]  /*7170*/  BRA `(.L_x_10276) ;  /* 0x0000001000207947 */ /* 0x000fea0003800000 */
.L_x_10282:
[----:B------:R-:W0:Y:S01]  /*7180*/  F2I.F64.TRUNC R9, R8 ;  /* 0x0000000800097311 */ /* 0x000e22000030d100 */
[----:B------:R-:W-:Y:S01]  /*7190*/  VIADD R2, R17, 0x80 ;  /* 0x0000008011027836 */ /* 0x000fe20000000000 */
[----:B0-----:R1:W-:Y:S01]  /*71a0*/  STG.E.U16 desc[UR36][R4.64], R9 ;  /* 0x0000000904007986 */ /* 0x0013e2000c101524 */
[----:B------:R-:W-:Y:S05]  /*71b0*/  BRA `(.L_x_10276) ;  /* 0x0000001000107947 */ /* 0x000fea0003800000 */
.L_x_10278:
        /* <DEDUP_REMOVED lines=10> */
[----:B------:R-:W-:-:S13]  /*7260*/  VIADD R2, R17, 0x80 ;  /* 0x0000008011027836 */ /* 0x000fda0000000000 */
[----:B0-----:R-:W-:-:S05]  /*7270*/  @!P0 FMUL R3, R3, 1.175494350822287508e-38 ;  /* 0x0080000003038820 */ /* 0x001fca0000400000 */
[----:B------:R0:W-:Y:S01]  /*7280*/  STG.E desc[UR36][R4.64], R3 ;  /* 0x0000000304007986 */ /* 0x0001e2000c101924 */
[----:B------:R-:W-:Y:S05]  /*7290*/  BRA `(.L_x_10276) ;  /* 0x0000000c00d87947 */ /* 0x000fea0003800000 */
.L_x_10285:
[----:B------:R-:W-:Y:S01]  /*72a0*/  UMOV UR4, 0xf0000000 ;  /* 0xf000000000047882 */ /* 0x000fe20000000000 */
[----:B------:R-:W-:Y:S01]  /*72b0*/  UMOV UR5, 0x380fffff ;  /* 0x380fffff00057882 */ /* 0x000fe20000000000 */
[----:B------:R-:W0:Y:S01]  /*72c0*/  F2F.F32.F64 R0, R8 ;  /* 0x0000000800007310 */ /* 0x000e220000301000 */
[----:B------:R-:W-:Y:S01]  /*72d0*/  DSETP.GEU.AND P0, PT, |R8|, UR4, PT ;  /* 0x0000000408007e2a */ /* 0x000fe2000bf0e200 */
[----:B------:R-:W-:-:S13]  /*72e0*/  VIADD R2, R17, 0x80 ;  /* 0x0000008011027836 */ /* 0x000fda0000000000 */
[----:B0-----:R-:W-:-:S05]  /*72f0*/  @!P0 FMUL R0, R0, 1.175494350822287508e-38 ;  /* 0x0080000000008820 */ /* 0x001fca0000400000 */
[----:B------:R-:W-:-:S05]  /*7300*/  F2FP.F16.F32.PACK_AB R0, RZ, R0 ;  /* 0x00000000ff00723e */ /* 0x000fca00000000ff */
[----:B------:R0:W-:Y:S01]  /*7310*/  STG.E.U16 desc[UR36][R4.64], R0 ;  /* 0x0000000004007986 */ /* 0x0001e2000c101524 */
[----:B------:R-:W-:Y:S05]  /*7320*/  BRA `(.L_x_10276) ;  /* 0x0000000c00b47947 */ /* 0x000fea0003800000 */
.L_x_10284:
        /* <DEDUP_REMOVED lines=10> */
[----:B------:R-:W-:Y:S01]  /*73d0*/  VIADD R2, R17, 0x80 ;  /* 0x0000008011027836 */ /* 0x000fe20000000000 */
[----:B------:R-:W-:-:S05]  /*73e0*/  DSETP.GEU.AND P1, PT, |R8|, UR4, PT ;  /* 0x0000000408007e2a */ /* 0x000fca000bf2e200 */
[----:B------:R-:W1:Y:S07]  /*73f0*/  F2F.F32.F64 R6, R8 ;  /* 0x0000000800067310 */ /* 0x000e6e0000301000 */
[----:B0-----:R-:W-:Y:S02]  /*7400*/  @!P0 FMUL R7, R7, 1.175494350822287508e-38 ;  /* 0x0080000007078820 */ /* 0x001fe40000400000 */
[----:B-1----:R-:W-:-:S05]  /*7410*/  @!P1 FMUL R6, R6, 1.175494350822287508e-38 ;  /* 0x0080000006069820 */ /* 0x002fca0000400000 */
[----:B------:R0:W-:Y:S01]  /*7420*/  STG.E.64 desc[UR36][R4.64], R6 ;  /* 0x0000000604007986 */ /* 0x0001e2000c101b24 */
[----:B------:R-:W-:Y:S05]  /*7430*/  BRA `(.L_x_10276) ;  /* 0x0000000c00707947 */ /* 0x000fea0003800000 */
.L_x_10287:
        /* <DEDUP_REMOVED lines=9> */
[----:B------:R-:W-:-:S05]  /*74d0*/  F2FP.F16.F32.PACK_AB R3, R0, R3 ;  /* 0x000000030003723e */ /* 0x000fca00000000ff */
[----:B------:R0:W-:Y:S01]  /*74e0*/  STG.E desc[UR36][R4.64], R3 ;  /* 0x0000000304007986 */ /* 0x0001e2000c101924 */
[----:B------:R-:W-:Y:S05]  /*74f0*/  BRA `(.L_x_10276) ;  /* 0x0000000c00407947 */ /* 0x000fea0003800000 */
.L_x_10286:
[----:B------:R0:W-:Y:S01]  /*7500*/  STG.E.64 desc[UR36][R4.64], R8 ;  /* 0x0000000804007986 */ /* 0x0001e2000c101b24 */
[----:B------:R-:W-:Y:S01]  /*7510*/  VIADD R2, R17, 0x80 ;  /* 0x0000008011027836 */ /* 0x000fe20000000000 */
[----:B------:R-:W-:Y:S06]  /*7520*/  BRA `(.L_x_10276) ;  /* 0x0000000c00347947 */ /* 0x000fec0003800000 */
.L_x_10277:
        /* <DEDUP_REMOVED lines=9> */
[----:B------:R-:W-:-:S05]  /*75c0*/  VIADD R2, R17, 0x80 ;  /* 0x0000008011027836 */ /* 0x000fca0000000000 */
[----:B------:R-:W-:-:S06]  /*75d0*/  DSETP.NEU.OR P0, PT, R8, RZ, P0 ;  /* 0x000000ff0800722a */ /* 0x000fcc000070d400 */
[----:B------:R-:W-:-:S05]  /*75e0*/  SEL R3, RZ, 0x1, !P0 ;  /* 0x00000001ff037807 */ /* 0x000fca0004000000 */
[----:B------:R0:W-:Y:S01]  /*75f0*/  STG.E.U8 desc[UR36][R4.64], R3 ;  /* 0x0000000304007986 */ /* 0x0001e2000c101124 */
[----:B------:R-:W-:Y:S05]  /*7600*/  BRA `(.L_x_10276) ;  /* 0x0000000800fc7947 */ /* 0x000fea0003800000 */
.L_x_10290:
[----:B------:R0:W-:Y:S01]  /*7610*/  STG.E.128 desc[UR36][R4.64], R8 ;  /* 0x0000000804007986 */ /* 0x0001e2000c101d24 */
[----:B------:R-:W-:Y:S01]  /*7620*/  VIADD R2, R17, 0x80 ;  /* 0x0000008011027836 */ /* 0x000fe20000000000 */
[----:B------:R-:W-:Y:S06]  /*7630*/  BRA `(.L_x_10276) ;  /* 0x0000000800f07947 */ /* 0x000fec0003800000 */
.L_x_10289:
        /* <DEDUP_REMOVED lines=25> */
.L_x_10294:
[----:B------:R-:W-:Y:S05]  /*77d0*/  BSYNC B0 ;  /* 0x0000000000007941 */ /* 0x000fea0003800000 */
.L_x_10293:
[----:B------:R-:W-:Y:S01]  /*77e0*/  LOP3.LUT R3, R0, R3, RZ, 0xfc, !PT ;  /* 0x0000000300037212 */ /* 0x000fe200078efcff */
[----:B------:R-:W-:-:S04]  /*77f0*/  VIADD R2, R17, 0x80 ;  /* 0x0000008011027836 */ /* 0x000fc80000000000 */
[----:B------:R0:W-:Y:S01]  /*7800*/  STG.E.U8 desc[UR36][R4.64], R3 ;  /* 0x0000000304007986 */ /* 0x0001e2000c101124 */
[----:B------:R-:W-:Y:S05]  /*7810*/  BRA `(.L_x_10276) ;  /* 0x0000000800787947 */ /* 0x000fea0003800000 */
.L_x_10292:
        /* <DEDUP_REMOVED lines=17> */
.L_x_10296:
[----:B------:R-:W-:Y:S01]  /*7930*/  IMAD.MOV.U32 R0, RZ, RZ, 0x7f ;  /* 0x0000007fff007424 */ /* 0x000fe200078e00ff */
[----:B------:R-:W-:-:S04]  /*7940*/  ISETP.GT.U32.AND P0, PT, R2, 0x7f800000, PT ;  /* 0x7f8000000200780c */ /* 0x000fc80003f04070 */
[----:B------:R-:W-:-:S09]  /*7950*/  SEL R0, R0, 0x7c, P0 ;  /* 0x0000007c00007807 */ /* 0x000fd20000000000 */
.L_x_10297:
[----:B------:R-:W-:Y:S05]  /*7960*/  BSYNC B0 ;  /* 0x0000000000007941 */ /* 0x000fea0003800000 */
.L_x_10295:
[----:B------:R-:W-:-:S04]  /*7970*/  LOP3.LUT R2, R3, 0x80000000, RZ, 0xc0, !PT ;  /* 0x8000000003027812 */ /* 0x000fc800078ec0ff */
[----:B------:R-:W-:Y:S01]  /*7980*/  SHF.R.U32.HI R3, RZ, 0x18, R2 ;  /* 0x00000018ff037819 */ /* 0x000fe20000011602 */
[----:B------:R-:W-:-:S03]  /*7990*/  VIADD R2, R17, 0x80 ;  /* 0x0000008011027836 */ /* 0x000fc60000000000 */
[----:B------:R-:W-:-:S05]  /*79a0*/  LOP3.LUT R3, R0, R3, RZ, 0xfc, !PT ;  /* 0x0000000300037212 */ /* 0x000fca00078efcff */
[----:B------:R0:W-:Y:S01]  /*79b0*/  STG.E.U8 desc[UR36][R4.64], R3 ;  /* 0x0000000304007986 */ /* 0x0001e2000c101124 */
[----:B------:R-:W-:Y:S05]  /*79c0*/  BRA `(.L_x_10276) ;  /* 0x00000008000c7947 */ /* 0x000fea0003800000 */
.L_x_10291:
[----:B------:R-:W-:Y:S01]  /*79d0*/  UMOV UR4, 0xf0000000 ;  /* 0xf000000000047882 */ /* 0x000fe20000000000 */
[----:B------:R-:W-:Y:S01]  /*79e0*/  UMOV UR5, 0x380fffff ;  /* 0x380fffff00057882 */ /* 0x000fe20000000000 */
[----:B------:R-:W0:Y:S01]  /*79f0*/  F2F.F32.F64 R0, R8 ;  /* 0x0000000800007310 */ /* 0x000e220000301000 */
[----:B------:R-:W-:Y:S01]  /*7a00*/  DSETP.GEU.AND P0, PT, |R8|, UR4, PT ;  /* 0x0000000408007e2a */ /* 0x000fe2000bf0e200 */
[----:B------:R-:W-:-:S13]  /*7a10*/  VIADD R2, R17, 0x80 ;  /* 0x0000008011027836 */ /* 0x000fda0000000000 */
[----:B0-----:R-:W-:-:S05]  /*7a20*/  @!P0 FMUL R0, R0, 1.175494350822287508e-38 ;  /* 0x0080000000008820 */ /* 0x001fca0000400000 */
[----:B------:R-:W-:-:S05]  /*7a30*/  F2FP.BF16.F32.PACK_AB R0, RZ, R0 ;  /* 0x00000000ff00723e */ /* 0x000fca00000010ff */
[----:B------:R0:W-:Y:S01]  /*7a40*/  STG.E.U16 desc[UR36][R4.64], R0 ;  /* 0x0000000004007986 */ /* 0x0001e2000c101524 */
[----:B------:R-:W-:Y:S05]  /*7a50*/  BRA `(.L_x_10276) ;  /* 0x0000000400e87947 */ /* 0x000fea0003800000 */
.L_x_10288:
        /* <DEDUP_REMOVED lines=9> */
[----:B------:R-:W-:Y:S01]  /*7af0*/  VIADD R2, R17, 0x80 ;  /* 0x0000008011027836 */ /* 0x000fe20000000000 */
[----:B0-----:R0:W-:Y:S01]  /*7b00*/  STG.E.U16 desc[UR36][R4.64], R9 ;  /* 0x0000000904007986 */ /* 0x0011e2000c101524 */
[----:B------:R-:W-:Y:S05]  /*7b10*/  BRA `(.L_x_10276) ;  /* 0x0000000400b87947 */ /* 0x000fea0003800000 */
.L_x_10300:
        /* <DEDUP_REMOVED lines=21> */
.L_x_10303:
[----:B------:R-:W-:-:S04]  /*7c70*/  LOP3.LUT R0, R7, 0x80000000, RZ, 0xc0, !PT ;  /* 0x8000000007007812 */ /* 0x000fc800078ec0ff */
[----:B------:R-:W-:-:S04]  /*7c80*/  SHF.R.U32.HI R3, RZ, 0x18, R0 ;  /* 0x00000018ff037819 */ /* 0x000fc80000011600 */
[----:B------:R-:W-:-:S04]  /*7c90*/  LOP3.LUT R2, R2, R3, RZ, 0xfc, !PT ;  /* 0x0000000302027212 */ /* 0x000fc800078efcff */
[----:B------:R-:W-:-:S07]  /*7ca0*/  PRMT R0, R2, 0x7610, R0 ;  /* 0x0000761002007816 */ /* 0x000fce0000000000 */
.L_x_10302:
[----:B------:R-:W-:Y:S05]  /*7cb0*/  BSYNC B0 ;  /* 0x0000000000007941 */ /* 0x000fea0003800000 */
.L_x_10301:
[----:B------:R0:W-:Y:S01]  /*7cc0*/  STG.E.U8 desc[UR36][R4.64], R0 ;  /* 0x0000000004007986 */ /* 0x0001e2000c101124 */
[----:B------:R-:W-:Y:S01]  /*7cd0*/  VIADD R2, R17, 0x80 ;  /* 0x0000008011027836 */ /* 0x000fe20000000000 */
[----:B------:R-:W-:Y:S06]  /*7ce0*/  BRA `(.L_x_10276) ;  /* 0x0000000400447947 */ /* 0x000fec0003800000 */
.L_x_10299:
        /* <DEDUP_REMOVED lines=21> */
.L_x_10306:
[----:B------:R-:W-:-:S04]  /*7e40*/  LOP3.LUT R0, R7, 0x80000000, RZ, 0xc0, !PT ;  /* 0x8000000007007812 */ /* 0x000fc800078ec0ff */
[----:B------:R-:W-:-:S04]  /*7e50*/  SHF.R.U32.HI R3, RZ, 0x18, R0 ;  /* 0x00000018ff037819 */ /* 0x000fc80000011600 */
[----:B------:R-:W-:-:S04]  /*7e60*/  LOP3.LUT R2, R2, R3, RZ, 0xfc, !PT ;  /* 0x0000000302027212 */ /* 0x000fc800078efcff */
[----:B------:R-:W-:-:S07]  /*7e70*/  PRMT R0, R2, 0x7610, R0 ;  /* 0x0000761002007816 */ /* 0x000fce0000000000 */
.L_x_10305:
[----:B------:R-:W-:Y:S05]  /*7e80*/  BSYNC B0 ;  /* 0x0000000000007941 */ /* 0x000fea0003800000 */
.L_x_10304:
[----:B------:R0:W-:Y:S01]  /*7e90*/  STG.E.U8 desc[UR36][R4.64], R0 ;  /* 0x0000000004007986 */ /* 0x0001e2000c101124 */
[----:B------:R-:W-:Y:S01]  /*7ea0*/  VIADD R2, R17, 0x80 ;  /* 0x0000008011027836 */ /* 0x000fe20000000000 */
[----:B------:R-:W-:Y:S06]  /*7eb0*/  BRA `(.L_x_10276) ;  /* 0x0000000000d07947 */ /* 0x000fec0003800000 */
.L_x_10298:
        /* <DEDUP_REMOVED lines=22> */
[----:B------:R-:W-:Y:S02]  /*8020*/  @!P0 IMAD.MOV R0, RZ, RZ, R2 ;  /* 0x000000ffff008224 */ /* 0x000fe400078e0202 */
[----:B------:R-:W-:Y:S02]  /*8030*/  VIADD R2, R17, 0x80 ;  /* 0x0000008011027836 */ /* 0x000fe40000000000 */
[----:B------:R-:W-:-:S05]  /*8040*/  @P2 IMAD.MOV.U32 R3, RZ, RZ, R0 ;  /* 0x000000ffff032224 */ /* 0x000fca00078e0000 */
[----:B------:R0:W-:Y:S01]  /*8050*/  STG.E.U8 desc[UR36][R4.64], R3 ;  /* 0x0000000304007986 */ /* 0x0001e2000c101124 */
[----:B------:R-:W-:Y:S05]  /*8060*/  BRA `(.L_x_10276) ;  /* 0x0000000000647947 */ /* 0x000fea0003800000 */
.L_x_10281:
        /* <DEDUP_REMOVED lines=16> */
.L_x_10309:
[----:B------:R-:W-:Y:S01]  /*8170*/  VIADD R2, R17, 0x80 ;  /* 0x0000008011027836 */ /* 0x000fe20000000000 */
[----:B------:R-:W-:Y:S06]  /*8180*/  BRA `(.L_x_10276) ;  /* 0x00000000001c7947 */ /* 0x000fec0003800000 */
.L_x_10308:
[----:B------:R-:W0:Y:S01]  /*8190*/  F2I.U64.F64.TRUNC R8, R8 ;  /* 0x0000000800087311 */ /* 0x000e22000030d800 */
[----:B------:R-:W-:Y:S01]  /*81a0*/  VIADD R2, R17, 0x80 ;  /* 0x0000008011027836 */ /* 0x000fe20000000000 */
[----:B0-----:R0:W-:Y:S01]  /*81b0*/  STG.E.64 desc[UR36][R4.64], R8 ;  /* 0x0000000804007986 */ /* 0x0011e2000c101b24 */
[----:B------:R-:W-:Y:S05]  /*81c0*/  BRA `(.L_x_10276) ;  /* 0x00000000000c7947 */ /* 0x000fea0003800000 */
.L_x_10307:
[----:B------:R-:W0:Y:S01]  /*81d0*/  F2I.U32.F64.TRUNC R9, R8 ;  /* 0x0000000800097311 */ /* 0x000e22000030d000 */
[----:B------:R-:W-:Y:S01]  /*81e0*/  VIADD R2, R17, 0x80 ;  /* 0x0000008011027836 */ /* 0x000fe20000000000 */
[----:B0-----:R0:W-:Y:S06]  /*81f0*/  STG.E desc[UR36][R4.64], R9 ;  /* 0x0000000904007986 */ /* 0x0011ec000c101924 */
.L_x_10276:
[----:B------:R-:W-:Y:S05]  /*8200*/  BSYNC B6 ;  /* 0x0000000000067941 */ /* 0x000fea0003800000 */
.L_x_10275:
[----:B------:R-:W-:Y:S01]  /*8210*/  ISETP.GE.AND P0, PT, R2, R45, PT ;  /* 0x0000002d0200720c */ /* 0x000fe20003f06270 */
[----:B------:R-:W-:-:S12]  /*8220*/  BSSY B6, `(.L_x_10310) ;  /* 0x0000239000067945 */ /* 0x000fd80003800000 */
[----:B------:R-:W-:Y:S05]  /*8230*/  @P0 BRA `(.L_x_10311) ;  /* 0x0000002000dc0947 */ /* 0x000fea0003800000 */
[----:B------:R-:W5:Y:S01]  /*8240*/  S2R R17, SR_CTAID.X ;  /* 0x0000000000117919 */ /* 0x000f620000002500 */
[----:B01234-:R-:W0:Y:S01]  /*8250*/  LDC.64 R4, c[0x0][0x240] ;  /* 0x00009000ff047b82 */ /* 0x01fe220000000a00 */
[----:B------:R-:W-:Y:S01]  /*8260*/  PRMT R6, R16, 0x9910, RZ ;  /* 0x0000991010067816 */ /* 0x000fe200000000ff */
[----:B------:R-:W-:Y:S01]  /*8270*/  ULDC UR4, c[0x0][0x260] ;  /* 0x0000980000047ab9 */ /* 0x000fe20000000800 */
[----:B-----5:R-:W-:-:S04]  /*8280*/  IMAD R0, R17, 0x200, R2 ;  /* 0x0000020011007824 */ /* 0x020fc800078e0202 */
[----:B------:R-:W-:Y:S02]  /*8290*/  IMAD R3, R0, UR4, RZ ;  /* 0x0000000400037c24 */ /* 0x000fe4000f8e02ff */
[----:B------:R-:W-:-:S03]  /*82a0*/  IMAD.MOV.U32 R0, RZ, RZ, R6 ;  /* 0x000000ffff007224 */ /* 0x000fc600078e0006 */
[----:B0-----:R-:W-:Y:S02]  /*82b0*/  IADD3 R4, P0, R3, R4, RZ ;  /* 0x0000000403047210 */ /* 0x001fe40007f1e0ff */
        /* <DEDUP_REMOVED lines=14> */
.L_x_10315:
[----:B------:R-:W0:Y:S02]  /*83a0*/  F2I.S64.F64.TRUNC R36, R36 ;  /* 0x0000002400247311 */ /* 0x000e24000030d900 */
[----:B0-----:R-:W-:-:S05]  /*83b0*/  IMAD.MOV.U32 R3, RZ, RZ, R36 ;  /* 0x000000ffff037224 */ /* 0x001fca00078e0024 */
[----:B------:R0:W-:Y:S01]  /*83c0*/  STG.E.U8 desc[UR36][R4.64], R3 ;  /* 0x0000000304007986 */ /* 0x0001e2000c101124 */
[----:B------:R-:W-:Y:S05]  /*83d0*/  BRA `(.L_x_10317) ;  /* 0x0000001000007947 */ /* 0x000fea0003800000 */
.L_x_10314:
        /* <DEDUP_REMOVED lines=9> */
.L_x_10319:
[----:B------:R-:W0:Y:S02]  /*8470*/  F2I.F64.TRUNC R37, R36 ;  /* 0x0000002400257311 */ /* 0x000e24000030d100 */
[----:B0-----:R0:W-:Y:S01]  /*8480*/  STG.E desc[UR36][R4.64], R37 ;  /* 0x0000002504007986 */ /* 0x0011e2000c101924 */
[----:B------:R-:W-:Y:S05]  /*8490*/  BRA `(.L_x_10317) ;  /* 0x0000000c00d07947 */ /* 0x000fea0003800000 */
.L_x_10318:
[----:B------:R-:W0:Y:S02]  /*84a0*/  F2I.F64.TRUNC R37, R36 ;  /* 0x0000002400257311 */ /* 0x000e24000030d100 */
[----:B0-----:R0:W-:Y:S01]  /*84b0*/  STG.E.U16 desc[UR36][R4.64], R37 ;  /* 0x0000002504007986 */ /* 0x0011e2000c101524 */
[----:B------:R-:W-:Y:S05]  /*84c0*/  BRA `(.L_x_10317) ;  /* 0x0000000c00c47947 */ /* 0x000fea0003800000 */
.L_x_10313:
        /* <DEDUP_REMOVED lines=13> */
.L_x_10321:
        /* <DEDUP_REMOVED lines=8> */
.L_x_10320:
        /* <DEDUP_REMOVED lines=16> */
.L_x_10323:
        /* <DEDUP_REMOVED lines=11> */
.L_x_10322:
[----:B------:R0:W-:Y:S01]  /*87d0*/  STG.E.64 desc[UR36][R4.64], R36 ;  /* 0x0000002404007986 */ /* 0x0001e2000c101b24 */
[----:B------:R-:W-:Y:S05]  /*87e0*/  BRA `(.L_x_10317) ;  /* 0x0000000800fc7947 */ /* 0x000fea0003800000 */
.L_x_10312:
        /* <DEDUP_REMOVED lines=13> */
.L_x_10326:
[----:B------:R0:W-:Y:S01]  /*88c0*/  STG.E.128 desc[UR36][R4.64], R36 ;  /* 0x0000002404007986 */ /* 0x0001e2000c101d24 */
[----:B------:R-:W-:Y:S05]  /*88d0*/  BRA `(.L_x_10317) ;  /* 0x0000000800c07947 */ /* 0x000fea0003800000 */
.L_x_10325:
        /* <DEDUP_REMOVED lines=25> */
.L_x_10330:
[----:B------:R-:W-:Y:S05]  /*8a70*/  BSYNC B0 ;  /* 0x0000000000007941 */ /* 0x000fea0003800000 */
.L_x_10329:
[----:B------:R-:W-:-:S05]  /*8a80*/  LOP3.LUT R7, R0, R7, RZ, 0xfc, !PT ;  /* 0x0000000700077212 */ /* 0x000fca00078efcff */
[----:B------:R3:W-:Y:S01]  /*8a90*/  STG.E.U8 desc[UR36][R4.64], R7 ;  /* 0x0000000704007986 */ /* 0x0007e2000c101124 */
[----:B------:R-:W-:Y:S05]  /*8aa0*/  BRA `(.L_x_10317) ;  /* 0x00000008004c7947 */ /* 0x000fea0003800000 */
.L_x_10328:
        /* <DEDUP_REMOVED lines=17> */
.L_x_10332:
[----:B------:R-:W-:Y:S01]  /*8bc0*/  IMAD.MOV.U32 R0, RZ, RZ, 0x7f ;  /* 0x0000007fff007424 */ /* 0x000fe200078e00ff */
[----:B------:R-:W-:-:S04]  /*8bd0*/  ISETP.GT.U32.AND P0, PT, R3, 0x7f800000, PT ;  /* 0x7f8000000300780c */ /* 0x000fc80003f04070 */
[----:B------:R-:W-:-:S09]  /*8be0*/  SEL R0, R0, 0x7c, P0 ;  /* 0x0000007c00007807 */ /* 0x000fd20000000000 */
.L_x_10333:
[----:B------:R-:W-:Y:S05]  /*8bf0*/  BSYNC B0 ;  /* 0x0000000000007941 */ /* 0x000fea0003800000 */
.L_x_10331:
[----:B------:R-:W-:-:S04]  /*8c00*/  LOP3.LUT R3, R7, 0x80000000, RZ, 0xc0, !PT ;  /* 0x8000000007037812 */ /* 0x000fc800078ec0ff */
[----:B------:R-:W-:-:S04]  /*8c10*/  SHF.R.U32.HI R3, RZ, 0x18, R3 ;  /* 0x00000018ff037819 */ /* 0x000fc80000011603 */
[----:B------:R-:W-:-:S05]  /*8c20*/  LOP3.LUT R3, R0, R3, RZ, 0xfc, !PT ;  /* 0x0000000300037212 */ /* 0x000fca00078efcff */
[----:B------:R4:W-:Y:S01]  /*8c30*/  STG.E.U8 desc[UR36][R4.64], R3 ;  /* 0x0000000304007986 */ /* 0x0009e2000c101124 */
[----:B------:R-:W-:Y:S05]  /*8c40*/  BRA `(.L_x_10317) ;  /* 0x0000000400e47947 */ /* 0x000fea0003800000 */
.L_x_10327:
        /* <DEDUP_REMOVED lines=8> */
.L_x_10324:
        /* <DEDUP_REMOVED lines=11> */
.L_x_10336:
        /* <DEDUP_REMOVED lines=21> */
.L_x_10339:
[----:B------:R-:W-:-:S04]  /*8ed0*/  LOP3.LUT R0, R7, 0x80000000, RZ, 0xc0, !PT ;  /* 0x8000000007007812 */ /* 0x000fc800078ec0ff */
[----:B------:R-:W-:-:S04]  /*8ee0*/  SHF.R.U32.HI R0, RZ, 0x18, R0 ;  /* 0x00000018ff007819 */ /* 0x000fc80000011600 */
[----:B------:R-:W-:-:S07]  /*8ef0*/  LOP3.LUT R0, R3, R0, RZ, 0xfc, !PT ;  /* 0x0000000003007212 */ /* 0x000fce00078efcff */
.L_x_10338:
[----:B------:R-:W-:Y:S05]  /*8f00*/  BSYNC B0 ;  /* 0x0000000000007941 */ /* 0x000fea0003800000 */
.L_x_10337:
[----:B------:R0:W-:Y:S01]  /*8f10*/  STG.E.U8 desc[UR36][R4.64], R0 ;  /* 0x0000000004007986 */ /* 0x0001e2000c101124 */
[----:B------:R-:W-:Y:S05]  /*8f20*/  BRA `(.L_x_10317) ;  /* 0x00000004002c7947 */ /* 0x000fea0003800000 */
.L_x_10335:
        /* <DEDUP_REMOVED lines=21> */
.L_x_10342:
[----:B------:R-:W-:-:S04]  /*9080*/  LOP3.LUT R0, R7, 0x80000000, RZ, 0xc0, !PT ;  /* 0x8000000007007812 */ /* 0x000fc800078ec0ff */
[----:B------:R-:W-:-:S04]  /*9090*/  SHF.R.U32.HI R0, RZ, 0x18, R0 ;  /* 0x00000018ff007819 */ /* 0x000fc80000011600 */
[----:B------:R-:W-:-:S07]  /*90a0*/  LOP3.LUT R0, R3, R0, RZ, 0xfc, !PT ;  /* 0x0000000003007212 */ /* 0x000fce00078efcff */
.L_x_10341:
[----:B------:R-:W-:Y:S05]  /*90b0*/  BSYNC B0 ;  /* 0x0000000000007941 */ /* 0x000fea0003800000 */
.L_x_10340:
[----:B------:R0:W-:Y:S01]  /*90c0*/  STG.E.U8 desc[UR36][R4.64], R0 ;  /* 0x0000000004007986 */ /* 0x0001e2000c101124 */
[----:B------:R-:W-:Y:S05]  /*90d0*/  BRA `(.L_x_10317) ;  /* 0x0000000000c07947 */ /* 0x000fea0003800000 */
.L_x_10334:
        /* <DEDUP_REMOVED lines=26> */
.L_x_10316:
        /* <DEDUP_REMOVED lines=16> */
.L_x_10345:
[----:B------:R-:W-:Y:S05]  /*9380*/  BRA `(.L_x_10317) ;  /* 0x0000000000147947 */ /* 0x000fea0003800000 */
.L_x_10344:
[----:B------:R-:W0:Y:S02]  /*9390*/  F2I.U64.F64.TRUNC R36, R36 ;  /* 0x0000002400247311 */ /* 0x000e24000030d800 */
[----:B0-----:R0:W-:Y:S01]  /*93a0*/  STG.E.64 desc[UR36][R4.64], R36 ;  /* 0x0000002404007986 */ /* 0x0011e2000c101b24 */
[----:B------:R-:W-:Y:S05]  /*93b0*/  BRA `(.L_x_10317) ;  /* 0x0000000000087947 */ /* 0x000fea0003800000 */
.L_x_10343:
[----:B------:R-:W0:Y:S02]  /*93c0*/  F2I.U32.F64.TRUNC R37, R36 ;  /* 0x0000002400257311 */ /* 0x000e24000030d000 */
[----:B0-----:R0:W-:Y:S02]  /*93d0*/  STG.E desc[UR36][R4.64], R37 ;  /* 0x0000002504007986 */ /* 0x0011e4000c101924 */
.L_x_10317:
        /* <DEDUP_REMOVED lines=24> */
.L_x_10349:
[----:B------:R-:W0:Y:S02]  /*9560*/  F2I.S64.F64.TRUNC R32, R32 ;  /* 0x0000002000207311 */ /* 0x000e24000030d900 */
[----:B0-----:R-:W-:-:S05]  /*9570*/  IMAD.MOV.U32 R3, RZ, RZ, R32 ;  /* 0x000000ffff037224 */ /* 0x001fca00078e0020 */
[----:B------:R0:W-:Y:S01]  /*9580*/  STG.E.U8 desc[UR36][R4.64], R3 ;  /* 0x0000000304007986 */ /* 0x0001e2000c101124 */
[----:B------:R-:W-:Y:S05]  /*9590*/  BRA `(.L_x_10351) ;  /* 0x0000001000007947 */ /* 0x000fea0003800000 */
.L_x_10348:
        /* <DEDUP_REMOVED lines=9> */
.L_x_10353:
[----:B------:R-:W0:Y:S02]  /*9630*/  F2I.F64.TRUNC R33, R32 ;  /* 0x0000002000217311 */ /* 0x000e24000030d100 */
[----:B0-----:R0:W-:Y:S01]  /*9640*/  STG.E desc[UR36][R4.64], R33 ;  /* 0x0000002104007986 */ /* 0x0011e2000c101924 */
[----:B------:R-:W-:Y:S05]  /*9650*/  BRA `(.L_x_10351) ;  /* 0x0000000c00d07947 */ /* 0x000fea0003800000 */
.L_x_10352:
[----:B------:R-:W0:Y:S02]  /*9660*/  F2I.F64.TRUNC R33, R32 ;  /* 0x0000002000217311 */ /* 0x000e24000030d100 */
[----:B0-----:R0:W-:Y:S01]  /*9670*/  STG.E.U16 desc[UR36][R4.64], R33 ;  /* 0x0000002104007986 */ /* 0x0011e2000c101524 */
[----:B------:R-:W-:Y:S05]  /*9680*/  BRA `(.L_x_10351) ;  /* 0x0000000c00c47947 */ /* 0x000fea0003800000 */
.L_x_10347:
        /* <DEDUP_REMOVED lines=13> */
.L_x_10355:
        /* <DEDUP_REMOVED lines=8> */
.L_x_10354:
        /* <DEDUP_REMOVED lines=16> */
.L_x_10357:
        /* <DEDUP_REMOVED lines=11> */
.L_x_10356:
[----:B------:R4:W-:Y:S01]  /*9990*/  STG.E.64 desc[UR36][R4.64], R32 ;  /* 0x0000002004007986 */ /* 0x0009e2000c101b24 */
[----:B------:R-:W-:Y:S05]  /*99a0*/  BRA `(.L_x_10351) ;  /* 0x0000000800fc7947 */ /* 0x000fea0003800000 */
.L_x_10346:
        /* <DEDUP_REMOVED lines=13> */
.L_x_10360:
[----:B------:R0:W-:Y:S01]  /*9a80*/  STG.E.128 desc[UR36][R4.64], R32 ;  /* 0x0000002004007986 */ /* 0x0001e2000c101d24 */
[----:B------:R-:W-:Y:S05]  /*9a90*/  BRA `(.L_x_10351) ;  /* 0x0000000800c07947 */ /* 0x000fea0003800000 */
.L_x_10359:
        /* <DEDUP_REMOVED lines=25> */
.L_x_10364:
[----:B------:R-:W-:Y:S05]  /*9c30*/  BSYNC B0 ;  /* 0x0000000000007941 */ /* 0x000fea0003800000 */
.L_x_10363:
[----:B------:R-:W-:-:S05]  /*9c40*/  LOP3.LUT R7, R0, R7, RZ, 0xfc, !PT ;  /* 0x0000000700077212 */ /* 0x000fca00078efcff */
[----:B------:R0:W-:Y:S01]  /*9c50*/  STG.E.U8 desc[UR36][R4.64], R7 ;  /* 0x0000000704007986 */ /* 0x0001e2000c101124 */
[----:B------:R-:W-:Y:S05]  /*9c60*/  BRA `(.L_x_10351) ;  /* 0x00000008004c7947 */ /* 0x000fea0003800000 */
.L_x_10362:
        /* <DEDUP_REMOVED lines=17> */
.L_x_10366:
[----:B------:R-:W-:Y:S01]  /*9d80*/  IMAD.MOV.U32 R0, RZ, RZ, 0x7f ;  /* 0x0000007fff007424 */ /* 0x000fe200078e00ff */
[----:B------:R-:W-:-:S04]  /*9d90*/  ISETP.GT.U32.AND P0, PT, R3, 0x7f800000, PT ;  /* 0x7f8000000300780c */ /* 0x000fc80003f04070 */
[----:B------:R-:W-:-:S09]  /*9da0*/  SEL R0, R0, 0x7c, P0 ;  /* 0x0000007c00007807 */ /* 0x000fd20000000000 */
.L_x_10367:
[----:B------:R-:W-:Y:S05]  /*9db0*/  BSYNC B0 ;  /* 0x0000000000007941 */ /* 0x000fea0003800000 */
.L_x_10365:
[----:B------:R-:W-:-:S04]  /*9dc0*/  LOP3.LUT R3, R7, 0x80000000, RZ, 0xc0, !PT ;  /* 0x8000000007037812 */ /* 0x000fc800078ec0ff */
[----:B------:R-:W-:-:S04]  /*9dd0*/  SHF.R.U32.HI R3, RZ, 0x18, R3 ;  /* 0x00000018ff037819 */ /* 0x000fc80000011603 */
[----:B------:R-:W-:-:S05]  /*9de0*/  LOP3.LUT R3, R0, R3, RZ, 0xfc, !PT ;  /* 0x0000000300037212 */ /* 0x000fca00078efcff */
[----:B------:R0:W-:Y:S01]  /*9df0*/  STG.E.U8 desc[UR36][R4.64], R3 ;  /* 0x0000000304007986 */ /* 0x0001e2000c101124 */
[----:B------:R-:W-:Y:S05]  /*9e00*/  BRA `(.L_x_10351) ;  /* 0x0000000400e47947 */ /* 0x000fea0003800000 */
.L_x_10361:
        /* <DEDUP_REMOVED lines=8> */
.L_x_10358:
        /* <DEDUP_REMOVED lines=11> */
.L_x_10370:
        /* <DEDUP_REMOVED lines=21> */
.L_x_10373:
[----:B------:R-:W-:-:S04]  /*a090*/  LOP3.LUT R0, R7, 0x80000000, RZ, 0xc0, !PT ;  /* 0x8000000007007812 */ /* 0x000fc800078ec0ff */
[----:B------:R-:W-:-:S04]  /*a0a0*/  SHF.R.U32.HI R0, RZ, 0x18, R0 ;  /* 0x00000018ff007819 */ /* 0x000fc80000011600 */
[----:B------:R-:W-:-:S07]  /*a0b0*/  LOP3.LUT R0, R3, R0, RZ, 0xfc, !PT ;  /* 0x0000000003007212 */ /* 0x000fce00078efcff */
.L_x_10372:
[----:B------:R-:W-:Y:S05]  /*a0c0*/  BSYNC B0 ;  /* 0x0000000000007941 */ /* 0x000fea0003800000 */
.L_x_10371:
[----:B------:R0:W-:Y:S01]  /*a0d0*/  STG.E.U8 desc[UR36][R4.64], R0 ;  /* 0x0000000004007986 */ /* 0x0001e2000c101124 */
[----:B------:R-:W-:Y:S05]  /*a0e0*/  BRA `(.L_x_10351) ;  /* 0x00000004002c7947 */ /* 0x000fea0003800000 */
.L_x_10369:
        /* <DEDUP_REMOVED lines=21> */
.L_x_10376:
[----:B------:R-:W-:-:S04]  /*a240*/  LOP3.LUT R0, R7, 0x80000000, RZ, 0xc0, !PT ;  /* 0x8000000007007812 */ /* 0x000fc800078ec0ff */
[----:B------:R-:W-:-:S04]  /*a250*/  SHF.R.U32.HI R0, RZ, 0x18, R0 ;  /* 0x00000018ff007819 */ /* 0x000fc80000011600 */
[----:B------:R-:W-:-:S07]  /*a260*/  LOP3.LUT R0, R3, R0, RZ, 0xfc, !PT ;  /* 0x0000000003007212 */ /* 0x000fce00078efcff */
.L_x_10375:
[----:B------:R-:W-:Y:S05]  /*a270*/  BSYNC B0 ;  /* 0x0000000000007941 */ /* 0x000fea0003800000 */
.L_x_10374:
[----:B------:R0:W-:Y:S01]  /*a280*/  STG.E.U8 desc[UR36][R4.64], R0 ;  /* 0x0000000004007986 */ /* 0x0001e2000c101124 */
[----:B------:R-:W-:Y:S05]  /*a290*/  BRA `(.L_x_10351) ;  /* 0x0000000000c07947 */ /* 0x000fea0003800000 */
.L_x_10368:
        /* <DEDUP_REMOVED lines=26> */
.L_x_10350:
        /* <DEDUP_REMOVED lines=16> */
.L_x_10379:
[----:B------:R-:W-:Y:S05]  /*a540*/  BRA `(.L_x_10351) ;  /* 0x0000000000147947 */ /* 0x000fea0003800000 */
.L_x_10378:
[----:B------:R-:W0:Y:S02]  /*a550*/  F2I.U64.F64.TRUNC R32, R32 ;  /* 0x0000002000207311 */ /* 0x000e24000030d800 */
[----:B0-----:R0:W-:Y:S01]  /*a560*/  STG.E.64 desc[UR36][R4.64], R32 ;  /* 0x0000002004007986 */ /* 0x0011e2000c101b24 */
[----:B------:R-:W-:Y:S05]  /*a570*/  BRA `(.L_x_10351) ;  /* 0x0000000000087947 */ /* 0x000fea0003800000 */
.L_x_10377:
[----:B------:R-:W0:Y:S02]  /*a580*/  F2I.U32.F64.TRUNC R33, R32 ;  /* 0x0000002000217311 */ /* 0x000e24000030d000 */
[----:B0-----:R0:W-:Y:S02]  /*a590*/  STG.E desc[UR36][R4.64], R33 ;  /* 0x0000002104007986 */ /* 0x0011e4000c101924 */
.L_x_10351:
[----:B------:R-:W-:-:S07]  /*a5a0*/  VIADD R2, R2, 0x80 ;  /* 0x0000008002027836 */ /* 0x000fce0000000000 */
.L_x_10311:
[----:B------:R-:W-:Y:S05]  /*a5b0*/  BSYNC B6 ;  /* 0x0000000000067941 */ /* 0x000fea0003800000 */
.L_x_10310:
[----:B------:R-:W-:-:S13]  /*a5c0*/  ISETP.GE.AND P0, PT, R2, R45, PT ;  /* 0x0000002d0200720c */ /* 0x000fda0003f06270 */
[----:B------:R-:W-:Y:S05]  /*a5d0*/  @P0 EXIT ;  /* 0x000000000000094d */ /* 0x000fea0003800000 */
[----:B0-2---:R-:W0:Y:S01]  /*a5e0*/  S2R R0, SR_CTAID.X ;  /* 0x0000000000007919 */ /* 0x005e220000002500 */
[----:B-1-34-:R-:W1:Y:S01]  /*a5f0*/  LDC.64 R4, c[0x0][0x240] ;  /* 0x00009000ff047b82 */ /* 0x01ae620000000a00 */
[----:B------:R-:W-:Y:S01]  /*a600*/  ULDC UR4, c[0x0][0x260] ;  /* 0x0000980000047ab9 */ /* 0x000fe20000000800 */
[----:B0-----:R-:W-:Y:S01]  /*a610*/  IMAD R2, R0, 0x200, R2 ;  /* 0x0000020000027824 */ /* 0x001fe200078e0202 */
[----:B------:R-:W-:-:S03]  /*a620*/  PRMT R0, R16, 0x9910, RZ ;  /* 0x0000991010007816 */ /* 0x000fc600000000ff */
        /* <DEDUP_REMOVED lines=16> */
.L_x_10383:
[----:B------:R-:W0:Y:S02]  /*a730*/  F2I.S64.F64.TRUNC R28, R28 ;  /* 0x0000001c001c7311 */ /* 0x000e24000030d900 */
[----:B0-----:R-:W-:-:S05]  /*a740*/  IMAD.MOV.U32 R5, RZ, RZ, R28 ;  /* 0x000000ffff057224 */ /* 0x001fca00078e001c */
[----:B------:R-:W-:Y:S01]  /*a750*/  STG.E.U8 desc[UR36][R2.64], R5 ;  /* 0x0000000502007986 */ /* 0x000fe2000c101124 */
[----:B------:R-:W-:Y:S05]  /*a760*/  EXIT ;  /* 0x000000000000794d */ /* 0x000fea0003800000 */
.L_x_10382:
        /* <DEDUP_REMOVED lines=9> */
.L_x_10386:
[----:B------:R-:W0:Y:S02]  /*a800*/  F2I.F64.TRUNC R29, R28 ;  /* 0x0000001c001d7311 */ /* 0x000e24000030d100 */
[----:B0-----:R-:W-:Y:S01]  /*a810*/  STG.E desc[UR36][R2.64], R29 ;  /* 0x0000001d02007986 */ /* 0x001fe2000c101924 */
[----:B------:R-:W-:Y:S05]  /*a820*/  EXIT ;  /* 0x000000000000794d */ /* 0x000fea0003800000 */
.L_x_10385:
[----:B------:R-:W0:Y:S02]  /*a830*/  F2I.F64.TRUNC R29, R28 ;  /* 0x0000001c001d7311 */ /* 0x000e24000030d100 */
[----:B0-----:R-:W-:Y:S01]  /*a840*/  STG.E.U16 desc[UR36][R2.64], R29 ;  /* 0x0000001d02007986 */ /* 0x001fe2000c101524 */
[----:B------:R-:W-:Y:S05]  /*a850*/  EXIT ;  /* 0x000000000000794d */ /* 0x000fea0003800000 */
.L_x_10381:
        /* <DEDUP_REMOVED lines=13> */
.L_x_10388:
        /* <DEDUP_REMOVED lines=8> */
.L_x_10387:
        /* <DEDUP_REMOVED lines=16> */
.L_x_10390:
        /* <DEDUP_REMOVED lines=11> */
.L_x_10389:
[----:B------:R-:W-:Y:S01]  /*ab60*/  STG.E.64 desc[UR36][R2.64], R28 ;  /* 0x0000001c02007986 */ /* 0x000fe2000c101b24 */
[----:B------:R-:W-:Y:S05]  /*ab70*/  EXIT ;  /* 0x000000000000794d */ /* 0x000fea0003800000 */
.L_x_10380:
        /* <DEDUP_REMOVED lines=13> */
.L_x_10393:
[----:B------:R-:W-:Y:S01]  /*ac50*/  STG.E.128 desc[UR36][R2.64], R28 ;  /* 0x0000001c02007986 */ /* 0x000fe2000c101d24 */
[----:B------:R-:W-:Y:S05]  /*ac60*/  EXIT ;  /* 0x000000000000794d */ /* 0x000fea0003800000 */
.L_x_10392:
        /* <DEDUP_REMOVED lines=25> */
.L_x_10397:
[----:B------:R-:W-:Y:S05]  /*ae00*/  BSYNC B0 ;  /* 0x0000000000007941 */ /* 0x000fea0003800000 */
.L_x_10396:
[----:B------:R-:W-:-:S05]  /*ae10*/  LOP3.LUT R5, R0, R5, RZ, 0xfc, !PT ;  /* 0x0000000500057212 */ /* 0x000fca00078efcff */
[----:B------:R-:W-:Y:S01]  /*ae20*/  STG.E.U8 desc[UR36][R2.64], R5 ;  /* 0x0000000502007986 */ /* 0x000fe2000c101124 */
[----:B------:R-:W-:Y:S05]  /*ae30*/  EXIT ;  /* 0x000000000000794d */ /* 0x000fea0003800000 */
.L_x_10395:
        /* <DEDUP_REMOVED lines=17> */
.L_x_10399:
[----:B------:R-:W-:Y:S01]  /*af50*/  IMAD.MOV.U32 R0, RZ, RZ, 0x7f ;  /* 0x0000007fff007424 */ /* 0x000fe200078e00ff */
[----:B------:R-:W-:-:S04]  /*af60*/  ISETP.GT.U32.AND P0, PT, R4, 0x7f800000, PT ;  /* 0x7f8000000400780c */ /* 0x000fc80003f04070 */
[----:B------:R-:W-:-:S09]  /*af70*/  SEL R0, R0, 0x7c, P0 ;  /* 0x0000007c00007807 */ /* 0x000fd20000000000 */
.L_x_10400:
[----:B------:R-:W-:Y:S05]  /*af80*/  BSYNC B0 ;  /* 0x0000000000007941 */ /* 0x000fea0003800000 */
.L_x_10398:
[----:B------:R-:W-:-:S04]  /*af90*/  LOP3.LUT R4, R5, 0x80000000, RZ, 0xc0, !PT ;  /* 0x8000000005047812 */ /* 0x000fc800078ec0ff */
[----:B------:R-:W-:-:S04]  /*afa0*/  SHF.R.U32.HI R5, RZ, 0x18, R4 ;  /* 0x00000018ff057819 */ /* 0x000fc80000011604 */
[----:B------:R-:W-:-:S05]  /*afb0*/  LOP3.LUT R5, R0, R5, RZ, 0xfc, !PT ;  /* 0x0000000500057212 */ /* 0x000fca00078efcff */
[----:B------:R-:W-:Y:S01]  /*afc0*/  STG.E.U8 desc[UR36][R2.64], R5 ;  /* 0x0000000502007986 */ /* 0x000fe2000c101124 */
[----:B------:R-:W-:Y:S05]  /*afd0*/  EXIT ;  /* 0x000000000000794d */ /* 0x000fea0003800000 */
.L_x_10394:
        /* <DEDUP_REMOVED lines=8> */
.L_x_10391:
        /* <DEDUP_REMOVED lines=11> */
.L_x_10403:
        /* <DEDUP_REMOVED lines=21> */
.L_x_10406:
[----:B------:R-:W-:-:S04]  /*b260*/  LOP3.LUT R0, R7, 0x80000000, RZ, 0xc0, !PT ;  /* 0x8000000007007812 */ /* 0x000fc800078ec0ff */
[----:B------:R-:W-:-:S04]  /*b270*/  SHF.R.U32.HI R5, RZ, 0x18, R0 ;  /* 0x00000018ff057819 */ /* 0x000fc80000011600 */
[----:B------:R-:W-:-:S04]  /*b280*/  LOP3.LUT R4, R4, R5, RZ, 0xfc, !PT ;  /* 0x0000000504047212 */ /* 0x000fc800078efcff */
[----:B------:R-:W-:-:S07]  /*b290*/  PRMT R0, R4, 0x7610, R0 ;  /* 0x0000761004007816 */ /* 0x000fce0000000000 */
.L_x_10405:
[----:B------:R-:W-:Y:S05]  /*b2a0*/  BSYNC B0 ;  /* 0x0000000000007941 */ /* 0x000fea0003800000 */
.L_x_10404:
[----:B------:R-:W-:Y:S01]  /*b2b0*/  STG.E.U8 desc[UR36][R2.64], R0 ;  /* 0x0000000002007986 */ /* 0x000fe2000c101124 */
[----:B------:R-:W-:Y:S05]  /*b2c0*/  EXIT ;  /* 0x000000000000794d */ /* 0x000fea0003800000 */
.L_x_10402:
        /* <DEDUP_REMOVED lines=21> */
.L_x_10409:
[----:B------:R-:W-:-:S04]  /*b420*/  LOP3.LUT R0, R7, 0x80000000, RZ, 0xc0, !PT ;  /* 0x8000000007007812 */ /* 0x000fc800078ec0ff */
[----:B------:R-:W-:-:S04]  /*b430*/  SHF.R.U32.HI R5, RZ, 0x18, R0 ;  /* 0x00000018ff057819 */ /* 0x000fc80000011600 */
[----:B------:R-:W-:-:S04]  /*b440*/  LOP3.LUT R4, R4, R5, RZ, 0xfc, !PT ;  /* 0x0000000504047212 */ /* 0x000fc800078efcff */
[----:B------:R-:W-:-:S07]  /*b450*/  PRMT R0, R4, 0x7610, R0 ;  /* 0x0000761004007816 */ /* 0x000fce0000000000 */
.L_x_10408:
[----:B------:R-:W-:Y:S05]  /*b460*/  BSYNC B0 ;  /* 0x0000000000007941 */ /* 0x000fea0003800000 */
.L_x_10407:
[----:B------:R-:W-:Y:S01]  /*b470*/  STG.E.U8 desc[UR36][R2.64], R0 ;  /* 0x0000000002007986 */ /* 0x000fe2000c101124 */
[----:B------:R-:W-:Y:S05]  /*b480*/  EXIT ;  /* 0x000000000000794d */ /* 0x000fea0003800000 */
.L_x_10401:
        /* <DEDUP_REMOVED lines=26> */
.L_x_10384:
        /* <DEDUP_REMOVED lines=16> */
.L_x_10412:
[----:B------:R-:W-:Y:S05]  /*b730*/  EXIT ;  /* 0x000000000000794d */ /* 0x000fea0003800000 */
.L_x_10411:
[----:B------:R-:W0:Y:S02]  /*b740*/  F2I.U64.F64.TRUNC R28, R28 ;  /* 0x0000001c001c7311 */ /* 0x000e24000030d800 */
[----:B0-----:R-:W-:Y:S01]  /*b750*/  STG.E.64 desc[UR36][R2.64], R28 ;  /* 0x0000001c02007986 */ /* 0x001fe2000c101b24 */
[----:B------:R-:W-:Y:S05]  /*b760*/  EXIT ;  /* 0x000000000000794d */ /* 0x000fea0003800000 */
.L_x_10410:
[----:B------:R-:W0:Y:S02]  /*b770*/  F2I.U32.F64.TRUNC R29, R28 ;  /* 0x0000001c001d7311 */ /* 0x000e24000030d000 */
[----:B0-----:R-:W-:Y:S01]  /*b780*/  STG.E desc[UR36][R2.64], R29 ;  /* 0x0000001d02007986 */ /* 0x001fe2000c101924 */
[----:B------:R-:W-:Y:S05]  /*b790*/  EXIT ;  /* 0x000000000000794d */ /* 0x000fea0003800000 */
        .weak           $__internal_30_$__cuda_sm20_dblrcp_rn_slowpath_v3
        .type           $__internal_30_$__cuda_sm20_dblrcp_rn_slowpath_v3,@function
        .size           $__internal_30_$__cuda_sm20_dblrcp_rn_slowpath_v3,($__internal_31_$__cuda_sm20_div_rn_f64_full - $__internal_30_$__cuda_sm20_dblrcp_rn_slowpath_v3)
$__internal_30_$__cuda_sm20_dblrcp_rn_slowpath_v3:
        /* <DEDUP_REMOVED lines=25> */
.L_x_10416:
        /* <DEDUP_REMOVED lines=9> */
.L_x_10414:
[----:B------:R-:W-:Y:S01]  /*b9c0*/  LOP3.LUT R13, R7, 0x80000, RZ, 0xfc, !PT ;  /* 0x00080000070d7812 */ /* 0x000fe200078efcff */
[----:B------:R-:W-:-:S07]  /*b9d0*/  IMAD.MOV.U32 R12, RZ, RZ, R6 ;  /* 0x000000ffff0c7224 */ /* 0x000fce00078e0006 */
.L_x_10415:
[----:B------:R-:W-:Y:S05]  /*b9e0*/  BSYNC B0 ;  /* 0x0000000000007941 */ /* 0x000fea0003800000 */
.L_x_10413:
[----:B------:R-:W-:Y:S02]  /*b9f0*/  IMAD.MOV.U32 R6, RZ, RZ, R0 ;  /* 0x000000ffff067224 */ /* 0x000fe400078e0000 */
[----:B------:R-:W-:Y:S02]  /*ba00*/  IMAD.MOV.U32 R7, RZ, RZ, 0x0 ;  /* 0x00000000ff077424 */ /* 0x000fe400078e00ff */
[----:B------:R-:W-:Y:S02]  /*ba10*/  IMAD.MOV.U32 R3, RZ, RZ, R12 ;  /* 0x000000ffff037224 */ /* 0x000fe400078e000c */
[----:B------:R-:W-:Y:S01]  /*ba20*/  IMAD.MOV.U32 R12, RZ, RZ, R13 ;  /* 0x000000ffff0c7224 */ /* 0x000fe200078e000d */
[----:B------:R-:W-:Y:S06]  /*ba30*/  RET.REL.NODEC R6 `(_ZN2at6native27unrolled_elementwise_kernelINS0_13AUnaryFunctorIN3c107complexIdEES5_S5_NS0_15binary_internal10DivFunctorIS5_EEEESt5arrayIPcLm2EELi4E23TrivialOffsetCalculatorILi1EjESE_NS0_6memory12LoadWithCastILi1EEENSF_13StoreWithCastILi1EEEEEviT_T0_T2_T3_T4_T5_) ;  /* 0xffffff4406707950 */ /* 0x000fec0003c3ffff */
        .weak           $__internal_31_$__cuda_sm20_div_rn_f64_full
        .type           $__internal_31_$__cuda_sm20_div_rn_f64_full,@function
        .size           $__internal_31_$__cuda_sm20_div_rn_f64_full,(.L_x_19286 - $__internal_31_$__cuda_sm20_div_rn_f64_full)
$__internal_31_$__cuda_sm20_div_rn_f64_full:
[C---:B------:R-:W-:Y:S01]  /*ba40*/  FSETP.GEU.AND P0, PT, |R7|.reuse, 1.469367938527859385e-39, PT ;  /* 0x001000000700780b */ /* 0x040fe20003f0e200 */
[----:B------:R-:W-:Y:S01]  /*ba50*/  IMAD.MOV.U32 R22, RZ, RZ, 0x1 ;  /* 0x00000001ff167424 */ /* 0x000fe200078e00ff */
[----:B------:R-:W-:Y:S01]  /*ba60*/  LOP3.LUT R4, R7, 0x800fffff, RZ, 0xc0, !PT ;  /* 0x800fffff07047812 */ /* 0x000fe200078ec0ff */
[----:B------:R-:W-:Y:S01]  /*ba70*/  IMAD.MOV.U32 R21, RZ, RZ, 0x1ca00000 ;  /* 0x1ca00000ff157424 */ /* 0x000fe200078e00ff */
[C---:B------:R-:W-:Y:S01]  /*ba80*/  FSETP.GEU.AND P3, PT, |R13|.reuse, 1.469367938527859385e-39, PT ;  /* 0x001000000d00780b */ /* 0x040fe20003f6e200 */
[----:B------:R-:W-:Y:S01]  /*ba90*/  BSSY B0, `(.L_x_10417) ;  /* 0x0000054000007945 */ /* 0x000fe20003800000 */
[----:B------:R-:W-:Y:S01]  /*baa0*/  LOP3.LUT R5, R4, 0x3ff00000, RZ, 0xfc, !PT ;  /* 0x3ff0000004057812 */ /* 0x000fe200078efcff */
[----:B------:R-:W-:Y:S01]  /*bab0*/  IMAD.MOV.U32 R4, RZ, RZ, R6 ;  /* 0x000000ffff047224 */ /* 0x000fe200078e0006 */
[----:B------:R-:W-:Y:S02]  /*bac0*/  LOP3.LUT R44, R13, 0x7ff00000, RZ, 0xc0, !PT ;  /* 0x7ff000000d2c7812 */ /* 0x000fe400078ec0ff */
[----:B------:R-:W-:-:S03]  /*bad0*/  LOP3.LUT R42, R7, 0x7ff00000, RZ, 0xc0, !PT ;  /* 0x7ff00000072a7812 */ /* 0x000fc600078ec0ff */
[----:B------:R-:W-:Y:S01]  /*bae0*/  @!P0 DMUL R4, R6, 8.98846567431157953865e+307 ;  /* 0x7fe0000006048828 */ /* 0x000fe20000000000 */
[----:B------:R-:W-:-:S03]  /*baf0*/  ISETP.GE.U32.AND P2, PT, R44, R42, PT ;  /* 0x0000002a2c00720c */ /* 0x000fc60003f46070 */
[----:B------:R-:W-:Y:S02]  /*bb00*/  @!P3 LOP3.LUT R3, R7, 0x7ff00000, RZ, 0xc0, !PT ;  /* 0x7ff000000703b812 */ /* 0x000fe400078ec0ff */
[----:B------:R-:W0:Y:S02]  /*bb10*/  MUFU.RCP64H R23, R5 ;  /* 0x0000000500177308 */ /* 0x000e240000001800 */
[----:B------:R-:W-:Y:S01]  /*bb20*/  @!P3 ISETP.GE.U32.AND P4, PT, R44, R3, PT ;  /* 0x000000032c00b20c */ /* 0x000fe20003f86070 */
[----:B------:R-:W-:-:S03]  /*bb30*/  IMAD.MOV.U32 R3, RZ, RZ, R44 ;  /* 0x000000ffff037224 */ /* 0x000fc600078e002c */
[----:B------:R-:W-:-:S04]  /*bb40*/  @!P3 SEL R20, R21, 0x63400000, !P4 ;  /* 0x634000001514b807 */ /* 0x000fc80006000000 */
[----:B------:R-:W-:Y:S01]  /*bb50*/  @!P3 LOP3.LUT R20, R20, 0x80000000, R13, 0xf8, !PT ;  /* 0x800000001414b812 */ /* 0x000fe200078ef80d */
[----:B0-----:R-:W-:-:S08]  /*bb60*/  DFMA R14, R22, -R4, 1 ;  /* 0x3ff00000160e742b */ /* 0x001fd00000000804 */
[----:B------:R-:W-:-:S08]  /*bb70*/  DFMA R14, R14, R14, R14 ;  /* 0x0000000e0e0e722b */ /* 0x000fd0000000000e */
[----:B------:R-:W-:Y:S01]  /*bb80*/  DFMA R22, R22, R14, R22 ;  /* 0x0000000e1616722b */ /* 0x000fe20000000016 */
[----:B------:R-:W-:Y:S02]  /*bb90*/  SEL R14, R21, 0x63400000, !P2 ;  /* 0x63400000150e7807 */ /* 0x000fe40005000000 */
[----:B------:R-:W-:Y:S01]  /*bba0*/  @!P3 LOP3.LUT R21, R20, 0x100000, RZ, 0xfc, !PT ;  /* 0x001000001415b812 */ /* 0x000fe200078efcff */
[----:B------:R-:W-:Y:S01]  /*bbb0*/  @!P3 IMAD.MOV.U32 R20, RZ, RZ, RZ ;  /* 0x000000ffff14b224 */ /* 0x000fe200078e00ff */
[----:B------:R-:W-:Y:S01]  /*bbc0*/  LOP3.LUT R15, R14, 0x800fffff, R13, 0xf8, !PT ;  /* 0x800fffff0e0f7812 */ /* 0x000fe200078ef80d */
[----:B------:R-:W-:Y:S02]  /*bbd0*/  IMAD.MOV.U32 R14, RZ, RZ, R12 ;  /* 0x000000ffff0e7224 */ /* 0x000fe400078e000c */
[----:B------:R-:W-:-:S04]  /*bbe0*/  DFMA R40, R22, -R4, 1 ;  /* 0x3ff000001628742b */ /* 0x000fc80000000804 */
[----:B------:R-:W-:-:S04]  /*bbf0*/  @!P3 DFMA R14, R14, 2, -R20 ;  /* 0x400000000e0eb82b */ /* 0x000fc80000000814 */
[----:B------:R-:W-:Y:S01]  /*bc00*/  DFMA R20, R22, R40, R22 ;  /* 0x000000281614722b */ /* 0x000fe20000000016 */
[----:B------:R-:W-:Y:S01]  /*bc10*/  IMAD.MOV.U32 R40, RZ, RZ, R42 ;  /* 0x000000ffff287224 */ /* 0x000fe200078e002a */
[----:B------:R-:W-:-:S04]  /*bc20*/  @!P0 LOP3.LUT R40, R5, 0x7ff00000, RZ, 0xc0, !PT ;  /* 0x7ff0000005288812 */ /* 0x000fc800078ec0ff */
[----:B------:R-:W-:Y:S02]  /*bc30*/  @!P3 LOP3.LUT R3, R15, 0x7ff00000, RZ, 0xc0, !PT ;  /* 0x7ff000000f03b812 */ /* 0x000fe400078ec0ff */
[----:B------:R-:W-:-:S03]  /*bc40*/  DMUL R22, R20, R14 ;  /* 0x0000000e14167228 */ /* 0x000fc60000000000 */
[----:B------:R-:W-:-:S05]  /*bc50*/  VIADD R41, R3, 0xffffffff ;  /* 0xffffffff03297836 */ /* 0x000fca0000000000 */
[----:B------:R-:W-:Y:S01]  /*bc60*/  DFMA R42, R22, -R4, R14 ;  /* 0x80000004162a722b */ /* 0x000fe2000000000e */
[----:B------:R-:W-:Y:S01]  /*bc70*/  ISETP.GT.U32.AND P0, PT, R41, 0x7feffffe, PT ;  /* 0x7feffffe2900780c */ /* 0x000fe20003f04070 */
[----:B------:R-:W-:-:S05]  /*bc80*/  VIADD R41, R40, 0xffffffff ;  /* 0xffffffff28297836 */ /* 0x000fca0000000000 */
[----:B------:R-:W-:Y:S01]  /*bc90*/  ISETP.GT.U32.OR P0, PT, R41, 0x7feffffe, P0 ;  /* 0x7feffffe2900780c */ /* 0x000fe20000704470 */
[----:B------:R-:W-:-:S12]  /*bca0*/  DFMA R22, R20, R42, R22 ;  /* 0x0000002a1416722b */ /* 0x000fd80000000016 */
[----:B------:R-:W-:Y:S05]  /*bcb0*/  @P0 BRA `(.L_x_10418) ;  /* 0x0000000000700947 */ /* 0x000fea0003800000 */
[----:B------:R-:W-:Y:S01]  /*bcc0*/  LOP3.LUT R3, R7, 0x7ff00000, RZ, 0xc0, !PT ;  /* 0x7ff0000007037812 */ /* 0x000fe200078ec0ff */
[----:B------:R-:W-:-:S03]  /*bcd0*/  IMAD.MOV.U32 R41, RZ, RZ, 0x1ca00000 ;  /* 0x1ca00000ff297424 */ /* 0x000fc600078e00ff */
        /* <DEDUP_REMOVED lines=26> */
.L_x_10418:
        /* <DEDUP_REMOVED lines=16> */
.L_x_10421:
[----:B------:R-:W-:Y:S01]  /*bf80*/  LOP3.LUT R21, R7, 0x80000, RZ, 0xfc, !PT ;  /* 0x0008000007157812 */ /* 0x000fe200078efcff */
[----:B------:R-:W-:Y:S01]  /*bf90*/  IMAD.MOV.U32 R20, RZ, RZ, R6 ;  /* 0x000000ffff147224 */ /* 0x000fe200078e0006 */
[----:B------:R-:W-:Y:S06]  /*bfa0*/  BRA `(.L_x_10419) ;  /* 0x0000000000087947 */ /* 0x000fec0003800000 */
.L_x_10420:
[----:B------:R-:W-:Y:S01]  /*bfb0*/  LOP3.LUT R21, R13, 0x80000, RZ, 0xfc, !PT ;  /* 0x000800000d157812 */ /* 0x000fe200078efcff */
[----:B------:R-:W-:-:S07]  /*bfc0*/  IMAD.MOV.U32 R20, RZ, RZ, R12 ;  /* 0x000000ffff147224 */ /* 0x000fce00078e000c */
.L_x_10419:
[----:B------:R-:W-:Y:S05]  /*bfd0*/  BSYNC B0 ;  /* 0x0000000000007941 */ /* 0x000fea0003800000 */
.L_x_10417:
[----:B------:R-:W-:Y:S02]  /*bfe0*/  IMAD.MOV.U32 R4, RZ, RZ, R0 ;  /* 0x000000ffff047224 */ /* 0x000fe400078e0000 */
[----:B------:R-:W-:-:S04]  /*bff0*/  IMAD.MOV.U32 R5, RZ, RZ, 0x0 ;  /* 0x00000000ff057424 */ /* 0x000fc800078e00ff */
[----:B------:R-:W-:Y:S05]  /*c000*/  RET.REL.NODEC R4 `(_ZN2at6native27unrolled_elementwise_kernelINS0_13AUnaryFunctorIN3c107complexIdEES5_S5_NS0_15binary_internal10DivFunctorIS5_EEEESt5arrayIPcLm2EELi4E23TrivialOffsetCalculatorILi1EjESE_NS0_6memory12LoadWithCastILi1EEENSF_13StoreWithCastILi1EEEEEviT_T0_T2_T3_T4_T5_) ;  /* 0xffffff3c04fc7950 */ /* 0x000fea0003c3ffff */
.L_x_10422:
        /* <DEDUP_REMOVED lines=15> */
.L_x_19286:


//--------------------- .text._ZN2at6native18elementwise_kernelILi128ELi2EZNS0_22gpu_kernel_impl_nocastINS0_13AUnaryFunctorIN3c107complexIdEES6_S6_NS0_15binary_internal10DivFunctorIS6_EEEEEEvRNS_18TensorIteratorBaseERKT_EUliE_EEviT1_ --------------------------
	.section	.text._ZN2at6native18elementwise_kernelILi128ELi2EZNS0_22gpu_kernel_impl_nocastINS0_13AUnaryFunctorIN3c107complexIdEES6_S6_NS0_15binary_internal10DivFunctorIS6_EEEEEEvRNS_18TensorIteratorBaseERKT_EUliE_EEviT1_,"ax",@progbits
	.align	128
        .global         _ZN2at6native18elementwise_kernelILi128ELi2EZNS0_22gpu_kernel_impl_nocastINS0_13AUnaryFunctorIN3c107complexIdEES6_S6_NS0_15binary_internal10DivFunctorIS6_EEEEEEvRNS_18TensorIteratorBaseERKT_EUliE_EEviT1_
        .type           _ZN2at6native18elementwise_kernelILi128ELi2EZNS0_22gpu_kernel_impl_nocastINS0_13AUnaryFunctorIN3c107complexIdEES6_S6_NS0_15binary_internal10DivFunctorIS6_EEEEEEvRNS_18TensorIteratorBaseERKT_EUliE_EEviT1_,@function
        .size           _ZN2at6native18elementwise_kernelILi128ELi2EZNS0_22gpu_kernel_impl_nocastINS0_13AUnaryFunctorIN3c107complexIdEES6_S6_NS0_15binary_internal10DivFunctorIS6_EEEEEEvRNS_18TensorIteratorBaseERKT_EUliE_EEviT1_,(.L_x_19288 - _ZN2at6native18elementwise_kernelILi128ELi2EZNS0_22gpu_kernel_impl_nocastINS0_13AUnaryFunctorIN3c107complexIdEES6_S6_NS0_15binary_internal10DivFunctorIS6_EEEEEEvRNS_18TensorIteratorBaseERKT_EUliE_EEviT1_)
        .other          _ZN2at6native18elementwise_kernelILi128ELi2EZNS0_22gpu_kernel_impl_nocastINS0_13AUnaryFunctorIN3c107complexIdEES6_S6_NS0_15binary_internal10DivFunctorIS6_EEEEEEvRNS_18TensorIteratorBaseERKT_EUliE_EEviT1_,@"STO_CUDA_ENTRY STV_DEFAULT"
_ZN2at6native18elementwise_kernelILi128ELi2EZNS0_22gpu_kernel_impl_nocastINS0_13AUnaryFunctorIN3c107complexIdEES6_S6_NS0_15binary_internal10DivFunctorIS6_EEEEEEvRNS_18TensorIteratorBaseERKT_EUliE_EEviT1_:
.text._ZN2at6native18elementwise_kernelILi128ELi2EZNS0_22gpu_kernel_impl_nocastINS0_13AUnaryFunctorIN3c107complexIdEES6_S6_NS0_15binary_internal10DivFunctorIS6_EEEEEEvRNS_18TensorIteratorBaseERKT_EUliE_EEviT1_:
[----:B------:R-:W-:Y:S01]  /*0000*/  LDC R1, c[0x0][0x28] ;  /* 0x00000a00ff017b82 */ /* 0x000fe20000000800 */
[----:B------:R-:W0:Y:S01]  /*0010*/  S2R R25, SR_CTAID.X ;  /* 0x0000000000197919 */ /* 0x000e220000002500 */
[----:B------:R-:W-:Y:S01]  /*0020*/  ULDC UR4, c[0x0][0x210] ;  /* 0x0000840000047ab9 */ /* 0x000fe20000000800 */
[----:B------:R-:W-:Y:S01]  /*0030*/  BSSY B0, `(.L_x_10423) ;  /* 0x00001d8000007945 */ /* 0x000fe20003800000 */
[----:B------:R-:W0:Y:S02]  /*0040*/  S2R R24, SR_TID.X ;  /* 0x0000000000187919 */ /* 0x000e240000002100 */
[----:B0-----:R-:W-:-:S04]  /*0050*/  LEA R3, R25, R24, 0x8 ;  /* 0x0000001819037211 */ /* 0x001fc800078e40ff */
[----:B------:R-:W-:Y:S01]  /*0060*/  ISETP.GE.AND P0, PT, R3, UR4, PT ;  /* 0x0000000403007c0c */ /* 0x000fe2000bf06270 */
[----:B------:R-:W-:Y:S01]  /*0070*/  ULDC.64 UR4, c[0x0][0x208] ;  /* 0x0000820000047ab9 */ /* 0x000fe20000000a00 */
[----:B------:R-:W-:-:S11]  /*0080*/  IMAD.MOV.U32 R5, RZ, RZ, R3 ;  /* 0x000000ffff057224 */ /* 0x000fd600078e0003 */
[----:B------:R-:W-:Y:S05]  /*0090*/  @P0 BRA `(.L_x_10424) ;  /* 0x0000001c00440947 */ /* 0x000fea0003800000 */
[----:B------:R-:W0:Y:S01]  /*00a0*/  LDC R6, c[0x0][0x220] ;  /* 0x00008800ff067b82 */ /* 0x000e220000000800 */
[----:B------:R-:W-:Y:S01]  /*00b0*/  HFMA2.MMA R0, -RZ, RZ, 0, 0 ;  /* 0x00000000ff007435 */ /* 0x000fe200000001ff */
[----:B------:R-:W-:Y:S01]  /*00c0*/  IMAD.MOV.U32 R31, RZ, RZ, RZ ;  /* 0x000000ffff1f7224 */ /* 0x000fe200078e00ff */
[----:B0-----:R-:W-:-:S13]  /*00d0*/  ISETP.NE.AND P0, PT, R6, RZ, PT ;  /* 0x000000ff0600720c */ /* 0x001fda0003f05270 */
[----:B------:R-:W-:Y:S05]  /*00e0*/  @!P0 BRA `(.L_x_10425) ;  /* 0x0000001000a48947 */ /* 0x000fea0003800000 */
        /* <DEDUP_REMOVED lines=283> */
[----:B------:R-:W-:Y:S01]  /*12a0*/  @P0 IMAD.MOV.U32 R6, RZ, RZ, RZ ;  /* 0x000000ffff060224 */ /* 0x000fe200078e00ff */
[----:B------:R-:W-:Y:S02]  /*12b0*/  ULDC.64 UR6, c[0x0][0x408] ;  /* 0x0001020000067ab9 */ /* 0x000fe40000000a00 */
[C---:B------:R-:W-:Y:S01]  /*12c0*/  IADD3 R9, -R7.reuse, RZ, RZ ;  /* 0x000000ff07097210 */ /* 0x040fe20007ffe1ff */
[----:B------:R-:W1:Y:S08]  /*12d0*/  @P0 LDC R13, c[0x0][0x344] ;  /* 0x0000d100ff0d0b82 */ /* 0x000e700000000800 */
[----:B------:R-:W2:Y:S01]  /*12e0*/  @P0 LDC.64 R4, c[0x0][0x410] ;  /* 0x00010400ff040b82 */ /* 0x000ea20000000a00 */
[----:B0-----:R-:W-:-:S05]  /*12f0*/  @P0 IMAD.HI.U32 R2, R7, R10, R6 ;  /* 0x0000000a07020227 */ /* 0x001fca00078e0006 */
[----:B------:R-:W-:Y:S01]  /*1300*/  @P0 SHF.R.U32.HI R6, RZ, R11, R2 ;  /* 0x0000000bff060219 */ /* 0x000fe20000011602 */
[----:B------:R-:W-:-:S04]  /*1310*/  IMAD R2, R9, UR8, R3 ;  /* 0x0000000809027c24 */ /* 0x000fc8000f8e0203 */
[----:B------:R-:W-:Y:S02]  /*1320*/  @P0 IMAD.MOV R6, RZ, RZ, -R6 ;  /* 0x000000ffff060224 */ /* 0x000fe400078e0a06 */
[----:B------:R-:W-:Y:S02]  /*1330*/  IMAD R31, R2, UR6, R31 ;  /* 0x00000006021f7c24 */ /* 0x000fe4000f8e021f */
[----:B-1----:R-:W-:Y:S02]  /*1340*/  @P0 IMAD R6, R6, R13, R7 ;  /* 0x0000000d06060224 */ /* 0x002fe400078e0207 */
[----:B------:R-:W-:Y:S02]  /*1350*/  IMAD R0, R2, UR7, R0 ;  /* 0x0000000702007c24 */ /* 0x000fe4000f8e0200 */
[C---:B--2---:R-:W-:Y:S02]  /*1360*/  @P0 IMAD R31, R6.reuse, R4, R31 ;  /* 0x00000004061f0224 */ /* 0x044fe400078e021f */
[----:B------:R-:W-:-:S07]  /*1370*/  @P0 IMAD R0, R6, R5, R0 ;  /* 0x0000000506000224 */ /* 0x000fce00078e0200 */
.L_x_10425:
[----:B------:R-:W-:Y:S02]  /*1380*/  ULDC.64 UR6, c[0x0][0x420] ;  /* 0x0001080000067ab9 */ /* 0x000fe40000000a00 */
[----:B------:R-:W-:-:S04]  /*1390*/  IADD3 R12, P0, R0, UR6, RZ ;  /* 0x00000006000c7c10 */ /* 0x000fc8000ff1e0ff */
[----:B------:R-:W-:Y:S01]  /*13a0*/  IADD3.X R13, RZ, UR7, RZ, P0, !PT ;  /* 0x00000007ff0d7c10 */ /* 0x000fe200087fe4ff */
[----:B------:R-:W-:-:S05]  /*13b0*/  ULDC.64 UR6, c[0x0][0x418] ;  /* 0x0001060000067ab9 */ /* 0x000fca0000000a00 */
[----:B------:R-:W2:Y:S01]  /*13c0*/  LDG.E.128 R12, desc[UR4][R12.64] ;  /* 0x000000040c0c7981 */ /* 0x000ea2000c1e1d00 */
        /* <DEDUP_REMOVED lines=26> */
[----:B------:R-:W-:Y:S02]  /*1570*/  MOV R11, R13 ;  /* 0x0000000d000b7202 */ /* 0x000fe40000000f00 */
[----:B------:R-:W-:-:S07]  /*1580*/  MOV R4, 0x15a0 ;  /* 0x000015a000047802 */ /* 0x000fce0000000f00 */
[----:B------:R-:W-:Y:S05]  /*1590*/  CALL.REL.NOINC `($__internal_33_$__cuda_sm20_div_rn_f64_full) ;  /* 0x0000002400f87944 */ /* 0x000fea0003c00000 */
.L_x_10430:
[----:B------:R-:W-:Y:S05]  /*15a0*/  BSYNC B2 ;  /* 0x0000000000027941 */ /* 0x000fea0003800000 */
.L_x_10429:
        /* <DEDUP_REMOVED lines=13> */
[----:B------:R-:W-:Y:S01]  /*1680*/  MOV R0, 0x16b0 ;  /* 0x000016b000007802 */ /* 0x000fe20000000f00 */
[----:B------:R-:W-:-:S07]  /*1690*/  VIADD R8, R8, 0xfff00000 ;  /* 0xfff0000008087836 */ /* 0x000fce0000000000 */
[----:B------:R-:W-:Y:S05]  /*16a0*/  CALL.REL.NOINC `($__internal_32_$__cuda_sm20_dblrcp_rn_slowpath_v3) ;  /* 0x0000002400147944 */ /* 0x000fea0003c00000 */
.L_x_10432:
[----:B------:R-:W-:Y:S05]  /*16b0*/  BSYNC B2 ;  /* 0x0000000000027941 */ /* 0x000fea0003800000 */
.L_x_10431:
[----:B------:R-:W0:Y:S01]  /*16c0*/  LDC.64 R4, c[0x0][0x440] ;  /* 0x00011000ff047b82 */ /* 0x000e220000000a00 */
[----:B------:R-:W-:Y:S02]  /*16d0*/  ULDC.64 UR6, c[0x0][0x448] ;  /* 0x0001120000067ab9 */ /* 0x000fe40000000a00 */
[C---:B0-----:R-:W-:Y:S02]  /*16e0*/  DFMA R8, R2.reuse, UR6, R4 ;  /* 0x0000000602087c2b */ /* 0x041fe40008000004 */
[----:B------:R-:W-:-:S06]  /*16f0*/  DFMA R2, -R2, R4, UR6 ;  /* 0x0000000602027e2b */ /* 0x000fcc0008000104 */
[-C--:B------:R-:W-:Y:S02]  /*1700*/  DMUL R8, R8, R6.reuse ;  /* 0x0000000608087228 */ /* 0x080fe40000000000 */
[----:B------:R-:W-:Y:S01]  /*1710*/  DMUL R10, R2, R6 ;  /* 0x00000006020a7228 */ /* 0x000fe20000000000 */
[----:B------:R-:W-:Y:S10]  /*1720*/  BRA `(.L_x_10433) ;  /* 0x0000000400907947 */ /* 0x000ff40003800000 */
.L_x_10428:
[----:B------:R-:W-:Y:S01]  /*1730*/  DADD R10, -RZ, |R12| ;  /* 0x00000000ff0a7229 */ /* 0x000fe2000000050c */
[----:B------:R-:W-:Y:S01]  /*1740*/  MOV R2, 0x1 ;  /* 0x0000000100027802 */ /* 0x000fe20000000f00 */
[----:B------:R-:W-:Y:S01]  /*1750*/  ULDC.64 UR6, c[0x0][0x440] ;  /* 0x0001100000067ab9 */ /* 0x000fe20000000a00 */
[----:B------:R-:W0:Y:S01]  /*1760*/  LDC R0, c[0x0][0x444] ;  /* 0x00011100ff007b82 */ /* 0x000e220000000800 */
[----:B------:R-:W-:Y:S02]  /*1770*/  BSSY B2, `(.L_x_10434) ;  /* 0x0000015000027945 */ /* 0x000fe40003800000 */
[----:B------:R-:W1:Y:S02]  /*1780*/  MUFU.RCP64H R3, R11 ;  /* 0x0000000b00037308 */ /* 0x000e640000001800 */
[----:B-1----:R-:W-:Y:S01]  /*1790*/  DFMA R4, -|R12|, R2, 1 ;  /* 0x3ff000000c04742b */ /* 0x002fe20000000302 */
[----:B0-----:R-:W-:-:S07]  /*17a0*/  FSETP.GEU.AND P1, PT, |R0|, 6.5827683646048100446e-37, PT ;  /* 0x036000000000780b */ /* 0x001fce0003f2e200 */
[----:B------:R-:W-:-:S08]  /*17b0*/  DFMA R4, R4, R4, R4 ;  /* 0x000000040404722b */ /* 0x000fd00000000004 */
[----:B------:R-:W-:-:S08]  /*17c0*/  DFMA R4, R2, R4, R2 ;  /* 0x000000040204722b */ /* 0x000fd00000000002 */
[----:B------:R-:W-:-:S08]  /*17d0*/  DFMA R2, -|R12|, R4, 1 ;  /* 0x3ff000000c02742b */ /* 0x000fd00000000304 */
[----:B------:R-:W-:-:S08]  /*17e0*/  DFMA R2, R4, R2, R4 ;  /* 0x000000020402722b */ /* 0x000fd00000000004 */
[----:B------:R-:W-:-:S08]  /*17f0*/  DMUL R8, R2, UR6 ;  /* 0x0000000602087c28 */ /* 0x000fd00008000000 */
[----:B------:R-:W-:-:S08]  /*1800*/  DFMA R12, -|R12|, R8, UR6 ;  /* 0x000000060c0c7e2b */ /* 0x000fd00008000308 */
        /* <DEDUP_REMOVED lines=8> */
[----:B------:R-:W-:Y:S05]  /*1890*/  CALL.REL.NOINC `($__internal_33_$__cuda_sm20_div_rn_f64_full) ;  /* 0x0000002400387944 */ /* 0x000fea0003c00000 */
[----:B------:R-:W-:Y:S01]  /*18a0*/  IMAD.MOV.U32 R8, RZ, RZ, R2 ;  /* 0x000000ffff087224 */ /* 0x000fe200078e0002 */
[----:B------:R-:W-:-:S07]  /*18b0*/  MOV R9, R3 ;  /* 0x0000000300097202 */ /* 0x000fce0000000f00 */
.L_x_10435:
[----:B------:R-:W-:Y:S05]  /*18c0*/  BSYNC B2 ;  /* 0x0000000000027941 */ /* 0x000fea0003800000 */
.L_x_10434:
[----:B------:R-:W-:Y:S01]  /*18d0*/  DADD R2, -RZ, |R14| ;  /* 0x00000000ff027229 */ /* 0x000fe2000000050e */
[----:B------:R-:W-:Y:S01]  /*18e0*/  IMAD.MOV.U32 R4, RZ, RZ, 0x1 ;  /* 0x00000001ff047424 */ /* 0x000fe200078e00ff */
        /* <DEDUP_REMOVED lines=17> */
[----:B------:R-:W-:Y:S01]  /*1a00*/  MOV R10, R2 ;  /* 0x00000002000a7202 */ /* 0x000fe20000000f00 */
[----:B------:R-:W-:Y:S01]  /*1a10*/  IMAD.MOV.U32 R11, RZ, RZ, R3 ;  /* 0x000000ffff0b7224 */ /* 0x000fe200078e0003 */
[----:B------:R-:W-:Y:S01]  /*1a20*/  MOV R6, UR6 ;  /* 0x0000000600067c02 */ /* 0x000fe20008000f00 */
[----:B------:R-:W-:Y:S01]  /*1a30*/  IMAD.U32 R7, RZ, RZ, UR7 ;  /* 0x00000007ff077e24 */ /* 0x000fe2000f8e00ff */
[----:B------:R-:W-:-:S07]  /*1a40*/  MOV R4, 0x1a60 ;  /* 0x00001a6000047802 */ /* 0x000fce0000000f00 */
[----:B------:R-:W-:Y:S05]  /*1a50*/  CALL.REL.NOINC `($__internal_33_$__cuda_sm20_div_rn_f64_full) ;  /* 0x0000002000c87944 */ /* 0x000fea0003c00000 */
[----:B------:R-:W-:Y:S01]  /*1a60*/  MOV R10, R2 ;  /* 0x00000002000a7202 */ /* 0x000fe20000000f00 */
[----:B------:R-:W-:-:S07]  /*1a70*/  IMAD.MOV.U32 R11, RZ, RZ, R3 ;  /* 0x000000ffff0b7224 */ /* 0x000fce00078e0003 */
.L_x_10437:
[----:B------:R-:W-:Y:S05]  /*1a80*/  BSYNC B2 ;  /* 0x0000000000027941 */ /* 0x000fea0003800000 */
.L_x_10436:
[----:B------:R-:W-:Y:S05]  /*1a90*/  BRA `(.L_x_10433) ;  /* 0x0000000000b47947 */ /* 0x000fea0003800000 */
.L_x_10427:
        /* <DEDUP_REMOVED lines=21> */
.L_x_10439:
[----:B------:R-:W-:Y:S05]  /*1bf0*/  BSYNC B2 ;  /* 0x0000000000027941 */ /* 0x000fea0003800000 */
.L_x_10438:
        /* <DEDUP_REMOVED lines=16> */
.L_x_10441:
[----:B------:R-:W-:Y:S05]  /*1d00*/  BSYNC B2 ;  /* 0x0000000000027941 */ /* 0x000fea0003800000 */
.L_x_10440:
[----:B------:R-:W0:Y:S01]  /*1d10*/  LDC.64 R4, c[0x0][0x448] ;  /* 0x00011200ff047b82 */ /* 0x000e220000000a00 */
[----:B------:R-:W-:Y:S02]  /*1d20*/  ULDC.64 UR6, c[0x0][0x440] ;  /* 0x0001100000067ab9 */ /* 0x000fe40000000a00 */
[C---:B0-----:R-:W-:Y:S02]  /*1d30*/  DFMA R8, R2.reuse, UR6, R4 ;  /* 0x0000000602087c2b */ /* 0x041fe40008000004 */
[----:B------:R-:W-:-:S06]  /*1d40*/  DFMA R2, R2, R4, -UR6 ;  /* 0x8000000602027e2b */ /* 0x000fcc0008000004 */
[-C--:B------:R-:W-:Y:S02]  /*1d50*/  DMUL R8, R8, R6.reuse ;  /* 0x0000000608087228 */ /* 0x080fe40000000000 */
[----:B------:R-:W-:-:S11]  /*1d60*/  DMUL R10, R2, R6 ;  /* 0x00000006020a7228 */ /* 0x000fd60000000000 */
.L_x_10433:
[----:B------:R-:W-:Y:S05]  /*1d70*/  BSYNC B1 ;  /* 0x0000000000017941 */ /* 0x000fea0003800000 */
.L_x_10426:
[----:B------:R0:W-:Y:S01]  /*1d80*/  STG.E.128 desc[UR4][R30.64], R8 ;  /* 0x000000081e007986 */ /* 0x0001e2000c101d04 */
[----:B------:R-:W-:-:S05]  /*1d90*/  LEA R5, R25, R24, 0x8 ;  /* 0x0000001819057211 */ /* 0x000fca00078e40ff */
[----:B------:R-:W-:-:S07]  /*1da0*/  VIADD R5, R5, 0x80 ;  /* 0x0000008005057836 */ /* 0x000fce0000000000 */
.L_x_10424:
[----:B------:R-:W-:Y:S05]  /*1db0*/  BSYNC B0 ;  /* 0x0000000000007941 */ /* 0x000fea0003800000 */
.L_x_10423:
[----:B------:R-:W-:Y:S02]  /*1dc0*/  ULDC UR6, c[0x0][0x210] ;  /* 0x0000840000067ab9 */ /* 0x000fe40000000800 */
[----:B------:R-:W-:-:S13]  /*1dd0*/  ISETP.GE.AND P0, PT, R5, UR6, PT ;  /* 0x0000000605007c0c */ /* 0x000fda000bf06270 */
[----:B------:R-:W-:Y:S05]  /*1de0*/  @P0 EXIT ;  /* 0x000000000000094d */ /* 0x000fea0003800000 */
[----:B------:R-:W1:Y:S01]  /*1df0*/  LDC R6, c[0x0][0x220] ;  /* 0x00008800ff067b82 */ /* 0x000e620000000800 */
[----:B------:R-:W-:Y:S01]  /*1e00*/  MOV R0, RZ ;  /* 0x000000ff00007202 */ /* 0x000fe20000000f00 */
[----:B------:R-:W-:Y:S01]  /*1e10*/  IMAD.MOV.U32 R25, RZ, RZ, RZ ;  /* 0x000000ffff197224 */ /* 0x000fe200078e00ff */
[----:B-1----:R-:W-:-:S13]  /*1e20*/  ISETP.NE.AND P0, PT, R6, RZ, PT ;  /* 0x000000ff0600720c */ /* 0x002fda0003f05270 */
        /* <DEDUP_REMOVED lines=284> */
[----:B0-----:R-:W0:Y:S01]  /*2ff0*/  @P0 LDC.64 R8, c[0x0][0x348] ;  /* 0x0000d200ff080b82 */ /* 0x001e220000000a00 */
[----:B------:R-:W-:Y:S01]  /*3000*/  @P0 IMAD.MOV.U32 R4, RZ, RZ, RZ ;  /* 0x000000ffff040224 */ /* 0x000fe200078e00ff */
        /* <DEDUP_REMOVED lines=13> */
.L_x_10442:
[----:B------:R-:W-:Y:S02]  /*30e0*/  ULDC.64 UR6, c[0x0][0x420] ;  /* 0x0001080000067ab9 */ /* 0x000fe40000000a00 */
[----:B------:R-:W-:-:S05]  /*30f0*/  IADD3 R12, P0, R0, UR6, RZ ;  /* 0x00000006000c7c10 */ /* 0x000fca000ff1e0ff */
[----:B------:R-:W-:Y:S01]  /*3100*/  IMAD.X R13, RZ, RZ, UR7, P0 ;  /* 0x00000007ff0d7e24 */ /* 0x000fe200080e06ff */
[----:B------:R-:W-:-:S05]  /*3110*/  ULDC.64 UR6, c[0x0][0x418] ;  /* 0x0001060000067ab9 */ /* 0x000fca0000000a00 */
[----:B------:R-:W2:Y:S01]  /*3120*/  LDG.E.128 R12, desc[UR4][R12.64] ;  /* 0x000000040c0c7981 */ /* 0x000ea2000c1e1d00 */
[----:B------:R-:W-:Y:S01]  /*3130*/  IADD3 R24, P1, R25, UR6, RZ ;  /* 0x0000000619187c10 */ /* 0x000fe2000ff3e0ff */
[----:B------:R-:W-:Y:S03]  /*3140*/  BSSY B0, `(.L_x_10443) ;  /* 0x0000099000007945 */ /* 0x000fe60003800000 */
[----:B------:R-:W-:Y:S01]  /*3150*/  IADD3.X R25, RZ, UR7, RZ, P1, !PT ;  /* 0x00000007ff197c10 */ /* 0x000fe20008ffe4ff */
[----:B--2---:R-:W-:-:S14]  /*3160*/  DSETP.GE.AND P0, PT, |R12|, |R14|, PT ;  /* 0x4000000e0c00722a */ /* 0x004fdc0003f06200 */
[----:B------:R-:W-:Y:S05]  /*3170*/  @!P0 BRA `(.L_x_10444) ;  /* 0x0000000400a08947 */ /* 0x000fea0003800000 */
[----:B------:R-:W-:Y:S02]  /*3180*/  DSETP.NEU.AND P0, PT, |R14|, RZ, PT ;  /* 0x000000ff0e00722a */ /* 0x000fe40003f0d200 */
[----:B------:R-:W-:-:S14]  /*3190*/  DSETP.EQ.AND P1, PT, |R12|, RZ, PT ;  /* 0x000000ff0c00722a */ /* 0x000fdc0003f22200 */
[----:B------:R-:W-:Y:S05]  /*31a0*/  @!P0 BRA P1, `(.L_x_10445) ;  /* 0x0000000000b88947 */ /* 0x000fea0000800000 */
[----:B------:R-:W1:Y:S01]  /*31b0*/  MUFU.RCP64H R3, R13 ;  /* 0x0000000d00037308 */ /* 0x000e620000001800 */
[----:B------:R-:W-:Y:S01]  /*31c0*/  MOV R2, 0x1 ;  /* 0x0000000100027802 */ /* 0x000fe20000000f00 */
[----:B------:R-:W-:Y:S01]  /*31d0*/  BSSY B1, `(.L_x_10446) ;  /* 0x0000013000017945 */ /* 0x000fe20003800000 */
[----:B------:R-:W-:-:S04]  /*31e0*/  FSETP.GEU.AND P1, PT, |R15|, 6.5827683646048100446e-37, PT ;  /* 0x036000000f00780b */ /* 0x000fc80003f2e200 */
[----:B-1----:R-:W-:-:S08]  /*31f0*/  DFMA R4, -R12, R2, 1 ;  /* 0x3ff000000c04742b */ /* 0x002fd00000000102 */
        /* <DEDUP_REMOVED lines=12> */
[----:B0-----:R-:W-:Y:S01]  /*32c0*/  IMAD.MOV.U32 R11, RZ, RZ, R13 ;  /* 0x000000ffff0b7224 */ /* 0x001fe200078e000d */
[----:B------:R-:W-:Y:S02]  /*32d0*/  MOV R10, R12 ;  /* 0x0000000c000a7202 */ /* 0x000fe40000000f00 */
[----:B------:R-:W-:-:S07]  /*32e0*/  MOV R4, 0x3300 ;  /* 0x0000330000047802 */ /* 0x000fce0000000f00 */
[----:B------:R-:W-:Y:S05]  /*32f0*/  CALL.REL.NOINC `($__internal_33_$__cuda_sm20_div_rn_f64_full) ;  /* 0x0000000800a07944 */ /* 0x000fea0003c00000 */
.L_x_10447:
[----:B------:R-:W-:Y:S05]  /*3300*/  BSYNC B1 ;  /* 0x0000000000017941 */ /* 0x000fea0003800000 */
.L_x_10446:
[----:B------:R-:W-:Y:S01]  /*3310*/  DFMA R12, R14, R2, R12 ;  /* 0x000000020e0c722b */ /* 0x000fe2000000000c */
[----:B------:R-:W-:Y:S05]  /*3320*/  BSSY B1, `(.L_x_10448) ;  /* 0x000000f000017945 */ /* 0x000fea0003800000 */
[----:B------:R-:W1:Y:S04]  /*3330*/  MUFU.RCP64H R5, R13 ;  /* 0x0000000d00057308 */ /* 0x000e680000001800 */
[----:B------:R-:W-:-:S04]  /*3340*/  IADD3 R4, R13, 0x300402, RZ ;  /* 0x003004020d047810 */ /* 0x000fc80007ffe0ff */
[----:B------:R-:W-:Y:S02]  /*3350*/  FSETP.GEU.AND P0, PT, |R4|, 5.8789094863358348022e-39, PT ;  /* 0x004004020400780b */ /* 0x000fe40003f0e200 */
[----:B-1----:R-:W-:-:S08]  /*3360*/  DFMA R6, -R12, R4, 1 ;  /* 0x3ff000000c06742b */ /* 0x002fd00000000104 */
[----:B------:R-:W-:-:S08]  /*3370*/  DFMA R6, R6, R6, R6 ;  /* 0x000000060606722b */ /* 0x000fd00000000006 */
[----:B------:R-:W-:-:S08]  /*3380*/  DFMA R6, R4, R6, R4 ;  /* 0x000000060406722b */ /* 0x000fd00000000004 */
[----:B0-----:R-:W-:-:S08]  /*3390*/  DFMA R8, -R12, R6, 1 ;  /* 0x3ff000000c08742b */ /* 0x001fd00000000106 */
[----:B------:R-:W-:Y:S01]  /*33a0*/  DFMA R6, R6, R8, R6 ;  /* 0x000000080606722b */ /* 0x000fe20000000006 */
[----:B------:R-:W-:Y:S10]  /*33b0*/  @P0 BRA `(.L_x_10449) ;  /* 0x0000000000140947 */ /* 0x000ff40003800000 */
[----:B------:R-:W-:Y:S02]  /*33c0*/  LOP3.LUT R8, R13, 0x7fffffff, RZ, 0xc0, !PT ;  /* 0x7fffffff0d087812 */ /* 0x000fe400078ec0ff */
[----:B------:R-:W-:Y:S02]  /*33d0*/  MOV R4, R12 ;  /* 0x0000000c00047202 */ /* 0x000fe40000000f00 */
[----:B------:R-:W-:Y:S01]  /*33e0*/  MOV R0, 0x3410 ;  /* 0x0000341000007802 */ /* 0x000fe20000000f00 */
[----:B------:R-:W-:-:S07]  /*33f0*/  VIADD R8, R8, 0xfff00000 ;  /* 0xfff0000008087836 */ /* 0x000fce0000000000 */
[----:B------:R-:W-:Y:S05]  /*3400*/  CALL.REL.NOINC `($__internal_32_$__cuda_sm20_dblrcp_rn_slowpath_v3) ;  /* 0x0000000400bc7944 */ /* 0x000fea0003c00000 */
.L_x_10449:
[----:B------:R-:W-:Y:S05]  /*3410*/  BSYNC B1 ;  /* 0x0000000000017941 */ /* 0x000fea0003800000 */
.L_x_10448:
[----:B------:R-:W0:Y:S01]  /*3420*/  LDC.64 R4, c[0x0][0x440] ;  /* 0x00011000ff047b82 */ /* 0x000e220000000a00 */
[----:B------:R-:W-:Y:S02]  /*3430*/  ULDC.64 UR6, c[0x0][0x448] ;  /* 0x0001120000067ab9 */ /* 0x000fe40000000a00 */
[C---:B0-----:R-:W-:Y:S02]  /*3440*/  DFMA R8, R2.reuse, UR6, R4 ;  /* 0x0000000602087c2b */ /* 0x041fe40008000004 */
[----:B------:R-:W-:-:S06]  /*3450*/  DFMA R2, -R2, R4, UR6 ;  /* 0x0000000602027e2b */ /* 0x000fcc0008000104 */
[-C--:B------:R-:W-:Y:S02]  /*3460*/  DMUL R8, R8, R6.reuse ;  /* 0x0000000608087228 */ /* 0x080fe40000000000 */
[----:B------:R-:W-:Y:S01]  /*3470*/  DMUL R10, R2, R6 ;  /* 0x00000006020a7228 */ /* 0x000fe20000000000 */
[----:B------:R-:W-:Y:S10]  /*3480*/  BRA `(.L_x_10450) ;  /* 0x0000000400907947 */ /* 0x000ff40003800000 */
.L_x_10445:
[----:B0-----:R-:W-:Y:S01]  /*3490*/  DADD R10, -RZ, |R12| ;  /* 0x00000000ff0a7229 */ /* 0x001fe2000000050c */
        /* <DEDUP_REMOVED lines=22> */
[----:B------:R-:W-:Y:S02]  /*3600*/  MOV R8, R2 ;  /* 0x0000000200087202 */ /* 0x000fe40000000f00 */
[----:B------:R-:W-:-:S07]  /*3610*/  MOV R9, R3 ;  /* 0x0000000300097202 */ /* 0x000fce0000000f00 */
.L_x_10452:
[----:B------:R-:W-:Y:S05]  /*3620*/  BSYNC B1 ;  /* 0x0000000000017941 */ /* 0x000fea0003800000 */
.L_x_10451:
        /* <DEDUP_REMOVED lines=20> */
[----:B------:R-:W-:Y:S01]  /*3770*/  IMAD.U32 R6, RZ, RZ, UR6 ;  /* 0x00000006ff067e24 */ /* 0x000fe2000f8e00ff */
[----:B------:R-:W-:Y:S02]  /*3780*/  MOV R11, R3 ;  /* 0x00000003000b7202 */ /* 0x000fe40000000f00 */
[----:B------:R-:W-:Y:S02]  /*3790*/  MOV R7, UR7 ;  /* 0x0000000700077c02 */ /* 0x000fe40008000f00 */
[----:B------:R-:W-:-:S07]  /*37a0*/  MOV R4, 0x37c0 ;  /* 0x000037c000047802 */ /* 0x000fce0000000f00 */
[----:B------:R-:W-:Y:S05]  /*37b0*/  CALL.REL.NOINC `($__internal_33_$__cuda_sm20_div_rn_f64_full) ;  /* 0x0000000400707944 */ /* 0x000fea0003c00000 */
[----:B------:R-:W-:Y:S01]  /*37c0*/  MOV R10, R2 ;  /* 0x00000002000a7202 */ /* 0x000fe20000000f00 */
[----:B------:R-:W-:-:S07]  /*37d0*/  IMAD.MOV.U32 R11, RZ, RZ, R3 ;  /* 0x000000ffff0b7224 */ /* 0x000fce00078e0003 */
.L_x_10454:
[----:B------:R-:W-:Y:S05]  /*37e0*/  BSYNC B1 ;  /* 0x0000000000017941 */ /* 0x000fea0003800000 */
.L_x_10453:
[----:B------:R-:W-:Y:S05]  /*37f0*/  BRA `(.L_x_10450) ;  /* 0x0000000000b47947 */ /* 0x000fea0003800000 */
.L_x_10444:
        /* <DEDUP_REMOVED lines=17> */
[----:B0-----:R-:W-:Y:S02]  /*3910*/  MOV R10, R14 ;  /* 0x0000000e000a7202 */ /* 0x001fe40000000f00 */
[----:B------:R-:W-:Y:S02]  /*3920*/  MOV R11, R15 ;  /* 0x0000000f000b7202 */ /* 0x000fe40000000f00 */
[----:B------:R-:W-:-:S07]  /*3930*/  MOV R4, 0x3950 ;  /* 0x0000395000047802 */ /* 0x000fce0000000f00 */
[----:B------:R-:W-:Y:S05]  /*3940*/  CALL.REL.NOINC `($__internal_33_$__cuda_sm20_div_rn_f64_full) ;  /* 0x00000004000c7944 */ /* 0x000fea0003c00000 */
.L_x_10456:
[----:B------:R-:W-:Y:S05]  /*3950*/  BSYNC B1 ;  /* 0x0000000000017941 */ /* 0x000fea0003800000 */
.L_x_10455:
[----:B------:R-:W-:Y:S01]  /*3960*/  DFMA R12, R12, R2, R14 ;  /* 0x000000020c0c722b */ /* 0x000fe2000000000e */
[----:B------:R-:W-:Y:S05]  /*3970*/  BSSY B1, `(.L_x_10457) ;  /* 0x000000f000017945 */ /* 0x000fea0003800000 */
[----:B------:R-:W1:Y:S04]  /*3980*/  MUFU.RCP64H R5, R13 ;  /* 0x0000000d00057308 */ /* 0x000e680000001800 */
[----:B------:R-:W-:-:S05]  /*3990*/  VIADD R4, R13, 0x300402 ;  /* 0x003004020d047836 */ /* 0x000fca0000000000 */
[----:B------:R-:W-:Y:S01]  /*39a0*/  FSETP.GEU.AND P0, PT, |R4|, 5.8789094863358348022e-39, PT ;  /* 0x004004020400780b */ /* 0x000fe20003f0e200 */
        /* <DEDUP_REMOVED lines=8> */
[----:B------:R-:W-:Y:S02]  /*3a30*/  IADD3 R8, R8, -0x100000, RZ ;  /* 0xfff0000008087810 */ /* 0x000fe40007ffe0ff */
[----:B------:R-:W-:-:S07]  /*3a40*/  MOV R0, 0x3a60 ;  /* 0x00003a6000007802 */ /* 0x000fce0000000f00 */
[----:B------:R-:W-:Y:S05]  /*3a50*/  CALL.REL.NOINC `($__internal_32_$__cuda_sm20_dblrcp_rn_slowpath_v3) ;  /* 0x0000000000287944 */ /* 0x000fea0003c00000 */
.L_x_10458:
[----:B------:R-:W-:Y:S05]  /*3a60*/  BSYNC B1 ;  /* 0x0000000000017941 */ /* 0x000fea0003800000 */
.L_x_10457:
[----:B------:R-:W0:Y:S01]  /*3a70*/  LDC.64 R4, c[0x0][0x448] ;  /* 0x00011200ff047b82 */ /* 0x000e220000000a00 */
[----:B------:R-:W-:Y:S02]  /*3a80*/  ULDC.64 UR6, c[0x0][0x440] ;  /* 0x0001100000067ab9 */ /* 0x000fe40000000a00 */
[C---:B0-----:R-:W-:Y:S02]  /*3a90*/  DFMA R8, R2.reuse, UR6, R4 ;  /* 0x0000000602087c2b */ /* 0x041fe40008000004 */
[----:B------:R-:W-:-:S06]  /*3aa0*/  DFMA R2, R2, R4, -UR6 ;  /* 0x8000000602027e2b */ /* 0x000fcc0008000004 */
[-C--:B------:R-:W-:Y:S02]  /*3ab0*/  DMUL R8, R8, R6.reuse ;  /* 0x0000000608087228 */ /* 0x080fe40000000000 */
[----:B------:R-:W-:-:S11]  /*3ac0*/  DMUL R10, R2, R6 ;  /* 0x00000006020a7228 */ /* 0x000fd60000000000 */
.L_x_10450:
[----:B------:R-:W-:Y:S05]  /*3ad0*/  BSYNC B0 ;  /* 0x0000000000007941 */ /* 0x000fea0003800000 */
.L_x_10443:
[----:B------:R-:W-:Y:S01]  /*3ae0*/  STG.E.128 desc[UR4][R24.64], R8 ;  /* 0x0000000818007986 */ /* 0x000fe2000c101d04 */
[----:B------:R-:W-:Y:S05]  /*3af0*/  EXIT ;  /* 0x000000000000794d */ /* 0x000fea0003800000 */
        .weak           $__internal_32_$__cuda_sm20_dblrcp_rn_slowpath_v3
        .type           $__internal_32_$__cuda_sm20_dblrcp_rn_slowpath_v3,@function
        .size           $__internal_32_$__cuda_sm20_dblrcp_rn_slowpath_v3,($__internal_33_$__cuda_sm20_div_rn_f64_full - $__internal_32_$__cuda_sm20_dblrcp_rn_slowpath_v3)
$__internal_32_$__cuda_sm20_dblrcp_rn_slowpath_v3:
        /* <DEDUP_REMOVED lines=25> */
.L_x_10462:
        /* <DEDUP_REMOVED lines=9> */
.L_x_10460:
[----:B------:R-:W-:Y:S02]  /*3d20*/  LOP3.LUT R7, R5, 0x80000, RZ, 0xfc, !PT ;  /* 0x0008000005077812 */ /* 0x000fe400078efcff */
[----:B------:R-:W-:-:S07]  /*3d30*/  MOV R6, R4 ;  /* 0x0000000400067202 */ /* 0x000fce0000000f00 */
.L_x_10461:
[----:B------:R-:W-:Y:S05]  /*3d40*/  BSYNC B3 ;  /* 0x0000000000037941 */ /* 0x000fea0003800000 */
.L_x_10459:
[----:B------:R-:W-:Y:S01]  /*3d50*/  IMAD.MOV.U32 R4, RZ, RZ, R0 ;  /* 0x000000ffff047224 */ /* 0x000fe200078e0000 */
[----:B------:R-:W-:-:S04]  /*3d60*/  MOV R5, 0x0 ;  /* 0x0000000000057802 */ /* 0x000fc80000000f00 */
[----:B------:R-:W-:Y:S05]  /*3d70*/  RET.REL.NODEC R4 `(_ZN2at6native18elementwise_kernelILi128ELi2EZNS0_22gpu_kernel_impl_nocastINS0_13AUnaryFunctorIN3c107complexIdEES6_S6_NS0_15binary_internal10DivFunctorIS6_EEEEEEvRNS_18TensorIteratorBaseERKT_EUliE_EEviT1_) ;  /* 0xffffffc004a07950 */ /* 0x000fea0003c3ffff */
        .weak           $__internal_33_$__cuda_sm20_div_rn_f64_full
        .type           $__internal_33_$__cuda_sm20_div_rn_f64_full,@function
        .size           $__internal_33_$__cuda_sm20_div_rn_f64_full,(.L_x_19288 - $__internal_33_$__cuda_sm20_div_rn_f64_full)
$__internal_33_$__cuda_sm20_div_rn_f64_full:
        /* <DEDUP_REMOVED lines=8> */
[----:B------:R-:W-:Y:S01]  /*3e00*/  LOP3.LUT R5, R11, 0x7ff00000, RZ, 0xc0, !PT ;  /* 0x7ff000000b057812 */ /* 0x000fe200078ec0ff */
[----:B------:R-:W-:Y:S01]  /*3e10*/  @!P0 DMUL R26, R10, 8.98846567431157953865e+307 ;  /* 0x7fe000000a1a8828 */ /* 0x000fe20000000000 */
[----:B------:R-:W-:Y:S02]  /*3e20*/  MOV R2, 0x1ca00000 ;  /* 0x1ca0000000027802 */ /* 0x000fe40000000f00 */
[----:B------:R-:W-:Y:S01]  /*3e30*/  ISETP.GE.U32.AND P1, PT, R3, R5, PT ;  /* 0x000000050300720c */ /* 0x000fe20003f26070 */
[----:B------:R-:W-:Y:S01]  /*3e40*/  @!P2 IMAD.MOV.U32 R22, RZ, RZ, RZ ;  /* 0x000000ffff16a224 */ /* 0x000fe200078e00ff */
[----:B------:R-:W-:Y:S01]  /*3e50*/  @!P2 LOP3.LUT R0, R11, 0x7ff00000, RZ, 0xc0, !PT ;  /* 0x7ff000000b00a812 */ /* 0x000fe200078ec0ff */
[----:B------:R-:W0:Y:S03]  /*3e60*/  MUFU.RCP64H R17, R27 ;  /* 0x0000001b00117308 */ /* 0x000e260000001800 */
[----:B------:R-:W-:-:S02]  /*3e70*/  @!P2 ISETP.GE.U32.AND P3, PT, R3, R0, PT ;  /* 0x000000000300a20c */ /* 0x000fc40003f66070 */
[----:B------:R-:W-:Y:S02]  /*3e80*/  @!P0 LOP3.LUT R5, R27, 0x7ff00000, RZ, 0xc0, !PT ;  /* 0x7ff000001b058812 */ /* 0x000fe400078ec0ff */
[----:B------:R-:W-:-:S04]  /*3e90*/  @!P2 SEL R19, R2, 0x63400000, !P3 ;  /* 0x634000000213a807 */ /* 0x000fc80005800000 */
[----:B------:R-:W-:-:S04]  /*3ea0*/  @!P2 LOP3.LUT R0, R19, 0x80000000, R7, 0xf8, !PT ;  /* 0x800000001300a812 */ /* 0x000fc800078ef807 */
[----:B------:R-:W-:Y:S01]  /*3eb0*/  @!P2 LOP3.LUT R23, R0, 0x100000, RZ, 0xfc, !PT ;  /* 0x001000000017a812 */ /* 0x000fe200078efcff */
[----:B0-----:R-:W-:Y:S01]  /*3ec0*/  DFMA R20, R16, -R26, 1 ;  /* 0x3ff000001014742b */ /* 0x001fe2000000081a */
[----:B------:R-:W-:-:S07]  /*3ed0*/  MOV R0, R3 ;  /* 0x0000000300007202 */ /* 0x000fce0000000f00 */
[----:B------:R-:W-:-:S08]  /*3ee0*/  DFMA R20, R20, R20, R20 ;  /* 0x000000141414722b */ /* 0x000fd00000000014 */
[----:B------:R-:W-:Y:S01]  /*3ef0*/  DFMA R20, R16, R20, R16 ;  /* 0x000000141014722b */ /* 0x000fe20000000010 */
[----:B------:R-:W-:Y:S02]  /*3f00*/  SEL R17, R2, 0x63400000, !P1 ;  /* 0x6340000002117807 */ /* 0x000fe40004800000 */
[----:B------:R-:W-:Y:S02]  /*3f10*/  MOV R16, R6 ;  /* 0x0000000600107202 */ /* 0x000fe40000000f00 */
[----:B------:R-:W-:-:S03]  /*3f20*/  LOP3.LUT R17, R17, 0x800fffff, R7, 0xf8, !PT ;  /* 0x800fffff11117812 */ /* 0x000fc600078ef807 */
[----:B------:R-:W-:-:S03]  /*3f30*/  DFMA R18, R20, -R26, 1 ;  /* 0x3ff000001412742b */ /* 0x000fc6000000081a */
[----:B------:R-:W-:Y:S01]  /*3f40*/  @!P2 DFMA R16, R16, 2, -R22 ;  /* 0x400000001010a82b */ /* 0x000fe20000000816 */
[----:B------:R-:W-:-:S04]  /*3f50*/  VIADD R23, R5, 0xffffffff ;  /* 0xffffffff05177836 */ /* 0x000fc80000000000 */
[----:B------:R-:W-:-:S05]  /*3f60*/  DFMA R18, R20, R18, R20 ;  /* 0x000000121412722b */ /* 0x000fca0000000014 */
[----:B------:R-:W-:-:S03]  /*3f70*/  @!P2 LOP3.LUT R0, R17, 0x7ff00000, RZ, 0xc0, !PT ;  /* 0x7ff000001100a812 */ /* 0x000fc600078ec0ff */
[----:B------:R-:W-:Y:S01]  /*3f80*/  DMUL R20, R18, R16 ;  /* 0x0000001012147228 */ /* 0x000fe20000000000 */
[----:B------:R-:W-:-:S04]  /*3f90*/  IADD3 R22, R0, -0x1, RZ ;  /* 0xffffffff00167810 */ /* 0x000fc80007ffe0ff */
[----:B------:R-:W-:-:S03]  /*3fa0*/  ISETP.GT.U32.AND P0, PT, R22, 0x7feffffe, PT ;  /* 0x7feffffe1600780c */ /* 0x000fc60003f04070 */
[----:B------:R-:W-:Y:S01]  /*3fb0*/  DFMA R28, R20, -R26, R16 ;  /* 0x8000001a141c722b */ /* 0x000fe20000000010 */
[----:B------:R-:W-:-:S07]  /*3fc0*/  ISETP.GT.U32.OR P0, PT, R23, 0x7feffffe, P0 ;  /* 0x7feffffe1700780c */ /* 0x000fce0000704470 */
[----:B------:R-:W-:-:S06]  /*3fd0*/  DFMA R28, R18, R28, R20 ;  /* 0x0000001c121c722b */ /* 0x000fcc0000000014 */
[----:B------:R-:W-:Y:S05]  /*3fe0*/  @P0 BRA `(.L_x_10464) ;  /* 0x00000000006c0947 */ /* 0x000fea0003800000 */
[----:B------:R-:W-:Y:S01]  /*3ff0*/  LOP3.LUT R0, R11, 0x7ff00000, RZ, 0xc0, !PT ;  /* 0x7ff000000b007812 */ /* 0x000fe200078ec0ff */
[----:B------:R-:W-:-:S03]  /*4000*/  IMAD.MOV.U32 R6, RZ, RZ, RZ ;  /* 0x000000ffff067224 */ /* 0x000fc600078e00ff */
[CC--:B------:R-:W-:Y:S02]  /*4010*/  VIADDMNMX R5, R3.reuse, -R0.reuse, 0xb9600000, !PT ;  /* 0xb960000003057446 */ /* 0x0c0fe40007800900 */
[----:B------:R-:W-:Y:S02]  /*4020*/  ISETP.GE.U32.AND P0, PT, R3, R0, PT ;  /* 0x000000000300720c */ /* 0x000fe40003f06070 */
[----:B------:R-:W-:Y:S02]  /*4030*/  VIMNMX R0, R5, 0x46a00000, PT ;  /* 0x46a0000005007848 */ /* 0x000fe40003fe0100 */
[----:B------:R-:W-:-:S04]  /*4040*/  SEL R3, R2, 0x63400000, !P0 ;  /* 0x6340000002037807 */ /* 0x000fc80004000000 */
[----:B------:R-:W-:-:S04]  /*4050*/  IADD3 R0, -R3, R0, RZ ;  /* 0x0000000003007210 */ /* 0x000fc80007ffe1ff */
[----:B------:R-:W-:-:S06]  /*4060*/  IADD3 R7, R0, 0x7fe00000, RZ ;  /* 0x7fe0000000077810 */ /* 0x000fcc0007ffe0ff */
[----:B------:R-:W-:-:S10]  /*4070*/  DMUL R2, R28, R6 ;  /* 0x000000061c027228 */ /* 0x000fd40000000000 */
[----:B------:R-:W-:-:S13]  /*4080*/  FSETP.GTU.AND P0, PT, |R3|, 1.469367938527859385e-39, PT ;  /* 0x001000000300780b */ /* 0x000fda0003f0c200 */
[----:B------:R-:W-:Y:S05]  /*4090*/  @P0 BRA `(.L_x_10465) ;  /* 0x0000000000940947 */ /* 0x000fea0003800000 */
[----:B------:R-:W-:-:S06]  /*40a0*/  DFMA R16, R28, -R26, R16 ;  /* 0x8000001a1c10722b */ /* 0x000fcc0000000010 */
[----:B------:R-:W-:-:S04]  /*40b0*/  MOV R16, RZ ;  /* 0x000000ff00107202 */ /* 0x000fc80000000f00 */
        /* <DEDUP_REMOVED lines=14> */
.L_x_10464:
        /* <DEDUP_REMOVED lines=16> */
.L_x_10467:
[----:B------:R-:W-:Y:S01]  /*42a0*/  LOP3.LUT R3, R11, 0x80000, RZ, 0xfc, !PT ;  /* 0x000800000b037812 */ /* 0x000fe200078efcff */
[----:B------:R-:W-:Y:S01]  /*42b0*/  IMAD.MOV.U32 R2, RZ, RZ, R10 ;  /* 0x000000ffff027224 */ /* 0x000fe200078e000a */
[----:B------:R-:W-:Y:S06]  /*42c0*/  BRA `(.L_x_10465) ;  /* 0x0000000000087947 */ /* 0x000fec0003800000 */
.L_x_10466:
[----:B------:R-:W-:Y:S02]  /*42d0*/  LOP3.LUT R3, R7, 0x80000, RZ, 0xfc, !PT ;  /* 0x0008000007037812 */ /* 0x000fe400078efcff */
[----:B------:R-:W-:-:S07]  /*42e0*/  MOV R2, R6 ;  /* 0x0000000600027202 */ /* 0x000fce0000000f00 */
.L_x_10465:
[----:B------:R-:W-:Y:S05]  /*42f0*/  BSYNC B3 ;  /* 0x0000000000037941 */ /* 0x000fea0003800000 */
.L_x_10463:
[----:B------:R-:W-:-:S06]  /*4300*/  HFMA2.MMA R5, -RZ, RZ, 0, 0 ;  /* 0x00000000ff057435 */ /* 0x000fcc00000001ff */
[----:B------:R-:W-:Y:S05]  /*4310*/  RET.REL.NODEC R4 `(_ZN2at6native18elementwise_kernelILi128ELi2EZNS0_22gpu_kernel_impl_nocastINS0_13AUnaryFunctorIN3c107complexIdEES6_S6_NS0_15binary_internal10DivFunctorIS6_EEEEEEvRNS_18TensorIteratorBaseERKT_EUliE_EEviT1_) ;  /* 0xffffffbc04387950 */ /* 0x000fea0003c3ffff */
.L_x_10468:
        /* <DEDUP_REMOVED lines=14> */
.L_x_19288:


//--------------------- .text._ZN2at6native27unrolled_elementwise_kernelINS0_13AUnaryFunctorIN3c107complexIdEES5_S5_NS0_15binary_internal10DivFunctorIS5_EEEESt5arrayIPcLm2EELi4E23TrivialOffsetCalculatorILi1EjESE_NS0_6memory15LoadWithoutCastENSF_16StoreWithoutCastEEEviT_T0_T2_T3_T4_T5_ --------------------------
	.section	.text._ZN2at6native27unrolled_elementwise_kernelINS0_13AUnaryFunctorIN3c107complexIdEES5_S5_NS0_15binary_internal10DivFunctorIS5_EEEESt5arrayIPcLm2EELi4E23TrivialOffsetCalculatorILi1EjESE_NS0_6memory15LoadWithoutCastENSF_16StoreWithoutCastEEEviT_T0_T2_T3_T4_T5_,"ax",@progbits
	.align	128
        .global         _ZN2at6native27unrolled_elementwise_kernelINS0_13AUnaryFunctorIN3c107complexIdEES5_S5_NS0_15binary_internal10DivFunctorIS5_EEEESt5arrayIPcLm2EELi4E23TrivialOffsetCalculatorILi1EjESE_NS0_6memory15LoadWithoutCastENSF_16StoreWithoutCastEEEviT_T0_T2_T3_T4_T5_
        .type           _ZN2at6native27unrolled_elementwise_kernelINS0_13AUnaryFunctorIN3c107complexIdEES5_S5_NS0_15binary_internal10DivFunctorIS5_EEEESt5arrayIPcLm2EELi4E23TrivialOffsetCalculatorILi1EjESE_NS0_6memory15LoadWithoutCastENSF_16StoreWithoutCastEEEviT_T0_T2_T3_T4_T5_,@function
        .size           _ZN2at6native27unrolled_elementwise_kernelINS0_13AUnaryFunctorIN3c107complexIdEES5_S5_NS0_15binary_internal10DivFunctorIS5_EEEESt5arrayIPcLm2EELi4E23TrivialOffsetCalculatorILi1EjESE_NS0_6memory15LoadWithoutCastENSF_16StoreWithoutCastEEEviT_T0_T2_T3_T4_T5_,(.L_x_19290 - _ZN2at6native27unrolled_elementwise_kernelINS0_13AUnaryFunctorIN3c107complexIdEES5_S5_NS0_15binary_internal10DivFunctorIS5_EEEESt5arrayIPcLm2EELi4E23TrivialOffsetCalculatorILi1EjESE_NS0_6memory15LoadWithoutCastENSF_16StoreWithoutCastEEEviT_T0_T2_T3_T4_T5_)
        .other          _ZN2at6native27unrolled_elementwise_kernelINS0_13AUnaryFunctorIN3c107complexIdEES5_S5_NS0_15binary_internal10DivFunctorIS5_EEEESt5arrayIPcLm2EELi4E23TrivialOffsetCalculatorILi1EjESE_NS0_6memory15LoadWithoutCastENSF_16StoreWithoutCastEEEviT_T0_T2_T3_T4_T5_,@"STO_CUDA_ENTRY STV_DEFAULT"
_ZN2at6native27unrolled_elementwise_kernelINS0_13AUnaryFunctorIN3c107complexIdEES5_S5_NS0_15binary_internal10DivFunctorIS5_EEEESt5arrayIPcLm2EELi4E23TrivialOffsetCalculatorILi1EjESE_NS0_6memory15LoadWithoutCastENSF_16StoreWithoutCastEEEviT_T0_T2_T3_T4_T5_:
.text._ZN2at6native27unrolled_elementwise_kernelINS0_13AUnaryFunctorIN3c107complexIdEES5_S5_NS0_15binary_internal10DivFunctorIS5_EEEESt5arrayIPcLm2EELi4E23TrivialOffsetCalculatorILi1EjESE_NS0_6memory15LoadWithoutCastENSF_16StoreWithoutCastEEEviT_T0_T2_T3_T4_T5_:
[----:B------:R-:W-:Y:S01]  /*0000*/  LDC R1, c[0x0][0x28] ;  /* 0x00000a00ff017b82 */ /* 0x000fe20000000800 */
[----:B------:R-:W0:Y:S07]  /*0010*/  S2R R6, SR_CTAID.X ;  /* 0x0000000000067919 */ /* 0x000e2e0000002500 */
[----:B------:R-:W0:Y:S01]  /*0020*/  LDC R45, c[0x0][0x210] ;  /* 0x00008400ff2d7b82 */ /* 0x000e220000000800 */
[----:B------:R-:W-:Y:S02]  /*0030*/  CS2R R30, SRZ ;  /* 0x00000000001e7805 */ /* 0x000fe4000001ff00 */
[----:B------:R-:W-:Y:S01]  /*0040*/  CS2R R28, SRZ ;  /* 0x00000000001c7805 */ /* 0x000fe2000001ff00 */
[----:B------:R-:W1:Y:S01]  /*0050*/  S2R R0, SR_TID.X ;  /* 0x0000000000007919 */ /* 0x000e620000002100 */
[----:B------:R-:W-:-:S02]  /*0060*/  CS2R R26, SRZ ;  /* 0x00000000001a7805 */ /* 0x000fc4000001ff00 */
[----:B------:R-:W-:Y:S01]  /*0070*/  CS2R R24, SRZ ;  /* 0x0000000000187805 */ /* 0x000fe2000001ff00 */
[----:B------:R-:W-:Y:S01]  /*0080*/  ULDC.64 UR4, c[0x0][0x208] ;  /* 0x0000820000047ab9 */ /* 0x000fe20000000a00 */
        /* <DEDUP_REMOVED lines=10> */
[-C--:B------:R-:W-:Y:S02]  /*0130*/  ISETP.GE.AND P3, PT, R0, R45.reuse, PT ;  /* 0x0000002d0000720c */ /* 0x080fe40003f66270 */
[----:B------:R0:W5:Y:S11]  /*0140*/  @!P2 LDG.E.128 R28, desc[UR4][R2.64] ;  /* 0x00000004021ca981 */ /* 0x000176000c1e1d00 */
[----:B------:R-:W-:Y:S01]  /*0150*/  @!P3 IMAD R21, R6, 0x200, R0 ;  /* 0x000002000615b824 */ /* 0x000fe200078e0200 */
[----:B------:R-:W-:Y:S01]  /*0160*/  @!P3 IADD3 R0, R0, 0x80, RZ ;  /* 0x000000800000b810 */ /* 0x000fe20007ffe0ff */
[----:B------:R-:W2:Y:S03]  /*0170*/  @!P3 LDC.64 R8, c[0x0][0x248] ;  /* 0x00009200ff08bb82 */ /* 0x000ea60000000a00 */
[----:B------:R-:W-:-:S13]  /*0180*/  ISETP.GE.AND P1, PT, R0, R45, PT ;  /* 0x0000002d0000720c */ /* 0x000fda0003f26270 */
[----:B------:R-:W3:Y:S01]  /*0190*/  @!P1 LDC.64 R10, c[0x0][0x248] ;  /* 0x00009200ff0a9b82 */ /* 0x000ee20000000a00 */
[----:B------:R-:W-:Y:S02]  /*01a0*/  @!P1 IMAD R13, R6, 0x200, R0 ;  /* 0x00000200060d9824 */ /* 0x000fe400078e0200 */
[----:B-1----:R-:W-:Y:S01]  /*01b0*/  @!P0 IMAD.WIDE.U32 R6, R15, 0x10, R4 ;  /* 0x000000100f068825 */ /* 0x002fe200078e0004 */
[----:B------:R-:W-:-:S03]  /*01c0*/  CS2R R14, SRZ ;  /* 0x00000000000e7805 */ /* 0x000fc6000001ff00 */
[----:B--2---:R-:W-:Y:S01]  /*01d0*/  @!P3 IMAD.WIDE.U32 R20, R21, 0x10, R8 ;  /* 0x000000101514b825 */ /* 0x004fe200078e0008 */
[----:B------:R-:W-:Y:S01]  /*01e0*/  CS2R R8, SRZ ;  /* 0x0000000000087805 */ /* 0x000fe2000001ff00 */
[----:B------:R0:W5:Y:S02]  /*01f0*/  @!P0 LDG.E.128 R24, desc[UR4][R6.64] ;  /* 0x0000000406188981 */ /* 0x000164000c1e1d00 */
[----:B---3--:R-:W-:Y:S01]  /*0200*/  @!P1 IMAD.WIDE.U32 R4, R13, 0x10, R10 ;  /* 0x000000100d049825 */ /* 0x008fe200078e000a */
[----:B------:R-:W-:Y:S02]  /*0210*/  CS2R R10, SRZ ;  /* 0x00000000000a7805 */ /* 0x000fe4000001ff00 */
[----:B------:R-:W-:-:S04]  /*0220*/  CS2R R12, SRZ ;  /* 0x00000000000c7805 */ /* 0x000fc8000001ff00 */
[----:B------:R0:W5:Y:S04]  /*0230*/  @!P3 LDG.E.128 R8, desc[UR4][R20.64] ;  /* 0x000000041408b981 */ /* 0x000168000c1e1d00 */
[----:B------:R0:W5:Y:S01]  /*0240*/  @!P1 LDG.E.128 R12, desc[UR4][R4.64] ;  /* 0x00000004040c9981 */ /* 0x000162000c1e1d00 */
[----:B------:R-:W-:Y:S01]  /*0250*/  BSSY B1, `(.L_x_10469) ;  /* 0x00000a0000017945 */ /* 0x000fe20003800000 */
[----:B------:R-:W-:Y:S02]  /*0260*/  CS2R R22, SRZ ;  /* 0x0000000000167805 */ /* 0x000fe4000001ff00 */
[----:B------:R-:W-:Y:S02]  /*0270*/  CS2R R18, SRZ ;  /* 0x0000000000127805 */ /* 0x000fe4000001ff00 */
[----:B------:R-:W-:Y:S01]  /*0280*/  CS2R R16, SRZ ;  /* 0x0000000000107805 */ /* 0x000fe2000001ff00 */
[----:B------:R-:W-:Y:S06]  /*0290*/  @P2 BRA `(.L_x_10470) ;  /* 0x00000008006c2947 */ /* 0x000fec0003800000 */
[----:B-----5:R-:W-:-:S14]  /*02a0*/  DSETP.GE.AND P0, PT, |R28|, |R30|, PT ;  /* 0x4000001e1c00722a */ /* 0x020fdc0003f06200 */
[----:B------:R-:W-:Y:S05]  /*02b0*/  @!P0 BRA `(.L_x_10471) ;  /* 0x0000000400a48947 */ /* 0x000fea0003800000 */
[----:B------:R-:W-:Y:S02]  /*02c0*/  DSETP.NEU.AND P0, PT, |R30|, RZ, PT ;  /* 0x000000ff1e00722a */ /* 0x000fe40003f0d200 */
[----:B------:R-:W-:-:S14]  /*02d0*/  DSETP.EQ.AND P1, PT, |R28|, RZ, PT ;  /* 0x000000ff1c00722a */ /* 0x000fdc0003f22200 */
[----:B------:R-:W-:Y:S05]  /*02e0*/  @!P0 BRA P1, `(.L_x_10472) ;  /* 0x0000000000c48947 */ /* 0x000fea0000800000 */
[----:B0-----:R-:W0:Y:S01]  /*02f0*/  MUFU.RCP64H R3, R29 ;  /* 0x0000001d00037308 */ /* 0x001e220000001800 */
        /* <DEDUP_REMOVED lines=19> */
[----:B------:R-:W-:Y:S05]  /*0430*/  CALL.REL.NOINC `($__internal_35_$__cuda_sm20_div_rn_f64_full) ;  /* 0x0000002800d47944 */ /* 0x000fea0003c00000 */
[----:B------:R-:W-:Y:S02]  /*0440*/  IMAD.MOV.U32 R2, RZ, RZ, R32 ;  /* 0x000000ffff027224 */ /* 0x000fe400078e0020 */
[----:B------:R-:W-:-:S07]  /*0450*/  IMAD.MOV.U32 R3, RZ, RZ, R33 ;  /* 0x000000ffff037224 */ /* 0x000fce00078e0021 */
.L_x_10474:
[----:B------:R-:W-:Y:S05]  /*0460*/  BSYNC B2 ;  /* 0x0000000000027941 */ /* 0x000fea0003800000 */
.L_x_10473:
        /* <DEDUP_REMOVED lines=16> */
[----:B------:R-:W-:Y:S05]  /*0570*/  CALL.REL.NOINC `($__internal_34_$__cuda_sm20_dblrcp_rn_slowpath_v3) ;  /* 0x0000002400e07944 */ /* 0x000fea0003c00000 */
.L_x_10476:
[----:B------:R-:W-:Y:S05]  /*0580*/  BSYNC B2 ;  /* 0x0000000000027941 */ /* 0x000fea0003800000 */
.L_x_10475:
[----:B------:R-:W0:Y:S01]  /*0590*/  LDC.64 R6, c[0x0][0x230] ;  /* 0x00008c00ff067b82 */ /* 0x000e220000000a00 */
[----:B------:R-:W-:Y:S02]  /*05a0*/  ULDC.64 UR6, c[0x0][0x238] ;  /* 0x00008e0000067ab9 */ /* 0x000fe40000000a00 */
[C---:B0-----:R-:W-:Y:S02]  /*05b0*/  DFMA R16, R2.reuse, UR6, R6 ;  /* 0x0000000602107c2b */ /* 0x041fe40008000006 */
[----:B------:R-:W-:-:S06]  /*05c0*/  DFMA R2, -R2, R6, UR6 ;  /* 0x0000000602027e2b */ /* 0x000fcc0008000106 */
[-C--:B------:R-:W-:Y:S02]  /*05d0*/  DMUL R16, R16, R4.reuse ;  /* 0x0000000410107228 */ /* 0x080fe40000000000 */
[----:B------:R-:W-:Y:S01]  /*05e0*/  DMUL R18, R2, R4 ;  /* 0x0000000402127228 */ /* 0x000fe20000000000 */
[----:B------:R-:W-:Y:S10]  /*05f0*/  BRA `(.L_x_10470) ;  /* 0x0000000400947947 */ /* 0x000ff40003800000 */
.L_x_10472:
[----:B0-----:R-:W-:Y:S01]  /*0600*/  DADD R4, -RZ, |R28| ;  /* 0x00000000ff047229 */ /* 0x001fe2000000051c */
        /* <DEDUP_REMOVED lines=21> */
[----:B------:R-:W-:Y:S05]  /*0760*/  CALL.REL.NOINC `($__internal_35_$__cuda_sm20_div_rn_f64_full) ;  /* 0x0000002800087944 */ /* 0x000fea0003c00000 */
[----:B------:R-:W-:Y:S02]  /*0770*/  IMAD.MOV.U32 R16, RZ, RZ, R32 ;  /* 0x000000ffff107224 */ /* 0x000fe400078e0020 */
[----:B------:R-:W-:-:S07]  /*0780*/  IMAD.MOV.U32 R17, RZ, RZ, R33 ;  /* 0x000000ffff117224 */ /* 0x000fce00078e0021 */
.L_x_10478:
[----:B------:R-:W-:Y:S05]  /*0790*/  BSYNC B2 ;  /* 0x0000000000027941 */ /* 0x000fea0003800000 */
.L_x_10477:
[----:B------:R-:W-:Y:S01]  /*07a0*/  DADD R4, -RZ, |R30| ;  /* 0x00000000ff047229 */ /* 0x000fe2000000051e */
[----:B------:R-:W-:Y:S01]  /*07b0*/  MOV R2, 0x1 ;  /* 0x0000000100027802 */ /* 0x000fe20000000f00 */
        /* <DEDUP_REMOVED lines=23> */
.L_x_10480:
[----:B------:R-:W-:Y:S05]  /*0930*/  BSYNC B2 ;  /* 0x0000000000027941 */ /* 0x000fea0003800000 */
.L_x_10479:
[----:B------:R-:W-:Y:S05]  /*0940*/  BRA `(.L_x_10470) ;  /* 0x0000000000c07947 */ /* 0x000fea0003800000 */
.L_x_10471:
        /* <DEDUP_REMOVED lines=20> */
[----:B------:R-:W-:Y:S05]  /*0a90*/  CALL.REL.NOINC `($__internal_35_$__cuda_sm20_div_rn_f64_full) ;  /* 0x00000024003c7944 */ /* 0x000fea0003c00000 */
[----:B------:R-:W-:Y:S02]  /*0aa0*/  IMAD.MOV.U32 R2, RZ, RZ, R32 ;  /* 0x000000ffff027224 */ /* 0x000fe400078e0020 */
[----:B------:R-:W-:-:S07]  /*0ab0*/  IMAD.MOV.U32 R3, RZ, RZ, R33 ;  /* 0x000000ffff037224 */ /* 0x000fce00078e0021 */
.L_x_10482:
[----:B------:R-:W-:Y:S05]  /*0ac0*/  BSYNC B2 ;  /* 0x0000000000027941 */ /* 0x000fea0003800000 */
.L_x_10481:
        /* <DEDUP_REMOVED lines=16> */
[----:B------:R-:W-:Y:S05]  /*0bd0*/  CALL.REL.NOINC `($__internal_34_$__cuda_sm20_dblrcp_rn_slowpath_v3) ;  /* 0x0000002000487944 */ /* 0x000fea0003c00000 */
.L_x_10484:
[----:B------:R-:W-:Y:S05]  /*0be0*/  BSYNC B2 ;  /* 0x0000000000027941 */ /* 0x000fea0003800000 */
.L_x_10483:
[----:B------:R-:W0:Y:S01]  /*0bf0*/  LDC.64 R6, c[0x0][0x238] ;  /* 0x00008e00ff067b82 */ /* 0x000e220000000a00 */
[----:B------:R-:W-:Y:S02]  /*0c00*/  ULDC.64 UR6, c[0x0][0x230] ;  /* 0x00008c0000067ab9 */ /* 0x000fe40000000a00 */
[C---:B0-----:R-:W-:Y:S02]  /*0c10*/  DFMA R16, R2.reuse, UR6, R6 ;  /* 0x0000000602107c2b */ /* 0x041fe40008000006 */
[----:B------:R-:W-:-:S06]  /*0c20*/  DFMA R2, R2, R6, -UR6 ;  /* 0x8000000602027e2b */ /* 0x000fcc0008000006 */
[-C--:B------:R-:W-:Y:S02]  /*0c30*/  DMUL R16, R16, R4.reuse ;  /* 0x0000000410107228 */ /* 0x080fe40000000000 */
[----:B------:R-:W-:-:S11]  /*0c40*/  DMUL R18, R2, R4 ;  /* 0x0000000402127228 */ /* 0x000fd60000000000 */
.L_x_10470:
[----:B------:R-:W-:Y:S05]  /*0c50*/  BSYNC B1 ;  /* 0x0000000000017941 */ /* 0x000fea0003800000 */
.L_x_10469:
[----:B------:R-:W1:Y:S01]  /*0c60*/  S2R R38, SR_TID.X ;  /* 0x0000000000267919 */ /* 0x000e620000002100 */
[----:B------:R-:W-:Y:S01]  /*0c70*/  BSSY B1, `(.L_x_10485) ;  /* 0x00000a0000017945 */ /* 0x000fe20003800000 */
[----:B0-----:R-:W-:Y:S01]  /*0c80*/  CS2R R20, SRZ ;  /* 0x0000000000147805 */ /* 0x001fe2000001ff00 */
[----:B-1----:R-:W-:-:S05]  /*0c90*/  VIADD R0, R38, 0x80 ;  /* 0x0000008026007836 */ /* 0x002fca0000000000 */
        /* <DEDUP_REMOVED lines=30> */
.L_x_10490:
[----:B------:R-:W-:Y:S05]  /*0e80*/  BSYNC B2 ;  /* 0x0000000000027941 */ /* 0x000fea0003800000 */
.L_x_10489:
        /* <DEDUP_REMOVED lines=16> */
[----:B------:R-:W-:Y:S05]  /*0f90*/  CALL.REL.NOINC `($__internal_34_$__cuda_sm20_dblrcp_rn_slowpath_v3) ;  /* 0x0000001c00587944 */ /* 0x000fea0003c00000 */
.L_x_10492:
[----:B------:R-:W-:Y:S05]  /*0fa0*/  BSYNC B2 ;  /* 0x0000000000027941 */ /* 0x000fea0003800000 */
.L_x_10491:
[----:B------:R-:W0:Y:S01]  /*0fb0*/  LDC.64 R6, c[0x0][0x230] ;  /* 0x00008c00ff067b82 */ /* 0x000e220000000a00 */
[----:B------:R-:W-:Y:S02]  /*0fc0*/  ULDC.64 UR6, c[0x0][0x238] ;  /* 0x00008e0000067ab9 */ /* 0x000fe40000000a00 */
[C---:B0-----:R-:W-:Y:S02]  /*0fd0*/  DFMA R20, R2.reuse, UR6, R6 ;  /* 0x0000000602147c2b */ /* 0x041fe40008000006 */
[----:B------:R-:W-:-:S06]  /*0fe0*/  DFMA R2, -R2, R6, UR6 ;  /* 0x0000000602027e2b */ /* 0x000fcc0008000106 */
[-C--:B------:R-:W-:Y:S02]  /*0ff0*/  DMUL R20, R20, R4.reuse ;  /* 0x0000000414147228 */ /* 0x080fe40000000000 */
[----:B------:R-:W-:Y:S01]  /*1000*/  DMUL R22, R2, R4 ;  /* 0x0000000402167228 */ /* 0x000fe20000000000 */
[----:B------:R-:W-:Y:S10]  /*1010*/  BRA `(.L_x_10486) ;  /* 0x0000000400947947 */ /* 0x000ff40003800000 */
.L_x_10488:
        /* <DEDUP_REMOVED lines=22> */
[----:B------:R-:W-:Y:S05]  /*1180*/  CALL.REL.NOINC `($__internal_35_$__cuda_sm20_div_rn_f64_full) ;  /* 0x0000001c00807944 */ /* 0x000fea0003c00000 */
[----:B------:R-:W-:Y:S02]  /*1190*/  IMAD.MOV.U32 R20, RZ, RZ, R32 ;  /* 0x000000ffff147224 */ /* 0x000fe400078e0020 */
[----:B------:R-:W-:-:S07]  /*11a0*/  IMAD.MOV.U32 R21, RZ, RZ, R33 ;  /* 0x000000ffff157224 */ /* 0x000fce00078e0021 */
.L_x_10494:
[----:B------:R-:W-:Y:S05]  /*11b0*/  BSYNC B2 ;  /* 0x0000000000027941 */ /* 0x000fea0003800000 */
.L_x_10493:
        /* <DEDUP_REMOVED lines=23> */
[----:B------:R-:W-:Y:S01]  /*1330*/  MOV R22, R32 ;  /* 0x0000002000167202 */ /* 0x000fe20000000f00 */
[----:B------:R-:W-:-:S07]  /*1340*/  IMAD.MOV.U32 R23, RZ, RZ, R33 ;  /* 0x000000ffff177224 */ /* 0x000fce00078e0021 */
.L_x_10496:
[----:B------:R-:W-:Y:S05]  /*1350*/  BSYNC B2 ;  /* 0x0000000000027941 */ /* 0x000fea0003800000 */
.L_x_10495:
[----:B------:R-:W-:Y:S05]  /*1360*/  BRA `(.L_x_10486) ;  /* 0x0000000000c07947 */ /* 0x000fea0003800000 */
.L_x_10487:
        /* <DEDUP_REMOVED lines=23> */
.L_x_10498:
[----:B------:R-:W-:Y:S05]  /*14e0*/  BSYNC B2 ;  /* 0x0000000000027941 */ /* 0x000fea0003800000 */
.L_x_10497:
        /* <DEDUP_REMOVED lines=16> */
[----:B------:R-:W-:Y:S05]  /*15f0*/  CALL.REL.NOINC `($__internal_34_$__cuda_sm20_dblrcp_rn_slowpath_v3) ;  /* 0x0000001400c07944 */ /* 0x000fea0003c00000 */
.L_x_10500:
[----:B------:R-:W-:Y:S05]  /*1600*/  BSYNC B2 ;  /* 0x0000000000027941 */ /* 0x000fea0003800000 */
.L_x_10499:
[----:B------:R-:W0:Y:S01]  /*1610*/  LDC.64 R6, c[0x0][0x238] ;  /* 0x00008e00ff067b82 */ /* 0x000e220000000a00 */
[----:B------:R-:W-:Y:S02]  /*1620*/  ULDC.64 UR6, c[0x0][0x230] ;  /* 0x00008c0000067ab9 */ /* 0x000fe40000000a00 */
[C---:B0-----:R-:W-:Y:S02]  /*1630*/  DFMA R20, R2.reuse, UR6, R6 ;  /* 0x0000000602147c2b */ /* 0x041fe40008000006 */
[----:B------:R-:W-:-:S06]  /*1640*/  DFMA R2, R2, R6, -UR6 ;  /* 0x8000000602027e2b */ /* 0x000fcc0008000006 */
[-C--:B------:R-:W-:Y:S02]  /*1650*/  DMUL R20, R20, R4.reuse ;  /* 0x0000000414147228 */ /* 0x080fe40000000000 */
[----:B------:R-:W-:-:S11]  /*1660*/  DMUL R22, R2, R4 ;  /* 0x0000000402167228 */ /* 0x000fd60000000000 */
.L_x_10486:
[----:B------:R-:W-:Y:S05]  /*1670*/  BSYNC B1 ;  /* 0x0000000000017941 */ /* 0x000fea0003800000 */
.L_x_10485:
[----:B------:R-:W-:Y:S01]  /*1680*/  VIADD R0, R38, 0x100 ;  /* 0x0000010026007836 */ /* 0x000fe20000000000 */
[----:B------:R-:W-:Y:S01]  /*1690*/  BSSY B1, `(.L_x_10501) ;  /* 0x00000a1000017945 */ /* 0x000fe20003800000 */
[----:B-----5:R-:W-:Y:S02]  /*16a0*/  CS2R R30, SRZ ;  /* 0x00000000001e7805 */ /* 0x020fe4000001ff00 */
        /* <DEDUP_REMOVED lines=32> */
.L_x_10506:
[----:B------:R-:W-:Y:S05]  /*18b0*/  BSYNC B2 ;  /* 0x0000000000027941 */ /* 0x000fea0003800000 */
.L_x_10505:
        /* <DEDUP_REMOVED lines=17> */
.L_x_10508:
[----:B------:R-:W-:Y:S05]  /*19d0*/  BSYNC B2 ;  /* 0x0000000000027941 */ /* 0x000fea0003800000 */
.L_x_10507:
[----:B------:R-:W0:Y:S01]  /*19e0*/  LDC.64 R6, c[0x0][0x230] ;  /* 0x00008c00ff067b82 */ /* 0x000e220000000a00 */
[----:B------:R-:W-:Y:S02]  /*19f0*/  ULDC.64 UR6, c[0x0][0x238] ;  /* 0x00008e0000067ab9 */ /* 0x000fe40000000a00 */
[C---:B0-----:R-:W-:Y:S02]  /*1a00*/  DFMA R24, R2.reuse, UR6, R6 ;  /* 0x0000000602187c2b */ /* 0x041fe40008000006 */
[----:B------:R-:W-:-:S06]  /*1a10*/  DFMA R2, -R2, R6, UR6 ;  /* 0x0000000602027e2b */ /* 0x000fcc0008000106 */
[-C--:B------:R-:W-:Y:S02]  /*1a20*/  DMUL R24, R24, R4.reuse ;  /* 0x0000000418187228 */ /* 0x080fe40000000000 */
[----:B------:R-:W-:Y:S01]  /*1a30*/  DMUL R26, R2, R4 ;  /* 0x00000004021a7228 */ /* 0x000fe20000000000 */
[----:B------:R-:W-:Y:S10]  /*1a40*/  BRA `(.L_x_10502) ;  /* 0x0000000400947947 */ /* 0x000ff40003800000 */
.L_x_10504:
        /* <DEDUP_REMOVED lines=25> */
.L_x_10510:
[----:B------:R-:W-:Y:S05]  /*1be0*/  BSYNC B2 ;  /* 0x0000000000027941 */ /* 0x000fea0003800000 */
.L_x_10509:
        /* <DEDUP_REMOVED lines=25> */
.L_x_10512:
[----:B------:R-:W-:Y:S05]  /*1d80*/  BSYNC B2 ;  /* 0x0000000000027941 */ /* 0x000fea0003800000 */
.L_x_10511:
[----:B------:R-:W-:Y:S05]  /*1d90*/  BRA `(.L_x_10502) ;  /* 0x0000000000c07947 */ /* 0x000fea0003800000 */
.L_x_10503:
        /* <DEDUP_REMOVED lines=21> */
[----:B------:R-:W-:Y:S01]  /*1ef0*/  IMAD.MOV.U32 R2, RZ, RZ, R32 ;  /* 0x000000ffff027224 */ /* 0x000fe200078e0020 */
[----:B------:R-:W-:-:S07]  /*1f00*/  MOV R3, R33 ;  /* 0x0000002100037202 */ /* 0x000fce0000000f00 */
.L_x_10514:
[----:B------:R-:W-:Y:S05]  /*1f10*/  BSYNC B2 ;  /* 0x0000000000027941 */ /* 0x000fea0003800000 */
.L_x_10513:
        /* <DEDUP_REMOVED lines=17> */
.L_x_10516:
[----:B------:R-:W-:Y:S05]  /*2030*/  BSYNC B2 ;  /* 0x0000000000027941 */ /* 0x000fea0003800000 */
.L_x_10515:
[----:B------:R-:W0:Y:S01]  /*2040*/  LDC.64 R6, c[0x0][0x238] ;  /* 0x00008e00ff067b82 */ /* 0x000e220000000a00 */
[----:B------:R-:W-:Y:S02]  /*2050*/  ULDC.64 UR6, c[0x0][0x230] ;  /* 0x00008c0000067ab9 */ /* 0x000fe40000000a00 */
[C---:B0-----:R-:W-:Y:S02]  /*2060*/  DFMA R24, R2.reuse, UR6, R6 ;  /* 0x0000000602187c2b */ /* 0x041fe40008000006 */
[----:B------:R-:W-:-:S06]  /*2070*/  DFMA R2, R2, R6, -UR6 ;  /* 0x8000000602027e2b */ /* 0x000fcc0008000006 */
[-C--:B------:R-:W-:Y:S02]  /*2080*/  DMUL R24, R24, R4.reuse ;  /* 0x0000000418187228 */ /* 0x080fe40000000000 */
[----:B------:R-:W-:-:S11]  /*2090*/  DMUL R26, R2, R4 ;  /* 0x00000004021a7228 */ /* 0x000fd60000000000 */
.L_x_10502:
[----:B------:R-:W-:Y:S05]  /*20a0*/  BSYNC B1 ;  /* 0x0000000000017941 */ /* 0x000fea0003800000 */
.L_x_10501:
[----:B------:R-:W-:Y:S01]  /*20b0*/  IADD3 R0, R38, 0x180, RZ ;  /* 0x0000018026007810 */ /* 0x000fe20007ffe0ff */
[----:B------:R-:W-:Y:S01]  /*20c0*/  BSSY B1, `(.L_x_10517) ;  /* 0x000009f000017945 */ /* 0x000fe20003800000 */
        /* <DEDUP_REMOVED lines=31> */
.L_x_10522:
[----:B------:R-:W-:Y:S05]  /*22c0*/  BSYNC B2 ;  /* 0x0000000000027941 */ /* 0x000fea0003800000 */
.L_x_10521:
        /* <DEDUP_REMOVED lines=16> */
[----:B------:R-:W-:Y:S05]  /*23d0*/  CALL.REL.NOINC `($__internal_34_$__cuda_sm20_dblrcp_rn_slowpath_v3) ;  /* 0x0000000800487944 */ /* 0x000fea0003c00000 */
.L_x_10524:
[----:B------:R-:W-:Y:S05]  /*23e0*/  BSYNC B2 ;  /* 0x0000000000027941 */ /* 0x000fea0003800000 */
.L_x_10523:
[----:B------:R-:W0:Y:S01]  /*23f0*/  LDC.64 R6, c[0x0][0x230] ;  /* 0x00008c00ff067b82 */ /* 0x000e220000000a00 */
[----:B------:R-:W-:Y:S02]  /*2400*/  ULDC.64 UR6, c[0x0][0x238] ;  /* 0x00008e0000067ab9 */ /* 0x000fe40000000a00 */
[C---:B0-----:R-:W-:Y:S02]  /*2410*/  DFMA R28, R2.reuse, UR6, R6 ;  /* 0x00000006021c7c2b */ /* 0x041fe40008000006 */
[----:B------:R-:W-:-:S06]  /*2420*/  DFMA R2, -R2, R6, UR6 ;  /* 0x0000000602027e2b */ /* 0x000fcc0008000106 */
[-C--:B------:R-:W-:Y:S02]  /*2430*/  DMUL R28, R28, R4.reuse ;  /* 0x000000041c1c7228 */ /* 0x080fe40000000000 */
[----:B------:R-:W-:Y:S01]  /*2440*/  DMUL R30, R2, R4 ;  /* 0x00000004021e7228 */ /* 0x000fe20000000000 */
[----:B------:R-:W-:Y:S10]  /*2450*/  BRA `(.L_x_10518) ;  /* 0x0000000400947947 */ /* 0x000ff40003800000 */
.L_x_10520:
        /* <DEDUP_REMOVED lines=25> */
.L_x_10526:
[----:B------:R-:W-:Y:S05]  /*25f0*/  BSYNC B2 ;  /* 0x0000000000027941 */ /* 0x000fea0003800000 */
.L_x_10525:
        /* <DEDUP_REMOVED lines=25> */
.L_x_10528:
[----:B------:R-:W-:Y:S05]  /*2790*/  BSYNC B2 ;  /* 0x0000000000027941 */ /* 0x000fea0003800000 */
.L_x_10527:
[----:B------:R-:W-:Y:S05]  /*27a0*/  BRA `(.L_x_10518) ;  /* 0x0000000000c07947 */ /* 0x000fea0003800000 */
.L_x_10519:
        /* <DEDUP_REMOVED lines=23> */
.L_x_10530:
[----:B------:R-:W-:Y:S05]  /*2920*/  BSYNC B2 ;  /* 0x0000000000027941 */ /* 0x000fea0003800000 */
.L_x_10529:
        /* <DEDUP_REMOVED lines=17> */
.L_x_10532:
[----:B------:R-:W-:Y:S05]  /*2a40*/  BSYNC B2 ;  /* 0x0000000000027941 */ /* 0x000fea0003800000 */
.L_x_10531:
[----:B------:R-:W0:Y:S01]  /*2a50*/  LDC.64 R6, c[0x0][0x238] ;  /* 0x00008e00ff067b82 */ /* 0x000e220000000a00 */
[----:B------:R-:W-:Y:S02]  /*2a60*/  ULDC.64 UR6, c[0x0][0x230] ;  /* 0x00008c0000067ab9 */ /* 0x000fe40000000a00 */
[C---:B0-----:R-:W-:Y:S02]  /*2a70*/  DFMA R28, R2.reuse, UR6, R6 ;  /* 0x00000006021c7c2b */ /* 0x041fe40008000006 */
[----:B------:R-:W-:-:S06]  /*2a80*/  DFMA R2, R2, R6, -UR6 ;  /* 0x8000000602027e2b */ /* 0x000fcc0008000006 */
[-C--:B------:R-:W-:Y:S02]  /*2a90*/  DMUL R28, R28, R4.reuse ;  /* 0x000000041c1c7228 */ /* 0x080fe40000000000 */
[----:B------:R-:W-:-:S11]  /*2aa0*/  DMUL R30, R2, R4 ;  /* 0x00000004021e7228 */ /* 0x000fd60000000000 */
.L_x_10518:
[----:B------:R-:W-:Y:S05]  /*2ab0*/  BSYNC B1 ;  /* 0x0000000000017941 */ /* 0x000fea0003800000 */
.L_x_10517:
[----:B------:R-:W0:Y:S01]  /*2ac0*/  S2R R0, SR_CTAID.X ;  /* 0x0000000000007919 */ /* 0x000e220000002500 */
[----:B------:R-:W-:Y:S01]  /*2ad0*/  ISETP.GE.AND P0, PT, R38, R45, PT ;  /* 0x0000002d2600720c */ /* 0x000fe20003f06270 */
[----:B------:R-:W-:Y:S04]  /*2ae0*/  BSSY B0, `(.L_x_10533) ;  /* 0x0000018000007945 */ /* 0x000fe80003800000 */
[----:B------:R-:W-:Y:S08]  /*2af0*/  BSSY B1, `(.L_x_10534) ;  /* 0x0000010000017945 */ /* 0x000ff00003800000 */
[----:B------:R-:W-:Y:S05]  /*2b00*/  @P0 BRA `(.L_x_10535) ;  /* 0x0000000000380947 */ /* 0x000fea0003800000 */
[----:B------:R-:W0:Y:S01]  /*2b10*/  S2R R38, SR_TID.X ;  /* 0x0000000000267919 */ /* 0x000e220000002100 */
[----:B------:R-:W1:Y:S01]  /*2b20*/  LDC.64 R2, c[0x0][0x240] ;  /* 0x00009000ff027b82 */ /* 0x000e620000000a00 */
[----:B0-----:R-:W-:Y:S02]  /*2b30*/  IMAD R5, R0, 0x200, R38 ;  /* 0x0000020000057824 */ /* 0x001fe400078e0226 */
[----:B------:R-:W-:Y:S02]  /*2b40*/  VIADD R38, R38, 0x80 ;  /* 0x0000008026267836 */ /* 0x000fe40000000000 */
[----:B-1----:R-:W-:-:S03]  /*2b50*/  IMAD.WIDE.U32 R2, R5, 0x10, R2 ;  /* 0x0000001005027825 */ /* 0x002fc600078e0002 */
[----:B------:R-:W-:Y:S02]  /*2b60*/  ISETP.GE.AND P0, PT, R38, R45, PT ;  /* 0x0000002d2600720c */ /* 0x000fe40003f06270 */
[----:B------:R0:W-:Y:S11]  /*2b70*/  STG.E.128 desc[UR4][R2.64], R16 ;  /* 0x0000001002007986 */ /* 0x0001f6000c101d04 */
[----:B------:R-:W-:Y:S05]  /*2b80*/  @P0 BREAK B1 ;  /* 0x0000000000010942 */ /* 0x000fea0003800000 */
[----:B------:R-:W-:Y:S05]  /*2b90*/  @P0 BRA `(.L_x_10536) ;  /* 0x0000000000300947 */ /* 0x000fea0003800000 */
[----:B0-----:R-:W0:Y:S01]  /*2ba0*/  LDC.64 R2, c[0x0][0x240] ;  /* 0x00009000ff027b82 */ /* 0x001e220000000a00 */
[----:B------:R-:W-:Y:S01]  /*2bb0*/  LEA R5, R0, R38, 0x9 ;  /* 0x0000002600057211 */ /* 0x000fe200078e48ff */
[----:B------:R-:W-:-:S04]  /*2bc0*/  VIADD R38, R38, 0x80 ;  /* 0x0000008026267836 */ /* 0x000fc80000000000 */
[----:B0-----:R-:W-:-:S05]  /*2bd0*/  IMAD.WIDE.U32 R2, R5, 0x10, R2 ;  /* 0x0000001005027825 */ /* 0x001fca00078e0002 */
[----:B------:R1:W-:Y:S02]  /*2be0*/  STG.E.128 desc[UR4][R2.64], R20 ;  /* 0x0000001402007986 */ /* 0x0003e4000c101d04 */
.L_x_10535:
[----:B------:R-:W-:Y:S05]  /*2bf0*/  BSYNC B1 ;  /* 0x0000000000017941 */ /* 0x000fea0003800000 */
.L_x_10534:
[----:B------:R-:W-:-:S13]  /*2c00*/  ISETP.GE.AND P0, PT, R38, R45, PT ;  /* 0x0000002d2600720c */ /* 0x000fda0003f06270 */
[----:B-1----:R-:W1:Y:S01]  /*2c10*/  @!P0 LDC.64 R2, c[0x0][0x240] ;  /* 0x00009000ff028b82 */ /* 0x002e620000000a00 */
[----:B0-----:R-:W-:Y:S02]  /*2c20*/  @!P0 IMAD R5, R0, 0x200, R38 ;  /* 0x0000020000058824 */ /* 0x001fe400078e0226 */
[----:B------:R-:W-:Y:S02]  /*2c30*/  @!P0 VIADD R38, R38, 0x80 ;  /* 0x0000008026268836 */ /* 0x000fe40000000000 */
[----:B-1----:R-:W-:-:S05]  /*2c40*/  @!P0 IMAD.WIDE.U32 R2, R5, 0x10, R2 ;  /* 0x0000001005028825 */ /* 0x002fca00078e0002 */
[----:B------:R1:W-:Y:S02]  /*2c50*/  @!P0 STG.E.128 desc[UR4][R2.64], R24 ;  /* 0x0000001802008986 */ /* 0x0003e4000c101d04 */
.L_x_10536:
[----:B------:R-:W-:Y:S05]  /*2c60*/  BSYNC B0 ;  /* 0x0000000000007941 */ /* 0x000fea0003800000 */
.L_x_10533:
[----:B------:R-:W-:Y:S05]  /*2c70*/  WARPSYNC.ALL ;  /* 0x0000000000007948 */ /* 0x000fea0003800000 */
[----:B------:R-:W-:-:S13]  /*2c80*/  ISETP.GE.AND P0, PT, R38, R45, PT ;  /* 0x0000002d2600720c */ /* 0x000fda0003f06270 */
[----:B------:R-:W-:Y:S05]  /*2c90*/  @P0 EXIT ;  /* 0x000000000000094d */ /* 0x000fea0003800000 */
[----:B------:R-:W2:Y:S01]  /*2ca0*/  S2R R0, SR_CTAID.X ;  /* 0x0000000000007919 */ /* 0x000ea20000002500 */
[----:B01----:R-:W0:Y:S01]  /*2cb0*/  LDC.64 R2, c[0x0][0x240] ;  /* 0x00009000ff027b82 */ /* 0x003e220000000a00 */
[----:B--2---:R-:W-:-:S04]  /*2cc0*/  IMAD R5, R0, 0x200, R38 ;  /* 0x0000020000057824 */ /* 0x004fc800078e0226 */
[----:B0-----:R-:W-:-:S05]  /*2cd0*/  IMAD.WIDE.U32 R2, R5, 0x10, R2 ;  /* 0x0000001005027825 */ /* 0x001fca00078e0002 */
[----:B------:R-:W-:Y:S01]  /*2ce0*/  STG.E.128 desc[UR4][R2.64], R28 ;  /* 0x0000001c02007986 */ /* 0x000fe2000c101d04 */
[----:B------:R-:W-:Y:S05]  /*2cf0*/  EXIT ;  /* 0x000000000000794d */ /* 0x000fea0003800000 */
        .weak           $__internal_34_$__cuda_sm20_dblrcp_rn_slowpath_v3
        .type           $__internal_34_$__cuda_sm20_dblrcp_rn_slowpath_v3,@function
        .size           $__internal_34_$__cuda_sm20_dblrcp_rn_slowpath_v3,($__internal_35_$__cuda_sm20_div_rn_f64_full - $__internal_34_$__cuda_sm20_dblrcp_rn_slowpath_v3)
$__internal_34_$__cuda_sm20_dblrcp_rn_slowpath_v3:
[----:B------:R-:W-:Y:S01]  /*2d00*/  DSETP.GTU.AND P0, PT, |R4|, +INF , PT ;  /* 0x7ff000000400742a */ /* 0x000fe20003f0c200 */
[----:B------:R-:W-:-:S13]  /*2d10*/  BSSY B0, `(.L_x_10537) ;  /* 0x0000022000007945 */ /* 0x000fda0003800000 */
        /* <DEDUP_REMOVED lines=22> */
.L_x_10540:
        /* <DEDUP_REMOVED lines=9> */
.L_x_10538:
[----:B------:R-:W-:Y:S01]  /*2f10*/  LOP3.LUT R7, R5, 0x80000, RZ, 0xfc, !PT ;  /* 0x0008000005077812 */ /* 0x000fe200078efcff */
[----:B------:R-:W-:-:S07]  /*2f20*/  IMAD.MOV.U32 R6, RZ, RZ, R4 ;  /* 0x000000ffff067224 */ /* 0x000fce00078e0004 */
.L_x_10539:
[----:B------:R-:W-:Y:S05]  /*2f30*/  BSYNC B0 ;  /* 0x0000000000007941 */ /* 0x000fea0003800000 */
.L_x_10537:
[----:B------:R-:W-:Y:S01]  /*2f40*/  MOV R4, R6 ;  /* 0x0000000600047202 */ /* 0x000fe20000000f00 */
[----:B------:R-:W-:Y:S02]  /*2f50*/  IMAD.MOV.U32 R5, RZ, RZ, R7 ;  /* 0x000000ffff057224 */ /* 0x000fe400078e0007 */
[----:B------:R-:W-:Y:S02]  /*2f60*/  IMAD.MOV.U32 R6, RZ, RZ, R0 ;  /* 0x000000ffff067224 */ /* 0x000fe400078e0000 */
[----:B------:R-:W-:-:S04]  /*2f70*/  IMAD.MOV.U32 R7, RZ, RZ, 0x0 ;  /* 0x00000000ff077424 */ /* 0x000fc800078e00ff */
[----:B------:R-:W-:Y:S05]  /*2f80*/  RET.REL.NODEC R6 `(_ZN2at6native27unrolled_elementwise_kernelINS0_13AUnaryFunctorIN3c107complexIdEES5_S5_NS0_15binary_internal10DivFunctorIS5_EEEESt5arrayIPcLm2EELi4E23TrivialOffsetCalculatorILi1EjESE_NS0_6memory15LoadWithoutCastENSF_16StoreWithoutCastEEEviT_T0_T2_T3_T4_T5_) ;  /* 0xffffffd0061c7950 */ /* 0x000fea0003c3ffff */
        .weak           $__internal_35_$__cuda_sm20_div_rn_f64_full
        .type           $__internal_35_$__cuda_sm20_div_rn_f64_full,@function
        .size           $__internal_35_$__cuda_sm20_div_rn_f64_full,(.L_x_19290 - $__internal_35_$__cuda_sm20_div_rn_f64_full)
$__internal_35_$__cuda_sm20_div_rn_f64_full:
[C---:B------:R-:W-:Y:S01]  /*2f90*/  FSETP.GEU.AND P0, PT, |R5|.reuse, 1.469367938527859385e-39, PT ;  /* 0x001000000500780b */ /* 0x040fe20003f0e200 */
[----:B------:R-:W-:Y:S01]  /*2fa0*/  IMAD.MOV.U32 R33, RZ, RZ, 0x1ca00000 ;  /* 0x1ca00000ff217424 */ /* 0x000fe200078e00ff */
[----:B------:R-:W-:Y:S01]  /*2fb0*/  LOP3.LUT R6, R5, 0x800fffff, RZ, 0xc0, !PT ;  /* 0x800fffff05067812 */ /* 0x000fe200078ec0ff */
[----:B------:R-:W-:Y:S01]  /*2fc0*/  BSSY B0, `(.L_x_10541) ;  /* 0x0000056000007945 */ /* 0x000fe20003800000 */
[C---:B------:R-:W-:Y:S02]  /*2fd0*/  FSETP.GEU.AND P2, PT, |R35|.reuse, 1.469367938527859385e-39, PT ;  /* 0x001000002300780b */ /* 0x040fe40003f4e200 */
[----:B------:R-:W-:Y:S01]  /*2fe0*/  LOP3.LUT R7, R6, 0x3ff00000, RZ, 0xfc, !PT ;  /* 0x3ff0000006077812 */ /* 0x000fe200078efcff */
[----:B------:R-:W-:Y:S01]  /*2ff0*/  IMAD.MOV.U32 R6, RZ, RZ, R4 ;  /* 0x000000ffff067224 */ /* 0x000fe200078e0004 */
[----:B------:R-:W-:Y:S02]  /*3000*/  MOV R36, 0x1 ;  /* 0x0000000100247802 */ /* 0x000fe40000000f00 */
[----:B------:R-:W-:-:S02]  /*3010*/  LOP3.LUT R44, R35, 0x7ff00000, RZ, 0xc0, !PT ;  /* 0x7ff00000232c7812 */ /* 0x000fc400078ec0ff */
[C---:B------:R-:W-:Y:S01]  /*3020*/  LOP3.LUT R42, R5.reuse, 0x7ff00000, RZ, 0xc0, !PT ;  /* 0x7ff00000052a7812 */ /* 0x040fe200078ec0ff */
[----:B------:R-:W-:Y:S02]  /*3030*/  @!P0 DMUL R6, R4, 8.98846567431157953865e+307 ;  /* 0x7fe0000004068828 */ /* 0x000fe40000000000 */
[----:B------:R-:W-:Y:S01]  /*3040*/  IMAD.MOV.U32 R39, RZ, RZ, R44 ;  /* 0x000000ffff277224 */ /* 0x000fe200078e002c */
[C---:B------:R-:W-:Y:S02]  /*3050*/  ISETP.GE.U32.AND P1, PT, R44.reuse, R42, PT ;  /* 0x0000002a2c00720c */ /* 0x040fe40003f26070 */
[----:B------:R-:W-:Y:S01]  /*3060*/  @!P2 LOP3.LUT R32, R5, 0x7ff00000, RZ, 0xc0, !PT ;  /* 0x7ff000000520a812 */ /* 0x000fe200078ec0ff */
[----:B------:R-:W0:Y:S03]  /*3070*/  MUFU.RCP64H R37, R7 ;  /* 0x0000000700257308 */ /* 0x000e260000001800 */
[----:B------:R-:W-:-:S04]  /*3080*/  @!P2 ISETP.GE.U32.AND P3, PT, R44, R32, PT ;  /* 0x000000202c00a20c */ /* 0x000fc80003f66070 */
        /* <DEDUP_REMOVED lines=13> */
[----:B------:R-:W-:Y:S02]  /*3160*/  MOV R40, R42 ;  /* 0x0000002a00287202 */ /* 0x000fe40000000f00 */
[----:B------:R-:W-:-:S03]  /*3170*/  @!P0 LOP3.LUT R40, R7, 0x7ff00000, RZ, 0xc0, !PT ;  /* 0x7ff0000007288812 */ /* 0x000fc600078ec0ff */
        /* <DEDUP_REMOVED lines=37> */
.L_x_10542:
        /* <DEDUP_REMOVED lines=16> */
.L_x_10545:
[----:B------:R-:W-:Y:S02]  /*34d0*/  LOP3.LUT R33, R5, 0x80000, RZ, 0xfc, !PT ;  /* 0x0008000005217812 */ /* 0x000fe400078efcff */
[----:B------:R-:W-:Y:S01]  /*34e0*/  MOV R32, R4 ;  /* 0x0000000400207202 */ /* 0x000fe20000000f00 */
[----:B------:R-:W-:Y:S06]  /*34f0*/  BRA `(.L_x_10543) ;  /* 0x0000000000087947 */ /* 0x000fec0003800000 */
.L_x_10544:
[----:B------:R-:W-:Y:S01]  /*3500*/  LOP3.LUT R33, R35, 0x80000, RZ, 0xfc, !PT ;  /* 0x0008000023217812 */ /* 0x000fe200078efcff */
[----:B------:R-:W-:-:S07]  /*3510*/  IMAD.MOV.U32 R32, RZ, RZ, R34 ;  /* 0x000000ffff207224 */ /* 0x000fce00078e0022 */
.L_x_10543:
[----:B------:R-:W-:Y:S05]  /*3520*/  BSYNC B0 ;  /* 0x0000000000007941 */ /* 0x000fea0003800000 */
.L_x_10541:
[----:B------:R-:W-:Y:S02]  /*3530*/  IMAD.MOV.U32 R2, RZ, RZ, R0 ;  /* 0x000000ffff027224 */ /* 0x000fe400078e0000 */
[----:B------:R-:W-:-:S04]  /*3540*/  IMAD.MOV.U32 R3, RZ, RZ, 0x0 ;  /* 0x00000000ff037424 */ /* 0x000fc800078e00ff */
[----:B------:R-:W-:Y:S05]  /*3550*/  RET.REL.NODEC R2 `(_ZN2at6native27unrolled_elementwise_kernelINS0_13AUnaryFunctorIN3c107complexIdEES5_S5_NS0_15binary_internal10DivFunctorIS5_EEEESt5arrayIPcLm2EELi4E23TrivialOffsetCalculatorILi1EjESE_NS0_6memory15LoadWithoutCastENSF_16StoreWithoutCastEEEviT_T0_T2_T3_T4_T5_) ;  /* 0xffffffc802a87950 */ /* 0x000fea0003c3ffff */
.L_x_10546:
        /* <DEDUP_REMOVED lines=10> */
.L_x_19290:


//--------------------- .text._ZN2at6native29vectorized_elementwise_kernelILi2ENS0_13AUnaryFunctorIN3c107complexIdEES5_S5_NS0_15binary_internal10DivFunctorIS5_EEEESt5arrayIPcLm2EEEEviT0_T1_ --------------------------
	.section	.text._ZN2at6native29vectorized_elementwise_kernelILi2ENS0_13AUnaryFunctorIN3c107complexIdEES5_S5_NS0_15binary_internal10DivFunctorIS5_EEEESt5arrayIPcLm2EEEEviT0_T1_,"ax",@progbits
	.align	128
        .global         _ZN2at6native29vectorized_elementwise_kernelILi2ENS0_13AUnaryFunctorIN3c107complexIdEES5_S5_NS0_15binary_internal10DivFunctorIS5_EEEESt5arrayIPcLm2EEEEviT0_T1_
        .type           _ZN2at6native29vectorized_elementwise_kernelILi2ENS0_13AUnaryFunctorIN3c107complexIdEES5_S5_NS0_15binary_internal10DivFunctorIS5_EEEESt5arrayIPcLm2EEEEviT0_T1_,@function
        .size           _ZN2at6native29vectorized_elementwise_kernelILi2ENS0_13AUnaryFunctorIN3c107complexIdEES5_S5_NS0_15binary_internal10DivFunctorIS5_EEEESt5arrayIPcLm2EEEEviT0_T1_,(.L_x_19292 - _ZN2at6native29vectorized_elementwise_kernelILi2ENS0_13AUnaryFunctorIN3c107complexIdEES5_S5_NS0_15binary_internal10DivFunctorIS5_EEEESt5arrayIPcLm2EEEEviT0_T1_)
        .other          _ZN2at6native29vectorized_elementwise_kernelILi2ENS0_13AUnaryFunctorIN3c107complexIdEES5_S5_NS0_15binary_internal10DivFunctorIS5_EEEESt5arrayIPcLm2EEEEviT0_T1_,@"STO_CUDA_ENTRY STV_DEFAULT"
_ZN2at6native29vectorized_elementwise_kernelILi2ENS0_13AUnaryFunctorIN3c107complexIdEES5_S5_NS0_15binary_internal10DivFunctorIS5_EEEESt5arrayIPcLm2EEEEviT0_T1_:
.text._ZN2at6native29vectorized_elementwise_kernelILi2ENS0_13AUnaryFunctorIN3c107complexIdEES5_S5_NS0_15binary_internal10DivFunctorIS5_EEEESt5arrayIPcLm2EEEEviT0_T1_:
        /* <DEDUP_REMOVED lines=46> */
[----:B-----5:R-:W-:Y:S05]  /*02e0*/  CALL.REL.NOINC `($__internal_37_$__cuda_sm20_div_rn_f64_full) ;  /* 0x000000b000947944 */ /* 0x020fea0003c00000 */
[----:B------:R-:W-:Y:S02]  /*02f0*/  IMAD.MOV.U32 R42, RZ, RZ, R2 ;  /* 0x000000ffff2a7224 */ /* 0x000fe400078e0002 */
[----:B------:R-:W-:-:S07]  /*0300*/  IMAD.MOV.U32 R43, RZ, RZ, R3 ;  /* 0x000000ffff2b7224 */ /* 0x000fce00078e0003 */
.L_x_10552:
[----:B------:R-:W-:Y:S05]  /*0310*/  BSYNC B2 ;  /* 0x0000000000027941 */ /* 0x000fea0003800000 */
.L_x_10551:
        /* <DEDUP_REMOVED lines=16> */
[----:B-----5:R-:W-:Y:S05]  /*0420*/  CALL.REL.NOINC `($__internal_36_$__cuda_sm20_dblrcp_rn_slowpath_v3) ;  /* 0x000000ac00987944 */ /* 0x020fea0003c00000 */
[----:B------:R-:W-:-:S04]  /*0430*/  LOP3.LUT R3, R3, R2, RZ, 0x3c, !PT ;  /* 0x0000000203037212 */ /* 0x000fc800078e3cff */
[----:B------:R-:W-:-:S04]  /*0440*/  LOP3.LUT R2, R3, R2, RZ, 0x3c, !PT ;  /* 0x0000000203027212 */ /* 0x000fc800078e3cff */
[----:B------:R-:W-:-:S07]  /*0450*/  LOP3.LUT R3, R3, R2, RZ, 0x3c, !PT ;  /* 0x0000000203037212 */ /* 0x000fce00078e3cff */
.L_x_10554:
[----:B------:R-:W-:Y:S05]  /*0460*/  BSYNC B2 ;  /* 0x0000000000027941 */ /* 0x000fea0003800000 */
.L_x_10553:
[----:B------:R-:W0:Y:S01]  /*0470*/  LDC.64 R22, c[0x0][0x230] ;  /* 0x00008c00ff167b82 */ /* 0x000e220000000a00 */
[----:B------:R-:W-:Y:S02]  /*0480*/  ULDC.64 UR6, c[0x0][0x238] ;  /* 0x00008e0000067ab9 */ /* 0x000fe40000000a00 */
[C---:B0-----:R-:W-:Y:S02]  /*0490*/  DFMA R20, R42.reuse, UR6, R22 ;  /* 0x000000062a147c2b */ /* 0x041fe40008000016 */
[----:B------:R-:W-:-:S06]  /*04a0*/  DFMA R22, -R42, R22, UR6 ;  /* 0x000000062a167e2b */ /* 0x000fcc0008000116 */
[-C--:B------:R-:W-:Y:S02]  /*04b0*/  DMUL R20, R20, R2.reuse ;  /* 0x0000000214147228 */ /* 0x080fe40000000000 */
[----:B------:R-:W-:Y:S01]  /*04c0*/  DMUL R22, R22, R2 ;  /* 0x0000000216167228 */ /* 0x000fe20000000000 */
[----:B------:R-:W-:Y:S10]  /*04d0*/  BRA `(.L_x_10555) ;  /* 0x0000000400b07947 */ /* 0x000ff40003800000 */
.L_x_10550:
        /* <DEDUP_REMOVED lines=19> */
[----:B------:R-:W-:Y:S01]  /*0610*/  IMAD.MOV.U32 R2, RZ, RZ, R4 ;  /* 0x000000ffff027224 */ /* 0x000fe200078e0004 */
[----:B------:R-:W-:Y:S01]  /*0620*/  MOV R3, R5 ;  /* 0x0000000500037202 */ /* 0x000fe20000000f00 */
[----:B------:R-:W-:Y:S01]  /*0630*/  IMAD.U32 R4, RZ, RZ, UR6 ;  /* 0x00000006ff047e24 */ /* 0x000fe2000f8e00ff */
[----:B------:R-:W-:Y:S01]  /*0640*/  MOV R0, 0x670 ;  /* 0x0000067000007802 */ /* 0x000fe20000000f00 */
[----:B------:R-:W-:-:S07]  /*0650*/  IMAD.U32 R5, RZ, RZ, UR7 ;  /* 0x00000007ff057e24 */ /* 0x000fce000f8e00ff */
[----:B-----5:R-:W-:Y:S05]  /*0660*/  CALL.REL.NOINC `($__internal_37_$__cuda_sm20_div_rn_f64_full) ;  /* 0x000000ac00b47944 */ /* 0x020fea0003c00000 */
.L_x_10557:
[----:B------:R-:W-:Y:S05]  /*0670*/  BSYNC B2 ;  /* 0x0000000000027941 */ /* 0x000fea0003800000 */
.L_x_10556:
        /* <DEDUP_REMOVED lines=14> */
[----:B------:R-:W-:Y:S01]  /*0760*/  DFMA R22, R20, R22, R42 ;  /* 0x000000161416722b */ /* 0x000fe2000000002a */
[----:B------:R-:W-:Y:S01]  /*0770*/  IMAD.MOV.U32 R20, RZ, RZ, R2 ;  /* 0x000000ffff147224 */ /* 0x000fe200078e0002 */
[----:B------:R-:W-:-:S08]  /*0780*/  MOV R21, R3 ;  /* 0x0000000300157202 */ /* 0x000fd00000000f00 */
[----:B------:R-:W-:-:S05]  /*0790*/  FFMA R7, RZ, R5, R23 ;  /* 0x00000005ff077223 */ /* 0x000fca0000000017 */
[----:B------:R-:W-:-:S13]  /*07a0*/  FSETP.GT.AND P0, PT, |R7|, 1.469367938527859385e-39, PT ;  /* 0x001000000700780b */ /* 0x000fda0003f04200 */
[----:B------:R-:W-:Y:S05]  /*07b0*/  @P0 BRA P1, `(.L_x_10559) ;  /* 0x0000000000240947 */ /* 0x000fea0000800000 */
[----:B------:R-:W-:Y:S01]  /*07c0*/  ULDC.64 UR6, c[0x0][0x238] ;  /* 0x00008e0000067ab9 */ /* 0x000fe20000000a00 */
[----:B------:R-:W-:Y:S01]  /*07d0*/  IMAD.MOV.U32 R2, RZ, RZ, R4 ;  /* 0x000000ffff027224 */ /* 0x000fe200078e0004 */
[----:B------:R-:W-:Y:S01]  /*07e0*/  MOV R0, 0x830 ;  /* 0x0000083000007802 */ /* 0x000fe20000000f00 */
[----:B------:R-:W-:Y:S02]  /*07f0*/  IMAD.MOV.U32 R3, RZ, RZ, R5 ;  /* 0x000000ffff037224 */ /* 0x000fe400078e0005 */
[----:B------:R-:W-:Y:S02]  /*0800*/  IMAD.U32 R4, RZ, RZ, UR6 ;  /* 0x00000006ff047e24 */ /* 0x000fe4000f8e00ff */
[----:B------:R-:W-:-:S07]  /*0810*/  IMAD.U32 R5, RZ, RZ, UR7 ;  /* 0x00000007ff057e24 */ /* 0x000fce000f8e00ff */
[----:B-----5:R-:W-:Y:S05]  /*0820*/  CALL.REL.NOINC `($__internal_37_$__cuda_sm20_div_rn_f64_full) ;  /* 0x000000ac00447944 */ /* 0x020fea0003c00000 */
[----:B------:R-:W-:Y:S01]  /*0830*/  MOV R22, R2 ;  /* 0x0000000200167202 */ /* 0x000fe20000000f00 */
[----:B------:R-:W-:-:S07]  /*0840*/  IMAD.MOV.U32 R23, RZ, RZ, R3 ;  /* 0x000000ffff177224 */ /* 0x000fce00078e0003 */
.L_x_10559:
[----:B------:R-:W-:Y:S05]  /*0850*/  BSYNC B2 ;  /* 0x0000000000027941 */ /* 0x000fea0003800000 */
.L_x_10558:
[----:B------:R-:W-:Y:S05]  /*0860*/  BRA `(.L_x_10555) ;  /* 0x0000000000cc7947 */ /* 0x000fea0003800000 */
.L_x_10549:
        /* <DEDUP_REMOVED lines=23> */
.L_x_10561:
[----:B------:R-:W-:Y:S05]  /*09e0*/  BSYNC B2 ;  /* 0x0000000000027941 */ /* 0x000fea0003800000 */
.L_x_10560:
        /* <DEDUP_REMOVED lines=20> */
.L_x_10563:
[----:B------:R-:W-:Y:S05]  /*0b30*/  BSYNC B2 ;  /* 0x0000000000027941 */ /* 0x000fea0003800000 */
.L_x_10562:
[----:B------:R-:W0:Y:S01]  /*0b40*/  LDC.64 R22, c[0x0][0x238] ;  /* 0x00008e00ff167b82 */ /* 0x000e220000000a00 */
[----:B------:R-:W-:Y:S02]  /*0b50*/  ULDC.64 UR6, c[0x0][0x230] ;  /* 0x00008c0000067ab9 */ /* 0x000fe40000000a00 */
[C---:B0-----:R-:W-:Y:S02]  /*0b60*/  DFMA R20, R42.reuse, UR6, R22 ;  /* 0x000000062a147c2b */ /* 0x041fe40008000016 */
[----:B------:R-:W-:-:S06]  /*0b70*/  DFMA R22, R42, R22, -UR6 ;  /* 0x800000062a167e2b */ /* 0x000fcc0008000016 */
[-C--:B------:R-:W-:Y:S02]  /*0b80*/  DMUL R20, R20, R2.reuse ;  /* 0x0000000214147228 */ /* 0x080fe40000000000 */
[----:B------:R-:W-:-:S11]  /*0b90*/  DMUL R22, R22, R2 ;  /* 0x0000000216167228 */ /* 0x000fd60000000000 */
.L_x_10555:
[----:B------:R-:W-:Y:S05]  /*0ba0*/  BSYNC B1 ;  /* 0x0000000000017941 */ /* 0x000fea0003800000 */
.L_x_10548:
[----:B-----5:R-:W-:Y:S01]  /*0bb0*/  DSETP.GE.AND P0, PT, |R16|, |R18|, PT ;  /* 0x400000121000722a */ /* 0x020fe20003f06200 */
        /* <DEDUP_REMOVED lines=25> */
[----:B------:R-:W-:Y:S05]  /*0d50*/  CALL.REL.NOINC `($__internal_37_$__cuda_sm20_div_rn_f64_full) ;  /* 0x000000a400f87944 */ /* 0x000fea0003c00000 */
[----:B------:R-:W-:Y:S02]  /*0d60*/  IMAD.MOV.U32 R42, RZ, RZ, R2 ;  /* 0x000000ffff2a7224 */ /* 0x000fe400078e0002 */
[----:B------:R-:W-:-:S07]  /*0d70*/  IMAD.MOV.U32 R43, RZ, RZ, R3 ;  /* 0x000000ffff2b7224 */ /* 0x000fce00078e0003 */
.L_x_10568:
[----:B------:R-:W-:Y:S05]  /*0d80*/  BSYNC B2 ;  /* 0x0000000000027941 */ /* 0x000fea0003800000 */
.L_x_10567:
        /* <DEDUP_REMOVED lines=16> */
[----:B------:R-:W-:Y:S05]  /*0e90*/  CALL.REL.NOINC `($__internal_36_$__cuda_sm20_dblrcp_rn_slowpath_v3) ;  /* 0x000000a000fc7944 */ /* 0x000fea0003c00000 */
[----:B------:R-:W-:-:S04]  /*0ea0*/  LOP3.LUT R3, R3, R2, RZ, 0x3c, !PT ;  /* 0x0000000203037212 */ /* 0x000fc800078e3cff */
[----:B------:R-:W-:-:S04]  /*0eb0*/  LOP3.LUT R2, R3, R2, RZ, 0x3c, !PT ;  /* 0x0000000203027212 */ /* 0x000fc800078e3cff */
[----:B------:R-:W-:-:S07]  /*0ec0*/  LOP3.LUT R3, R3, R2, RZ, 0x3c, !PT ;  /* 0x0000000203037212 */ /* 0x000fce00078e3cff */
.L_x_10570:
[----:B------:R-:W-:Y:S05]  /*0ed0*/  BSYNC B2 ;  /* 0x0000000000027941 */ /* 0x000fea0003800000 */
.L_x_10569:
[----:B------:R-:W0:Y:S01]  /*0ee0*/  LDC.64 R18, c[0x0][0x230] ;  /* 0x00008c00ff127b82 */ /* 0x000e220000000a00 */
[----:B------:R-:W-:Y:S02]  /*0ef0*/  ULDC.64 UR6, c[0x0][0x238] ;  /* 0x00008e0000067ab9 */ /* 0x000fe40000000a00 */
[C---:B0-----:R-:W-:Y:S02]  /*0f00*/  DFMA R16, R42.reuse, UR6, R18 ;  /* 0x000000062a107c2b */ /* 0x041fe40008000012 */
[----:B------:R-:W-:-:S06]  /*0f10*/  DFMA R18, -R42, R18, UR6 ;  /* 0x000000062a127e2b */ /* 0x000fcc0008000112 */
[-C--:B------:R-:W-:Y:S02]  /*0f20*/  DMUL R16, R16, R2.reuse ;  /* 0x0000000210107228 */ /* 0x080fe40000000000 */
[----:B------:R-:W-:Y:S01]  /*0f30*/  DMUL R18, R18, R2 ;  /* 0x0000000212127228 */ /* 0x000fe20000000000 */
[----:B------:R-:W-:Y:S10]  /*0f40*/  BRA `(.L_x_10571) ;  /* 0x0000000400b07947 */ /* 0x000ff40003800000 */
.L_x_10566:
        /* <DEDUP_REMOVED lines=21> */
[----:B------:R-:W-:Y:S01]  /*10a0*/  MOV R0, 0x10e0 ;  /* 0x000010e000007802 */ /* 0x000fe20000000f00 */
[----:B------:R-:W-:Y:S02]  /*10b0*/  IMAD.U32 R4, RZ, RZ, UR6 ;  /* 0x00000006ff047e24 */ /* 0x000fe4000f8e00ff */
[----:B------:R-:W-:-:S07]  /*10c0*/  IMAD.U32 R5, RZ, RZ, UR7 ;  /* 0x00000007ff057e24 */ /* 0x000fce000f8e00ff */
[----:B------:R-:W-:Y:S05]  /*10d0*/  CALL.REL.NOINC `($__internal_37_$__cuda_sm20_div_rn_f64_full) ;  /* 0x000000a400187944 */ /* 0x000fea0003c00000 */
.L_x_10573:
[----:B------:R-:W-:Y:S05]  /*10e0*/  BSYNC B2 ;  /* 0x0000000000027941 */ /* 0x000fea0003800000 */
.L_x_10572:
        /* <DEDUP_REMOVED lines=15> */
[----:B------:R-:W-:Y:S01]  /*11e0*/  MOV R16, R2 ;  /* 0x0000000200107202 */ /* 0x000fe20000000f00 */
[----:B------:R-:W-:-:S08]  /*11f0*/  IMAD.MOV.U32 R17, RZ, RZ, R3 ;  /* 0x000000ffff117224 */ /* 0x000fd000078e0003 */
[----:B------:R-:W-:-:S05]  /*1200*/  FFMA R7, RZ, R5, R19 ;  /* 0x00000005ff077223 */ /* 0x000fca0000000013 */
[----:B------:R-:W-:-:S13]  /*1210*/  FSETP.GT.AND P0, PT, |R7|, 1.469367938527859385e-39, PT ;  /* 0x001000000700780b */ /* 0x000fda0003f04200 */
[----:B------:R-:W-:Y:S05]  /*1220*/  @P0 BRA P1, `(.L_x_10575) ;  /* 0x0000000000240947 */ /* 0x000fea0000800000 */
[----:B------:R-:W-:Y:S01]  /*1230*/  ULDC.64 UR6, c[0x0][0x238] ;  /* 0x00008e0000067ab9 */ /* 0x000fe20000000a00 */
[----:B------:R-:W-:Y:S01]  /*1240*/  IMAD.MOV.U32 R2, RZ, RZ, R4 ;  /* 0x000000ffff027224 */ /* 0x000fe200078e0004 */
[----:B------:R-:W-:Y:S01]  /*1250*/  MOV R0, 0x12a0 ;  /* 0x000012a000007802 */ /* 0x000fe20000000f00 */
[----:B------:R-:W-:Y:S01]  /*1260*/  IMAD.MOV.U32 R3, RZ, RZ, R5 ;  /* 0x000000ffff037224 */ /* 0x000fe200078e0005 */
[----:B------:R-:W-:Y:S01]  /*1270*/  MOV R5, UR7 ;  /* 0x0000000700057c02 */ /* 0x000fe20008000f00 */
[----:B------:R-:W-:-:S07]  /*1280*/  IMAD.U32 R4, RZ, RZ, UR6 ;  /* 0x00000006ff047e24 */ /* 0x000fce000f8e00ff */
[----:B------:R-:W-:Y:S05]  /*1290*/  CALL.REL.NOINC `($__internal_37_$__cuda_sm20_div_rn_f64_full) ;  /* 0x000000a000a87944 */ /* 0x000fea0003c00000 */
[----:B------:R-:W-:Y:S02]  /*12a0*/  IMAD.MOV.U32 R18, RZ, RZ, R2 ;  /* 0x000000ffff127224 */ /* 0x000fe400078e0002 */
[----:B------:R-:W-:-:S07]  /*12b0*/  IMAD.MOV.U32 R19, RZ, RZ, R3 ;  /* 0x000000ffff137224 */ /* 0x000fce00078e0003 */
.L_x_10575:
[----:B------:R-:W-:Y:S05]  /*12c0*/  BSYNC B2 ;  /* 0x0000000000027941 */ /* 0x000fea0003800000 */
.L_x_10574:
[----:B------:R-:W-:Y:S05]  /*12d0*/  BRA `(.L_x_10571) ;  /* 0x0000000000cc7947 */ /* 0x000fea0003800000 */
.L_x_10565:
        /* <DEDUP_REMOVED lines=23> */
.L_x_10577:
[----:B------:R-:W-:Y:S05]  /*1450*/  BSYNC B2 ;  /* 0x0000000000027941 */ /* 0x000fea0003800000 */
.L_x_10576:
        /* <DEDUP_REMOVED lines=20> */
.L_x_10579:
[----:B------:R-:W-:Y:S05]  /*15a0*/  BSYNC B2 ;  /* 0x0000000000027941 */ /* 0x000fea0003800000 */
.L_x_10578:
[----:B------:R-:W0:Y:S01]  /*15b0*/  LDC.64 R18, c[0x0][0x238] ;  /* 0x00008e00ff127b82 */ /* 0x000e220000000a00 */
[----:B------:R-:W-:Y:S02]  /*15c0*/  ULDC.64 UR6, c[0x0][0x230] ;  /* 0x00008c0000067ab9 */ /* 0x000fe40000000a00 */
[C---:B0-----:R-:W-:Y:S02]  /*15d0*/  DFMA R16, R42.reuse, UR6, R18 ;  /* 0x000000062a107c2b */ /* 0x041fe40008000012 */
[----:B------:R-:W-:-:S06]  /*15e0*/  DFMA R18, R42, R18, -UR6 ;  /* 0x800000062a127e2b */ /* 0x000fcc0008000012 */
[-C--:B------:R-:W-:Y:S02]  /*15f0*/  DMUL R16, R16, R2.reuse ;  /* 0x0000000210107228 */ /* 0x080fe40000000000 */
[----:B------:R-:W-:-:S11]  /*1600*/  DMUL R18, R18, R2 ;  /* 0x0000000212127228 */ /* 0x000fd60000000000 */
.L_x_10571:
[----:B------:R-:W-:Y:S05]  /*1610*/  BSYNC B1 ;  /* 0x0000000000017941 */ /* 0x000fea0003800000 */
.L_x_10564:
        /* <DEDUP_REMOVED lines=26> */
[----:B------:R-:W-:Y:S05]  /*17c0*/  CALL.REL.NOINC `($__internal_37_$__cuda_sm20_div_rn_f64_full) ;  /* 0x0000009c005c7944 */ /* 0x000fea0003c00000 */
[----:B------:R-:W-:Y:S01]  /*17d0*/  IMAD.MOV.U32 R42, RZ, RZ, R2 ;  /* 0x000000ffff2a7224 */ /* 0x000fe200078e0002 */
[----:B------:R-:W-:-:S07]  /*17e0*/  MOV R43, R3 ;  /* 0x00000003002b7202 */ /* 0x000fce0000000f00 */
.L_x_10584:
[----:B------:R-:W-:Y:S05]  /*17f0*/  BSYNC B2 ;  /* 0x0000000000027941 */ /* 0x000fea0003800000 */
.L_x_10583:
        /* <DEDUP_REMOVED lines=20> */
.L_x_10586:
[----:B------:R-:W-:Y:S05]  /*1940*/  BSYNC B2 ;  /* 0x0000000000027941 */ /* 0x000fea0003800000 */
.L_x_10585:
[----:B------:R-:W0:Y:S01]  /*1950*/  LDC.64 R14, c[0x0][0x230] ;  /* 0x00008c00ff0e7b82 */ /* 0x000e220000000a00 */
[----:B------:R-:W-:Y:S02]  /*1960*/  ULDC.64 UR6, c[0x0][0x238] ;  /* 0x00008e0000067ab9 */ /* 0x000fe40000000a00 */
[C---:B0-----:R-:W-:Y:S02]  /*1970*/  DFMA R12, R42.reuse, UR6, R14 ;  /* 0x000000062a0c7c2b */ /* 0x041fe4000800000e */
[----:B------:R-:W-:-:S06]  /*1980*/  DFMA R14, -R42, R14, UR6 ;  /* 0x000000062a0e7e2b */ /* 0x000fcc000800010e */
[-C--:B------:R-:W-:Y:S02]  /*1990*/  DMUL R12, R12, R2.reuse ;  /* 0x000000020c0c7228 */ /* 0x080fe40000000000 */
[----:B------:R-:W-:Y:S01]  /*19a0*/  DMUL R14, R14, R2 ;  /* 0x000000020e0e7228 */ /* 0x000fe20000000000 */
[----:B------:R-:W-:Y:S10]  /*19b0*/  BRA `(.L_x_10587) ;  /* 0x0000000400b07947 */ /* 0x000ff40003800000 */
.L_x_10582:
        /* <DEDUP_REMOVED lines=24> */
[----:B------:R-:W-:Y:S05]  /*1b40*/  CALL.REL.NOINC `($__internal_37_$__cuda_sm20_div_rn_f64_full) ;  /* 0x00000098007c7944 */ /* 0x000fea0003c00000 */
.L_x_10589:
[----:B------:R-:W-:Y:S05]  /*1b50*/  BSYNC B2 ;  /* 0x0000000000027941 */ /* 0x000fea0003800000 */
.L_x_10588:
        /* <DEDUP_REMOVED lines=15> */
[----:B------:R-:W-:Y:S02]  /*1c50*/  IMAD.MOV.U32 R12, RZ, RZ, R2 ;  /* 0x000000ffff0c7224 */ /* 0x000fe400078e0002 */
[----:B------:R-:W-:-:S07]  /*1c60*/  IMAD.MOV.U32 R13, RZ, RZ, R3 ;  /* 0x000000ffff0d7224 */ /* 0x000fce00078e0003 */
[----:B------:R-:W-:-:S05]  /*1c70*/  FFMA R7, RZ, R5, R15 ;  /* 0x00000005ff077223 */ /* 0x000fca000000000f */
[----:B------:R-:W-:-:S13]  /*1c80*/  FSETP.GT.AND P0, PT, |R7|, 1.469367938527859385e-39, PT ;  /* 0x001000000700780b */ /* 0x000fda0003f04200 */
[----:B------:R-:W-:Y:S05]  /*1c90*/  @P0 BRA P1, `(.L_x_10591) ;  /* 0x0000000000240947 */ /* 0x000fea0000800000 */
[----:B------:R-:W-:Y:S01]  /*1ca0*/  ULDC.64 UR6, c[0x0][0x238] ;  /* 0x00008e0000067ab9 */ /* 0x000fe20000000a00 */
[----:B------:R-:W-:Y:S01]  /*1cb0*/  IMAD.MOV.U32 R2, RZ, RZ, R4 ;  /* 0x000000ffff027224 */ /* 0x000fe200078e0004 */
[----:B------:R-:W-:Y:S01]  /*1cc0*/  MOV R4, UR6 ;  /* 0x0000000600047c02 */ /* 0x000fe20008000f00 */
[----:B------:R-:W-:Y:S01]  /*1cd0*/  IMAD.MOV.U32 R3, RZ, RZ, R5 ;  /* 0x000000ffff037224 */ /* 0x000fe200078e0005 */
[----:B------:R-:W-:Y:S01]  /*1ce0*/  MOV R0, 0x1d10 ;  /* 0x00001d1000007802 */ /* 0x000fe20000000f00 */
[----:B------:R-:W-:-:S07]  /*1cf0*/  IMAD.U32 R5, RZ, RZ, UR7 ;  /* 0x00000007ff057e24 */ /* 0x000fce000f8e00ff */
[----:B------:R-:W-:Y:S05]  /*1d00*/  CALL.REL.NOINC `($__internal_37_$__cuda_sm20_div_rn_f64_full) ;  /* 0x00000098000c7944 */ /* 0x000fea0003c00000 */
[----:B------:R-:W-:Y:S02]  /*1d10*/  IMAD.MOV.U32 R14, RZ, RZ, R2 ;  /* 0x000000ffff0e7224 */ /* 0x000fe400078e0002 */
[----:B------:R-:W-:-:S07]  /*1d20*/  IMAD.MOV.U32 R15, RZ, RZ, R3 ;  /* 0x000000ffff0f7224 */ /* 0x000fce00078e0003 */
.L_x_10591:
[----:B------:R-:W-:Y:S05]  /*1d30*/  BSYNC B2 ;  /* 0x0000000000027941 */ /* 0x000fea0003800000 */
.L_x_10590:
[----:B------:R-:W-:Y:S05]  /*1d40*/  BRA `(.L_x_10587) ;  /* 0x0000000000cc7947 */ /* 0x000fea0003800000 */
.L_x_10581:
        /* <DEDUP_REMOVED lines=23> */
.L_x_10593:
[----:B------:R-:W-:Y:S05]  /*1ec0*/  BSYNC B2 ;  /* 0x0000000000027941 */ /* 0x000fea0003800000 */
.L_x_10592:
        /* <DEDUP_REMOVED lines=20> */
.L_x_10595:
[----:B------:R-:W-:Y:S05]  /*2010*/  BSYNC B2 ;  /* 0x0000000000027941 */ /* 0x000fea0003800000 */
.L_x_10594:
[----:B------:R-:W0:Y:S01]  /*2020*/  LDC.64 R14, c[0x0][0x238] ;  /* 0x00008e00ff0e7b82 */ /* 0x000e220000000a00 */
[----:B------:R-:W-:Y:S02]  /*2030*/  ULDC.64 UR6, c[0x0][0x230] ;  /* 0x00008c0000067ab9 */ /* 0x000fe40000000a00 */
[C---:B0-----:R-:W-:Y:S02]  /*2040*/  DFMA R12, R42.reuse, UR6, R14 ;  /* 0x000000062a0c7c2b */ /* 0x041fe4000800000e */
[----:B------:R-:W-:-:S06]  /*2050*/  DFMA R14, R42, R14, -UR6 ;  /* 0x800000062a0e7e2b */ /* 0x000fcc000800000e */
[-C--:B------:R-:W-:Y:S02]  /*2060*/  DMUL R12, R12, R2.reuse ;  /* 0x000000020c0c7228 */ /* 0x080fe40000000000 */
[----:B------:R-:W-:-:S11]  /*2070*/  DMUL R14, R14, R2 ;  /* 0x000000020e0e7228 */ /* 0x000fd60000000000 */
.L_x_10587:
[----:B------:R-:W-:Y:S05]  /*2080*/  BSYNC B1 ;  /* 0x0000000000017941 */ /* 0x000fea0003800000 */
.L_x_10580:
        /* <DEDUP_REMOVED lines=26> */
[----:B------:R-:W-:Y:S05]  /*2230*/  CALL.REL.NOINC `($__internal_37_$__cuda_sm20_div_rn_f64_full) ;  /* 0x0000009000c07944 */ /* 0x000fea0003c00000 */
[----:B------:R-:W-:Y:S01]  /*2240*/  MOV R42, R2 ;  /* 0x00000002002a7202 */ /* 0x000fe20000000f00 */
[----:B------:R-:W-:-:S07]  /*2250*/  IMAD.MOV.U32 R43, RZ, RZ, R3 ;  /* 0x000000ffff2b7224 */ /* 0x000fce00078e0003 */
.L_x_10600:
[----:B------:R-:W-:Y:S05]  /*2260*/  BSYNC B2 ;  /* 0x0000000000027941 */ /* 0x000fea0003800000 */
.L_x_10599:
        /* <DEDUP_REMOVED lines=16> */
[----:B------:R-:W-:Y:S05]  /*2370*/  CALL.REL.NOINC `($__internal_36_$__cuda_sm20_dblrcp_rn_slowpath_v3) ;  /* 0x0000008c00c47944 */ /* 0x000fea0003c00000 */
[----:B------:R-:W-:-:S04]  /*2380*/  LOP3.LUT R3, R3, R2, RZ, 0x3c, !PT ;  /* 0x0000000203037212 */ /* 0x000fc800078e3cff */
[----:B------:R-:W-:-:S04]  /*2390*/  LOP3.LUT R2, R3, R2, RZ, 0x3c, !PT ;  /* 0x0000000203027212 */ /* 0x000fc800078e3cff */
[----:B------:R-:W-:-:S07]  /*23a0*/  LOP3.LUT R3, R3, R2, RZ, 0x3c, !PT ;  /* 0x0000000203037212 */ /* 0x000fce00078e3cff */
.L_x_10602:
[----:B------:R-:W-:Y:S05]  /*23b0*/  BSYNC B2 ;  /* 0x0000000000027941 */ /* 0x000fea0003800000 */
.L_x_10601:
[----:B------:R-:W0:Y:S01]  /*23c0*/  LDC.64 R10, c[0x0][0x230] ;  /* 0x00008c00ff0a7b82 */ /* 0x000e220000000a00 */
[----:B------:R-:W-:Y:S02]  /*23d0*/  ULDC.64 UR6, c[0x0][0x238] ;  /* 0x00008e0000067ab9 */ /* 0x000fe40000000a00 */
[C---:B0-----:R-:W-:Y:S02]  /*23e0*/  DFMA R8, R42.reuse, UR6, R10 ;  /* 0x000000062a087c2b */ /* 0x041fe4000800000a */
[----:B------:R-:W-:-:S06]  /*23f0*/  DFMA R10, -R42, R10, UR6 ;  /* 0x000000062a0a7e2b */ /* 0x000fcc000800010a */
[-C--:B------:R-:W-:Y:S02]  /*2400*/  DMUL R8, R8, R2.reuse ;  /* 0x0000000208087228 */ /* 0x080fe40000000000 */
[----:B------:R-:W-:Y:S01]  /*2410*/  DMUL R10, R10, R2 ;  /* 0x000000020a0a7228 */ /* 0x000fe20000000000 */
[----:B------:R-:W-:Y:S10]  /*2420*/  BRA `(.L_x_10603) ;  /* 0x0000000400b07947 */ /* 0x000ff40003800000 */
.L_x_10598:
        /* <DEDUP_REMOVED lines=25> */
.L_x_10605:
[----:B------:R-:W-:Y:S05]  /*25c0*/  BSYNC B2 ;  /* 0x0000000000027941 */ /* 0x000fea0003800000 */
.L_x_10604:
        /* <DEDUP_REMOVED lines=26> */
[----:B------:R-:W-:Y:S05]  /*2770*/  CALL.REL.NOINC `($__internal_37_$__cuda_sm20_div_rn_f64_full) ;  /* 0x0000008c00707944 */ /* 0x000fea0003c00000 */
[----:B------:R-:W-:Y:S02]  /*2780*/  IMAD.MOV.U32 R10, RZ, RZ, R2 ;  /* 0x000000ffff0a7224 */ /* 0x000fe400078e0002 */
[----:B------:R-:W-:-:S07]  /*2790*/  IMAD.MOV.U32 R11, RZ, RZ, R3 ;  /* 0x000000ffff0b7224 */ /* 0x000fce00078e0003 */
.L_x_10607:
[----:B------:R-:W-:Y:S05]  /*27a0*/  BSYNC B2 ;  /* 0x0000000000027941 */ /* 0x000fea0003800000 */
.L_x_10606:
[----:B------:R-:W-:Y:S05]  /*27b0*/  BRA `(.L_x_10603) ;  /* 0x0000000000cc7947 */ /* 0x000fea0003800000 */
.L_x_10597:
        /* <DEDUP_REMOVED lines=23> */
.L_x_10609:
[----:B------:R-:W-:Y:S05]  /*2930*/  BSYNC B2 ;  /* 0x0000000000027941 */ /* 0x000fea0003800000 */
.L_x_10608:
        /* <DEDUP_REMOVED lines=20> */
.L_x_10611:
[----:B------:R-:W-:Y:S05]  /*2a80*/  BSYNC B2 ;  /* 0x0000000000027941 */ /* 0x000fea0003800000 */
.L_x_10610:
[----:B------:R-:W0:Y:S01]  /*2a90*/  LDC.64 R10, c[0x0][0x238] ;  /* 0x00008e00ff0a7b82 */ /* 0x000e220000000a00 */
[----:B------:R-:W-:Y:S02]  /*2aa0*/  ULDC.64 UR6, c[0x0][0x230] ;  /* 0x00008c0000067ab9 */ /* 0x000fe40000000a00 */
[C---:B0-----:R-:W-:Y:S02]  /*2ab0*/  DFMA R8, R42.reuse, UR6, R10 ;  /* 0x000000062a087c2b */ /* 0x041fe4000800000a */
[----:B------:R-:W-:-:S06]  /*2ac0*/  DFMA R10, R42, R10, -UR6 ;  /* 0x800000062a0a7e2b */ /* 0x000fcc000800000a */
[-C--:B------:R-:W-:Y:S02]  /*2ad0*/  DMUL R8, R8, R2.reuse ;  /* 0x0000000208087228 */ /* 0x080fe40000000000 */
[----:B------:R-:W-:-:S11]  /*2ae0*/  DMUL R10, R10, R2 ;  /* 0x000000020a0a7228 */ /* 0x000fd60000000000 */
.L_x_10603:
[----:B------:R-:W-:Y:S05]  /*2af0*/  BSYNC B1 ;  /* 0x0000000000017941 */ /* 0x000fea0003800000 */
.L_x_10596:
        /* <DEDUP_REMOVED lines=29> */
.L_x_10616:
[----:B------:R-:W-:Y:S05]  /*2cd0*/  BSYNC B2 ;  /* 0x0000000000027941 */ /* 0x000fea0003800000 */
.L_x_10615:
        /* <DEDUP_REMOVED lines=16> */
[----:B------:R-:W-:Y:S05]  /*2de0*/  CALL.REL.NOINC `($__internal_36_$__cuda_sm20_dblrcp_rn_slowpath_v3) ;  /* 0x0000008400287944 */ /* 0x000fea0003c00000 */
[----:B------:R-:W-:-:S04]  /*2df0*/  LOP3.LUT R3, R3, R2, RZ, 0x3c, !PT ;  /* 0x0000000203037212 */ /* 0x000fc800078e3cff */
[----:B------:R-:W-:-:S04]  /*2e00*/  LOP3.LUT R2, R3, R2, RZ, 0x3c, !PT ;  /* 0x0000000203027212 */ /* 0x000fc800078e3cff */
[----:B------:R-:W-:-:S07]  /*2e10*/  LOP3.LUT R3, R3, R2, RZ, 0x3c, !PT ;  /* 0x0000000203037212 */ /* 0x000fce00078e3cff */
.L_x_10618:
[----:B------:R-:W-:Y:S05]  /*2e20*/  BSYNC B2 ;  /* 0x0000000000027941 */ /* 0x000fea0003800000 */
.L_x_10617:
[----:B------:R-:W0:Y:S01]  /*2e30*/  LDC.64 R38, c[0x0][0x230] ;  /* 0x00008c00ff267b82 */ /* 0x000e220000000a00 */
[----:B------:R-:W-:Y:S02]  /*2e40*/  ULDC.64 UR6, c[0x0][0x238] ;  /* 0x00008e0000067ab9 */ /* 0x000fe40000000a00 */
[C---:B0-----:R-:W-:Y:S02]  /*2e50*/  DFMA R36, R42.reuse, UR6, R38 ;  /* 0x000000062a247c2b */ /* 0x041fe40008000026 */
[----:B------:R-:W-:-:S06]  /*2e60*/  DFMA R38, -R42, R38, UR6 ;  /* 0x000000062a267e2b */ /* 0x000fcc0008000126 */
[-C--:B------:R-:W-:Y:S02]  /*2e70*/  DMUL R36, R36, R2.reuse ;  /* 0x0000000224247228 */ /* 0x080fe40000000000 */
[----:B------:R-:W-:Y:S01]  /*2e80*/  DMUL R38, R38, R2 ;  /* 0x0000000226267228 */ /* 0x000fe20000000000 */
[----:B------:R-:W-:Y:S10]  /*2e90*/  BRA `(.L_x_10619) ;  /* 0x0000000400b07947 */ /* 0x000ff40003800000 */
.L_x_10614:
        /* <DEDUP_REMOVED lines=25> */
.L_x_10621:
[----:B------:R-:W-:Y:S05]  /*3030*/  BSYNC B2 ;  /* 0x0000000000027941 */ /* 0x000fea0003800000 */
.L_x_10620:
        /* <DEDUP_REMOVED lines=27> */
[----:B------:R-:W-:Y:S01]  /*31f0*/  IMAD.MOV.U32 R38, RZ, RZ, R2 ;  /* 0x000000ffff267224 */ /* 0x000fe200078e0002 */
[----:B------:R-:W-:-:S07]  /*3200*/  MOV R39, R3 ;  /* 0x0000000300277202 */ /* 0x000fce0000000f00 */
.L_x_10623:
[----:B------:R-:W-:Y:S05]  /*3210*/  BSYNC B2 ;  /* 0x0000000000027941 */ /* 0x000fea0003800000 */
.L_x_10622:
[----:B------:R-:W-:Y:S05]  /*3220*/  BRA `(.L_x_10619) ;  /* 0x0000000000cc7947 */ /* 0x000fea0003800000 */
.L_x_10613:
        /* <DEDUP_REMOVED lines=23> */
.L_x_10625:
[----:B------:R-:W-:Y:S05]  /*33a0*/  BSYNC B2 ;  /* 0x0000000000027941 */ /* 0x000fea0003800000 */
.L_x_10624:
        /* <DEDUP_REMOVED lines=20> */
.L_x_10627:
[----:B------:R-:W-:Y:S05]  /*34f0*/  BSYNC B2 ;  /* 0x0000000000027941 */ /* 0x000fea0003800000 */
.L_x_10626:
[----:B------:R-:W0:Y:S01]  /*3500*/  LDC.64 R38, c[0x0][0x238] ;  /* 0x00008e00ff267b82 */ /* 0x000e220000000a00 */
[----:B------:R-:W-:Y:S02]  /*3510*/  ULDC.64 UR6, c[0x0][0x230] ;  /* 0x00008c0000067ab9 */ /* 0x000fe40000000a00 */
[C---:B0-----:R-:W-:Y:S02]  /*3520*/  DFMA R36, R42.reuse, UR6, R38 ;  /* 0x000000062a247c2b */ /* 0x041fe40008000026 */
[----:B------:R-:W-:-:S06]  /*3530*/  DFMA R38, R42, R38, -UR6 ;  /* 0x800000062a267e2b */ /* 0x000fcc0008000026 */
[-C--:B------:R-:W-:Y:S02]  /*3540*/  DMUL R36, R36, R2.reuse ;  /* 0x0000000224247228 */ /* 0x080fe40000000000 */
[----:B------:R-:W-:-:S11]  /*3550*/  DMUL R38, R38, R2 ;  /* 0x0000000226267228 */ /* 0x000fd60000000000 */
.L_x_10619:
[----:B------:R-:W-:Y:S05]  /*3560*/  BSYNC B1 ;  /* 0x0000000000017941 */ /* 0x000fea0003800000 */
.L_x_10612:
        /* <DEDUP_REMOVED lines=29> */
.L_x_10632:
[----:B------:R-:W-:Y:S05]  /*3740*/  BSYNC B2 ;  /* 0x0000000000027941 */ /* 0x000fea0003800000 */
.L_x_10631:
        /* <DEDUP_REMOVED lines=20> */
.L_x_10634:
[----:B------:R-:W-:Y:S05]  /*3890*/  BSYNC B2 ;  /* 0x0000000000027941 */ /* 0x000fea0003800000 */
.L_x_10633:
[----:B------:R-:W0:Y:S01]  /*38a0*/  LDC.64 R34, c[0x0][0x230] ;  /* 0x00008c00ff227b82 */ /* 0x000e220000000a00 */
[----:B------:R-:W-:Y:S02]  /*38b0*/  ULDC.64 UR6, c[0x0][0x238] ;  /* 0x00008e0000067ab9 */ /* 0x000fe40000000a00 */
[C---:B0-----:R-:W-:Y:S02]  /*38c0*/  DFMA R32, R42.reuse, UR6, R34 ;  /* 0x000000062a207c2b */ /* 0x041fe40008000022 */
[----:B------:R-:W-:-:S06]  /*38d0*/  DFMA R34, -R42, R34, UR6 ;  /* 0x000000062a227e2b */ /* 0x000fcc0008000122 */
[-C--:B------:R-:W-:Y:S02]  /*38e0*/  DMUL R32, R32, R2.reuse ;  /* 0x0000000220207228 */ /* 0x080fe40000000000 */
[----:B------:R-:W-:Y:S01]  /*38f0*/  DMUL R34, R34, R2 ;  /* 0x0000000222227228 */ /* 0x000fe20000000000 */
[----:B------:R-:W-:Y:S10]  /*3900*/  BRA `(.L_x_10635) ;  /* 0x0000000400b07947 */ /* 0x000ff40003800000 */
.L_x_10630:
        /* <DEDUP_REMOVED lines=25> */
.L_x_10637:
[----:B------:R-:W-:Y:S05]  /*3aa0*/  BSYNC B2 ;  /* 0x0000000000027941 */ /* 0x000fea0003800000 */
.L_x_10636:
        /* <DEDUP_REMOVED lines=27> */
[----:B------:R-:W-:Y:S01]  /*3c60*/  MOV R34, R2 ;  /* 0x0000000200227202 */ /* 0x000fe20000000f00 */
[----:B------:R-:W-:-:S07]  /*3c70*/  IMAD.MOV.U32 R35, RZ, RZ, R3 ;  /* 0x000000ffff237224 */ /* 0x000fce00078e0003 */
.L_x_10639:
[----:B------:R-:W-:Y:S05]  /*3c80*/  BSYNC B2 ;  /* 0x0000000000027941 */ /* 0x000fea0003800000 */
.L_x_10638:
[----:B------:R-:W-:Y:S05]  /*3c90*/  BRA `(.L_x_10635) ;  /* 0x0000000000cc7947 */ /* 0x000fea0003800000 */
.L_x_10629:
        /* <DEDUP_REMOVED lines=21> */
[----:B------:R-:W-:Y:S01]  /*3df0*/  IMAD.MOV.U32 R42, RZ, RZ, R2 ;  /* 0x000000ffff2a7224 */ /* 0x000fe200078e0002 */
[----:B------:R-:W-:-:S07]  /*3e00*/  MOV R43, R3 ;  /* 0x00000003002b7202 */ /* 0x000fce0000000f00 */
.L_x_10641:
[----:B------:R-:W-:Y:S05]  /*3e10*/  BSYNC B2 ;  /* 0x0000000000027941 */ /* 0x000fea0003800000 */
.L_x_10640:
        /* <DEDUP_REMOVED lines=20> */
.L_x_10643:
[----:B------:R-:W-:Y:S05]  /*3f60*/  BSYNC B2 ;  /* 0x0000000000027941 */ /* 0x000fea0003800000 */
.L_x_10642:
[----:B------:R-:W0:Y:S01]  /*3f70*/  LDC.64 R34, c[0x0][0x238] ;  /* 0x00008e00ff227b82 */ /* 0x000e220000000a00 */
[----:B------:R-:W-:Y:S02]  /*3f80*/  ULDC.64 UR6, c[0x0][0x230] ;  /* 0x00008c0000067ab9 */ /* 0x000fe40000000a00 */
[C---:B0-----:R-:W-:Y:S02]  /*3f90*/  DFMA R32, R42.reuse, UR6, R34 ;  /* 0x000000062a207c2b */ /* 0x041fe40008000022 */
[----:B------:R-:W-:-:S06]  /*3fa0*/  DFMA R34, R42, R34, -UR6 ;  /* 0x800000062a227e2b */ /* 0x000fcc0008000022 */
[-C--:B------:R-:W-:Y:S02]  /*3fb0*/  DMUL R32, R32, R2.reuse ;  /* 0x0000000220207228 */ /* 0x080fe40000000000 */
[----:B------:R-:W-:-:S11]  /*3fc0*/  DMUL R34, R34, R2 ;  /* 0x0000000222227228 */ /* 0x000fd60000000000 */
.L_x_10635:
[----:B------:R-:W-:Y:S05]  /*3fd0*/  BSYNC B1 ;  /* 0x0000000000017941 */ /* 0x000fea0003800000 */
.L_x_10628:
        /* <DEDUP_REMOVED lines=29> */
.L_x_10648:
[----:B------:R-:W-:Y:S05]  /*41b0*/  BSYNC B2 ;  /* 0x0000000000027941 */ /* 0x000fea0003800000 */
.L_x_10647:
        /* <DEDUP_REMOVED lines=20> */
.L_x_10650:
[----:B------:R-:W-:Y:S05]  /*4300*/  BSYNC B2 ;  /* 0x0000000000027941 */ /* 0x000fea0003800000 */
.L_x_10649:
[----:B------:R-:W0:Y:S01]  /*4310*/  LDC.64 R30, c[0x0][0x230] ;  /* 0x00008c00ff1e7b82 */ /* 0x000e220000000a00 */
[----:B------:R-:W-:Y:S02]  /*4320*/  ULDC.64 UR6, c[0x0][0x238] ;  /* 0x00008e0000067ab9 */ /* 0x000fe40000000a00 */
[C---:B0-----:R-:W-:Y:S02]  /*4330*/  DFMA R28, R42.reuse, UR6, R30 ;  /* 0x000000062a1c7c2b */ /* 0x041fe4000800001e */
[----:B------:R-:W-:-:S06]  /*4340*/  DFMA R30, -R42, R30, UR6 ;  /* 0x000000062a1e7e2b */ /* 0x000fcc000800011e */
[-C--:B------:R-:W-:Y:S02]  /*4350*/  DMUL R28, R28, R2.reuse ;  /* 0x000000021c1c7228 */ /* 0x080fe40000000000 */
[----:B------:R-:W-:Y:S01]  /*4360*/  DMUL R30, R30, R2 ;  /* 0x000000021e1e7228 */ /* 0x000fe20000000000 */
[----:B------:R-:W-:Y:S10]  /*4370*/  BRA `(.L_x_10651) ;  /* 0x0000000400b07947 */ /* 0x000ff40003800000 */
.L_x_10646:
        /* <DEDUP_REMOVED lines=25> */
.L_x_10653:
[----:B------:R-:W-:Y:S05]  /*4510*/  BSYNC B2 ;  /* 0x0000000000027941 */ /* 0x000fea0003800000 */
.L_x_10652:
        /* <DEDUP_REMOVED lines=27> */
[----:B------:R-:W-:Y:S01]  /*46d0*/  MOV R30, R2 ;  /* 0x00000002001e7202 */ /* 0x000fe20000000f00 */
[----:B------:R-:W-:-:S07]  /*46e0*/  IMAD.MOV.U32 R31, RZ, RZ, R3 ;  /* 0x000000ffff1f7224 */ /* 0x000fce00078e0003 */
.L_x_10655:
[----:B------:R-:W-:Y:S05]  /*46f0*/  BSYNC B2 ;  /* 0x0000000000027941 */ /* 0x000fea0003800000 */
.L_x_10654:
[----:B------:R-:W-:Y:S05]  /*4700*/  BRA `(.L_x_10651) ;  /* 0x0000000000cc7947 */ /* 0x000fea0003800000 */
.L_x_10645:
        /* <DEDUP_REMOVED lines=23> */
.L_x_10657:
[----:B------:R-:W-:Y:S05]  /*4880*/  BSYNC B2 ;  /* 0x0000000000027941 */ /* 0x000fea0003800000 */
.L_x_10656:
        /* <DEDUP_REMOVED lines=20> */
.L_x_10659:
[----:B------:R-:W-:Y:S05]  /*49d0*/  BSYNC B2 ;  /* 0x0000000000027941 */ /* 0x000fea0003800000 */
.L_x_10658:
[----:B------:R-:W0:Y:S01]  /*49e0*/  LDC.64 R30, c[0x0][0x238] ;  /* 0x00008e00ff1e7b82 */ /* 0x000e220000000a00 */
[----:B------:R-:W-:Y:S02]  /*49f0*/  ULDC.64 UR6, c[0x0][0x230] ;  /* 0x00008c0000067ab9 */ /* 0x000fe40000000a00 */
[C---:B0-----:R-:W-:Y:S02]  /*4a00*/  DFMA R28, R42.reuse, UR6, R30 ;  /* 0x000000062a1c7c2b */ /* 0x041fe4000800001e */
[----:B------:R-:W-:-:S06]  /*4a10*/  DFMA R30, R42, R30, -UR6 ;  /* 0x800000062a1e7e2b */ /* 0x000fcc000800001e */
[-C--:B------:R-:W-:Y:S02]  /*4a20*/  DMUL R28, R28, R2.reuse ;  /* 0x000000021c1c7228 */ /* 0x080fe40000000000 */
[----:B------:R-:W-:-:S11]  /*4a30*/  DMUL R30, R30, R2 ;  /* 0x000000021e1e7228 */ /* 0x000fd60000000000 */
.L_x_10651:
[----:B------:R-:W-:Y:S05]  /*4a40*/  BSYNC B1 ;  /* 0x0000000000017941 */ /* 0x000fea0003800000 */
.L_x_10644:
        /* <DEDUP_REMOVED lines=29> */
.L_x_10664:
[----:B------:R-:W-:Y:S05]  /*4c20*/  BSYNC B2 ;  /* 0x0000000000027941 */ /* 0x000fea0003800000 */
.L_x_10663:
        /* <DEDUP_REMOVED lines=20> */
.L_x_10666:
[----:B------:R-:W-:Y:S05]  /*4d70*/  BSYNC B2 ;  /* 0x0000000000027941 */ /* 0x000fea0003800000 */
.L_x_10665:
[----:B------:R-:W0:Y:S01]  /*4d80*/  LDC.64 R26, c[0x0][0x230] ;  /* 0x00008c00ff1a7b82 */ /* 0x000e220000000a00 */
[----:B------:R-:W-:Y:S02]  /*4d90*/  ULDC.64 UR6, c[0x0][0x238] ;  /* 0x00008e0000067ab9 */ /* 0x000fe40000000a00 */
[C---:B0-----:R-:W-:Y:S02]  /*4da0*/  DFMA R24, R42.reuse, UR6, R26 ;  /* 0x000000062a187c2b */ /* 0x041fe4000800001a */
[----:B------:R-:W-:-:S06]  /*4db0*/  DFMA R26, -R42, R26, UR6 ;  /* 0x000000062a1a7e2b */ /* 0x000fcc000800011a */
[-C--:B------:R-:W-:Y:S02]  /*4dc0*/  DMUL R24, R24, R2.reuse ;  /* 0x0000000218187228 */ /* 0x080fe40000000000 */
[----:B------:R-:W-:Y:S01]  /*4dd0*/  DMUL R26, R26, R2 ;  /* 0x000000021a1a7228 */ /* 0x000fe20000000000 */
[----:B------:R-:W-:Y:S10]  /*4de0*/  BRA `(.L_x_10667) ;  /* 0x0000000400b07947 */ /* 0x000ff40003800000 */
.L_x_10662:
        /* <DEDUP_REMOVED lines=25> */
.L_x_10669:
[----:B------:R-:W-:Y:S05]  /*4f80*/  BSYNC B2 ;  /* 0x0000000000027941 */ /* 0x000fea0003800000 */
.L_x_10668:
        /* <DEDUP_REMOVED lines=29> */
.L_x_10671:
[----:B------:R-:W-:Y:S05]  /*5160*/  BSYNC B2 ;  /* 0x0000000000027941 */ /* 0x000fea0003800000 */
.L_x_10670:
[----:B------:R-:W-:Y:S05]  /*5170*/  BRA `(.L_x_10667) ;  /* 0x0000000000cc7947 */ /* 0x000fea0003800000 */
.L_x_10661:
        /* <DEDUP_REMOVED lines=23> */
.L_x_10673:
[----:B------:R-:W-:Y:S05]  /*52f0*/  BSYNC B2 ;  /* 0x0000000000027941 */ /* 0x000fea0003800000 */
.L_x_10672:
        /* <DEDUP_REMOVED lines=20> */
.L_x_10675:
[----:B------:R-:W-:Y:S05]  /*5440*/  BSYNC B2 ;  /* 0x0000000000027941 */ /* 0x000fea0003800000 */
.L_x_10674:
[----:B------:R-:W0:Y:S01]  /*5450*/  LDC.64 R26, c[0x0][0x238] ;  /* 0x00008e00ff1a7b82 */ /* 0x000e220000000a00 */
[----:B------:R-:W-:Y:S02]  /*5460*/  ULDC.64 UR6, c[0x0][0x230] ;  /* 0x00008c0000067ab9 */ /* 0x000fe40000000a00 */
[C---:B0-----:R-:W-:Y:S02]  /*5470*/  DFMA R24, R42.reuse, UR6, R26 ;  /* 0x000000062a187c2b */ /* 0x041fe4000800001a */
[----:B------:R-:W-:-:S06]  /*5480*/  DFMA R26, R42, R26, -UR6 ;  /* 0x800000062a1a7e2b */ /* 0x000fcc000800001a */
[-C--:B------:R-:W-:Y:S02]  /*5490*/  DMUL R24, R24, R2.reuse ;  /* 0x0000000218187228 */ /* 0x080fe40000000000 */
[----:B------:R-:W-:-:S11]  /*54a0*/  DMUL R26, R26, R2 ;  /* 0x000000021a1a7228 */ /* 0x000fd60000000000 */
.L_x_10667:
[----:B------:R-:W-:Y:S05]  /*54b0*/  BSYNC B1 ;  /* 0x0000000000017941 */ /* 0x000fea0003800000 */
.L_x_10660:
        /* <DEDUP_REMOVED lines=12> */
.L_x_10547:
[----:B------:R-:W0:Y:S01]  /*5580*/  S2R R7, SR_TID.X ;  /* 0x0000000000077919 */ /* 0x000e220000002100 */
[----:B------:R-:W-:Y:S02]  /*5590*/  CS2R R38, SRZ ;  /* 0x0000000000267805 */ /* 0x000fe4000001ff00 */
[----:B------:R-:W-:Y:S02]  /*55a0*/  CS2R R36, SRZ ;  /* 0x0000000000247805 */ /* 0x000fe4000001ff00 */
[----:B0-----:R-:W-:-:S13]  /*55b0*/  ISETP.GE.AND P0, PT, R7, R48, PT ;  /* 0x000000300700720c */ /* 0x001fda0003f06270 */
[----:B------:R-:W-:Y:S01]  /*55c0*/  @!P0 IMAD.IADD R17, R6, 0x1, R7 ;  /* 0x0000000106118824 */ /* 0x000fe200078e0207 */
[----:B------:R-:W0:Y:S01]  /*55d0*/  @!P0 LDC.64 R28, c[0x0][0x248] ;  /* 0x00009200ff1c8b82 */ /* 0x000e220000000a00 */
[----:B------:R-:W-:-:S05]  /*55e0*/  @!P0 VIADD R7, R7, 0x80 ;  /* 0x0000008007078836 */ /* 0x000fca0000000000 */
[----:B------:R-:W-:-:S13]  /*55f0*/  ISETP.GE.AND P6, PT, R7, R48, PT ;  /* 0x000000300700720c */ /* 0x000fda0003fc6270 */
[----:B------:R-:W-:Y:S01]  /*5600*/  @!P6 IMAD.IADD R5, R6, 0x1, R7 ;  /* 0x000000010605e824 */ /* 0x000fe200078e0207 */
[----:B------:R-:W-:Y:S01]  /*5610*/  @!P6 IADD3 R7, R7, 0x80, RZ ;  /* 0x000000800707e810 */ /* 0x000fe20007ffe0ff */
[----:B------:R-:W1:Y:S03]  /*5620*/  @!P6 LDC.64 R2, c[0x0][0x248] ;  /* 0x00009200ff02eb82 */ /* 0x000e660000000a00 */
[----:B------:R-:W-:-:S13]  /*5630*/  ISETP.GE.AND P5, PT, R7, R48, PT ;  /* 0x000000300700720c */ /* 0x000fda0003fa6270 */
[----:B------:R-:W-:Y:S02]  /*5640*/  @!P5 IMAD.IADD R25, R6, 0x1, R7 ;  /* 0x000000010619d824 */ /* 0x000fe400078e0207 */
[----:B------:R-:W-:-:S05]  /*5650*/  @!P5 VIADD R7, R7, 0x80 ;  /* 0x000000800707d836 */ /* 0x000fca0000000000 */
[-C--:B------:R-:W-:Y:S01]  /*5660*/  ISETP.GE.AND P4, PT, R7, R48.reuse, PT ;  /* 0x000000300700720c */ /* 0x080fe20003f86270 */
[----:B-1----:R-:W-:Y:S02]  /*5670*/  @!P6 IMAD.WIDE.U32 R2, R5, 0x10, R2 ;  /* 0x000000100502e825 */ /* 0x002fe400078e0002 */
[----:B------:R-:W1:Y:S03]  /*5680*/  @!P5 LDC.64 R4, c[0x0][0x248] ;  /* 0x00009200ff04db82 */ /* 0x000e660000000a00 */
[----:B------:R2:W5:Y:S07]  /*5690*/  @!P6 LDG.E.128 R36, desc[UR4][R2.64] ;  /* 0x000000040224e981 */ /* 0x00056e000c1e1d00 */
[----:B------:R-:W-:Y:S01]  /*56a0*/  @!P4 IMAD.IADD R27, R6, 0x1, R7 ;  /* 0x00000001061bc824 */ /* 0x000fe200078e0207 */
[----:B------:R-:W-:Y:S01]  /*56b0*/  @!P4 IADD3 R7, R7, 0x80, RZ ;  /* 0x000000800707c810 */ /* 0x000fe20007ffe0ff */
[----:B------:R-:W3:Y:S03]  /*56c0*/  @!P4 LDC.64 R8, c[0x0][0x248] ;  /* 0x00009200ff08cb82 */ /* 0x000ee60000000a00 */
[----:B------:R-:W-:-:S13]  /*56d0*/  ISETP.GE.AND P3, PT, R7, R48, PT ;  /* 0x000000300700720c */ /* 0x000fda0003f66270 */
[----:B------:R-:W-:Y:S01]  /*56e0*/  @!P3 IMAD.IADD R19, R6, 0x1, R7 ;  /* 0x000000010613b824 */ /* 0x000fe200078e0207 */
[----:B------:R-:W2:Y:S01]  /*56f0*/  @!P3 LDC.64 R10, c[0x0][0x248] ;  /* 0x00009200ff0abb82 */ /* 0x000ea20000000a00 */
[----:B------:R-:W-:-:S05]  /*5700*/  @!P3 VIADD R7, R7, 0x80 ;  /* 0x000000800707b836 */ /* 0x000fca0000000000 */
[----:B------:R-:W-:-:S13]  /*5710*/  ISETP.GE.AND P2, PT, R7, R48, PT ;  /* 0x000000300700720c */ /* 0x000fda0003f46270 */
[----:B------:R-:W-:Y:S01]  /*5720*/  @!P2 IMAD.IADD R21, R6, 0x1, R7 ;  /* 0x000000010615a824 */ /* 0x000fe200078e0207 */
[----:B------:R-:W-:Y:S01]  /*5730*/  @!P2 IADD3 R7, R7, 0x80, RZ ;  /* 0x000000800707a810 */ /* 0x000fe20007ffe0ff */
[----:B------:R-:W4:Y:S03]  /*5740*/  @!P2 LDC.64 R12, c[0x0][0x248] ;  /* 0x00009200ff0cab82 */ /* 0x000f260000000a00 */
[----:B------:R-:W-:-:S13]  /*5750*/  ISETP.GE.AND P1, PT, R7, R48, PT ;  /* 0x000000300700720c */ /* 0x000fda0003f26270 */
[----:B------:R-:W-:Y:S01]  /*5760*/  @!P1 IMAD.IADD R53, R6, 0x1, R7 ;  /* 0x0000000106359824 */ /* 0x000fe200078e0207 */
[----:B------:R-:W0:Y:S01]  /*5770*/  @!P1 LDC.64 R14, c[0x0][0x248] ;  /* 0x00009200ff0e9b82 */ /* 0x000e220000000a00 */
[----:B------:R-:W-:-:S05]  /*5780*/  @!P1 VIADD R7, R7, 0x80 ;  /* 0x0000008007079836 */ /* 0x000fca0000000000 */
[----:B------:R-:W-:-:S13]  /*5790*/  ISETP.GE.AND P6, PT, R7, R48, PT ;  /* 0x000000300700720c */ /* 0x000fda0003fc6270 */
[----:B------:R-:W0:Y:S01]  /*57a0*/  @!P6 LDC.64 R50, c[0x0][0x248] ;  /* 0x00009200ff32eb82 */ /* 0x000e220000000a00 */
[----:B------:R-:W-:Y:S02]  /*57b0*/  @!P6 IMAD.IADD R7, R6, 0x1, R7 ;  /* 0x000000010607e824 */ /* 0x000fe400078e0207 */
[----:B-1----:R-:W-:Y:S01]  /*57c0*/  @!P5 IMAD.WIDE.U32 R24, R25, 0x10, R4 ;  /* 0x000000101918d825 */ /* 0x002fe200078e0004 */
[----:B------:R-:W-:Y:S02]  /*57d0*/  CS2R R22, SRZ ;  /* 0x0000000000167805 */ /* 0x000fe4000001ff00 */
[----:B------:R-:W-:Y:S02]  /*57e0*/  CS2R R34, SRZ ;  /* 0x0000000000227805 */ /* 0x000fe4000001ff00 */
[----:B------:R-:W-:Y:S01]  /*57f0*/  CS2R R32, SRZ ;  /* 0x0000000000207805 */ /* 0x000fe2000001ff00 */
[----:B---3--:R-:W-:Y:S01]  /*5800*/  @!P4 IMAD.WIDE.U32 R26, R27, 0x10, R8 ;  /* 0x000000101b1ac825 */ /* 0x008fe200078e0008 */
[----:B------:R-:W-:-:S03]  /*5810*/  CS2R R8, SRZ ;  /* 0x0000000000087805 */ /* 0x000fc6000001ff00 */
[----:B--2---:R-:W-:Y:S01]  /*5820*/  @!P3 IMAD.WIDE.U32 R2, R19, 0x10, R10 ;  /* 0x000000101302b825 */ /* 0x004fe200078e000a */
[----:B------:R-:W-:Y:S02]  /*5830*/  CS2R R10, SRZ ;  /* 0x00000000000a7805 */ /* 0x000fe4000001ff00 */
[----:B------:R-:W-:Y:S01]  /*5840*/  CS2R R18, SRZ ;  /* 0x0000000000127805 */ /* 0x000fe2000001ff00 */
[----:B----4-:R-:W-:Y:S01]  /*5850*/  @!P2 IMAD.WIDE.U32 R4, R21, 0x10, R12 ;  /* 0x000000101504a825 */ /* 0x010fe200078e000c */
[----:B------:R-:W-:Y:S02]  /*5860*/  CS2R R12, SRZ ;  /* 0x00000000000c7805 */ /* 0x000fe4000001ff00 */
[----:B------:R-:W-:Y:S01]  /*5870*/  CS2R R20, SRZ ;  /* 0x0000000000147805 */ /* 0x000fe2000001ff00 */
[----:B------:R-:W5:Y:S01]  /*5880*/  @!P3 LDG.E.128 R8, desc[UR4][R2.64] ;  /* 0x000000040208b981 */ /* 0x000f62000c1e1d00 */
[----:B0-----:R-:W-:Y:S01]  /*5890*/  @!P1 IMAD.WIDE.U32 R52, R53, 0x10, R14 ;  /* 0x0000001035349825 */ /* 0x001fe200078e000e */
[----:B------:R-:W-:-:S03]  /*58a0*/  CS2R R14, SRZ ;  /* 0x00000000000e7805 */ /* 0x000fc6000001ff00 */
[----:B------:R-:W-:Y:S01]  /*58b0*/  @!P0 IMAD.WIDE.U32 R28, R17, 0x10, R28 ;  /* 0x00000010111c8825 */ /* 0x000fe200078e001c */
[----:B------:R-:W-:Y:S02]  /*58c0*/  CS2R R16, SRZ ;  /* 0x0000000000107805 */ /* 0x000fe4000001ff00 */
[----:B------:R-:W5:Y:S01]  /*58d0*/  @!P2 LDG.E.128 R12, desc[UR4][R4.64] ;  /* 0x00000004040ca981 */ /* 0x000f62000c1e1d00 */
[----:B------:R-:W-:-:S03]  /*58e0*/  @!P6 IMAD.WIDE.U32 R50, R7, 0x10, R50 ;  /* 0x000000100732e825 */ /* 0x000fc600078e0032 */
[----:B------:R-:W5:Y:S04]  /*58f0*/  @!P1 LDG.E.128 R16, desc[UR4][R52.64] ;  /* 0x0000000434109981 */ /* 0x000f68000c1e1d00 */
[----:B------:R-:W5:Y:S04]  /*5900*/  @!P6 LDG.E.128 R20, desc[UR4][R50.64] ;  /* 0x000000043214e981 */ /* 0x000f68000c1e1d00 */
[----:B------:R-:W5:Y:S01]  /*5910*/  @!P0 LDG.E.128 R32, desc[UR4][R28.64] ;  /* 0x000000041c208981 */ /* 0x000f62000c1e1d00 */
[----:B------:R-:W-:Y:S02]  /*5920*/  CS2R R46, SRZ ;  /* 0x00000000002e7805 */ /* 0x000fe4000001ff00 */
[----:B------:R-:W-:-:S02]  /*5930*/  CS2R R44, SRZ ;  /* 0x00000000002c7805 */ /* 0x000fc4000001ff00 */
[----:B------:R-:W-:Y:S02]  /*5940*/  CS2R R42, SRZ ;  /* 0x00000000002a7805 */ /* 0x000fe4000001ff00 */
[----:B------:R-:W-:Y:S01]  /*5950*/  CS2R R40, SRZ ;  /* 0x0000000000287805 */ /* 0x000fe2000001ff00 */
[----:B------:R-:W-:Y:S01]  /*5960*/  BSSY B1, `(.L_x_10676) ;  /* 0x00000aa000017945 */ /* 0x000fe20003800000 */
[----:B------:R-:W-:Y:S01]  /*5970*/  CS2R R30, SRZ ;  /* 0x00000000001e7805 */ /* 0x000fe2000001ff00 */
[----:B------:R0:W5:Y:S04]  /*5980*/  @!P5 LDG.E.128 R44, desc[UR4][R24.64] ;  /* 0x00000004182cd981 */ /* 0x000168000c1e1d00 */
[----:B------:R1:W5:Y:S01]  /*5990*/  @!P4 LDG.E.128 R40, desc[UR4][R26.64] ;  /* 0x000000041a28c981 */ /* 0x000362000c1e1d00 */
[----:B0-----:R-:W-:-:S02]  /*59a0*/  CS2R R24, SRZ ;  /* 0x0000000000187805 */ /* 0x001fc4000001ff00 */
        /* <DEDUP_REMOVED lines=30> */
.L_x_10681:
[----:B------:R-:W-:Y:S05]  /*5b90*/  BSYNC B2 ;  /* 0x0000000000027941 */ /* 0x000fea0003800000 */
.L_x_10680:
        /* <DEDUP_REMOVED lines=17> */
[----:B------:R-:W-:Y:S01]  /*5cb0*/  IMAD.MOV.U32 R26, RZ, RZ, R3 ;  /* 0x000000ffff1a7224 */ /* 0x000fe200078e0003 */
[----:B------:R-:W-:-:S07]  /*5cc0*/  MOV R27, R2 ;  /* 0x00000002001b7202 */ /* 0x000fce0000000f00 */
.L_x_10683:
[----:B------:R-:W-:Y:S05]  /*5cd0*/  BSYNC B2 ;  /* 0x0000000000027941 */ /* 0x000fea0003800000 */
.L_x_10682:
[----:B------:R-:W0:Y:S01]  /*5ce0*/  LDC.64 R4, c[0x0][0x230] ;  /* 0x00008c00ff047b82 */ /* 0x000e220000000a00 */
[----:B------:R-:W-:Y:S02]  /*5cf0*/  ULDC.64 UR6, c[0x0][0x238] ;  /* 0x00008e0000067ab9 */ /* 0x000fe40000000a00 */
[C---:B0-----:R-:W-:Y:S02]  /*5d00*/  DFMA R2, R24.reuse, UR6, R4 ;  /* 0x0000000618027c2b */ /* 0x041fe40008000004 */
[----:B------:R-:W-:-:S06]  /*5d10*/  DFMA R4, -R24, R4, UR6 ;  /* 0x0000000618047e2b */ /* 0x000fcc0008000104 */
[-C--:B------:R-:W-:Y:S02]  /*5d20*/  DMUL R24, R2, R26.reuse ;  /* 0x0000001a02187228 */ /* 0x080fe40000000000 */
[----:B------:R-:W-:Y:S01]  /*5d30*/  DMUL R26, R4, R26 ;  /* 0x0000001a041a7228 */ /* 0x000fe20000000000 */
[----:B------:R-:W-:Y:S10]  /*5d40*/  BRA `(.L_x_10677) ;  /* 0x0000000400ac7947 */ /* 0x000ff40003800000 */
.L_x_10679:
        /* <DEDUP_REMOVED lines=25> */
.L_x_10685:
[----:B------:R-:W-:Y:S05]  /*5ee0*/  BSYNC B2 ;  /* 0x0000000000027941 */ /* 0x000fea0003800000 */
.L_x_10684:
        /* <DEDUP_REMOVED lines=29> */
.L_x_10687:
[----:B------:R-:W-:Y:S05]  /*60c0*/  BSYNC B2 ;  /* 0x0000000000027941 */ /* 0x000fea0003800000 */
.L_x_10686:
[----:B------:R-:W-:Y:S05]  /*60d0*/  BRA `(.L_x_10677) ;  /* 0x0000000000c87947 */ /* 0x000fea0003800000 */
.L_x_10678:
        /* <DEDUP_REMOVED lines=21> */
[----:B------:R-:W-:Y:S01]  /*6230*/  MOV R24, R2 ;  /* 0x0000000200187202 */ /* 0x000fe20000000f00 */
[----:B------:R-:W-:-:S07]  /*6240*/  IMAD.MOV.U32 R25, RZ, RZ, R3 ;  /* 0x000000ffff197224 */ /* 0x000fce00078e0003 */
.L_x_10689:
[----:B------:R-:W-:Y:S05]  /*6250*/  BSYNC B2 ;  /* 0x0000000000027941 */ /* 0x000fea0003800000 */
.L_x_10688:
        /* <DEDUP_REMOVED lines=17> */
[----:B------:R-:W-:Y:S02]  /*6370*/  IMAD.MOV.U32 R26, RZ, RZ, R3 ;  /* 0x000000ffff1a7224 */ /* 0x000fe400078e0003 */
[----:B------:R-:W-:-:S07]  /*6380*/  IMAD.MOV.U32 R27, RZ, RZ, R2 ;  /* 0x000000ffff1b7224 */ /* 0x000fce00078e0002 */
.L_x_10691:
[----:B------:R-:W-:Y:S05]  /*6390*/  BSYNC B2 ;  /* 0x0000000000027941 */ /* 0x000fea0003800000 */
.L_x_10690:
[----:B------:R-:W0:Y:S01]  /*63a0*/  LDC.64 R4, c[0x0][0x238] ;  /* 0x00008e00ff047b82 */ /* 0x000e220000000a00 */
[----:B------:R-:W-:Y:S02]  /*63b0*/  ULDC.64 UR6, c[0x0][0x230] ;  /* 0x00008c0000067ab9 */ /* 0x000fe40000000a00 */
[C---:B0-----:R-:W-:Y:S02]  /*63c0*/  DFMA R2, R24.reuse, UR6, R4 ;  /* 0x0000000618027c2b */ /* 0x041fe40008000004 */
[----:B------:R-:W-:-:S06]  /*63d0*/  DFMA R4, R24, R4, -UR6 ;  /* 0x8000000618047e2b */ /* 0x000fcc0008000004 */
[-C--:B------:R-:W-:Y:S02]  /*63e0*/  DMUL R24, R2, R26.reuse ;  /* 0x0000001a02187228 */ /* 0x080fe40000000000 */
[----:B------:R-:W-:-:S11]  /*63f0*/  DMUL R26, R4, R26 ;  /* 0x0000001a041a7228 */ /* 0x000fd60000000000 */
.L_x_10677:
[----:B------:R-:W-:Y:S05]  /*6400*/  BSYNC B1 ;  /* 0x0000000000017941 */ /* 0x000fea0003800000 */
.L_x_10676:
[----:B------:R-:W0:Y:S01]  /*6410*/  S2R R49, SR_TID.X ;  /* 0x0000000000317919 */ /* 0x000e220000002100 */
[----:B------:R-:W-:Y:S01]  /*6420*/  BSSY B1, `(.L_x_10692) ;  /* 0x00000a8000017945 */ /* 0x000fe20003800000 */
[----:B------:R-:W-:Y:S02]  /*6430*/  CS2R R28, SRZ ;  /* 0x00000000001c7805 */ /* 0x000fe4000001ff00 */
[----:B0-----:R-:W-:-:S04]  /*6440*/  IADD3 R3, R49, 0x80, RZ ;  /* 0x0000008031037810 */ /* 0x001fc80007ffe0ff */
        /* <DEDUP_REMOVED lines=30> */
.L_x_10697:
[----:B------:R-:W-:Y:S05]  /*6630*/  BSYNC B2 ;  /* 0x0000000000027941 */ /* 0x000fea0003800000 */
.L_x_10696:
        /* <DEDUP_REMOVED lines=17> */
[----:B------:R-:W-:Y:S01]  /*6750*/  MOV R30, R3 ;  /* 0x00000003001e7202 */ /* 0x000fe20000000f00 */
[----:B------:R-:W-:-:S07]  /*6760*/  IMAD.MOV.U32 R31, RZ, RZ, R2 ;  /* 0x000000ffff1f7224 */ /* 0x000fce00078e0002 */
.L_x_10699:
[----:B------:R-:W-:Y:S05]  /*6770*/  BSYNC B2 ;  /* 0x0000000000027941 */ /* 0x000fea0003800000 */
.L_x_10698:
[----:B------:R-:W0:Y:S01]  /*6780*/  LDC.64 R4, c[0x0][0x230] ;  /* 0x00008c00ff047b82 */ /* 0x000e220000000a00 */
[----:B------:R-:W-:Y:S02]  /*6790*/  ULDC.64 UR6, c[0x0][0x238] ;  /* 0x00008e0000067ab9 */ /* 0x000fe40000000a00 */
[C---:B0-----:R-:W-:Y:S02]  /*67a0*/  DFMA R2, R28.reuse, UR6, R4 ;  /* 0x000000061c027c2b */ /* 0x041fe40008000004 */
[----:B------:R-:W-:-:S06]  /*67b0*/  DFMA R4, -R28, R4, UR6 ;  /* 0x000000061c047e2b */ /* 0x000fcc0008000104 */
[-C--:B------:R-:W-:Y:S02]  /*67c0*/  DMUL R28, R2, R30.reuse ;  /* 0x0000001e021c7228 */ /* 0x080fe40000000000 */
[----:B------:R-:W-:Y:S01]  /*67d0*/  DMUL R30, R4, R30 ;  /* 0x0000001e041e7228 */ /* 0x000fe20000000000 */
[----:B------:R-:W-:Y:S10]  /*67e0*/  BRA `(.L_x_10693) ;  /* 0x0000000400ac7947 */ /* 0x000ff40003800000 */
.L_x_10695:
        /* <DEDUP_REMOVED lines=25> */
.L_x_10701:
[----:B------:R-:W-:Y:S05]  /*6980*/  BSYNC B2 ;  /* 0x0000000000027941 */ /* 0x000fea0003800000 */
.L_x_10700:
        /* <DEDUP_REMOVED lines=29> */
.L_x_10703:
[----:B------:R-:W-:Y:S05]  /*6b60*/  BSYNC B2 ;  /* 0x0000000000027941 */ /* 0x000fea0003800000 */
.L_x_10702:
[----:B------:R-:W-:Y:S05]  /*6b70*/  BRA `(.L_x_10693) ;  /* 0x0000000000c87947 */ /* 0x000fea0003800000 */
.L_x_10694:
        /* <DEDUP_REMOVED lines=23> */
.L_x_10705:
[----:B------:R-:W-:Y:S05]  /*6cf0*/  BSYNC B2 ;  /* 0x0000000000027941 */ /* 0x000fea0003800000 */
.L_x_10704:
        /* <DEDUP_REMOVED lines=19> */
.L_x_10707:
[----:B------:R-:W-:Y:S05]  /*6e30*/  BSYNC B2 ;  /* 0x0000000000027941 */ /* 0x000fea0003800000 */
.L_x_10706:
[----:B------:R-:W0:Y:S01]  /*6e40*/  LDC.64 R4, c[0x0][0x238] ;  /* 0x00008e00ff047b82 */ /* 0x000e220000000a00 */
[----:B------:R-:W-:Y:S02]  /*6e50*/  ULDC.64 UR6, c[0x0][0x230] ;  /* 0x00008c0000067ab9 */ /* 0x000fe40000000a00 */
[C---:B0-----:R-:W-:Y:S02]  /*6e60*/  DFMA R2, R28.reuse, UR6, R4 ;  /* 0x000000061c027c2b */ /* 0x041fe40008000004 */
[----:B------:R-:W-:-:S06]  /*6e70*/  DFMA R4, R28, R4, -UR6 ;  /* 0x800000061c047e2b */ /* 0x000fcc0008000004 */
[-C--:B------:R-:W-:Y:S02]  /*6e80*/  DMUL R28, R2, R30.reuse ;  /* 0x0000001e021c7228 */ /* 0x080fe40000000000 */
[----:B------:R-:W-:-:S11]  /*6e90*/  DMUL R30, R4, R30 ;  /* 0x0000001e041e7228 */ /* 0x000fd60000000000 */
.L_x_10693:
[----:B------:R-:W-:Y:S05]  /*6ea0*/  BSYNC B1 ;  /* 0x0000000000017941 */ /* 0x000fea0003800000 */
.L_x_10692:
        /* <DEDUP_REMOVED lines=35> */
.L_x_10713:
[----:B------:R-:W-:Y:S05]  /*70e0*/  BSYNC B2 ;  /* 0x0000000000027941 */ /* 0x000fea0003800000 */
.L_x_10712:
        /* <DEDUP_REMOVED lines=17> */
[----:B------:R-:W-:Y:S02]  /*7200*/  IMAD.MOV.U32 R34, RZ, RZ, R3 ;  /* 0x000000ffff227224 */ /* 0x000fe400078e0003 */
[----:B------:R-:W-:-:S07]  /*7210*/  IMAD.MOV.U32 R35, RZ, RZ, R2 ;  /* 0x000000ffff237224 */ /* 0x000fce00078e0002 */
.L_x_10715:
[----:B------:R-:W-:Y:S05]  /*7220*/  BSYNC B2 ;  /* 0x0000000000027941 */ /* 0x000fea0003800000 */
.L_x_10714:
[----:B------:R-:W0:Y:S01]  /*7230*/  LDC.64 R4, c[0x0][0x230] ;  /* 0x00008c00ff047b82 */ /* 0x000e220000000a00 */
[----:B------:R-:W-:Y:S02]  /*7240*/  ULDC.64 UR6, c[0x0][0x238] ;  /* 0x00008e0000067ab9 */ /* 0x000fe40000000a00 */
[C---:B0-----:R-:W-:Y:S02]  /*7250*/  DFMA R2, R32.reuse, UR6, R4 ;  /* 0x0000000620027c2b */ /* 0x041fe40008000004 */
[----:B------:R-:W-:-:S06]  /*7260*/  DFMA R4, -R32, R4, UR6 ;  /* 0x0000000620047e2b */ /* 0x000fcc0008000104 */
[-C--:B------:R-:W-:Y:S02]  /*7270*/  DMUL R32, R2, R34.reuse ;  /* 0x0000002202207228 */ /* 0x080fe40000000000 */
[----:B------:R-:W-:Y:S01]  /*7280*/  DMUL R34, R4, R34 ;  /* 0x0000002204227228 */ /* 0x000fe20000000000 */
[----:B------:R-:W-:Y:S10]  /*7290*/  BRA `(.L_x_10709) ;  /* 0x0000000400ac7947 */ /* 0x000ff40003800000 */
.L_x_10711:
        /* <DEDUP_REMOVED lines=25> */
.L_x_10717:
[----:B------:R-:W-:Y:S05]  /*7430*/  BSYNC B2 ;  /* 0x0000000000027941 */ /* 0x000fea0003800000 */
.L_x_10716:
        /* <DEDUP_REMOVED lines=27> */
[----:B------:R-:W-:Y:S01]  /*75f0*/  IMAD.MOV.U32 R34, RZ, RZ, R2 ;  /* 0x000000ffff227224 */ /* 0x000fe200078e0002 */
[----:B------:R-:W-:-:S07]  /*7600*/  MOV R35, R3 ;  /* 0x0000000300237202 */ /* 0x000fce0000000f00 */
.L_x_10719:
[----:B------:R-:W-:Y:S05]  /*7610*/  BSYNC B2 ;  /* 0x0000000000027941 */ /* 0x000fea0003800000 */
.L_x_10718:
[----:B------:R-:W-:Y:S05]  /*7620*/  BRA `(.L_x_10709) ;  /* 0x0000000000c87947 */ /* 0x000fea0003800000 */
.L_x_10710:
        /* <DEDUP_REMOVED lines=23> */
.L_x_10721:
[----:B------:R-:W-:Y:S05]  /*77a0*/  BSYNC B2 ;  /* 0x0000000000027941 */ /* 0x000fea0003800000 */
.L_x_10720:
        /* <DEDUP_REMOVED lines=19> */
.L_x_10723:
[----:B------:R-:W-:Y:S05]  /*78e0*/  BSYNC B2 ;  /* 0x0000000000027941 */ /* 0x000fea0003800000 */
.L_x_10722:
[----:B------:R-:W0:Y:S01]  /*78f0*/  LDC.64 R4, c[0x0][0x238] ;  /* 0x00008e00ff047b82 */ /* 0x000e220000000a00 */
[----:B------:R-:W-:Y:S02]  /*7900*/  ULDC.64 UR6, c[0x0][0x230] ;  /* 0x00008c0000067ab9 */ /* 0x000fe40000000a00 */
[C---:B0-----:R-:W-:Y:S02]  /*7910*/  DFMA R2, R32.reuse, UR6, R4 ;  /* 0x0000000620027c2b */ /* 0x041fe40008000004 */
[----:B------:R-:W-:-:S06]  /*7920*/  DFMA R4, R32, R4, -UR6 ;  /* 0x8000000620047e2b */ /* 0x000fcc0008000004 */
[-C--:B------:R-:W-:Y:S02]  /*7930*/  DMUL R32, R2, R34.reuse ;  /* 0x0000002202207228 */ /* 0x080fe40000000000 */
[----:B------:R-:W-:-:S11]  /*7940*/  DMUL R34, R4, R34 ;  /* 0x0000002204227228 */ /* 0x000fd60000000000 */
.L_x_10709:
[----:B------:R-:W-:Y:S05]  /*7950*/  BSYNC B1 ;  /* 0x0000000000017941 */ /* 0x000fea0003800000 */
.L_x_10708:
        /* <DEDUP_REMOVED lines=33> */
.L_x_10729:
[----:B------:R-:W-:Y:S05]  /*7b70*/  BSYNC B2 ;  /* 0x0000000000027941 */ /* 0x000fea0003800000 */
.L_x_10728:
        /* <DEDUP_REMOVED lines=19> */
.L_x_10731:
[----:B------:R-:W-:Y:S05]  /*7cb0*/  BSYNC B2 ;  /* 0x0000000000027941 */ /* 0x000fea0003800000 */
.L_x_10730:
[----:B------:R-:W0:Y:S01]  /*7cc0*/  LDC.64 R4, c[0x0][0x230] ;  /* 0x00008c00ff047b82 */ /* 0x000e220000000a00 */
[----:B------:R-:W-:Y:S02]  /*7cd0*/  ULDC.64 UR6, c[0x0][0x238] ;  /* 0x00008e0000067ab9 */ /* 0x000fe40000000a00 */
[C---:B0-----:R-:W-:Y:S02]  /*7ce0*/  DFMA R2, R36.reuse, UR6, R4 ;  /* 0x0000000624027c2b */ /* 0x041fe40008000004 */
[----:B------:R-:W-:-:S06]  /*7cf0*/  DFMA R4, -R36, R4, UR6 ;  /* 0x0000000624047e2b */ /* 0x000fcc0008000104 */
[-C--:B------:R-:W-:Y:S02]  /*7d00*/  DMUL R36, R2, R38.reuse ;  /* 0x0000002602247228 */ /* 0x080fe40000000000 */
[----:B------:R-:W-:Y:S01]  /*7d10*/  DMUL R38, R4, R38 ;  /* 0x0000002604267228 */ /* 0x000fe20000000000 */
[----:B------:R-:W-:Y:S10]  /*7d20*/  BRA `(.L_x_10725) ;  /* 0x0000000400ac7947 */ /* 0x000ff40003800000 */
.L_x_10727:
        /* <DEDUP_REMOVED lines=25> */
.L_x_10733:
[----:B------:R-:W-:Y:S05]  /*7ec0*/  BSYNC B2 ;  /* 0x0000000000027941 */ /* 0x000fea0003800000 */
.L_x_10732:
        /* <DEDUP_REMOVED lines=29> */
.L_x_10735:
[----:B------:R-:W-:Y:S05]  /*80a0*/  BSYNC B2 ;  /* 0x0000000000027941 */ /* 0x000fea0003800000 */
.L_x_10734:
[----:B------:R-:W-:Y:S05]  /*80b0*/  BRA `(.L_x_10725) ;  /* 0x0000000000c87947 */ /* 0x000fea0003800000 */
.L_x_10726:
        /* <DEDUP_REMOVED lines=23> */
.L_x_10737:
[----:B------:R-:W-:Y:S05]  /*8230*/  BSYNC B2 ;  /* 0x0000000000027941 */ /* 0x000fea0003800000 */
.L_x_10736:
        /* <DEDUP_REMOVED lines=19> */
.L_x_10739:
[----:B------:R-:W-:Y:S05]  /*8370*/  BSYNC B2 ;  /* 0x0000000000027941 */ /* 0x000fea0003800000 */
.L_x_10738:
[----:B------:R-:W0:Y:S01]  /*8380*/  LDC.64 R4, c[0x0][0x238] ;  /* 0x00008e00ff047b82 */ /* 0x000e220000000a00 */
[----:B------:R-:W-:Y:S02]  /*8390*/  ULDC.64 UR6, c[0x0][0x230] ;  /* 0x00008c0000067ab9 */ /* 0x000fe40000000a00 */
[C---:B0-----:R-:W-:Y:S02]  /*83a0*/  DFMA R2, R36.reuse, UR6, R4 ;  /* 0x0000000624027c2b */ /* 0x041fe40008000004 */
[----:B------:R-:W-:-:S06]  /*83b0*/  DFMA R4, R36, R4, -UR6 ;  /* 0x8000000624047e2b */ /* 0x000fcc0008000004 */
[-C--:B------:R-:W-:Y:S02]  /*83c0*/  DMUL R36, R2, R38.reuse ;  /* 0x0000002602247228 */ /* 0x080fe40000000000 */
[----:B------:R-:W-:-:S11]  /*83d0*/  DMUL R38, R4, R38 ;  /* 0x0000002604267228 */ /* 0x000fd60000000000 */
.L_x_10725:
[----:B------:R-:W-:Y:S05]  /*83e0*/  BSYNC B1 ;  /* 0x0000000000017941 */ /* 0x000fea0003800000 */
.L_x_10724:
        /* <DEDUP_REMOVED lines=35> */
.L_x_10745:
[----:B------:R-:W-:Y:S05]  /*8620*/  BSYNC B2 ;  /* 0x0000000000027941 */ /* 0x000fea0003800000 */
.L_x_10744:
        /* <DEDUP_REMOVED lines=20> */
.L_x_10747:
[----:B------:R-:W-:Y:S05]  /*8770*/  BSYNC B2 ;  /* 0x0000000000027941 */ /* 0x000fea0003800000 */
.L_x_10746:
[----:B------:R-:W0:Y:S01]  /*8780*/  LDC.64 R4, c[0x0][0x230] ;  /* 0x00008c00ff047b82 */ /* 0x000e220000000a00 */
[----:B------:R-:W-:Y:S02]  /*8790*/  ULDC.64 UR6, c[0x0][0x238] ;  /* 0x00008e0000067ab9 */ /* 0x000fe40000000a00 */
[C---:B0-----:R-:W-:Y:S02]  /*87a0*/  DFMA R44, R40.reuse, UR6, R4 ;  /* 0x00000006282c7c2b */ /* 0x041fe40008000004 */
[----:B------:R-:W-:-:S06]  /*87b0*/  DFMA R40, -R40, R4, UR6 ;  /* 0x0000000628287e2b */ /* 0x000fcc0008000104 */
[-C--:B------:R-:W-:Y:S02]  /*87c0*/  DMUL R44, R44, R2.reuse ;  /* 0x000000022c2c7228 */ /* 0x080fe40000000000 */
[----:B------:R-:W-:Y:S01]  /*87d0*/  DMUL R46, R40, R2 ;  /* 0x00000002282e7228 */ /* 0x000fe20000000000 */
[----:B------:R-:W-:Y:S10]  /*87e0*/  BRA `(.L_x_10741) ;  /* 0x0000000400b07947 */ /* 0x000ff40003800000 */
.L_x_10743:
        /* <DEDUP_REMOVED lines=25> */
.L_x_10749:
[----:B------:R-:W-:Y:S05]  /*8980*/  BSYNC B2 ;  /* 0x0000000000027941 */ /* 0x000fea0003800000 */
.L_x_10748:
[----:B------:R-:W-:Y:S01]  /*8990*/  DADD R4, -RZ, |R10| ;  /* 0x00000000ff047229 */ /* 0x000fe2000000050a */
[----:B------:R-:W-:Y:S01]  /*89a0*/  MOV R8, 0x1 ;  /* 0x0000000100087802 */ /* 0x000fe20000000f00 */
[----:B------:R-:W-:Y:S01]  /*89b0*/  ULDC.64 UR6, c[0x0][0x238] ;  /* 0x00008e0000067ab9 */ /* 0x000fe20000000a00 */
[----:B------:R-:W0:Y:S01]  /*89c0*/  LDC R0, c[0x0][0x23c] ;  /* 0x00008f00ff007b82 */ /* 0x000e220000000800 */
[----:B------:R-:W-:Y:S01]  /*89d0*/  BSSY B2, `(.L_x_10750) ;  /* 0x0000019000027945 */ /* 0x000fe20003800000 */
[----:B------:R-:W-:Y:S01]  /*89e0*/  IMAD.MOV.U32 R44, RZ, RZ, R2 ;  /* 0x000000ffff2c7224 */ /* 0x000fe200078e0002 */
[----:B------:R-:W1:Y:S01]  /*89f0*/  MUFU.RCP64H R9, R5 ;  /* 0x0000000500097308 */ /* 0x000e620000001800 */
[----:B------:R-:W-:Y:S01]  /*8a00*/  IMAD.MOV.U32 R45, RZ, RZ, R3 ;  /* 0x000000ffff2d7224 */ /* 0x000fe200078e0003 */
        /* <DEDUP_REMOVED lines=21> */
.L_x_10751:
[----:B------:R-:W-:Y:S05]  /*8b60*/  BSYNC B2 ;  /* 0x0000000000027941 */ /* 0x000fea0003800000 */
.L_x_10750:
[----:B------:R-:W-:Y:S05]  /*8b70*/  BRA `(.L_x_10741) ;  /* 0x0000000000cc7947 */ /* 0x000fea0003800000 */
.L_x_10742:
        /* <DEDUP_REMOVED lines=23> */
.L_x_10753:
[----:B------:R-:W-:Y:S05]  /*8cf0*/  BSYNC B2 ;  /* 0x0000000000027941 */ /* 0x000fea0003800000 */
.L_x_10752:
        /* <DEDUP_REMOVED lines=20> */
.L_x_10755:
[----:B------:R-:W-:Y:S05]  /*8e40*/  BSYNC B2 ;  /* 0x0000000000027941 */ /* 0x000fea0003800000 */
.L_x_10754:
[----:B------:R-:W0:Y:S01]  /*8e50*/  LDC.64 R4, c[0x0][0x238] ;  /* 0x00008e00ff047b82 */ /* 0x000e220000000a00 */
[----:B------:R-:W-:Y:S02]  /*8e60*/  ULDC.64 UR6, c[0x0][0x230] ;  /* 0x00008c0000067ab9 */ /* 0x000fe40000000a00 */
[C---:B0-----:R-:W-:Y:S02]  /*8e70*/  DFMA R44, R40.reuse, UR6, R4 ;  /* 0x00000006282c7c2b */ /* 0x041fe40008000004 */
[----:B------:R-:W-:-:S06]  /*8e80*/  DFMA R40, R40, R4, -UR6 ;  /* 0x8000000628287e2b */ /* 0x000fcc0008000004 */
[-C--:B------:R-:W-:Y:S02]  /*8e90*/  DMUL R44, R44, R2.reuse ;  /* 0x000000022c2c7228 */ /* 0x080fe40000000000 */
[----:B------:R-:W-:-:S11]  /*8ea0*/  DMUL R46, R40, R2 ;  /* 0x00000002282e7228 */ /* 0x000fd60000000000 */
.L_x_10741:
[----:B------:R-:W-:Y:S05]  /*8eb0*/  BSYNC B1 ;  /* 0x0000000000017941 */ /* 0x000fea0003800000 */
.L_x_10740:
        /* <DEDUP_REMOVED lines=33> */
.L_x_10761:
[----:B------:R-:W-:Y:S05]  /*90d0*/  BSYNC B2 ;  /* 0x0000000000027941 */ /* 0x000fea0003800000 */
.L_x_10760:
        /* <DEDUP_REMOVED lines=20> */
.L_x_10763:
[----:B------:R-:W-:Y:S05]  /*9220*/  BSYNC B2 ;  /* 0x0000000000027941 */ /* 0x000fea0003800000 */
.L_x_10762:
[----:B------:R-:W0:Y:S01]  /*9230*/  LDC.64 R4, c[0x0][0x230] ;  /* 0x00008c00ff047b82 */ /* 0x000e220000000a00 */
[----:B------:R-:W-:Y:S02]  /*9240*/  ULDC.64 UR6, c[0x0][0x238] ;  /* 0x00008e0000067ab9 */ /* 0x000fe40000000a00 */
[C---:B0-----:R-:W-:Y:S02]  /*9250*/  DFMA R40, R8.reuse, UR6, R4 ;  /* 0x0000000608287c2b */ /* 0x041fe40008000004 */
[----:B------:R-:W-:-:S06]  /*9260*/  DFMA R8, -R8, R4, UR6 ;  /* 0x0000000608087e2b */ /* 0x000fcc0008000104 */
[-C--:B------:R-:W-:Y:S02]  /*9270*/  DMUL R40, R40, R2.reuse ;  /* 0x0000000228287228 */ /* 0x080fe40000000000 */
[----:B------:R-:W-:Y:S01]  /*9280*/  DMUL R42, R8, R2 ;  /* 0x00000002082a7228 */ /* 0x000fe20000000000 */
[----:B------:R-:W-:Y:S10]  /*9290*/  BRA `(.L_x_10757) ;  /* 0x0000000400b07947 */ /* 0x000ff40003800000 */
.L_x_10759:
        /* <DEDUP_REMOVED lines=25> */
.L_x_10765:
[----:B------:R-:W-:Y:S05]  /*9430*/  BSYNC B2 ;  /* 0x0000000000027941 */ /* 0x000fea0003800000 */
.L_x_10764:
[----:B------:R-:W-:Y:S01]  /*9440*/  DADD R4, -RZ, |R14| ;  /* 0x00000000ff047229 */ /* 0x000fe2000000050e */
[----:B------:R-:W-:Y:S01]  /*9450*/  IMAD.MOV.U32 R8, RZ, RZ, 0x1 ;  /* 0x00000001ff087424 */ /* 0x000fe200078e00ff */
        /* <DEDUP_REMOVED lines=27> */
.L_x_10767:
[----:B------:R-:W-:Y:S05]  /*9610*/  BSYNC B2 ;  /* 0x0000000000027941 */ /* 0x000fea0003800000 */
.L_x_10766:
[----:B------:R-:W-:Y:S05]  /*9620*/  BRA `(.L_x_10757) ;  /* 0x0000000000cc7947 */ /* 0x000fea0003800000 */
.L_x_10758:
        /* <DEDUP_REMOVED lines=23> */
.L_x_10769:
[----:B------:R-:W-:Y:S05]  /*97a0*/  BSYNC B2 ;  /* 0x0000000000027941 */ /* 0x000fea0003800000 */
.L_x_10768:
        /* <DEDUP_REMOVED lines=20> */
.L_x_10771:
[----:B------:R-:W-:Y:S05]  /*98f0*/  BSYNC B2 ;  /* 0x0000000000027941 */ /* 0x000fea0003800000 */
.L_x_10770:
[----:B------:R-:W0:Y:S01]  /*9900*/  LDC.64 R4, c[0x0][0x238] ;  /* 0x00008e00ff047b82 */ /* 0x000e220000000a00 */
[----:B------:R-:W-:Y:S02]  /*9910*/  ULDC.64 UR6, c[0x0][0x230] ;  /* 0x00008c0000067ab9 */ /* 0x000fe40000000a00 */
[C---:B0-----:R-:W-:Y:S02]  /*9920*/  DFMA R40, R8.reuse, UR6, R4 ;  /* 0x0000000608287c2b */ /* 0x041fe40008000004 */
[----:B------:R-:W-:-:S06]  /*9930*/  DFMA R8, R8, R4, -UR6 ;  /* 0x8000000608087e2b */ /* 0x000fcc0008000004 */
[-C--:B------:R-:W-:Y:S02]  /*9940*/  DMUL R40, R40, R2.reuse ;  /* 0x0000000228287228 */ /* 0x080fe40000000000 */
[----:B------:R-:W-:-:S11]  /*9950*/  DMUL R42, R8, R2 ;  /* 0x00000002082a7228 */ /* 0x000fd60000000000 */
.L_x_10757:
[----:B------:R-:W-:Y:S05]  /*9960*/  BSYNC B1 ;  /* 0x0000000000017941 */ /* 0x000fea0003800000 */
.L_x_10756:
        /* <DEDUP_REMOVED lines=35> */
.L_x_10777:
[----:B------:R-:W-:Y:S05]  /*9ba0*/  BSYNC B2 ;  /* 0x0000000000027941 */ /* 0x000fea0003800000 */
.L_x_10776:
        /* <DEDUP_REMOVED lines=19> */
.L_x_10779:
[----:B------:R-:W-:Y:S05]  /*9ce0*/  BSYNC B2 ;  /* 0x0000000000027941 */ /* 0x000fea0003800000 */
.L_x_10778:
[----:B------:R-:W0:Y:S01]  /*9cf0*/  LDC.64 R4, c[0x0][0x230] ;  /* 0x00008c00ff047b82 */ /* 0x000e220000000a00 */
[----:B------:R-:W-:Y:S02]  /*9d00*/  ULDC.64 UR6, c[0x0][0x238] ;  /* 0x00008e0000067ab9 */ /* 0x000fe40000000a00 */
[C---:B0-----:R-:W-:Y:S02]  /*9d10*/  DFMA R2, R8.reuse, UR6, R4 ;  /* 0x0000000608027c2b */ /* 0x041fe40008000004 */
[----:B------:R-:W-:-:S06]  /*9d20*/  DFMA R4, -R8, R4, UR6 ;  /* 0x0000000608047e2b */ /* 0x000fcc0008000104 */
[-C--:B------:R-:W-:Y:S02]  /*9d30*/  DMUL R8, R2, R10.reuse ;  /* 0x0000000a02087228 */ /* 0x080fe40000000000 */
[----:B------:R-:W-:Y:S01]  /*9d40*/  DMUL R10, R4, R10 ;  /* 0x0000000a040a7228 */ /* 0x000fe20000000000 */
[----:B------:R-:W-:Y:S10]  /*9d50*/  BRA `(.L_x_10773) ;  /* 0x0000000400ac7947 */ /* 0x000ff40003800000 */
.L_x_10775:
        /* <DEDUP_REMOVED lines=25> */
.L_x_10781:
[----:B------:R-:W-:Y:S05]  /*9ef0*/  BSYNC B2 ;  /* 0x0000000000027941 */ /* 0x000fea0003800000 */
.L_x_10780:
        /* <DEDUP_REMOVED lines=29> */
.L_x_10783:
[----:B------:R-:W-:Y:S05]  /*a0d0*/  BSYNC B2 ;  /* 0x0000000000027941 */ /* 0x000fea0003800000 */
.L_x_10782:
[----:B------:R-:W-:Y:S05]  /*a0e0*/  BRA `(.L_x_10773) ;  /* 0x0000000000c87947 */ /* 0x000fea0003800000 */
.L_x_10774:
        /* <DEDUP_REMOVED lines=23> */
.L_x_10785:
[----:B------:R-:W-:Y:S05]  /*a260*/  BSYNC B2 ;  /* 0x0000000000027941 */ /* 0x000fea0003800000 */
.L_x_10784:
        /* <DEDUP_REMOVED lines=19> */
.L_x_10787:
[----:B------:R-:W-:Y:S05]  /*a3a0*/  BSYNC B2 ;  /* 0x0000000000027941 */ /* 0x000fea0003800000 */
.L_x_10786:
[----:B------:R-:W0:Y:S01]  /*a3b0*/  LDC.64 R4, c[0x0][0x238] ;  /* 0x00008e00ff047b82 */ /* 0x000e220000000a00 */
[----:B------:R-:W-:Y:S02]  /*a3c0*/  ULDC.64 UR6, c[0x0][0x230] ;  /* 0x00008c0000067ab9 */ /* 0x000fe40000000a00 */
[C---:B0-----:R-:W-:Y:S02]  /*a3d0*/  DFMA R2, R8.reuse, UR6, R4 ;  /* 0x0000000608027c2b */ /* 0x041fe40008000004 */
[----:B------:R-:W-:-:S06]  /*a3e0*/  DFMA R4, R8, R4, -UR6 ;  /* 0x8000000608047e2b */ /* 0x000fcc0008000004 */
[-C--:B------:R-:W-:Y:S02]  /*a3f0*/  DMUL R8, R2, R10.reuse ;  /* 0x0000000a02087228 */ /* 0x080fe40000000000 */
[----:B------:R-:W-:-:S11]  /*a400*/  DMUL R10, R4, R10 ;  /* 0x0000000a040a7228 */ /* 0x000fd60000000000 */
.L_x_10773:
[----:B------:R-:W-:Y:S05]  /*a410*/  BSYNC B1 ;  /* 0x0000000000017941 */ /* 0x000fea0003800000 */
.L_x_10772:
        /* <DEDUP_REMOVED lines=33> */
.L_x_10793:
[----:B------:R-:W-:Y:S05]  /*a630*/  BSYNC B2 ;  /* 0x0000000000027941 */ /* 0x000fea0003800000 */
.L_x_10792:
        /* <DEDUP_REMOVED lines=19> */
.L_x_10795:
[----:B------:R-:W-:Y:S05]  /*a770*/  BSYNC B2 ;  /* 0x0000000000027941 */ /* 0x000fea0003800000 */
.L_x_10794:
[----:B------:R-:W0:Y:S01]  /*a780*/  LDC.64 R4, c[0x0][0x230] ;  /* 0x00008c00ff047b82 */ /* 0x000e220000000a00 */
[----:B------:R-:W-:Y:S02]  /*a790*/  ULDC.64 UR6, c[0x0][0x238] ;  /* 0x00008e0000067ab9 */ /* 0x000fe40000000a00 */
[C---:B0-----:R-:W-:Y:S02]  /*a7a0*/  DFMA R2, R12.reuse, UR6, R4 ;  /* 0x000000060c027c2b */ /* 0x041fe40008000004 */
[----:B------:R-:W-:-:S06]  /*a7b0*/  DFMA R4, -R12, R4, UR6 ;  /* 0x000000060c047e2b */ /* 0x000fcc0008000104 */
[-C--:B------:R-:W-:Y:S02]  /*a7c0*/  DMUL R12, R2, R14.reuse ;  /* 0x0000000e020c7228 */ /* 0x080fe40000000000 */
[----:B------:R-:W-:Y:S01]  /*a7d0*/  DMUL R14, R4, R14 ;  /* 0x0000000e040e7228 */ /* 0x000fe20000000000 */
[----:B------:R-:W-:Y:S10]  /*a7e0*/  BRA `(.L_x_10789) ;  /* 0x0000000400ac7947 */ /* 0x000ff40003800000 */
.L_x_10791:
        /* <DEDUP_REMOVED lines=25> */
.L_x_10797:
[----:B------:R-:W-:Y:S05]  /*a980*/  BSYNC B2 ;  /* 0x0000000000027941 */ /* 0x000fea0003800000 */
.L_x_10796:
        /* <DEDUP_REMOVED lines=29> */
.L_x_10799:
[----:B------:R-:W-:Y:S05]  /*ab60*/  BSYNC B2 ;  /* 0x0000000000027941 */ /* 0x000fea0003800000 */
.L_x_10798:
[----:B------:R-:W-:Y:S05]  /*ab70*/  BRA `(.L_x_10789) ;  /* 0x0000000000c87947 */ /* 0x000fea0003800000 */
.L_x_10790:
        /* <DEDUP_REMOVED lines=23> */
.L_x_10801:
[----:B------:R-:W-:Y:S05]  /*acf0*/  BSYNC B2 ;  /* 0x0000000000027941 */ /* 0x000fea0003800000 */
.L_x_10800:
        /* <DEDUP_REMOVED lines=19> */
.L_x_10803:
[----:B------:R-:W-:Y:S05]  /*ae30*/  BSYNC B2 ;  /* 0x0000000000027941 */ /* 0x000fea0003800000 */
.L_x_10802:
[----:B------:R-:W0:Y:S01]  /*ae40*/  LDC.64 R4, c[0x0][0x238] ;  /* 0x00008e00ff047b82 */ /* 0x000e220000000a00 */
[----:B------:R-:W-:Y:S02]  /*ae50*/  ULDC.64 UR6, c[0x0][0x230] ;  /* 0x00008c0000067ab9 */ /* 0x000fe40000000a00 */
[C---:B0-----:R-:W-:Y:S02]  /*ae60*/  DFMA R2, R12.reuse, UR6, R4 ;  /* 0x000000060c027c2b */ /* 0x041fe40008000004 */
[----:B------:R-:W-:-:S06]  /*ae70*/  DFMA R4, R12, R4, -UR6 ;  /* 0x800000060c047e2b */ /* 0x000fcc0008000004 */
[-C--:B------:R-:W-:Y:S02]  /*ae80*/  DMUL R12, R2, R14.reuse ;  /* 0x0000000e020c7228 */ /* 0x080fe40000000000 */
[----:B------:R-:W-:-:S11]  /*ae90*/  DMUL R14, R4, R14 ;  /* 0x0000000e040e7228 */ /* 0x000fd60000000000 */
.L_x_10789:
[----:B------:R-:W-:Y:S05]  /*aea0*/  BSYNC B1 ;  /* 0x0000000000017941 */ /* 0x000fea0003800000 */
.L_x_10788:
[----:B------:R-:W-:Y:S01]  /*aeb0*/  ISETP.GE.AND P0, PT, R49, R48, PT ;  /* 0x000000303100720c */ /* 0x000fe20003f06270 */
[----:B------:R-:W-:Y:S04]  /*aec0*/  BSSY B0, `(.L_x_10804) ;  /* 0x0000034000007945 */ /* 0x000fe80003800000 */
[----:B------:R-:W-:Y:S08]  /*aed0*/  BSSY B1, `(.L_x_10805) ;  /* 0x000002c000017945 */ /* 0x000ff00003800000 */
[----:B------:R-:W-:Y:S05]  /*aee0*/  @P0 BRA `(.L_x_10806) ;  /* 0x0000000000340947 */ /* 0x000fea0003800000 */
[----:B------:R-:W0:Y:S01]  /*aef0*/  S2R R49, SR_TID.X ;  /* 0x0000000000317919 */ /* 0x000e220000002100 */
[----:B------:R-:W1:Y:S01]  /*af00*/  LDC.64 R2, c[0x0][0x240] ;  /* 0x00009000ff027b82 */ /* 0x000e620000000a00 */
[----:B0-----:R-:W-:Y:S01]  /*af10*/  IMAD.IADD R5, R6, 0x1, R49 ;  /* 0x0000000106057824 */ /* 0x001fe200078e0231 */
[----:B------:R-:W-:-:S03]  /*af20*/  IADD3 R49, R49, 0x80, RZ ;  /* 0x0000008031317810 */ /* 0x000fc60007ffe0ff */
        /* <DEDUP_REMOVED lines=9> */
.L_x_10806:
[----:B------:R-:W-:-:S13]  /*afc0*/  ISETP.GE.AND P0, PT, R49, R48, PT ;  /* 0x000000303100720c */ /* 0x000fda0003f06270 */
[----:B------:R-:W-:Y:S05]  /*afd0*/  @P0 BRA `(.L_x_10808) ;  /* 0x0000000000300947 */ /* 0x000fea0003800000 */
[----:B0-----:R-:W0:Y:S01]  /*afe0*/  LDC.64 R2, c[0x0][0x240] ;  /* 0x00009000ff027b82 */ /* 0x001e220000000a00 */
[----:B------:R-:W-:Y:S01]  /*aff0*/  IMAD.IADD R5, R6, 0x1, R49 ;  /* 0x0000000106057824 */ /* 0x000fe200078e0231 */
[----:B------:R-:W-:-:S03]  /*b000*/  IADD3 R49, R49, 0x80, RZ ;  /* 0x0000008031317810 */ /* 0x000fc60007ffe0ff */
[----:B0-----:R-:W-:-:S05]  /*b010*/  IMAD.WIDE.U32 R2, R5, 0x10, R2 ;  /* 0x0000001005027825 */ /* 0x001fca00078e0002 */
[----:B------:R1:W-:Y:S02]  /*b020*/  STG.E.128 desc[UR4][R2.64], R32 ;  /* 0x0000002002007986 */ /* 0x0003e4000c101d04 */
.L_x_10807:
[----:B------:R-:W-:-:S13]  /*b030*/  ISETP.GE.AND P0, PT, R49, R48, PT ;  /* 0x000000303100720c */ /* 0x000fda0003f06270 */
[----:B------:R-:W-:Y:S05]  /*b040*/  @P0 BRA `(.L_x_10809) ;  /* 0x0000000000300947 */ /* 0x000fea0003800000 */
[----:B01----:R-:W0:Y:S01]  /*b050*/  LDC.64 R2, c[0x0][0x240] ;  /* 0x00009000ff027b82 */ /* 0x003e220000000a00 */
[----:B------:R-:W-:Y:S02]  /*b060*/  IMAD.IADD R5, R6, 0x1, R49 ;  /* 0x0000000106057824 */ /* 0x000fe400078e0231 */
[----:B------:R-:W-:Y:S02]  /*b070*/  VIADD R49, R49, 0x80 ;  /* 0x0000008031317836 */ /* 0x000fe40000000000 */
[----:B0-----:R-:W-:-:S05]  /*b080*/  IMAD.WIDE.U32 R2, R5, 0x10, R2 ;  /* 0x0000001005027825 */ /* 0x001fca00078e0002 */
[----:B------:R1:W-:Y:S02]  /*b090*/  STG.E.128 desc[UR4][R2.64], R36 ;  /* 0x0000002402007986 */ /* 0x0003e4000c101d04 */
.L_x_10808:
[----:B------:R-:W-:-:S13]  /*b0a0*/  ISETP.GE.AND P0, PT, R49, R48, PT ;  /* 0x000000303100720c */ /* 0x000fda0003f06270 */
[----:B------:R-:W-:Y:S05]  /*b0b0*/  @P0 BRA `(.L_x_10810) ;  /* 0x0000000000340947 */ /* 0x000fea0003800000 */
[----:B01----:R-:W0:Y:S01]  /*b0c0*/  LDC.64 R2, c[0x0][0x240] ;  /* 0x00009000ff027b82 */ /* 0x003e220000000a00 */
[----:B------:R-:W-:Y:S01]  /*b0d0*/  IMAD.IADD R5, R6, 0x1, R49 ;  /* 0x0000000106057824 */ /* 0x000fe200078e0231 */
[----:B------:R-:W-:-:S03]  /*b0e0*/  IADD3 R49, R49, 0x80, RZ ;  /* 0x0000008031317810 */ /* 0x000fc60007ffe0ff */
[----:B0-----:R-:W-:-:S05]  /*b0f0*/  IMAD.WIDE.U32 R2, R5, 0x10, R2 ;  /* 0x0000001005027825 */ /* 0x001fca00078e0002 */
[----:B------:R2:W-:Y:S02]  /*b100*/  STG.E.128 desc[UR4][R2.64], R44 ;  /* 0x0000002c02007986 */ /* 0x0005e4000c101d04 */
.L_x_10809:
        /* <DEDUP_REMOVED lines=8> */
.L_x_10810:
[----:B------:R-:W-:Y:S05]  /*b190*/  BSYNC B1 ;  /* 0x0000000000017941 */ /* 0x000fea0003800000 */
.L_x_10805:
[----:B------:R-:W-:-:S13]  /*b1a0*/  ISETP.GE.AND P0, PT, R49, R48, PT ;  /* 0x000000303100720c */ /* 0x000fda0003f06270 */
[----:B012---:R-:W0:Y:S01]  /*b1b0*/  @!P0 LDC.64 R2, c[0x0][0x240] ;  /* 0x00009000ff028b82 */ /* 0x007e220000000a00 */
[----:B------:R-:W-:Y:S01]  /*b1c0*/  @!P0 IMAD.IADD R5, R6, 0x1, R49 ;  /* 0x0000000106058824 */ /* 0x000fe200078e0231 */
[----:B------:R-:W-:-:S03]  /*b1d0*/  @!P0 IADD3 R49, R49, 0x80, RZ ;  /* 0x0000008031318810 */ /* 0x000fc60007ffe0ff */
[----:B0-----:R-:W-:-:S05]  /*b1e0*/  @!P0 IMAD.WIDE.U32 R2, R5, 0x10, R2 ;  /* 0x0000001005028825 */ /* 0x001fca00078e0002 */
[----:B------:R3:W-:Y:S02]  /*b1f0*/  @!P0 STG.E.128 desc[UR4][R2.64], R8 ;  /* 0x0000000802008986 */ /* 0x0007e4000c101d04 */
.L_x_10811:
[----:B------:R-:W-:Y:S05]  /*b200*/  BSYNC B0 ;  /* 0x0000000000007941 */ /* 0x000fea0003800000 */
.L_x_10804:
        /* <DEDUP_REMOVED lines=8> */
        .weak           $__internal_36_$__cuda_sm20_dblrcp_rn_slowpath_v3
        .type           $__internal_36_$__cuda_sm20_dblrcp_rn_slowpath_v3,@function
        .size           $__internal_36_$__cuda_sm20_dblrcp_rn_slowpath_v3,($__internal_37_$__cuda_sm20_div_rn_f64_full - $__internal_36_$__cuda_sm20_dblrcp_rn_slowpath_v3)
$__internal_36_$__cuda_sm20_dblrcp_rn_slowpath_v3:
[----:B------:R-:W-:Y:S01]  /*b290*/  IMAD.MOV.U32 R50, RZ, RZ, R4 ;  /* 0x000000ffff327224 */ /* 0x000fe200078e0004 */
[----:B------:R-:W-:Y:S01]  /*b2a0*/  BSSY B0, `(.L_x_10812) ;  /* 0x0000024000007945 */ /* 0x000fe20003800000 */
[----:B------:R-:W-:-:S06]  /*b2b0*/  IMAD.MOV.U32 R51, RZ, RZ, R3 ;  /* 0x000000ffff337224 */ /* 0x000fcc00078e0003 */
        /* <DEDUP_REMOVED lines=23> */
.L_x_10815:
        /* <DEDUP_REMOVED lines=9> */
.L_x_10813:
[----:B------:R-:W-:Y:S02]  /*b4c0*/  LOP3.LUT R5, R51, 0x80000, RZ, 0xfc, !PT ;  /* 0x0008000033057812 */ /* 0x000fe400078efcff */
[----:B------:R-:W-:-:S07]  /*b4d0*/  MOV R4, R50 ;  /* 0x0000003200047202 */ /* 0x000fce0000000f00 */
.L_x_10814:
[----:B------:R-:W-:Y:S05]  /*b4e0*/  BSYNC B0 ;  /* 0x0000000000007941 */ /* 0x000fea0003800000 */
.L_x_10812:
[----:B------:R-:W-:Y:S02]  /*b4f0*/  IMAD.MOV.U32 R3, RZ, RZ, R4 ;  /* 0x000000ffff037224 */ /* 0x000fe400078e0004 */
[----:B------:R-:W-:Y:S01]  /*b500*/  IMAD.MOV.U32 R2, RZ, RZ, R5 ;  /* 0x000000ffff027224 */ /* 0x000fe200078e0005 */
[----:B------:R-:W-:Y:S01]  /*b510*/  MOV R5, 0x0 ;  /* 0x0000000000057802 */ /* 0x000fe20000000f00 */
[----:B------:R-:W-:-:S04]  /*b520*/  IMAD.MOV.U32 R4, RZ, RZ, R0 ;  /* 0x000000ffff047224 */ /* 0x000fc800078e0000 */
[----:B------:R-:W-:Y:S05]  /*b530*/  RET.REL.NODEC R4 `(_ZN2at6native29vectorized_elementwise_kernelILi2ENS0_13AUnaryFunctorIN3c107complexIdEES5_S5_NS0_15binary_internal10DivFunctorIS5_EEEESt5arrayIPcLm2EEEEviT0_T1_) ;  /* 0xffffff4804b07950 */ /* 0x000fea0003c3ffff */
        .weak           $__internal_37_$__cuda_sm20_div_rn_f64_full
        .type           $__internal_37_$__cuda_sm20_div_rn_f64_full,@function
        .size           $__internal_37_$__cuda_sm20_div_rn_f64_full,(.L_x_19292 - $__internal_37_$__cuda_sm20_div_rn_f64_full)
$__internal_37_$__cuda_sm20_div_rn_f64_full:
[C---:B------:R-:W-:Y:S01]  /*b540*/  FSETP.GEU.AND P0, PT, |R3|.reuse, 1.469367938527859385e-39, PT ;  /* 0x001000000300780b */ /* 0x040fe20003f0e200 */
[--C-:B------:R-:W-:Y:S01]  /*b550*/  IMAD.MOV.U32 R50, RZ, RZ, R2.reuse ;  /* 0x000000ffff327224 */ /* 0x100fe200078e0002 */
[----:B------:R-:W-:Y:S01]  /*b560*/  LOP3.LUT R7, R3, 0x800fffff, RZ, 0xc0, !PT ;  /* 0x800fffff03077812 */ /* 0x000fe200078ec0ff */
[----:B------:R-:W-:Y:S01]  /*b570*/  IMAD.MOV.U32 R51, RZ, RZ, R3 ;  /* 0x000000ffff337224 */ /* 0x000fe200078e0003 */
[----:B------:R-:W-:Y:S01]  /*b580*/  MOV R54, R4 ;  /* 0x0000000400367202 */ /* 0x000fe20000000f00 */
[----:B------:R-:W-:Y:S01]  /*b590*/  IMAD.MOV.U32 R52, RZ, RZ, R2 ;  /* 0x000000ffff347224 */ /* 0x000fe200078e0002 */
[----:B------:R-:W-:Y:S01]  /*b5a0*/  LOP3.LUT R53, R7, 0x3ff00000, RZ, 0xfc, !PT ;  /* 0x3ff0000007357812 */ /* 0x000fe200078efcff */
[----:B------:R-:W-:Y:S01]  /*b5b0*/  IMAD.MOV.U32 R55, RZ, RZ, R5 ;  /* 0x000000ffff377224 */ /* 0x000fe200078e0005 */
[----:B------:R-:W-:Y:S01]  /*b5c0*/  LOP3.LUT R7, R3, 0x7ff00000, RZ, 0xc0, !PT ;  /* 0x7ff0000003077812 */ /* 0x000fe200078ec0ff */
[----:B------:R-:W-:Y:S01]  /*b5d0*/  IMAD.MOV.U32 R56, RZ, RZ, 0x1 ;  /* 0x00000001ff387424 */ /* 0x000fe200078e00ff */
[----:B------:R-:W-:Y:S01]  /*b5e0*/  BSSY B0, `(.L_x_10816) ;  /* 0x0000056000007945 */ /* 0x000fe20003800000 */
[----:B------:R-:W-:Y:S01]  /*b5f0*/  IMAD.MOV.U32 R3, RZ, RZ, 0x1ca00000 ;  /* 0x1ca00000ff037424 */ /* 0x000fe200078e00ff */
[C---:B------:R-:W-:Y:S01]  /*b600*/  FSETP.GEU.AND P2, PT, |R55|.reuse, 1.469367938527859385e-39, PT ;  /* 0x001000003700780b */ /* 0x040fe20003f4e200 */
[----:B------:R-:W-:Y:S01]  /*b610*/  @!P0 DMUL R52, R50, 8.98846567431157953865e+307 ;  /* 0x7fe0000032348828 */ /* 0x000fe20000000000 */
[----:B------:R-:W-:-:S04]  /*b620*/  LOP3.LUT R2, R55, 0x7ff00000, RZ, 0xc0, !PT ;  /* 0x7ff0000037027812 */ /* 0x000fc800078ec0ff */
        /* <DEDUP_REMOVED lines=11> */
[----:B------:R-:W-:-:S08]  /*b6e0*/  DFMA R60, R60, R60, R60 ;  /* 0x0000003c3c3c722b */ /* 0x000fd0000000003c */
[----:B------:R-:W-:Y:S01]  /*b6f0*/  DFMA R60, R56, R60, R56 ;  /* 0x0000003c383c722b */ /* 0x000fe20000000038 */
[----:B------:R-:W-:Y:S02]  /*b700*/  LOP3.LUT R57, R5, 0x800fffff, R55, 0xf8, !PT ;  /* 0x800fffff05397812 */ /* 0x000fe400078ef837 */
[----:B------:R-:W-:-:S05]  /*b710*/  MOV R56, R54 ;  /* 0x0000003600387202 */ /* 0x000fca0000000f00 */
[----:B------:R-:W-:Y:S02]  /*b720*/  DFMA R4, R60, -R52, 1 ;  /* 0x3ff000003c04742b */ /* 0x000fe40000000834 */
[----:B------:R-:W-:-:S06]  /*b730*/  @!P2 DFMA R56, R56, 2, -R58 ;  /* 0x400000003838a82b */ /* 0x000fcc000000083a */
[----:B------:R-:W-:Y:S01]  /*b740*/  DFMA R60, R60, R4, R60 ;  /* 0x000000043c3c722b */ /* 0x000fe2000000003c */
[----:B------:R-:W-:-:S03]  /*b750*/  IMAD.MOV.U32 R5, RZ, RZ, R2 ;  /* 0x000000ffff057224 */ /* 0x000fc600078e0002 */
        /* <DEDUP_REMOVED lines=11> */
[----:B------:R-:W-:Y:S01]  /*b810*/  ISETP.GE.U32.AND P0, PT, R2, R4, PT ;  /* 0x000000040200720c */ /* 0x000fe20003f06070 */
[----:B------:R-:W-:Y:S01]  /*b820*/  IMAD.MOV.U32 R4, RZ, RZ, RZ ;  /* 0x000000ffff047224 */ /* 0x000fe200078e00ff */
        /* <DEDUP_REMOVED lines=21> */
[----:B------:R-:W-:-:S03]  /*b980*/  FSEL R2, R2, R61, !P0 ;  /* 0x0000003d02027208 */ /* 0x000fc60004000000 */
[----:B------:R-:W-:Y:S01]  /*b990*/  IMAD.MOV.U32 R60, RZ, RZ, R3 ;  /* 0x000000ffff3c7224 */ /* 0x000fe200078e0003 */
[----:B------:R-:W-:Y:S01]  /*b9a0*/  MOV R61, R2 ;  /* 0x00000002003d7202 */ /* 0x000fe20000000f00 */
[----:B------:R-:W-:Y:S06]  /*b9b0*/  BRA `(.L_x_10818) ;  /* 0x0000000000607947 */ /* 0x000fec0003800000 */
.L_x_10817:
        /* <DEDUP_REMOVED lines=17> */
.L_x_10820:
[----:B------:R-:W-:Y:S01]  /*bad0*/  LOP3.LUT R2, R51, 0x80000, RZ, 0xfc, !PT ;  /* 0x0008000033027812 */ /* 0x000fe200078efcff */
[----:B------:R-:W-:-:S03]  /*bae0*/  IMAD.MOV.U32 R60, RZ, RZ, R50 ;  /* 0x000000ffff3c7224 */ /* 0x000fc600078e0032 */
[----:B------:R-:W-:Y:S01]  /*baf0*/  MOV R61, R2 ;  /* 0x00000002003d7202 */ /* 0x000fe20000000f00 */
[----:B------:R-:W-:Y:S06]  /*bb00*/  BRA `(.L_x_10818) ;  /* 0x00000000000c7947 */ /* 0x000fec0003800000 */
.L_x_10819:
[----:B------:R-:W-:Y:S01]  /*bb10*/  LOP3.LUT R2, R55, 0x80000, RZ, 0xfc, !PT ;  /* 0x0008000037027812 */ /* 0x000fe200078efcff */
[----:B------:R-:W-:-:S04]  /*bb20*/  IMAD.MOV.U32 R60, RZ, RZ, R54 ;  /* 0x000000ffff3c7224 */ /* 0x000fc800078e0036 */
[----:B------:R-:W-:-:S07]  /*bb30*/  IMAD.MOV.U32 R61, RZ, RZ, R2 ;  /* 0x000000ffff3d7224 */ /* 0x000fce00078e0002 */
.L_x_10818:
[----:B------:R-:W-:Y:S05]  /*bb40*/  BSYNC B0 ;  /* 0x0000000000007941 */ /* 0x000fea0003800000 */
.L_x_10816:
[----:B------:R-:W-:Y:S01]  /*bb50*/  IMAD.MOV.U32 R4, RZ, RZ, R0 ;  /* 0x000000ffff047224 */ /* 0x000fe200078e0000 */
[----:B------:R-:W-:Y:S01]  /*bb60*/  MOV R3, R61 ;  /* 0x0000003d00037202 */ /* 0x000fe20000000f00 */
[----:B------:R-:W-:Y:S02]  /*bb70*/  IMAD.MOV.U32 R5, RZ, RZ, 0x0 ;  /* 0x00000000ff057424 */ /* 0x000fe400078e00ff */
[----:B------:R-:W-:Y:S02]  /*bb80*/  IMAD.MOV.U32 R2, RZ, RZ, R60 ;  /* 0x000000ffff027224 */ /* 0x000fe400078e003c */
[----:B------:R-:W-:Y:S05]  /*bb90*/  RET.REL.NODEC R4 `(_ZN2at6native29vectorized_elementwise_kernelILi2ENS0_13AUnaryFunctorIN3c107complexIdEES5_S5_NS0_15binary_internal10DivFunctorIS5_EEEESt5arrayIPcLm2EEEEviT0_T1_) ;  /* 0xffffff4404187950 */ /* 0x000fea0003c3ffff */
.L_x_10821:
        /* <DEDUP_REMOVED lines=14> */
.L_x_19292:


//--------------------- .text._ZN2at6native29vectorized_elementwise_kernelILi4ENS0_13AUnaryFunctorIN3c107complexIdEES5_S5_NS0_15binary_internal10DivFunctorIS5_EEEESt5arrayIPcLm2EEEEviT0_T1_ --------------------------
	.section	.text._ZN2at6native29vectorized_elementwise_kernelILi4ENS0_13AUnaryFunctorIN3c107complexIdEES5_S5_NS0_15binary_internal10DivFunctorIS5_EEEESt5arrayIPcLm2EEEEviT0_T1_,"ax",@progbits
	.align	128
        .global         _ZN2at6native29vectorized_elementwise_kernelILi4ENS0_13AUnaryFunctorIN3c107complexIdEES5_S5_NS0_15binary_internal10DivFunctorIS5_EEEESt5arrayIPcLm2EEEEviT0_T1_
        .type           _ZN2at6native29vectorized_elementwise_kernelILi4ENS0_13AUnaryFunctorIN3c107complexIdEES5_S5_NS0_15binary_internal10DivFunctorIS5_EEEESt5arrayIPcLm2EEEEviT0_T1_,@function
        .size           _ZN2at6native29vectorized_elementwise_kernelILi4ENS0_13AUnaryFunctorIN3c107complexIdEES5_S5_NS0_15binary_internal10DivFunctorIS5_EEEESt5arrayIPcLm2EEEEviT0_T1_,(.L_x_19294 - _ZN2at6native29vectorized_elementwise_kernelILi4ENS0_13AUnaryFunctorIN3c107complexIdEES5_S5_NS0_15binary_internal10DivFunctorIS5_EEEESt5arrayIPcLm2EEEEviT0_T1_)
        .other          _ZN2at6native29vectorized_elementwise_kernelILi4ENS0_13AUnaryFunctorIN3c107complexIdEES5_S5_NS0_15binary_internal10DivFunctorIS5_EEEESt5arrayIPcLm2EEEEviT0_T1_,@"STO_CUDA_ENTRY STV_DEFAULT"
_ZN2at6native29vectorized_elementwise_kernelILi4ENS0_13AUnaryFunctorIN3c107complexIdEES5_S5_NS0_15binary_internal10DivFunctorIS5_EEEESt5arrayIPcLm2EEEEviT0_T1_:
.text._ZN2at6native29vectorized_elementwise_kernelILi4ENS0_13AUnaryFunctorIN3c107complexIdEES5_S5_NS0_15binary_internal10DivFunctorIS5_EEEESt5arrayIPcLm2EEEEviT0_T1_:
        /* <DEDUP_REMOVED lines=46> */
[----:B-----5:R-:W-:Y:S05]  /*02e0*/  CALL.REL.NOINC `($__internal_39_$__cuda_sm20_div_rn_f64_full) ;  /* 0x000000b000947944 */ /* 0x020fea0003c00000 */
[----:B------:R-:W-:Y:S02]  /*02f0*/  IMAD.MOV.U32 R42, RZ, RZ, R2 ;  /* 0x000000ffff2a7224 */ /* 0x000fe400078e0002 */
[----:B------:R-:W-:-:S07]  /*0300*/  IMAD.MOV.U32 R43, RZ, RZ, R3 ;  /* 0x000000ffff2b7224 */ /* 0x000fce00078e0003 */
.L_x_10827:
[----:B------:R-:W-:Y:S05]  /*0310*/  BSYNC B2 ;  /* 0x0000000000027941 */ /* 0x000fea0003800000 */
.L_x_10826:
        /* <DEDUP_REMOVED lines=16> */
[----:B-----5:R-:W-:Y:S05]  /*0420*/  CALL.REL.NOINC `($__internal_38_$__cuda_sm20_dblrcp_rn_slowpath_v3) ;  /* 0x000000ac00987944 */ /* 0x020fea0003c00000 */
[----:B------:R-:W-:-:S04]  /*0430*/  LOP3.LUT R3, R3, R2, RZ, 0x3c, !PT ;  /* 0x0000000203037212 */ /* 0x000fc800078e3cff */
[----:B------:R-:W-:-:S04]  /*0440*/  LOP3.LUT R2, R3, R2, RZ, 0x3c, !PT ;  /* 0x0000000203027212 */ /* 0x000fc800078e3cff */
[----:B------:R-:W-:-:S07]  /*0450*/  LOP3.LUT R3, R3, R2, RZ, 0x3c, !PT ;  /* 0x0000000203037212 */ /* 0x000fce00078e3cff */
.L_x_10829:
[----:B------:R-:W-:Y:S05]  /*0460*/  BSYNC B2 ;  /* 0x0000000000027941 */ /* 0x000fea0003800000 */
.L_x_10828:
[----:B------:R-:W0:Y:S01]  /*0470*/  LDC.64 R22, c[0x0][0x230] ;  /* 0x00008c00ff167b82 */ /* 0x000e220000000a00 */
[----:B------:R-:W-:Y:S02]  /*0480*/  ULDC.64 UR6, c[0x0][0x238] ;  /* 0x00008e0000067ab9 */ /* 0x000fe40000000a00 */
[C---:B0-----:R-:W-:Y:S02]  /*0490*/  DFMA R20, R42.reuse, UR6, R22 ;  /* 0x000000062a147c2b */ /* 0x041fe40008000016 */
[----:B------:R-:W-:-:S06]  /*04a0*/  DFMA R22, -R42, R22, UR6 ;  /* 0x000000062a167e2b */ /* 0x000fcc0008000116 */
[-C--:B------:R-:W-:Y:S02]  /*04b0*/  DMUL R20, R20, R2.reuse ;  /* 0x0000000214147228 */ /* 0x080fe40000000000 */
[----:B------:R-:W-:Y:S01]  /*04c0*/  DMUL R22, R22, R2 ;  /* 0x0000000216167228 */ /* 0x000fe20000000000 */
[----:B------:R-:W-:Y:S10]  /*04d0*/  BRA `(.L_x_10830) ;  /* 0x0000000400b07947 */ /* 0x000ff40003800000 */
.L_x_10825:
        /* <DEDUP_REMOVED lines=24> */
[----:B-----5:R-:W-:Y:S05]  /*0660*/  CALL.REL.NOINC `($__internal_39_$__cuda_sm20_div_rn_f64_full) ;  /* 0x000000ac00b47944 */ /* 0x020fea0003c00000 */
.L_x_10832:
[----:B------:R-:W-:Y:S05]  /*0670*/  BSYNC B2 ;  /* 0x0000000000027941 */ /* 0x000fea0003800000 */
.L_x_10831:
        /* <DEDUP_REMOVED lines=26> */
[----:B-----5:R-:W-:Y:S05]  /*0820*/  CALL.REL.NOINC `($__internal_39_$__cuda_sm20_div_rn_f64_full) ;  /* 0x000000ac00447944 */ /* 0x020fea0003c00000 */
[----:B------:R-:W-:Y:S01]  /*0830*/  MOV R22, R2 ;  /* 0x0000000200167202 */ /* 0x000fe20000000f00 */
[----:B------:R-:W-:-:S07]  /*0840*/  IMAD.MOV.U32 R23, RZ, RZ, R3 ;  /* 0x000000ffff177224 */ /* 0x000fce00078e0003 */
.L_x_10834:
[----:B------:R-:W-:Y:S05]  /*0850*/  BSYNC B2 ;  /* 0x0000000000027941 */ /* 0x000fea0003800000 */
.L_x_10833:
[----:B------:R-:W-:Y:S05]  /*0860*/  BRA `(.L_x_10830) ;  /* 0x0000000000cc7947 */ /* 0x000fea0003800000 */
.L_x_10824:
        /* <DEDUP_REMOVED lines=23> */
.L_x_10836:
[----:B------:R-:W-:Y:S05]  /*09e0*/  BSYNC B2 ;  /* 0x0000000000027941 */ /* 0x000fea0003800000 */
.L_x_10835:
        /* <DEDUP_REMOVED lines=20> */
.L_x_10838:
[----:B------:R-:W-:Y:S05]  /*0b30*/  BSYNC B2 ;  /* 0x0000000000027941 */ /* 0x000fea0003800000 */
.L_x_10837:
[----:B------:R-:W0:Y:S01]  /*0b40*/  LDC.64 R22, c[0x0][0x238] ;  /* 0x00008e00ff167b82 */ /* 0x000e220000000a00 */
[----:B------:R-:W-:Y:S02]  /*0b50*/  ULDC.64 UR6, c[0x0][0x230] ;  /* 0x00008c0000067ab9 */ /* 0x000fe40000000a00 */
[C---:B0-----:R-:W-:Y:S02]  /*0b60*/  DFMA R20, R42.reuse, UR6, R22 ;  /* 0x000000062a147c2b */ /* 0x041fe40008000016 */
[----:B------:R-:W-:-:S06]  /*0b70*/  DFMA R22, R42, R22, -UR6 ;  /* 0x800000062a167e2b */ /* 0x000fcc0008000016 */
[-C--:B------:R-:W-:Y:S02]  /*0b80*/  DMUL R20, R20, R2.reuse ;  /* 0x0000000214147228 */ /* 0x080fe40000000000 */
[----:B------:R-:W-:-:S11]  /*0b90*/  DMUL R22, R22, R2 ;  /* 0x0000000216167228 */ /* 0x000fd60000000000 */
.L_x_10830:
[----:B------:R-:W-:Y:S05]  /*0ba0*/  BSYNC B1 ;  /* 0x0000000000017941 */ /* 0x000fea0003800000 */
.L_x_10823:
        /* <DEDUP_REMOVED lines=26> */
[----:B------:R-:W-:Y:S05]  /*0d50*/  CALL.REL.NOINC `($__internal_39_$__cuda_sm20_div_rn_f64_full) ;  /* 0x000000a400f87944 */ /* 0x000fea0003c00000 */
[----:B------:R-:W-:Y:S02]  /*0d60*/  IMAD.MOV.U32 R42, RZ, RZ, R2 ;  /* 0x000000ffff2a7224 */ /* 0x000fe400078e0002 */
[----:B------:R-:W-:-:S07]  /*0d70*/  IMAD.MOV.U32 R43, RZ, RZ, R3 ;  /* 0x000000ffff2b7224 */ /* 0x000fce00078e0003 */
.L_x_10843:
[----:B------:R-:W-:Y:S05]  /*0d80*/  BSYNC B2 ;  /* 0x0000000000027941 */ /* 0x000fea0003800000 */
.L_x_10842:
        /* <DEDUP_REMOVED lines=16> */
[----:B------:R-:W-:Y:S05]  /*0e90*/  CALL.REL.NOINC `($__internal_38_$__cuda_sm20_dblrcp_rn_slowpath_v3) ;  /* 0x000000a000fc7944 */ /* 0x000fea0003c00000 */
[----:B------:R-:W-:-:S04]  /*0ea0*/  LOP3.LUT R3, R3, R2, RZ, 0x3c, !PT ;  /* 0x0000000203037212 */ /* 0x000fc800078e3cff */
[----:B------:R-:W-:-:S04]  /*0eb0*/  LOP3.LUT R2, R3, R2, RZ, 0x3c, !PT ;  /* 0x0000000203027212 */ /* 0x000fc800078e3cff */
[----:B------:R-:W-:-:S07]  /*0ec0*/  LOP3.LUT R3, R3, R2, RZ, 0x3c, !PT ;  /* 0x0000000203037212 */ /* 0x000fce00078e3cff */
.L_x_10845:
[----:B------:R-:W-:Y:S05]  /*0ed0*/  BSYNC B2 ;  /* 0x0000000000027941 */ /* 0x000fea0003800000 */
.L_x_10844:
[----:B------:R-:W0:Y:S01]  /*0ee0*/  LDC.64 R18, c[0x0][0x230] ;  /* 0x00008c00ff127b82 */ /* 0x000e220000000a00 */
[----:B------:R-:W-:Y:S02]  /*0ef0*/  ULDC.64 UR6, c[0x0][0x238] ;  /* 0x00008e0000067ab9 */ /* 0x000fe40000000a00 */
[C---:B0-----:R-:W-:Y:S02]  /*0f00*/  DFMA R16, R42.reuse, UR6, R18 ;  /* 0x000000062a107c2b */ /* 0x041fe40008000012 */
[----:B------:R-:W-:-:S06]  /*0f10*/  DFMA R18, -R42, R18, UR6 ;  /* 0x000000062a127e2b */ /* 0x000fcc0008000112 */
[-C--:B------:R-:W-:Y:S02]  /*0f20*/  DMUL R16, R16, R2.reuse ;  /* 0x0000000210107228 */ /* 0x080fe40000000000 */
[----:B------:R-:W-:Y:S01]  /*0f30*/  DMUL R18, R18, R2 ;  /* 0x0000000212127228 */ /* 0x000fe20000000000 */
[----:B------:R-:W-:Y:S10]  /*0f40*/  BRA `(.L_x_10846) ;  /* 0x0000000400b07947 */ /* 0x000ff40003800000 */
.L_x_10841:
        /* <DEDUP_REMOVED lines=24> */
[----:B------:R-:W-:Y:S05]  /*10d0*/  CALL.REL.NOINC `($__internal_39_$__cuda_sm20_div_rn_f64_full) ;  /* 0x000000a400187944 */ /* 0x000fea0003c00000 */
.L_x_10848:
[----:B------:R-:W-:Y:S05]  /*10e0*/  BSYNC B2 ;  /* 0x0000000000027941 */ /* 0x000fea0003800000 */
.L_x_10847:
        /* <DEDUP_REMOVED lines=26> */
[----:B------:R-:W-:Y:S05]  /*1290*/  CALL.REL.NOINC `($__internal_39_$__cuda_sm20_div_rn_f64_full) ;  /* 0x000000a000a87944 */ /* 0x000fea0003c00000 */
[----:B------:R-:W-:Y:S02]  /*12a0*/  IMAD.MOV.U32 R18, RZ, RZ, R2 ;  /* 0x000000ffff127224 */ /* 0x000fe400078e0002 */
[----:B------:R-:W-:-:S07]  /*12b0*/  IMAD.MOV.U32 R19, RZ, RZ, R3 ;  /* 0x000000ffff137224 */ /* 0x000fce00078e0003 */
.L_x_10850:
[----:B------:R-:W-:Y:S05]  /*12c0*/  BSYNC B2 ;  /* 0x0000000000027941 */ /* 0x000fea0003800000 */
.L_x_10849:
[----:B------:R-:W-:Y:S05]  /*12d0*/  BRA `(.L_x_10846) ;  /* 0x0000000000cc7947 */ /* 0x000fea0003800000 */
.L_x_10840:
        /* <DEDUP_REMOVED lines=23> */
.L_x_10852:
[----:B------:R-:W-:Y:S05]  /*1450*/  BSYNC B2 ;  /* 0x0000000000027941 */ /* 0x000fea0003800000 */
.L_x_10851:
        /* <DEDUP_REMOVED lines=20> */
.L_x_10854:
[----:B------:R-:W-:Y:S05]  /*15a0*/  BSYNC B2 ;  /* 0x0000000000027941 */ /* 0x000fea0003800000 */
.L_x_10853:
[----:B------:R-:W0:Y:S01]  /*15b0*/  LDC.64 R18, c[0x0][0x238] ;  /* 0x00008e00ff127b82 */ /* 0x000e220000000a00 */
[----:B------:R-:W-:Y:S02]  /*15c0*/  ULDC.64 UR6, c[0x0][0x230] ;  /* 0x00008c0000067ab9 */ /* 0x000fe40000000a00 */
[C---:B0-----:R-:W-:Y:S02]  /*15d0*/  DFMA R16, R42.reuse, UR6, R18 ;  /* 0x000000062a107c2b */ /* 0x041fe40008000012 */
[----:B------:R-:W-:-:S06]  /*15e0*/  DFMA R18, R42, R18, -UR6 ;  /* 0x800000062a127e2b */ /* 0x000fcc0008000012 */
[-C--:B------:R-:W-:Y:S02]  /*15f0*/  DMUL R16, R16, R2.reuse ;  /* 0x0000000210107228 */ /* 0x080fe40000000000 */
[----:B------:R-:W-:-:S11]  /*1600*/  DMUL R18, R18, R2 ;  /* 0x0000000212127228 */ /* 0x000fd60000000000 */
.L_x_10846:
[----:B------:R-:W-:Y:S05]  /*1610*/  BSYNC B1 ;  /* 0x0000000000017941 */ /* 0x000fea0003800000 */
.L_x_10839:
        /* <DEDUP_REMOVED lines=26> */
[----:B------:R-:W-:Y:S05]  /*17c0*/  CALL.REL.NOINC `($__internal_39_$__cuda_sm20_div_rn_f64_full) ;  /* 0x0000009c005c7944 */ /* 0x000fea0003c00000 */
[----:B------:R-:W-:Y:S01]  /*17d0*/  IMAD.MOV.U32 R42, RZ, RZ, R2 ;  /* 0x000000ffff2a7224 */ /* 0x000fe200078e0002 */
[----:B------:R-:W-:-:S07]  /*17e0*/  MOV R43, R3 ;  /* 0x00000003002b7202 */ /* 0x000fce0000000f00 */
.L_x_10859:
[----:B------:R-:W-:Y:S05]  /*17f0*/  BSYNC B2 ;  /* 0x0000000000027941 */ /* 0x000fea0003800000 */
.L_x_10858:
        /* <DEDUP_REMOVED lines=20> */
.L_x_10861:
[----:B------:R-:W-:Y:S05]  /*1940*/  BSYNC B2 ;  /* 0x0000000000027941 */ /* 0x000fea0003800000 */
.L_x_10860:
[----:B------:R-:W0:Y:S01]  /*1950*/  LDC.64 R14, c[0x0][0x230] ;  /* 0x00008c00ff0e7b82 */ /* 0x000e220000000a00 */
[----:B------:R-:W-:Y:S02]  /*1960*/  ULDC.64 UR6, c[0x0][0x238] ;  /* 0x00008e0000067ab9 */ /* 0x000fe40000000a00 */
[C---:B0-----:R-:W-:Y:S02]  /*1970*/  DFMA R12, R42.reuse, UR6, R14 ;  /* 0x000000062a0c7c2b */ /* 0x041fe4000800000e */
[----:B------:R-:W-:-:S06]  /*1980*/  DFMA R14, -R42, R14, UR6 ;  /* 0x000000062a0e7e2b */ /* 0x000fcc000800010e */
[-C--:B------:R-:W-:Y:S02]  /*1990*/  DMUL R12, R12, R2.reuse ;  /* 0x000000020c0c7228 */ /* 0x080fe40000000000 */
[----:B------:R-:W-:Y:S01]  /*19a0*/  DMUL R14, R14, R2 ;  /* 0x000000020e0e7228 */ /* 0x000fe20000000000 */
[----:B------:R-:W-:Y:S10]  /*19b0*/  BRA `(.L_x_10862) ;  /* 0x0000000400b07947 */ /* 0x000ff40003800000 */
.L_x_10857:
        /* <DEDUP_REMOVED lines=24> */
[----:B------:R-:W-:Y:S05]  /*1b40*/  CALL.REL.NOINC `($__internal_39_$__cuda_sm20_div_rn_f64_full) ;  /* 0x00000098007c7944 */ /* 0x000fea0003c00000 */
.L_x_10864:
[----:B------:R-:W-:Y:S05]  /*1b50*/  BSYNC B2 ;  /* 0x0000000000027941 */ /* 0x000fea0003800000 */
.L_x_10863:
        /* <DEDUP_REMOVED lines=26> */
[----:B------:R-:W-:Y:S05]  /*1d00*/  CALL.REL.NOINC `($__internal_39_$__cuda_sm20_div_rn_f64_full) ;  /* 0x00000098000c7944 */ /* 0x000fea0003c00000 */
[----:B------:R-:W-:Y:S02]  /*1d10*/  IMAD.MOV.U32 R14, RZ, RZ, R2 ;  /* 0x000000ffff0e7224 */ /* 0x000fe400078e0002 */
[----:B------:R-:W-:-:S07]  /*1d20*/  IMAD.MOV.U32 R15, RZ, RZ, R3 ;  /* 0x000000ffff0f7224 */ /* 0x000fce00078e0003 */
.L_x_10866:
[----:B------:R-:W-:Y:S05]  /*1d30*/  BSYNC B2 ;  /* 0x0000000000027941 */ /* 0x000fea0003800000 */
.L_x_10865:
[----:B------:R-:W-:Y:S05]  /*1d40*/  BRA `(.L_x_10862) ;  /* 0x0000000000cc7947 */ /* 0x000fea0003800000 */
.L_x_10856:
        /* <DEDUP_REMOVED lines=23> */
.L_x_10868:
[----:B------:R-:W-:Y:S05]  /*1ec0*/  BSYNC B2 ;  /* 0x0000000000027941 */ /* 0x000fea0003800000 */
.L_x_10867:
        /* <DEDUP_REMOVED lines=20> */
.L_x_10870:
[----:B------:R-:W-:Y:S05]  /*2010*/  BSYNC B2 ;  /* 0x0000000000027941 */ /* 0x000fea0003800000 */
.L_x_10869:
[----:B------:R-:W0:Y:S01]  /*2020*/  LDC.64 R14, c[0x0][0x238] ;  /* 0x00008e00ff0e7b82 */ /* 0x000e220000000a00 */
[----:B------:R-:W-:Y:S02]  /*2030*/  ULDC.64 UR6, c[0x0][0x230] ;  /* 0x00008c0000067ab9 */ /* 0x000fe40000000a00 */
[C---:B0-----:R-:W-:Y:S02]  /*2040*/  DFMA R12, R42.reuse, UR6, R14 ;  /* 0x000000062a0c7c2b */ /* 0x041fe4000800000e */
[----:B------:R-:W-:-:S06]  /*2050*/  DFMA R14, R42, R14, -UR6 ;  /* 0x800000062a0e7e2b */ /* 0x000fcc000800000e */
[-C--:B------:R-:W-:Y:S02]  /*2060*/  DMUL R12, R12, R2.reuse ;  /* 0x000000020c0c7228 */ /* 0x080fe40000000000 */
[----:B------:R-:W-:-:S11]  /*2070*/  DMUL R14, R14, R2 ;  /* 0x000000020e0e7228 */ /* 0x000fd60000000000 */
.L_x_10862:
[----:B------:R-:W-:Y:S05]  /*2080*/  BSYNC B1 ;  /* 0x0000000000017941 */ /* 0x000fea0003800000 */
.L_x_10855:
        /* <DEDUP_REMOVED lines=26> */
[----:B------:R-:W-:Y:S05]  /*2230*/  CALL.REL.NOINC `($__internal_39_$__cuda_sm20_div_rn_f64_full) ;  /* 0x0000009000c07944 */ /* 0x000fea0003c00000 */
[----:B------:R-:W-:Y:S01]  /*2240*/  MOV R42, R2 ;  /* 0x00000002002a7202 */ /* 0x000fe20000000f00 */
[----:B------:R-:W-:-:S07]  /*2250*/  IMAD.MOV.U32 R43, RZ, RZ, R3 ;  /* 0x000000ffff2b7224 */ /* 0x000fce00078e0003 */
.L_x_10875:
[----:B------:R-:W-:Y:S05]  /*2260*/  BSYNC B2 ;  /* 0x0000000000027941 */ /* 0x000fea0003800000 */
.L_x_10874:
        /* <DEDUP_REMOVED lines=16> */
[----:B------:R-:W-:Y:S05]  /*2370*/  CALL.REL.NOINC `($__internal_38_$__cuda_sm20_dblrcp_rn_slowpath_v3) ;  /* 0x0000008c00c47944 */ /* 0x000fea0003c00000 */
[----:B------:R-:W-:-:S04]  /*2380*/  LOP3.LUT R3, R3, R2, RZ, 0x3c, !PT ;  /* 0x0000000203037212 */ /* 0x000fc800078e3cff */
[----:B------:R-:W-:-:S04]  /*2390*/  LOP3.LUT R2, R3, R2, RZ, 0x3c, !PT ;  /* 0x0000000203027212 */ /* 0x000fc800078e3cff */
[----:B------:R-:W-:-:S07]  /*23a0*/  LOP3.LUT R3, R3, R2, RZ, 0x3c, !PT ;  /* 0x0000000203037212 */ /* 0x000fce00078e3cff */
.L_x_10877:
[----:B------:R-:W-:Y:S05]  /*23b0*/  BSYNC B2 ;  /* 0x0000000000027941 */ /* 0x000fea0003800000 */
.L_x_10876:
[----:B------:R-:W0:Y:S01]  /*23c0*/  LDC.64 R10, c[0x0][0x230] ;  /* 0x00008c00ff0a7b82 */ /* 0x000e220000000a00 */
[----:B------:R-:W-:Y:S02]  /*23d0*/  ULDC.64 UR6, c[0x0][0x238] ;  /* 0x00008e0000067ab9 */ /* 0x000fe40000000a00 */
[C---:B0-----:R-:W-:Y:S02]  /*23e0*/  DFMA R8, R42.reuse, UR6, R10 ;  /* 0x000000062a087c2b */ /* 0x041fe4000800000a */
[----:B------:R-:W-:-:S06]  /*23f0*/  DFMA R10, -R42, R10, UR6 ;  /* 0x000000062a0a7e2b */ /* 0x000fcc000800010a */
[-C--:B------:R-:W-:Y:S02]  /*2400*/  DMUL R8, R8, R2.reuse ;  /* 0x0000000208087228 */ /* 0x080fe40000000000 */
[----:B------:R-:W-:Y:S01]  /*2410*/  DMUL R10, R10, R2 ;  /* 0x000000020a0a7228 */ /* 0x000fe20000000000 */
[----:B------:R-:W-:Y:S10]  /*2420*/  BRA `(.L_x_10878) ;  /* 0x0000000400b07947 */ /* 0x000ff40003800000 */
.L_x_10873:
        /* <DEDUP_REMOVED lines=25> */
.L_x_10880:
[----:B------:R-:W-:Y:S05]  /*25c0*/  BSYNC B2 ;  /* 0x0000000000027941 */ /* 0x000fea0003800000 */
.L_x_10879:
        /* <DEDUP_REMOVED lines=26> */
[----:B------:R-:W-:Y:S05]  /*2770*/  CALL.REL.NOINC `($__internal_39_$__cuda_sm20_div_rn_f64_full) ;  /* 0x0000008c00707944 */ /* 0x000fea0003c00000 */
[----:B------:R-:W-:Y:S02]  /*2780*/  IMAD.MOV.U32 R10, RZ, RZ, R2 ;  /* 0x000000ffff0a7224 */ /* 0x000fe400078e0002 */
[----:B------:R-:W-:-:S07]  /*2790*/  IMAD.MOV.U32 R11, RZ, RZ, R3 ;  /* 0x000000ffff0b7224 */ /* 0x000fce00078e0003 */
.L_x_10882:
[----:B------:R-:W-:Y:S05]  /*27a0*/  BSYNC B2 ;  /* 0x0000000000027941 */ /* 0x000fea0003800000 */
.L_x_10881:
[----:B------:R-:W-:Y:S05]  /*27b0*/  BRA `(.L_x_10878) ;  /* 0x0000000000cc7947 */ /* 0x000fea0003800000 */
.L_x_10872:
        /* <DEDUP_REMOVED lines=23> */
.L_x_10884:
[----:B------:R-:W-:Y:S05]  /*2930*/  BSYNC B2 ;  /* 0x0000000000027941 */ /* 0x000fea0003800000 */
.L_x_10883:
        /* <DEDUP_REMOVED lines=20> */
.L_x_10886:
[----:B------:R-:W-:Y:S05]  /*2a80*/  BSYNC B2 ;  /* 0x0000000000027941 */ /* 0x000fea0003800000 */
.L_x_10885:
[----:B------:R-:W0:Y:S01]  /*2a90*/  LDC.64 R10, c[0x0][0x238] ;  /* 0x00008e00ff0a7b82 */ /* 0x000e220000000a00 */
[----:B------:R-:W-:Y:S02]  /*2aa0*/  ULDC.64 UR6, c[0x0][0x230] ;  /* 0x00008c0000067ab9 */ /* 0x000fe40000000a00 */
[C---:B0-----:R-:W-:Y:S02]  /*2ab0*/  DFMA R8, R42.reuse, UR6, R10 ;  /* 0x000000062a087c2b */ /* 0x041fe4000800000a */
[----:B------:R-:W-:-:S06]  /*2ac0*/  DFMA R10, R42, R10, -UR6 ;  /* 0x800000062a0a7e2b */ /* 0x000fcc000800000a */
[-C--:B------:R-:W-:Y:S02]  /*2ad0*/  DMUL R8, R8, R2.reuse ;  /* 0x0000000208087228 */ /* 0x080fe40000000000 */
[----:B------:R-:W-:-:S11]  /*2ae0*/  DMUL R10, R10, R2 ;  /* 0x000000020a0a7228 */ /* 0x000fd60000000000 */
.L_x_10878:
[----:B------:R-:W-:Y:S05]  /*2af0*/  BSYNC B1 ;  /* 0x0000000000017941 */ /* 0x000fea0003800000 */
.L_x_10871:
        /* <DEDUP_REMOVED lines=29> */
.L_x_10891:
[----:B------:R-:W-:Y:S05]  /*2cd0*/  BSYNC B2 ;  /* 0x0000000000027941 */ /* 0x000fea0003800000 */
.L_x_10890:
        /* <DEDUP_REMOVED lines=16> */
[----:B------:R-:W-:Y:S05]  /*2de0*/  CALL.REL.NOINC `($__internal_38_$__cuda_sm20_dblrcp_rn_slowpath_v3) ;  /* 0x0000008400287944 */ /* 0x000fea0003c00000 */
[----:B------:R-:W-:-:S04]  /*2df0*/  LOP3.LUT R3, R3, R2, RZ, 0x3c, !PT ;  /* 0x0000000203037212 */ /* 0x000fc800078e3cff */
[----:B------:R-:W-:-:S04]  /*2e00*/  LOP3.LUT R2, R3, R2, RZ, 0x3c, !PT ;  /* 0x0000000203027212 */ /* 0x000fc800078e3cff */
[----:B------:R-:W-:-:S07]  /*2e10*/  LOP3.LUT R3, R3, R2, RZ, 0x3c, !PT ;  /* 0x0000000203037212 */ /* 0x000fce00078e3cff */
.L_x_10893:
[----:B------:R-:W-:Y:S05]  /*2e20*/  BSYNC B2 ;  /* 0x0000000000027941 */ /* 0x000fea0003800000 */
.L_x_10892:
[----:B------:R-:W0:Y:S01]  /*2e30*/  LDC.64 R38, c[0x0][0x230] ;  /* 0x00008c00ff267b82 */ /* 0x000e220000000a00 */
[----:B------:R-:W-:Y:S02]  /*2e40*/  ULDC.64 UR6, c[0x0][0x238] ;  /* 0x00008e0000067ab9 */ /* 0x000fe40000000a00 */
[C---:B0-----:R-:W-:Y:S02]  /*2e50*/  DFMA R36, R42.reuse, UR6, R38 ;  /* 0x000000062a247c2b */ /* 0x041fe40008000026 */
[----:B------:R-:W-:-:S06]  /*2e60*/  DFMA R38, -R42, R38, UR6 ;  /* 0x000000062a267e2b */ /* 0x000fcc0008000126 */
[-C--:B------:R-:W-:Y:S02]  /*2e70*/  DMUL R36, R36, R2.reuse ;  /* 0x0000000224247228 */ /* 0x080fe40000000000 */
[----:B------:R-:W-:Y:S01]  /*2e80*/  DMUL R38, R38, R2 ;  /* 0x0000000226267228 */ /* 0x000fe20000000000 */
[----:B------:R-:W-:Y:S10]  /*2e90*/  BRA `(.L_x_10894) ;  /* 0x0000000400b07947 */ /* 0x000ff40003800000 */
.L_x_10889:
        /* <DEDUP_REMOVED lines=25> */
.L_x_10896:
[----:B------:R-:W-:Y:S05]  /*3030*/  BSYNC B2 ;  /* 0x0000000000027941 */ /* 0x000fea0003800000 */
.L_x_10895:
        /* <DEDUP_REMOVED lines=27> */
[----:B------:R-:W-:Y:S01]  /*31f0*/  IMAD.MOV.U32 R38, RZ, RZ, R2 ;  /* 0x000000ffff267224 */ /* 0x000fe200078e0002 */
[----:B------:R-:W-:-:S07]  /*3200*/  MOV R39, R3 ;  /* 0x0000000300277202 */ /* 0x000fce0000000f00 */
.L_x_10898:
[----:B------:R-:W-:Y:S05]  /*3210*/  BSYNC B2 ;  /* 0x0000000000027941 */ /* 0x000fea0003800000 */
.L_x_10897:
[----:B------:R-:W-:Y:S05]  /*3220*/  BRA `(.L_x_10894) ;  /* 0x0000000000cc7947 */ /* 0x000fea0003800000 */
.L_x_10888:
        /* <DEDUP_REMOVED lines=23> */
.L_x_10900:
[----:B------:R-:W-:Y:S05]  /*33a0*/  BSYNC B2 ;  /* 0x0000000000027941 */ /* 0x000fea0003800000 */
.L_x_10899:
        /* <DEDUP_REMOVED lines=20> */
.L_x_10902:
[----:B------:R-:W-:Y:S05]  /*34f0*/  BSYNC B2 ;  /* 0x0000000000027941 */ /* 0x000fea0003800000 */
.L_x_10901:
[----:B------:R-:W0:Y:S01]  /*3500*/  LDC.64 R38, c[0x0][0x238] ;  /* 0x00008e00ff267b82 */ /* 0x000e220000000a00 */
[----:B------:R-:W-:Y:S02]  /*3510*/  ULDC.64 UR6, c[0x0][0x230] ;  /* 0x00008c0000067ab9 */ /* 0x000fe40000000a00 */
[C---:B0-----:R-:W-:Y:S02]  /*3520*/  DFMA R36, R42.reuse, UR6, R38 ;  /* 0x000000062a247c2b */ /* 0x041fe40008000026 */
[----:B------:R-:W-:-:S06]  /*3530*/  DFMA R38, R42, R38, -UR6 ;  /* 0x800000062a267e2b */ /* 0x000fcc0008000026 */
[-C--:B------:R-:W-:Y:S02]  /*3540*/  DMUL R36, R36, R2.reuse ;  /* 0x0000000224247228 */ /* 0x080fe40000000000 */
[----:B------:R-:W-:-:S11]  /*3550*/  DMUL R38, R38, R2 ;  /* 0x0000000226267228 */ /* 0x000fd60000000000 */
.L_x_10894:
[----:B------:R-:W-:Y:S05]  /*3560*/  BSYNC B1 ;  /* 0x0000000000017941 */ /* 0x000fea0003800000 */
.L_x_10887:
        /* <DEDUP_REMOVED lines=29> */
.L_x_10907:
[----:B------:R-:W-:Y:S05]  /*3740*/  BSYNC B2 ;  /* 0x0000000000027941 */ /* 0x000fea0003800000 */
.L_x_10906:
        /* <DEDUP_REMOVED lines=20> */
.L_x_10909:
[----:B------:R-:W-:Y:S05]  /*3890*/  BSYNC B2 ;  /* 0x0000000000027941 */ /* 0x000fea0003800000 */
.L_x_10908:
[----:B------:R-:W0:Y:S01]  /*38a0*/  LDC.64 R34, c[0x0][0x230] ;  /* 0x00008c00ff227b82 */ /* 0x000e220000000a00 */
[----:B------:R-:W-:Y:S02]  /*38b0*/  ULDC.64 UR6, c[0x0][0x238] ;  /* 0x00008e0000067ab9 */ /* 0x000fe40000000a00 */
[C---:B0-----:R-:W-:Y:S02]  /*38c0*/  DFMA R32, R42.reuse, UR6, R34 ;  /* 0x000000062a207c2b */ /* 0x041fe40008000022 */
[----:B------:R-:W-:-:S06]  /*38d0*/  DFMA R34, -R42, R34, UR6 ;  /* 0x000000062a227e2b */ /* 0x000fcc0008000122 */
[-C--:B------:R-:W-:Y:S02]  /*38e0*/  DMUL R32, R32, R2.reuse ;  /* 0x0000000220207228 */ /* 0x080fe40000000000 */
[----:B------:R-:W-:Y:S01]  /*38f0*/  DMUL R34, R34, R2 ;  /* 0x0000000222227228 */ /* 0x000fe20000000000 */
[----:B------:R-:W-:Y:S10]  /*3900*/  BRA `(.L_x_10910) ;  /* 0x0000000400b07947 */ /* 0x000ff40003800000 */
.L_x_10905:
        /* <DEDUP_REMOVED lines=25> */
.L_x_10912:
[----:B------:R-:W-:Y:S05]  /*3aa0*/  BSYNC B2 ;  /* 0x0000000000027941 */ /* 0x000fea0003800000 */
.L_x_10911:
        /* <DEDUP_REMOVED lines=27> */
[----:B------:R-:W-:Y:S01]  /*3c60*/  MOV R34, R2 ;  /* 0x0000000200227202 */ /* 0x000fe20000000f00 */
[----:B------:R-:W-:-:S07]  /*3c70*/  IMAD.MOV.U32 R35, RZ, RZ, R3 ;  /* 0x000000ffff237224 */ /* 0x000fce00078e0003 */
.L_x_10914:
[----:B------:R-:W-:Y:S05]  /*3c80*/  BSYNC B2 ;  /* 0x0000000000027941 */ /* 0x000fea0003800000 */
.L_x_10913:
[----:B------:R-:W-:Y:S05]  /*3c90*/  BRA `(.L_x_10910) ;  /* 0x0000000000cc7947 */ /* 0x000fea0003800000 */
.L_x_10904:
        /* <DEDUP_REMOVED lines=21> */
[----:B------:R-:W-:Y:S01]  /*3df0*/  IMAD.MOV.U32 R42, RZ, RZ, R2 ;  /* 0x000000ffff2a7224 */ /* 0x000fe200078e0002 */
[----:B------:R-:W-:-:S07]  /*3e00*/  MOV R43, R3 ;  /* 0x00000003002b7202 */ /* 0x000fce0000000f00 */
.L_x_10916:
[----:B------:R-:W-:Y:S05]  /*3e10*/  BSYNC B2 ;  /* 0x0000000000027941 */ /* 0x000fea0003800000 */
.L_x_10915:
        /* <DEDUP_REMOVED lines=20> */
.L_x_10918:
[----:B------:R-:W-:Y:S05]  /*3f60*/  BSYNC B2 ;  /* 0x0000000000027941 */ /* 0x000fea0003800000 */
.L_x_10917:
[----:B------:R-:W0:Y:S01]  /*3f70*/  LDC.64 R34, c[0x0][0x238] ;  /* 0x00008e00ff227b82 */ /* 0x000e220000000a00 */
[----:B------:R-:W-:Y:S02]  /*3f80*/  ULDC.64 UR6, c[0x0][0x230] ;  /* 0x00008c0000067ab9 */ /* 0x000fe40000000a00 */
[C---:B0-----:R-:W-:Y:S02]  /*3f90*/  DFMA R32, R42.reuse, UR6, R34 ;  /* 0x000000062a207c2b */ /* 0x041fe40008000022 */
[----:B------:R-:W-:-:S06]  /*3fa0*/  DFMA R34, R42, R34, -UR6 ;  /* 0x800000062a227e2b */ /* 0x000fcc0008000022 */
[-C--:B------:R-:W-:Y:S02]  /*3fb0*/  DMUL R32, R32, R2.reuse ;  /* 0x0000000220207228 */ /* 0x080fe40000000000 */
[----:B------:R-:W-:-:S11]  /*3fc0*/  DMUL R34, R34, R2 ;  /* 0x0000000222227228 */ /* 0x000fd60000000000 */
.L_x_10910:
[----:B------:R-:W-:Y:S05]  /*3fd0*/  BSYNC B1 ;  /* 0x0000000000017941 */ /* 0x000fea0003800000 */
.L_x_10903:
        /* <DEDUP_REMOVED lines=29> */
.L_x_10923:
[----:B------:R-:W-:Y:S05]  /*41b0*/  BSYNC B2 ;  /* 0x0000000000027941 */ /* 0x000fea0003800000 */
.L_x_10922:
        /* <DEDUP_REMOVED lines=20> */
.L_x_10925:
[----:B------:R-:W-:Y:S05]  /*4300*/  BSYNC B2 ;  /* 0x0000000000027941 */ /* 0x000fea0003800000 */
.L_x_10924:
[----:B------:R-:W0:Y:S01]  /*4310*/  LDC.64 R30, c[0x0][0x230] ;  /* 0x00008c00ff1e7b82 */ /* 0x000e220000000a00 */
[----:B------:R-:W-:Y:S02]  /*4320*/  ULDC.64 UR6, c[0x0][0x238] ;  /* 0x00008e0000067ab9 */ /* 0x000fe40000000a00 */
[C---:B0-----:R-:W-:Y:S02]  /*4330*/  DFMA R28, R42.reuse, UR6, R30 ;  /* 0x000000062a1c7c2b */ /* 0x041fe4000800001e */
[----:B------:R-:W-:-:S06]  /*4340*/  DFMA R30, -R42, R30, UR6 ;  /* 0x000000062a1e7e2b */ /* 0x000fcc000800011e */
[-C--:B------:R-:W-:Y:S02]  /*4350*/  DMUL R28, R28, R2.reuse ;  /* 0x000000021c1c7228 */ /* 0x080fe40000000000 */
[----:B------:R-:W-:Y:S01]  /*4360*/  DMUL R30, R30, R2 ;  /* 0x000000021e1e7228 */ /* 0x000fe20000000000 */
[----:B------:R-:W-:Y:S10]  /*4370*/  BRA `(.L_x_10926) ;  /* 0x0000000400b07947 */ /* 0x000ff40003800000 */
.L_x_10921:
        /* <DEDUP_REMOVED lines=25> */
.L_x_10928:
[----:B------:R-:W-:Y:S05]  /*4510*/  BSYNC B2 ;  /* 0x0000000000027941 */ /* 0x000fea0003800000 */
.L_x_10927:
        /* <DEDUP_REMOVED lines=27> */
[----:B------:R-:W-:Y:S01]  /*46d0*/  MOV R30, R2 ;  /* 0x00000002001e7202 */ /* 0x000fe20000000f00 */
[----:B------:R-:W-:-:S07]  /*46e0*/  IMAD.MOV.U32 R31, RZ, RZ, R3 ;  /* 0x000000ffff1f7224 */ /* 0x000fce00078e0003 */
.L_x_10930:
[----:B------:R-:W-:Y:S05]  /*46f0*/  BSYNC B2 ;  /* 0x0000000000027941 */ /* 0x000fea0003800000 */
.L_x_10929:
[----:B------:R-:W-:Y:S05]  /*4700*/  BRA `(.L_x_10926) ;  /* 0x0000000000cc7947 */ /* 0x000fea0003800000 */
.L_x_10920:
        /* <DEDUP_REMOVED lines=23> */
.L_x_10932:
[----:B------:R-:W-:Y:S05]  /*4880*/  BSYNC B2 ;  /* 0x0000000000027941 */ /* 0x000fea0003800000 */
.L_x_10931:
        /* <DEDUP_REMOVED lines=20> */
.L_x_10934:
[----:B------:R-:W-:Y:S05]  /*49d0*/  BSYNC B2 ;  /* 0x0000000000027941 */ /* 0x000fea0003800000 */
.L_x_10933:
[----:B------:R-:W0:Y:S01]  /*49e0*/  LDC.64 R30, c[0x0][0x238] ;  /* 0x00008e00ff1e7b82 */ /* 0x000e220000000a00 */
[----:B------:R-:W-:Y:S02]  /*49f0*/  ULDC.64 UR6, c[0x0][0x230] ;  /* 0x00008c0000067ab9 */ /* 0x000fe40000000a00 */
[C---:B0-----:R-:W-:Y:S02]  /*4a00*/  DFMA R28, R42.reuse, UR6, R30 ;  /* 0x000000062a1c7c2b */ /* 0x041fe4000800001e */
[----:B------:R-:W-:-:S06]  /*4a10*/  DFMA R30, R42, R30, -UR6 ;  /* 0x800000062a1e7e2b */ /* 0x000fcc000800001e */
[-C--:B------:R-:W-:Y:S02]  /*4a20*/  DMUL R28, R28, R2.reuse ;  /* 0x000000021c1c7228 */ /* 0x080fe40000000000 */
[----:B------:R-:W-:-:S11]  /*4a30*/  DMUL R30, R30, R2 ;  /* 0x000000021e1e7228 */ /* 0x000fd60000000000 */
.L_x_10926:
[----:B------:R-:W-:Y:S05]  /*4a40*/  BSYNC B1 ;  /* 0x0000000000017941 */ /* 0x000fea0003800000 */
.L_x_10919:
        /* <DEDUP_REMOVED lines=29> */
.L_x_10939:
[----:B------:R-:W-:Y:S05]  /*4c20*/  BSYNC B2 ;  /* 0x0000000000027941 */ /* 0x000fea0003800000 */
.L_x_10938:
        /* <DEDUP_REMOVED lines=20> */
.L_x_10941:
[----:B------:R-:W-:Y:S05]  /*4d70*/  BSYNC B2 ;  /* 0x0000000000027941 */ /* 0x000fea0003800000 */
.L_x_10940:
[----:B------:R-:W0:Y:S01]  /*4d80*/  LDC.64 R26, c[0x0][0x230] ;  /* 0x00008c00ff1a7b82 */ /* 0x000e220000000a00 */
[----:B------:R-:W-:Y:S02]  /*4d90*/  ULDC.64 UR6, c[0x0][0x238] ;  /* 0x00008e0000067ab9 */ /* 0x000fe40000000a00 */
[C---:B0-----:R-:W-:Y:S02]  /*4da0*/  DFMA R24, R42.reuse, UR6, R26 ;  /* 0x000000062a187c2b */ /* 0x041fe4000800001a */
[----:B------:R-:W-:-:S06]  /*4db0*/  DFMA R26, -R42, R26, UR6 ;  /* 0x000000062a1a7e2b */ /* 0x000fcc000800011a */
[-C--:B------:R-:W-:Y:S02]  /*4dc0*/  DMUL R24, R24, R2.reuse ;  /* 0x0000000218187228 */ /* 0x080fe40000000000 */
[----:B------:R-:W-:Y:S01]  /*4dd0*/  DMUL R26, R26, R2 ;  /* 0x000000021a1a7228 */ /* 0x000fe20000000000 */
[----:B------:R-:W-:Y:S10]  /*4de0*/  BRA `(.L_x_10942) ;  /* 0x0000000400b07947 */ /* 0x000ff40003800000 */
.L_x_10937:
        /* <DEDUP_REMOVED lines=25> */
.L_x_10944:
[----:B------:R-:W-:Y:S05]  /*4f80*/  BSYNC B2 ;  /* 0x0000000000027941 */ /* 0x000fea0003800000 */
.L_x_10943:
        /* <DEDUP_REMOVED lines=29> */
.L_x_10946:
[----:B------:R-:W-:Y:S05]  /*5160*/  BSYNC B2 ;  /* 0x0000000000027941 */ /* 0x000fea0003800000 */
.L_x_10945:
[----:B------:R-:W-:Y:S05]  /*5170*/  BRA `(.L_x_10942) ;  /* 0x0000000000cc7947 */ /* 0x000fea0003800000 */
.L_x_10936:
        /* <DEDUP_REMOVED lines=23> */
.L_x_10948:
[----:B------:R-:W-:Y:S05]  /*52f0*/  BSYNC B2 ;  /* 0x0000000000027941 */ /* 0x000fea0003800000 */
.L_x_10947:
        /* <DEDUP_REMOVED lines=20> */
.L_x_10950:
[----:B------:R-:W-:Y:S05]  /*5440*/  BSYNC B2 ;  /* 0x0000000000027941 */ /* 0x000fea0003800000 */
.L_x_10949:
[----:B------:R-:W0:Y:S01]  /*5450*/  LDC.64 R26, c[0x0][0x238] ;  /* 0x00008e00ff1a7b82 */ /* 0x000e220000000a00 */
[----:B------:R-:W-:Y:S02]  /*5460*/  ULDC.64 UR6, c[0x0][0x230] ;  /* 0x00008c0000067ab9 */ /* 0x000fe40000000a00 */
[C---:B0-----:R-:W-:Y:S02]  /*5470*/  DFMA R24, R42.reuse, UR6, R26 ;  /* 0x000000062a187c2b */ /* 0x041fe4000800001a */
[----:B------:R-:W-:-:S06]  /*5480*/  DFMA R26, R42, R26, -UR6 ;  /* 0x800000062a1a7e2b */ /* 0x000fcc000800001a */
[-C--:B------:R-:W-:Y:S02]  /*5490*/  DMUL R24, R24, R2.reuse ;  /* 0x0000000218187228 */ /* 0x080fe40000000000 */
[----:B------:R-:W-:-:S11]  /*54a0*/  DMUL R26, R26, R2 ;  /* 0x000000021a1a7228 */ /* 0x000fd60000000000 */
.L_x_10942:
[----:B------:R-:W-:Y:S05]  /*54b0*/  BSYNC B1 ;  /* 0x0000000000017941 */ /* 0x000fea0003800000 */
.L_x_10935:
        /* <DEDUP_REMOVED lines=12> */
.L_x_10822:
        /* <DEDUP_REMOVED lines=97> */
.L_x_10956:
[----:B------:R-:W-:Y:S05]  /*5b90*/  BSYNC B2 ;  /* 0x0000000000027941 */ /* 0x000fea0003800000 */
.L_x_10955:
        /* <DEDUP_REMOVED lines=17> */
[----:B------:R-:W-:Y:S01]  /*5cb0*/  IMAD.MOV.U32 R26, RZ, RZ, R3 ;  /* 0x000000ffff1a7224 */ /* 0x000fe200078e0003 */
[----:B------:R-:W-:-:S07]  /*5cc0*/  MOV R27, R2 ;  /* 0x00000002001b7202 */ /* 0x000fce0000000f00 */
.L_x_10958:
[----:B------:R-:W-:Y:S05]  /*5cd0*/  BSYNC B2 ;  /* 0x0000000000027941 */ /* 0x000fea0003800000 */
.L_x_10957:
[----:B------:R-:W0:Y:S01]  /*5ce0*/  LDC.64 R4, c[0x0][0x230] ;  /* 0x00008c00ff047b82 */ /* 0x000e220000000a00 */
[----:B------:R-:W-:Y:S02]  /*5cf0*/  ULDC.64 UR6, c[0x0][0x238] ;  /* 0x00008e0000067ab9 */ /* 0x000fe40000000a00 */
[C---:B0-----:R-:W-:Y:S02]  /*5d00*/  DFMA R2, R24.reuse, UR6, R4 ;  /* 0x0000000618027c2b */ /* 0x041fe40008000004 */
[----:B------:R-:W-:-:S06]  /*5d10*/  DFMA R4, -R24, R4, UR6 ;  /* 0x0000000618047e2b */ /* 0x000fcc0008000104 */
[-C--:B------:R-:W-:Y:S02]  /*5d20*/  DMUL R24, R2, R26.reuse ;  /* 0x0000001a02187228 */ /* 0x080fe40000000000 */
[----:B------:R-:W-:Y:S01]  /*5d30*/  DMUL R26, R4, R26 ;  /* 0x0000001a041a7228 */ /* 0x000fe20000000000 */
[----:B------:R-:W-:Y:S10]  /*5d40*/  BRA `(.L_x_10952) ;  /* 0x0000000400ac7947 */ /* 0x000ff40003800000 */
.L_x_10954:
        /* <DEDUP_REMOVED lines=25> */
.L_x_10960:
[----:B------:R-:W-:Y:S05]  /*5ee0*/  BSYNC B2 ;  /* 0x0000000000027941 */ /* 0x000fea0003800000 */
.L_x_10959:
        /* <DEDUP_REMOVED lines=29> */
.L_x_10962:
[----:B------:R-:W-:Y:S05]  /*60c0*/  BSYNC B2 ;  /* 0x0000000000027941 */ /* 0x000fea0003800000 */
.L_x_10961:
[----:B------:R-:W-:Y:S05]  /*60d0*/  BRA `(.L_x_10952) ;  /* 0x0000000000c87947 */ /* 0x000fea0003800000 */
.L_x_10953:
        /* <DEDUP_REMOVED lines=21> */
[----:B------:R-:W-:Y:S01]  /*6230*/  MOV R24, R2 ;  /* 0x0000000200187202 */ /* 0x000fe20000000f00 */
[----:B------:R-:W-:-:S07]  /*6240*/  IMAD.MOV.U32 R25, RZ, RZ, R3 ;  /* 0x000000ffff197224 */ /* 0x000fce00078e0003 */
.L_x_10964:
[----:B------:R-:W-:Y:S05]  /*6250*/  BSYNC B2 ;  /* 0x0000000000027941 */ /* 0x000fea0003800000 */
.L_x_10963:
        /* <DEDUP_REMOVED lines=17> */
[----:B------:R-:W-:Y:S02]  /*6370*/  IMAD.MOV.U32 R26, RZ, RZ, R3 ;  /* 0x000000ffff1a7224 */ /* 0x000fe400078e0003 */
[----:B------:R-:W-:-:S07]  /*6380*/  IMAD.MOV.U32 R27, RZ, RZ, R2 ;  /* 0x000000ffff1b7224 */ /* 0x000fce00078e0002 */
.L_x_10966:
[----:B------:R-:W-:Y:S05]  /*6390*/  BSYNC B2 ;  /* 0x0000000000027941 */ /* 0x000fea0003800000 */
.L_x_10965:
[----:B------:R-:W0:Y:S01]  /*63a0*/  LDC.64 R4, c[0x0][0x238] ;  /* 0x00008e00ff047b82 */ /* 0x000e220000000a00 */
[----:B------:R-:W-:Y:S02]  /*63b0*/  ULDC.64 UR6, c[0x0][0x230] ;  /* 0x00008c0000067ab9 */ /* 0x000fe40000000a00 */
[C---:B0-----:R-:W-:Y:S02]  /*63c0*/  DFMA R2, R24.reuse, UR6, R4 ;  /* 0x0000000618027c2b */ /* 0x041fe40008000004 */
[----:B------:R-:W-:-:S06]  /*63d0*/  DFMA R4, R24, R4, -UR6 ;  /* 0x8000000618047e2b */ /* 0x000fcc0008000004 */
[-C--:B------:R-:W-:Y:S02]  /*63e0*/  DMUL R24, R2, R26.reuse ;  /* 0x0000001a02187228 */ /* 0x080fe40000000000 */
[----:B------:R-:W-:-:S11]  /*63f0*/  DMUL R26, R4, R26 ;  /* 0x0000001a041a7228 */ /* 0x000fd60000000000 */
.L_x_10952:
[----:B------:R-:W-:Y:S05]  /*6400*/  BSYNC B1 ;  /* 0x0000000000017941 */ /* 0x000fea0003800000 */
.L_x_10951:
        /* <DEDUP_REMOVED lines=34> */
.L_x_10972:
[----:B------:R-:W-:Y:S05]  /*6630*/  BSYNC B2 ;  /* 0x0000000000027941 */ /* 0x000fea0003800000 */
.L_x_10971:
        /* <DEDUP_REMOVED lines=17> */
[----:B------:R-:W-:Y:S01]  /*6750*/  MOV R30, R3 ;  /* 0x00000003001e7202 */ /* 0x000fe20000000f00 */
[----:B------:R-:W-:-:S07]  /*6760*/  IMAD.MOV.U32 R31, RZ, RZ, R2 ;  /* 0x000000ffff1f7224 */ /* 0x000fce00078e0002 */
.L_x_10974:
[----:B------:R-:W-:Y:S05]  /*6770*/  BSYNC B2 ;  /* 0x0000000000027941 */ /* 0x000fea0003800000 */
.L_x_10973:
[----:B------:R-:W0:Y:S01]  /*6780*/  LDC.64 R4, c[0x0][0x230] ;  /* 0x00008c00ff047b82 */ /* 0x000e220000000a00 */
[----:B------:R-:W-:Y:S02]  /*6790*/  ULDC.64 UR6, c[0x0][0x238] ;  /* 0x00008e0000067ab9 */ /* 0x000fe40000000a00 */
[C---:B0-----:R-:W-:Y:S02]  /*67a0*/  DFMA R2, R28.reuse, UR6, R4 ;  /* 0x000000061c027c2b */ /* 0x041fe40008000004 */
[----:B------:R-:W-:-:S06]  /*67b0*/  DFMA R4, -R28, R4, UR6 ;  /* 0x000000061c047e2b */ /* 0x000fcc0008000104 */
[-C--:B------:R-:W-:Y:S02]  /*67c0*/  DMUL R28, R2, R30.reuse ;  /* 0x0000001e021c7228 */ /* 0x080fe40000000000 */
[----:B------:R-:W-:Y:S01]  /*67d0*/  DMUL R30, R4, R30 ;  /* 0x0000001e041e7228 */ /* 0x000fe20000000000 */
[----:B------:R-:W-:Y:S10]  /*67e0*/  BRA `(.L_x_10968) ;  /* 0x0000000400ac7947 */ /* 0x000ff40003800000 */
.L_x_10970:
        /* <DEDUP_REMOVED lines=25> */
.L_x_10976:
[----:B------:R-:W-:Y:S05]  /*6980*/  BSYNC B2 ;  /* 0x0000000000027941 */ /* 0x000fea0003800000 */
.L_x_10975:
        /* <DEDUP_REMOVED lines=29> */
.L_x_10978:
[----:B------:R-:W-:Y:S05]  /*6b60*/  BSYNC B2 ;  /* 0x0000000000027941 */ /* 0x000fea0003800000 */
.L_x_10977:
[----:B------:R-:W-:Y:S05]  /*6b70*/  BRA `(.L_x_10968) ;  /* 0x0000000000c87947 */ /* 0x000fea0003800000 */
.L_x_10969:
        /* <DEDUP_REMOVED lines=23> */
.L_x_10980:
[----:B------:R-:W-:Y:S05]  /*6cf0*/  BSYNC B2 ;  /* 0x0000000000027941 */ /* 0x000fea0003800000 */
.L_x_10979:
        /* <DEDUP_REMOVED lines=19> */
.L_x_10982:
[----:B------:R-:W-:Y:S05]  /*6e30*/  BSYNC B2 ;  /* 0x0000000000027941 */ /* 0x000fea0003800000 */
.L_x_10981:
[----:B------:R-:W0:Y:S01]  /*6e40*/  LDC.64 R4, c[0x0][0x238] ;  /* 0x00008e00ff047b82 */ /* 0x000e220000000a00 */
[----:B------:R-:W-:Y:S02]  /*6e50*/  ULDC.64 UR6, c[0x0][0x230] ;  /* 0x00008c0000067ab9 */ /* 0x000fe40000000a00 */
[C---:B0-----:R-:W-:Y:S02]  /*6e60*/  DFMA R2, R28.reuse, UR6, R4 ;  /* 0x000000061c027c2b */ /* 0x041fe40008000004 */
[----:B------:R-:W-:-:S06]  /*6e70*/  DFMA R4, R28, R4, -UR6 ;  /* 0x800000061c047e2b */ /* 0x000fcc0008000004 */
[-C--:B------:R-:W-:Y:S02]  /*6e80*/  DMUL R28, R2, R30.reuse ;  /* 0x0000001e021c7228 */ /* 0x080fe40000000000 */
[----:B------:R-:W-:-:S11]  /*6e90*/  DMUL R30, R4, R30 ;  /* 0x0000001e041e7228 */ /* 0x000fd60000000000 */
.L_x_10968:
[----:B------:R-:W-:Y:S05]  /*6ea0*/  BSYNC B1 ;  /* 0x0000000000017941 */ /* 0x000fea0003800000 */
.L_x_10967:
        /* <DEDUP_REMOVED lines=35> */
.L_x_10988:
[----:B------:R-:W-:Y:S05]  /*70e0*/  BSYNC B2 ;  /* 0x0000000000027941 */ /* 0x000fea0003800000 */
.L_x_10987:
        /* <DEDUP_REMOVED lines=17> */
[----:B------:R-:W-:Y:S02]  /*7200*/  IMAD.MOV.U32 R34, RZ, RZ, R3 ;  /* 0x000000ffff227224 */ /* 0x000fe400078e0003 */
[----:B------:R-:W-:-:S07]  /*7210*/  IMAD.MOV.U32 R35, RZ, RZ, R2 ;  /* 0x000000ffff237224 */ /* 0x000fce00078e0002 */
.L_x_10990:
[----:B------:R-:W-:Y:S05]  /*7220*/  BSYNC B2 ;  /* 0x0000000000027941 */ /* 0x000fea0003800000 */
.L_x_10989:
[----:B------:R-:W0:Y:S01]  /*7230*/  LDC.64 R4, c[0x0][0x230] ;  /* 0x00008c00ff047b82 */ /* 0x000e220000000a00 */
[----:B------:R-:W-:Y:S02]  /*7240*/  ULDC.64 UR6, c[0x0][0x238] ;  /* 0x00008e0000067ab9 */ /* 0x000fe40000000a00 */
[C---:B0-----:R-:W-:Y:S02]  /*7250*/  DFMA R2, R32.reuse, UR6, R4 ;  /* 0x0000000620027c2b */ /* 0x041fe40008000004 */
[----:B------:R-:W-:-:S06]  /*7260*/  DFMA R4, -R32, R4, UR6 ;  /* 0x0000000620047e2b */ /* 0x000fcc0008000104 */
[-C--:B------:R-:W-:Y:S02]  /*7270*/  DMUL R32, R2, R34.reuse ;  /* 0x0000002202207228 */ /* 0x080fe40000000000 */
[----:B------:R-:W-:Y:S01]  /*7280*/  DMUL R34, R4, R34 ;  /* 0x0000002204227228 */ /* 0x000fe20000000000 */
[----:B------:R-:W-:Y:S10]  /*7290*/  BRA `(.L_x_10984) ;  /* 0x0000000400ac7947 */ /* 0x000ff40003800000 */
.L_x_10986:
        /* <DEDUP_REMOVED lines=25> */
.L_x_10992:
[----:B------:R-:W-:Y:S05]  /*7430*/  BSYNC B2 ;  /* 0x0000000000027941 */ /* 0x000fea0003800000 */
.L_x_10991:
        /* <DEDUP_REMOVED lines=27> */
[----:B------:R-:W-:Y:S01]  /*75f0*/  IMAD.MOV.U32 R34, RZ, RZ, R2 ;  /* 0x000000ffff227224 */ /* 0x000fe200078e0002 */
[----:B------:R-:W-:-:S07]  /*7600*/  MOV R35, R3 ;  /* 0x0000000300237202 */ /* 0x000fce0000000f00 */
.L_x_10994:
[----:B------:R-:W-:Y:S05]  /*7610*/  BSYNC B2 ;  /* 0x0000000000027941 */ /* 0x000fea0003800000 */
.L_x_10993:
[----:B------:R-:W-:Y:S05]  /*7620*/  BRA `(.L_x_10984) ;  /* 0x0000000000c87947 */ /* 0x000fea0003800000 */
.L_x_10985:
        /* <DEDUP_REMOVED lines=23> */
.L_x_10996:
[----:B------:R-:W-:Y:S05]  /*77a0*/  BSYNC B2 ;  /* 0x0000000000027941 */ /* 0x000fea0003800000 */
.L_x_10995:
        /* <DEDUP_REMOVED lines=19> */
.L_x_10998:
[----:B------:R-:W-:Y:S05]  /*78e0*/  BSYNC B2 ;  /* 0x0000000000027941 */ /* 0x000fea0003800000 */
.L_x_10997:
[----:B------:R-:W0:Y:S01]  /*78f0*/  LDC.64 R4, c[0x0][0x238] ;  /* 0x00008e00ff047b82 */ /* 0x000e220000000a00 */
[----:B------:R-:W-:Y:S02]  /*7900*/  ULDC.64 UR6, c[0x0][0x230] ;  /* 0x00008c0000067ab9 */ /* 0x000fe40000000a00 */
[C---:B0-----:R-:W-:Y:S02]  /*7910*/  DFMA R2, R32.reuse, UR6, R4 ;  /* 0x0000000620027c2b */ /* 0x041fe40008000004 */
[----:B------:R-:W-:-:S06]  /*7920*/  DFMA R4, R32, R4, -UR6 ;  /* 0x8000000620047e2b */ /* 0x000fcc0008000004 */
[-C--:B------:R-:W-:Y:S02]  /*7930*/  DMUL R32, R2, R34.reuse ;  /* 0x0000002202207228 */ /* 0x080fe40000000000 */
[----:B------:R-:W-:-:S11]  /*7940*/  DMUL R34, R4, R34 ;  /* 0x0000002204227228 */ /* 0x000fd60000000000 */
.L_x_10984:
[----:B------:R-:W-:Y:S05]  /*7950*/  BSYNC B1 ;  /* 0x0000000000017941 */ /* 0x000fea0003800000 */
.L_x_10983:
        /* <DEDUP_REMOVED lines=33> */
.L_x_11004:
[----:B------:R-:W-:Y:S05]  /*7b70*/  BSYNC B2 ;  /* 0x0000000000027941 */ /* 0x000fea0003800000 */
.L_x_11003:
        /* <DEDUP_REMOVED lines=19> */
.L_x_11006:
[----:B------:R-:W-:Y:S05]  /*7cb0*/  BSYNC B2 ;  /* 0x0000000000027941 */ /* 0x000fea0003800000 */
.L_x_11005:
[----:B------:R-:W0:Y:S01]  /*7cc0*/  LDC.64 R4, c[0x0][0x230] ;  /* 0x00008c00ff047b82 */ /* 0x000e220000000a00 */
[----:B------:R-:W-:Y:S02]  /*7cd0*/  ULDC.64 UR6, c[0x0][0x238] ;  /* 0x00008e0000067ab9 */ /* 0x000fe40000000a00 */
[C---:B0-----:R-:W-:Y:S02]  /*7ce0*/  DFMA R2, R36.reuse, UR6, R4 ;  /* 0x0000000624027c2b */ /* 0x041fe40008000004 */
[----:B------:R-:W-:-:S06]  /*7cf0*/  DFMA R4, -R36, R4, UR6 ;  /* 0x0000000624047e2b */ /* 0x000fcc0008000104 */
[-C--:B------:R-:W-:Y:S02]  /*7d00*/  DMUL R36, R2, R38.reuse ;  /* 0x0000002602247228 */ /* 0x080fe40000000000 */
[----:B------:R-:W-:Y:S01]  /*7d10*/  DMUL R38, R4, R38 ;  /* 0x0000002604267228 */ /* 0x000fe20000000000 */
[----:B------:R-:W-:Y:S10]  /*7d20*/  BRA `(.L_x_11000) ;  /* 0x0000000400ac7947 */ /* 0x000ff40003800000 */
.L_x_11002:
        /* <DEDUP_REMOVED lines=25> */
.L_x_11008:
[----:B------:R-:W-:Y:S05]  /*7ec0*/  BSYNC B2 ;  /* 0x0000000000027941 */ /* 0x000fea0003800000 */
.L_x_11007:
        /* <DEDUP_REMOVED lines=29> */
.L_x_11010:
[----:B------:R-:W-:Y:S05]  /*80a0*/  BSYNC B2 ;  /* 0x0000000000027941 */ /* 0x000fea0003800000 */
.L_x_11009:
[----:B------:R-:W-:Y:S05]  /*80b0*/  BRA `(.L_x_11000) ;  /* 0x0000000000c87947 */ /* 0x000fea0003800000 */
.L_x_11001:
        /* <DEDUP_REMOVED lines=23> */
.L_x_11012:
[----:B------:R-:W-:Y:S05]  /*8230*/  BSYNC B2 ;  /* 0x0000000000027941 */ /* 0x000fea0003800000 */
.L_x_11011:
        /* <DEDUP_REMOVED lines=19> */
.L_x_11014:
[----:B------:R-:W-:Y:S05]  /*8370*/  BSYNC B2 ;  /* 0x0000000000027941 */ /* 0x000fea0003800000 */
.L_x_11013:
[----:B------:R-:W0:Y:S01]  /*8380*/  LDC.64 R4, c[0x0][0x238] ;  /* 0x00008e00ff047b82 */ /* 0x000e220000000a00 */
[----:B------:R-:W-:Y:S02]  /*8390*/  ULDC.64 UR6, c[0x0][0x230] ;  /* 0x00008c0000067ab9 */ /* 0x000fe40000000a00 */
[C---:B0-----:R-:W-:Y:S02]  /*83a0*/  DFMA R2, R36.reuse, UR6, R4 ;  /* 0x0000000624027c2b */ /* 0x041fe40008000004 */
[----:B------:R-:W-:-:S06]  /*83b0*/  DFMA R4, R36, R4, -UR6 ;  /* 0x8000000624047e2b */ /* 0x000fcc0008000004 */
[-C--:B------:R-:W-:Y:S02]  /*83c0*/  DMUL R36, R2, R38.reuse ;  /* 0x0000002602247228 */ /* 0x080fe40000000000 */
[----:B------:R-:W-:-:S11]  /*83d0*/  DMUL R38, R4, R38 ;  /* 0x0000002604267228 */ /* 0x000fd60000000000 */
.L_x_11000:
[----:B------:R-:W-:Y:S05]  /*83e0*/  BSYNC B1 ;  /* 0x0000000000017941 */ /* 0x000fea0003800000 */
.L_x_10999:
        /* <DEDUP_REMOVED lines=35> */
.L_x_11020:
[----:B------:R-:W-:Y:S05]  /*8620*/  BSYNC B2 ;  /* 0x0000000000027941 */ /* 0x000fea0003800000 */
.L_x_11019:
        /* <DEDUP_REMOVED lines=20> */
.L_x_11022:
[----:B------:R-:W-:Y:S05]  /*8770*/  BSYNC B2 ;  /* 0x0000000000027941 */ /* 0x000fea0003800000 */
.L_x_11021:
[----:B------:R-:W0:Y:S01]  /*8780*/  LDC.64 R4, c[0x0][0x230] ;  /* 0x00008c00ff047b82 */ /* 0x000e220000000a00 */
[----:B------:R-:W-:Y:S02]  /*8790*/  ULDC.64 UR6, c[0x0][0x238] ;  /* 0x00008e0000067ab9 */ /* 0x000fe40000000a00 */
[C---:B0-----:R-:W-:Y:S02]  /*87a0*/  DFMA R44, R40.reuse, UR6, R4 ;  /* 0x00000006282c7c2b */ /* 0x041fe40008000004 */
[----:B------:R-:W-:-:S06]  /*87b0*/  DFMA R40, -R40, R4, UR6 ;  /* 0x0000000628287e2b */ /* 0x000fcc0008000104 */
[-C--:B------:R-:W-:Y:S02]  /*87c0*/  DMUL R44, R44, R2.reuse ;  /* 0x000000022c2c7228 */ /* 0x080fe40000000000 */
[----:B------:R-:W-:Y:S01]  /*87d0*/  DMUL R46, R40, R2 ;  /* 0x00000002282e7228 */ /* 0x000fe20000000000 */
[----:B------:R-:W-:Y:S10]  /*87e0*/  BRA `(.L_x_11016) ;  /* 0x0000000400b07947 */ /* 0x000ff40003800000 */
.L_x_11018:
        /* <DEDUP_REMOVED lines=25> */
.L_x_11024:
[----:B------:R-:W-:Y:S05]  /*8980*/  BSYNC B2 ;  /* 0x0000000000027941 */ /* 0x000fea0003800000 */
.L_x_11023:
        /* <DEDUP_REMOVED lines=29> */
.L_x_11026:
[----:B------:R-:W-:Y:S05]  /*8b60*/  BSYNC B2 ;  /* 0x0000000000027941 */ /* 0x000fea0003800000 */
.L_x_11025:
[----:B------:R-:W-:Y:S05]  /*8b70*/  BRA `(.L_x_11016) ;  /* 0x0000000000cc7947 */ /* 0x000fea0003800000 */
.L_x_11017:
        /* <DEDUP_REMOVED lines=23> */
.L_x_11028:
[----:B------:R-:W-:Y:S05]  /*8cf0*/  BSYNC B2 ;  /* 0x0000000000027941 */ /* 0x000fea0003800000 */
.L_x_11027:
        /* <DEDUP_REMOVED lines=20> */
.L_x_11030:
[----:B------:R-:W-:Y:S05]  /*8e40*/  BSYNC B2 ;  /* 0x0000000000027941 */ /* 0x000fea0003800000 */
.L_x_11029:
[----:B------:R-:W0:Y:S01]  /*8e50*/  LDC.64 R4, c[0x0][0x238] ;  /* 0x00008e00ff047b82 */ /* 0x000e220000000a00 */
[----:B------:R-:W-:Y:S02]  /*8e60*/  ULDC.64 UR6, c[0x0][0x230] ;  /* 0x00008c0000067ab9 */ /* 0x000fe40000000a00 */
[C---:B0-----:R-:W-:Y:S02]  /*8e70*/  DFMA R44, R40.reuse, UR6, R4 ;  /* 0x00000006282c7c2b */ /* 0x041fe40008000004 */
[----:B------:R-:W-:-:S06]  /*8e80*/  DFMA R40, R40, R4, -UR6 ;  /* 0x8000000628287e2b */ /* 0x000fcc0008000004 */
[-C--:B------:R-:W-:Y:S02]  /*8e90*/  DMUL R44, R44, R2.reuse ;  /* 0x000000022c2c7228 */ /* 0x080fe40000000000 */
[----:B------:R-:W-:-:S11]  /*8ea0*/  DMUL R46, R40, R2 ;  /* 0x00000002282e7228 */ /* 0x000fd60000000000 */
.L_x_11016:
[----:B------:R-:W-:Y:S05]  /*8eb0*/  BSYNC B1 ;  /* 0x0000000000017941 */ /* 0x000fea0003800000 */
.L_x_11015:
        /* <DEDUP_REMOVED lines=33> */
.L_x_11036:
[----:B------:R-:W-:Y:S05]  /*90d0*/  BSYNC B2 ;  /* 0x0000000000027941 */ /* 0x000fea0003800000 */
.L_x_11035:
        /* <DEDUP_REMOVED lines=20> */
.L_x_11038:
[----:B------:R-:W-:Y:S05]  /*9220*/  BSYNC B2 ;  /* 0x0000000000027941 */ /* 0x000fea0003800000 */
.L_x_11037:
[----:B------:R-:W0:Y:S01]  /*9230*/  LDC.64 R4, c[0x0][0x230] ;  /* 0x00008c00ff047b82 */ /* 0x000e220000000a00 */
[----:B------:R-:W-:Y:S02]  /*9240*/  ULDC.64 UR6, c[0x0][0x238] ;  /* 0x00008e0000067ab9 */ /* 0x000fe40000000a00 */
[C---:B0-----:R-:W-:Y:S02]  /*9250*/  DFMA R40, R8.reuse, UR6, R4 ;  /* 0x0000000608287c2b */ /* 0x041fe40008000004 */
[----:B------:R-:W-:-:S06]  /*9260*/  DFMA R8, -R8, R4, UR6 ;  /* 0x0000000608087e2b */ /* 0x000fcc0008000104 */
[-C--:B------:R-:W-:Y:S02]  /*9270*/  DMUL R40, R40, R2.reuse ;  /* 0x0000000228287228 */ /* 0x080fe40000000000 */
[----:B------:R-:W-:Y:S01]  /*9280*/  DMUL R42, R8, R2 ;  /* 0x00000002082a7228 */ /* 0x000fe20000000000 */
[----:B------:R-:W-:Y:S10]  /*9290*/  BRA `(.L_x_11032) ;  /* 0x0000000400b07947 */ /* 0x000ff40003800000 */
.L_x_11034:
        /* <DEDUP_REMOVED lines=25> */
.L_x_11040:
[----:B------:R-:W-:Y:S05]  /*9430*/  BSYNC B2 ;  /* 0x0000000000027941 */ /* 0x000fea0003800000 */
.L_x_11039:
        /* <DEDUP_REMOVED lines=29> */
.L_x_11042:
[----:B------:R-:W-:Y:S05]  /*9610*/  BSYNC B2 ;  /* 0x0000000000027941 */ /* 0x000fea0003800000 */
.L_x_11041:
[----:B------:R-:W-:Y:S05]  /*9620*/  BRA `(.L_x_11032) ;  /* 0x0000000000cc7947 */ /* 0x000fea0003800000 */
.L_x_11033:
        /* <DEDUP_REMOVED lines=23> */
.L_x_11044:
[----:B------:R-:W-:Y:S05]  /*97a0*/  BSYNC B2 ;  /* 0x0000000000027941 */ /* 0x000fea0003800000 */
.L_x_11043:
        /* <DEDUP_REMOVED lines=20> */
.L_x_11046:
[----:B------:R-:W-:Y:S05]  /*98f0*/  BSYNC B2 ;  /* 0x0000000000027941 */ /* 0x000fea0003800000 */
.L_x_11045:
[----:B------:R-:W0:Y:S01]  /*9900*/  LDC.64 R4, c[0x0][0x238] ;  /* 0x00008e00ff047b82 */ /* 0x000e220000000a00 */
[----:B------:R-:W-:Y:S02]  /*9910*/  ULDC.64 UR6, c[0x0][0x230] ;  /* 0x00008c0000067ab9 */ /* 0x000fe40000000a00 */
[C---:B0-----:R-:W-:Y:S02]  /*9920*/  DFMA R40, R8.reuse, UR6, R4 ;  /* 0x0000000608287c2b */ /* 0x041fe40008000004 */
[----:B------:R-:W-:-:S06]  /*9930*/  DFMA R8, R8, R4, -UR6 ;  /* 0x8000000608087e2b */ /* 0x000fcc0008000004 */
[-C--:B------:R-:W-:Y:S02]  /*9940*/  DMUL R40, R40, R2.reuse ;  /* 0x0000000228287228 */ /* 0x080fe40000000000 */
[----:B------:R-:W-:-:S11]  /*9950*/  DMUL R42, R8, R2 ;  /* 0x00000002082a7228 */ /* 0x000fd60000000000 */
.L_x_11032:
[----:B------:R-:W-:Y:S05]  /*9960*/  BSYNC B1 ;  /* 0x0000000000017941 */ /* 0x000fea0003800000 */
.L_x_11031:
        /* <DEDUP_REMOVED lines=35> */
.L_x_11052:
[----:B------:R-:W-:Y:S05]  /*9ba0*/  BSYNC B2 ;  /* 0x0000000000027941 */ /* 0x000fea0003800000 */
.L_x_11051:
        /* <DEDUP_REMOVED lines=19> */
.L_x_11054:
[----:B------:R-:W-:Y:S05]  /*9ce0*/  BSYNC B2 ;  /* 0x0000000000027941 */ /* 0x000fea0003800000 */
.L_x_11053:
[----:B------:R-:W0:Y:S01]  /*9cf0*/  LDC.64 R4, c[0x0][0x230] ;  /* 0x00008c00ff047b82 */ /* 0x000e220000000a00 */
[----:B------:R-:W-:Y:S02]  /*9d00*/  ULDC.64 UR6, c[0x0][0x238] ;  /* 0x00008e0000067ab9 */ /* 0x000fe40000000a00 */
[C---:B0-----:R-:W-:Y:S02]  /*9d10*/  DFMA R2, R8.reuse, UR6, R4 ;  /* 0x0000000608027c2b */ /* 0x041fe40008000004 */
[----:B------:R-:W-:-:S06]  /*9d20*/  DFMA R4, -R8, R4, UR6 ;  /* 0x0000000608047e2b */ /* 0x000fcc0008000104 */
[-C--:B------:R-:W-:Y:S02]  /*9d30*/  DMUL R8, R2, R10.reuse ;  /* 0x0000000a02087228 */ /* 0x080fe40000000000 */
[----:B------:R-:W-:Y:S01]  /*9d40*/  DMUL R10, R4, R10 ;  /* 0x0000000a040a7228 */ /* 0x000fe20000000000 */
[----:B------:R-:W-:Y:S10]  /*9d50*/  BRA `(.L_x_11048) ;  /* 0x0000000400ac7947 */ /* 0x000ff40003800000 */
.L_x_11050:
        /* <DEDUP_REMOVED lines=25> */
.L_x_11056:
[----:B------:R-:W-:Y:S05]  /*9ef0*/  BSYNC B2 ;  /* 0x0000000000027941 */ /* 0x000fea0003800000 */
.L_x_11055:
        /* <DEDUP_REMOVED lines=29> */
.L_x_11058:
[----:B------:R-:W-:Y:S05]  /*a0d0*/  BSYNC B2 ;  /* 0x0000000000027941 */ /* 0x000fea0003800000 */
.L_x_11057:
[----:B------:R-:W-:Y:S05]  /*a0e0*/  BRA `(.L_x_11048) ;  /* 0x0000000000c87947 */ /* 0x000fea0003800000 */
.L_x_11049:
        /* <DEDUP_REMOVED lines=23> */
.L_x_11060:
[----:B------:R-:W-:Y:S05]  /*a260*/  BSYNC B2 ;  /* 0x0000000000027941 */ /* 0x000fea0003800000 */
.L_x_11059:
        /* <DEDUP_REMOVED lines=19> */
.L_x_11062:
[----:B------:R-:W-:Y:S05]  /*a3a0*/  BSYNC B2 ;  /* 0x0000000000027941 */ /* 0x000fea0003800000 */
.L_x_11061:
[----:B------:R-:W0:Y:S01]  /*a3b0*/  LDC.64 R4, c[0x0][0x238] ;  /* 0x00008e00ff047b82 */ /* 0x000e220000000a00 */
[----:B------:R-:W-:Y:S02]  /*a3c0*/  ULDC.64 UR6, c[0x0][0x230] ;  /* 0x00008c0000067ab9 */ /* 0x000fe40000000a00 */
[C---:B0-----:R-:W-:Y:S02]  /*a3d0*/  DFMA R2, R8.reuse, UR6, R4 ;  /* 0x0000000608027c2b */ /* 0x041fe40008000004 */
[----:B------:R-:W-:-:S06]  /*a3e0*/  DFMA R4, R8, R4, -UR6 ;  /* 0x8000000608047e2b */ /* 0x000fcc0008000004 */
[-C--:B------:R-:W-:Y:S02]  /*a3f0*/  DMUL R8, R2, R10.reuse ;  /* 0x0000000a02087228 */ /* 0x080fe40000000000 */
[----:B------:R-:W-:-:S11]  /*a400*/  DMUL R10, R4, R10 ;  /* 0x0000000a040a7228 */ /* 0x000fd60000000000 */
.L_x_11048:
[----:B------:R-:W-:Y:S05]  /*a410*/  BSYNC B1 ;  /* 0x0000000000017941 */ /* 0x000fea0003800000 */
.L_x_11047:
        /* <DEDUP_REMOVED lines=33> */
.L_x_11068:
[----:B------:R-:W-:Y:S05]  /*a630*/  BSYNC B2 ;  /* 0x0000000000027941 */ /* 0x000fea0003800000 */
.L_x_11067:
        /* <DEDUP_REMOVED lines=19> */
.L_x_11070:
[----:B------:R-:W-:Y:S05]  /*a770*/  BSYNC B2 ;  /* 0x0000000000027941 */ /* 0x000fea0003800000 */
.L_x_11069:
[----:B------:R-:W0:Y:S01]  /*a780*/  LDC.64 R4, c[0x0][0x230] ;  /* 0x00008c00ff047b82 */ /* 0x000e220000000a00 */
[----:B------:R-:W-:Y:S02]  /*a790*/  ULDC.64 UR6, c[0x0][0x238] ;  /* 0x00008e0000067ab9 */ /* 0x000fe40000000a00 */
[C---:B0-----:R-:W-:Y:S02]  /*a7a0*/  DFMA R2, R12.reuse, UR6, R4 ;  /* 0x000000060c027c2b */ /* 0x041fe40008000004 */
[----:B------:R-:W-:-:S06]  /*a7b0*/  DFMA R4, -R12, R4, UR6 ;  /* 0x000000060c047e2b */ /* 0x000fcc0008000104 */
[-C--:B------:R-:W-:Y:S02]  /*a7c0*/  DMUL R12, R2, R14.reuse ;  /* 0x0000000e020c7228 */ /* 0x080fe40000000000 */
[----:B------:R-:W-:Y:S01]  /*a7d0*/  DMUL R14, R4, R14 ;  /* 0x0000000e040e7228 */ /* 0x000fe20000000000 */
[----:B------:R-:W-:Y:S10]  /*a7e0*/  BRA `(.L_x_11064) ;  /* 0x0000000400ac7947 */ /* 0x000ff40003800000 */
.L_x_11066:
        /* <DEDUP_REMOVED lines=25> */
.L_x_11072:
[----:B------:R-:W-:Y:S05]  /*a980*/  BSYNC B2 ;  /* 0x0000000000027941 */ /* 0x000fea0003800000 */
.L_x_11071:
        /* <DEDUP_REMOVED lines=29> */
.L_x_11074:
[----:B------:R-:W-:Y:S05]  /*ab60*/  BSYNC B2 ;  /* 0x0000000000027941 */ /* 0x000fea0003800000 */
.L_x_11073:
[----:B------:R-:W-:Y:S05]  /*ab70*/  BRA `(.L_x_11064) ;  /* 0x0000000000c87947 */ /* 0x000fea0003800000 */
.L_x_11065:
        /* <DEDUP_REMOVED lines=23> */
.L_x_11076:
[----:B------:R-:W-:Y:S05]  /*acf0*/  BSYNC B2 ;  /* 0x0000000000027941 */ /* 0x000fea0003800000 */
.L_x_11075:
        /* <DEDUP_REMOVED lines=19> */
.L_x_11078:
[----:B------:R-:W-:Y:S05]  /*ae30*/  BSYNC B2 ;  /* 0x0000000000027941 */ /* 0x000fea0003800000 */
.L_x_11077:
[----:B------:R-:W0:Y:S01]  /*ae40*/  LDC.64 R4, c[0x0][0x238] ;  /* 0x00008e00ff047b82 */ /* 0x000e220000000a00 */
[----:B------:R-:W-:Y:S02]  /*ae50*/  ULDC.64 UR6, c[0x0][0x230] ;  /* 0x00008c0000067ab9 */ /* 0x000fe40000000a00 */
[C---:B0-----:R-:W-:Y:S02]  /*ae60*/  DFMA R2, R12.reuse, UR6, R4 ;  /* 0x000000060c027c2b */ /* 0x041fe40008000004 */
[----:B------:R-:W-:-:S06]  /*ae70*/  DFMA R4, R12, R4, -UR6 ;  /* 0x800000060c047e2b */ /* 0x000fcc0008000004 */
[-C--:B------:R-:W-:Y:S02]  /*ae80*/  DMUL R12, R2, R14.reuse ;  /* 0x0000000e020c7228 */ /* 0x080fe40000000000 */
[----:B------:R-:W-:-:S11]  /*ae90*/  DMUL R14, R4, R14 ;  /* 0x0000000e040e7228 */ /* 0x000fd60000000000 */
.L_x_11064:
[----:B------:R-:W-:Y:S05]  /*aea0*/  BSYNC B1 ;  /* 0x0000000000017941 */ /* 0x000fea0003800000 */
.L_x_11063:
        /* <DEDUP_REMOVED lines=17> */
.L_x_11081:
[----:B------:R-:W-:-:S13]  /*afc0*/  ISETP.GE.AND P0, PT, R49, R48, PT ;  /* 0x000000303100720c */ /* 0x000fda0003f06270 */
[----:B------:R-:W-:Y:S05]  /*afd0*/  @P0 BRA `(.L_x_11083) ;  /* 0x0000000000300947 */ /* 0x000fea0003800000 */
[----:B0-----:R-:W0:Y:S01]  /*afe0*/  LDC.64 R2, c[0x0][0x240] ;  /* 0x00009000ff027b82 */ /* 0x001e220000000a00 */
[----:B------:R-:W-:Y:S01]  /*aff0*/  IMAD.IADD R5, R6, 0x1, R49 ;  /* 0x0000000106057824 */ /* 0x000fe200078e0231 */
[----:B------:R-:W-:-:S03]  /*b000*/  IADD3 R49, R49, 0x80, RZ ;  /* 0x0000008031317810 */ /* 0x000fc60007ffe0ff */
[----:B0-----:R-:W-:-:S05]  /*b010*/  IMAD.WIDE.U32 R2, R5, 0x10, R2 ;  /* 0x0000001005027825 */ /* 0x001fca00078e0002 */
[----:B------:R1:W-:Y:S02]  /*b020*/  STG.E.128 desc[UR4][R2.64], R32 ;  /* 0x0000002002007986 */ /* 0x0003e4000c101d04 */
.L_x_11082:
[----:B------:R-:W-:-:S13]  /*b030*/  ISETP.GE.AND P0, PT, R49, R48, PT ;  /* 0x000000303100720c */ /* 0x000fda0003f06270 */
[----:B------:R-:W-:Y:S05]  /*b040*/  @P0 BRA `(.L_x_11084) ;  /* 0x0000000000300947 */ /* 0x000fea0003800000 */
[----:B01----:R-:W0:Y:S01]  /*b050*/  LDC.64 R2, c[0x0][0x240] ;  /* 0x00009000ff027b82 */ /* 0x003e220000000a00 */
[----:B------:R-:W-:Y:S02]  /*b060*/  IMAD.IADD R5, R6, 0x1, R49 ;  /* 0x0000000106057824 */ /* 0x000fe400078e0231 */
[----:B------:R-:W-:Y:S02]  /*b070*/  VIADD R49, R49, 0x80 ;  /* 0x0000008031317836 */ /* 0x000fe40000000000 */
[----:B0-----:R-:W-:-:S05]  /*b080*/  IMAD.WIDE.U32 R2, R5, 0x10, R2 ;  /* 0x0000001005027825 */ /* 0x001fca00078e0002 */
[----:B------:R1:W-:Y:S02]  /*b090*/  STG.E.128 desc[UR4][R2.64], R36 ;  /* 0x0000002402007986 */ /* 0x0003e4000c101d04 */
.L_x_11083:
[----:B------:R-:W-:-:S13]  /*b0a0*/  ISETP.GE.AND P0, PT, R49, R48, PT ;  /* 0x000000303100720c */ /* 0x000fda0003f06270 */
[----:B------:R-:W-:Y:S05]  /*b0b0*/  @P0 BRA `(.L_x_11085) ;  /* 0x0000000000340947 */ /* 0x000fea0003800000 */
[----:B01----:R-:W0:Y:S01]  /*b0c0*/  LDC.64 R2, c[0x0][0x240] ;  /* 0x00009000ff027b82 */ /* 0x003e220000000a00 */
[----:B------:R-:W-:Y:S01]  /*b0d0*/  IMAD.IADD R5, R6, 0x1, R49 ;  /* 0x0000000106057824 */ /* 0x000fe200078e0231 */
[----:B------:R-:W-:-:S03]  /*b0e0*/  IADD3 R49, R49, 0x80, RZ ;  /* 0x0000008031317810 */ /* 0x000fc60007ffe0ff */
[----:B0-----:R-:W-:-:S05]  /*b0f0*/  IMAD.WIDE.U32 R2, R5, 0x10, R2 ;  /* 0x0000001005027825 */ /* 0x001fca00078e0002 */
[----:B------:R2:W-:Y:S02]  /*b100*/  STG.E.128 desc[UR4][R2.64], R44 ;  /* 0x0000002c02007986 */ /* 0x0005e4000c101d04 */
.L_x_11084:
        /* <DEDUP_REMOVED lines=8> */
.L_x_11085:
[----:B------:R-:W-:Y:S05]  /*b190*/  BSYNC B1 ;  /* 0x0000000000017941 */ /* 0x000fea0003800000 */
.L_x_11080:
[----:B------:R-:W-:-:S13]  /*b1a0*/  ISETP.GE.AND P0, PT, R49, R48, PT ;  /* 0x000000303100720c */ /* 0x000fda0003f06270 */
[----:B012---:R-:W0:Y:S01]  /*b1b0*/  @!P0 LDC.64 R2, c[0x0][0x240] ;  /* 0x00009000ff028b82 */ /* 0x007e220000000a00 */
[----:B------:R-:W-:Y:S01]  /*b1c0*/  @!P0 IMAD.IADD R5, R6, 0x1, R49 ;  /* 0x0000000106058824 */ /* 0x000fe200078e0231 */
[----:B------:R-:W-:-:S03]  /*b1d0*/  @!P0 IADD3 R49, R49, 0x80, RZ ;  /* 0x0000008031318810 */ /* 0x000fc60007ffe0ff */
[----:B0-----:R-:W-:-:S05]  /*b1e0*/  @!P0 IMAD.WIDE.U32 R2, R5, 0x10, R2 ;  /* 0x0000001005028825 */ /* 0x001fca00078e0002 */
[----:B------:R3:W-:Y:S02]  /*b1f0*/  @!P0 STG.E.128 desc[UR4][R2.64], R8 ;  /* 0x0000000802008986 */ /* 0x0007e4000c101d04 */
.L_x_11086:
[----:B------:R-:W-:Y:S05]  /*b200*/  BSYNC B0 ;  /* 0x0000000000007941 */ /* 0x000fea0003800000 */
.L_x_11079:
        /* <DEDUP_REMOVED lines=8> */
        .weak           $__internal_38_$__cuda_sm20_dblrcp_rn_slowpath_v3
        .type           $__internal_38_$__cuda_sm20_dblrcp_rn_slowpath_v3,@function
        .size           $__internal_38_$__cuda_sm20_dblrcp_rn_slowpath_v3,($__internal_39_$__cuda_sm20_div_rn_f64_full - $__internal_38_$__cuda_sm20_dblrcp_rn_slowpath_v3)
$__internal_38_$__cuda_sm20_dblrcp_rn_slowpath_v3:
        /* <DEDUP_REMOVED lines=26> */
.L_x_11090:
        /* <DEDUP_REMOVED lines=9> */
.L_x_11088:
[----:B------:R-:W-:Y:S02]  /*b4c0*/  LOP3.LUT R5, R51, 0x80000, RZ, 0xfc, !PT ;  /* 0x0008000033057812 */ /* 0x000fe400078efcff */
[----:B------:R-:W-:-:S07]  /*b4d0*/  MOV R4, R50 ;  /* 0x0000003200047202 */ /* 0x000fce0000000f00 */
.L_x_11089:
[----:B------:R-:W-:Y:S05]  /*b4e0*/  BSYNC B0 ;  /* 0x0000000000007941 */ /* 0x000fea0003800000 */
.L_x_11087:
[----:B------:R-:W-:Y:S02]  /*b4f0*/  IMAD.MOV.U32 R3, RZ, RZ, R4 ;  /* 0x000000ffff037224 */ /* 0x000fe400078e0004 */
[----:B------:R-:W-:Y:S01]  /*b500*/  IMAD.MOV.U32 R2, RZ, RZ, R5 ;  /* 0x000000ffff027224 */ /* 0x000fe200078e0005 */
[----:B------:R-:W-:Y:S01]  /*b510*/  MOV R5, 0x0 ;  /* 0x0000000000057802 */ /* 0x000fe20000000f00 */
[----:B------:R-:W-:-:S04]  /*b520*/  IMAD.MOV.U32 R4, RZ, RZ, R0 ;  /* 0x000000ffff047224 */ /* 0x000fc800078e0000 */
[----:B------:R-:W-:Y:S05]  /*b530*/  RET.REL.NODEC R4 `(_ZN2at6native29vectorized_elementwise_kernelILi4ENS0_13AUnaryFunctorIN3c107complexIdEES5_S5_NS0_15binary_internal10DivFunctorIS5_EEEESt5arrayIPcLm2EEEEviT0_T1_) ;  /* 0xffffff4804b07950 */ /* 0x000fea0003c3ffff */
        .weak           $__internal_39_$__cuda_sm20_div_rn_f64_full
        .type           $__internal_39_$__cuda_sm20_div_rn_f64_full,@function
        .size           $__internal_39_$__cuda_sm20_div_rn_f64_full,(.L_x_19294 - $__internal_39_$__cuda_sm20_div_rn_f64_full)
$__internal_39_$__cuda_sm20_div_rn_f64_full:
        /* <DEDUP_REMOVED lines=72> */
.L_x_11092:
        /* <DEDUP_REMOVED lines=17> */
.L_x_11095:
[----:B------:R-:W-:Y:S01]  /*bad0*/  LOP3.LUT R2, R51, 0x80000, RZ, 0xfc, !PT ;  /* 0x0008000033027812 */ /* 0x000fe200078efcff */
[----:B------:R-:W-:-:S03]  /*bae0*/  IMAD.MOV.U32 R60, RZ, RZ, R50 ;  /* 0x000000ffff3c7224 */ /* 0x000fc600078e0032 */
[----:B------:R-:W-:Y:S01]  /*baf0*/  MOV R61, R2 ;  /* 0x00000002003d7202 */ /* 0x000fe20000000f00 */
[----:B------:R-:W-:Y:S06]  /*bb00*/  BRA `(.L_x_11093) ;  /* 0x00000000000c7947 */ /* 0x000fec0003800000 */
.L_x_11094:
[----:B------:R-:W-:Y:S01]  /*bb10*/  LOP3.LUT R2, R55, 0x80000, RZ, 0xfc, !PT ;  /* 0x0008000037027812 */ /* 0x000fe200078efcff */
[----:B------:R-:W-:-:S04]  /*bb20*/  IMAD.MOV.U32 R60, RZ, RZ, R54 ;  /* 0x000000ffff3c7224 */ /* 0x000fc800078e0036 */
[----:B------:R-:W-:-:S07]  /*bb30*/  IMAD.MOV.U32 R61, RZ, RZ, R2 ;  /* 0x000000ffff3d7224 */ /* 0x000fce00078e0002 */
.L_x_11093:
[----:B------:R-:W-:Y:S05]  /*bb40*/  BSYNC B0 ;  /* 0x0000000000007941 */ /* 0x000fea0003800000 */
.L_x_11091:
[----:B------:R-:W-:Y:S01]  /*bb50*/  IMAD.MOV.U32 R4, RZ, RZ, R0 ;  /* 0x000000ffff047224 */ /* 0x000fe200078e0000 */
[----:B------:R-:W-:Y:S01]  /*bb60*/  MOV R3, R61 ;  /* 0x0000003d00037202 */ /* 0x000fe20000000f00 */
[----:B------:R-:W-:Y:S02]  /*bb70*/  IMAD.MOV.U32 R5, RZ, RZ, 0x0 ;  /* 0x00000000ff057424 */ /* 0x000fe400078e00ff */
[----:B------:R-:W-:Y:S02]  /*bb80*/  IMAD.MOV.U32 R2, RZ, RZ, R60 ;  /* 0x000000ffff027224 */ /* 0x000fe400078e003c */
[----:B------:R-:W-:Y:S05]  /*bb90*/  RET.REL.NODEC R4 `(_ZN2at6native29vectorized_elementwise_kernelILi4ENS0_13AUnaryFunctorIN3c107complexIdEES5_S5_NS0_15binary_internal10DivFunctorIS5_EEEESt5arrayIPcLm2EEEEviT0_T1_) ;  /* 0xffffff4404187950 */ /* 0x000fea0003c3ffff */
.L_x_11096:
        /* <DEDUP_REMOVED lines=14> */
.L_x_19294:


//--------------------- .text._ZN2at6native29vectorized_elementwise_kernelILi8ENS0_13AUnaryFunctorIN3c107complexIdEES5_S5_NS0_15binary_internal10DivFunctorIS5_EEEESt5arrayIPcLm2EEEEviT0_T1_ --------------------------
	.section	.text._ZN2at6native29vectorized_elementwise_kernelILi8ENS0_13AUnaryFunctorIN3c107complexIdEES5_S5_NS0_15binary_internal10DivFunctorIS5_EEEESt5arrayIPcLm2EEEEviT0_T1_,"ax",@progbits
	.align	128
        .global         _ZN2at6native29vectorized_elementwise_kernelILi8ENS0_13AUnaryFunctorIN3c107complexIdEES5_S5_NS0_15binary_internal10DivFunctorIS5_EEEESt5arrayIPcLm2EEEEviT0_T1_
        .type           _ZN2at6native29vectorized_elementwise_kernelILi8ENS0_13AUnaryFunctorIN3c107complexIdEES5_S5_NS0_15binary_internal10DivFunctorIS5_EEEESt5arrayIPcLm2EEEEviT0_T1_,@function
        .size           _ZN2at6native29vectorized_elementwise_kernelILi8ENS0_13AUnaryFunctorIN3c107complexIdEES5_S5_NS0_15binary_internal10DivFunctorIS5_EEEESt5arrayIPcLm2EEEEviT0_T1_,(.L_x_19296 - _ZN2at6native29vectorized_elementwise_kernelILi8ENS0_13AUnaryFunctorIN3c107complexIdEES5_S5_NS0_15binary_internal10DivFunctorIS5_EEEESt5arrayIPcLm2EEEEviT0_T1_)
        .other          _ZN2at6native29vectorized_elementwise_kernelILi8ENS0_13AUnaryFunctorIN3c107complexIdEES5_S5_NS0_15binary_internal10DivFunctorIS5_EEEESt5arrayIPcLm2EEEEviT0_T1_,@"STO_CUDA_ENTRY STV_DEFAULT"
_ZN2at6native29vectorized_elementwise_kernelILi8ENS0_13AUnaryFunctorIN3c107complexIdEES5_S5_NS0_15binary_internal10DivFunctorIS5_EEEESt5arrayIPcLm2EEEEviT0_T1_:
.text._ZN2at6native29vectorized_elementwise_kernelILi8ENS0_13AUnaryFunctorIN3c107complexIdEES5_S5_NS0_15binary_internal10DivFunctorIS5_EEEESt5arrayIPcLm2EEEEviT0_T1_:
        /* <DEDUP_REMOVED lines=46> */
[----:B-----5:R-:W-:Y:S05]  /*02e0*/  CALL.REL.NOINC `($__internal_41_$__cuda_sm20_div_rn_f64_full) ;  /* 0x000000b000947944 */ /* 0x020fea0003c00000 */
[----:B------:R-:W-:Y:S02]  /*02f0*/  IMAD.MOV.U32 R42, RZ, RZ, R2 ;  /* 0x000000ffff2a7224 */ /* 0x000fe400078e0002 */
[----:B------:R-:W-:-:S07]  /*0300*/  IMAD.MOV.U32 R43, RZ, RZ, R3 ;  /* 0x000000ffff2b7224 */ /* 0x000fce00078e0003 */
.L_x_11102:
[----:B------:R-:W-:Y:S05]  /*0310*/  BSYNC B2 ;  /* 0x0000000000027941 */ /* 0x000fea0003800000 */
.L_x_11101:
        /* <DEDUP_REMOVED lines=16> */
[----:B-----5:R-:W-:Y:S05]  /*0420*/  CALL.REL.NOINC `($__internal_40_$__cuda_sm20_dblrcp_rn_slowpath_v3) ;  /* 0x000000ac00987944 */ /* 0x020fea0003c00000 */
[----:B------:R-:W-:-:S04]  /*0430*/  LOP3.LUT R3, R3, R2, RZ, 0x3c, !PT ;  /* 0x0000000203037212 */ /* 0x000fc800078e3cff */
[----:B------:R-:W-:-:S04]  /*0440*/  LOP3.LUT R2, R3, R2, RZ, 0x3c, !PT ;  /* 0x0000000203027212 */ /* 0x000fc800078e3cff */
[----:B------:R-:W-:-:S07]  /*0450*/  LOP3.LUT R3, R3, R2, RZ, 0x3c, !PT ;  /* 0x0000000203037212 */ /* 0x000fce00078e3cff */
.L_x_11104:
[----:B------:R-:W-:Y:S05]  /*0460*/  BSYNC B2 ;  /* 0x0000000000027941 */ /* 0x000fea0003800000 */
.L_x_11103:
[----:B------:R-:W0:Y:S01]  /*0470*/  LDC.64 R22, c[0x0][0x230] ;  /* 0x00008c00ff167b82 */ /* 0x000e220000000a00 */
[----:B------:R-:W-:Y:S02]  /*0480*/  ULDC.64 UR6, c[0x0][0x238] ;  /* 0x00008e0000067ab9 */ /* 0x000fe40000000a00 */
[C---:B0-----:R-:W-:Y:S02]  /*0490*/  DFMA R20, R42.reuse, UR6, R22 ;  /* 0x000000062a147c2b */ /* 0x041fe40008000016 */
[----:B------:R-:W-:-:S06]  /*04a0*/  DFMA R22, -R42, R22, UR6 ;  /* 0x000000062a167e2b */ /* 0x000fcc0008000116 */
[-C--:B------:R-:W-:Y:S02]  /*04b0*/  DMUL R20, R20, R2.reuse ;  /* 0x0000000214147228 */ /* 0x080fe40000000000 */
[----:B------:R-:W-:Y:S01]  /*04c0*/  DMUL R22, R22, R2 ;  /* 0x0000000216167228 */ /* 0x000fe20000000000 */
[----:B------:R-:W-:Y:S10]  /*04d0*/  BRA `(.L_x_11105) ;  /* 0x0000000400b07947 */ /* 0x000ff40003800000 */
.L_x_11100:
        /* <DEDUP_REMOVED lines=24> */
[----:B-----5:R-:W-:Y:S05]  /*0660*/  CALL.REL.NOINC `($__internal_41_$__cuda_sm20_div_rn_f64_full) ;  /* 0x000000ac00b47944 */ /* 0x020fea0003c00000 */
.L_x_11107:
[----:B------:R-:W-:Y:S05]  /*0670*/  BSYNC B2 ;  /* 0x0000000000027941 */ /* 0x000fea0003800000 */
.L_x_11106:
        /* <DEDUP_REMOVED lines=26> */
[----:B-----5:R-:W-:Y:S05]  /*0820*/  CALL.REL.NOINC `($__internal_41_$__cuda_sm20_div_rn_f64_full) ;  /* 0x000000ac00447944 */ /* 0x020fea0003c00000 */
[----:B------:R-:W-:Y:S01]  /*0830*/  MOV R22, R2 ;  /* 0x0000000200167202 */ /* 0x000fe20000000f00 */
[----:B------:R-:W-:-:S07]  /*0840*/  IMAD.MOV.U32 R23, RZ, RZ, R3 ;  /* 0x000000ffff177224 */ /* 0x000fce00078e0003 */
.L_x_11109:
[----:B------:R-:W-:Y:S05]  /*0850*/  BSYNC B2 ;  /* 0x0000000000027941 */ /* 0x000fea0003800000 */
.L_x_11108:
[----:B------:R-:W-:Y:S05]  /*0860*/  BRA `(.L_x_11105) ;  /* 0x0000000000cc7947 */ /* 0x000fea0003800000 */
.L_x_11099:
        /* <DEDUP_REMOVED lines=23> */
.L_x_11111:
[----:B------:R-:W-:Y:S05]  /*09e0*/  BSYNC B2 ;  /* 0x0000000000027941 */ /* 0x000fea0003800000 */
.L_x_11110:
        /* <DEDUP_REMOVED lines=20> */
.L_x_11113:
[----:B------:R-:W-:Y:S05]  /*0b30*/  BSYNC B2 ;  /* 0x0000000000027941 */ /* 0x000fea0003800000 */
.L_x_11112:
[----:B------:R-:W0:Y:S01]  /*0b40*/  LDC.64 R22, c[0x0][0x238] ;  /* 0x00008e00ff167b82 */ /* 0x000e220000000a00 */
[----:B------:R-:W-:Y:S02]  /*0b50*/  ULDC.64 UR6, c[0x0][0x230] ;  /* 0x00008c0000067ab9 */ /* 0x000fe40000000a00 */
[C---:B0-----:R-:W-:Y:S02]  /*0b60*/  DFMA R20, R42.reuse, UR6, R22 ;  /* 0x000000062a147c2b */ /* 0x041fe40008000016 */
[----:B------:R-:W-:-:S06]  /*0b70*/  DFMA R22, R42, R22, -UR6 ;  /* 0x800000062a167e2b */ /* 0x000fcc0008000016 */
[-C--:B------:R-:W-:Y:S02]  /*0b80*/  DMUL R20, R20, R2.reuse ;  /* 0x0000000214147228 */ /* 0x080fe40000000000 */
[----:B------:R-:W-:-:S11]  /*0b90*/  DMUL R22, R22, R2 ;  /* 0x0000000216167228 */ /* 0x000fd60000000000 */
.L_x_11105:
[----:B------:R-:W-:Y:S05]  /*0ba0*/  BSYNC B1 ;  /* 0x0000000000017941 */ /* 0x000fea0003800000 */
.L_x_11098:
        /* <DEDUP_REMOVED lines=26> */
[----:B------:R-:W-:Y:S05]  /*0d50*/  CALL.REL.NOINC `($__internal_41_$__cuda_sm20_div_rn_f64_full) ;  /* 0x000000a400f87944 */ /* 0x000fea0003c00000 */
[----:B------:R-:W-:Y:S02]  /*0d60*/  IMAD.MOV.U32 R42, RZ, RZ, R2 ;  /* 0x000000ffff2a7224 */ /* 0x000fe400078e0002 */
[----:B------:R-:W-:-:S07]  /*0d70*/  IMAD.MOV.U32 R43, RZ, RZ, R3 ;  /* 0x000000ffff2b7224 */ /* 0x000fce00078e0003 */
.L_x_11118:
[----:B------:R-:W-:Y:S05]  /*0d80*/  BSYNC B2 ;  /* 0x0000000000027941 */ /* 0x000fea0003800000 */
.L_x_11117:
        /* <DEDUP_REMOVED lines=16> */
[----:B------:R-:W-:Y:S05]  /*0e90*/  CALL.REL.NOINC `($__internal_40_$__cuda_sm20_dblrcp_rn_slowpath_v3) ;  /* 0x000000a000fc7944 */ /* 0x000fea0003c00000 */
[----:B------:R-:W-:-:S04]  /*0ea0*/  LOP3.LUT R3, R3, R2, RZ, 0x3c, !PT ;  /* 0x0000000203037212 */ /* 0x000fc800078e3cff */
[----:B------:R-:W-:-:S04]  /*0eb0*/  LOP3.LUT R2, R3, R2, RZ, 0x3c, !PT ;  /* 0x0000000203027212 */ /* 0x000fc800078e3cff */
[----:B------:R-:W-:-:S07]  /*0ec0*/  LOP3.LUT R3, R3, R2, RZ, 0x3c, !PT ;  /* 0x0000000203037212 */ /* 0x000fce00078e3cff */
.L_x_11120:
[----:B------:R-:W-:Y:S05]  /*0ed0*/  BSYNC B2 ;  /* 0x0000000000027941 */ /* 0x000fea0003800000 */
.L_x_11119:
[----:B------:R-:W0:Y:S01]  /*0ee0*/  LDC.64 R18, c[0x0][0x230] ;  /* 0x00008c00ff127b82 */ /* 0x000e220000000a00 */
[----:B------:R-:W-:Y:S02]  /*0ef0*/  ULDC.64 UR6, c[0x0][0x238] ;  /* 0x00008e0000067ab9 */ /* 0x000fe40000000a00 */
[C---:B0-----:R-:W-:Y:S02]  /*0f00*/  DFMA R16, R42.reuse, UR6, R18 ;  /* 0x000000062a107c2b */ /* 0x041fe40008000012 */
[----:B------:R-:W-:-:S06]  /*0f10*/  DFMA R18, -R42, R18, UR6 ;  /* 0x000000062a127e2b */ /* 0x000fcc0008000112 */
[-C--:B------:R-:W-:Y:S02]  /*0f20*/  DMUL R16, R16, R2.reuse ;  /* 0x0000000210107228 */ /* 0x080fe40000000000 */
[----:B------:R-:W-:Y:S01]  /*0f30*/  DMUL R18, R18, R2 ;  /* 0x0000000212127228 */ /* 0x000fe20000000000 */
[----:B------:R-:W-:Y:S10]  /*0f40*/  BRA `(.L_x_11121) ;  /* 0x0000000400b07947 */ /* 0x000ff40003800000 */
.L_x_11116:
        /* <DEDUP_REMOVED lines=24> */
[----:B------:R-:W-:Y:S05]  /*10d0*/  CALL.REL.NOINC `($__internal_41_$__cuda_sm20_div_rn_f64_full) ;  /* 0x000000a400187944 */ /* 0x000fea0003c00000 */
.L_x_11123:
[----:B------:R-:W-:Y:S05]  /*10e0*/  BSYNC B2 ;  /* 0x0000000000027941 */ /* 0x000fea0003800000 */
.L_x_11122:
        /* <DEDUP_REMOVED lines=26> */
[----:B------:R-:W-:Y:S05]  /*1290*/  CALL.REL.NOINC `($__internal_41_$__cuda_sm20_div_rn_f64_full) ;  /* 0x000000a000a87944 */ /* 0x000fea0003c00000 */
[----:B------:R-:W-:Y:S02]  /*12a0*/  IMAD.MOV.U32 R18, RZ, RZ, R2 ;  /* 0x000000ffff127224 */ /* 0x000fe400078e0002 */
[----:B------:R-:W-:-:S07]  /*12b0*/  IMAD.MOV.U32 R19, RZ, RZ, R3 ;  /* 0x000000ffff137224 */ /* 0x000fce00078e0003 */
.L_x_11125:
[----:B------:R-:W-:Y:S05]  /*12c0*/  BSYNC B2 ;  /* 0x0000000000027941 */ /* 0x000fea0003800000 */
.L_x_11124:
[----:B------:R-:W-:Y:S05]  /*12d0*/  BRA `(.L_x_11121) ;  /* 0x0000000000cc7947 */ /* 0x000fea0003800000 */
.L_x_11115:
        /* <DEDUP_REMOVED lines=23> */
.L_x_11127:
[----:B------:R-:W-:Y:S05]  /*1450*/  BSYNC B2 ;  /* 0x0000000000027941 */ /* 0x000fea0003800000 */
.L_x_11126:
        /* <DEDUP_REMOVED lines=20> */
.L_x_11129:
[----:B------:R-:W-:Y:S05]  /*15a0*/  BSYNC B2 ;  /* 0x0000000000027941 */ /* 0x000fea0003800000 */
.L_x_11128:
[----:B------:R-:W0:Y:S01]  /*15b0*/  LDC.64 R18, c[0x0][0x238] ;  /* 0x00008e00ff127b82 */ /* 0x000e220000000a00 */
[----:B------:R-:W-:Y:S02]  /*15c0*/  ULDC.64 UR6, c[0x0][0x230] ;  /* 0x00008c0000067ab9 */ /* 0x000fe40000000a00 */
[C---:B0-----:R-:W-:Y:S02]  /*15d0*/  DFMA R16, R42.reuse, UR6, R18 ;  /* 0x000000062a107c2b */ /* 0x041fe40008000012 */
[----:B------:R-:W-:-:S06]  /*15e0*/  DFMA R18, R42, R18, -UR6 ;  /* 0x800000062a127e2b */ /* 0x000fcc0008000012 */
[-C--:B------:R-:W-:Y:S02]  /*15f0*/  DMUL R16, R16, R2.reuse ;  /* 0x0000000210107228 */ /* 0x080fe40000000000 */
[----:B------:R-:W-:-:S11]  /*1600*/  DMUL R18, R18, R2 ;  /* 0x0000000212127228 */ /* 0x000fd60000000000 */
.L_x_11121:
[----:B------:R-:W-:Y:S05]  /*1610*/  BSYNC B1 ;  /* 0x0000000000017941 */ /* 0x000fea0003800000 */
.L_x_11114:
        /* <DEDUP_REMOVED lines=26> */
[----:B------:R-:W-:Y:S05]  /*17c0*/  CALL.REL.NOINC `($__internal_41_$__cuda_sm20_div_rn_f64_full) ;  /* 0x0000009c005c7944 */ /* 0x000fea0003c00000 */
[----:B------:R-:W-:Y:S01]  /*17d0*/  IMAD.MOV.U32 R42, RZ, RZ, R2 ;  /* 0x000000ffff2a7224 */ /* 0x000fe200078e0002 */
[----:B------:R-:W-:-:S07]  /*17e0*/  MOV R43, R3 ;  /* 0x00000003002b7202 */ /* 0x000fce0000000f00 */
.L_x_11134:
[----:B------:R-:W-:Y:S05]  /*17f0*/  BSYNC B2 ;  /* 0x0000000000027941 */ /* 0x000fea0003800000 */
.L_x_11133:
        /* <DEDUP_REMOVED lines=20> */
.L_x_11136:
[----:B------:R-:W-:Y:S05]  /*1940*/  BSYNC B2 ;  /* 0x0000000000027941 */ /* 0x000fea0003800000 */
.L_x_11135:
[----:B------:R-:W0:Y:S01]  /*1950*/  LDC.64 R14, c[0x0][0x230] ;  /* 0x00008c00ff0e7b82 */ /* 0x000e220000000a00 */
[----:B------:R-:W-:Y:S02]  /*1960*/  ULDC.64 UR6, c[0x0][0x238] ;  /* 0x00008e0000067ab9 */ /* 0x000fe40000000a00 */
[C---:B0-----:R-:W-:Y:S02]  /*1970*/  DFMA R12, R42.reuse, UR6, R14 ;  /* 0x000000062a0c7c2b */ /* 0x041fe4000800000e */
[----:B------:R-:W-:-:S06]  /*1980*/  DFMA R14, -R42, R14, UR6 ;  /* 0x000000062a0e7e2b */ /* 0x000fcc000800010e */
[-C--:B------:R-:W-:Y:S02]  /*1990*/  DMUL R12, R12, R2.reuse ;  /* 0x000000020c0c7228 */ /* 0x080fe40000000000 */
[----:B------:R-:W-:Y:S01]  /*19a0*/  DMUL R14, R14, R2 ;  /* 0x000000020e0e7228 */ /* 0x000fe20000000000 */
[----:B------:R-:W-:Y:S10]  /*19b0*/  BRA `(.L_x_11137) ;  /* 0x0000000400b07947 */ /* 0x000ff40003800000 */
.L_x_11132:
        /* <DEDUP_REMOVED lines=24> */
[----:B------:R-:W-:Y:S05]  /*1b40*/  CALL.REL.NOINC `($__internal_41_$__cuda_sm20_div_rn_f64_full) ;  /* 0x00000098007c7944 */ /* 0x000fea0003c00000 */
.L_x_11139:
[----:B------:R-:W-:Y:S05]  /*1b50*/  BSYNC B2 ;  /* 0x0000000000027941 */ /* 0x000fea0003800000 */
.L_x_11138:
        /* <DEDUP_REMOVED lines=26> */
[----:B------:R-:W-:Y:S05]  /*1d00*/  CALL.REL.NOINC `($__internal_41_$__cuda_sm20_div_rn_f64_full) ;  /* 0x00000098000c7944 */ /* 0x000fea0003c00000 */
[----:B------:R-:W-:Y:S02]  /*1d10*/  IMAD.MOV.U32 R14, RZ, RZ, R2 ;  /* 0x000000ffff0e7224 */ /* 0x000fe400078e0002 */
[----:B------:R-:W-:-:S07]  /*1d20*/  IMAD.MOV.U32 R15, RZ, RZ, R3 ;  /* 0x000000ffff0f7224 */ /* 0x000fce00078e0003 */
.L_x_11141:
[----:B------:R-:W-:Y:S05]  /*1d30*/  BSYNC B2 ;  /* 0x0000000000027941 */ /* 0x000fea0003800000 */
.L_x_11140:
[----:B------:R-:W-:Y:S05]  /*1d40*/  BRA `(.L_x_11137) ;  /* 0x0000000000cc7947 */ /* 0x000fea0003800000 */
.L_x_11131:
        /* <DEDUP_REMOVED lines=23> */
.L_x_11143:
[----:B------:R-:W-:Y:S05]  /*1ec0*/  BSYNC B2 ;  /* 0x0000000000027941 */ /* 0x000fea0003800000 */
.L_x_11142:
        /* <DEDUP_REMOVED lines=20> */
.L_x_11145:
[----:B------:R-:W-:Y:S05]  /*2010*/  BSYNC B2 ;  /* 0x0000000000027941 */ /* 0x000fea0003800000 */
.L_x_11144:
[----:B------:R-:W0:Y:S01]  /*2020*/  LDC.64 R14, c[0x0][0x238] ;  /* 0x00008e00ff0e7b82 */ /* 0x000e220000000a00 */
[----:B------:R-:W-:Y:S02]  /*2030*/  ULDC.64 UR6, c[0x0][0x230] ;  /* 0x00008c0000067ab9 */ /* 0x000fe40000000a00 */
[C---:B0-----:R-:W-:Y:S02]  /*2040*/  DFMA R12, R42.reuse, UR6, R14 ;  /* 0x000000062a0c7c2b */ /* 0x041fe4000800000e */
[----:B------:R-:W-:-:S06]  /*2050*/  DFMA R14, R42, R14, -UR6 ;  /* 0x800000062a0e7e2b */ /* 0x000fcc000800000e */
[-C--:B------:R-:W-:Y:S02]  /*2060*/  DMUL R12, R12, R2.reuse ;  /* 0x000000020c0c7228 */ /* 0x080fe40000000000 */
[----:B------:R-:W-:-:S11]  /*2070*/  DMUL R14, R14, R2 ;  /* 0x000000020e0e7228 */ /* 0x000fd60000000000 */
.L_x_11137:
[----:B------:R-:W-:Y:S05]  /*2080*/  BSYNC B1 ;  /* 0x0000000000017941 */ /* 0x000fea0003800000 */
.L_x_11130:
        /* <DEDUP_REMOVED lines=26> */
[----:B------:R-:W-:Y:S05]  /*2230*/  CALL.REL.NOINC `($__internal_41_$__cuda_sm20_div_rn_f64_full) ;  /* 0x0000009000c07944 */ /* 0x000fea0003c00000 */
[----:B------:R-:W-:Y:S01]  /*2240*/  MOV R42, R2 ;  /* 0x00000002002a7202 */ /* 0x000fe20000000f00 */
[----:B------:R-:W-:-:S07]  /*2250*/  IMAD.MOV.U32 R43, RZ, RZ, R3 ;  /* 0x000000ffff2b7224 */ /* 0x000fce00078e0003 */
.L_x_11150:
[----:B------:R-:W-:Y:S05]  /*2260*/  BSYNC B2 ;  /* 0x0000000000027941 */ /* 0x000fea0003800000 */
.L_x_11149:
        /* <DEDUP_REMOVED lines=16> */
[----:B------:R-:W-:Y:S05]  /*2370*/  CALL.REL.NOINC `($__internal_40_$__cuda_sm20_dblrcp_rn_slowpath_v3) ;  /* 0x0000008c00c47944 */ /* 0x000fea0003c00000 */
[----:B------:R-:W-:-:S04]  /*2380*/  LOP3.LUT R3, R3, R2, RZ, 0x3c, !PT ;  /* 0x0000000203037212 */ /* 0x000fc800078e3cff */
[----:B------:R-:W-:-:S04]  /*2390*/  LOP3.LUT R2, R3, R2, RZ, 0x3c, !PT ;  /* 0x0000000203027212 */ /* 0x000fc800078e3cff */
[----:B------:R-:W-:-:S07]  /*23a0*/  LOP3.LUT R3, R3, R2, RZ, 0x3c, !PT ;  /* 0x0000000203037212 */ /* 0x000fce00078e3cff */
.L_x_11152:
[----:B------:R-:W-:Y:S05]  /*23b0*/  BSYNC B2 ;  /* 0x0000000000027941 */ /* 0x000fea0003800000 */
.L_x_11151:
[----:B------:R-:W0:Y:S01]  /*23c0*/  LDC.64 R10, c[0x0][0x230] ;  /* 0x00008c00ff0a7b82 */ /* 0x000e220000000a00 */
[----:B------:R-:W-:Y:S02]  /*23d0*/  ULDC.64 UR6, c[0x0][0x238] ;  /* 0x00008e0000067ab9 */ /* 0x000fe40000000a00 */
[C---:B0-----:R-:W-:Y:S02]  /*23e0*/  DFMA R8, R42.reuse, UR6, R10 ;  /* 0x000000062a087c2b */ /* 0x041fe4000800000a */
[----:B------:R-:W-:-:S06]  /*23f0*/  DFMA R10, -R42, R10, UR6 ;  /* 0x000000062a0a7e2b */ /* 0x000fcc000800010a */
[-C--:B------:R-:W-:Y:S02]  /*2400*/  DMUL R8, R8, R2.reuse ;  /* 0x0000000208087228 */ /* 0x080fe40000000000 */
[----:B------:R-:W-:Y:S01]  /*2410*/  DMUL R10, R10, R2 ;  /* 0x000000020a0a7228 */ /* 0x000fe20000000000 */
[----:B------:R-:W-:Y:S10]  /*2420*/  BRA `(.L_x_11153) ;  /* 0x0000000400b07947 */ /* 0x000ff40003800000 */
.L_x_11148:
        /* <DEDUP_REMOVED lines=25> */
.L_x_11155:
[----:B------:R-:W-:Y:S05]  /*25c0*/  BSYNC B2 ;  /* 0x0000000000027941 */ /* 0x000fea0003800000 */
.L_x_11154:
        /* <DEDUP_REMOVED lines=26> */
[----:B------:R-:W-:Y:S05]  /*2770*/  CALL.REL.NOINC `($__internal_41_$__cuda_sm20_div_rn_f64_full) ;  /* 0x0000008c00707944 */ /* 0x000fea0003c00000 */
[----:B------:R-:W-:Y:S02]  /*2780*/  IMAD.MOV.U32 R10, RZ, RZ, R2 ;  /* 0x000000ffff0a7224 */ /* 0x000fe400078e0002 */
[----:B------:R-:W-:-:S07]  /*2790*/  IMAD.MOV.U32 R11, RZ, RZ, R3 ;  /* 0x000000ffff0b7224 */ /* 0x000fce00078e0003 */
.L_x_11157:
[----:B------:R-:W-:Y:S05]  /*27a0*/  BSYNC B2 ;  /* 0x0000000000027941 */ /* 0x000fea0003800000 */
.L_x_11156:
[----:B------:R-:W-:Y:S05]  /*27b0*/  BRA `(.L_x_11153) ;  /* 0x0000000000cc7947 */ /* 0x000fea0003800000 */
.L_x_11147:
        /* <DEDUP_REMOVED lines=23> */
.L_x_11159:
[----:B------:R-:W-:Y:S05]  /*2930*/  BSYNC B2 ;  /* 0x0000000000027941 */ /* 0x000fea0003800000 */
.L_x_11158:
        /* <DEDUP_REMOVED lines=20> */
.L_x_11161:
[----:B------:R-:W-:Y:S05]  /*2a80*/  BSYNC B2 ;  /* 0x0000000000027941 */ /* 0x000fea0003800000 */
.L_x_11160:
[----:B------:R-:W0:Y:S01]  /*2a90*/  LDC.64 R10, c[0x0][0x238] ;  /* 0x00008e00ff0a7b82 */ /* 0x000e220000000a00 */
[----:B------:R-:W-:Y:S02]  /*2aa0*/  ULDC.64 UR6, c[0x0][0x230] ;  /* 0x00008c0000067ab9 */ /* 0x000fe40000000a00 */
[C---:B0-----:R-:W-:Y:S02]  /*2ab0*/  DFMA R8, R42.reuse, UR6, R10 ;  /* 0x000000062a087c2b */ /* 0x041fe4000800000a */
[----:B------:R-:W-:-:S06]  /*2ac0*/  DFMA R10, R42, R10, -UR6 ;  /* 0x800000062a0a7e2b */ /* 0x000fcc000800000a */
[-C--:B------:R-:W-:Y:S02]  /*2ad0*/  DMUL R8, R8, R2.reuse ;  /* 0x0000000208087228 */ /* 0x080fe40000000000 */
[----:B------:R-:W-:-:S11]  /*2ae0*/  DMUL R10, R10, R2 ;  /* 0x000000020a0a7228 */ /* 0x000fd60000000000 */
.L_x_11153:
[----:B------:R-:W-:Y:S05]  /*2af0*/  BSYNC B1 ;  /* 0x0000000000017941 */ /* 0x000fea0003800000 */
.L_x_11146:
        /* <DEDUP_REMOVED lines=29> */
.L_x_11166:
[----:B------:R-:W-:Y:S05]  /*2cd0*/  BSYNC B2 ;  /* 0x0000000000027941 */ /* 0x000fea0003800000 */
.L_x_11165:
        /* <DEDUP_REMOVED lines=16> */
[----:B------:R-:W-:Y:S05]  /*2de0*/  CALL.REL.NOINC `($__internal_40_$__cuda_sm20_dblrcp_rn_slowpath_v3) ;  /* 0x0000008400287944 */ /* 0x000fea0003c00000 */
[----:B------:R-:W-:-:S04]  /*2df0*/  LOP3.LUT R3, R3, R2, RZ, 0x3c, !PT ;  /* 0x0000000203037212 */ /* 0x000fc800078e3cff */
[----:B------:R-:W-:-:S04]  /*2e00*/  LOP3.LUT R2, R3, R2, RZ, 0x3c, !PT ;  /* 0x0000000203027212 */ /* 0x000fc800078e3cff */
[----:B------:R-:W-:-:S07]  /*2e10*/  LOP3.LUT R3, R3, R2, RZ, 0x3c, !PT ;  /* 0x0000000203037212 */ /* 0x000fce00078e3cff */
.L_x_11168:
[----:B------:R-:W-:Y:S05]  /*2e20*/  BSYNC B2 ;  /* 0x0000000000027941 */ /* 0x000fea0003800000 */
.L_x_11167:
[----:B------:R-:W0:Y:S01]  /*2e30*/  LDC.64 R38, c[0x0][0x230] ;  /* 0x00008c00ff267b82 */ /* 0x000e220000000a00 */
[----:B------:R-:W-:Y:S02]  /*2e40*/  ULDC.64 UR6, c[0x0][0x238] ;  /* 0x00008e0000067ab9 */ /* 0x000fe40000000a00 */
[C---:B0-----:R-:W-:Y:S02]  /*2e50*/  DFMA R36, R42.reuse, UR6, R38 ;  /* 0x000000062a247c2b */ /* 0x041fe40008000026 */
[----:B------:R-:W-:-:S06]  /*2e60*/  DFMA R38, -R42, R38, UR6 ;  /* 0x000000062a267e2b */ /* 0x000fcc0008000126 */
[-C--:B------:R-:W-:Y:S02]  /*2e70*/  DMUL R36, R36, R2.reuse ;  /* 0x0000000224247228 */ /* 0x080fe40000000000 */
[----:B------:R-:W-:Y:S01]  /*2e80*/  DMUL R38, R38, R2 ;  /* 0x0000000226267228 */ /* 0x000fe20000000000 */
[----:B------:R-:W-:Y:S10]  /*2e90*/  BRA `(.L_x_11169) ;  /* 0x0000000400b07947 */ /* 0x000ff40003800000 */
.L_x_11164:
        /* <DEDUP_REMOVED lines=25> */
.L_x_11171:
[----:B------:R-:W-:Y:S05]  /*3030*/  BSYNC B2 ;  /* 0x0000000000027941 */ /* 0x000fea0003800000 */
.L_x_11170:
        /* <DEDUP_REMOVED lines=27> */
[----:B------:R-:W-:Y:S01]  /*31f0*/  IMAD.MOV.U32 R38, RZ, RZ, R2 ;  /* 0x000000ffff267224 */ /* 0x000fe200078e0002 */
[----:B------:R-:W-:-:S07]  /*3200*/  MOV R39, R3 ;  /* 0x0000000300277202 */ /* 0x000fce0000000f00 */
.L_x_11173:
[----:B------:R-:W-:Y:S05]  /*3210*/  BSYNC B2 ;  /* 0x0000000000027941 */ /* 0x000fea0003800000 */
.L_x_11172:
[----:B------:R-:W-:Y:S05]  /*3220*/  BRA `(.L_x_11169) ;  /* 0x0000000000cc7947 */ /* 0x000fea0003800000 */
.L_x_11163:
        /* <DEDUP_REMOVED lines=23> */
.L_x_11175:
[----:B------:R-:W-:Y:S05]  /*33a0*/  BSYNC B2 ;  /* 0x0000000000027941 */ /* 0x000fea0003800000 */
.L_x_11174:
        /* <DEDUP_REMOVED lines=20> */
.L_x_11177:
[----:B------:R-:W-:Y:S05]  /*34f0*/  BSYNC B2 ;  /* 0x0000000000027941 */ /* 0x000fea0003800000 */
.L_x_11176:
[----:B------:R-:W0:Y:S01]  /*3500*/  LDC.64 R38, c[0x0][0x238] ;  /* 0x00008e00ff267b82 */ /* 0x000e220000000a00 */
[----:B------:R-:W-:Y:S02]  /*3510*/  ULDC.64 UR6, c[0x0][0x230] ;  /* 0x00008c0000067ab9 */ /* 0x000fe40000000a00 */
[C---:B0-----:R-:W-:Y:S02]  /*3520*/  DFMA R36, R42.reuse, UR6, R38 ;  /* 0x000000062a247c2b */ /* 0x041fe40008000026 */
[----:B------:R-:W-:-:S06]  /*3530*/  DFMA R38, R42, R38, -UR6 ;  /* 0x800000062a267e2b */ /* 0x000fcc0008000026 */
[-C--:B------:R-:W-:Y:S02]  /*3540*/  DMUL R36, R36, R2.reuse ;  /* 0x0000000224247228 */ /* 0x080fe40000000000 */
[----:B------:R-:W-:-:S11]  /*3550*/  DMUL R38, R38, R2 ;  /* 0x0000000226267228 */ /* 0x000fd60000000000 */
.L_x_11169:
[----:B------:R-:W-:Y:S05]  /*3560*/  BSYNC B1 ;  /* 0x0000000000017941 */ /* 0x000fea0003800000 */
.L_x_11162:
        /* <DEDUP_REMOVED lines=29> */
.L_x_11182:
[----:B------:R-:W-:Y:S05]  /*3740*/  BSYNC B2 ;  /* 0x0000000000027941 */ /* 0x000fea0003800000 */
.L_x_11181:
        /* <DEDUP_REMOVED lines=20> */
.L_x_11184:
[----:B------:R-:W-:Y:S05]  /*3890*/  BSYNC B2 ;  /* 0x0000000000027941 */ /* 0x000fea0003800000 */
.L_x_11183:
[----:B------:R-:W0:Y:S01]  /*38a0*/  LDC.64 R26, c[0x0][0x230] ;  /* 0x00008c00ff1a7b82 */ /* 0x000e220000000a00 */
[----:B------:R-:W-:Y:S02]  /*38b0*/  ULDC.64 UR6, c[0x0][0x238] ;  /* 0x00008e0000067ab9 */ /* 0x000fe40000000a00 */
[C---:B0-----:R-:W-:Y:S02]  /*38c0*/  DFMA R24, R42.reuse, UR6, R26 ;  /* 0x000000062a187c2b */ /* 0x041fe4000800001a */
[----:B------:R-:W-:-:S06]  /*38d0*/  DFMA R26, -R42, R26, UR6 ;  /* 0x000000062a1a7e2b */ /* 0x000fcc000800011a */
[-C--:B------:R-:W-:Y:S02]  /*38e0*/  DMUL R24, R24, R2.reuse ;  /* 0x0000000218187228 */ /* 0x080fe40000000000 */
[----:B------:R-:W-:Y:S01]  /*38f0*/  DMUL R26, R26, R2 ;  /* 0x000000021a1a7228 */ /* 0x000fe20000000000 */
[----:B------:R-:W-:Y:S10]  /*3900*/  BRA `(.L_x_11185) ;  /* 0x0000000400b07947 */ /* 0x000ff40003800000 */
.L_x_11180:
        /* <DEDUP_REMOVED lines=25> */
.L_x_11187:
[----:B------:R-:W-:Y:S05]  /*3aa0*/  BSYNC B2 ;  /* 0x0000000000027941 */ /* 0x000fea0003800000 */
.L_x_11186:
        /* <DEDUP_REMOVED lines=27> */
[----:B------:R-:W-:Y:S01]  /*3c60*/  MOV R26, R2 ;  /* 0x00000002001a7202 */ /* 0x000fe20000000f00 */
[----:B------:R-:W-:-:S07]  /*3c70*/  IMAD.MOV.U32 R27, RZ, RZ, R3 ;  /* 0x000000ffff1b7224 */ /* 0x000fce00078e0003 */
.L_x_11189:
[----:B------:R-:W-:Y:S05]  /*3c80*/  BSYNC B2 ;  /* 0x0000000000027941 */ /* 0x000fea0003800000 */
.L_x_11188:
[----:B------:R-:W-:Y:S05]  /*3c90*/  BRA `(.L_x_11185) ;  /* 0x0000000000cc7947 */ /* 0x000fea0003800000 */
.L_x_11179:
        /* <DEDUP_REMOVED lines=21> */
[----:B------:R-:W-:Y:S01]  /*3df0*/  IMAD.MOV.U32 R42, RZ, RZ, R2 ;  /* 0x000000ffff2a7224 */ /* 0x000fe200078e0002 */
[----:B------:R-:W-:-:S07]  /*3e00*/  MOV R43, R3 ;  /* 0x00000003002b7202 */ /* 0x000fce0000000f00 */
.L_x_11191:
[----:B------:R-:W-:Y:S05]  /*3e10*/  BSYNC B2 ;  /* 0x0000000000027941 */ /* 0x000fea0003800000 */
.L_x_11190:
        /* <DEDUP_REMOVED lines=20> */
.L_x_11193:
[----:B------:R-:W-:Y:S05]  /*3f60*/  BSYNC B2 ;  /* 0x0000000000027941 */ /* 0x000fea0003800000 */
.L_x_11192:
[----:B------:R-:W0:Y:S01]  /*3f70*/  LDC.64 R26, c[0x0][0x238] ;  /* 0x00008e00ff1a7b82 */ /* 0x000e220000000a00 */
[----:B------:R-:W-:Y:S02]  /*3f80*/  ULDC.64 UR6, c[0x0][0x230] ;  /* 0x00008c0000067ab9 */ /* 0x000fe40000000a00 */
[C---:B0-----:R-:W-:Y:S02]  /*3f90*/  DFMA R24, R42.reuse, UR6, R26 ;  /* 0x000000062a187c2b */ /* 0x041fe4000800001a */
[----:B------:R-:W-:-:S06]  /*3fa0*/  DFMA R26, R42, R26, -UR6 ;  /* 0x800000062a1a7e2b */ /* 0x000fcc000800001a */
[-C--:B------:R-:W-:Y:S02]  /*3fb0*/  DMUL R24, R24, R2.reuse ;  /* 0x0000000218187228 */ /* 0x080fe40000000000 */
[----:B------:R-:W-:-:S11]  /*3fc0*/  DMUL R26, R26, R2 ;  /* 0x000000021a1a7228 */ /* 0x000fd60000000000 */
.L_x_11185:
[----:B------:R-:W-:Y:S05]  /*3fd0*/  BSYNC B1 ;  /* 0x0000000000017941 */ /* 0x000fea0003800000 */
.L_x_11178:
        /* <DEDUP_REMOVED lines=29> */
.L_x_11198:
[----:B------:R-:W-:Y:S05]  /*41b0*/  BSYNC B2 ;  /* 0x0000000000027941 */ /* 0x000fea0003800000 */
.L_x_11197:
        /* <DEDUP_REMOVED lines=20> */
.L_x_11200:
[----:B------:R-:W-:Y:S05]  /*4300*/  BSYNC B2 ;  /* 0x0000000000027941 */ /* 0x000fea0003800000 */
.L_x_11199:
[----:B------:R-:W0:Y:S01]  /*4310*/  LDC.64 R30, c[0x0][0x230] ;  /* 0x00008c00ff1e7b82 */ /* 0x000e220000000a00 */
[----:B------:R-:W-:Y:S02]  /*4320*/  ULDC.64 UR6, c[0x0][0x238] ;  /* 0x00008e0000067ab9 */ /* 0x000fe40000000a00 */
[C---:B0-----:R-:W-:Y:S02]  /*4330*/  DFMA R28, R42.reuse, UR6, R30 ;  /* 0x000000062a1c7c2b */ /* 0x041fe4000800001e */
[----:B------:R-:W-:-:S06]  /*4340*/  DFMA R30, -R42, R30, UR6 ;  /* 0x000000062a1e7e2b */ /* 0x000fcc000800011e */
[-C--:B------:R-:W-:Y:S02]  /*4350*/  DMUL R28, R28, R2.reuse ;  /* 0x000000021c1c7228 */ /* 0x080fe40000000000 */
[----:B------:R-:W-:Y:S01]  /*4360*/  DMUL R30, R30, R2 ;  /* 0x000000021e1e7228 */ /* 0x000fe20000000000 */
[----:B------:R-:W-:Y:S10]  /*4370*/  BRA `(.L_x_11201) ;  /* 0x0000000400b07947 */ /* 0x000ff40003800000 */
.L_x_11196:
        /* <DEDUP_REMOVED lines=25> */
.L_x_11203:
[----:B------:R-:W-:Y:S05]  /*4510*/  BSYNC B2 ;  /* 0x0000000000027941 */ /* 0x000fea0003800000 */
.L_x_11202:
        /* <DEDUP_REMOVED lines=27> */
[----:B------:R-:W-:Y:S01]  /*46d0*/  MOV R30, R2 ;  /* 0x00000002001e7202 */ /* 0x000fe20000000f00 */
[----:B------:R-:W-:-:S07]  /*46e0*/  IMAD.MOV.U32 R31, RZ, RZ, R3 ;  /* 0x000000ffff1f7224 */ /* 0x000fce00078e0003 */
.L_x_11205:
[----:B------:R-:W-:Y:S05]  /*46f0*/  BSYNC B2 ;  /* 0x0000000000027941 */ /* 0x000fea0003800000 */
.L_x_11204:
[----:B------:R-:W-:Y:S05]  /*4700*/  BRA `(.L_x_11201) ;  /* 0x0000000000cc7947 */ /* 0x000fea0003800000 */
.L_x_11195:
        /* <DEDUP_REMOVED lines=23> */
.L_x_11207:
[----:B------:R-:W-:Y:S05]  /*4880*/  BSYNC B2 ;  /* 0x0000000000027941 */ /* 0x000fea0003800000 */
.L_x_11206:
        /* <DEDUP_REMOVED lines=20> */
.L_x_11209:
[----:B------:R-:W-:Y:S05]  /*49d0*/  BSYNC B2 ;  /* 0x0000000000027941 */ /* 0x000fea0003800000 */
.L_x_11208:
[----:B------:R-:W0:Y:S01]  /*49e0*/  LDC.64 R30, c[0x0][0x238] ;  /* 0x00008e00ff1e7b82 */ /* 0x000e220000000a00 */
[----:B------:R-:W-:Y:S02]  /*49f0*/  ULDC.64 UR6, c[0x0][0x230] ;  /* 0x00008c0000067ab9 */ /* 0x000fe40000000a00 */
[C---:B0-----:R-:W-:Y:S02]  /*4a00*/  DFMA R28, R42.reuse, UR6, R30 ;  /* 0x000000062a1c7c2b */ /* 0x041fe4000800001e */
[----:B------:R-:W-:-:S06]  /*4a10*/  DFMA R30, R42, R30, -UR6 ;  /* 0x800000062a1e7e2b */ /* 0x000fcc000800001e */
[-C--:B------:R-:W-:Y:S02]  /*4a20*/  DMUL R28, R28, R2.reuse ;  /* 0x000000021c1c7228 */ /* 0x080fe40000000000 */
[----:B------:R-:W-:-:S11]  /*4a30*/  DMUL R30, R30, R2 ;  /* 0x000000021e1e7228 */ /* 0x000fd60000000000 */
.L_x_11201:
[----:B------:R-:W-:Y:S05]  /*4a40*/  BSYNC B1 ;  /* 0x0000000000017941 */ /* 0x000fea0003800000 */
.L_x_11194:
        /* <DEDUP_REMOVED lines=29> */
.L_x_11214:
[----:B------:R-:W-:Y:S05]  /*4c20*/  BSYNC B2 ;  /* 0x0000000000027941 */ /* 0x000fea0003800000 */
.L_x_11213:
        /* <DEDUP_REMOVED lines=20> */
.L_x_11216:
[----:B------:R-:W-:Y:S05]  /*4d70*/  BSYNC B2 ;  /* 0x0000000000027941 */ /* 0x000fea0003800000 */
.L_x_11215:
[----:B------:R-:W0:Y:S01]  /*4d80*/  LDC.64 R34, c[0x0][0x230] ;  /* 0x00008c00ff227b82 */ /* 0x000e220000000a00 */
[----:B------:R-:W-:Y:S02]  /*4d90*/  ULDC.64 UR6, c[0x0][0x238] ;  /* 0x00008e0000067ab9 */ /* 0x000fe40000000a00 */
[C---:B0-----:R-:W-:Y:S02]  /*4da0*/  DFMA R32, R42.reuse, UR6, R34 ;  /* 0x000000062a207c2b */ /* 0x041fe40008000022 */
[----:B------:R-:W-:-:S06]  /*4db0*/  DFMA R34, -R42, R34, UR6 ;  /* 0x000000062a227e2b */ /* 0x000fcc0008000122 */
[-C--:B------:R-:W-:Y:S02]  /*4dc0*/  DMUL R32, R32, R2.reuse ;  /* 0x0000000220207228 */ /* 0x080fe40000000000 */
[----:B------:R-:W-:Y:S01]  /*4dd0*/  DMUL R34, R34, R2 ;  /* 0x0000000222227228 */ /* 0x000fe20000000000 */
[----:B------:R-:W-:Y:S10]  /*4de0*/  BRA `(.L_x_11217) ;  /* 0x0000000400b07947 */ /* 0x000ff40003800000 */
.L_x_11212:
        /* <DEDUP_REMOVED lines=25> */
.L_x_11219:
[----:B------:R-:W-:Y:S05]  /*4f80*/  BSYNC B2 ;  /* 0x0000000000027941 */ /* 0x000fea0003800000 */
.L_x_11218:
        /* <DEDUP_REMOVED lines=29> */
.L_x_11221:
[----:B------:R-:W-:Y:S05]  /*5160*/  BSYNC B2 ;  /* 0x0000000000027941 */ /* 0x000fea0003800000 */
.L_x_11220:
[----:B------:R-:W-:Y:S05]  /*5170*/  BRA `(.L_x_11217) ;  /* 0x0000000000cc7947 */ /* 0x000fea0003800000 */
.L_x_11211:
        /* <DEDUP_REMOVED lines=23> */
.L_x_11223:
[----:B------:R-:W-:Y:S05]  /*52f0*/  BSYNC B2 ;  /* 0x0000000000027941 */ /* 0x000fea0003800000 */
.L_x_11222:
        /* <DEDUP_REMOVED lines=20> */
.L_x_11225:
[----:B------:R-:W-:Y:S05]  /*5440*/  BSYNC B2 ;  /* 0x0000000000027941 */ /* 0x000fea0003800000 */
.L_x_11224:
[----:B------:R-:W0:Y:S01]  /*5450*/  LDC.64 R34, c[0x0][0x238] ;  /* 0x00008e00ff227b82 */ /* 0x000e220000000a00 */
[----:B------:R-:W-:Y:S02]  /*5460*/  ULDC.64 UR6, c[0x0][0x230] ;  /* 0x00008c0000067ab9 */ /* 0x000fe40000000a00 */
[C---:B0-----:R-:W-:Y:S02]  /*5470*/  DFMA R32, R42.reuse, UR6, R34 ;  /* 0x000000062a207c2b */ /* 0x041fe40008000022 */
[----:B------:R-:W-:-:S06]  /*5480*/  DFMA R34, R42, R34, -UR6 ;  /* 0x800000062a227e2b */ /* 0x000fcc0008000022 */
[-C--:B------:R-:W-:Y:S02]  /*5490*/  DMUL R32, R32, R2.reuse ;  /* 0x0000000220207228 */ /* 0x080fe40000000000 */
[----:B------:R-:W-:-:S11]  /*54a0*/  DMUL R34, R34, R2 ;  /* 0x0000000222227228 */ /* 0x000fd60000000000 */
.L_x_11217:
[----:B------:R-:W-:Y:S05]  /*54b0*/  BSYNC B1 ;  /* 0x0000000000017941 */ /* 0x000fea0003800000 */
.L_x_11210:
        /* <DEDUP_REMOVED lines=12> */
.L_x_11097:
        /* <DEDUP_REMOVED lines=97> */
.L_x_11231:
[----:B------:R-:W-:Y:S05]  /*5b90*/  BSYNC B2 ;  /* 0x0000000000027941 */ /* 0x000fea0003800000 */
.L_x_11230:
        /* <DEDUP_REMOVED lines=17> */
[----:B------:R-:W-:Y:S01]  /*5cb0*/  IMAD.MOV.U32 R26, RZ, RZ, R3 ;  /* 0x000000ffff1a7224 */ /* 0x000fe200078e0003 */
[----:B------:R-:W-:-:S07]  /*5cc0*/  MOV R27, R2 ;  /* 0x00000002001b7202 */ /* 0x000fce0000000f00 */
.L_x_11233:
[----:B------:R-:W-:Y:S05]  /*5cd0*/  BSYNC B2 ;  /* 0x0000000000027941 */ /* 0x000fea0003800000 */
.L_x_11232:
[----:B------:R-:W0:Y:S01]  /*5ce0*/  LDC.64 R4, c[0x0][0x230] ;  /* 0x00008c00ff047b82 */ /* 0x000e220000000a00 */
[----:B------:R-:W-:Y:S02]  /*5cf0*/  ULDC.64 UR6, c[0x0][0x238] ;  /* 0x00008e0000067ab9 */ /* 0x000fe40000000a00 */
[C---:B0-----:R-:W-:Y:S02]  /*5d00*/  DFMA R2, R24.reuse, UR6, R4 ;  /* 0x0000000618027c2b */ /* 0x041fe40008000004 */
[----:B------:R-:W-:-:S06]  /*5d10*/  DFMA R4, -R24, R4, UR6 ;  /* 0x0000000618047e2b */ /* 0x000fcc0008000104 */
[-C--:B------:R-:W-:Y:S02]  /*5d20*/  DMUL R24, R2, R26.reuse ;  /* 0x0000001a02187228 */ /* 0x080fe40000000000 */
[----:B------:R-:W-:Y:S01]  /*5d30*/  DMUL R26, R4, R26 ;  /* 0x0000001a041a7228 */ /* 0x000fe20000000000 */
[----:B------:R-:W-:Y:S10]  /*5d40*/  BRA `(.L_x_11227) ;  /* 0x0000000400ac7947 */ /* 0x000ff40003800000 */
.L_x_11229:
        /* <DEDUP_REMOVED lines=25> */
.L_x_11235:
[----:B------:R-:W-:Y:S05]  /*5ee0*/  BSYNC B2 ;  /* 0x0000000000027941 */ /* 0x000fea0003800000 */
.L_x_11234:
        /* <DEDUP_REMOVED lines=29> */
.L_x_11237:
[----:B------:R-:W-:Y:S05]  /*60c0*/  BSYNC B2 ;  /* 0x0000000000027941 */ /* 0x000fea0003800000 */
.L_x_11236:
[----:B------:R-:W-:Y:S05]  /*60d0*/  BRA `(.L_x_11227) ;  /* 0x0000000000c87947 */ /* 0x000fea0003800000 */
.L_x_11228:
        /* <DEDUP_REMOVED lines=21> */
[----:B------:R-:W-:Y:S01]  /*6230*/  MOV R24, R2 ;  /* 0x0000000200187202 */ /* 0x000fe20000000f00 */
[----:B------:R-:W-:-:S07]  /*6240*/  IMAD.MOV.U32 R25, RZ, RZ, R3 ;  /* 0x000000ffff197224 */ /* 0x000fce00078e0003 */
.L_x_11239:
[----:B------:R-:W-:Y:S05]  /*6250*/  BSYNC B2 ;  /* 0x0000000000027941 */ /* 0x000fea0003800000 */
.L_x_11238:
        /* <DEDUP_REMOVED lines=17> */
[----:B------:R-:W-:Y:S02]  /*6370*/  IMAD.MOV.U32 R26, RZ, RZ, R3 ;  /* 0x000000ffff1a7224 */ /* 0x000fe400078e0003 */
[----:B------:R-:W-:-:S07]  /*6380*/  IMAD.MOV.U32 R27, RZ, RZ, R2 ;  /* 0x000000ffff1b7224 */ /* 0x000fce00078e0002 */
.L_x_11241:
[----:B------:R-:W-:Y:S05]  /*6390*/  BSYNC B2 ;  /* 0x0000000000027941 */ /* 0x000fea0003800000 */
.L_x_11240:
[----:B------:R-:W0:Y:S01]  /*63a0*/  LDC.64 R4, c[0x0][0x238] ;  /* 0x00008e00ff047b82 */ /* 0x000e220000000a00 */
[----:B------:R-:W-:Y:S02]  /*63b0*/  ULDC.64 UR6, c[0x0][0x230] ;  /* 0x00008c0000067ab9 */ /* 0x000fe40000000a00 */
[C---:B0-----:R-:W-:Y:S02]  /*63c0*/  DFMA R2, R24.reuse, UR6, R4 ;  /* 0x0000000618027c2b */ /* 0x041fe40008000004 */
[----:B------:R-:W-:-:S06]  /*63d0*/  DFMA R4, R24, R4, -UR6 ;  /* 0x8000000618047e2b */ /* 0x000fcc0008000004 */
[-C--:B------:R-:W-:Y:S02]  /*63e0*/  DMUL R24, R2, R26.reuse ;  /* 0x0000001a02187228 */ /* 0x080fe40000000000 */
[----:B------:R-:W-:-:S11]  /*63f0*/  DMUL R26, R4, R26 ;  /* 0x0000001a041a7228 */ /* 0x000fd60000000000 */
.L_x_11227:
[----:B------:R-:W-:Y:S05]  /*6400*/  BSYNC B1 ;  /* 0x0000000000017941 */ /* 0x000fea0003800000 */
.L_x_11226:
        /* <DEDUP_REMOVED lines=34> */
.L_x_11247:
[----:B------:R-:W-:Y:S05]  /*6630*/  BSYNC B2 ;  /* 0x0000000000027941 */ /* 0x000fea0003800000 */
.L_x_11246:
        /* <DEDUP_REMOVED lines=17> */
[----:B------:R-:W-:Y:S01]  /*6750*/  MOV R30, R3 ;  /* 0x00000003001e7202 */ /* 0x000fe20000000f00 */
[----:B------:R-:W-:-:S07]  /*6760*/  IMAD.MOV.U32 R31, RZ, RZ, R2 ;  /* 0x000000ffff1f7224 */ /* 0x000fce00078e0002 */
.L_x_11249:
[----:B------:R-:W-:Y:S05]  /*6770*/  BSYNC B2 ;  /* 0x0000000000027941 */ /* 0x000fea0003800000 */
.L_x_11248:
[----:B------:R-:W0:Y:S01]  /*6780*/  LDC.64 R4, c[0x0][0x230] ;  /* 0x00008c00ff047b82 */ /* 0x000e220000000a00 */
[----:B------:R-:W-:Y:S02]  /*6790*/  ULDC.64 UR6, c[0x0][0x238] ;  /* 0x00008e0000067ab9 */ /* 0x000fe40000000a00 */
[C---:B0-----:R-:W-:Y:S02]  /*67a0*/  DFMA R2, R28.reuse, UR6, R4 ;  /* 0x000000061c027c2b */ /* 0x041fe40008000004 */
[----:B------:R-:W-:-:S06]  /*67b0*/  DFMA R4, -R28, R4, UR6 ;  /* 0x000000061c047e2b */ /* 0x000fcc0008000104 */
[-C--:B------:R-:W-:Y:S02]  /*67c0*/  DMUL R28, R2, R30.reuse ;  /* 0x0000001e021c7228 */ /* 0x080fe40000000000 */
[----:B------:R-:W-:Y:S01]  /*67d0*/  DMUL R30, R4, R30 ;  /* 0x0000001e041e7228 */ /* 0x000fe20000000000 */
[----:B------:R-:W-:Y:S10]  /*67e0*/  BRA `(.L_x_11243) ;  /* 0x0000000400ac7947 */ /* 0x000ff40003800000 */
.L_x_11245:
        /* <DEDUP_REMOVED lines=25> */
.L_x_11251:
[----:B------:R-:W-:Y:S05]  /*6980*/  BSYNC B2 ;  /* 0x0000000000027941 */ /* 0x000fea0003800000 */
.L_x_11250:
        /* <DEDUP_REMOVED lines=29> */
.L_x_11253:
[----:B------:R-:W-:Y:S05]  /*6b60*/  BSYNC B2 ;  /* 0x0000000000027941 */ /* 0x000fea0003800000 */
.L_x_11252:
[----:B------:R-:W-:Y:S05]  /*6b70*/  BRA `(.L_x_11243) ;  /* 0x0000000000c87947 */ /* 0x000fea0003800000 */
.L_x_11244:
        /* <DEDUP_REMOVED lines=23> */
.L_x_11255:
[----:B------:R-:W-:Y:S05]  /*6cf0*/  BSYNC B2 ;  /* 0x0000000000027941 */ /* 0x000fea0003800000 */
.L_x_11254:
        /* <DEDUP_REMOVED lines=19> */
.L_x_11257:
[----:B------:R-:W-:Y:S05]  /*6e30*/  BSYNC B2 ;  /* 0x0000000000027941 */ /* 0x000fea0003800000 */
.L_x_11256:
[----:B------:R-:W0:Y:S01]  /*6e40*/  LDC.64 R4, c[0x0][0x238] ;  /* 0x00008e00ff047b82 */ /* 0x000e220000000a00 */
[----:B------:R-:W-:Y:S02]  /*6e50*/  ULDC.64 UR6, c[0x0][0x230] ;  /* 0x00008c0000067ab9 */ /* 0x000fe40000000a00 */
[C---:B0-----:R-:W-:Y:S02]  /*6e60*/  DFMA R2, R28.reuse, UR6, R4 ;  /* 0x000000061c027c2b */ /* 0x041fe40008000004 */
[----:B------:R-:W-:-:S06]  /*6e70*/  DFMA R4, R28, R4, -UR6 ;  /* 0x800000061c047e2b */ /* 0x000fcc0008000004 */
[-C--:B------:R-:W-:Y:S02]  /*6e80*/  DMUL R28, R2, R30.reuse ;  /* 0x0000001e021c7228 */ /* 0x080fe40000000000 */
[----:B------:R-:W-:-:S11]  /*6e90*/  DMUL R30, R4, R30 ;  /* 0x0000001e041e7228 */ /* 0x000fd60000000000 */
.L_x_11243:
[----:B------:R-:W-:Y:S05]  /*6ea0*/  BSYNC B1 ;  /* 0x0000000000017941 */ /* 0x000fea0003800000 */
.L_x_11242:
        /* <DEDUP_REMOVED lines=35> */
.L_x_11263:
[----:B------:R-:W-:Y:S05]  /*70e0*/  BSYNC B2 ;  /* 0x0000000000027941 */ /* 0x000fea0003800000 */
.L_x_11262:
        /* <DEDUP_REMOVED lines=17> */
[----:B------:R-:W-:Y:S02]  /*7200*/  IMAD.MOV.U32 R34, RZ, RZ, R3 ;  /* 0x000000ffff227224 */ /* 0x000fe400078e0003 */
[----:B------:R-:W-:-:S07]  /*7210*/  IMAD.MOV.U32 R35, RZ, RZ, R2 ;  /* 0x000000ffff237224 */ /* 0x000fce00078e0002 */
.L_x_11265:
[----:B------:R-:W-:Y:S05]  /*7220*/  BSYNC B2 ;  /* 0x0000000000027941 */ /* 0x000fea0003800000 */
.L_x_11264:
[----:B------:R-:W0:Y:S01]  /*7230*/  LDC.64 R4, c[0x0][0x230] ;  /* 0x00008c00ff047b82 */ /* 0x000e220000000a00 */
[----:B------:R-:W-:Y:S02]  /*7240*/  ULDC.64 UR6, c[0x0][0x238] ;  /* 0x00008e0000067ab9 */ /* 0x000fe40000000a00 */
[C---:B0-----:R-:W-:Y:S02]  /*7250*/  DFMA R2, R32.reuse, UR6, R4 ;  /* 0x0000000620027c2b */ /* 0x041fe40008000004 */
[----:B------:R-:W-:-:S06]  /*7260*/  DFMA R4, -R32, R4, UR6 ;  /* 0x0000000620047e2b */ /* 0x000fcc0008000104 */
[-C--:B------:R-:W-:Y:S02]  /*7270*/  DMUL R32, R2, R34.reuse ;  /* 0x0000002202207228 */ /* 0x080fe40000000000 */
[----:B------:R-:W-:Y:S01]  /*7280*/  DMUL R34, R4, R34 ;  /* 0x0000002204227228 */ /* 0x000fe20000000000 */
[----:B------:R-:W-:Y:S10]  /*7290*/  BRA `(.L_x_11259) ;  /* 0x0000000400ac7947 */ /* 0x000ff40003800000 */
.L_x_11261:
        /* <DEDUP_REMOVED lines=25> */
.L_x_11267:
[----:B------:R-:W-:Y:S05]  /*7430*/  BSYNC B2 ;  /* 0x0000000000027941 */ /* 0x000fea0003800000 */
.L_x_11266:
        /* <DEDUP_REMOVED lines=27> */
[----:B------:R-:W-:Y:S01]  /*75f0*/  IMAD.MOV.U32 R34, RZ, RZ, R2 ;  /* 0x000000ffff227224 */ /* 0x000fe200078e0002 */
[----:B------:R-:W-:-:S07]  /*7600*/  MOV R35, R3 ;  /* 0x0000000300237202 */ /* 0x000fce0000000f00 */
.L_x_11269:
[----:B------:R-:W-:Y:S05]  /*7610*/  BSYNC B2 ;  /* 0x0000000000027941 */ /* 0x000fea0003800000 */
.L_x_11268:
[----:B------:R-:W-:Y:S05]  /*7620*/  BRA `(.L_x_11259) ;  /* 0x0000000000c87947 */ /* 0x000fea0003800000 */
.L_x_11260:
        /* <DEDUP_REMOVED lines=23> */
.L_x_11271:
[----:B------:R-:W-:Y:S05]  /*77a0*/  BSYNC B2 ;  /* 0x0000000000027941 */ /* 0x000fea0003800000 */
.L_x_11270:
        /* <DEDUP_REMOVED lines=19> */
.L_x_11273:
[----:B------:R-:W-:Y:S05]  /*78e0*/  BSYNC B2 ;  /* 0x0000000000027941 */ /* 0x000fea0003800000 */
.L_x_11272:
[----:B------:R-:W0:Y:S01]  /*78f0*/  LDC.64 R4, c[0x0][0x238] ;  /* 0x00008e00ff047b82 */ /* 0x000e220000000a00 */
[----:B------:R-:W-:Y:S02]  /*7900*/  ULDC.64 UR6, c[0x0][0x230] ;  /* 0x00008c0000067ab9 */ /* 0x000fe40000000a00 */
[C---:B0-----:R-:W-:Y:S02]  /*7910*/  DFMA R2, R32.reuse, UR6, R4 ;  /* 0x0000000620027c2b */ /* 0x041fe40008000004 */
[----:B------:R-:W-:-:S06]  /*7920*/  DFMA R4, R32, R4, -UR6 ;  /* 0x8000000620047e2b */ /* 0x000fcc0008000004 */
[-C--:B------:R-:W-:Y:S02]  /*7930*/  DMUL R32, R2, R34.reuse ;  /* 0x0000002202207228 */ /* 0x080fe40000000000 */
[----:B------:R-:W-:-:S11]  /*7940*/  DMUL R34, R4, R34 ;  /* 0x0000002204227228 */ /* 0x000fd60000000000 */
.L_x_11259:
[----:B------:R-:W-:Y:S05]  /*7950*/  BSYNC B1 ;  /* 0x0000000000017941 */ /* 0x000fea0003800000 */
.L_x_11258:
        /* <DEDUP_REMOVED lines=33> */
.L_x_11279:
[----:B------:R-:W-:Y:S05]  /*7b70*/  BSYNC B2 ;  /* 0x0000000000027941 */ /* 0x000fea0003800000 */
.L_x_11278:
        /* <DEDUP_REMOVED lines=19> */
.L_x_11281:
[----:B------:R-:W-:Y:S05]  /*7cb0*/  BSYNC B2 ;  /* 0x0000000000027941 */ /* 0x000fea0003800000 */
.L_x_11280:
[----:B------:R-:W0:Y:S01]  /*7cc0*/  LDC.64 R4, c[0x0][0x230] ;  /* 0x00008c00ff047b82 */ /* 0x000e220000000a00 */
[----:B------:R-:W-:Y:S02]  /*7cd0*/  ULDC.64 UR6, c[0x0][0x238] ;  /* 0x00008e0000067ab9 */ /* 0x000fe40000000a00 */
[C---:B0-----:R-:W-:Y:S02]  /*7ce0*/  DFMA R2, R36.reuse, UR6, R4 ;  /* 0x0000000624027c2b */ /* 0x041fe40008000004 */
[----:B------:R-:W-:-:S06]  /*7cf0*/  DFMA R4, -R36, R4, UR6 ;  /* 0x0000000624047e2b */ /* 0x000fcc0008000104 */
[-C--:B------:R-:W-:Y:S02]  /*7d00*/  DMUL R36, R2, R38.reuse ;  /* 0x0000002602247228 */ /* 0x080fe40000000000 */
[----:B------:R-:W-:Y:S01]  /*7d10*/  DMUL R38, R4, R38 ;  /* 0x0000002604267228 */ /* 0x000fe20000000000 */
[----:B------:R-:W-:Y:S10]  /*7d20*/  BRA `(.L_x_11275) ;  /* 0x0000000400ac7947 */ /* 0x000ff40003800000 */
.L_x_11277:
        /* <DEDUP_REMOVED lines=25> */
.L_x_11283:
[----:B------:R-:W-:Y:S05]  /*7ec0*/  BSYNC B2 ;  /* 0x0000000000027941 */ /* 0x000fea0003800000 */
.L_x_11282:
        /* <DEDUP_REMOVED lines=29> */
.L_x_11285:
[----:B------:R-:W-:Y:S05]  /*80a0*/  BSYNC B2 ;  /* 0x0000000000027941 */ /* 0x000fea0003800000 */
.L_x_11284:
[----:B------:R-:W-:Y:S05]  /*80b0*/  BRA `(.L_x_11275) ;  /* 0x0000000000c87947 */ /* 0x000fea0003800000 */
.L_x_11276:
        /* <DEDUP_REMOVED lines=23> */
.L_x_11287:
[----:B------:R-:W-:Y:S05]  /*8230*/  BSYNC B2 ;  /* 0x0000000000027941 */ /* 0x000fea0003800000 */
.L_x_11286:
        /* <DEDUP_REMOVED lines=19> */
.L_x_11289:
[----:B------:R-:W-:Y:S05]  /*8370*/  BSYNC B2 ;  /* 0x0000000000027941 */ /* 0x000fea0003800000 */
.L_x_11288:
[----:B------:R-:W0:Y:S01]  /*8380*/  LDC.64 R4, c[0x0][0x238] ;  /* 0x00008e00ff047b82 */ /* 0x000e220000000a00 */
[----:B------:R-:W-:Y:S02]  /*8390*/  ULDC.64 UR6, c[0x0][0x230] ;  /* 0x00008c0000067ab9 */ /* 0x000fe40000000a00 */
[C---:B0-----:R-:W-:Y:S02]  /*83a0*/  DFMA R2, R36.reuse, UR6, R4 ;  /* 0x0000000624027c2b */ /* 0x041fe40008000004 */
[----:B------:R-:W-:-:S06]  /*83b0*/  DFMA R4, R36, R4, -UR6 ;  /* 0x8000000624047e2b */ /* 0x000fcc0008000004 */
[-C--:B------:R-:W-:Y:S02]  /*83c0*/  DMUL R36, R2, R38.reuse ;  /* 0x0000002602247228 */ /* 0x080fe40000000000 */
[----:B------:R-:W-:-:S11]  /*83d0*/  DMUL R38, R4, R38 ;  /* 0x0000002604267228 */ /* 0x000fd60000000000 */
.L_x_11275:
[----:B------:R-:W-:Y:S05]  /*83e0*/  BSYNC B1 ;  /* 0x0000000000017941 */ /* 0x000fea0003800000 */
.L_x_11274:
        /* <DEDUP_REMOVED lines=35> */
.L_x_11295:
[----:B------:R-:W-:Y:S05]  /*8620*/  BSYNC B2 ;  /* 0x0000000000027941 */ /* 0x000fea0003800000 */
.L_x_11294:
        /* <DEDUP_REMOVED lines=20> */
.L_x_11297:
[----:B------:R-:W-:Y:S05]  /*8770*/  BSYNC B2 ;  /* 0x0000000000027941 */ /* 0x000fea0003800000 */
.L_x_11296:
[----:B------:R-:W0:Y:S01]  /*8780*/  LDC.64 R4, c[0x0][0x230] ;  /* 0x00008c00ff047b82 */ /* 0x000e220000000a00 */
[----:B------:R-:W-:Y:S02]  /*8790*/  ULDC.64 UR6, c[0x0][0x238] ;  /* 0x00008e0000067ab9 */ /* 0x000fe40000000a00 */
[C---:B0-----:R-:W-:Y:S02]  /*87a0*/  DFMA R44, R40.reuse, UR6, R4 ;  /* 0x00000006282c7c2b */ /* 0x041fe40008000004 */
[----:B------:R-:W-:-:S06]  /*87b0*/  DFMA R40, -R40, R4, UR6 ;  /* 0x0000000628287e2b */ /* 0x000fcc0008000104 */
[-C--:B------:R-:W-:Y:S02]  /*87c0*/  DMUL R44, R44, R2.reuse ;  /* 0x000000022c2c7228 */ /* 0x080fe40000000000 */
[----:B------:R-:W-:Y:S01]  /*87d0*/  DMUL R46, R40, R2 ;  /* 0x00000002282e7228 */ /* 0x000fe20000000000 */
[----:B------:R-:W-:Y:S10]  /*87e0*/  BRA `(.L_x_11291) ;  /* 0x0000000400b07947 */ /* 0x000ff40003800000 */
.L_x_11293:
        /* <DEDUP_REMOVED lines=25> */
.L_x_11299:
[----:B------:R-:W-:Y:S05]  /*8980*/  BSYNC B2 ;  /* 0x0000000000027941 */ /* 0x000fea0003800000 */
.L_x_11298:
        /* <DEDUP_REMOVED lines=29> */
.L_x_11301:
[----:B------:R-:W-:Y:S05]  /*8b60*/  BSYNC B2 ;  /* 0x0000000000027941 */ /* 0x000fea0003800000 */
.L_x_11300:
[----:B------:R-:W-:Y:S05]  /*8b70*/  BRA `(.L_x_11291) ;  /* 0x0000000000cc7947 */ /* 0x000fea0003800000 */
.L_x_11292:
        /* <DEDUP_REMOVED lines=23> */
.L_x_11303:
[----:B------:R-:W-:Y:S05]  /*8cf0*/  BSYNC B2 ;  /* 0x0000000000027941 */ /* 0x000fea0003800000 */
.L_x_11302:
        /* <DEDUP_REMOVED lines=20> */
.L_x_11305:
[----:B------:R-:W-:Y:S05]  /*8e40*/  BSYNC B2 ;  /* 0x0000000000027941 */ /* 0x000fea0003800000 */
.L_x_11304:
[----:B------:R-:W0:Y:S01]  /*8e50*/  LDC.64 R4, c[0x0][0x238] ;  /* 0x00008e00ff047b82 */ /* 0x000e220000000a00 */
[----:B------:R-:W-:Y:S02]  /*8e60*/  ULDC.64 UR6, c[0x0][0x230] ;  /* 0x00008c0000067ab9 */ /* 0x000fe40000000a00 */
[C---:B0-----:R-:W-:Y:S02]  /*8e70*/  DFMA R44, R40.reuse, UR6, R4 ;  /* 0x00000006282c7c2b */ /* 0x041fe40008000004 */
[----:B------:R-:W-:-:S06]  /*8e80*/  DFMA R40, R40, R4, -UR6 ;  /* 0x8000000628287e2b */ /* 0x000fcc0008000004 */
[-C--:B------:R-:W-:Y:S02]  /*8e90*/  DMUL R44, R44, R2.reuse ;  /* 0x000000022c2c7228 */ /* 0x080fe40000000000 */
[----:B------:R-:W-:-:S11]  /*8ea0*/  DMUL R46, R40, R2 ;  /* 0x00000002282e7228 */ /* 0x000fd60000000000 */
.L_x_11291:
[----:B------:R-:W-:Y:S05]  /*8eb0*/  BSYNC B1 ;  /* 0x0000000000017941 */ /* 0x000fea0003800000 */
.L_x_11290:
        /* <DEDUP_REMOVED lines=33> */
.L_x_11311:
[----:B------:R-:W-:Y:S05]  /*90d0*/  BSYNC B2 ;  /* 0x0000000000027941 */ /* 0x000fea0003800000 */
.L_x_11310:
        /* <DEDUP_REMOVED lines=20> */
.L_x_11313:
[----:B------:R-:W-:Y:S05]  /*9220*/  BSYNC B2 ;  /* 0x0000000000027941 */ /* 0x000fea0003800000 */
.L_x_11312:
[----:B------:R-:W0:Y:S01]  /*9230*/  LDC.64 R4, c[0x0][0x230] ;  /* 0x00008c00ff047b82 */ /* 0x000e220000000a00 */
[----:B------:R-:W-:Y:S02]  /*9240*/  ULDC.64 UR6, c[0x0][0x238] ;  /* 0x00008e0000067ab9 */ /* 0x000fe40000000a00 */
[C---:B0-----:R-:W-:Y:S02]  /*9250*/  DFMA R40, R8.reuse, UR6, R4 ;  /* 0x0000000608287c2b */ /* 0x041fe40008000004 */
[----:B------:R-:W-:-:S06]  /*9260*/  DFMA R8, -R8, R4, UR6 ;  /* 0x0000000608087e2b */ /* 0x000fcc0008000104 */
[-C--:B------:R-:W-:Y:S02]  /*9270*/  DMUL R40, R40, R2.reuse ;  /* 0x0000000228287228 */ /* 0x080fe40000000000 */
[----:B------:R-:W-:Y:S01]  /*9280*/  DMUL R42, R8, R2 ;  /* 0x00000002082a7228 */ /* 0x000fe20000000000 */
[----:B------:R-:W-:Y:S10]  /*9290*/  BRA `(.L_x_11307) ;  /* 0x0000000400b07947 */ /* 0x000ff40003800000 */
.L_x_11309:
        /* <DEDUP_REMOVED lines=25> */
.L_x_11315:
[----:B------:R-:W-:Y:S05]  /*9430*/  BSYNC B2 ;  /* 0x0000000000027941 */ /* 0x000fea0003800000 */
.L_x_11314:
        /* <DEDUP_REMOVED lines=29> */
.L_x_11317:
[----:B------:R-:W-:Y:S05]  /*9610*/  BSYNC B2 ;  /* 0x0000000000027941 */ /* 0x000fea0003800000 */
.L_x_11316:
[----:B------:R-:W-:Y:S05]  /*9620*/  BRA `(.L_x_11307) ;  /* 0x0000000000cc7947 */ /* 0x000fea0003800000 */
.L_x_11308:
        /* <DEDUP_REMOVED lines=23> */
.L_x_11319:
[----:B------:R-:W-:Y:S05]  /*97a0*/  BSYNC B2 ;  /* 0x0000000000027941 */ /* 0x000fea0003800000 */
.L_x_11318:
        /* <DEDUP_REMOVED lines=20> */
.L_x_11321:
[----:B------:R-:W-:Y:S05]  /*98f0*/  BSYNC B2 ;  /* 0x0000000000027941 */ /* 0x000fea0003800000 */
.L_x_11320:
[----:B------:R-:W0:Y:S01]  /*9900*/  LDC.64 R4, c[0x0][0x238] ;  /* 0x00008e00ff047b82 */ /* 0x000e220000000a00 */
[----:B------:R-:W-:Y:S02]  /*9910*/  ULDC.64 UR6, c[0x0][0x230] ;  /* 0x00008c0000067ab9 */ /* 0x000fe40000000a00 */
[C---:B0-----:R-:W-:Y:S02]  /*9920*/  DFMA R40, R8.reuse, UR6, R4 ;  /* 0x0000000608287c2b */ /* 0x041fe40008000004 */
[----:B------:R-:W-:-:S06]  /*9930*/  DFMA R8, R8, R4, -UR6 ;  /* 0x8000000608087e2b */ /* 0x000fcc0008000004 */
[-C--:B------:R-:W-:Y:S02]  /*9940*/  DMUL R40, R40, R2.reuse ;  /* 0x0000000228287228 */ /* 0x080fe40000000000 */
[----:B------:R-:W-:-:S11]  /*9950*/  DMUL R42, R8, R2 ;  /* 0x00000002082a7228 */ /* 0x000fd60000000000 */
.L_x_11307:
[----:B------:R-:W-:Y:S05]  /*9960*/  BSYNC B1 ;  /* 0x0000000000017941 */ /* 0x000fea0003800000 */
.L_x_11306:
        /* <DEDUP_REMOVED lines=35> */
.L_x_11327:
[----:B------:R-:W-:Y:S05]  /*9ba0*/  BSYNC B2 ;  /* 0x0000000000027941 */ /* 0x000fea0003800000 */
.L_x_11326:
        /* <DEDUP_REMOVED lines=19> */
.L_x_11329:
[----:B------:R-:W-:Y:S05]  /*9ce0*/  BSYNC B2 ;  /* 0x0000000000027941 */ /* 0x000fea0003800000 */
.L_x_11328:
[----:B------:R-:W0:Y:S01]  /*9cf0*/  LDC.64 R4, c[0x0][0x230] ;  /* 0x00008c00ff047b82 */ /* 0x000e220000000a00 */
[----:B------:R-:W-:Y:S02]  /*9d00*/  ULDC.64 UR6, c[0x0][0x238] ;  /* 0x00008e0000067ab9 */ /* 0x000fe40000000a00 */
[C---:B0-----:R-:W-:Y:S02]  /*9d10*/  DFMA R2, R8.reuse, UR6, R4 ;  /* 0x0000000608027c2b */ /* 0x041fe40008000004 */
[----:B------:R-:W-:-:S06]  /*9d20*/  DFMA R4, -R8, R4, UR6 ;  /* 0x0000000608047e2b */ /* 0x000fcc0008000104 */
[-C--:B------:R-:W-:Y:S02]  /*9d30*/  DMUL R8, R2, R10.reuse ;  /* 0x0000000a02087228 */ /* 0x080fe40000000000 */
[----:B------:R-:W-:Y:S01]  /*9d40*/  DMUL R10, R4, R10 ;  /* 0x0000000a040a7228 */ /* 0x000fe20000000000 */
[----:B------:R-:W-:Y:S10]  /*9d50*/  BRA `(.L_x_11323) ;  /* 0x0000000400ac7947 */ /* 0x000ff40003800000 */
.L_x_11325:
        /* <DEDUP_REMOVED lines=25> */
.L_x_11331:
[----:B------:R-:W-:Y:S05]  /*9ef0*/  BSYNC B2 ;  /* 0x0000000000027941 */ /* 0x000fea0003800000 */
.L_x_11330:
        /* <DEDUP_REMOVED lines=29> */
.L_x_11333:
[----:B------:R-:W-:Y:S05]  /*a0d0*/  BSYNC B2 ;  /* 0x0000000000027941 */ /* 0x000fea0003800000 */
.L_x_11332:
[----:B------:R-:W-:Y:S05]  /*a0e0*/  BRA `(.L_x_11323) ;  /* 0x0000000000c87947 */ /* 0x000fea0003800000 */
.L_x_11324:
        /* <DEDUP_REMOVED lines=23> */
.L_x_11335:
[----:B------:R-:W-:Y:S05]  /*a260*/  BSYNC B2 ;  /* 0x0000000000027941 */ /* 0x000fea0003800000 */
.L_x_11334:
        /* <DEDUP_REMOVED lines=19> */
.L_x_11337:
[----:B------:R-:W-:Y:S05]  /*a3a0*/  BSYNC B2 ;  /* 0x0000000000027941 */ /* 0x000fea0003800000 */
.L_x_11336:
[----:B------:R-:W0:Y:S01]  /*a3b0*/  LDC.64 R4, c[0x0][0x238] ;  /* 0x00008e00ff047b82 */ /* 0x000e220000000a00 */
[----:B------:R-:W-:Y:S02]  /*a3c0*/  ULDC.64 UR6, c[0x0][0x230] ;  /* 0x00008c0000067ab9 */ /* 0x000fe40000000a00 */
[C---:B0-----:R-:W-:Y:S02]  /*a3d0*/  DFMA R2, R8.reuse, UR6, R4 ;  /* 0x0000000608027c2b */ /* 0x041fe40008000004 */
[----:B------:R-:W-:-:S06]  /*a3e0*/  DFMA R4, R8, R4, -UR6 ;  /* 0x8000000608047e2b */ /* 0x000fcc0008000004 */
[-C--:B------:R-:W-:Y:S02]  /*a3f0*/  DMUL R8, R2, R10.reuse ;  /* 0x0000000a02087228 */ /* 0x080fe40000000000 */
[----:B------:R-:W-:-:S11]  /*a400*/  DMUL R10, R4, R10 ;  /* 0x0000000a040a7228 */ /* 0x000fd60000000000 */
.L_x_11323:
[----:B------:R-:W-:Y:S05]  /*a410*/  BSYNC B1 ;  /* 0x0000000000017941 */ /* 0x000fea0003800000 */
.L_x_11322:
        /* <DEDUP_REMOVED lines=33> */
.L_x_11343:
[----:B------:R-:W-:Y:S05]  /*a630*/  BSYNC B2 ;  /* 0x0000000000027941 */ /* 0x000fea0003800000 */
.L_x_11342:
        /* <DEDUP_REMOVED lines=19> */
.L_x_11345:
[----:B------:R-:W-:Y:S05]  /*a770*/  BSYNC B2 ;  /* 0x0000000000027941 */ /* 0x000fea0003800000 */
.L_x_11344:
[----:B------:R-:W0:Y:S01]  /*a780*/  LDC.64 R4, c[0x0][0x230] ;  /* 0x00008c00ff047b82 */ /* 0x000e220000000a00 */
[----:B------:R-:W-:Y:S02]  /*a790*/  ULDC.64 UR6, c[0x0][0x238] ;  /* 0x00008e0000067ab9 */ /* 0x000fe40000000a00 */
[C---:B0-----:R-:W-:Y:S02]  /*a7a0*/  DFMA R2, R12.reuse, UR6, R4 ;  /* 0x000000060c027c2b */ /* 0x041fe40008000004 */
[----:B------:R-:W-:-:S06]  /*a7b0*/  DFMA R4, -R12, R4, UR6 ;  /* 0x000000060c047e2b */ /* 0x000fcc0008000104 */
[-C--:B------:R-:W-:Y:S02]  /*a7c0*/  DMUL R12, R2, R14.reuse ;  /* 0x0000000e020c7228 */ /* 0x080fe40000000000 */
[----:B------:R-:W-:Y:S01]  /*a7d0*/  DMUL R14, R4, R14 ;  /* 0x0000000e040e7228 */ /* 0x000fe20000000000 */
[----:B------:R-:W-:Y:S10]  /*a7e0*/  BRA `(.L_x_11339) ;  /* 0x0000000400ac7947 */ /* 0x000ff40003800000 */
.L_x_11341:
        /* <DEDUP_REMOVED lines=25> */
.L_x_11347:
[----:B------:R-:W-:Y:S05]  /*a980*/  BSYNC B2 ;  /* 0x0000000000027941 */ /* 0x000fea0003800000 */
.L_x_11346:
        /* <DEDUP_REMOVED lines=29> */
.L_x_11349:
[----:B------:R-:W-:Y:S05]  /*ab60*/  BSYNC B2 ;  /* 0x0000000000027941 */ /* 0x000fea0003800000 */
.L_x_11348:
[----:B------:R-:W-:Y:S05]  /*ab70*/  BRA `(.L_x_11339) ;  /* 0x0000000000c87947 */ /* 0x000fea0003800000 */
.L_x_11340:
        /* <DEDUP_REMOVED lines=23> */
.L_x_11351:
[----:B------:R-:W-:Y:S05]  /*acf0*/  BSYNC B2 ;  /* 0x0000000000027941 */ /* 0x000fea0003800000 */
.L_x_11350:
        /* <DEDUP_REMOVED lines=19> */
.L_x_11353:
[----:B------:R-:W-:Y:S05]  /*ae30*/  BSYNC B2 ;  /* 0x0000000000027941 */ /* 0x000fea0003800000 */
.L_x_11352:
[----:B------:R-:W0:Y:S01]  /*ae40*/  LDC.64 R4, c[0x0][0x238] ;  /* 0x00008e00ff047b82 */ /* 0x000e220000000a00 */
[----:B------:R-:W-:Y:S02]  /*ae50*/  ULDC.64 UR6, c[0x0][0x230] ;  /* 0x00008c0000067ab9 */ /* 0x000fe40000000a00 */
[C---:B0-----:R-:W-:Y:S02]  /*ae60*/  DFMA R2, R12.reuse, UR6, R4 ;  /* 0x000000060c027c2b */ /* 0x041fe40008000004 */
[----:B------:R-:W-:-:S06]  /*ae70*/  DFMA R4, R12, R4, -UR6 ;  /* 0x800000060c047e2b */ /* 0x000fcc0008000004 */
[-C--:B------:R-:W-:Y:S02]  /*ae80*/  DMUL R12, R2, R14.reuse ;  /* 0x0000000e020c7228 */ /* 0x080fe40000000000 */
[----:B------:R-:W-:-:S11]  /*ae90*/  DMUL R14, R4, R14 ;  /* 0x0000000e040e7228 */ /* 0x000fd60000000000 */
.L_x_11339:
[----:B------:R-:W-:Y:S05]  /*aea0*/  BSYNC B1 ;  /* 0x0000000000017941 */ /* 0x000fea0003800000 */
.L_x_11338:
        /* <DEDUP_REMOVED lines=17> */
.L_x_11356:
[----:B------:R-:W-:-:S13]  /*afc0*/  ISETP.GE.AND P0, PT, R49, R48, PT ;  /* 0x000000303100720c */ /* 0x000fda0003f06270 */
[----:B------:R-:W-:Y:S05]  /*afd0*/  @P0 BRA `(.L_x_11358) ;  /* 0x0000000000300947 */ /* 0x000fea0003800000 */
[----:B0-----:R-:W0:Y:S01]  /*afe0*/  LDC.64 R2, c[0x0][0x240] ;  /* 0x00009000ff027b82 */ /* 0x001e220000000a00 */
[----:B------:R-:W-:Y:S01]  /*aff0*/  IMAD.IADD R5, R6, 0x1, R49 ;  /* 0x0000000106057824 */ /* 0x000fe200078e0231 */
[----:B------:R-:W-:-:S03]  /*b000*/  IADD3 R49, R49, 0x80, RZ ;  /* 0x0000008031317810 */ /* 0x000fc60007ffe0ff */
[----:B0-----:R-:W-:-:S05]  /*b010*/  IMAD.WIDE.U32 R2, R5, 0x10, R2 ;  /* 0x0000001005027825 */ /* 0x001fca00078e0002 */
[----:B------:R1:W-:Y:S02]  /*b020*/  STG.E.128 desc[UR4][R2.64], R32 ;  /* 0x0000002002007986 */ /* 0x0003e4000c101d04 */
.L_x_11357:
[----:B------:R-:W-:-:S13]  /*b030*/  ISETP.GE.AND P0, PT, R49, R48, PT ;  /* 0x000000303100720c */ /* 0x000fda0003f06270 */
[----:B------:R-:W-:Y:S05]  /*b040*/  @P0 BRA `(.L_x_11359) ;  /* 0x0000000000300947 */ /* 0x000fea0003800000 */
[----:B01----:R-:W0:Y:S01]  /*b050*/  LDC.64 R2, c[0x0][0x240] ;  /* 0x00009000ff027b82 */ /* 0x003e220000000a00 */
[----:B------:R-:W-:Y:S02]  /*b060*/  IMAD.IADD R5, R6, 0x1, R49 ;  /* 0x0000000106057824 */ /* 0x000fe400078e0231 */
[----:B------:R-:W-:Y:S02]  /*b070*/  VIADD R49, R49, 0x80 ;  /* 0x0000008031317836 */ /* 0x000fe40000000000 */
[----:B0-----:R-:W-:-:S05]  /*b080*/  IMAD.WIDE.U32 R2, R5, 0x10, R2 ;  /* 0x0000001005027825 */ /* 0x001fca00078e0002 */
[----:B------:R1:W-:Y:S02]  /*b090*/  STG.E.128 desc[UR4][R2.64], R36 ;  /* 0x0000002402007986 */ /* 0x0003e4000c101d04 */
.L_x_11358:
[----:B------:R-:W-:-:S13]  /*b0a0*/  ISETP.GE.AND P0, PT, R49, R48, PT ;  /* 0x000000303100720c */ /* 0x000fda0003f06270 */
[----:B------:R-:W-:Y:S05]  /*b0b0*/  @P0 BRA `(.L_x_11360) ;  /* 0x0000000000340947 */ /* 0x000fea0003800000 */
[----:B01----:R-:W0:Y:S01]  /*b0c0*/  LDC.64 R2, c[0x0][0x240] ;  /* 0x00009000ff027b82 */ /* 0x003e220000000a00 */
[----:B------:R-:W-:Y:S01]  /*b0d0*/  IMAD.IADD R5, R6, 0x1, R49 ;  /* 0x0000000106057824 */ /* 0x000fe200078e0231 */
[----:B------:R-:W-:-:S03]  /*b0e0*/  IADD3 R49, R49, 0x80, RZ ;  /* 0x0000008031317810 */ /* 0x000fc60007ffe0ff */
[----:B0-----:R-:W-:-:S05]  /*b0f0*/  IMAD.WIDE.U32 R2, R5, 0x10, R2 ;  /* 0x0000001005027825 */ /* 0x001fca00078e0002 */
[----:B------:R2:W-:Y:S02]  /*b100*/  STG.E.128 desc[UR4][R2.64], R44 ;  /* 0x0000002c02007986 */ /* 0x0005e4000c101d04 */
.L_x_11359:
        /* <DEDUP_REMOVED lines=8> */
.L_x_11360:
[----:B------:R-:W-:Y:S05]  /*b190*/  BSYNC B1 ;  /* 0x0000000000017941 */ /* 0x000fea0003800000 */
.L_x_11355:
[----:B------:R-:W-:-:S13]  /*b1a0*/  ISETP.GE.AND P0, PT, R49, R48, PT ;  /* 0x000000303100720c */ /* 0x000fda0003f06270 */
[----:B012---:R-:W0:Y:S01]  /*b1b0*/  @!P0 LDC.64 R2, c[0x0][0x240] ;  /* 0x00009000ff028b82 */ /* 0x007e220000000a00 */
[----:B------:R-:W-:Y:S01]  /*b1c0*/  @!P0 IMAD.IADD R5, R6, 0x1, R49 ;  /* 0x0000000106058824 */ /* 0x000fe200078e0231 */
[----:B------:R-:W-:-:S03]  /*b1d0*/  @!P0 IADD3 R49, R49, 0x80, RZ ;  /* 0x0000008031318810 */ /* 0x000fc60007ffe0ff */
[----:B0-----:R-:W-:-:S05]  /*b1e0*/  @!P0 IMAD.WIDE.U32 R2, R5, 0x10, R2 ;  /* 0x0000001005028825 */ /* 0x001fca00078e0002 */
[----:B------:R3:W-:Y:S02]  /*b1f0*/  @!P0 STG.E.128 desc[UR4][R2.64], R8 ;  /* 0x0000000802008986 */ /* 0x0007e4000c101d04 */
.L_x_11361:
[----:B------:R-:W-:Y:S05]  /*b200*/  BSYNC B0 ;  /* 0x0000000000007941 */ /* 0x000fea0003800000 */
.L_x_11354:
        /* <DEDUP_REMOVED lines=8> */
        .weak           $__internal_40_$__cuda_sm20_dblrcp_rn_slowpath_v3
        .type           $__internal_40_$__cuda_sm20_dblrcp_rn_slowpath_v3,@function
        .size           $__internal_40_$__cuda_sm20_dblrcp_rn_slowpath_v3,($__internal_41_$__cuda_sm20_div_rn_f64_full - $__internal_40_$__cuda_sm20_dblrcp_rn_slowpath_v3)
$__internal_40_$__cuda_sm20_dblrcp_rn_slowpath_v3:
        /* <DEDUP_REMOVED lines=26> */
.L_x_11365:
        /* <DEDUP_REMOVED lines=9> */
.L_x_11363:
[----:B------:R-:W-:Y:S02]  /*b4c0*/  LOP3.LUT R5, R51, 0x80000, RZ, 0xfc, !PT ;  /* 0x0008000033057812 */ /* 0x000fe400078efcff */
[----:B------:R-:W-:-:S07]  /*b4d0*/  MOV R4, R50 ;  /* 0x0000003200047202 */ /* 0x000fce0000000f00 */
.L_x_11364:
[----:B------:R-:W-:Y:S05]  /*b4e0*/  BSYNC B0 ;  /* 0x0000000000007941 */ /* 0x000fea0003800000 */
.L_x_11362:
[----:B------:R-:W-:Y:S02]  /*b4f0*/  IMAD.MOV.U32 R3, RZ, RZ, R4 ;  /* 0x000000ffff037224 */ /* 0x000fe400078e0004 */
[----:B------:R-:W-:Y:S01]  /*b500*/  IMAD.MOV.U32 R2, RZ, RZ, R5 ;  /* 0x000000ffff027224 */ /* 0x000fe200078e0005 */
[----:B------:R-:W-:Y:S01]  /*b510*/  MOV R5, 0x0 ;  /* 0x0000000000057802 */ /* 0x000fe20000000f00 */
[----:B------:R-:W-:-:S04]  /*b520*/  IMAD.MOV.U32 R4, RZ, RZ, R0 ;  /* 0x000000ffff047224 */ /* 0x000fc800078e0000 */
[----:B------:R-:W-:Y:S05]  /*b530*/  RET.REL.NODEC R4 `(_ZN2at6native29vectorized_elementwise_kernelILi8ENS0_13AUnaryFunctorIN3c107complexIdEES5_S5_NS0_15binary_internal10DivFunctorIS5_EEEESt5arrayIPcLm2EEEEviT0_T1_) ;  /* 0xffffff4804b07950 */ /* 0x000fea0003c3ffff */
        .weak           $__internal_41_$__cuda_sm20_div_rn_f64_full
        .type           $__internal_41_$__cuda_sm20_div_rn_f64_full,@function
        .size           $__internal_41_$__cuda_sm20_div_rn_f64_full,(.L_x_19296 - $__internal_41_$__cuda_sm20_div_rn_f64_full)
$__internal_41_$__cuda_sm20_div_rn_f64_full:
        /* <DEDUP_REMOVED lines=72> */
.L_x_11367:
        /* <DEDUP_REMOVED lines=17> */
.L_x_11370:
[----:B------:R-:W-:Y:S01]  /*bad0*/  LOP3.LUT R2, R51, 0x80000, RZ, 0xfc, !PT ;  /* 0x0008000033027812 */ /* 0x000fe200078efcff */
[----:B------:R-:W-:-:S03]  /*bae0*/  IMAD.MOV.U32 R60, RZ, RZ, R50 ;  /* 0x000000ffff3c7224 */ /* 0x000fc600078e0032 */
[----:B------:R-:W-:Y:S01]  /*baf0*/  MOV R61, R2 ;  /* 0x00000002003d7202 */ /* 0x000fe20000000f00 */
[----:B------:R-:W-:Y:S06]  /*bb00*/  BRA `(.L_x_11368) ;  /* 0x00000000000c7947 */ /* 0x000fec0003800000 */
.L_x_11369:
[----:B------:R-:W-:Y:S01]  /*bb10*/  LOP3.LUT R2, R55, 0x80000, RZ, 0xfc, !PT ;  /* 0x0008000037027812 */ /* 0x000fe200078efcff */
[----:B------:R-:W-:-:S04]  /*bb20*/  IMAD.MOV.U32 R60, RZ, RZ, R54 ;  /* 0x000000ffff3c7224 */ /* 0x000fc800078e0036 */
[----:B------:R-:W-:-:S07]  /*bb30*/  IMAD.MOV.U32 R61, RZ, RZ, R2 ;  /* 0x000000ffff3d7224 */ /* 0x000fce00078e0002 */
.L_x_11368:
[----:B------:R-:W-:Y:S05]  /*bb40*/  BSYNC B0 ;  /* 0x0000000000007941 */ /* 0x000fea0003800000 */
.L_x_11366:
[----:B------:R-:W-:Y:S01]  /*bb50*/  IMAD.MOV.U32 R4, RZ, RZ, R0 ;  /* 0x000000ffff047224 */ /* 0x000fe200078e0000 */
[----:B------:R-:W-:Y:S01]  /*bb60*/  MOV R3, R61 ;  /* 0x0000003d00037202 */ /* 0x000fe20000000f00 */
[----:B------:R-:W-:Y:S02]  /*bb70*/  IMAD.MOV.U32 R5, RZ, RZ, 0x0 ;  /* 0x00000000ff057424 */ /* 0x000fe400078e00ff */
[----:B------:R-:W-:Y:S02]  /*bb80*/  IMAD.MOV.U32 R2, RZ, RZ, R60 ;  /* 0x000000ffff027224 */ /* 0x000fe400078e003c */
[----:B------:R-:W-:Y:S05]  /*bb90*/  RET.REL.NODEC R4 `(_ZN2at6native29vectorized_elementwise_kernelILi8ENS0_13AUnaryFunctorIN3c107complexIdEES5_S5_NS0_15binary_internal10DivFunctorIS5_EEEESt5arrayIPcLm2EEEEviT0_T1_) ;  /* 0xffffff4404187950 */ /* 0x000fea0003c3ffff */
.L_x_11371:
        /* <DEDUP_REMOVED lines=14> */
.L_x_19296:


//--------------------- .text._ZN2at6native18elementwise_kernelILi128ELi4EZNS0_15gpu_kernel_implINS0_13BinaryFunctorIfffNS0_15binary_internal10DivFunctorIfEEEEEEvRNS_18TensorIteratorBaseERKT_EUliE_EEviT1_ --------------------------
	.section	.text._ZN2at6native18elementwise_kernelILi128ELi4EZNS0_15gpu_kernel_implINS0_13BinaryFunctorIfffNS0_15binary_internal10DivFunctorIfEEEEEEvRNS_18TensorIteratorBaseERKT_EUliE_EEviT1_,"ax",@progbits
	.align	128
        .global         _ZN2at6native18elementwise_kernelILi128ELi4EZNS0_15gpu_kernel_implINS0_13BinaryFunctorIfffNS0_15binary_internal10DivFunctorIfEEEEEEvRNS_18TensorIteratorBaseERKT_EUliE_EEviT1_
        .type           _ZN2at6native18elementwise_kernelILi128ELi4EZNS0_15gpu_kernel_implINS0_13BinaryFunctorIfffNS0_15binary_internal10DivFunctorIfEEEEEEvRNS_18TensorIteratorBaseERKT_EUliE_EEviT1_,@function
        .size           _ZN2at6native18elementwise_kernelILi128ELi4EZNS0_15gpu_kernel_implINS0_13BinaryFunctorIfffNS0_15binary_internal10DivFunctorIfEEEEEEvRNS_18TensorIteratorBaseERKT_EUliE_EEviT1_,(.L_x_19402 - _ZN2at6native18elementwise_kernelILi128ELi4EZNS0_15gpu_kernel_implINS0_13BinaryFunctorIfffNS0_15binary_internal10DivFunctorIfEEEEEEvRNS_18TensorIteratorBaseERKT_EUliE_EEviT1_)
        .other          _ZN2at6native18elementwise_kernelILi128ELi4EZNS0_15gpu_kernel_implINS0_13BinaryFunctorIfffNS0_15binary_internal10DivFunctorIfEEEEEEvRNS_18TensorIteratorBaseERKT_EUliE_EEviT1_,@"STO_CUDA_ENTRY STV_DEFAULT"
_ZN2at6native18elementwise_kernelILi128ELi4EZNS0_15gpu_kernel_implINS0_13BinaryFunctorIfffNS0_15binary_internal10DivFunctorIfEEEEEEvRNS_18TensorIteratorBaseERKT_EUliE_EEviT1_:
.text._ZN2at6native18elementwise_kernelILi128ELi4EZNS0_15gpu_kernel_implINS0_13BinaryFunctorIfffNS0_15binary_internal10DivFunctorIfEEEEEEvRNS_18TensorIteratorBaseERKT_EUliE_EEviT1_:
        /* <DEDUP_REMOVED lines=365> */
.L_x_11374:
        /* <DEDUP_REMOVED lines=20> */
[----:B--2---:R0:W1:Y:S01]  /*1810*/  I2F.S16 R19, R2 ;  /* 0x0000000200137306 */ /* 0x0040620000101400 */
[----:B------:R-:W-:Y:S05]  /*1820*/  BRA `(.L_x_11381) ;  /* 0x0000000c00387947 */ /* 0x000fea0003800000 */
.L_x_11379:
[----:B------:R-:W2:Y:S02]  /*1830*/  LDG.E.U8 R2, desc[UR36][R2.64] ;  /* 0x0000002402027981 */ /* 0x000ea4000c1e1100 */
[----:B--2---:R-:W-:Y:S01]  /*1840*/  I2FP.F32.U32 R19, R2 ;  /* 0x0000000200137245 */ /* 0x004fe20000201000 */
[----:B------:R-:W-:Y:S06]  /*1850*/  BRA `(.L_x_11381) ;  /* 0x0000000c002c7947 */ /* 0x000fec0003800000 */
.L_x_11378:
[----:B------:R-:W-:-:S13]  /*1860*/  ISETP.NE.AND P0, PT, R4, 0x2, PT ;  /* 0x000000020400780c */ /* 0x000fda0003f05270 */
[----:B------:R-:W-:Y:S05]  /*1870*/  @!P0 BRA `(.L_x_11382) ;  /* 0x0000000000288947 */ /* 0x000fea0003800000 */
[----:B------:R-:W-:-:S13]  /*1880*/  ISETP.NE.AND P0, PT, R4, 0x3, PT ;  /* 0x000000030400780c */ /* 0x000fda0003f05270 */
[----:B------:R-:W-:Y:S05]  /*1890*/  @!P0 BRA `(.L_x_11383) ;  /* 0x0000000000148947 */ /* 0x000fea0003800000 */
[----:B------:R-:W-:-:S13]  /*18a0*/  ISETP.NE.AND P0, PT, R4, 0x4, PT ;  /* 0x000000040400780c */ /* 0x000fda0003f05270 */
[----:B------:R-:W-:Y:S05]  /*18b0*/  @P0 BRA `(.L_x_11380) ;  /* 0x0000000800b80947 */ /* 0x000fea0003800000 */
[----:B------:R-:W2:Y:S02]  /*18c0*/  LDG.E.64 R2, desc[UR36][R2.64] ;  /* 0x0000002402027981 */ /* 0x000ea4000c1e1b00 */
[----:B--2---:R4:W0:Y:S01]  /*18d0*/  I2F.S64 R19, R2 ;  /* 0x0000000200137312 */ /* 0x0048220000301400 */
[----:B------:R-:W-:Y:S05]  /*18e0*/  BRA `(.L_x_11381) ;  /* 0x0000000c00087947 */ /* 0x000fea0003800000 */
.L_x_11383:
[----:B------:R-:W2:Y:S02]  /*18f0*/  LDG.E R2, desc[UR36][R2.64] ;  /* 0x0000002402027981 */ /* 0x000ea4000c1e1900 */
[----:B--2---:R-:W-:Y:S01]  /*1900*/  I2FP.F32.S32 R19, R2 ;  /* 0x0000000200137245 */ /* 0x004fe20000201400 */
[----:B------:R-:W-:Y:S06]  /*1910*/  BRA `(.L_x_11381) ;  /* 0x0000000800fc7947 */ /* 0x000fec0003800000 */
.L_x_11382:
[----:B------:R-:W2:Y:S02]  /*1920*/  LDG.E.U16 R2, desc[UR36][R2.64] ;  /* 0x0000002402027981 */ /* 0x000ea4000c1e1500 */
[----:B--2---:R0:W1:Y:S01]  /*1930*/  I2F.S16 R19, R2 ;  /* 0x0000000200137306 */ /* 0x0040620000101400 */
[----:B------:R-:W-:Y:S05]  /*1940*/  BRA `(.L_x_11381) ;  /* 0x0000000800f07947 */ /* 0x000fea0003800000 */
.L_x_11377:
[----:B------:R-:W-:-:S13]  /*1950*/  ISETP.GT.AND P0, PT, R4, 0x6, PT ;  /* 0x000000060400780c */ /* 0x000fda0003f04270 */
[----:B------:R-:W-:Y:S05]  /*1960*/  @P0 BRA `(.L_x_11384) ;  /* 0x0000000000240947 */ /* 0x000fea0003800000 */
[----:B------:R-:W-:-:S13]  /*1970*/  ISETP.NE.AND P0, PT, R4, 0x5, PT ;  /* 0x000000050400780c */ /* 0x000fda0003f05270 */
[----:B------:R-:W-:Y:S05]  /*1980*/  @!P0 BRA `(.L_x_11385) ;  /* 0x0000000000108947 */ /* 0x000fea0003800000 */
[----:B------:R-:W-:-:S13]  /*1990*/  ISETP.NE.AND P0, PT, R4, 0x6, PT ;  /* 0x000000060400780c */ /* 0x000fda0003f05270 */
[----:B------:R-:W-:Y:S05]  /*19a0*/  @P0 BRA `(.L_x_11380) ;  /* 0x00000008007c0947 */ /* 0x000fea0003800000 */
[----:B------:R2:W5:Y:S01]  /*19b0*/  LDG.E R19, desc[UR36][R2.64] ;  /* 0x0000002402137981 */ /* 0x000562000c1e1900 */
[----:B------:R-:W-:Y:S05]  /*19c0*/  BRA `(.L_x_11381) ;  /* 0x0000000800d07947 */ /* 0x000fea0003800000 */
.L_x_11385:
[----:B------:R-:W2:Y:S02]  /*19d0*/  LDG.E.U16 R2, desc[UR36][R2.64] ;  /* 0x0000002402027981 */ /* 0x000ea4000c1e1500 */
[----:B--2---:R-:W-:Y:S01]  /*19e0*/  HADD2.F32 R19, -RZ, R2.H0_H0 ;  /* 0x20000002ff137230 */ /* 0x004fe20000004100 */
[----:B------:R-:W-:Y:S06]  /*19f0*/  BRA `(.L_x_11381) ;  /* 0x0000000800c47947 */ /* 0x000fec0003800000 */
.L_x_11384:
[----:B------:R-:W-:-:S13]  /*1a00*/  ISETP.NE.AND P0, PT, R4, 0x7, PT ;  /* 0x000000070400780c */ /* 0x000fda0003f05270 */
[----:B------:R-:W-:Y:S05]  /*1a10*/  @!P0 BRA `(.L_x_11386) ;  /* 0x0000000000248947 */ /* 0x000fea0003800000 */
[----:B------:R-:W-:-:S13]  /*1a20*/  ISETP.NE.AND P0, PT, R4, 0x8, PT ;  /* 0x000000080400780c */ /* 0x000fda0003f05270 */
[----:B------:R-:W-:Y:S05]  /*1a30*/  @!P0 BRA `(.L_x_11387) ;  /* 0x0000000000108947 */ /* 0x000fea0003800000 */
[----:B------:R-:W-:-:S13]  /*1a40*/  ISETP.NE.AND P0, PT, R4, 0x9, PT ;  /* 0x000000090400780c */ /* 0x000fda0003f05270 */
[----:B------:R-:W-:Y:S05]  /*1a50*/  @P0 BRA `(.L_x_11380) ;  /* 0x0000000800500947 */ /* 0x000fea0003800000 */
[----:B------:R3:W5:Y:S01]  /*1a60*/  LDG.E R19, desc[UR36][R2.64] ;  /* 0x0000002402137981 */ /* 0x000762000c1e1900 */
[----:B------:R-:W-:Y:S05]  /*1a70*/  BRA `(.L_x_11381) ;  /* 0x0000000800a47947 */ /* 0x000fea0003800000 */
.L_x_11387:
[----:B------:R-:W2:Y:S02]  /*1a80*/  LDG.E.U16 R2, desc[UR36][R2.64] ;  /* 0x0000002402027981 */ /* 0x000ea4000c1e1500 */
[----:B--2---:R-:W-:Y:S01]  /*1a90*/  HADD2.F32 R19, -RZ, R2.H0_H0 ;  /* 0x20000002ff137230 */ /* 0x004fe20000004100 */
[----:B------:R-:W-:Y:S06]  /*1aa0*/  BRA `(.L_x_11381) ;  /* 0x0000000800987947 */ /* 0x000fec0003800000 */
.L_x_11386:
[----:B------:R-:W2:Y:S01]  /*1ab0*/  LDG.E.64 R2, desc[UR36][R2.64] ;  /* 0x0000002402027981 */ /* 0x000ea2000c1e1b00 */
[----:B------:R-:W-:Y:S01]  /*1ac0*/  UMOV UR4, 0xf0000000 ;  /* 0xf000000000047882 */ /* 0x000fe20000000000 */
[----:B------:R-:W-:Y:S01]  /*1ad0*/  UMOV UR5, 0x380fffff ;  /* 0x380fffff00057882 */ /* 0x000fe20000000000 */
[----:B--2---:R-:W0:Y:S01]  /*1ae0*/  F2F.F32.F64 R19, R2 ;  /* 0x0000000200137310 */ /* 0x004e220000301000 */
[----:B------:R-:W-:-:S14]  /*1af0*/  DSETP.GEU.AND P0, PT, |R2|, UR4, PT ;  /* 0x0000000402007e2a */ /* 0x000fdc000bf0e200 */
[----:B0-----:R-:W-:Y:S01]  /*1b00*/  @!P0 FMUL R19, R19, 1.175494350822287508e-38 ;  /* 0x0080000013138820 */ /* 0x001fe20000400000 */
[----:B------:R-:W-:Y:S06]  /*1b10*/  BRA `(.L_x_11381) ;  /* 0x00000008007c7947 */ /* 0x000fec0003800000 */
.L_x_11376:
        /* <DEDUP_REMOVED lines=10> */
[----:B------:R-:W-:Y:S01]  /*1bc0*/  FSEL R19, RZ, 1, !P0 ;  /* 0x3f800000ff137808 */ /* 0x000fe20004000000 */
[----:B------:R-:W-:Y:S08]  /*1bd0*/  BRA `(.L_x_11381) ;  /* 0x00000008004c7947 */ /* 0x000ff00003800000 */
.L_x_11390:
[----:B------:R-:W2:Y:S01]  /*1be0*/  LDG.E.64 R2, desc[UR36][R2.64] ;  /* 0x0000002402027981 */ /* 0x000ea2000c1e1b00 */
[----:B------:R-:W-:Y:S01]  /*1bf0*/  UMOV UR4, 0xf0000000 ;  /* 0xf000000000047882 */ /* 0x000fe20000000000 */
[----:B------:R-:W-:Y:S01]  /*1c00*/  UMOV UR5, 0x380fffff ;  /* 0x380fffff00057882 */ /* 0x000fe20000000000 */
[----:B--2---:R-:W0:Y:S01]  /*1c10*/  F2F.F32.F64 R19, R2 ;  /* 0x0000000200137310 */ /* 0x004e220000301000 */
[----:B------:R-:W-:-:S14]  /*1c20*/  DSETP.GEU.AND P0, PT, |R2|, UR4, PT ;  /* 0x0000000402007e2a */ /* 0x000fdc000bf0e200 */
[----:B0-----:R-:W-:Y:S01]  /*1c30*/  @!P0 FMUL R19, R19, 1.175494350822287508e-38 ;  /* 0x0080000013138820 */ /* 0x001fe20000400000 */
[----:B------:R-:W-:Y:S06]  /*1c40*/  BRA `(.L_x_11381) ;  /* 0x0000000800307947 */ /* 0x000fec0003800000 */
.L_x_11389:
        /* <DEDUP_REMOVED lines=26> */
.L_x_11392:
        /* <DEDUP_REMOVED lines=11> */
[----:B------:R-:W-:Y:S01]  /*1ea0*/  LOP3.LUT R19, R19, 0x80000000, R0, 0xf8, !PT ;  /* 0x8000000013137812 */ /* 0x000fe200078ef800 */
[----:B------:R-:W-:Y:S06]  /*1eb0*/  BRA `(.L_x_11381) ;  /* 0x0000000400947947 */ /* 0x000fec0003800000 */
.L_x_11391:
[----:B------:R-:W2:Y:S02]  /*1ec0*/  LDG.E.U16 R2, desc[UR36][R2.64] ;  /* 0x0000002402027981 */ /* 0x000ea4000c1e1500 */
[----:B--2---:R-:W-:Y:S01]  /*1ed0*/  IMAD.U32 R19, R2, 0x10000, RZ ;  /* 0x0001000002137824 */ /* 0x004fe200078e00ff */
[----:B------:R-:W-:Y:S06]  /*1ee0*/  BRA `(.L_x_11381) ;  /* 0x0000000400887947 */ /* 0x000fec0003800000 */
.L_x_11388:
        /* <DEDUP_REMOVED lines=9> */
[----:B--2---:R-:W-:Y:S01]  /*1f80*/  I2FP.F32.U32 R19, R2 ;  /* 0x0000000200137245 */ /* 0x004fe20000201000 */
[----:B------:R-:W-:Y:S06]  /*1f90*/  BRA `(.L_x_11381) ;  /* 0x00000004005c7947 */ /* 0x000fec0003800000 */
.L_x_11395:
[----:B------:R-:W2:Y:S01]  /*1fa0*/  LDG.E.U8 R2, desc[UR36][R2.64] ;  /* 0x0000002402027981 */ /* 0x000ea2000c1e1100 */
        /* <DEDUP_REMOVED lines=19> */
.L_x_11397:
[----:B------:R-:W-:Y:S05]  /*20e0*/  BSYNC B0 ;  /* 0x0000000000007941 */ /* 0x000fea0003800000 */
.L_x_11396:
[----:B------:R-:W-:Y:S01]  /*20f0*/  IMAD.SHL.U32 R2, R2, 0x100000, RZ ;  /* 0x0010000002027824 */ /* 0x000fe200078e00ff */
[----:B------:R-:W-:-:S04]  /*2100*/  LEA R0, R0, 0x3b800000, 0x17 ;  /* 0x3b80000000007811 */ /* 0x000fc800078eb8ff */
[----:B------:R-:W-:Y:S01]  /*2110*/  LOP3.LUT R19, R0, R2, R19, 0xfe, !PT ;  /* 0x0000000200137212 */ /* 0x000fe200078efe13 */
[----:B------:R-:W-:Y:S06]  /*2120*/  BRA `(.L_x_11381) ;  /* 0x0000000000f87947 */ /* 0x000fec0003800000 */
.L_x_11394:
        /* <DEDUP_REMOVED lines=20> */
.L_x_11399:
[----:B------:R-:W-:Y:S05]  /*2270*/  BSYNC B0 ;  /* 0x0000000000007941 */ /* 0x000fea0003800000 */
.L_x_11398:
[----:B------:R-:W-:Y:S01]  /*2280*/  IMAD.SHL.U32 R2, R2, 0x200000, RZ ;  /* 0x0020000002027824 */ /* 0x000fe200078e00ff */
[----:B------:R-:W-:-:S04]  /*2290*/  LEA R0, R0, 0x37800000, 0x17 ;  /* 0x3780000000007811 */ /* 0x000fc800078eb8ff */
[----:B------:R-:W-:Y:S01]  /*22a0*/  LOP3.LUT R19, R0, R2, R19, 0xfe, !PT ;  /* 0x0000000200137212 */ /* 0x000fe200078efe13 */
[----:B------:R-:W-:Y:S06]  /*22b0*/  BRA `(.L_x_11381) ;  /* 0x0000000000947947 */ /* 0x000fec0003800000 */
.L_x_11393:
[----:B------:R-:W-:-:S13]  /*22c0*/  ISETP.NE.AND P0, PT, R4, 0x1c, PT ;  /* 0x0000001c0400780c */ /* 0x000fda0003f05270 */
[----:B------:R-:W-:Y:S05]  /*22d0*/  @!P0 BRA `(.L_x_11400) ;  /* 0x0000000000848947 */ /* 0x000fea0003800000 */
[----:B------:R-:W-:-:S13]  /*22e0*/  ISETP.NE.AND P0, PT, R4, 0x1d, PT ;  /* 0x0000001d0400780c */ /* 0x000fda0003f05270 */
[----:B------:R-:W-:Y:S05]  /*22f0*/  @!P0 BRA `(.L_x_11401) ;  /* 0x0000000000708947 */ /* 0x000fea0003800000 */
[----:B------:R-:W-:-:S13]  /*2300*/  ISETP.NE.AND P0, PT, R4, 0x2c, PT ;  /* 0x0000002c0400780c */ /* 0x000fda0003f05270 */
[----:B------:R-:W-:Y:S05]  /*2310*/  @P0 BRA `(.L_x_11380) ;  /* 0x0000000000200947 */ /* 0x000fea0003800000 */
[----:B------:R-:W2:Y:S01]  /*2320*/  LDG.E.U8 R2, desc[UR36][R2.64] ;  /* 0x0000002402027981 */ /* 0x000ea2000c1e1100 */
[----:B------:R-:W-:Y:S01]  /*2330*/  IMAD.MOV.U32 R19, RZ, RZ, 0x400000 ;  /* 0x00400000ff137424 */ /* 0x000fe200078e00ff */
[----:B--2---:R-:W-:-:S13]  /*2340*/  ISETP.NE.AND P0, PT, R2, RZ, PT ;  /* 0x000000ff0200720c */ /* 0x004fda0003f05270 */
[----:B------:R-:W-:Y:S05]  /*2350*/  @!P0 BRA `(.L_x_11381) ;  /* 0x00000000006c8947 */ /* 0x000fea0003800000 */
[----:B------:R-:W-:-:S13]  /*2360*/  ISETP.NE.AND P0, PT, R2, 0xff, PT ;  /* 0x000000ff0200780c */ /* 0x000fda0003f05270 */
[----:B------:R-:W-:Y:S02]  /*2370*/  @!P0 IMAD.MOV.U32 R19, RZ, RZ, 0x7f800001 ;  /* 0x7f800001ff138424 */ /* 0x000fe400078e00ff */
[----:B------:R-:W-:Y:S01]  /*2380*/  @P0 IMAD.SHL.U32 R19, R2, 0x800000, RZ ;  /* 0x0080000002130824 */ /* 0x000fe200078e00ff */
[----:B------:R-:W-:Y:S06]  /*2390*/  BRA `(.L_x_11381) ;  /* 0x00000000005c7947 */ /* 0x000fec0003800000 */
.L_x_11380:
        /* <DEDUP_REMOVED lines=16> */
.L_x_11402:
[----:B------:R-:W-:Y:S01]  /*24a0*/  IMAD.MOV.U32 R19, RZ, RZ, RZ ;  /* 0x000000ffff137224 */ /* 0x000fe200078e00ff */
[----:B------:R-:W-:Y:S06]  /*24b0*/  BRA `(.L_x_11381) ;  /* 0x0000000000147947 */ /* 0x000fec0003800000 */
.L_x_11401:
[----:B------:R-:W2:Y:S02]  /*24c0*/  LDG.E.64 R2, desc[UR36][R2.64] ;  /* 0x0000002402027981 */ /* 0x000ea4000c1e1b00 */
[----:B--2---:R0:W1:Y:S01]  /*24d0*/  I2F.U64 R19, R2 ;  /* 0x0000000200137312 */ /* 0x0040620000301000 */
[----:B------:R-:W-:Y:S05]  /*24e0*/  BRA `(.L_x_11381) ;  /* 0x0000000000087947 */ /* 0x000fea0003800000 */
.L_x_11400:
[----:B------:R-:W2:Y:S02]  /*24f0*/  LDG.E R2, desc[UR36][R2.64] ;  /* 0x0000002402027981 */ /* 0x000ea4000c1e1900 */
[----:B--2---:R-:W-:-:S07]  /*2500*/  I2FP.F32.U32 R19, R2 ;  /* 0x0000000200137245 */ /* 0x004fce0000201000 */
.L_x_11381:
[----:B------:R-:W-:Y:S05]  /*2510*/  BSYNC B6 ;  /* 0x0000000000067941 */ /* 0x000fea0003800000 */
.L_x_11375:
[----:B------:R-:W1:Y:S01]  /*2520*/  LDC.U8 R4, c[0x0][0x493] ;  /* 0x000124c0ff047b82 */ /* 0x000e620000000000 */
[----:B------:R-:W-:Y:S01]  /*2530*/  ULDC.64 UR4, c[0x0][0x488] ;  /* 0x0001220000047ab9 */ /* 0x000fe20000000a00 */
[----:B------:R-:W-:Y:S01]  /*2540*/  BSSY B6, `(.L_x_11403) ;  /* 0x00000df000067945 */ /* 0x000fe20003800000 */
[----:B0-234-:R-:W-:-:S05]  /*2550*/  IADD3 R2, P1, R22, UR4, RZ ;  /* 0x0000000416027c10 */ /* 0x01dfca000ff3e0ff */
        /* <DEDUP_REMOVED lines=13> */
[----:B--2---:R-:W0:Y:S01]  /*2630*/  I2F.S16 R0, R0 ;  /* 0x0000000000007306 */ /* 0x004e220000101400 */
[----:B------:R-:W-:Y:S05]  /*2640*/  BRA `(.L_x_11409) ;  /* 0x0000000c00387947 */ /* 0x000fea0003800000 */
.L_x_11407:
[----:B------:R-:W2:Y:S02]  /*2650*/  LDG.E.U8 R0, desc[UR36][R2.64] ;  /* 0x0000002402007981 */ /* 0x000ea4000c1e1100 */
[----:B--2---:R-:W-:Y:S01]  /*2660*/  I2FP.F32.U32 R0, R0 ;  /* 0x0000000000007245 */ /* 0x004fe20000201000 */
[----:B------:R-:W-:Y:S06]  /*2670*/  BRA `(.L_x_11409) ;  /* 0x0000000c002c7947 */ /* 0x000fec0003800000 */
.L_x_11406:
[----:B------:R-:W-:-:S13]  /*2680*/  ISETP.NE.AND P0, PT, R0, 0x2, PT ;  /* 0x000000020000780c */ /* 0x000fda0003f05270 */
[----:B------:R-:W-:Y:S05]  /*2690*/  @!P0 BRA `(.L_x_11410) ;  /* 0x0000000000288947 */ /* 0x000fea0003800000 */
[----:B------:R-:W-:-:S13]  /*26a0*/  ISETP.NE.AND P0, PT, R0, 0x3, PT ;  /* 0x000000030000780c */ /* 0x000fda0003f05270 */
[----:B------:R-:W-:Y:S05]  /*26b0*/  @!P0 BRA `(.L_x_11411) ;  /* 0x0000000000148947 */ /* 0x000fea0003800000 */
[----:B------:R-:W-:-:S13]  /*26c0*/  ISETP.NE.AND P0, PT, R0, 0x4, PT ;  /* 0x000000040000780c */ /* 0x000fda0003f05270 */
[----:B------:R-:W-:Y:S05]  /*26d0*/  @P0 BRA `(.L_x_11408) ;  /* 0x0000000800b80947 */ /* 0x000fea0003800000 */
[----:B------:R-:W2:Y:S02]  /*26e0*/  LDG.E.64 R2, desc[UR36][R2.64] ;  /* 0x0000002402027981 */ /* 0x000ea4000c1e1b00 */
[----:B--2---:R0:W1:Y:S01]  /*26f0*/  I2F.S64 R0, R2 ;  /* 0x0000000200007312 */ /* 0x0040620000301400 */
[----:B------:R-:W-:Y:S05]  /*2700*/  BRA `(.L_x_11409) ;  /* 0x0000000c00087947 */ /* 0x000fea0003800000 */
.L_x_11411:
[----:B------:R-:W2:Y:S02]  /*2710*/  LDG.E R0, desc[UR36][R2.64] ;  /* 0x0000002402007981 */ /* 0x000ea4000c1e1900 */
[----:B--2---:R-:W-:Y:S01]  /*2720*/  I2FP.F32.S32 R0, R0 ;  /* 0x0000000000007245 */ /* 0x004fe20000201400 */
[----:B------:R-:W-:Y:S06]  /*2730*/  BRA `(.L_x_11409) ;  /* 0x0000000800fc7947 */ /* 0x000fec0003800000 */
.L_x_11410:
[----:B------:R-:W2:Y:S02]  /*2740*/  LDG.E.U16 R0, desc[UR36][R2.64] ;  /* 0x0000002402007981 */ /* 0x000ea4000c1e1500 */
[----:B--2---:R-:W4:Y:S01]  /*2750*/  I2F.S16 R0, R0 ;  /* 0x0000000000007306 */ /* 0x004f220000101400 */
[----:B------:R-:W-:Y:S05]  /*2760*/  BRA `(.L_x_11409) ;  /* 0x0000000800f07947 */ /* 0x000fea0003800000 */
.L_x_11405:
        /* <DEDUP_REMOVED lines=8> */
.L_x_11413:
[----:B------:R-:W2:Y:S02]  /*27f0*/  LDG.E.U16 R0, desc[UR36][R2.64] ;  /* 0x0000002402007981 */ /* 0x000ea4000c1e1500 */
[----:B--2---:R-:W-:Y:S01]  /*2800*/  HADD2.F32 R0, -RZ, R0.H0_H0 ;  /* 0x20000000ff007230 */ /* 0x004fe20000004100 */
[----:B------:R-:W-:Y:S06]  /*2810*/  BRA `(.L_x_11409) ;  /* 0x0000000800c47947 */ /* 0x000fec0003800000 */
.L_x_11412:
        /* <DEDUP_REMOVED lines=8> */
.L_x_11415:
[----:B------:R-:W2:Y:S02]  /*28a0*/  LDG.E.U16 R0, desc[UR36][R2.64] ;  /* 0x0000002402007981 */ /* 0x000ea4000c1e1500 */
[----:B--2---:R-:W-:Y:S01]  /*28b0*/  HADD2.F32 R0, -RZ, R0.H0_H0 ;  /* 0x20000000ff007230 */ /* 0x004fe20000004100 */
[----:B------:R-:W-:Y:S06]  /*28c0*/  BRA `(.L_x_11409) ;  /* 0x0000000800987947 */ /* 0x000fec0003800000 */
.L_x_11414:
[----:B------:R-:W2:Y:S01]  /*28d0*/  LDG.E.64 R2, desc[UR36][R2.64] ;  /* 0x0000002402027981 */ /* 0x000ea2000c1e1b00 */
[----:B------:R-:W-:Y:S01]  /*28e0*/  UMOV UR4, 0xf0000000 ;  /* 0xf000000000047882 */ /* 0x000fe20000000000 */
[----:B------:R-:W-:Y:S01]  /*28f0*/  UMOV UR5, 0x380fffff ;  /* 0x380fffff00057882 */ /* 0x000fe20000000000 */
[----:B--2---:R-:W0:Y:S01]  /*2900*/  F2F.F32.F64 R0, R2 ;  /* 0x0000000200007310 */ /* 0x004e220000301000 */
[----:B------:R-:W-:-:S14]  /*2910*/  DSETP.GEU.AND P0, PT, |R2|, UR4, PT ;  /* 0x0000000402007e2a */ /* 0x000fdc000bf0e200 */
[----:B0-----:R-:W-:Y:S01]  /*2920*/  @!P0 FMUL R0, R0, 1.175494350822287508e-38 ;  /* 0x0080000000008820 */ /* 0x001fe20000400000 */
[----:B------:R-:W-:Y:S06]  /*2930*/  BRA `(.L_x_11409) ;  /* 0x00000008007c7947 */ /* 0x000fec0003800000 */
.L_x_11404:
        /* <DEDUP_REMOVED lines=12> */
.L_x_11418:
[----:B------:R-:W2:Y:S01]  /*2a00*/  LDG.E.64 R2, desc[UR36][R2.64] ;  /* 0x0000002402027981 */ /* 0x000ea2000c1e1b00 */
[----:B------:R-:W-:Y:S01]  /*2a10*/  UMOV UR4, 0xf0000000 ;  /* 0xf000000000047882 */ /* 0x000fe20000000000 */
[----:B------:R-:W-:Y:S01]  /*2a20*/  UMOV UR5, 0x380fffff ;  /* 0x380fffff00057882 */ /* 0x000fe20000000000 */
[----:B--2---:R-:W0:Y:S01]  /*2a30*/  F2F.F32.F64 R0, R2 ;  /* 0x0000000200007310 */ /* 0x004e220000301000 */
[----:B------:R-:W-:-:S14]  /*2a40*/  DSETP.GEU.AND P0, PT, |R2|, UR4, PT ;  /* 0x0000000402007e2a */ /* 0x000fdc000bf0e200 */
[----:B0-----:R-:W-:Y:S01]  /*2a50*/  @!P0 FMUL R0, R0, 1.175494350822287508e-38 ;  /* 0x0080000000008820 */ /* 0x001fe20000400000 */
[----:B------:R-:W-:Y:S06]  /*2a60*/  BRA `(.L_x_11409) ;  /* 0x0000000800307947 */ /* 0x000fec0003800000 */
.L_x_11417:
        /* <DEDUP_REMOVED lines=24> */
[----:B------:R-:W-:Y:S01]  /*2bf0*/  LOP3.LUT R0, R5, 0x80000000, R0, 0xf8, !PT ;  /* 0x8000000005007812 */ /* 0x000fe200078ef800 */
[----:B------:R-:W-:Y:S06]  /*2c00*/  BRA `(.L_x_11409) ;  /* 0x0000000400c87947 */ /* 0x000fec0003800000 */
.L_x_11420:
        /* <DEDUP_REMOVED lines=13> */
.L_x_11419:
[----:B------:R-:W2:Y:S02]  /*2ce0*/  LDG.E.U16 R0, desc[UR36][R2.64] ;  /* 0x0000002402007981 */ /* 0x000ea4000c1e1500 */
[----:B--2---:R-:W-:Y:S01]  /*2cf0*/  IMAD.U32 R0, R0, 0x10000, RZ ;  /* 0x0001000000007824 */ /* 0x004fe200078e00ff */
[----:B------:R-:W-:Y:S06]  /*2d00*/  BRA `(.L_x_11409) ;  /* 0x0000000400887947 */ /* 0x000fec0003800000 */
.L_x_11416:
        /* <DEDUP_REMOVED lines=11> */
.L_x_11423:
        /* <DEDUP_REMOVED lines=20> */
.L_x_11425:
[----:B------:R-:W-:Y:S05]  /*2f00*/  BSYNC B0 ;  /* 0x0000000000007941 */ /* 0x000fea0003800000 */
.L_x_11424:
[----:B------:R-:W-:Y:S01]  /*2f10*/  LEA R3, R0, 0x3b800000, 0x17 ;  /* 0x3b80000000037811 */ /* 0x000fe200078eb8ff */
[----:B------:R-:W-:-:S05]  /*2f20*/  IMAD.SHL.U32 R0, R2, 0x100000, RZ ;  /* 0x0010000002007824 */ /* 0x000fca00078e00ff */
[----:B------:R-:W-:Y:S01]  /*2f30*/  LOP3.LUT R0, R3, R0, R4, 0xfe, !PT ;  /* 0x0000000003007212 */ /* 0x000fe200078efe04 */
[----:B------:R-:W-:Y:S06]  /*2f40*/  BRA `(.L_x_11409) ;  /* 0x0000000000f87947 */ /* 0x000fec0003800000 */
.L_x_11422:
        /* <DEDUP_REMOVED lines=20> */
.L_x_11427:
[----:B------:R-:W-:Y:S05]  /*3090*/  BSYNC B0 ;  /* 0x0000000000007941 */ /* 0x000fea0003800000 */
.L_x_11426:
[----:B------:R-:W-:Y:S01]  /*30a0*/  LEA R3, R0, 0x37800000, 0x17 ;  /* 0x3780000000037811 */ /* 0x000fe200078eb8ff */
[----:B------:R-:W-:-:S05]  /*30b0*/  IMAD.SHL.U32 R0, R2, 0x200000, RZ ;  /* 0x0020000002007824 */ /* 0x000fca00078e00ff */
[----:B------:R-:W-:Y:S01]  /*30c0*/  LOP3.LUT R0, R3, R0, R4, 0xfe, !PT ;  /* 0x0000000003007212 */ /* 0x000fe200078efe04 */
[----:B------:R-:W-:Y:S06]  /*30d0*/  BRA `(.L_x_11409) ;  /* 0x0000000000947947 */ /* 0x000fec0003800000 */
.L_x_11421:
        /* <DEDUP_REMOVED lines=14> */
.L_x_11408:
        /* <DEDUP_REMOVED lines=16> */
.L_x_11430:
[----:B------:R-:W-:Y:S01]  /*32c0*/  IMAD.MOV.U32 R0, RZ, RZ, RZ ;  /* 0x000000ffff007224 */ /* 0x000fe200078e00ff */
[----:B------:R-:W-:Y:S06]  /*32d0*/  BRA `(.L_x_11409) ;  /* 0x0000000000147947 */ /* 0x000fec0003800000 */
.L_x_11429:
[----:B------:R-:W2:Y:S02]  /*32e0*/  LDG.E.64 R2, desc[UR36][R2.64] ;  /* 0x0000002402027981 */ /* 0x000ea4000c1e1b00 */
[----:B--2---:R0:W1:Y:S01]  /*32f0*/  I2F.U64 R0, R2 ;  /* 0x0000000200007312 */ /* 0x0040620000301000 */
[----:B------:R-:W-:Y:S05]  /*3300*/  BRA `(.L_x_11409) ;  /* 0x0000000000087947 */ /* 0x000fea0003800000 */
.L_x_11428:
[----:B------:R-:W2:Y:S02]  /*3310*/  LDG.E R0, desc[UR36][R2.64] ;  /* 0x0000002402007981 */ /* 0x000ea4000c1e1900 */
[----:B--2---:R-:W-:-:S07]  /*3320*/  I2FP.F32.U32 R0, R0 ;  /* 0x0000000000007245 */ /* 0x004fce0000201000 */
.L_x_11409:
[----:B------:R-:W-:Y:S05]  /*3330*/  BSYNC B6 ;  /* 0x0000000000067941 */ /* 0x000fea0003800000 */
.L_x_11403:
[----:B------:R-:W0:Y:S02]  /*3340*/  LDC.U8 R4, c[0x0][0x491] ;  /* 0x00012440ff047b82 */ /* 0x000e240000000000 */
[----:B012345:R-:W0:Y:S02]  /*3350*/  MUFU.RCP R2, R0 ;  /* 0x0000000000027308 */ /* 0x03fe240000001000 */
[----:B0-----:R-:W-:Y:S01]  /*3360*/  FMUL.FTZ R2, R2, R19 ;  /* 0x0000001302027220 */ /* 0x001fe20000410000 */
[----:B------:R-:W-:-:S04]  /*3370*/  PRMT R3, R4, 0x9910, RZ ;  /* 0x0000991004037816 */ /* 0x000fc800000000ff */
        /* <DEDUP_REMOVED lines=13> */
.L_x_11434:
[----:B------:R-:W0:Y:S02]  /*3450*/  F2I.S64.TRUNC R2, R2 ;  /* 0x0000000200027311 */ /* 0x000e24000020d900 */
[----:B0-----:R-:W-:-:S05]  /*3460*/  IMAD.MOV.U32 R5, RZ, RZ, R2 ;  /* 0x000000ffff057224 */ /* 0x001fca00078e0002 */
[----:B------:R0:W-:Y:S01]  /*3470*/  STG.E.U8 desc[UR36][R16.64], R5 ;  /* 0x0000000510007986 */ /* 0x0001e2000c101124 */
[----:B------:R-:W-:Y:S05]  /*3480*/  BRA `(.L_x_11436) ;  /* 0x0000000c00407947 */ /* 0x000fea0003800000 */
.L_x_11433:
        /* <DEDUP_REMOVED lines=9> */
.L_x_11438:
[----:B------:R-:W0:Y:S02]  /*3520*/  F2I.FTZ.TRUNC.NTZ R3, R2 ;  /* 0x0000000200037305 */ /* 0x000e24000021f100 */
[----:B0-----:R0:W-:Y:S01]  /*3530*/  STG.E desc[UR36][R16.64], R3 ;  /* 0x0000000310007986 */ /* 0x0011e2000c101924 */
[----:B------:R-:W-:Y:S05]  /*3540*/  BRA `(.L_x_11436) ;  /* 0x0000000c00107947 */ /* 0x000fea0003800000 */
.L_x_11437:
[----:B------:R-:W0:Y:S02]  /*3550*/  F2I.FTZ.TRUNC.NTZ R3, R2 ;  /* 0x0000000200037305 */ /* 0x000e24000021f100 */
[----:B0-----:R0:W-:Y:S01]  /*3560*/  STG.E.U16 desc[UR36][R16.64], R3 ;  /* 0x0000000310007986 */ /* 0x0011e2000c101524 */
[----:B------:R-:W-:Y:S05]  /*3570*/  BRA `(.L_x_11436) ;  /* 0x0000000c00047947 */ /* 0x000fea0003800000 */
.L_x_11432:
        /* <DEDUP_REMOVED lines=8> */
.L_x_11440:
[----:B------:R-:W-:-:S05]  /*3600*/  F2FP.F16.F32.PACK_AB R2, RZ, R2 ;  /* 0x00000002ff02723e */ /* 0x000fca00000000ff */
[----:B------:R0:W-:Y:S01]  /*3610*/  STG.E.U16 desc[UR36][R16.64], R2 ;  /* 0x0000000210007986 */ /* 0x0001e2000c101524 */
[----:B------:R-:W-:Y:S05]  /*3620*/  BRA `(.L_x_11436) ;  /* 0x0000000800d87947 */ /* 0x000fea0003800000 */
.L_x_11439:
[----:B------:R-:W-:-:S13]  /*3630*/  ISETP.NE.AND P0, PT, R3, 0x7, PT ;  /* 0x000000070300780c */ /* 0x000fda0003f05270 */
[----:B------:R-:W-:Y:S05]  /*3640*/  @!P0 BRA `(.L_x_11441) ;  /* 0x00000000002c8947 */ /* 0x000fea0003800000 */
[----:B------:R-:W-:-:S13]  /*3650*/  ISETP.NE.AND P0, PT, R3, 0x8, PT ;  /* 0x000000080300780c */ /* 0x000fda0003f05270 */
[----:B------:R-:W-:Y:S05]  /*3660*/  @!P0 BRA `(.L_x_11442) ;  /* 0x0000000000148947 */ /* 0x000fea0003800000 */
[----:B------:R-:W-:-:S13]  /*3670*/  ISETP.NE.AND P0, PT, R3, 0x9, PT ;  /* 0x000000090300780c */ /* 0x000fda0003f05270 */
[----:B------:R-:W-:Y:S05]  /*3680*/  @P0 BRA `(.L_x_11435) ;  /* 0x0000000800680947 */ /* 0x000fea0003800000 */
[----:B------:R-:W-:-:S05]  /*3690*/  IMAD.MOV.U32 R3, RZ, RZ, RZ ;  /* 0x000000ffff037224 */ /* 0x000fca00078e00ff */
[----:B------:R3:W-:Y:S01]  /*36a0*/  STG.E.64 desc[UR36][R16.64], R2 ;  /* 0x0000000210007986 */ /* 0x0007e2000c101b24 */
[----:B------:R-:W-:Y:S05]  /*36b0*/  BRA `(.L_x_11436) ;  /* 0x0000000800b47947 */ /* 0x000fea0003800000 */
.L_x_11442:
[----:B------:R-:W-:-:S04]  /*36c0*/  F2FP.F16.F32.PACK_AB R3, RZ, R2 ;  /* 0x00000002ff03723e */ /* 0x000fc800000000ff */
[----:B------:R-:W-:-:S05]  /*36d0*/  PRMT R3, R3, 0x5410, RZ ;  /* 0x0000541003037816 */ /* 0x000fca00000000ff */
[----:B------:R2:W-:Y:S01]  /*36e0*/  STG.E desc[UR36][R16.64], R3 ;  /* 0x0000000310007986 */ /* 0x0005e2000c101924 */
[----:B------:R-:W-:Y:S05]  /*36f0*/  BRA `(.L_x_11436) ;  /* 0x0000000800a47947 */ /* 0x000fea0003800000 */
.L_x_11441:
[----:B------:R-:W-:-:S06]  /*3700*/  FMUL.FTZ R2, R2, 1 ;  /* 0x3f80000002027820 */ /* 0x000fcc0000410000 */
[----:B------:R-:W0:Y:S02]  /*3710*/  F2F.F64.F32 R2, R2 ;  /* 0x0000000200027310 */ /* 0x000e240000201800 */
[----:B0-----:R4:W-:Y:S01]  /*3720*/  STG.E.64 desc[UR36][R16.64], R2 ;  /* 0x0000000210007986 */ /* 0x0019e2000c101b24 */
[----:B------:R-:W-:Y:S05]  /*3730*/  BRA `(.L_x_11436) ;  /* 0x0000000800947947 */ /* 0x000fea0003800000 */
.L_x_11431:
        /* <DEDUP_REMOVED lines=8> */
[----:B------:R-:W-:-:S04]  /*37c0*/  FSETP.NEU.FTZ.AND P0, PT, R2, RZ, PT ;  /* 0x000000ff0200720b */ /* 0x000fc80003f1d000 */
[----:B------:R-:W-:-:S05]  /*37d0*/  SEL R3, RZ, 0x1, !P0 ;  /* 0x00000001ff037807 */ /* 0x000fca0004000000 */
[----:B------:R0:W-:Y:S01]  /*37e0*/  STG.E.U8 desc[UR36][R16.64], R3 ;  /* 0x0000000310007986 */ /* 0x0001e2000c101124 */
[----:B------:R-:W-:Y:S05]  /*37f0*/  BRA `(.L_x_11436) ;  /* 0x0000000800647947 */ /* 0x000fea0003800000 */
.L_x_11445:
[----:B------:R-:W-:Y:S01]  /*3800*/  FMUL.FTZ R4, R2, 1 ;  /* 0x3f80000002047820 */ /* 0x000fe20000410000 */
[----:B------:R-:W-:-:S05]  /*3810*/  CS2R R6, SRZ ;  /* 0x0000000000067805 */ /* 0x000fca000001ff00 */
[----:B------:R-:W0:Y:S02]  /*3820*/  F2F.F64.F32 R4, R4 ;  /* 0x0000000400047310 */ /* 0x000e240000201800 */
[----:B0-----:R0:W-:Y:S01]  /*3830*/  STG.E.128 desc[UR36][R16.64], R4 ;  /* 0x0000000410007986 */ /* 0x0011e2000c101d24 */
[----:B------:R-:W-:Y:S05]  /*3840*/  BRA `(.L_x_11436) ;  /* 0x0000000800507947 */ /* 0x000fea0003800000 */
.L_x_11444:
        /* <DEDUP_REMOVED lines=20> */
.L_x_11449:
[----:B------:R-:W-:Y:S05]  /*3990*/  BSYNC B0 ;  /* 0x0000000000007941 */ /* 0x000fea0003800000 */
.L_x_11448:
[----:B------:R-:W-:-:S05]  /*39a0*/  LOP3.LUT R5, R0, R5, RZ, 0xfc, !PT ;  /* 0x0000000500057212 */ /* 0x000fca00078efcff */
[----:B------:R0:W-:Y:S01]  /*39b0*/  STG.E.U8 desc[UR36][R16.64], R5 ;  /* 0x0000000510007986 */ /* 0x0001e2000c101124 */
[----:B------:R-:W-:Y:S05]  /*39c0*/  BRA `(.L_x_11436) ;  /* 0x0000000400f07947 */ /* 0x000fea0003800000 */
.L_x_11447:
        /* <DEDUP_REMOVED lines=12> */
.L_x_11451:
[----:B------:R-:W-:Y:S01]  /*3a90*/  IMAD.MOV.U32 R0, RZ, RZ, 0x7f ;  /* 0x0000007fff007424 */ /* 0x000fe200078e00ff */
[----:B------:R-:W-:-:S04]  /*3aa0*/  ISETP.GT.U32.AND P0, PT, R4, 0x7f800000, PT ;  /* 0x7f8000000400780c */ /* 0x000fc80003f04070 */
[----:B------:R-:W-:-:S09]  /*3ab0*/  SEL R0, R0, 0x7c, P0 ;  /* 0x0000007c00007807 */ /* 0x000fd20000000000 */
.L_x_11452:
[----:B------:R-:W-:Y:S05]  /*3ac0*/  BSYNC B0 ;  /* 0x0000000000007941 */ /* 0x000fea0003800000 */
.L_x_11450:
[----:B------:R-:W-:-:S04]  /*3ad0*/  LOP3.LUT R2, R2, 0x80000000, RZ, 0xc0, !PT ;  /* 0x8000000002027812 */ /* 0x000fc800078ec0ff */
[----:B------:R-:W-:-:S04]  /*3ae0*/  SHF.R.U32.HI R3, RZ, 0x18, R2 ;  /* 0x00000018ff037819 */ /* 0x000fc80000011602 */
[----:B------:R-:W-:-:S05]  /*3af0*/  LOP3.LUT R3, R0, R3, RZ, 0xfc, !PT ;  /* 0x0000000300037212 */ /* 0x000fca00078efcff */
[----:B------:R0:W-:Y:S01]  /*3b00*/  STG.E.U8 desc[UR36][R16.64], R3 ;  /* 0x0000000310007986 */ /* 0x0001e2000c101124 */
[----:B------:R-:W-:Y:S05]  /*3b10*/  BRA `(.L_x_11436) ;  /* 0x00000004009c7947 */ /* 0x000fea0003800000 */
.L_x_11446:
[----:B------:R-:W-:-:S05]  /*3b20*/  F2FP.BF16.F32.PACK_AB R2, RZ, R2 ;  /* 0x00000002ff02723e */ /* 0x000fca00000010ff */
[----:B------:R0:W-:Y:S01]  /*3b30*/  STG.E.U16 desc[UR36][R16.64], R2 ;  /* 0x0000000210007986 */ /* 0x0001e2000c101524 */
[----:B------:R-:W-:Y:S05]  /*3b40*/  BRA `(.L_x_11436) ;  /* 0x0000000400907947 */ /* 0x000fea0003800000 */
.L_x_11443:
        /* <DEDUP_REMOVED lines=11> */
.L_x_11455:
        /* <DEDUP_REMOVED lines=16> */
.L_x_11458:
[----:B------:R-:W-:-:S04]  /*3d00*/  LOP3.LUT R2, R2, 0x80000000, RZ, 0xc0, !PT ;  /* 0x8000000002027812 */ /* 0x000fc800078ec0ff */
[----:B------:R-:W-:-:S04]  /*3d10*/  SHF.R.U32.HI R3, RZ, 0x18, R2 ;  /* 0x00000018ff037819 */ /* 0x000fc80000011602 */
[----:B------:R-:W-:-:S04]  /*3d20*/  LOP3.LUT R0, R0, R3, RZ, 0xfc, !PT ;  /* 0x0000000300007212 */ /* 0x000fc800078efcff */
[----:B------:R-:W-:-:S07]  /*3d30*/  PRMT R8, R0, 0x7610, R8 ;  /* 0x0000761000087816 */ /* 0x000fce0000000008 */
.L_x_11457:
[----:B------:R-:W-:Y:S05]  /*3d40*/  BSYNC B0 ;  /* 0x0000000000007941 */ /* 0x000fea0003800000 */
.L_x_11456:
[----:B------:R0:W-:Y:S01]  /*3d50*/  STG.E.U8 desc[UR36][R16.64], R8 ;  /* 0x0000000810007986 */ /* 0x0001e2000c101124 */
[----:B------:R-:W-:Y:S05]  /*3d60*/  BRA `(.L_x_11436) ;  /* 0x0000000400087947 */ /* 0x000fea0003800000 */
.L_x_11454:
        /* <DEDUP_REMOVED lines=16> */
.L_x_11461:
[----:B------:R-:W-:-:S04]  /*3e70*/  LOP3.LUT R2, R2, 0x80000000, RZ, 0xc0, !PT ;  /* 0x8000000002027812 */ /* 0x000fc800078ec0ff */
[----:B------:R-:W-:-:S04]  /*3e80*/  SHF.R.U32.HI R3, RZ, 0x18, R2 ;  /* 0x00000018ff037819 */ /* 0x000fc80000011602 */
[----:B------:R-:W-:-:S04]  /*3e90*/  LOP3.LUT R0, R0, R3, RZ, 0xfc, !PT ;  /* 0x0000000300007212 */ /* 0x000fc800078efcff */
[----:B------:R-:W-:-:S07]  /*3ea0*/  PRMT R8, R0, 0x7610, R8 ;  /* 0x0000761000087816 */ /* 0x000fce0000000008 */
.L_x_11460:
[----:B------:R-:W-:Y:S05]  /*3eb0*/  BSYNC B0 ;  /* 0x0000000000007941 */ /* 0x000fea0003800000 */
.L_x_11459:
[----:B------:R0:W-:Y:S01]  /*3ec0*/  STG.E.U8 desc[UR36][R16.64], R8 ;  /* 0x0000000810007986 */ /* 0x0001e2000c101124 */
[----:B------:R-:W-:Y:S05]  /*3ed0*/  BRA `(.L_x_11436) ;  /* 0x0000000000ac7947 */ /* 0x000fea0003800000 */
.L_x_11453:
        /* <DEDUP_REMOVED lines=21> */
.L_x_11435:
        /* <DEDUP_REMOVED lines=16> */
.L_x_11464:
[----:B------:R-:W-:Y:S05]  /*4130*/  BRA `(.L_x_11436) ;  /* 0x0000000000147947 */ /* 0x000fea0003800000 */
.L_x_11463:
[----:B------:R-:W0:Y:S02]  /*4140*/  F2I.U64.TRUNC R2, R2 ;  /* 0x0000000200027311 */ /* 0x000e24000020d800 */
[----:B0-----:R0:W-:Y:S01]  /*4150*/  STG.E.64 desc[UR36][R16.64], R2 ;  /* 0x0000000210007986 */ /* 0x0011e2000c101b24 */
[----:B------:R-:W-:Y:S05]  /*4160*/  BRA `(.L_x_11436) ;  /* 0x0000000000087947 */ /* 0x000fea0003800000 */
.L_x_11462:
[----:B------:R-:W0:Y:S02]  /*4170*/  F2I.FTZ.U32.TRUNC.NTZ R3, R2 ;  /* 0x0000000200037305 */ /* 0x000e24000021f000 */
[----:B0-----:R0:W-:Y:S02]  /*4180*/  STG.E desc[UR36][R16.64], R3 ;  /* 0x0000000310007986 */ /* 0x0011e4000c101924 */
.L_x_11436:
[----:B------:R-:W-:-:S04]  /*4190*/  IMAD R18, R18, 0x200, R23 ;  /* 0x0000020012127824 */ /* 0x000fc800078e0217 */
[----:B------:R-:W-:-:S07]  /*41a0*/  VIADD R19, R18, 0x80 ;  /* 0x0000008012137836 */ /* 0x000fce0000000000 */
.L_x_11373:
[----:B------:R-:W-:Y:S05]  /*41b0*/  BSYNC B7 ;  /* 0x0000000000077941 */ /* 0x000fea0003800000 */
.L_x_11372:
        /* <DEDUP_REMOVED lines=358> */
.L_x_11467:
        /* <DEDUP_REMOVED lines=20> */
[----:B--2---:R4:W0:Y:S01]  /*5960*/  I2F.S16 R22, R2 ;  /* 0x0000000200167306 */ /* 0x0048220000101400 */
[----:B------:R-:W-:Y:S05]  /*5970*/  BRA `(.L_x_11474) ;  /* 0x0000000c00387947 */ /* 0x000fea0003800000 */
.L_x_11472:
[----:B------:R-:W2:Y:S02]  /*5980*/  LDG.E.U8 R2, desc[UR36][R2.64] ;  /* 0x0000002402027981 */ /* 0x000ea4000c1e1100 */
[----:B--2---:R-:W-:Y:S01]  /*5990*/  I2FP.F32.U32 R22, R2 ;  /* 0x0000000200167245 */ /* 0x004fe20000201000 */
[----:B------:R-:W-:Y:S06]  /*59a0*/  BRA `(.L_x_11474) ;  /* 0x0000000c002c7947 */ /* 0x000fec0003800000 */
.L_x_11471:
[----:B------:R-:W-:-:S13]  /*59b0*/  ISETP.NE.AND P0, PT, R4, 0x2, PT ;  /* 0x000000020400780c */ /* 0x000fda0003f05270 */
[----:B------:R-:W-:Y:S05]  /*59c0*/  @!P0 BRA `(.L_x_11475) ;  /* 0x0000000000288947 */ /* 0x000fea0003800000 */
[----:B------:R-:W-:-:S13]  /*59d0*/  ISETP.NE.AND P0, PT, R4, 0x3, PT ;  /* 0x000000030400780c */ /* 0x000fda0003f05270 */
[----:B------:R-:W-:Y:S05]  /*59e0*/  @!P0 BRA `(.L_x_11476) ;  /* 0x0000000000148947 */ /* 0x000fea0003800000 */
[----:B------:R-:W-:-:S13]  /*59f0*/  ISETP.NE.AND P0, PT, R4, 0x4, PT ;  /* 0x000000040400780c */ /* 0x000fda0003f05270 */
[----:B------:R-:W-:Y:S05]  /*5a00*/  @P0 BRA `(.L_x_11473) ;  /* 0x0000000800b80947 */ /* 0x000fea0003800000 */
[----:B------:R-:W2:Y:S02]  /*5a10*/  LDG.E.64 R22, desc[UR36][R2.64] ;  /* 0x0000002402167981 */ /* 0x000ea4000c1e1b00 */
[----:B--2---:R2:W3:Y:S01]  /*5a20*/  I2F.S64 R22, R22 ;  /* 0x0000001600167312 */ /* 0x0044e20000301400 */
[----:B------:R-:W-:Y:S05]  /*5a30*/  BRA `(.L_x_11474) ;  /* 0x0000000c00087947 */ /* 0x000fea0003800000 */
.L_x_11476:
[----:B------:R-:W2:Y:S02]  /*5a40*/  LDG.E R2, desc[UR36][R2.64] ;  /* 0x0000002402027981 */ /* 0x000ea4000c1e1900 */
[----:B--2---:R-:W-:Y:S01]  /*5a50*/  I2FP.F32.S32 R22, R2 ;  /* 0x0000000200167245 */ /* 0x004fe20000201400 */
[----:B------:R-:W-:Y:S06]  /*5a60*/  BRA `(.L_x_11474) ;  /* 0x0000000800fc7947 */ /* 0x000fec0003800000 */
.L_x_11475:
[----:B------:R-:W2:Y:S02]  /*5a70*/  LDG.E.U16 R2, desc[UR36][R2.64] ;  /* 0x0000002402027981 */ /* 0x000ea4000c1e1500 */
[----:B--2---:R0:W1:Y:S01]  /*5a80*/  I2F.S16 R22, R2 ;  /* 0x0000000200167306 */ /* 0x0040620000101400 */
[----:B------:R-:W-:Y:S05]  /*5a90*/  BRA `(.L_x_11474) ;  /* 0x0000000800f07947 */ /* 0x000fea0003800000 */
.L_x_11470:
        /* <DEDUP_REMOVED lines=8> */
.L_x_11478:
[----:B------:R-:W2:Y:S02]  /*5b20*/  LDG.E.U16 R2, desc[UR36][R2.64] ;  /* 0x0000002402027981 */ /* 0x000ea4000c1e1500 */
[----:B--2---:R-:W-:Y:S01]  /*5b30*/  HADD2.F32 R22, -RZ, R2.H0_H0 ;  /* 0x20000002ff167230 */ /* 0x004fe20000004100 */
[----:B------:R-:W-:Y:S06]  /*5b40*/  BRA `(.L_x_11474) ;  /* 0x0000000800c47947 */ /* 0x000fec0003800000 */
.L_x_11477:
        /* <DEDUP_REMOVED lines=8> */
.L_x_11480:
[----:B------:R-:W2:Y:S02]  /*5bd0*/  LDG.E.U16 R2, desc[UR36][R2.64] ;  /* 0x0000002402027981 */ /* 0x000ea4000c1e1500 */
[----:B--2---:R-:W-:Y:S01]  /*5be0*/  HADD2.F32 R22, -RZ, R2.H0_H0 ;  /* 0x20000002ff167230 */ /* 0x004fe20000004100 */
[----:B------:R-:W-:Y:S06]  /*5bf0*/  BRA `(.L_x_11474) ;  /* 0x0000000800987947 */ /* 0x000fec0003800000 */
.L_x_11479:
[----:B------:R-:W2:Y:S01]  /*5c00*/  LDG.E.64 R2, desc[UR36][R2.64] ;  /* 0x0000002402027981 */ /* 0x000ea2000c1e1b00 */
[----:B------:R-:W-:Y:S01]  /*5c10*/  UMOV UR4, 0xf0000000 ;  /* 0xf000000000047882 */ /* 0x000fe20000000000 */
[----:B------:R-:W-:Y:S01]  /*5c20*/  UMOV UR5, 0x380fffff ;  /* 0x380fffff00057882 */ /* 0x000fe20000000000 */
[----:B--2---:R-:W0:Y:S01]  /*5c30*/  F2F.F32.F64 R22, R2 ;  /* 0x0000000200167310 */ /* 0x004e220000301000 */
[----:B------:R-:W-:-:S14]  /*5c40*/  DSETP.GEU.AND P0, PT, |R2|, UR4, PT ;  /* 0x0000000402007e2a */ /* 0x000fdc000bf0e200 */
[----:B0-----:R-:W-:Y:S01]  /*5c50*/  @!P0 FMUL R22, R22, 1.175494350822287508e-38 ;  /* 0x0080000016168820 */ /* 0x001fe20000400000 */
[----:B------:R-:W-:Y:S06]  /*5c60*/  BRA `(.L_x_11474) ;  /* 0x00000008007c7947 */ /* 0x000fec0003800000 */
.L_x_11469:
        /* <DEDUP_REMOVED lines=12> */
.L_x_11483:
[----:B------:R-:W2:Y:S01]  /*5d30*/  LDG.E.64 R2, desc[UR36][R2.64] ;  /* 0x0000002402027981 */ /* 0x000ea2000c1e1b00 */
[----:B------:R-:W-:Y:S01]  /*5d40*/  UMOV UR4, 0xf0000000 ;  /* 0xf000000000047882 */ /* 0x000fe20000000000 */
[----:B------:R-:W-:Y:S01]  /*5d50*/  UMOV UR5, 0x380fffff ;  /* 0x380fffff00057882 */ /* 0x000fe20000000000 */
[----:B--2---:R-:W0:Y:S01]  /*5d60*/  F2F.F32.F64 R22, R2 ;  /* 0x0000000200167310 */ /* 0x004e220000301000 */
[----:B------:R-:W-:-:S14]  /*5d70*/  DSETP.GEU.AND P0, PT, |R2|, UR4, PT ;  /* 0x0000000402007e2a */ /* 0x000fdc000bf0e200 */
[----:B0-----:R-:W-:Y:S01]  /*5d80*/  @!P0 FMUL R22, R22, 1.175494350822287508e-38 ;  /* 0x0080000016168820 */ /* 0x001fe20000400000 */
[----:B------:R-:W-:Y:S06]  /*5d90*/  BRA `(.L_x_11474) ;  /* 0x0000000800307947 */ /* 0x000fec0003800000 */
.L_x_11482:
        /* <DEDUP_REMOVED lines=26> */
.L_x_11485:
        /* <DEDUP_REMOVED lines=13> */
.L_x_11484:
[----:B------:R-:W2:Y:S02]  /*6010*/  LDG.E.U16 R2, desc[UR36][R2.64] ;  /* 0x0000002402027981 */ /* 0x000ea4000c1e1500 */
[----:B--2---:R-:W-:Y:S01]  /*6020*/  IMAD.U32 R22, R2, 0x10000, RZ ;  /* 0x0001000002167824 */ /* 0x004fe200078e00ff */
[----:B------:R-:W-:Y:S06]  /*6030*/  BRA `(.L_x_11474) ;  /* 0x0000000400887947 */ /* 0x000fec0003800000 */
.L_x_11481:
        /* <DEDUP_REMOVED lines=11> */
.L_x_11488:
        /* <DEDUP_REMOVED lines=20> */
.L_x_11490:
[----:B------:R-:W-:Y:S05]  /*6230*/  BSYNC B0 ;  /* 0x0000000000007941 */ /* 0x000fea0003800000 */
.L_x_11489:
[----:B------:R-:W-:Y:S01]  /*6240*/  IMAD.SHL.U32 R2, R2, 0x100000, RZ ;  /* 0x0010000002027824 */ /* 0x000fe200078e00ff */
[----:B------:R-:W-:-:S04]  /*6250*/  LEA R3, R0, 0x3b800000, 0x17 ;  /* 0x3b80000000037811 */ /* 0x000fc800078eb8ff */
[----:B------:R-:W-:Y:S01]  /*6260*/  LOP3.LUT R22, R3, R2, R22, 0xfe, !PT ;  /* 0x0000000203167212 */ /* 0x000fe200078efe16 */
[----:B------:R-:W-:Y:S06]  /*6270*/  BRA `(.L_x_11474) ;  /* 0x0000000000f87947 */ /* 0x000fec0003800000 */
.L_x_11487:
        /* <DEDUP_REMOVED lines=20> */
.L_x_11492:
[----:B------:R-:W-:Y:S05]  /*63c0*/  BSYNC B0 ;  /* 0x0000000000007941 */ /* 0x000fea0003800000 */
.L_x_11491:
[----:B------:R-:W-:Y:S01]  /*63d0*/  IMAD.SHL.U32 R2, R2, 0x200000, RZ ;  /* 0x0020000002027824 */ /* 0x000fe200078e00ff */
[----:B------:R-:W-:-:S04]  /*63e0*/  LEA R3, R0, 0x37800000, 0x17 ;  /* 0x3780000000037811 */ /* 0x000fc800078eb8ff */
[----:B------:R-:W-:Y:S01]  /*63f0*/  LOP3.LUT R22, R3, R2, R22, 0xfe, !PT ;  /* 0x0000000203167212 */ /* 0x000fe200078efe16 */
[----:B------:R-:W-:Y:S06]  /*6400*/  BRA `(.L_x_11474) ;  /* 0x0000000000947947 */ /* 0x000fec0003800000 */
.L_x_11486:
        /* <DEDUP_REMOVED lines=14> */
.L_x_11473:
        /* <DEDUP_REMOVED lines=16> */
.L_x_11495:
[----:B------:R-:W-:Y:S01]  /*65f0*/  IMAD.MOV.U32 R22, RZ, RZ, RZ ;  /* 0x000000ffff167224 */ /* 0x000fe200078e00ff */
[----:B------:R-:W-:Y:S06]  /*6600*/  BRA `(.L_x_11474) ;  /* 0x0000000000147947 */ /* 0x000fec0003800000 */
.L_x_11494:
[----:B------:R-:W2:Y:S02]  /*6610*/  LDG.E.64 R22, desc[UR36][R2.64] ;  /* 0x0000002402167981 */ /* 0x000ea4000c1e1b00 */
[----:B--2---:R0:W1:Y:S01]  /*6620*/  I2F.U64 R22, R22 ;  /* 0x0000001600167312 */ /* 0x0040620000301000 */
[----:B------:R-:W-:Y:S05]  /*6630*/  BRA `(.L_x_11474) ;  /* 0x0000000000087947 */ /* 0x000fea0003800000 */
.L_x_11493:
[----:B------:R-:W2:Y:S02]  /*6640*/  LDG.E R2, desc[UR36][R2.64] ;  /* 0x0000002402027981 */ /* 0x000ea4000c1e1900 */
[----:B--2---:R-:W-:-:S07]  /*6650*/  I2FP.F32.U32 R22, R2 ;  /* 0x0000000200167245 */ /* 0x004fce0000201000 */
.L_x_11474:
[----:B------:R-:W-:Y:S05]  /*6660*/  BSYNC B6 ;  /* 0x0000000000067941 */ /* 0x000fea0003800000 */
.L_x_11468:
[----:B------:R-:W2:Y:S01]  /*6670*/  LDC.U8 R4, c[0x0][0x493] ;  /* 0x000124c0ff047b82 */ /* 0x000ea20000000000 */
[----:B------:R-:W-:Y:S01]  /*6680*/  ULDC.64 UR4, c[0x0][0x488] ;  /* 0x0001220000047ab9 */ /* 0x000fe20000000a00 */
[----:B------:R-:W-:Y:S01]  /*6690*/  BSSY B6, `(.L_x_11496) ;  /* 0x00000df000067945 */ /* 0x000fe20003800000 */
[----:B0---4-:R-:W-:-:S05]  /*66a0*/  IADD3 R2, P0, R18, UR4, RZ ;  /* 0x0000000412027c10 */ /* 0x011fca000ff1e0ff */
        /* <DEDUP_REMOVED lines=13> */
[----:B--2---:R-:W4:Y:S01]  /*6780*/  I2F.S16 R0, R0 ;  /* 0x0000000000007306 */ /* 0x004f220000101400 */
[----:B------:R-:W-:Y:S05]  /*6790*/  BRA `(.L_x_11502) ;  /* 0x0000000c00387947 */ /* 0x000fea0003800000 */
.L_x_11500:
[----:B------:R-:W2:Y:S02]  /*67a0*/  LDG.E.U8 R0, desc[UR36][R2.64] ;  /* 0x0000002402007981 */ /* 0x000ea4000c1e1100 */
[----:B--2---:R-:W-:Y:S01]  /*67b0*/  I2FP.F32.U32 R0, R0 ;  /* 0x0000000000007245 */ /* 0x004fe20000201000 */
[----:B------:R-:W-:Y:S06]  /*67c0*/  BRA `(.L_x_11502) ;  /* 0x0000000c002c7947 */ /* 0x000fec0003800000 */
.L_x_11499:
[----:B------:R-:W-:-:S13]  /*67d0*/  ISETP.NE.AND P0, PT, R0, 0x2, PT ;  /* 0x000000020000780c */ /* 0x000fda0003f05270 */
[----:B------:R-:W-:Y:S05]  /*67e0*/  @!P0 BRA `(.L_x_11503) ;  /* 0x0000000000288947 */ /* 0x000fea0003800000 */
[----:B------:R-:W-:-:S13]  /*67f0*/  ISETP.NE.AND P0, PT, R0, 0x3, PT ;  /* 0x000000030000780c */ /* 0x000fda0003f05270 */
[----:B------:R-:W-:Y:S05]  /*6800*/  @!P0 BRA `(.L_x_11504) ;  /* 0x0000000000148947 */ /* 0x000fea0003800000 */
[----:B------:R-:W-:-:S13]  /*6810*/  ISETP.NE.AND P0, PT, R0, 0x4, PT ;  /* 0x000000040000780c */ /* 0x000fda0003f05270 */
[----:B------:R-:W-:Y:S05]  /*6820*/  @P0 BRA `(.L_x_11501) ;  /* 0x0000000800b80947 */ /* 0x000fea0003800000 */
[----:B------:R-:W2:Y:S02]  /*6830*/  LDG.E.64 R2, desc[UR36][R2.64] ;  /* 0x0000002402027981 */ /* 0x000ea4000c1e1b00 */
[----:B--2---:R0:W2:Y:S01]  /*6840*/  I2F.S64 R0, R2 ;  /* 0x0000000200007312 */ /* 0x0040a20000301400 */
[----:B------:R-:W-:Y:S05]  /*6850*/  BRA `(.L_x_11502) ;  /* 0x0000000c00087947 */ /* 0x000fea0003800000 */
.L_x_11504:
[----:B------:R-:W2:Y:S02]  /*6860*/  LDG.E R0, desc[UR36][R2.64] ;  /* 0x0000002402007981 */ /* 0x000ea4000c1e1900 */
[----:B--2---:R-:W-:Y:S01]  /*6870*/  I2FP.F32.S32 R0, R0 ;  /* 0x0000000000007245 */ /* 0x004fe20000201400 */
[----:B------:R-:W-:Y:S06]  /*6880*/  BRA `(.L_x_11502) ;  /* 0x0000000800fc7947 */ /* 0x000fec0003800000 */
.L_x_11503:
[----:B------:R-:W2:Y:S02]  /*6890*/  LDG.E.U16 R0, desc[UR36][R2.64] ;  /* 0x0000002402007981 */ /* 0x000ea4000c1e1500 */
[----:B--2---:R-:W0:Y:S01]  /*68a0*/  I2F.S16 R0, R0 ;  /* 0x0000000000007306 */ /* 0x004e220000101400 */
[----:B------:R-:W-:Y:S05]  /*68b0*/  BRA `(.L_x_11502) ;  /* 0x0000000800f07947 */ /* 0x000fea0003800000 */
.L_x_11498:
        /* <DEDUP_REMOVED lines=8> */
.L_x_11506:
[----:B------:R-:W2:Y:S02]  /*6940*/  LDG.E.U16 R0, desc[UR36][R2.64] ;  /* 0x0000002402007981 */ /* 0x000ea4000c1e1500 */
[----:B--2---:R-:W-:Y:S01]  /*6950*/  HADD2.F32 R0, -RZ, R0.H0_H0 ;  /* 0x20000000ff007230 */ /* 0x004fe20000004100 */
[----:B------:R-:W-:Y:S06]  /*6960*/  BRA `(.L_x_11502) ;  /* 0x0000000800c47947 */ /* 0x000fec0003800000 */
.L_x_11505:
        /* <DEDUP_REMOVED lines=8> */
.L_x_11508:
[----:B------:R-:W2:Y:S02]  /*69f0*/  LDG.E.U16 R0, desc[UR36][R2.64] ;  /* 0x0000002402007981 */ /* 0x000ea4000c1e1500 */
[----:B--2---:R-:W-:Y:S01]  /*6a00*/  HADD2.F32 R0, -RZ, R0.H0_H0 ;  /* 0x20000000ff007230 */ /* 0x004fe20000004100 */
[----:B------:R-:W-:Y:S06]  /*6a10*/  BRA `(.L_x_11502) ;  /* 0x0000000800987947 */ /* 0x000fec0003800000 */
.L_x_11507:
[----:B------:R-:W2:Y:S01]  /*6a20*/  LDG.E.64 R2, desc[UR36][R2.64] ;  /* 0x0000002402027981 */ /* 0x000ea2000c1e1b00 */
[----:B------:R-:W-:Y:S01]  /*6a30*/  UMOV UR4, 0xf0000000 ;  /* 0xf000000000047882 */ /* 0x000fe20000000000 */
[----:B------:R-:W-:Y:S01]  /*6a40*/  UMOV UR5, 0x380fffff ;  /* 0x380fffff00057882 */ /* 0x000fe20000000000 */
[----:B--2---:R-:W0:Y:S01]  /*6a50*/  F2F.F32.F64 R0, R2 ;  /* 0x0000000200007310 */ /* 0x004e220000301000 */
[----:B------:R-:W-:-:S14]  /*6a60*/  DSETP.GEU.AND P0, PT, |R2|, UR4, PT ;  /* 0x0000000402007e2a */ /* 0x000fdc000bf0e200 */
[----:B0-----:R-:W-:Y:S01]  /*6a70*/  @!P0 FMUL R0, R0, 1.175494350822287508e-38 ;  /* 0x0080000000008820 */ /* 0x001fe20000400000 */
[----:B------:R-:W-:Y:S06]  /*6a80*/  BRA `(.L_x_11502) ;  /* 0x00000008007c7947 */ /* 0x000fec0003800000 */
.L_x_11497:
        /* <DEDUP_REMOVED lines=12> */
.L_x_11511:
[----:B------:R-:W2:Y:S01]  /*6b50*/  LDG.E.64 R2, desc[UR36][R2.64] ;  /* 0x0000002402027981 */ /* 0x000ea2000c1e1b00 */
[----:B------:R-:W-:Y:S01]  /*6b60*/  UMOV UR4, 0xf0000000 ;  /* 0xf000000000047882 */ /* 0x000fe20000000000 */
[----:B------:R-:W-:Y:S01]  /*6b70*/  UMOV UR5, 0x380fffff ;  /* 0x380fffff00057882 */ /* 0x000fe20000000000 */
[----:B--2---:R-:W0:Y:S01]  /*6b80*/  F2F.F32.F64 R0, R2 ;  /* 0x0000000200007310 */ /* 0x004e220000301000 */
[----:B------:R-:W-:-:S14]  /*6b90*/  DSETP.GEU.AND P0, PT, |R2|, UR4, PT ;  /* 0x0000000402007e2a */ /* 0x000fdc000bf0e200 */
[----:B0-----:R-:W-:Y:S01]  /*6ba0*/  @!P0 FMUL R0, R0, 1.175494350822287508e-38 ;  /* 0x0080000000008820 */ /* 0x001fe20000400000 */
[----:B------:R-:W-:Y:S06]  /*6bb0*/  BRA `(.L_x_11502) ;  /* 0x0000000800307947 */ /* 0x000fec0003800000 */
.L_x_11510:
        /* <DEDUP_REMOVED lines=26> */
.L_x_11513:
        /* <DEDUP_REMOVED lines=13> */
.L_x_11512:
[----:B------:R-:W2:Y:S02]  /*6e30*/  LDG.E.U16 R0, desc[UR36][R2.64] ;  /* 0x0000002402007981 */ /* 0x000ea4000c1e1500 */
[----:B--2---:R-:W-:Y:S01]  /*6e40*/  IMAD.U32 R0, R0, 0x10000, RZ ;  /* 0x0001000000007824 */ /* 0x004fe200078e00ff */
[----:B------:R-:W-:Y:S06]  /*6e50*/  BRA `(.L_x_11502) ;  /* 0x0000000400887947 */ /* 0x000fec0003800000 */
.L_x_11509:
        /* <DEDUP_REMOVED lines=11> */
.L_x_11516:
        /* <DEDUP_REMOVED lines=20> */
.L_x_11518:
[----:B------:R-:W-:Y:S05]  /*7050*/  BSYNC B0 ;  /* 0x0000000000007941 */ /* 0x000fea0003800000 */
.L_x_11517:
[----:B------:R-:W-:Y:S01]  /*7060*/  LEA R3, R0, 0x3b800000, 0x17 ;  /* 0x3b80000000037811 */ /* 0x000fe200078eb8ff */
[----:B------:R-:W-:-:S05]  /*7070*/  IMAD.SHL.U32 R0, R2, 0x100000, RZ ;  /* 0x0010000002007824 */ /* 0x000fca00078e00ff */
[----:B------:R-:W-:Y:S01]  /*7080*/  LOP3.LUT R0, R3, R0, R4, 0xfe, !PT ;  /* 0x0000000003007212 */ /* 0x000fe200078efe04 */
[----:B------:R-:W-:Y:S06]  /*7090*/  BRA `(.L_x_11502) ;  /* 0x0000000000f87947 */ /* 0x000fec0003800000 */
.L_x_11515:
        /* <DEDUP_REMOVED lines=20> */
.L_x_11520:
[----:B------:R-:W-:Y:S05]  /*71e0*/  BSYNC B0 ;  /* 0x0000000000007941 */ /* 0x000fea0003800000 */
.L_x_11519:
[----:B------:R-:W-:Y:S01]  /*71f0*/  LEA R3, R0, 0x37800000, 0x17 ;  /* 0x3780000000037811 */ /* 0x000fe200078eb8ff */
[----:B------:R-:W-:-:S05]  /*7200*/  IMAD.SHL.U32 R0, R2, 0x200000, RZ ;  /* 0x0020000002007824 */ /* 0x000fca00078e00ff */
[----:B------:R-:W-:Y:S01]  /*7210*/  LOP3.LUT R0, R3, R0, R4, 0xfe, !PT ;  /* 0x0000000003007212 */ /* 0x000fe200078efe04 */
[----:B------:R-:W-:Y:S06]  /*7220*/  BRA `(.L_x_11502) ;  /* 0x0000000000947947 */ /* 0x000fec0003800000 */
.L_x_11514:
        /* <DEDUP_REMOVED lines=14> */
.L_x_11501:
        /* <DEDUP_REMOVED lines=16> */
.L_x_11523:
[----:B------:R-:W-:Y:S01]  /*7410*/  IMAD.MOV.U32 R0, RZ, RZ, RZ ;  /* 0x000000ffff007224 */ /* 0x000fe200078e00ff */
[----:B------:R-:W-:Y:S06]  /*7420*/  BRA `(.L_x_11502) ;  /* 0x0000000000147947 */ /* 0x000fec0003800000 */
.L_x_11522:
[----:B------:R-:W2:Y:S02]  /*7430*/  LDG.E.64 R2, desc[UR36][R2.64] ;  /* 0x0000002402027981 */ /* 0x000ea4000c1e1b00 */
[----:B--2---:R0:W2:Y:S01]  /*7440*/  I2F.U64 R0, R2 ;  /* 0x0000000200007312 */ /* 0x0040a20000301000 */
[----:B------:R-:W-:Y:S05]  /*7450*/  BRA `(.L_x_11502) ;  /* 0x0000000000087947 */ /* 0x000fea0003800000 */
.L_x_11521:
[----:B------:R-:W2:Y:S02]  /*7460*/  LDG.E R0, desc[UR36][R2.64] ;  /* 0x0000002402007981 */ /* 0x000ea4000c1e1900 */
[----:B--2---:R-:W-:-:S07]  /*7470*/  I2FP.F32.U32 R0, R0 ;  /* 0x0000000000007245 */ /* 0x004fce0000201000 */
.L_x_11502:
[----:B------:R-:W-:Y:S05]  /*7480*/  BSYNC B6 ;  /* 0x0000000000067941 */ /* 0x000fea0003800000 */
.L_x_11496:
[----:B------:R-:W1:Y:S01]  /*7490*/  LDC.U8 R4, c[0x0][0x491] ;  /* 0x00012440ff047b82 */ /* 0x000e620000000000 */
[----:B0-2-45:R-:W1:Y:S02]  /*74a0*/  MUFU.RCP R3, R0 ;  /* 0x0000000000037308 */ /* 0x035e640000001000 */
[----:B-1-3--:R-:W-:Y:S01]  /*74b0*/  FMUL.FTZ R22, R3, R22 ;  /* 0x0000001603167220 */ /* 0x00afe20000410000 */
        /* <DEDUP_REMOVED lines=14> */
.L_x_11527:
[----:B------:R-:W0:Y:S02]  /*75a0*/  F2I.S64.TRUNC R22, R22 ;  /* 0x0000001600167311 */ /* 0x000e24000020d900 */
[----:B0-----:R-:W-:-:S05]  /*75b0*/  IMAD.MOV.U32 R3, RZ, RZ, R22 ;  /* 0x000000ffff037224 */ /* 0x001fca00078e0016 */
[----:B------:R0:W-:Y:S01]  /*75c0*/  STG.E.U8 desc[UR36][R16.64], R3 ;  /* 0x0000000310007986 */ /* 0x0001e2000c101124 */
[----:B------:R-:W-:Y:S05]  /*75d0*/  BRA `(.L_x_11529) ;  /* 0x0000000c00407947 */ /* 0x000fea0003800000 */
.L_x_11526:
        /* <DEDUP_REMOVED lines=9> */
.L_x_11531:
[----:B------:R-:W0:Y:S02]  /*7670*/  F2I.FTZ.TRUNC.NTZ R3, R22 ;  /* 0x0000001600037305 */ /* 0x000e24000021f100 */
[----:B0-----:R0:W-:Y:S01]  /*7680*/  STG.E desc[UR36][R16.64], R3 ;  /* 0x0000000310007986 */ /* 0x0011e2000c101924 */
[----:B------:R-:W-:Y:S05]  /*7690*/  BRA `(.L_x_11529) ;  /* 0x0000000c00107947 */ /* 0x000fea0003800000 */
.L_x_11530:
[----:B------:R-:W0:Y:S02]  /*76a0*/  F2I.FTZ.TRUNC.NTZ R3, R22 ;  /* 0x0000001600037305 */ /* 0x000e24000021f100 */
[----:B0-----:R0:W-:Y:S01]  /*76b0*/  STG.E.U16 desc[UR36][R16.64], R3 ;  /* 0x0000000310007986 */ /* 0x0011e2000c101524 */
[----:B------:R-:W-:Y:S05]  /*76c0*/  BRA `(.L_x_11529) ;  /* 0x0000000c00047947 */ /* 0x000fea0003800000 */
.L_x_11525:
        /* <DEDUP_REMOVED lines=8> */
.L_x_11533:
[----:B------:R-:W-:-:S05]  /*7750*/  F2FP.F16.F32.PACK_AB R22, RZ, R22 ;  /* 0x00000016ff16723e */ /* 0x000fca00000000ff */
[----:B------:R0:W-:Y:S01]  /*7760*/  STG.E.U16 desc[UR36][R16.64], R22 ;  /* 0x0000001610007986 */ /* 0x0001e2000c101524 */
[----:B------:R-:W-:Y:S05]  /*7770*/  BRA `(.L_x_11529) ;  /* 0x0000000800d87947 */ /* 0x000fea0003800000 */
.L_x_11532:
        /* <DEDUP_REMOVED lines=9> */
.L_x_11535:
[----:B------:R-:W-:-:S04]  /*7810*/  F2FP.F16.F32.PACK_AB R3, RZ, R22 ;  /* 0x00000016ff03723e */ /* 0x000fc800000000ff */
[----:B------:R-:W-:-:S05]  /*7820*/  PRMT R3, R3, 0x5410, RZ ;  /* 0x0000541003037816 */ /* 0x000fca00000000ff */
[----:B------:R0:W-:Y:S01]  /*7830*/  STG.E desc[UR36][R16.64], R3 ;  /* 0x0000000310007986 */ /* 0x0001e2000c101924 */
[----:B------:R-:W-:Y:S05]  /*7840*/  BRA `(.L_x_11529) ;  /* 0x0000000800a47947 */ /* 0x000fea0003800000 */
.L_x_11534:
[----:B------:R-:W-:-:S06]  /*7850*/  FMUL.FTZ R2, R22, 1 ;  /* 0x3f80000016027820 */ /* 0x000fcc0000410000 */
[----:B------:R-:W0:Y:S02]  /*7860*/  F2F.F64.F32 R2, R2 ;  /* 0x0000000200027310 */ /* 0x000e240000201800 */
[----:B0-----:R0:W-:Y:S01]  /*7870*/  STG.E.64 desc[UR36][R16.64], R2 ;  /* 0x0000000210007986 */ /* 0x0011e2000c101b24 */
[----:B------:R-:W-:Y:S05]  /*7880*/  BRA `(.L_x_11529) ;  /* 0x0000000800947947 */ /* 0x000fea0003800000 */
.L_x_11524:
        /* <DEDUP_REMOVED lines=12> */
.L_x_11538:
[----:B------:R-:W-:Y:S01]  /*7950*/  FMUL.FTZ R4, R22, 1 ;  /* 0x3f80000016047820 */ /* 0x000fe20000410000 */
[----:B------:R-:W-:-:S05]  /*7960*/  CS2R R6, SRZ ;  /* 0x0000000000067805 */ /* 0x000fca000001ff00 */
[----:B------:R-:W0:Y:S02]  /*7970*/  F2F.F64.F32 R4, R4 ;  /* 0x0000000400047310 */ /* 0x000e240000201800 */
[----:B0-----:R0:W-:Y:S01]  /*7980*/  STG.E.128 desc[UR36][R16.64], R4 ;  /* 0x0000000410007986 */ /* 0x0011e2000c101d24 */
[----:B------:R-:W-:Y:S05]  /*7990*/  BRA `(.L_x_11529) ;  /* 0x0000000800507947 */ /* 0x000fea0003800000 */
.L_x_11537:
        /* <DEDUP_REMOVED lines=20> */
.L_x_11542:
[----:B------:R-:W-:Y:S05]  /*7ae0*/  BSYNC B0 ;  /* 0x0000000000007941 */ /* 0x000fea0003800000 */
.L_x_11541:
[----:B------:R-:W-:-:S05]  /*7af0*/  LOP3.LUT R5, R0, R5, RZ, 0xfc, !PT ;  /* 0x0000000500057212 */ /* 0x000fca00078efcff */
[----:B------:R0:W-:Y:S01]  /*7b00*/  STG.E.U8 desc[UR36][R16.64], R5 ;  /* 0x0000000510007986 */ /* 0x0001e2000c101124 */
[----:B------:R-:W-:Y:S05]  /*7b10*/  BRA `(.L_x_11529) ;  /* 0x0000000400f07947 */ /* 0x000fea0003800000 */
.L_x_11540:
        /* <DEDUP_REMOVED lines=12> */
.L_x_11544:
[----:B------:R-:W-:Y:S01]  /*7be0*/  IMAD.MOV.U32 R0, RZ, RZ, 0x7f ;  /* 0x0000007fff007424 */ /* 0x000fe200078e00ff */
[----:B------:R-:W-:-:S04]  /*7bf0*/  ISETP.GT.U32.AND P0, PT, R2, 0x7f800000, PT ;  /* 0x7f8000000200780c */ /* 0x000fc80003f04070 */
[----:B------:R-:W-:-:S09]  /*7c00*/  SEL R0, R0, 0x7c, P0 ;  /* 0x0000007c00007807 */ /* 0x000fd20000000000 */
.L_x_11545:
[----:B------:R-:W-:Y:S05]  /*7c10*/  BSYNC B0 ;  /* 0x0000000000007941 */ /* 0x000fea0003800000 */
.L_x_11543:
[----:B------:R-:W-:-:S04]  /*7c20*/  LOP3.LUT R22, R22, 0x80000000, RZ, 0xc0, !PT ;  /* 0x8000000016167812 */ /* 0x000fc800078ec0ff */
[----:B------:R-:W-:-:S04]  /*7c30*/  SHF.R.U32.HI R3, RZ, 0x18, R22 ;  /* 0x00000018ff037819 */ /* 0x000fc80000011616 */
[----:B------:R-:W-:-:S05]  /*7c40*/  LOP3.LUT R3, R0, R3, RZ, 0xfc, !PT ;  /* 0x0000000300037212 */ /* 0x000fca00078efcff */
[----:B------:R0:W-:Y:S01]  /*7c50*/  STG.E.U8 desc[UR36][R16.64], R3 ;  /* 0x0000000310007986 */ /* 0x0001e2000c101124 */
[----:B------:R-:W-:Y:S05]  /*7c60*/  BRA `(.L_x_11529) ;  /* 0x00000004009c7947 */ /* 0x000fea0003800000 */
.L_x_11539:
[----:B------:R-:W-:-:S05]  /*7c70*/  F2FP.BF16.F32.PACK_AB R22, RZ, R22 ;  /* 0x00000016ff16723e */ /* 0x000fca00000010ff */
[----:B------:R0:W-:Y:S01]  /*7c80*/  STG.E.U16 desc[UR36][R16.64], R22 ;  /* 0x0000001610007986 */ /* 0x0001e2000c101524 */
[----:B------:R-:W-:Y:S05]  /*7c90*/  BRA `(.L_x_11529) ;  /* 0x0000000400907947 */ /* 0x000fea0003800000 */
.L_x_11536:
        /* <DEDUP_REMOVED lines=11> */
.L_x_11548:
        /* <DEDUP_REMOVED lines=16> */
.L_x_11551:
[----:B------:R-:W-:-:S04]  /*7e50*/  LOP3.LUT R22, R22, 0x80000000, RZ, 0xc0, !PT ;  /* 0x8000000016167812 */ /* 0x000fc800078ec0ff */
[----:B------:R-:W-:-:S04]  /*7e60*/  SHF.R.U32.HI R3, RZ, 0x18, R22 ;  /* 0x00000018ff037819 */ /* 0x000fc80000011616 */
[----:B------:R-:W-:-:S04]  /*7e70*/  LOP3.LUT R0, R0, R3, RZ, 0xfc, !PT ;  /* 0x0000000300007212 */ /* 0x000fc800078efcff */
[----:B------:R-:W-:-:S07]  /*7e80*/  PRMT R8, R0, 0x7610, R8 ;  /* 0x0000761000087816 */ /* 0x000fce0000000008 */
.L_x_11550:
[----:B------:R-:W-:Y:S05]  /*7e90*/  BSYNC B0 ;  /* 0x0000000000007941 */ /* 0x000fea0003800000 */
.L_x_11549:
[----:B------:R3:W-:Y:S01]  /*7ea0*/  STG.E.U8 desc[UR36][R16.64], R8 ;  /* 0x0000000810007986 */ /* 0x0007e2000c101124 */
[----:B------:R-:W-:Y:S05]  /*7eb0*/  BRA `(.L_x_11529) ;  /* 0x0000000400087947 */ /* 0x000fea0003800000 */
.L_x_11547:
        /* <DEDUP_REMOVED lines=16> */
.L_x_11554:
[----:B------:R-:W-:-:S04]  /*7fc0*/  LOP3.LUT R22, R22, 0x80000000, RZ, 0xc0, !PT ;  /* 0x8000000016167812 */ /* 0x000fc800078ec0ff */
[----:B------:R-:W-:-:S04]  /*7fd0*/  SHF.R.U32.HI R3, RZ, 0x18, R22 ;  /* 0x00000018ff037819 */ /* 0x000fc80000011616 */
[----:B------:R-:W-:-:S04]  /*7fe0*/  LOP3.LUT R0, R0, R3, RZ, 0xfc, !PT ;  /* 0x0000000300007212 */ /* 0x000fc800078efcff */
[----:B------:R-:W-:-:S07]  /*7ff0*/  PRMT R8, R0, 0x7610, R8 ;  /* 0x0000761000087816 */ /* 0x000fce0000000008 */
.L_x_11553:
[----:B------:R-:W-:Y:S05]  /*8000*/  BSYNC B0 ;  /* 0x0000000000007941 */ /* 0x000fea0003800000 */
.L_x_11552:
[----:B------:R0:W-:Y:S01]  /*8010*/  STG.E.U8 desc[UR36][R16.64], R8 ;  /* 0x0000000810007986 */ /* 0x0001e2000c101124 */
[----:B------:R-:W-:Y:S05]  /*8020*/  BRA `(.L_x_11529) ;  /* 0x0000000000ac7947 */ /* 0x000fea0003800000 */
.L_x_11546:
        /* <DEDUP_REMOVED lines=21> */
.L_x_11528:
        /* <DEDUP_REMOVED lines=16> */
.L_x_11557:
[----:B------:R-:W-:Y:S05]  /*8280*/  BRA `(.L_x_11529) ;  /* 0x0000000000147947 */ /* 0x000fea0003800000 */
.L_x_11556:
[----:B------:R-:W0:Y:S02]  /*8290*/  F2I.U64.TRUNC R22, R22 ;  /* 0x0000001600167311 */ /* 0x000e24000020d800 */
[----:B0-----:R2:W-:Y:S01]  /*82a0*/  STG.E.64 desc[UR36][R16.64], R22 ;  /* 0x0000001610007986 */ /* 0x0015e2000c101b24 */
[----:B------:R-:W-:Y:S05]  /*82b0*/  BRA `(.L_x_11529) ;  /* 0x0000000000087947 */ /* 0x000fea0003800000 */
.L_x_11555:
[----:B------:R-:W0:Y:S02]  /*82c0*/  F2I.FTZ.U32.TRUNC.NTZ R3, R22 ;  /* 0x0000001600037305 */ /* 0x000e24000021f000 */
[----:B0-----:R0:W-:Y:S02]  /*82d0*/  STG.E desc[UR36][R16.64], R3 ;  /* 0x0000000310007986 */ /* 0x0011e4000c101924 */
.L_x_11529:
[----:B------:R-:W-:-:S07]  /*82e0*/  VIADD R19, R19, 0x80 ;  /* 0x0000008013137836 */ /* 0x000fce0000000000 */
.L_x_11466:
[----:B------:R-:W-:Y:S05]  /*82f0*/  BSYNC B7 ;  /* 0x0000000000077941 */ /* 0x000fea0003800000 */
.L_x_11465:
        /* <DEDUP_REMOVED lines=358> */
.L_x_11560:
        /* <DEDUP_REMOVED lines=22> */
.L_x_11565:
[----:B------:R-:W2:Y:S02]  /*9ac0*/  LDG.E.U8 R2, desc[UR36][R2.64] ;  /* 0x0000002402027981 */ /* 0x000ea4000c1e1100 */
[----:B--2---:R-:W-:Y:S01]  /*9ad0*/  I2FP.F32.U32 R22, R2 ;  /* 0x0000000200167245 */ /* 0x004fe20000201000 */
[----:B------:R-:W-:Y:S06]  /*9ae0*/  BRA `(.L_x_11567) ;  /* 0x0000000c002c7947 */ /* 0x000fec0003800000 */
.L_x_11564:
        /* <DEDUP_REMOVED lines=9> */
.L_x_11569:
[----:B------:R-:W2:Y:S02]  /*9b80*/  LDG.E R2, desc[UR36][R2.64] ;  /* 0x0000002402027981 */ /* 0x000ea4000c1e1900 */
[----:B--2---:R-:W-:Y:S01]  /*9b90*/  I2FP.F32.S32 R22, R2 ;  /* 0x0000000200167245 */ /* 0x004fe20000201400 */
[----:B------:R-:W-:Y:S06]  /*9ba0*/  BRA `(.L_x_11567) ;  /* 0x0000000800fc7947 */ /* 0x000fec0003800000 */
.L_x_11568:
[----:B------:R-:W2:Y:S02]  /*9bb0*/  LDG.E.U16 R2, desc[UR36][R2.64] ;  /* 0x0000002402027981 */ /* 0x000ea4000c1e1500 */
[----:B--2---:R2:W3:Y:S01]  /*9bc0*/  I2F.S16 R22, R2 ;  /* 0x0000000200167306 */ /* 0x0044e20000101400 */
[----:B------:R-:W-:Y:S05]  /*9bd0*/  BRA `(.L_x_11567) ;  /* 0x0000000800f07947 */ /* 0x000fea0003800000 */
.L_x_11563:
        /* <DEDUP_REMOVED lines=8> */
.L_x_11571:
[----:B------:R-:W2:Y:S02]  /*9c60*/  LDG.E.U16 R2, desc[UR36][R2.64] ;  /* 0x0000002402027981 */ /* 0x000ea4000c1e1500 */
[----:B--2---:R-:W-:Y:S01]  /*9c70*/  HADD2.F32 R22, -RZ, R2.H0_H0 ;  /* 0x20000002ff167230 */ /* 0x004fe20000004100 */
[----:B------:R-:W-:Y:S06]  /*9c80*/  BRA `(.L_x_11567) ;  /* 0x0000000800c47947 */ /* 0x000fec0003800000 */
.L_x_11570:
        /* <DEDUP_REMOVED lines=8> */
.L_x_11573:
[----:B------:R-:W2:Y:S02]  /*9d10*/  LDG.E.U16 R2, desc[UR36][R2.64] ;  /* 0x0000002402027981 */ /* 0x000ea4000c1e1500 */
[----:B--2---:R-:W-:Y:S01]  /*9d20*/  HADD2.F32 R22, -RZ, R2.H0_H0 ;  /* 0x20000002ff167230 */ /* 0x004fe20000004100 */
[----:B------:R-:W-:Y:S06]  /*9d30*/  BRA `(.L_x_11567) ;  /* 0x0000000800987947 */ /* 0x000fec0003800000 */
.L_x_11572:
[----:B------:R-:W2:Y:S01]  /*9d40*/  LDG.E.64 R2, desc[UR36][R2.64] ;  /* 0x0000002402027981 */ /* 0x000ea2000c1e1b00 */
[----:B------:R-:W-:Y:S01]  /*9d50*/  UMOV UR4, 0xf0000000 ;  /* 0xf000000000047882 */ /* 0x000fe20000000000 */
[----:B------:R-:W-:Y:S01]  /*9d60*/  UMOV UR5, 0x380fffff ;  /* 0x380fffff00057882 */ /* 0x000fe20000000000 */
[----:B--2---:R-:W0:Y:S01]  /*9d70*/  F2F.F32.F64 R22, R2 ;  /* 0x0000000200167310 */ /* 0x004e220000301000 */
[----:B------:R-:W-:-:S14]  /*9d80*/  DSETP.GEU.AND P0, PT, |R2|, UR4, PT ;  /* 0x0000000402007e2a */ /* 0x000fdc000bf0e200 */
[----:B0-----:R-:W-:Y:S01]  /*9d90*/  @!P0 FMUL R22, R22, 1.175494350822287508e-38 ;  /* 0x0080000016168820 */ /* 0x001fe20000400000 */
[----:B------:R-:W-:Y:S06]  /*9da0*/  BRA `(.L_x_11567) ;  /* 0x00000008007c7947 */ /* 0x000fec0003800000 */
.L_x_11562:
        /* <DEDUP_REMOVED lines=12> */
.L_x_11576:
[----:B------:R-:W2:Y:S01]  /*9e70*/  LDG.E.64 R2, desc[UR36][R2.64] ;  /* 0x0000002402027981 */ /* 0x000ea2000c1e1b00 */
[----:B------:R-:W-:Y:S01]  /*9e80*/  UMOV UR4, 0xf0000000 ;  /* 0xf000000000047882 */ /* 0x000fe20000000000 */
[----:B------:R-:W-:Y:S01]  /*9e90*/  UMOV UR5, 0x380fffff ;  /* 0x380fffff00057882 */ /* 0x000fe20000000000 */
[----:B--2---:R-:W0:Y:S01]  /*9ea0*/  F2F.F32.F64 R22, R2 ;  /* 0x0000000200167310 */ /* 0x004e220000301000 */
[----:B------:R-:W-:-:S14]  /*9eb0*/  DSETP.GEU.AND P0, PT, |R2|, UR4, PT ;  /* 0x0000000402007e2a */ /* 0x000fdc000bf0e200 */
[----:B0-----:R-:W-:Y:S01]  /*9ec0*/  @!P0 FMUL R22, R22, 1.175494350822287508e-38 ;  /* 0x0080000016168820 */ /* 0x001fe20000400000 */
[----:B------:R-:W-:Y:S06]  /*9ed0*/  BRA `(.L_x_11567) ;  /* 0x0000000800307947 */ /* 0x000fec0003800000 */
.L_x_11575:
        /* <DEDUP_REMOVED lines=26> */
.L_x_11578:
        /* <DEDUP_REMOVED lines=13> */
.L_x_11577:
[----:B------:R-:W2:Y:S02]  /*a150*/  LDG.E.U16 R2, desc[UR36][R2.64] ;  /* 0x0000002402027981 */ /* 0x000ea4000c1e1500 */
[----:B--2---:R-:W-:Y:S01]  /*a160*/  IMAD.U32 R22, R2, 0x10000, RZ ;  /* 0x0001000002167824 */ /* 0x004fe200078e00ff */
[----:B------:R-:W-:Y:S06]  /*a170*/  BRA `(.L_x_11567) ;  /* 0x0000000400887947 */ /* 0x000fec0003800000 */
.L_x_11574:
        /* <DEDUP_REMOVED lines=11> */
.L_x_11581:
        /* <DEDUP_REMOVED lines=20> */
.L_x_11583:
[----:B------:R-:W-:Y:S05]  /*a370*/  BSYNC B0 ;  /* 0x0000000000007941 */ /* 0x000fea0003800000 */
.L_x_11582:
[----:B------:R-:W-:Y:S01]  /*a380*/  IMAD.SHL.U32 R2, R2, 0x100000, RZ ;  /* 0x0010000002027824 */ /* 0x000fe200078e00ff */
[----:B------:R-:W-:-:S04]  /*a390*/  LEA R3, R0, 0x3b800000, 0x17 ;  /* 0x3b80000000037811 */ /* 0x000fc800078eb8ff */
[----:B------:R-:W-:Y:S01]  /*a3a0*/  LOP3.LUT R22, R3, R2, R22, 0xfe, !PT ;  /* 0x0000000203167212 */ /* 0x000fe200078efe16 */
[----:B------:R-:W-:Y:S06]  /*a3b0*/  BRA `(.L_x_11567) ;  /* 0x0000000000f87947 */ /* 0x000fec0003800000 */
.L_x_11580:
        /* <DEDUP_REMOVED lines=20> */
.L_x_11585:
[----:B------:R-:W-:Y:S05]  /*a500*/  BSYNC B0 ;  /* 0x0000000000007941 */ /* 0x000fea0003800000 */
.L_x_11584:
[----:B------:R-:W-:Y:S01]  /*a510*/  IMAD.SHL.U32 R2, R2, 0x200000, RZ ;  /* 0x0020000002027824 */ /* 0x000fe200078e00ff */
[----:B------:R-:W-:-:S04]  /*a520*/  LEA R3, R0, 0x37800000, 0x17 ;  /* 0x3780000000037811 */ /* 0x000fc800078eb8ff */
[----:B------:R-:W-:Y:S01]  /*a530*/  LOP3.LUT R22, R3, R2, R22, 0xfe, !PT ;  /* 0x0000000203167212 */ /* 0x000fe200078efe16 */
[----:B------:R-:W-:Y:S06]  /*a540*/  BRA `(.L_x_11567) ;  /* 0x0000000000947947 */ /* 0x000fec0003800000 */
.L_x_11579:
        /* <DEDUP_REMOVED lines=14> */
.L_x_11566:
        /* <DEDUP_REMOVED lines=16> */
.L_x_11588:
[----:B------:R-:W-:Y:S01]  /*a730*/  IMAD.MOV.U32 R22, RZ, RZ, RZ ;  /* 0x000000ffff167224 */ /* 0x000fe200078e00ff */
[----:B------:R-:W-:Y:S06]  /*a740*/  BRA `(.L_x_11567) ;  /* 0x0000000000147947 */ /* 0x000fec0003800000 */
.L_x_11587:
[----:B------:R-:W2:Y:S02]  /*a750*/  LDG.E.64 R22, desc[UR36][R2.64] ;  /* 0x0000002402167981 */ /* 0x000ea4000c1e1b00 */
[----:B--2---:R0:W1:Y:S01]  /*a760*/  I2F.U64 R22, R22 ;  /* 0x0000001600167312 */ /* 0x0040620000301000 */
[----:B------:R-:W-:Y:S05]  /*a770*/  BRA `(.L_x_11567) ;  /* 0x0000000000087947 */ /* 0x000fea0003800000 */
.L_x_11586:
[----:B------:R-:W2:Y:S02]  /*a780*/  LDG.E R2, desc[UR36][R2.64] ;  /* 0x0000002402027981 */ /* 0x000ea4000c1e1900 */
[----:B--2---:R-:W-:-:S07]  /*a790*/  I2FP.F32.U32 R22, R2 ;  /* 0x0000000200167245 */ /* 0x004fce0000201000 */
.L_x_11567:
[----:B------:R-:W-:Y:S05]  /*a7a0*/  BSYNC B6 ;  /* 0x0000000000067941 */ /* 0x000fea0003800000 */
.L_x_11561:
[----:B------:R-:W4:Y:S01]  /*a7b0*/  LDC.U8 R4, c[0x0][0x493] ;  /* 0x000124c0ff047b82 */ /* 0x000f220000000000 */
[----:B------:R-:W-:Y:S01]  /*a7c0*/  ULDC.64 UR4, c[0x0][0x488] ;  /* 0x0001220000047ab9 */ /* 0x000fe20000000a00 */
[----:B------:R-:W-:Y:S01]  /*a7d0*/  BSSY B6, `(.L_x_11589) ;  /* 0x00000df000067945 */ /* 0x000fe20003800000 */
[----:B0-2---:R-:W-:-:S05]  /*a7e0*/  IADD3 R2, P0, R18, UR4, RZ ;  /* 0x0000000412027c10 */ /* 0x005fca000ff1e0ff */
[----:B------:R-:W-:Y:S01]  /*a7f0*/  IMAD.X R3, RZ, RZ, UR5, P0 ;  /* 0x00000005ff037e24 */ /* 0x000fe200080e06ff */
[----:B----4-:R-:W-:-:S04]  /*a800*/  PRMT R0, R4, 0x9910, RZ ;  /* 0x0000991004007816 */ /* 0x010fc800000000ff */
        /* <DEDUP_REMOVED lines=13> */
.L_x_11593:
[----:B------:R-:W2:Y:S02]  /*a8e0*/  LDG.E.U8 R0, desc[UR36][R2.64] ;  /* 0x0000002402007981 */ /* 0x000ea4000c1e1100 */
[----:B--2---:R-:W-:Y:S01]  /*a8f0*/  I2FP.F32.U32 R0, R0 ;  /* 0x0000000000007245 */ /* 0x004fe20000201000 */
[----:B------:R-:W-:Y:S06]  /*a900*/  BRA `(.L_x_11595) ;  /* 0x0000000c002c7947 */ /* 0x000fec0003800000 */
.L_x_11592:
[----:B------:R-:W-:-:S13]  /*a910*/  ISETP.NE.AND P0, PT, R0, 0x2, PT ;  /* 0x000000020000780c */ /* 0x000fda0003f05270 */
[----:B------:R-:W-:Y:S05]  /*a920*/  @!P0 BRA `(.L_x_11596) ;  /* 0x0000000000288947 */ /* 0x000fea0003800000 */
[----:B------:R-:W-:-:S13]  /*a930*/  ISETP.NE.AND P0, PT, R0, 0x3, PT ;  /* 0x000000030000780c */ /* 0x000fda0003f05270 */
[----:B------:R-:W-:Y:S05]  /*a940*/  @!P0 BRA `(.L_x_11597) ;  /* 0x0000000000148947 */ /* 0x000fea0003800000 */
[----:B------:R-:W-:-:S13]  /*a950*/  ISETP.NE.AND P0, PT, R0, 0x4, PT ;  /* 0x000000040000780c */ /* 0x000fda0003f05270 */
[----:B------:R-:W-:Y:S05]  /*a960*/  @P0 BRA `(.L_x_11594) ;  /* 0x0000000800b80947 */ /* 0x000fea0003800000 */
[----:B------:R-:W2:Y:S02]  /*a970*/  LDG.E.64 R2, desc[UR36][R2.64] ;  /* 0x0000002402027981 */ /* 0x000ea4000c1e1b00 */
[----:B--2---:R2:W4:Y:S01]  /*a980*/  I2F.S64 R0, R2 ;  /* 0x0000000200007312 */ /* 0x0045220000301400 */
[----:B------:R-:W-:Y:S05]  /*a990*/  BRA `(.L_x_11595) ;  /* 0x0000000c00087947 */ /* 0x000fea0003800000 */
.L_x_11597:
[----:B------:R-:W2:Y:S02]  /*a9a0*/  LDG.E R0, desc[UR36][R2.64] ;  /* 0x0000002402007981 */ /* 0x000ea4000c1e1900 */
[----:B--2---:R-:W-:Y:S01]  /*a9b0*/  I2FP.F32.S32 R0, R0 ;  /* 0x0000000000007245 */ /* 0x004fe20000201400 */
[----:B------:R-:W-:Y:S06]  /*a9c0*/  BRA `(.L_x_11595) ;  /* 0x0000000800fc7947 */ /* 0x000fec0003800000 */
.L_x_11596:
[----:B------:R-:W2:Y:S02]  /*a9d0*/  LDG.E.U16 R0, desc[UR36][R2.64] ;  /* 0x0000002402007981 */ /* 0x000ea4000c1e1500 */
[----:B--2---:R-:W0:Y:S01]  /*a9e0*/  I2F.S16 R0, R0 ;  /* 0x0000000000007306 */ /* 0x004e220000101400 */
[----:B------:R-:W-:Y:S05]  /*a9f0*/  BRA `(.L_x_11595) ;  /* 0x0000000800f07947 */ /* 0x000fea0003800000 */
.L_x_11591:
        /* <DEDUP_REMOVED lines=8> */
.L_x_11599:
[----:B------:R-:W2:Y:S02]  /*aa80*/  LDG.E.U16 R0, desc[UR36][R2.64] ;  /* 0x0000002402007981 */ /* 0x000ea4000c1e1500 */
[----:B--2---:R-:W-:Y:S01]  /*aa90*/  HADD2.F32 R0, -RZ, R0.H0_H0 ;  /* 0x20000000ff007230 */ /* 0x004fe20000004100 */
[----:B------:R-:W-:Y:S06]  /*aaa0*/  BRA `(.L_x_11595) ;  /* 0x0000000800c47947 */ /* 0x000fec0003800000 */
.L_x_11598:
        /* <DEDUP_REMOVED lines=8> */
.L_x_11601:
[----:B------:R-:W2:Y:S02]  /*ab30*/  LDG.E.U16 R0, desc[UR36][R2.64] ;  /* 0x0000002402007981 */ /* 0x000ea4000c1e1500 */
[----:B--2---:R-:W-:Y:S01]  /*ab40*/  HADD2.F32 R0, -RZ, R0.H0_H0 ;  /* 0x20000000ff007230 */ /* 0x004fe20000004100 */
[----:B------:R-:W-:Y:S06]  /*ab50*/  BRA `(.L_x_11595) ;  /* 0x0000000800987947 */ /* 0x000fec0003800000 */
.L_x_11600:
[----:B------:R-:W2:Y:S01]  /*ab60*/  LDG.E.64 R2, desc[UR36][R2.64] ;  /* 0x0000002402027981 */ /* 0x000ea2000c1e1b00 */
[----:B------:R-:W-:Y:S01]  /*ab70*/  UMOV UR4, 0xf0000000 ;  /* 0xf000000000047882 */ /* 0x000fe20000000000 */
[----:B------:R-:W-:Y:S01]  /*ab80*/  UMOV UR5, 0x380fffff ;  /* 0x380fffff00057882 */ /* 0x000fe20000000000 */
[----:B--2---:R-:W0:Y:S01]  /*ab90*/  F2F.F32.F64 R0, R2 ;  /* 0x0000000200007310 */ /* 0x004e220000301000 */
[----:B------:R-:W-:-:S14]  /*aba0*/  DSETP.GEU.AND P0, PT, |R2|, UR4, PT ;  /* 0x0000000402007e2a */ /* 0x000fdc000bf0e200 */
[----:B0-----:R-:W-:Y:S01]  /*abb0*/  @!P0 FMUL R0, R0, 1.175494350822287508e-38 ;  /* 0x0080000000008820 */ /* 0x001fe20000400000 */
[----:B------:R-:W-:Y:S06]  /*abc0*/  BRA `(.L_x_11595) ;  /* 0x00000008007c7947 */ /* 0x000fec0003800000 */
.L_x_11590:
        /* <DEDUP_REMOVED lines=12> */
.L_x_11604:
[----:B------:R-:W2:Y:S01]  /*ac90*/  LDG.E.64 R2, desc[UR36][R2.64] ;  /* 0x0000002402027981 */ /* 0x000ea2000c1e1b00 */
[----:B------:R-:W-:Y:S01]  /*aca0*/  UMOV UR4, 0xf0000000 ;  /* 0xf000000000047882 */ /* 0x000fe20000000000 */
[----:B------:R-:W-:Y:S01]  /*acb0*/  UMOV UR5, 0x380fffff ;  /* 0x380fffff00057882 */ /* 0x000fe20000000000 */
[----:B--2---:R-:W0:Y:S01]  /*acc0*/  F2F.F32.F64 R0, R2 ;  /* 0x0000000200007310 */ /* 0x004e220000301000 */
[----:B------:R-:W-:-:S14]  /*acd0*/  DSETP.GEU.AND P0, PT, |R2|, UR4, PT ;  /* 0x0000000402007e2a */ /* 0x000fdc000bf0e200 */
[----:B0-----:R-:W-:Y:S01]  /*ace0*/  @!P0 FMUL R0, R0, 1.175494350822287508e-38 ;  /* 0x0080000000008820 */ /* 0x001fe20000400000 */
[----:B------:R-:W-:Y:S06]  /*acf0*/  BRA `(.L_x_11595) ;  /* 0x0000000800307947 */ /* 0x000fec0003800000 */
.L_x_11603:
        /* <DEDUP_REMOVED lines=26> */
.L_x_11606:
        /* <DEDUP_REMOVED lines=13> */
.L_x_11605:
[----:B------:R-:W2:Y:S02]  /*af70*/  LDG.E.U16 R0, desc[UR36][R2.64] ;  /* 0x0000002402007981 */ /* 0x000ea4000c1e1500 */
[----:B--2---:R-:W-:Y:S01]  /*af80*/  IMAD.U32 R0, R0, 0x10000, RZ ;  /* 0x0001000000007824 */ /* 0x004fe200078e00ff */
[----:B------:R-:W-:Y:S06]  /*af90*/  BRA `(.L_x_11595) ;  /* 0x0000000400887947 */ /* 0x000fec0003800000 */
.L_x_11602:
        /* <DEDUP_REMOVED lines=11> */
.L_x_11609:
        /* <DEDUP_REMOVED lines=20> */
.L_x_11611:
[----:B------:R-:W-:Y:S05]  /*b190*/  BSYNC B0 ;  /* 0x0000000000007941 */ /* 0x000fea0003800000 */
.L_x_11610:
[----:B------:R-:W-:Y:S01]  /*b1a0*/  LEA R3, R0, 0x3b800000, 0x17 ;  /* 0x3b80000000037811 */ /* 0x000fe200078eb8ff */
[----:B------:R-:W-:-:S05]  /*b1b0*/  IMAD.SHL.U32 R0, R2, 0x100000, RZ ;  /* 0x0010000002007824 */ /* 0x000fca00078e00ff */
[----:B------:R-:W-:Y:S01]  /*b1c0*/  LOP3.LUT R0, R3, R0, R4, 0xfe, !PT ;  /* 0x0000000003007212 */ /* 0x000fe200078efe04 */
[----:B------:R-:W-:Y:S06]  /*b1d0*/  BRA `(.L_x_11595) ;  /* 0x0000000000f87947 */ /* 0x000fec0003800000 */
.L_x_11608:
        /* <DEDUP_REMOVED lines=20> */
.L_x_11613:
[----:B------:R-:W-:Y:S05]  /*b320*/  BSYNC B0 ;  /* 0x0000000000007941 */ /* 0x000fea0003800000 */
.L_x_11612:
[----:B------:R-:W-:Y:S01]  /*b330*/  LEA R3, R0, 0x37800000, 0x17 ;  /* 0x3780000000037811 */ /* 0x000fe200078eb8ff */
[----:B------:R-:W-:-:S05]  /*b340*/  IMAD.SHL.U32 R0, R2, 0x200000, RZ ;  /* 0x0020000002007824 */ /* 0x000fca00078e00ff */
[----:B------:R-:W-:Y:S01]  /*b350*/  LOP3.LUT R0, R3, R0, R4, 0xfe, !PT ;  /* 0x0000000003007212 */ /* 0x000fe200078efe04 */
[----:B------:R-:W-:Y:S06]  /*b360*/  BRA `(.L_x_11595) ;  /* 0x0000000000947947 */ /* 0x000fec0003800000 */
.L_x_11607:
        /* <DEDUP_REMOVED lines=14> */
.L_x_11594:
        /* <DEDUP_REMOVED lines=16> */
.L_x_11616:
[----:B------:R-:W-:Y:S01]  /*b550*/  IMAD.MOV.U32 R0, RZ, RZ, RZ ;  /* 0x000000ffff007224 */ /* 0x000fe200078e00ff */
[----:B------:R-:W-:Y:S06]  /*b560*/  BRA `(.L_x_11595) ;  /* 0x0000000000147947 */ /* 0x000fec0003800000 */
.L_x_11615:
[----:B------:R-:W2:Y:S02]  /*b570*/  LDG.E.64 R2, desc[UR36][R2.64] ;  /* 0x0000002402027981 */ /* 0x000ea4000c1e1b00 */
[----:B--2---:R0:W2:Y:S01]  /*b580*/  I2F.U64 R0, R2 ;  /* 0x0000000200007312 */ /* 0x0040a20000301000 */
[----:B------:R-:W-:Y:S05]  /*b590*/  BRA `(.L_x_11595) ;  /* 0x0000000000087947 */ /* 0x000fea0003800000 */
.L_x_11614:
[----:B------:R-:W2:Y:S02]  /*b5a0*/  LDG.E R0, desc[UR36][R2.64] ;  /* 0x0000002402007981 */ /* 0x000ea4000c1e1900 */
[----:B--2---:R-:W-:-:S07]  /*b5b0*/  I2FP.F32.U32 R0, R0 ;  /* 0x0000000000007245 */ /* 0x004fce0000201000 */
.L_x_11595:
[----:B------:R-:W-:Y:S05]  /*b5c0*/  BSYNC B6 ;  /* 0x0000000000067941 */ /* 0x000fea0003800000 */
.L_x_11589:
        /* <DEDUP_REMOVED lines=17> */
.L_x_11620:
[----:B------:R-:W0:Y:S02]  /*b6e0*/  F2I.S64.TRUNC R22, R22 ;  /* 0x0000001600167311 */ /* 0x000e24000020d900 */
[----:B0-----:R-:W-:-:S05]  /*b6f0*/  IMAD.MOV.U32 R3, RZ, RZ, R22 ;  /* 0x000000ffff037224 */ /* 0x001fca00078e0016 */
[----:B------:R0:W-:Y:S01]  /*b700*/  STG.E.U8 desc[UR36][R16.64], R3 ;  /* 0x0000000310007986 */ /* 0x0001e2000c101124 */
[----:B------:R-:W-:Y:S05]  /*b710*/  BRA `(.L_x_11622) ;  /* 0x0000000c00407947 */ /* 0x000fea0003800000 */
.L_x_11619:
        /* <DEDUP_REMOVED lines=9> */
.L_x_11624:
[----:B------:R-:W0:Y:S02]  /*b7b0*/  F2I.FTZ.TRUNC.NTZ R3, R22 ;  /* 0x0000001600037305 */ /* 0x000e24000021f100 */
[----:B0-----:R0:W-:Y:S01]  /*b7c0*/  STG.E desc[UR36][R16.64], R3 ;  /* 0x0000000310007986 */ /* 0x0011e2000c101924 */
[----:B------:R-:W-:Y:S05]  /*b7d0*/  BRA `(.L_x_11622) ;  /* 0x0000000c00107947 */ /* 0x000fea0003800000 */
.L_x_11623:
[----:B------:R-:W0:Y:S02]  /*b7e0*/  F2I.FTZ.TRUNC.NTZ R3, R22 ;  /* 0x0000001600037305 */ /* 0x000e24000021f100 */
[----:B0-----:R0:W-:Y:S01]  /*b7f0*/  STG.E.U16 desc[UR36][R16.64], R3 ;  /* 0x0000000310007986 */ /* 0x0011e2000c101524 */
[----:B------:R-:W-:Y:S05]  /*b800*/  BRA `(.L_x_11622) ;  /* 0x0000000c00047947 */ /* 0x000fea0003800000 */
.L_x_11618:
        /* <DEDUP_REMOVED lines=8> */
.L_x_11626:
[----:B------:R-:W-:-:S05]  /*b890*/  F2FP.F16.F32.PACK_AB R22, RZ, R22 ;  /* 0x00000016ff16723e */ /* 0x000fca00000000ff */
[----:B------:R0:W-:Y:S01]  /*b8a0*/  STG.E.U16 desc[UR36][R16.64], R22 ;  /* 0x0000001610007986 */ /* 0x0001e2000c101524 */
[----:B------:R-:W-:Y:S05]  /*b8b0*/  BRA `(.L_x_11622) ;  /* 0x0000000800d87947 */ /* 0x000fea0003800000 */
.L_x_11625:
        /* <DEDUP_REMOVED lines=9> */
.L_x_11628:
[----:B------:R-:W-:-:S04]  /*b950*/  F2FP.F16.F32.PACK_AB R3, RZ, R22 ;  /* 0x00000016ff03723e */ /* 0x000fc800000000ff */
[----:B------:R-:W-:-:S05]  /*b960*/  PRMT R3, R3, 0x5410, RZ ;  /* 0x0000541003037816 */ /* 0x000fca00000000ff */
[----:B------:R2:W-:Y:S01]  /*b970*/  STG.E desc[UR36][R16.64], R3 ;  /* 0x0000000310007986 */ /* 0x0005e2000c101924 */
[----:B------:R-:W-:Y:S05]  /*b980*/  BRA `(.L_x_11622) ;  /* 0x0000000800a47947 */ /* 0x000fea0003800000 */
.L_x_11627:
[----:B------:R-:W-:-:S06]  /*b990*/  FMUL.FTZ R2, R22, 1 ;  /* 0x3f80000016027820 */ /* 0x000fcc0000410000 */
[----:B------:R-:W0:Y:S02]  /*b9a0*/  F2F.F64.F32 R2, R2 ;  /* 0x0000000200027310 */ /* 0x000e240000201800 */
[----:B0-----:R4:W-:Y:S01]  /*b9b0*/  STG.E.64 desc[UR36][R16.64], R2 ;  /* 0x0000000210007986 */ /* 0x0019e2000c101b24 */
[----:B------:R-:W-:Y:S05]  /*b9c0*/  BRA `(.L_x_11622) ;  /* 0x0000000800947947 */ /* 0x000fea0003800000 */
.L_x_11617:
        /* <DEDUP_REMOVED lines=12> */
.L_x_11631:
[----:B------:R-:W-:Y:S01]  /*ba90*/  FMUL.FTZ R4, R22, 1 ;  /* 0x3f80000016047820 */ /* 0x000fe20000410000 */
[----:B------:R-:W-:-:S05]  /*baa0*/  CS2R R6, SRZ ;  /* 0x0000000000067805 */ /* 0x000fca000001ff00 */
[----:B------:R-:W0:Y:S02]  /*bab0*/  F2F.F64.F32 R4, R4 ;  /* 0x0000000400047310 */ /* 0x000e240000201800 */
[----:B0-----:R0:W-:Y:S01]  /*bac0*/  STG.E.128 desc[UR36][R16.64], R4 ;  /* 0x0000000410007986 */ /* 0x0011e2000c101d24 */
[----:B------:R-:W-:Y:S05]  /*bad0*/  BRA `(.L_x_11622) ;  /* 0x0000000800507947 */ /* 0x000fea0003800000 */
.L_x_11630:
        /* <DEDUP_REMOVED lines=20> */
.L_x_11635:
[----:B------:R-:W-:Y:S05]  /*bc20*/  BSYNC B0 ;  /* 0x0000000000007941 */ /* 0x000fea0003800000 */
.L_x_11634:
[----:B------:R-:W-:-:S05]  /*bc30*/  LOP3.LUT R5, R0, R5, RZ, 0xfc, !PT ;  /* 0x0000000500057212 */ /* 0x000fca00078efcff */
[----:B------:R0:W-:Y:S01]  /*bc40*/  STG.E.U8 desc[UR36][R16.64], R5 ;  /* 0x0000000510007986 */ /* 0x0001e2000c101124 */
[----:B------:R-:W-:Y:S05]  /*bc50*/  BRA `(.L_x_11622) ;  /* 0x0000000400f07947 */ /* 0x000fea0003800000 */
.L_x_11633:
        /* <DEDUP_REMOVED lines=12> */
.L_x_11637:
[----:B------:R-:W-:Y:S01]  /*bd20*/  IMAD.MOV.U32 R0, RZ, RZ, 0x7f ;  /* 0x0000007fff007424 */ /* 0x000fe200078e00ff */
[----:B------:R-:W-:-:S04]  /*bd30*/  ISETP.GT.U32.AND P0, PT, R2, 0x7f800000, PT ;  /* 0x7f8000000200780c */ /* 0x000fc80003f04070 */
[----:B------:R-:W-:-:S09]  /*bd40*/  SEL R0, R0, 0x7c, P0 ;  /* 0x0000007c00007807 */ /* 0x000fd20000000000 */
.L_x_11638:
[----:B------:R-:W-:Y:S05]  /*bd50*/  BSYNC B0 ;  /* 0x0000000000007941 */ /* 0x000fea0003800000 */
.L_x_11636:
[----:B------:R-:W-:-:S04]  /*bd60*/  LOP3.LUT R22, R22, 0x80000000, RZ, 0xc0, !PT ;  /* 0x8000000016167812 */ /* 0x000fc800078ec0ff */
[----:B------:R-:W-:-:S04]  /*bd70*/  SHF.R.U32.HI R3, RZ, 0x18, R22 ;  /* 0x00000018ff037819 */ /* 0x000fc80000011616 */
[----:B------:R-:W-:-:S05]  /*bd80*/  LOP3.LUT R3, R0, R3, RZ, 0xfc, !PT ;  /* 0x0000000300037212 */ /* 0x000fca00078efcff */
[----:B------:R0:W-:Y:S01]  /*bd90*/  STG.E.U8 desc[UR36][R16.64], R3 ;  /* 0x0000000310007986 */ /* 0x0001e2000c101124 */
[----:B------:R-:W-:Y:S05]  /*bda0*/  BRA `(.L_x_11622) ;  /* 0x00000004009c7947 */ /* 0x000fea0003800000 */
.L_x_11632:
[----:B------:R-:W-:-:S05]  /*bdb0*/  F2FP.BF16.F32.PACK_AB R22, RZ, R22 ;  /* 0x00000016ff16723e */ /* 0x000fca00000010ff */
[----:B------:R0:W-:Y:S01]  /*bdc0*/  STG.E.U16 desc[UR36][R16.64], R22 ;  /* 0x0000001610007986 */ /* 0x0001e2000c101524 */
[----:B------:R-:W-:Y:S05]  /*bdd0*/  BRA `(.L_x_11622) ;  /* 0x0000000400907947 */ /* 0x000fea0003800000 */
.L_x_11629:
        /* <DEDUP_REMOVED lines=11> */
.L_x_11641:
        /* <DEDUP_REMOVED lines=16> */
.L_x_11644:
[----:B------:R-:W-:-:S04]  /*bf90*/  LOP3.LUT R22, R22, 0x80000000, RZ, 0xc0, !PT ;  /* 0x8000000016167812 */ /* 0x000fc800078ec0ff */
[----:B------:R-:W-:-:S04]  /*bfa0*/  SHF.R.U32.HI R3, RZ, 0x18, R22 ;  /* 0x00000018ff037819 */ /* 0x000fc80000011616 */
[----:B------:R-:W-:-:S04]  /*bfb0*/  LOP3.LUT R0, R0, R3, RZ, 0xfc, !PT ;  /* 0x0000000300007212 */ /* 0x000fc800078efcff */
[----:B------:R-:W-:-:S07]  /*bfc0*/  PRMT R8, R0, 0x7610, R8 ;  /* 0x0000761000087816 */ /* 0x000fce0000000008 */
.L_x_11643:
[----:B------:R-:W-:Y:S05]  /*bfd0*/  BSYNC B0 ;  /* 0x0000000000007941 */ /* 0x000fea0003800000 */
.L_x_11642:
[----:B------:R0:W-:Y:S01]  /*bfe0*/  STG.E.U8 desc[UR36][R16.64], R8 ;  /* 0x0000000810007986 */ /* 0x0001e2000c101124 */
[----:B------:R-:W-:Y:S05]  /*bff0*/  BRA `(.L_x_11622) ;  /* 0x0000000400087947 */ /* 0x000fea0003800000 */
.L_x_11640:
        /* <DEDUP_REMOVED lines=16> */
.L_x_11647:
[----:B------:R-:W-:-:S04]  /*c100*/  LOP3.LUT R22, R22, 0x80000000, RZ, 0xc0, !PT ;  /* 0x8000000016167812 */ /* 0x000fc800078ec0ff */
[----:B------:R-:W-:-:S04]  /*c110*/  SHF.R.U32.HI R3, RZ, 0x18, R22 ;  /* 0x00000018ff037819 */ /* 0x000fc80000011616 */
[----:B------:R-:W-:-:S04]  /*c120*/  LOP3.LUT R0, R0, R3, RZ, 0xfc, !PT ;  /* 0x0000000300007212 */ /* 0x000fc800078efcff */
[----:B------:R-:W-:-:S07]  /*c130*/  PRMT R8, R0, 0x7610, R8 ;  /* 0x0000761000087816 */ /* 0x000fce0000000008 */
.L_x_11646:
[----:B------:R-:W-:Y:S05]  /*c140*/  BSYNC B0 ;  /* 0x0000000000007941 */ /* 0x000fea0003800000 */
.L_x_11645:
[----:B------:R0:W-:Y:S01]  /*c150*/  STG.E.U8 desc[UR36][R16.64], R8 ;  /* 0x0000000810007986 */ /* 0x0001e2000c101124 */
[----:B------:R-:W-:Y:S05]  /*c160*/  BRA `(.L_x_11622) ;  /* 0x0000000000ac7947 */ /* 0x000fea0003800000 */
.L_x_11639:
        /* <DEDUP_REMOVED lines=21> */
.L_x_11621:
        /* <DEDUP_REMOVED lines=16> */
.L_x_11650:
[----:B------:R-:W-:Y:S05]  /*c3c0*/  BRA `(.L_x_11622) ;  /* 0x0000000000147947 */ /* 0x000fea0003800000 */
.L_x_11649:
[----:B------:R-:W0:Y:S02]  /*c3d0*/  F2I.U64.TRUNC R22, R22 ;  /* 0x0000001600167311 */ /* 0x000e24000020d800 */
[----:B0-----:R0:W-:Y:S01]  /*c3e0*/  STG.E.64 desc[UR36][R16.64], R22 ;  /* 0x0000001610007986 */ /* 0x0011e2000c101b24 */
[----:B------:R-:W-:Y:S05]  /*c3f0*/  BRA `(.L_x_11622) ;  /* 0x0000000000087947 */ /* 0x000fea0003800000 */
.L_x_11648:
[----:B------:R-:W0:Y:S02]  /*c400*/  F2I.FTZ.U32.TRUNC.NTZ R3, R22 ;  /* 0x0000001600037305 */ /* 0x000e24000021f000 */
[----:B0-----:R0:W-:Y:S02]  /*c410*/  STG.E desc[UR36][R16.64], R3 ;  /* 0x0000000310007986 */ /* 0x0011e4000c101924 */
.L_x_11622:
[----:B------:R-:W-:-:S07]  /*c420*/  VIADD R19, R19, 0x80 ;  /* 0x0000008013137836 */ /* 0x000fce0000000000 */
.L_x_11559:
[----:B------:R-:W-:Y:S05]  /*c430*/  BSYNC B7 ;  /* 0x0000000000077941 */ /* 0x000fea0003800000 */
.L_x_11558:
        /* <DEDUP_REMOVED lines=357> */
.L_x_11651:
        /* <DEDUP_REMOVED lines=22> */
.L_x_11656:
[----:B------:R-:W2:Y:S02]  /*dbf0*/  LDG.E.U8 R2, desc[UR36][R2.64] ;  /* 0x0000002402027981 */ /* 0x000ea4000c1e1100 */
[----:B--2---:R-:W-:Y:S01]  /*dc00*/  I2FP.F32.U32 R19, R2 ;  /* 0x0000000200137245 */ /* 0x004fe20000201000 */
[----:B------:R-:W-:Y:S06]  /*dc10*/  BRA `(.L_x_11658) ;  /* 0x0000000c002c7947 */ /* 0x000fec0003800000 */
.L_x_11655:
        /* <DEDUP_REMOVED lines=9> */
.L_x_11660:
[----:B------:R-:W2:Y:S02]  /*dcb0*/  LDG.E R2, desc[UR36][R2.64] ;  /* 0x0000002402027981 */ /* 0x000ea4000c1e1900 */
[----:B--2---:R-:W-:Y:S01]  /*dcc0*/  I2FP.F32.S32 R19, R2 ;  /* 0x0000000200137245 */ /* 0x004fe20000201400 */
[----:B------:R-:W-:Y:S06]  /*dcd0*/  BRA `(.L_x_11658) ;  /* 0x0000000800fc7947 */ /* 0x000fec0003800000 */
.L_x_11659:
[----:B------:R-:W2:Y:S02]  /*dce0*/  LDG.E.U16 R2, desc[UR36][R2.64] ;  /* 0x0000002402027981 */ /* 0x000ea4000c1e1500 */
[----:B--2---:R0:W1:Y:S01]  /*dcf0*/  I2F.S16 R19, R2 ;  /* 0x0000000200137306 */ /* 0x0040620000101400 */
[----:B------:R-:W-:Y:S05]  /*dd00*/  BRA `(.L_x_11658) ;  /* 0x0000000800f07947 */ /* 0x000fea0003800000 */
.L_x_11654:
        /* <DEDUP_REMOVED lines=8> */
.L_x_11662:
[----:B------:R-:W2:Y:S02]  /*dd90*/  LDG.E.U16 R2, desc[UR36][R2.64] ;  /* 0x0000002402027981 */ /* 0x000ea4000c1e1500 */
[----:B--2---:R-:W-:Y:S01]  /*dda0*/  HADD2.F32 R19, -RZ, R2.H0_H0 ;  /* 0x20000002ff137230 */ /* 0x004fe20000004100 */
[----:B------:R-:W-:Y:S06]  /*ddb0*/  BRA `(.L_x_11658) ;  /* 0x0000000800c47947 */ /* 0x000fec0003800000 */
.L_x_11661:
        /* <DEDUP_REMOVED lines=8> */
.L_x_11664:
[----:B------:R-:W2:Y:S02]  /*de40*/  LDG.E.U16 R2, desc[UR36][R2.64] ;  /* 0x0000002402027981 */ /* 0x000ea4000c1e1500 */
[----:B--2---:R-:W-:Y:S01]  /*de50*/  HADD2.F32 R19, -RZ, R2.H0_H0 ;  /* 0x20000002ff137230 */ /* 0x004fe20000004100 */
[----:B------:R-:W-:Y:S06]  /*de60*/  BRA `(.L_x_11658) ;  /* 0x0000000800987947 */ /* 0x000fec0003800000 */
.L_x_11663:
[----:B------:R-:W2:Y:S01]  /*de70*/  LDG.E.64 R2, desc[UR36][R2.64] ;  /* 0x0000002402027981 */ /* 0x000ea2000c1e1b00 */
[----:B------:R-:W-:Y:S01]  /*de80*/  UMOV UR4, 0xf0000000 ;  /* 0xf000000000047882 */ /* 0x000fe20000000000 */
[----:B------:R-:W-:Y:S01]  /*de90*/  UMOV UR5, 0x380fffff ;  /* 0x380fffff00057882 */ /* 0x000fe20000000000 */
[----:B--2---:R-:W0:Y:S01]  /*dea0*/  F2F.F32.F64 R19, R2 ;  /* 0x0000000200137310 */ /* 0x004e220000301000 */
[----:B------:R-:W-:-:S14]  /*deb0*/  DSETP.GEU.AND P0, PT, |R2|, UR4, PT ;  /* 0x0000000402007e2a */ /* 0x000fdc000bf0e200 */
[----:B0-----:R-:W-:Y:S01]  /*dec0*/  @!P0 FMUL R19, R19, 1.175494350822287508e-38 ;  /* 0x0080000013138820 */ /* 0x001fe20000400000 */
[----:B------:R-:W-:Y:S06]  /*ded0*/  BRA `(.L_x_11658) ;  /* 0x00000008007c7947 */ /* 0x000fec0003800000 */
.L_x_11653:
        /* <DEDUP_REMOVED lines=12> */
.L_x_11667:
[----:B------:R-:W2:Y:S01]  /*dfa0*/  LDG.E.64 R2, desc[UR36][R2.64] ;  /* 0x0000002402027981 */ /* 0x000ea2000c1e1b00 */
[----:B------:R-:W-:Y:S01]  /*dfb0*/  UMOV UR4, 0xf0000000 ;  /* 0xf000000000047882 */ /* 0x000fe20000000000 */
[----:B------:R-:W-:Y:S01]  /*dfc0*/  UMOV UR5, 0x380fffff ;  /* 0x380fffff00057882 */ /* 0x000fe20000000000 */
[----:B--2---:R-:W0:Y:S01]  /*dfd0*/  F2F.F32.F64 R19, R2 ;  /* 0x0000000200137310 */ /* 0x004e220000301000 */
[----:B------:R-:W-:-:S14]  /*dfe0*/  DSETP.GEU.AND P0, PT, |R2|, UR4, PT ;  /* 0x0000000402007e2a */ /* 0x000fdc000bf0e200 */
[----:B0-----:R-:W-:Y:S01]  /*dff0*/  @!P0 FMUL R19, R19, 1.175494350822287508e-38 ;  /* 0x0080000013138820 */ /* 0x001fe20000400000 */
[----:B------:R-:W-:Y:S06]  /*e000*/  BRA `(.L_x_11658) ;  /* 0x0000000800307947 */ /* 0x000fec0003800000 */
.L_x_11666:
        /* <DEDUP_REMOVED lines=26> */
.L_x_11669:
        /* <DEDUP_REMOVED lines=13> */
.L_x_11668:
[----:B------:R-:W2:Y:S02]  /*e280*/  LDG.E.U16 R2, desc[UR36][R2.64] ;  /* 0x0000002402027981 */ /* 0x000ea4000c1e1500 */
[----:B--2---:R-:W-:Y:S01]  /*e290*/  IMAD.U32 R19, R2, 0x10000, RZ ;  /* 0x0001000002137824 */ /* 0x004fe200078e00ff */
[----:B------:R-:W-:Y:S06]  /*e2a0*/  BRA `(.L_x_11658) ;  /* 0x0000000400887947 */ /* 0x000fec0003800000 */
.L_x_11665:
        /* <DEDUP_REMOVED lines=11> */
.L_x_11672:
        /* <DEDUP_REMOVED lines=20> */
.L_x_11674:
[----:B------:R-:W-:Y:S05]  /*e4a0*/  BSYNC B0 ;  /* 0x0000000000007941 */ /* 0x000fea0003800000 */
.L_x_11673:
[----:B------:R-:W-:Y:S01]  /*e4b0*/  IMAD.SHL.U32 R2, R2, 0x100000, RZ ;  /* 0x0010000002027824 */ /* 0x000fe200078e00ff */
[----:B------:R-:W-:-:S04]  /*e4c0*/  LEA R0, R0, 0x3b800000, 0x17 ;  /* 0x3b80000000007811 */ /* 0x000fc800078eb8ff */
[----:B------:R-:W-:Y:S01]  /*e4d0*/  LOP3.LUT R19, R0, R2, R19, 0xfe, !PT ;  /* 0x0000000200137212 */ /* 0x000fe200078efe13 */
[----:B------:R-:W-:Y:S06]  /*e4e0*/  BRA `(.L_x_11658) ;  /* 0x0000000000f87947 */ /* 0x000fec0003800000 */
.L_x_11671:
        /* <DEDUP_REMOVED lines=20> */
.L_x_11676:
[----:B------:R-:W-:Y:S05]  /*e630*/  BSYNC B0 ;  /* 0x0000000000007941 */ /* 0x000fea0003800000 */
.L_x_11675:
[----:B------:R-:W-:Y:S01]  /*e640*/  IMAD.SHL.U32 R2, R2, 0x200000, RZ ;  /* 0x0020000002027824 */ /* 0x000fe200078e00ff */
[----:B------:R-:W-:-:S04]  /*e650*/  LEA R0, R0, 0x37800000, 0x17 ;  /* 0x3780000000007811 */ /* 0x000fc800078eb8ff */
[----:B------:R-:W-:Y:S01]  /*e660*/  LOP3.LUT R19, R0, R2, R19, 0xfe, !PT ;  /* 0x0000000200137212 */ /* 0x000fe200078efe13 */
[----:B------:R-:W-:Y:S06]  /*e670*/  BRA `(.L_x_11658) ;  /* 0x0000000000947947 */ /* 0x000fec0003800000 */
.L_x_11670:
        /* <DEDUP_REMOVED lines=14> */
.L_x_11657:
        /* <DEDUP_REMOVED lines=16> */
.L_x_11679:
[----:B------:R-:W-:Y:S01]  /*e860*/  IMAD.MOV.U32 R19, RZ, RZ, RZ ;  /* 0x000000ffff137224 */ /* 0x000fe200078e00ff */
[----:B------:R-:W-:Y:S06]  /*e870*/  BRA `(.L_x_11658) ;  /* 0x0000000000147947 */ /* 0x000fec0003800000 */
.L_x_11678:
[----:B------:R-:W2:Y:S02]  /*e880*/  LDG.E.64 R2, desc[UR36][R2.64] ;  /* 0x0000002402027981 */ /* 0x000ea4000c1e1b00 */
[----:B--2---:R0:W1:Y:S01]  /*e890*/  I2F.U64 R19, R2 ;  /* 0x0000000200137312 */ /* 0x0040620000301000 */
[----:B------:R-:W-:Y:S05]  /*e8a0*/  BRA `(.L_x_11658) ;  /* 0x0000000000087947 */ /* 0x000fea0003800000 */
.L_x_11677:
[----:B------:R-:W2:Y:S02]  /*e8b0*/  LDG.E R2, desc[UR36][R2.64] ;  /* 0x0000002402027981 */ /* 0x000ea4000c1e1900 */
[----:B--2---:R-:W-:-:S07]  /*e8c0*/  I2FP.F32.U32 R19, R2 ;  /* 0x0000000200137245 */ /* 0x004fce0000201000 */
.L_x_11658:
[----:B------:R-:W-:Y:S05]  /*e8d0*/  BSYNC B6 ;  /* 0x0000000000067941 */ /* 0x000fea0003800000 */
.L_x_11652:
        /* <DEDUP_REMOVED lines=19> */
.L_x_11684:
[----:B------:R-:W2:Y:S02]  /*ea10*/  LDG.E.U8 R0, desc[UR36][R2.64] ;  /* 0x0000002402007981 */ /* 0x000ea4000c1e1100 */
[----:B--2---:R-:W-:Y:S01]  /*ea20*/  I2FP.F32.U32 R0, R0 ;  /* 0x0000000000007245 */ /* 0x004fe20000201000 */
[----:B------:R-:W-:Y:S06]  /*ea30*/  BRA `(.L_x_11686) ;  /* 0x0000000c002c7947 */ /* 0x000fec0003800000 */
.L_x_11683:
        /* <DEDUP_REMOVED lines=9> */
.L_x_11688:
[----:B------:R-:W2:Y:S02]  /*ead0*/  LDG.E R0, desc[UR36][R2.64] ;  /* 0x0000002402007981 */ /* 0x000ea4000c1e1900 */
[----:B--2---:R-:W-:Y:S01]  /*eae0*/  I2FP.F32.S32 R0, R0 ;  /* 0x0000000000007245 */ /* 0x004fe20000201400 */
[----:B------:R-:W-:Y:S06]  /*eaf0*/  BRA `(.L_x_11686) ;  /* 0x0000000800fc7947 */ /* 0x000fec0003800000 */
.L_x_11687:
[----:B------:R-:W2:Y:S02]  /*eb00*/  LDG.E.U16 R0, desc[UR36][R2.64] ;  /* 0x0000002402007981 */ /* 0x000ea4000c1e1500 */
[----:B--2---:R-:W0:Y:S01]  /*eb10*/  I2F.S16 R0, R0 ;  /* 0x0000000000007306 */ /* 0x004e220000101400 */
[----:B------:R-:W-:Y:S05]  /*eb20*/  BRA `(.L_x_11686) ;  /* 0x0000000800f07947 */ /* 0x000fea0003800000 */
.L_x_11682:
        /* <DEDUP_REMOVED lines=8> */
.L_x_11690:
[----:B------:R-:W2:Y:S02]  /*ebb0*/  LDG.E.U16 R0, desc[UR36][R2.64] ;  /* 0x0000002402007981 */ /* 0x000ea4000c1e1500 */
[----:B--2---:R-:W-:Y:S01]  /*ebc0*/  HADD2.F32 R0, -RZ, R0.H0_H0 ;  /* 0x20000000ff007230 */ /* 0x004fe20000004100 */
[----:B------:R-:W-:Y:S06]  /*ebd0*/  BRA `(.L_x_11686) ;  /* 0x0000000800c47947 */ /* 0x000fec0003800000 */
.L_x_11689:
        /* <DEDUP_REMOVED lines=8> */
.L_x_11692:
[----:B------:R-:W2:Y:S02]  /*ec60*/  LDG.E.U16 R0, desc[UR36][R2.64] ;  /* 0x0000002402007981 */ /* 0x000ea4000c1e1500 */
[----:B--2---:R-:W-:Y:S01]  /*ec70*/  HADD2.F32 R0, -RZ, R0.H0_H0 ;  /* 0x20000000ff007230 */ /* 0x004fe20000004100 */
[----:B------:R-:W-:Y:S06]  /*ec80*/  BRA `(.L_x_11686) ;  /* 0x0000000800987947 */ /* 0x000fec0003800000 */
.L_x_11691:
[----:B------:R-:W2:Y:S01]  /*ec90*/  LDG.E.64 R2, desc[UR36][R2.64] ;  /* 0x0000002402027981 */ /* 0x000ea2000c1e1b00 */
[----:B------:R-:W-:Y:S01]  /*eca0*/  UMOV UR4, 0xf0000000 ;  /* 0xf000000000047882 */ /* 0x000fe20000000000 */
[----:B------:R-:W-:Y:S01]  /*ecb0*/  UMOV UR5, 0x380fffff ;  /* 0x380fffff00057882 */ /* 0x000fe20000000000 */
[----:B--2---:R-:W0:Y:S01]  /*ecc0*/  F2F.F32.F64 R0, R2 ;  /* 0x0000000200007310 */ /* 0x004e220000301000 */
[----:B------:R-:W-:-:S14]  /*ecd0*/  DSETP.GEU.AND P0, PT, |R2|, UR4, PT ;  /* 0x0000000402007e2a */ /* 0x000fdc000bf0e200 */
[----:B0-----:R-:W-:Y:S01]  /*ece0*/  @!P0 FMUL R0, R0, 1.175494350822287508e-38 ;  /* 0x0080000000008820 */ /* 0x001fe20000400000 */
[----:B------:R-:W-:Y:S06]  /*ecf0*/  BRA `(.L_x_11686) ;  /* 0x00000008007c7947 */ /* 0x000fec0003800000 */
.L_x_11681:
        /* <DEDUP_REMOVED lines=12> */
.L_x_11695:
[----:B------:R-:W2:Y:S01]  /*edc0*/  LDG.E.64 R2, desc[UR36][R2.64] ;  /* 0x0000002402027981 */ /* 0x000ea2000c1e1b00 */
[----:B------:R-:W-:Y:S01]  /*edd0*/  UMOV UR4, 0xf0000000 ;  /* 0xf000000000047882 */ /* 0x000fe20000000000 */
[----:B------:R-:W-:Y:S01]  /*ede0*/  UMOV UR5, 0x380fffff ;  /* 0x380fffff00057882 */ /* 0x000fe20000000000 */
[----:B--2---:R-:W0:Y:S01]  /*edf0*/  F2F.F32.F64 R0, R2 ;  /* 0x0000000200007310 */ /* 0x004e220000301000 */
[----:B------:R-:W-:-:S14]  /*ee00*/  DSETP.GEU.AND P0, PT, |R2|, UR4, PT ;  /* 0x0000000402007e2a */ /* 0x000fdc000bf0e200 */
[----:B0-----:R-:W-:Y:S01]  /*ee10*/  @!P0 FMUL R0, R0, 1.175494350822287508e-38 ;  /* 0x0080000000008820 */ /* 0x001fe20000400000 */
[----:B------:R-:W-:Y:S06]  /*ee20*/  BRA `(.L_x_11686) ;  /* 0x0000000800307947 */ /* 0x000fec0003800000 */
.L_x_11694:
        /* <DEDUP_REMOVED lines=26> */
.L_x_11697:
        /* <DEDUP_REMOVED lines=13> */
.L_x_11696:
[----:B------:R-:W2:Y:S02]  /*f0a0*/  LDG.E.U16 R0, desc[UR36][R2.64] ;  /* 0x0000002402007981 */ /* 0x000ea4000c1e1500 */
[----:B--2---:R-:W-:Y:S01]  /*f0b0*/  IMAD.U32 R0, R0, 0x10000, RZ ;  /* 0x0001000000007824 */ /* 0x004fe200078e00ff */
[----:B------:R-:W-:Y:S06]  /*f0c0*/  BRA `(.L_x_11686) ;  /* 0x0000000400887947 */ /* 0x000fec0003800000 */
.L_x_11693:
        /* <DEDUP_REMOVED lines=11> */
.L_x_11700:
        /* <DEDUP_REMOVED lines=20> */
.L_x_11702:
[----:B------:R-:W-:Y:S05]  /*f2c0*/  BSYNC B0 ;  /* 0x0000000000007941 */ /* 0x000fea0003800000 */
.L_x_11701:
[----:B------:R-:W-:Y:S01]  /*f2d0*/  LEA R3, R0, 0x3b800000, 0x17 ;  /* 0x3b80000000037811 */ /* 0x000fe200078eb8ff */
[----:B------:R-:W-:-:S05]  /*f2e0*/  IMAD.SHL.U32 R0, R2, 0x100000, RZ ;  /* 0x0010000002007824 */ /* 0x000fca00078e00ff */
[----:B------:R-:W-:Y:S01]  /*f2f0*/  LOP3.LUT R0, R3, R0, R4, 0xfe, !PT ;  /* 0x0000000003007212 */ /* 0x000fe200078efe04 */
[----:B------:R-:W-:Y:S06]  /*f300*/  BRA `(.L_x_11686) ;  /* 0x0000000000f87947 */ /* 0x000fec0003800000 */
.L_x_11699:
        /* <DEDUP_REMOVED lines=20> */
.L_x_11704:
[----:B------:R-:W-:Y:S05]  /*f450*/  BSYNC B0 ;  /* 0x0000000000007941 */ /* 0x000fea0003800000 */
.L_x_11703:
[----:B------:R-:W-:Y:S01]  /*f460*/  LEA R3, R0, 0x37800000, 0x17 ;  /* 0x3780000000037811 */ /* 0x000fe200078eb8ff */
[----:B------:R-:W-:-:S05]  /*f470*/  IMAD.SHL.U32 R0, R2, 0x200000, RZ ;  /* 0x0020000002007824 */ /* 0x000fca00078e00ff */
[----:B------:R-:W-:Y:S01]  /*f480*/  LOP3.LUT R0, R3, R0, R4, 0xfe, !PT ;  /* 0x0000000003007212 */ /* 0x000fe200078efe04 */
[----:B------:R-:W-:Y:S06]  /*f490*/  BRA `(.L_x_11686) ;  /* 0x0000000000947947 */ /* 0x000fec0003800000 */
.L_x_11698:
        /* <DEDUP_REMOVED lines=14> */
.L_x_11685:
        /* <DEDUP_REMOVED lines=16> */
.L_x_11707:
[----:B------:R-:W-:Y:S01]  /*f680*/  IMAD.MOV.U32 R0, RZ, RZ, RZ ;  /* 0x000000ffff007224 */ /* 0x000fe200078e00ff */
[----:B------:R-:W-:Y:S06]  /*f690*/  BRA `(.L_x_11686) ;  /* 0x0000000000147947 */ /* 0x000fec0003800000 */
.L_x_11706:
[----:B------:R-:W2:Y:S02]  /*f6a0*/  LDG.E.64 R2, desc[UR36][R2.64] ;  /* 0x0000002402027981 */ /* 0x000ea4000c1e1b00 */
[----:B--2---:R0:W1:Y:S01]  /*f6b0*/  I2F.U64 R0, R2 ;  /* 0x0000000200007312 */ /* 0x0040620000301000 */
[----:B------:R-:W-:Y:S05]  /*f6c0*/  BRA `(.L_x_11686) ;  /* 0x0000000000087947 */ /* 0x000fea0003800000 */
.L_x_11705:
[----:B------:R-:W2:Y:S02]  /*f6d0*/  LDG.E R0, desc[UR36][R2.64] ;  /* 0x0000002402007981 */ /* 0x000ea4000c1e1900 */
[----:B--2---:R-:W-:-:S07]  /*f6e0*/  I2FP.F32.U32 R0, R0 ;  /* 0x0000000000007245 */ /* 0x004fce0000201000 */
.L_x_11686:
[----:B------:R-:W-:Y:S05]  /*f6f0*/  BSYNC B6 ;  /* 0x0000000000067941 */ /* 0x000fea0003800000 */
.L_x_11680:
        /* <DEDUP_REMOVED lines=17> */
.L_x_11711:
[----:B------:R-:W0:Y:S02]  /*f810*/  F2I.S64.TRUNC R2, R2 ;  /* 0x0000000200027311 */ /* 0x000e24000020d900 */
[----:B0-----:R-:W-:-:S05]  /*f820*/  IMAD.MOV.U32 R5, RZ, RZ, R2 ;  /* 0x000000ffff057224 */ /* 0x001fca00078e0002 */
[----:B------:R-:W-:Y:S01]  /*f830*/  STG.E.U8 desc[UR36][R16.64], R5 ;  /* 0x0000000510007986 */ /* 0x000fe2000c101124 */
[----:B------:R-:W-:Y:S05]  /*f840*/  EXIT ;  /* 0x000000000000794d */ /* 0x000fea0003800000 */
.L_x_11710:
        /* <DEDUP_REMOVED lines=9> */
.L_x_11714:
[----:B------:R-:W0:Y:S02]  /*f8e0*/  F2I.FTZ.TRUNC.NTZ R3, R2 ;  /* 0x0000000200037305 */ /* 0x000e24000021f100 */
[----:B0-----:R-:W-:Y:S01]  /*f8f0*/  STG.E desc[UR36][R16.64], R3 ;  /* 0x0000000310007986 */ /* 0x001fe2000c101924 */
[----:B------:R-:W-:Y:S05]  /*f900*/  EXIT ;  /* 0x000000000000794d */ /* 0x000fea0003800000 */
.L_x_11713:
[----:B------:R-:W0:Y:S02]  /*f910*/  F2I.FTZ.TRUNC.NTZ R3, R2 ;  /* 0x0000000200037305 */ /* 0x000e24000021f100 */
[----:B0-----:R-:W-:Y:S01]  /*f920*/  STG.E.U16 desc[UR36][R16.64], R3 ;  /* 0x0000000310007986 */ /* 0x001fe2000c101524 */
[----:B------:R-:W-:Y:S05]  /*f930*/  EXIT ;  /* 0x000000000000794d */ /* 0x000fea0003800000 */
.L_x_11709:
        /* <DEDUP_REMOVED lines=8> */
.L_x_11716:
[----:B------:R-:W-:-:S05]  /*f9c0*/  F2FP.F16.F32.PACK_AB R2, RZ, R2 ;  /* 0x00000002ff02723e */ /* 0x000fca00000000ff */
[----:B------:R-:W-:Y:S01]  /*f9d0*/  STG.E.U16 desc[UR36][R16.64], R2 ;  /* 0x0000000210007986 */ /* 0x000fe2000c101524 */
[----:B------:R-:W-:Y:S05]  /*f9e0*/  EXIT ;  /* 0x000000000000794d */ /* 0x000fea0003800000 */
.L_x_11715:
[----:B------:R-:W-:-:S13]  /*f9f0*/  ISETP.NE.AND P0, PT, R3, 0x7, PT ;  /* 0x000000070300780c */ /* 0x000fda0003f05270 */
[----:B------:R-:W-:Y:S05]  /*fa00*/  @!P0 BRA `(.L_x_11717) ;  /* 0x00000000002c8947 */ /* 0x000fea0003800000 */
[----:B------:R-:W-:-:S13]  /*fa10*/  ISETP.NE.AND P0, PT, R3, 0x8, PT ;  /* 0x000000080300780c */ /* 0x000fda0003f05270 */
[----:B------:R-:W-:Y:S05]  /*fa20*/  @!P0 BRA `(.L_x_11718) ;  /* 0x0000000000148947 */ /* 0x000fea0003800000 */
[----:B------:R-:W-:-:S13]  /*fa30*/  ISETP.NE.AND P0, PT, R3, 0x9, PT ;  /* 0x000000090300780c */ /* 0x000fda0003f05270 */
[----:B------:R-:W-:Y:S05]  /*fa40*/  @P0 BRA `(.L_x_11712) ;  /* 0x0000000800680947 */ /* 0x000fea0003800000 */
[----:B------:R-:W-:-:S05]  /*fa50*/  IMAD.MOV.U32 R3, RZ, RZ, RZ ;  /* 0x000000ffff037224 */ /* 0x000fca00078e00ff */
[----:B------:R-:W-:Y:S01]  /*fa60*/  STG.E.64 desc[UR36][R16.64], R2 ;  /* 0x0000000210007986 */ /* 0x000fe2000c101b24 */
[----:B------:R-:W-:Y:S05]  /*fa70*/  EXIT ;  /* 0x000000000000794d */ /* 0x000fea0003800000 */
.L_x_11718:
[----:B------:R-:W-:-:S04]  /*fa80*/  F2FP.F16.F32.PACK_AB R3, RZ, R2 ;  /* 0x00000002ff03723e */ /* 0x000fc800000000ff */
[----:B------:R-:W-:-:S05]  /*fa90*/  PRMT R3, R3, 0x5410, RZ ;  /* 0x0000541003037816 */ /* 0x000fca00000000ff */
[----:B------:R-:W-:Y:S01]  /*faa0*/  STG.E desc[UR36][R16.64], R3 ;  /* 0x0000000310007986 */ /* 0x000fe2000c101924 */
[----:B------:R-:W-:Y:S05]  /*fab0*/  EXIT ;  /* 0x000000000000794d */ /* 0x000fea0003800000 */
.L_x_11717:
[----:B------:R-:W-:-:S06]  /*fac0*/  FMUL.FTZ R2, R2, 1 ;  /* 0x3f80000002027820 */ /* 0x000fcc0000410000 */
[----:B------:R-:W0:Y:S02]  /*fad0*/  F2F.F64.F32 R2, R2 ;  /* 0x0000000200027310 */ /* 0x000e240000201800 */
[----:B0-----:R-:W-:Y:S01]  /*fae0*/  STG.E.64 desc[UR36][R16.64], R2 ;  /* 0x0000000210007986 */ /* 0x001fe2000c101b24 */
[----:B------:R-:W-:Y:S05]  /*faf0*/  EXIT ;  /* 0x000000000000794d */ /* 0x000fea0003800000 */
.L_x_11708:
        /* <DEDUP_REMOVED lines=10> */
[----:B------:R-:W-:Y:S01]  /*fba0*/  STG.E.U8 desc[UR36][R16.64], R3 ;  /* 0x0000000310007986 */ /* 0x000fe2000c101124 */
[----:B------:R-:W-:Y:S05]  /*fbb0*/  EXIT ;  /* 0x000000000000794d */ /* 0x000fea0003800000 */
.L_x_11721:
[----:B------:R-:W-:Y:S01]  /*fbc0*/  FMUL.FTZ R4, R2, 1 ;  /* 0x3f80000002047820 */ /* 0x000fe20000410000 */
[----:B------:R-:W-:-:S05]  /*fbd0*/  CS2R R6, SRZ ;  /* 0x0000000000067805 */ /* 0x000fca000001ff00 */
[----:B------:R-:W0:Y:S02]  /*fbe0*/  F2F.F64.F32 R4, R4 ;  /* 0x0000000400047310 */ /* 0x000e240000201800 */
[----:B0-----:R-:W-:Y:S01]  /*fbf0*/  STG.E.128 desc[UR36][R16.64], R4 ;  /* 0x0000000410007986 */ /* 0x001fe2000c101d24 */
[----:B------:R-:W-:Y:S05]  /*fc00*/  EXIT ;  /* 0x000000000000794d */ /* 0x000fea0003800000 */
.L_x_11720:
        /* <DEDUP_REMOVED lines=20> */
.L_x_11725:
[----:B------:R-:W-:Y:S05]  /*fd50*/  BSYNC B0 ;  /* 0x0000000000007941 */ /* 0x000fea0003800000 */
.L_x_11724:
[----:B------:R-:W-:-:S05]  /*fd60*/  LOP3.LUT R5, R0, R5, RZ, 0xfc, !PT ;  /* 0x0000000500057212 */ /* 0x000fca00078efcff */
[----:B------:R-:W-:Y:S01]  /*fd70*/  STG.E.U8 desc[UR36][R16.64], R5 ;  /* 0x0000000510007986 */ /* 0x000fe2000c101124 */
[----:B------:R-:W-:Y:S05]  /*fd80*/  EXIT ;  /* 0x000000000000794d */ /* 0x000fea0003800000 */
.L_x_11723:
        /* <DEDUP_REMOVED lines=12> */
.L_x_11727:
[----:B------:R-:W-:Y:S01]  /*fe50*/  IMAD.MOV.U32 R0, RZ, RZ, 0x7f ;  /* 0x0000007fff007424 */ /* 0x000fe200078e00ff */
[----:B------:R-:W-:-:S04]  /*fe60*/  ISETP.GT.U32.AND P0, PT, R4, 0x7f800000, PT ;  /* 0x7f8000000400780c */ /* 0x000fc80003f04070 */
[----:B------:R-:W-:-:S09]  /*fe70*/  SEL R0, R0, 0x7c, P0 ;  /* 0x0000007c00007807 */ /* 0x000fd20000000000 */
.L_x_11728:
[----:B------:R-:W-:Y:S05]  /*fe80*/  BSYNC B0 ;  /* 0x0000000000007941 */ /* 0x000fea0003800000 */
.L_x_11726:
[----:B------:R-:W-:-:S04]  /*fe90*/  LOP3.LUT R2, R2, 0x80000000, RZ, 0xc0, !PT ;  /* 0x8000000002027812 */ /* 0x000fc800078ec0ff */
[----:B------:R-:W-:-:S04]  /*fea0*/  SHF.R.U32.HI R3, RZ, 0x18, R2 ;  /* 0x00000018ff037819 */ /* 0x000fc80000011602 */
[----:B------:R-:W-:-:S05]  /*feb0*/  LOP3.LUT R3, R0, R3, RZ, 0xfc, !PT ;  /* 0x0000000300037212 */ /* 0x000fca00078efcff */
[----:B------:R-:W-:Y:S01]  /*fec0*/  STG.E.U8 desc[UR36][R16.64], R3 ;  /* 0x0000000310007986 */ /* 0x000fe2000c101124 */
[----:B------:R-:W-:Y:S05]  /*fed0*/  EXIT ;  /* 0x000000000000794d */ /* 0x000fea0003800000 */
.L_x_11722:
[----:B------:R-:W-:-:S05]  /*fee0*/  F2FP.BF16.F32.PACK_AB R2, RZ, R2 ;  /* 0x00000002ff02723e */ /* 0x000fca00000010ff */
[----:B------:R-:W-:Y:S01]  /*fef0*/  STG.E.U16 desc[UR36][R16.64], R2 ;  /* 0x0000000210007986 */ /* 0x000fe2000c101524 */
[----:B------:R-:W-:Y:S05]  /*ff00*/  EXIT ;  /* 0x000000000000794d */ /* 0x000fea0003800000 */
.L_x_11719:
        /* <DEDUP_REMOVED lines=11> */
.L_x_11731:
        /* <DEDUP_REMOVED lines=16> */
.L_x_11734:
[----:B------:R-:W-:-:S04]  /*100c0*/  LOP3.LUT R2, R2, 0x80000000, RZ, 0xc0, !PT ;  /* 0x8000000002027812 */ /* 0x000fc800078ec0ff */
[----:B------:R-:W-:-:S04]  /*100d0*/  SHF.R.U32.HI R3, RZ, 0x18, R2 ;  /* 0x00000018ff037819 */ /* 0x000fc80000011602 */
[----:B------:R-:W-:-:S04]  /*100e0*/  LOP3.LUT R0, R0, R3, RZ, 0xfc, !PT ;  /* 0x0000000300007212 */ /* 0x000fc800078efcff */
[----:B------:R-:W-:-:S07]  /*100f0*/  PRMT R8, R0, 0x7610, R8 ;  /* 0x0000761000087816 */ /* 0x000fce0000000008 */
.L_x_11733:
[----:B------:R-:W-:Y:S05]  /*10100*/  BSYNC B0 ;  /* 0x0000000000007941 */ /* 0x000fea0003800000 */
.L_x_11732:
[----:B------:R-:W-:Y:S01]  /*10110*/  STG.E.U8 desc[UR36][R16.64], R8 ;  /* 0x0000000810007986 */ /* 0x000fe2000c101124 */
[----:B------:R-:W-:Y:S05]  /*10120*/  EXIT ;  /* 0x000000000000794d */ /* 0x000fea0003800000 */
.L_x_11730:
        /* <DEDUP_REMOVED lines=16> */
.L_x_11737:
[----:B------:R-:W-:-:S04]  /*10230*/  LOP3.LUT R2, R2, 0x80000000, RZ, 0xc0, !PT ;  /* 0x8000000002027812 */ /* 0x000fc800078ec0ff */
[----:B------:R-:W-:-:S04]  /*10240*/  SHF.R.U32.HI R3, RZ, 0x18, R2 ;  /* 0x00000018ff037819 */ /* 0x000fc80000011602 */
[----:B------:R-:W-:-:S04]  /*10250*/  LOP3.LUT R0, R0, R3, RZ, 0xfc, !PT ;  /* 0x0000000300007212 */ /* 0x000fc800078efcff */
[----:B------:R-:W-:-:S07]  /*10260*/  PRMT R8, R0, 0x7610, R8 ;  /* 0x0000761000087816 */ /* 0x000fce0000000008 */
.L_x_11736:
[----:B------:R-:W-:Y:S05]  /*10270*/  BSYNC B0 ;  /* 0x0000000000007941 */ /* 0x000fea0003800000 */
.L_x_11735:
[----:B------:R-:W-:Y:S01]  /*10280*/  STG.E.U8 desc[UR36][R16.64], R8 ;  /* 0x0000000810007986 */ /* 0x000fe2000c101124 */
[----:B------:R-:W-:Y:S05]  /*10290*/  EXIT ;  /* 0x000000000000794d */ /* 0x000fea0003800000 */
.L_x_11729:
        /* <DEDUP_REMOVED lines=21> */
.L_x_11712:
        /* <DEDUP_REMOVED lines=16> */
.L_x_11740:
[----:B------:R-:W-:Y:S05]  /*104f0*/  EXIT ;  /* 0x000000000000794d */ /* 0x000fea0003800000 */
.L_x_11739:
[----:B------:R-:W0:Y:S02]  /*10500*/  F2I.U64.TRUNC R2, R2 ;  /* 0x0000000200027311 */ /* 0x000e24000020d800 */
[----:B0-----:R-:W-:Y:S01]  /*10510*/  STG.E.64 desc[UR36][R16.64], R2 ;  /* 0x0000000210007986 */ /* 0x001fe2000c101b24 */
[----:B------:R-:W-:Y:S05]  /*10520*/  EXIT ;  /* 0x000000000000794d */ /* 0x000fea0003800000 */
.L_x_11738:
[----:B------:R-:W0:Y:S02]  /*10530*/  F2I.FTZ.U32.TRUNC.NTZ R3, R2 ;  /* 0x0000000200037305 */ /* 0x000e24000021f000 */
[----:B0-----:R-:W-:Y:S01]  /*10540*/  STG.E desc[UR36][R16.64], R3 ;  /* 0x0000000310007986 */ /* 0x001fe2000c101924 */
[----:B------:R-:W-:Y:S05]  /*10550*/  EXIT ;  /* 0x000000000000794d */ /* 0x000fea0003800000 */
.L_x_11741:
        /* <DEDUP_REMOVED lines=10> */
.L_x_19402:


//--------------------- .text._ZN2at6native27unrolled_elementwise_kernelINS0_13BinaryFunctorIfffNS0_15binary_internal10DivFunctorIfEEEESt5arrayIPcLm3EELi4E23TrivialOffsetCalculatorILi2EjESA_ILi1EjENS0_6memory12LoadWithCastILi2EEENSD_13StoreWithCastILi1EEEEEviT_T0_T2_T3_T4_T5_ --------------------------
	.section	.text._ZN2at6native27unrolled_elementwise_kernelINS0_13BinaryFunctorIfffNS0_15binary_internal10DivFunctorIfEEEESt5arrayIPcLm3EELi4E23TrivialOffsetCalculatorILi2EjESA_ILi1EjENS0_6memory12LoadWithCastILi2EEENSD_13StoreWithCastILi1EEEEEviT_T0_T2_T3_T4_T5_,"ax",@progbits
	.align	128
        .global         _ZN2at6native27unrolled_elementwise_kernelINS0_13BinaryFunctorIfffNS0_15binary_internal10DivFunctorIfEEEESt5arrayIPcLm3EELi4E23TrivialOffsetCalculatorILi2EjESA_ILi1EjENS0_6memory12LoadWithCastILi2EEENSD_13StoreWithCastILi1EEEEEviT_T0_T2_T3_T4_T5_
        .type           _ZN2at6native27unrolled_elementwise_kernelINS0_13BinaryFunctorIfffNS0_15binary_internal10DivFunctorIfEEEESt5arrayIPcLm3EELi4E23TrivialOffsetCalculatorILi2EjESA_ILi1EjENS0_6memory12LoadWithCastILi2EEENSD_13StoreWithCastILi1EEEEEviT_T0_T2_T3_T4_T5_,@function
        .size           _ZN2at6native27unrolled_elementwise_kernelINS0_13BinaryFunctorIfffNS0_15binary_internal10DivFunctorIfEEEESt5arrayIPcLm3EELi4E23TrivialOffsetCalculatorILi2EjESA_ILi1EjENS0_6memory12LoadWithCastILi2EEENSD_13StoreWithCastILi1EEEEEviT_T0_T2_T3_T4_T5_,(.L_x_19403 - _ZN2at6native27unrolled_elementwise_kernelINS0_13BinaryFunctorIfffNS0_15binary_internal10DivFunctorIfEEEESt5arrayIPcLm3EELi4E23TrivialOffsetCalculatorILi2EjESA_ILi1EjENS0_6memory12LoadWithCastILi2EEENSD_13StoreWithCastILi1EEEEEviT_T0_T2_T3_T4_T5_)
        .other          _ZN2at6native27unrolled_elementwise_kernelINS0_13BinaryFunctorIfffNS0_15binary_internal10DivFunctorIfEEEESt5arrayIPcLm3EELi4E23TrivialOffsetCalculatorILi2EjESA_ILi1EjENS0_6memory12LoadWithCastILi2EEENSD_13StoreWithCastILi1EEEEEviT_T0_T2_T3_T4_T5_,@"STO_CUDA_ENTRY STV_DEFAULT"
_ZN2at6native27unrolled_elementwise_kernelINS0_13BinaryFunctorIfffNS0_15binary_internal10DivFunctorIfEEEESt5arrayIPcLm3EELi4E23TrivialOffsetCalculatorILi2EjESA_ILi1EjENS0_6memory12LoadWithCastILi2EEENSD_13StoreWithCastILi1EEEEEviT_T0_T2_T3_T4_T5_:
.text._ZN2at6native27unrolled_elementwise_kernelINS0_13BinaryFunctorIfffNS0_15binary_internal10DivFunctorIfEEEESt5arrayIPcLm3EELi4E23TrivialOffsetCalculatorILi2EjESA_ILi1EjENS0_6memory12LoadWithCastILi2EEENSD_13StoreWithCastILi1EEEEEviT_T0_T2_T3_T4_T5_:
[----:B------:R-:W0:Y:S01]  /*0000*/  LDC R1, c[0x0][0x28] ;  /* 0x00000a00ff017b82 */ /* 0x000e220000000800 */
[----:B------:R-:W1:Y:S07]  /*0010*/  S2R R2, SR_CTAID.X ;  /* 0x0000000000027919 */ /* 0x000e6e0000002500 */
[----:B------:R-:W1:Y:S01]  /*0020*/  LDC R17, c[0x0][0x210] ;  /* 0x00008400ff117b82 */ /* 0x000e620000000800 */
[----:B------:R-:W-:Y:S01]  /*0030*/  ULDC.64 UR36, c[0x0][0x208] ;  /* 0x0000820000247ab9 */ /* 0x000fe20000000a00 */
[----:B------:R-:W-:Y:S01]  /*0040*/  BSSY B7, `(.L_x_11742) ;  /* 0x00001d4000077945 */ /* 0x000fe20003800000 */
[----:B------:R-:W2:Y:S01]  /*0050*/  S2R R16, SR_TID.X ;  /* 0x0000000000107919 */ /* 0x000ea20000002100 */
[----:B------:R-:W-:-:S02]  /*0060*/  IMAD.MOV.U32 R18, RZ, RZ, RZ ;  /* 0x000000ffff127224 */ /* 0x000fc400078e00ff */
[----:B------:R-:W-:Y:S02]  /*0070*/  IMAD.MOV.U32 R24, RZ, RZ, RZ ;  /* 0x000000ffff187224 */ /* 0x000fe400078e00ff */
[----:B------:R-:W3:Y:S01]  /*0080*/  LDC.U8 R25, c[0x0][0x234] ;  /* 0x00008d00ff197b82 */ /* 0x000ee20000000000 */
[----:B------:R-:W-:-:S07]  /*0090*/  IMAD.MOV.U32 R29, RZ, RZ, RZ ;  /* 0x000000ffff1d7224 */ /* 0x000fce00078e00ff */
        /* <DEDUP_REMOVED lines=25> */
.L_x_11748:
[----:B------:R-:W2:Y:S02]  /*0230*/  LDG.E.U8 R4, desc[UR36][R4.64] ;  /* 0x0000002404047981 */ /* 0x000ea4000c1e1100 */
[----:B--2---:R-:W-:Y:S01]  /*0240*/  I2FP.F32.U32 R24, R4 ;  /* 0x0000000400187245 */ /* 0x004fe20000201000 */
[----:B------:R-:W-:Y:S06]  /*0250*/  BRA `(.L_x_11750) ;  /* 0x0000000c00307947 */ /* 0x000fec0003800000 */
.L_x_11747:
        /* <DEDUP_REMOVED lines=9> */
.L_x_11752:
[----:B------:R-:W2:Y:S02]  /*02f0*/  LDG.E R4, desc[UR36][R4.64] ;  /* 0x0000002404047981 */ /* 0x000ea4000c1e1900 */
[----:B--2---:R-:W-:Y:S01]  /*0300*/  I2FP.F32.S32 R24, R4 ;  /* 0x0000000400187245 */ /* 0x004fe20000201400 */
[----:B------:R-:W-:Y:S06]  /*0310*/  BRA `(.L_x_11750) ;  /* 0x0000000c00007947 */ /* 0x000fec0003800000 */
.L_x_11751:
[----:B------:R-:W2:Y:S02]  /*0320*/  LDG.E.U16 R4, desc[UR36][R4.64] ;  /* 0x0000002404047981 */ /* 0x000ea4000c1e1500 */
[----:B--2---:R2:W3:Y:S01]  /*0330*/  I2F.S16 R24, R4 ;  /* 0x0000000400187306 */ /* 0x0044e20000101400 */
[----:B------:R-:W-:Y:S05]  /*0340*/  BRA `(.L_x_11750) ;  /* 0x0000000800f47947 */ /* 0x000fea0003800000 */
.L_x_11746:
        /* <DEDUP_REMOVED lines=8> */
.L_x_11754:
[----:B------:R-:W2:Y:S02]  /*03d0*/  LDG.E.U16 R4, desc[UR36][R4.64] ;  /* 0x0000002404047981 */ /* 0x000ea4000c1e1500 */
[----:B--2---:R-:W-:Y:S01]  /*03e0*/  HADD2.F32 R24, -RZ, R4.H0_H0 ;  /* 0x20000004ff187230 */ /* 0x004fe20000004100 */
[----:B------:R-:W-:Y:S06]  /*03f0*/  BRA `(.L_x_11750) ;  /* 0x0000000800c87947 */ /* 0x000fec0003800000 */
.L_x_11753:
        /* <DEDUP_REMOVED lines=8> */
.L_x_11756:
[----:B------:R-:W2:Y:S02]  /*0480*/  LDG.E.U16 R4, desc[UR36][R4.64] ;  /* 0x0000002404047981 */ /* 0x000ea4000c1e1500 */
[----:B--2---:R-:W-:Y:S01]  /*0490*/  HADD2.F32 R24, -RZ, R4.H0_H0 ;  /* 0x20000004ff187230 */ /* 0x004fe20000004100 */
[----:B------:R-:W-:Y:S06]  /*04a0*/  BRA `(.L_x_11750) ;  /* 0x00000008009c7947 */ /* 0x000fec0003800000 */
.L_x_11755:
[----:B------:R-:W2:Y:S01]  /*04b0*/  LDG.E.64 R4, desc[UR36][R4.64] ;  /* 0x0000002404047981 */ /* 0x000ea2000c1e1b00 */
[----:B------:R-:W-:Y:S01]  /*04c0*/  UMOV UR4, 0xf0000000 ;  /* 0xf000000000047882 */ /* 0x000fe20000000000 */
[----:B------:R-:W-:Y:S01]  /*04d0*/  UMOV UR5, 0x380fffff ;  /* 0x380fffff00057882 */ /* 0x000fe20000000000 */
[----:B--2---:R-:W0:Y:S01]  /*04e0*/  F2F.F32.F64 R24, R4 ;  /* 0x0000000400187310 */ /* 0x004e220000301000 */
[----:B------:R-:W-:-:S14]  /*04f0*/  DSETP.GEU.AND P0, PT, |R4|, UR4, PT ;  /* 0x0000000404007e2a */ /* 0x000fdc000bf0e200 */
[----:B0-----:R-:W-:Y:S01]  /*0500*/  @!P0 FMUL R24, R24, 1.175494350822287508e-38 ;  /* 0x0080000018188820 */ /* 0x001fe20000400000 */
[----:B------:R-:W-:Y:S06]  /*0510*/  BRA `(.L_x_11750) ;  /* 0x0000000800807947 */ /* 0x000fec0003800000 */
.L_x_11745:
        /* <DEDUP_REMOVED lines=12> */
.L_x_11759:
[----:B------:R-:W2:Y:S01]  /*05e0*/  LDG.E.64 R4, desc[UR36][R4.64] ;  /* 0x0000002404047981 */ /* 0x000ea2000c1e1b00 */
[----:B------:R-:W-:Y:S01]  /*05f0*/  UMOV UR4, 0xf0000000 ;  /* 0xf000000000047882 */ /* 0x000fe20000000000 */
[----:B------:R-:W-:Y:S01]  /*0600*/  UMOV UR5, 0x380fffff ;  /* 0x380fffff00057882 */ /* 0x000fe20000000000 */
[----:B--2---:R-:W0:Y:S01]  /*0610*/  F2F.F32.F64 R24, R4 ;  /* 0x0000000400187310 */ /* 0x004e220000301000 */
[----:B------:R-:W-:-:S14]  /*0620*/  DSETP.GEU.AND P0, PT, |R4|, UR4, PT ;  /* 0x0000000404007e2a */ /* 0x000fdc000bf0e200 */
[----:B0-----:R-:W-:Y:S01]  /*0630*/  @!P0 FMUL R24, R24, 1.175494350822287508e-38 ;  /* 0x0080000018188820 */ /* 0x001fe20000400000 */
[----:B------:R-:W-:Y:S06]  /*0640*/  BRA `(.L_x_11750) ;  /* 0x0000000800347947 */ /* 0x000fec0003800000 */
.L_x_11758:
        /* <DEDUP_REMOVED lines=26> */
.L_x_11761:
        /* <DEDUP_REMOVED lines=14> */
.L_x_11760:
[----:B------:R-:W2:Y:S02]  /*08d0*/  LDG.E.U16 R4, desc[UR36][R4.64] ;  /* 0x0000002404047981 */ /* 0x000ea4000c1e1500 */
[----:B--2---:R-:W-:Y:S01]  /*08e0*/  IMAD.U32 R24, R4, 0x10000, RZ ;  /* 0x0001000004187824 */ /* 0x004fe200078e00ff */
[----:B------:R-:W-:Y:S06]  /*08f0*/  BRA `(.L_x_11750) ;  /* 0x0000000400887947 */ /* 0x000fec0003800000 */
.L_x_11757:
        /* <DEDUP_REMOVED lines=11> */
.L_x_11764:
        /* <DEDUP_REMOVED lines=20> */
.L_x_11766:
[----:B------:R-:W-:Y:S05]  /*0af0*/  BSYNC B0 ;  /* 0x0000000000007941 */ /* 0x000fea0003800000 */
.L_x_11765:
[----:B------:R-:W-:Y:S01]  /*0b00*/  IMAD.SHL.U32 R3, R3, 0x100000, RZ ;  /* 0x0010000003037824 */ /* 0x000fe200078e00ff */
[----:B------:R-:W-:-:S04]  /*0b10*/  LEA R5, R0, 0x3b800000, 0x17 ;  /* 0x3b80000000057811 */ /* 0x000fc800078eb8ff */
[----:B------:R-:W-:Y:S01]  /*0b20*/  LOP3.LUT R24, R5, R3, R24, 0xfe, !PT ;  /* 0x0000000305187212 */ /* 0x000fe200078efe18 */
[----:B------:R-:W-:Y:S06]  /*0b30*/  BRA `(.L_x_11750) ;  /* 0x0000000000f87947 */ /* 0x000fec0003800000 */
.L_x_11763:
        /* <DEDUP_REMOVED lines=20> */
.L_x_11768:
[----:B------:R-:W-:Y:S05]  /*0c80*/  BSYNC B0 ;  /* 0x0000000000007941 */ /* 0x000fea0003800000 */
.L_x_11767:
[----:B------:R-:W-:Y:S01]  /*0c90*/  IMAD.SHL.U32 R3, R3, 0x200000, RZ ;  /* 0x0020000003037824 */ /* 0x000fe200078e00ff */
[----:B------:R-:W-:-:S04]  /*0ca0*/  LEA R5, R0, 0x37800000, 0x17 ;  /* 0x3780000000057811 */ /* 0x000fc800078eb8ff */
[----:B------:R-:W-:Y:S01]  /*0cb0*/  LOP3.LUT R24, R5, R3, R24, 0xfe, !PT ;  /* 0x0000000305187212 */ /* 0x000fe200078efe18 */
[----:B------:R-:W-:Y:S06]  /*0cc0*/  BRA `(.L_x_11750) ;  /* 0x0000000000947947 */ /* 0x000fec0003800000 */
.L_x_11762:
        /* <DEDUP_REMOVED lines=14> */
.L_x_11749:
        /* <DEDUP_REMOVED lines=16> */
.L_x_11771:
[----:B------:R-:W-:Y:S01]  /*0eb0*/  IMAD.MOV.U32 R24, RZ, RZ, RZ ;  /* 0x000000ffff187224 */ /* 0x000fe200078e00ff */
[----:B------:R-:W-:Y:S06]  /*0ec0*/  BRA `(.L_x_11750) ;  /* 0x0000000000147947 */ /* 0x000fec0003800000 */
.L_x_11770:
[----:B------:R-:W2:Y:S02]  /*0ed0*/  LDG.E.64 R4, desc[UR36][R4.64] ;  /* 0x0000002404047981 */ /* 0x000ea4000c1e1b00 */
[----:B--2---:R0:W1:Y:S01]  /*0ee0*/  I2F.U64 R24, R4 ;  /* 0x0000000400187312 */ /* 0x0040620000301000 */
[----:B------:R-:W-:Y:S05]  /*0ef0*/  BRA `(.L_x_11750) ;  /* 0x0000000000087947 */ /* 0x000fea0003800000 */
.L_x_11769:
[----:B------:R-:W2:Y:S02]  /*0f00*/  LDG.E R4, desc[UR36][R4.64] ;  /* 0x0000002404047981 */ /* 0x000ea4000c1e1900 */
[----:B--2---:R-:W-:-:S07]  /*0f10*/  I2FP.F32.U32 R24, R4 ;  /* 0x0000000400187245 */ /* 0x004fce0000201000 */
.L_x_11750:
[----:B------:R-:W-:Y:S05]  /*0f20*/  BSYNC B6 ;  /* 0x0000000000067941 */ /* 0x000fea0003800000 */
.L_x_11744:
        /* <DEDUP_REMOVED lines=18> */
[----:B--2---:R0:W2:Y:S01]  /*1050*/  I2F.S16 R29, R4 ;  /* 0x00000004001d7306 */ /* 0x0040a20000101400 */
[----:B------:R-:W-:Y:S05]  /*1060*/  BRA `(.L_x_11778) ;  /* 0x0000000c00387947 */ /* 0x000fea0003800000 */
.L_x_11776:
[----:B------:R-:W2:Y:S02]  /*1070*/  LDG.E.U8 R4, desc[UR36][R4.64] ;  /* 0x0000002404047981 */ /* 0x000ea4000c1e1100 */
[----:B--2---:R-:W-:Y:S01]  /*1080*/  I2FP.F32.U32 R29, R4 ;  /* 0x00000004001d7245 */ /* 0x004fe20000201000 */
[----:B------:R-:W-:Y:S06]  /*1090*/  BRA `(.L_x_11778) ;  /* 0x0000000c002c7947 */ /* 0x000fec0003800000 */
.L_x_11775:
        /* <DEDUP_REMOVED lines=9> */
.L_x_11780:
[----:B------:R-:W2:Y:S02]  /*1130*/  LDG.E R4, desc[UR36][R4.64] ;  /* 0x0000002404047981 */ /* 0x000ea4000c1e1900 */
[----:B--2---:R-:W-:Y:S01]  /*1140*/  I2FP.F32.S32 R29, R4 ;  /* 0x00000004001d7245 */ /* 0x004fe20000201400 */
[----:B------:R-:W-:Y:S06]  /*1150*/  BRA `(.L_x_11778) ;  /* 0x0000000800fc7947 */ /* 0x000fec0003800000 */
.L_x_11779:
[----:B------:R-:W2:Y:S02]  /*1160*/  LDG.E.U16 R4, desc[UR36][R4.64] ;  /* 0x0000002404047981 */ /* 0x000ea4000c1e1500 */
[----:B--2---:R0:W2:Y:S01]  /*1170*/  I2F.S16 R29, R4 ;  /* 0x00000004001d7306 */ /* 0x0040a20000101400 */
[----:B------:R-:W-:Y:S05]  /*1180*/  BRA `(.L_x_11778) ;  /* 0x0000000800f07947 */ /* 0x000fea0003800000 */
.L_x_11774:
        /* <DEDUP_REMOVED lines=8> */
.L_x_11782:
[----:B------:R-:W2:Y:S02]  /*1210*/  LDG.E.U16 R4, desc[UR36][R4.64] ;  /* 0x0000002404047981 */ /* 0x000ea4000c1e1500 */
[----:B--2---:R-:W-:Y:S01]  /*1220*/  HADD2.F32 R29, -RZ, R4.H0_H0 ;  /* 0x20000004ff1d7230 */ /* 0x004fe20000004100 */
[----:B------:R-:W-:Y:S06]  /*1230*/  BRA `(.L_x_11778) ;  /* 0x0000000800c47947 */ /* 0x000fec0003800000 */
.L_x_11781:
        /* <DEDUP_REMOVED lines=8> */
.L_x_11784:
[----:B------:R-:W2:Y:S02]  /*12c0*/  LDG.E.U16 R4, desc[UR36][R4.64] ;  /* 0x0000002404047981 */ /* 0x000ea4000c1e1500 */
[----:B--2---:R-:W-:Y:S01]  /*12d0*/  HADD2.F32 R29, -RZ, R4.H0_H0 ;  /* 0x20000004ff1d7230 */ /* 0x004fe20000004100 */
[----:B------:R-:W-:Y:S06]  /*12e0*/  BRA `(.L_x_11778) ;  /* 0x0000000800987947 */ /* 0x000fec0003800000 */
.L_x_11783:
[----:B------:R-:W2:Y:S01]  /*12f0*/  LDG.E.64 R4, desc[UR36][R4.64] ;  /* 0x0000002404047981 */ /* 0x000ea2000c1e1b00 */
[----:B------:R-:W-:Y:S01]  /*1300*/  UMOV UR4, 0xf0000000 ;  /* 0xf000000000047882 */ /* 0x000fe20000000000 */
[----:B------:R-:W-:Y:S01]  /*1310*/  UMOV UR5, 0x380fffff ;  /* 0x380fffff00057882 */ /* 0x000fe20000000000 */
[----:B--2---:R-:W0:Y:S01]  /*1320*/  F2F.F32.F64 R29, R4 ;  /* 0x00000004001d7310 */ /* 0x004e220000301000 */
[----:B------:R-:W-:-:S14]  /*1330*/  DSETP.GEU.AND P0, PT, |R4|, UR4, PT ;  /* 0x0000000404007e2a */ /* 0x000fdc000bf0e200 */
[----:B0-----:R-:W-:Y:S01]  /*1340*/  @!P0 FMUL R29, R29, 1.175494350822287508e-38 ;  /* 0x008000001d1d8820 */ /* 0x001fe20000400000 */
[----:B------:R-:W-:Y:S06]  /*1350*/  BRA `(.L_x_11778) ;  /* 0x00000008007c7947 */ /* 0x000fec0003800000 */
.L_x_11773:
        /* <DEDUP_REMOVED lines=12> */
.L_x_11787:
[----:B------:R-:W2:Y:S01]  /*1420*/  LDG.E.64 R4, desc[UR36][R4.64] ;  /* 0x0000002404047981 */ /* 0x000ea2000c1e1b00 */
[----:B------:R-:W-:Y:S01]  /*1430*/  UMOV UR4, 0xf0000000 ;  /* 0xf000000000047882 */ /* 0x000fe20000000000 */
[----:B------:R-:W-:Y:S01]  /*1440*/  UMOV UR5, 0x380fffff ;  /* 0x380fffff00057882 */ /* 0x000fe20000000000 */
[----:B--2---:R-:W0:Y:S01]  /*1450*/  F2F.F32.F64 R29, R4 ;  /* 0x00000004001d7310 */ /* 0x004e220000301000 */
[----:B------:R-:W-:-:S14]  /*1460*/  DSETP.GEU.AND P0, PT, |R4|, UR4, PT ;  /* 0x0000000404007e2a */ /* 0x000fdc000bf0e200 */
[----:B0-----:R-:W-:Y:S01]  /*1470*/  @!P0 FMUL R29, R29, 1.175494350822287508e-38 ;  /* 0x008000001d1d8820 */ /* 0x001fe20000400000 */
[----:B------:R-:W-:Y:S06]  /*1480*/  BRA `(.L_x_11778) ;  /* 0x0000000800307947 */ /* 0x000fec0003800000 */
.L_x_11786:
        /* <DEDUP_REMOVED lines=26> */
.L_x_11789:
        /* <DEDUP_REMOVED lines=13> */
.L_x_11788:
[----:B------:R-:W2:Y:S02]  /*1700*/  LDG.E.U16 R4, desc[UR36][R4.64] ;  /* 0x0000002404047981 */ /* 0x000ea4000c1e1500 */
[----:B--2---:R-:W-:Y:S01]  /*1710*/  IMAD.U32 R29, R4, 0x10000, RZ ;  /* 0x00010000041d7824 */ /* 0x004fe200078e00ff */
[----:B------:R-:W-:Y:S06]  /*1720*/  BRA `(.L_x_11778) ;  /* 0x0000000400887947 */ /* 0x000fec0003800000 */
.L_x_11785:
        /* <DEDUP_REMOVED lines=11> */
.L_x_11792:
        /* <DEDUP_REMOVED lines=20> */
.L_x_11794:
[----:B------:R-:W-:Y:S05]  /*1920*/  BSYNC B0 ;  /* 0x0000000000007941 */ /* 0x000fea0003800000 */
.L_x_11793:
[----:B------:R-:W-:Y:S01]  /*1930*/  IMAD.SHL.U32 R3, R3, 0x100000, RZ ;  /* 0x0010000003037824 */ /* 0x000fe200078e00ff */
[----:B------:R-:W-:-:S04]  /*1940*/  LEA R0, R0, 0x3b800000, 0x17 ;  /* 0x3b80000000007811 */ /* 0x000fc800078eb8ff */
[----:B------:R-:W-:Y:S01]  /*1950*/  LOP3.LUT R29, R0, R3, R29, 0xfe, !PT ;  /* 0x00000003001d7212 */ /* 0x000fe200078efe1d */
[----:B------:R-:W-:Y:S06]  /*1960*/  BRA `(.L_x_11778) ;  /* 0x0000000000f87947 */ /* 0x000fec0003800000 */
.L_x_11791:
        /* <DEDUP_REMOVED lines=20> */
.L_x_11796:
[----:B------:R-:W-:Y:S05]  /*1ab0*/  BSYNC B0 ;  /* 0x0000000000007941 */ /* 0x000fea0003800000 */
.L_x_11795:
[----:B------:R-:W-:Y:S01]  /*1ac0*/  IMAD.SHL.U32 R3, R3, 0x200000, RZ ;  /* 0x0020000003037824 */ /* 0x000fe200078e00ff */
[----:B------:R-:W-:-:S04]  /*1ad0*/  LEA R0, R0, 0x37800000, 0x17 ;  /* 0x3780000000007811 */ /* 0x000fc800078eb8ff */
[----:B------:R-:W-:Y:S01]  /*1ae0*/  LOP3.LUT R29, R0, R3, R29, 0xfe, !PT ;  /* 0x00000003001d7212 */ /* 0x000fe200078efe1d */
[----:B------:R-:W-:Y:S06]  /*1af0*/  BRA `(.L_x_11778) ;  /* 0x0000000000947947 */ /* 0x000fec0003800000 */
.L_x_11790:
        /* <DEDUP_REMOVED lines=14> */
.L_x_11777:
        /* <DEDUP_REMOVED lines=16> */
.L_x_11799:
[----:B------:R-:W-:Y:S01]  /*1ce0*/  IMAD.MOV.U32 R29, RZ, RZ, RZ ;  /* 0x000000ffff1d7224 */ /* 0x000fe200078e00ff */
[----:B------:R-:W-:Y:S06]  /*1cf0*/  BRA `(.L_x_11778) ;  /* 0x0000000000147947 */ /* 0x000fec0003800000 */
.L_x_11798:
[----:B------:R-:W2:Y:S02]  /*1d00*/  LDG.E.64 R4, desc[UR36][R4.64] ;  /* 0x0000002404047981 */ /* 0x000ea4000c1e1b00 */
[----:B--2---:R0:W2:Y:S01]  /*1d10*/  I2F.U64 R29, R4 ;  /* 0x00000004001d7312 */ /* 0x0040a20000301000 */
[----:B------:R-:W-:Y:S05]  /*1d20*/  BRA `(.L_x_11778) ;  /* 0x0000000000087947 */ /* 0x000fea0003800000 */
.L_x_11797:
[----:B------:R-:W2:Y:S02]  /*1d30*/  LDG.E R4, desc[UR36][R4.64] ;  /* 0x0000002404047981 */ /* 0x000ea4000c1e1900 */
[----:B--2---:R-:W-:-:S07]  /*1d40*/  I2FP.F32.U32 R29, R4 ;  /* 0x00000004001d7245 */ /* 0x004fce0000201000 */
.L_x_11778:
[----:B------:R-:W-:Y:S05]  /*1d50*/  BSYNC B6 ;  /* 0x0000000000067941 */ /* 0x000fea0003800000 */
.L_x_11772:
[----:B------:R-:W0:Y:S02]  /*1d60*/  S2R R16, SR_TID.X ;  /* 0x0000000000107919 */ /* 0x000e240000002100 */
[----:B0-----:R-:W-:-:S07]  /*1d70*/  VIADD R16, R16, 0x80 ;  /* 0x0000008010107836 */ /* 0x001fce0000000000 */
.L_x_11743:
[----:B------:R-:W-:Y:S05]  /*1d80*/  BSYNC B7 ;  /* 0x0000000000077941 */ /* 0x000fea0003800000 */
.L_x_11742:
[----:B------:R-:W-:Y:S01]  /*1d90*/  ISETP.GE.AND P0, PT, R16, R17, PT ;  /* 0x000000111000720c */ /* 0x000fe20003f06270 */
[----:B------:R-:W-:Y:S01]  /*1da0*/  BSSY B7, `(.L_x_11800) ;  /* 0x00001cb000077945 */ /* 0x000fe20003800000 */
[----:B------:R-:W-:-:S11]  /*1db0*/  IMAD.MOV.U32 R23, RZ, RZ, RZ ;  /* 0x000000ffff177224 */ /* 0x000fd600078e00ff */
[----:B------:R-:W-:Y:S05]  /*1dc0*/  @P0 BRA `(.L_x_11801) ;  /* 0x0000001c00200947 */ /* 0x000fea0003800000 */
[----:B----4-:R-:W0:Y:S01]  /*1dd0*/  LDC.64 R4, c[0x0][0x220] ;  /* 0x00008800ff047b82 */ /* 0x010e220000000a00 */
        /* <DEDUP_REMOVED lines=17> */
[----:B------:R-:W4:Y:S02]  /*1ef0*/  LDG.E.S8 R4, desc[UR36][R4.64] ;  /* 0x0000002404047981 */ /* 0x000f24000c1e1300 */
[----:B----4-:R0:W4:Y:S01]  /*1f00*/  I2F.S16 R18, R4 ;  /* 0x0000000400127306 */ /* 0x0101220000101400 */
[----:B------:R-:W-:Y:S05]  /*1f10*/  BRA `(.L_x_11808) ;  /* 0x0000000c00387947 */ /* 0x000fea0003800000 */
.L_x_11806:
[----:B------:R-:W4:Y:S02]  /*1f20*/  LDG.E.U8 R4, desc[UR36][R4.64] ;  /* 0x0000002404047981 */ /* 0x000f24000c1e1100 */
[----:B----4-:R-:W-:Y:S01]  /*1f30*/  I2FP.F32.U32 R18, R4 ;  /* 0x0000000400127245 */ /* 0x010fe20000201000 */
[----:B------:R-:W-:Y:S06]  /*1f40*/  BRA `(.L_x_11808) ;  /* 0x0000000c002c7947 */ /* 0x000fec0003800000 */
.L_x_11805:
[----:B------:R-:W-:-:S13]  /*1f50*/  ISETP.NE.AND P0, PT, R0, 0x2, PT ;  /* 0x000000020000780c */ /* 0x000fda0003f05270 */
[----:B------:R-:W-:Y:S05]  /*1f60*/  @!P0 BRA `(.L_x_11809) ;  /* 0x0000000000288947 */ /* 0x000fea0003800000 */
[----:B------:R-:W-:-:S13]  /*1f70*/  ISETP.NE.AND P0, PT, R0, 0x3, PT ;  /* 0x000000030000780c */ /* 0x000fda0003f05270 */
[----:B------:R-:W-:Y:S05]  /*1f80*/  @!P0 BRA `(.L_x_11810) ;  /* 0x0000000000148947 */ /* 0x000fea0003800000 */
[----:B------:R-:W-:-:S13]  /*1f90*/  ISETP.NE.AND P0, PT, R0, 0x4, PT ;  /* 0x000000040000780c */ /* 0x000fda0003f05270 */
[----:B------:R-:W-:Y:S05]  /*1fa0*/  @P0 BRA `(.L_x_11807) ;  /* 0x0000000800b80947 */ /* 0x000fea0003800000 */
[----:B------:R-:W4:Y:S02]  /*1fb0*/  LDG.E.64 R4, desc[UR36][R4.64] ;  /* 0x0000002404047981 */ /* 0x000f24000c1e1b00 */
[----:B----4-:R0:W4:Y:S01]  /*1fc0*/  I2F.S64 R18, R4 ;  /* 0x0000000400127312 */ /* 0x0101220000301400 */
[----:B------:R-:W-:Y:S05]  /*1fd0*/  BRA `(.L_x_11808) ;  /* 0x0000000c00087947 */ /* 0x000fea0003800000 */
.L_x_11810:
[----:B------:R-:W4:Y:S02]  /*1fe0*/  LDG.E R4, desc[UR36][R4.64] ;  /* 0x0000002404047981 */ /* 0x000f24000c1e1900 */
[----:B----4-:R-:W-:Y:S01]  /*1ff0*/  I2FP.F32.S32 R18, R4 ;  /* 0x0000000400127245 */ /* 0x010fe20000201400 */
[----:B------:R-:W-:Y:S06]  /*2000*/  BRA `(.L_x_11808) ;  /* 0x0000000800fc7947 */ /* 0x000fec0003800000 */
.L_x_11809:
[----:B------:R-:W4:Y:S02]  /*2010*/  LDG.E.U16 R4, desc[UR36][R4.64] ;  /* 0x0000002404047981 */ /* 0x000f24000c1e1500 */
[----:B----4-:R0:W4:Y:S01]  /*2020*/  I2F.S16 R18, R4 ;  /* 0x0000000400127306 */ /* 0x0101220000101400 */
[----:B------:R-:W-:Y:S05]  /*2030*/  BRA `(.L_x_11808) ;  /* 0x0000000800f07947 */ /* 0x000fea0003800000 */
.L_x_11804:
        /* <DEDUP_REMOVED lines=8> */
.L_x_11812:
[----:B------:R-:W4:Y:S02]  /*20c0*/  LDG.E.U16 R4, desc[UR36][R4.64] ;  /* 0x0000002404047981 */ /* 0x000f24000c1e1500 */
[----:B----4-:R-:W-:Y:S01]  /*20d0*/  HADD2.F32 R18, -RZ, R4.H0_H0 ;  /* 0x20000004ff127230 */ /* 0x010fe20000004100 */
[----:B------:R-:W-:Y:S06]  /*20e0*/  BRA `(.L_x_11808) ;  /* 0x0000000800c47947 */ /* 0x000fec0003800000 */
.L_x_11811:
        /* <DEDUP_REMOVED lines=8> */
.L_x_11814:
[----:B------:R-:W4:Y:S02]  /*2170*/  LDG.E.U16 R4, desc[UR36][R4.64] ;  /* 0x0000002404047981 */ /* 0x000f24000c1e1500 */
[----:B----4-:R-:W-:Y:S01]  /*2180*/  HADD2.F32 R18, -RZ, R4.H0_H0 ;  /* 0x20000004ff127230 */ /* 0x010fe20000004100 */
[----:B------:R-:W-:Y:S06]  /*2190*/  BRA `(.L_x_11808) ;  /* 0x0000000800987947 */ /* 0x000fec0003800000 */
.L_x_11813:
[----:B------:R-:W4:Y:S01]  /*21a0*/  LDG.E.64 R4, desc[UR36][R4.64] ;  /* 0x0000002404047981 */ /* 0x000f22000c1e1b00 */
[----:B------:R-:W-:Y:S01]  /*21b0*/  UMOV UR4, 0xf0000000 ;  /* 0xf000000000047882 */ /* 0x000fe20000000000 */
[----:B------:R-:W-:Y:S01]  /*21c0*/  UMOV UR5, 0x380fffff ;  /* 0x380fffff00057882 */ /* 0x000fe20000000000 */
[----:B----4-:R-:W0:Y:S01]  /*21d0*/  F2F.F32.F64 R18, R4 ;  /* 0x0000000400127310 */ /* 0x010e220000301000 */
[----:B------:R-:W-:-:S14]  /*21e0*/  DSETP.GEU.AND P0, PT, |R4|, UR4, PT ;  /* 0x0000000404007e2a */ /* 0x000fdc000bf0e200 */
[----:B0-----:R-:W-:Y:S01]  /*21f0*/  @!P0 FMUL R18, R18, 1.175494350822287508e-38 ;  /* 0x0080000012128820 */ /* 0x001fe20000400000 */
[----:B------:R-:W-:Y:S06]  /*2200*/  BRA `(.L_x_11808) ;  /* 0x00000008007c7947 */ /* 0x000fec0003800000 */
.L_x_11803:
        /* <DEDUP_REMOVED lines=8> */
[----:B------:R-:W4:Y:S02]  /*2290*/  LDG.E.U8 R4, desc[UR36][R4.64] ;  /* 0x0000002404047981 */ /* 0x000f24000c1e1100 */
[----:B----4-:R-:W-:-:S04]  /*22a0*/  ISETP.NE.AND P0, PT, R4, RZ, PT ;  /* 0x000000ff0400720c */ /* 0x010fc80003f05270 */
[----:B------:R-:W-:Y:S01]  /*22b0*/  FSEL R18, RZ, 1, !P0 ;  /* 0x3f800000ff127808 */ /* 0x000fe20004000000 */
[----:B------:R-:W-:Y:S08]  /*22c0*/  BRA `(.L_x_11808) ;  /* 0x00000008004c7947 */ /* 0x000ff00003800000 */
.L_x_11817:
[----:B------:R-:W4:Y:S01]  /*22d0*/  LDG.E.64 R4, desc[UR36][R4.64] ;  /* 0x0000002404047981 */ /* 0x000f22000c1e1b00 */
[----:B------:R-:W-:Y:S01]  /*22e0*/  UMOV UR4, 0xf0000000 ;  /* 0xf000000000047882 */ /* 0x000fe20000000000 */
[----:B------:R-:W-:Y:S01]  /*22f0*/  UMOV UR5, 0x380fffff ;  /* 0x380fffff00057882 */ /* 0x000fe20000000000 */
[----:B----4-:R-:W0:Y:S01]  /*2300*/  F2F.F32.F64 R18, R4 ;  /* 0x0000000400127310 */ /* 0x010e220000301000 */
[----:B------:R-:W-:-:S14]  /*2310*/  DSETP.GEU.AND P0, PT, |R4|, UR4, PT ;  /* 0x0000000404007e2a */ /* 0x000fdc000bf0e200 */
[----:B0-----:R-:W-:Y:S01]  /*2320*/  @!P0 FMUL R18, R18, 1.175494350822287508e-38 ;  /* 0x0080000012128820 */ /* 0x001fe20000400000 */
[----:B------:R-:W-:Y:S06]  /*2330*/  BRA `(.L_x_11808) ;  /* 0x0000000800307947 */ /* 0x000fec0003800000 */
.L_x_11816:
        /* <DEDUP_REMOVED lines=26> */
.L_x_11819:
[----:B------:R-:W4:Y:S02]  /*24e0*/  LDG.E.U8 R4, desc[UR36][R4.64] ;  /* 0x0000002404047981 */ /* 0x000f24000c1e1100 */
        /* <DEDUP_REMOVED lines=12> */
.L_x_11818:
[----:B------:R-:W4:Y:S02]  /*25b0*/  LDG.E.U16 R4, desc[UR36][R4.64] ;  /* 0x0000002404047981 */ /* 0x000f24000c1e1500 */
[----:B----4-:R-:W-:Y:S01]  /*25c0*/  IMAD.U32 R18, R4, 0x10000, RZ ;  /* 0x0001000004127824 */ /* 0x010fe200078e00ff */
[----:B------:R-:W-:Y:S06]  /*25d0*/  BRA `(.L_x_11808) ;  /* 0x0000000400887947 */ /* 0x000fec0003800000 */
.L_x_11815:
        /* <DEDUP_REMOVED lines=8> */
[----:B------:R-:W4:Y:S02]  /*2660*/  LDG.E.U16 R4, desc[UR36][R4.64] ;  /* 0x0000002404047981 */ /* 0x000f24000c1e1500 */
[----:B----4-:R-:W-:Y:S01]  /*2670*/  I2FP.F32.U32 R18, R4 ;  /* 0x0000000400127245 */ /* 0x010fe20000201000 */
[----:B------:R-:W-:Y:S06]  /*2680*/  BRA `(.L_x_11808) ;  /* 0x00000004005c7947 */ /* 0x000fec0003800000 */
.L_x_11822:
[----:B------:R-:W4:Y:S01]  /*2690*/  LDG.E.U8 R3, desc[UR36][R4.64] ;  /* 0x0000002404037981 */ /* 0x000f22000c1e1100 */
        /* <DEDUP_REMOVED lines=19> */
.L_x_11824:
[----:B------:R-:W-:Y:S05]  /*27d0*/  BSYNC B0 ;  /* 0x0000000000007941 */ /* 0x000fea0003800000 */
.L_x_11823:
[----:B------:R-:W-:Y:S01]  /*27e0*/  IMAD.SHL.U32 R3, R3, 0x100000, RZ ;  /* 0x0010000003037824 */ /* 0x000fe200078e00ff */
[----:B------:R-:W-:-:S04]  /*27f0*/  LEA R5, R0, 0x3b800000, 0x17 ;  /* 0x3b80000000057811 */ /* 0x000fc800078eb8ff */
[----:B------:R-:W-:Y:S01]  /*2800*/  LOP3.LUT R18, R5, R3, R18, 0xfe, !PT ;  /* 0x0000000305127212 */ /* 0x000fe200078efe12 */
[----:B------:R-:W-:Y:S06]  /*2810*/  BRA `(.L_x_11808) ;  /* 0x0000000000f87947 */ /* 0x000fec0003800000 */
.L_x_11821:
        /* <DEDUP_REMOVED lines=20> */
.L_x_11826:
[----:B------:R-:W-:Y:S05]  /*2960*/  BSYNC B0 ;  /* 0x0000000000007941 */ /* 0x000fea0003800000 */
.L_x_11825:
[----:B------:R-:W-:Y:S01]  /*2970*/  IMAD.SHL.U32 R3, R3, 0x200000, RZ ;  /* 0x0020000003037824 */ /* 0x000fe200078e00ff */
[----:B------:R-:W-:-:S04]  /*2980*/  LEA R5, R0, 0x37800000, 0x17 ;  /* 0x3780000000057811 */ /* 0x000fc800078eb8ff */
[----:B------:R-:W-:Y:S01]  /*2990*/  LOP3.LUT R18, R5, R3, R18, 0xfe, !PT ;  /* 0x0000000305127212 */ /* 0x000fe200078efe12 */
[----:B------:R-:W-:Y:S06]  /*29a0*/  BRA `(.L_x_11808) ;  /* 0x0000000000947947 */ /* 0x000fec0003800000 */
.L_x_11820:
[----:B------:R-:W-:-:S13]  /*29b0*/  ISETP.NE.AND P0, PT, R0, 0x1c, PT ;  /* 0x0000001c0000780c */ /* 0x000fda0003f05270 */
[----:B------:R-:W-:Y:S05]  /*29c0*/  @!P0 BRA `(.L_x_11827) ;  /* 0x0000000000848947 */ /* 0x000fea0003800000 */
[----:B------:R-:W-:-:S13]  /*29d0*/  ISETP.NE.AND P0, PT, R0, 0x1d, PT ;  /* 0x0000001d0000780c */ /* 0x000fda0003f05270 */
[----:B------:R-:W-:Y:S05]  /*29e0*/  @!P0 BRA `(.L_x_11828) ;  /* 0x0000000000708947 */ /* 0x000fea0003800000 */
[----:B------:R-:W-:-:S13]  /*29f0*/  ISETP.NE.AND P0, PT, R0, 0x2c, PT ;  /* 0x0000002c0000780c */ /* 0x000fda0003f05270 */
[----:B------:R-:W-:Y:S05]  /*2a00*/  @P0 BRA `(.L_x_11807) ;  /* 0x0000000000200947 */ /* 0x000fea0003800000 */
[----:B------:R-:W4:Y:S01]  /*2a10*/  LDG.E.U8 R4, desc[UR36][R4.64] ;  /* 0x0000002404047981 */ /* 0x000f22000c1e1100 */
[----:B------:R-:W-:Y:S01]  /*2a20*/  IMAD.MOV.U32 R18, RZ, RZ, 0x400000 ;  /* 0x00400000ff127424 */ /* 0x000fe200078e00ff */
[----:B----4-:R-:W-:-:S13]  /*2a30*/  ISETP.NE.AND P0, PT, R4, RZ, PT ;  /* 0x000000ff0400720c */ /* 0x010fda0003f05270 */
[----:B------:R-:W-:Y:S05]  /*2a40*/  @!P0 BRA `(.L_x_11808) ;  /* 0x00000000006c8947 */ /* 0x000fea0003800000 */
[----:B------:R-:W-:-:S13]  /*2a50*/  ISETP.NE.AND P0, PT, R4, 0xff, PT ;  /* 0x000000ff0400780c */ /* 0x000fda0003f05270 */
[----:B------:R-:W-:Y:S02]  /*2a60*/  @!P0 IMAD.MOV.U32 R18, RZ, RZ, 0x7f800001 ;  /* 0x7f800001ff128424 */ /* 0x000fe400078e00ff */
[----:B------:R-:W-:Y:S01]  /*2a70*/  @P0 IMAD.SHL.U32 R18, R4, 0x800000, RZ ;  /* 0x0080000004120824 */ /* 0x000fe200078e00ff */
[----:B------:R-:W-:Y:S06]  /*2a80*/  BRA `(.L_x_11808) ;  /* 0x00000000005c7947 */ /* 0x000fec0003800000 */
.L_x_11807:
        /* <DEDUP_REMOVED lines=16> */
.L_x_11829:
[----:B------:R-:W-:Y:S01]  /*2b90*/  IMAD.MOV.U32 R18, RZ, RZ, RZ ;  /* 0x000000ffff127224 */ /* 0x000fe200078e00ff */
[----:B------:R-:W-:Y:S06]  /*2ba0*/  BRA `(.L_x_11808) ;  /* 0x0000000000147947 */ /* 0x000fec0003800000 */
.L_x_11828:
[----:B------:R-:W4:Y:S02]  /*2bb0*/  LDG.E.64 R4, desc[UR36][R4.64] ;  /* 0x0000002404047981 */ /* 0x000f24000c1e1b00 */
[----:B----4-:R0:W4:Y:S01]  /*2bc0*/  I2F.U64 R18, R4 ;  /* 0x0000000400127312 */ /* 0x0101220000301000 */
[----:B------:R-:W-:Y:S05]  /*2bd0*/  BRA `(.L_x_11808) ;  /* 0x0000000000087947 */ /* 0x000fea0003800000 */
.L_x_11827:
[----:B------:R-:W4:Y:S02]  /*2be0*/  LDG.E R4, desc[UR36][R4.64] ;  /* 0x0000002404047981 */ /* 0x000f24000c1e1900 */
[----:B----4-:R-:W-:-:S07]  /*2bf0*/  I2FP.F32.U32 R18, R4 ;  /* 0x0000000400127245 */ /* 0x010fce0000201000 */
.L_x_11808:
[----:B------:R-:W-:Y:S05]  /*2c00*/  BSYNC B6 ;  /* 0x0000000000067941 */ /* 0x000fea0003800000 */
.L_x_11802:
        /* <DEDUP_REMOVED lines=20> */
.L_x_11834:
[----:B------:R-:W2:Y:S02]  /*2d50*/  LDG.E.U8 R4, desc[UR36][R4.64] ;  /* 0x0000002404047981 */ /* 0x000ea4000c1e1100 */
[----:B--2---:R-:W-:Y:S01]  /*2d60*/  I2FP.F32.U32 R23, R4 ;  /* 0x0000000400177245 */ /* 0x004fe20000201000 */
[----:B------:R-:W-:Y:S06]  /*2d70*/  BRA `(.L_x_11836) ;  /* 0x0000000c002c7947 */ /* 0x000fec0003800000 */
.L_x_11833:
        /* <DEDUP_REMOVED lines=9> */
.L_x_11838:
[----:B------:R-:W2:Y:S02]  /*2e10*/  LDG.E R4, desc[UR36][R4.64] ;  /* 0x0000002404047981 */ /* 0x000ea4000c1e1900 */
[----:B--2---:R-:W-:Y:S01]  /*2e20*/  I2FP.F32.S32 R23, R4 ;  /* 0x0000000400177245 */ /* 0x004fe20000201400 */
[----:B------:R-:W-:Y:S06]  /*2e30*/  BRA `(.L_x_11836) ;  /* 0x0000000800fc7947 */ /* 0x000fec0003800000 */
.L_x_11837:
[----:B------:R-:W2:Y:S02]  /*2e40*/  LDG.E.U16 R4, desc[UR36][R4.64] ;  /* 0x0000002404047981 */ /* 0x000ea4000c1e1500 */
[----:B--2---:R0:W2:Y:S01]  /*2e50*/  I2F.S16 R23, R4 ;  /* 0x0000000400177306 */ /* 0x0040a20000101400 */
[----:B------:R-:W-:Y:S05]  /*2e60*/  BRA `(.L_x_11836) ;  /* 0x0000000800f07947 */ /* 0x000fea0003800000 */
.L_x_11832:
        /* <DEDUP_REMOVED lines=8> */
.L_x_11840:
[----:B------:R-:W2:Y:S02]  /*2ef0*/  LDG.E.U16 R4, desc[UR36][R4.64] ;  /* 0x0000002404047981 */ /* 0x000ea4000c1e1500 */
[----:B--2---:R-:W-:Y:S01]  /*2f00*/  HADD2.F32 R23, -RZ, R4.H0_H0 ;  /* 0x20000004ff177230 */ /* 0x004fe20000004100 */
[----:B------:R-:W-:Y:S06]  /*2f10*/  BRA `(.L_x_11836) ;  /* 0x0000000800c47947 */ /* 0x000fec0003800000 */
.L_x_11839:
        /* <DEDUP_REMOVED lines=8> */
.L_x_11842:
[----:B------:R-:W2:Y:S02]  /*2fa0*/  LDG.E.U16 R4, desc[UR36][R4.64] ;  /* 0x0000002404047981 */ /* 0x000ea4000c1e1500 */
[----:B--2---:R-:W-:Y:S01]  /*2fb0*/  HADD2.F32 R23, -RZ, R4.H0_H0 ;  /* 0x20000004ff177230 */ /* 0x004fe20000004100 */
[----:B------:R-:W-:Y:S06]  /*2fc0*/  BRA `(.L_x_11836) ;  /* 0x0000000800987947 */ /* 0x000fec0003800000 */
.L_x_11841:
[----:B------:R-:W2:Y:S01]  /*2fd0*/  LDG.E.64 R4, desc[UR36][R4.64] ;  /* 0x0000002404047981 */ /* 0x000ea2000c1e1b00 */
[----:B------:R-:W-:Y:S01]  /*2fe0*/  UMOV UR4, 0xf0000000 ;  /* 0xf000000000047882 */ /* 0x000fe20000000000 */
[----:B------:R-:W-:Y:S01]  /*2ff0*/  UMOV UR5, 0x380fffff ;  /* 0x380fffff00057882 */ /* 0x000fe20000000000 */
[----:B--2---:R-:W0:Y:S01]  /*3000*/  F2F.F32.F64 R23, R4 ;  /* 0x0000000400177310 */ /* 0x004e220000301000 */
[----:B------:R-:W-:-:S14]  /*3010*/  DSETP.GEU.AND P0, PT, |R4|, UR4, PT ;  /* 0x0000000404007e2a */ /* 0x000fdc000bf0e200 */
[----:B0-----:R-:W-:Y:S01]  /*3020*/  @!P0 FMUL R23, R23, 1.175494350822287508e-38 ;  /* 0x0080000017178820 */ /* 0x001fe20000400000 */
[----:B------:R-:W-:Y:S06]  /*3030*/  BRA `(.L_x_11836) ;  /* 0x00000008007c7947 */ /* 0x000fec0003800000 */
.L_x_11831:
        /* <DEDUP_REMOVED lines=12> */
.L_x_11845:
[----:B------:R-:W2:Y:S01]  /*3100*/  LDG.E.64 R4, desc[UR36][R4.64] ;  /* 0x0000002404047981 */ /* 0x000ea2000c1e1b00 */
[----:B------:R-:W-:Y:S01]  /*3110*/  UMOV UR4, 0xf0000000 ;  /* 0xf000000000047882 */ /* 0x000fe20000000000 */
[----:B------:R-:W-:Y:S01]  /*3120*/  UMOV UR5, 0x380fffff ;  /* 0x380fffff00057882 */ /* 0x000fe20000000000 */
[----:B--2---:R-:W0:Y:S01]  /*3130*/  F2F.F32.F64 R23, R4 ;  /* 0x0000000400177310 */ /* 0x004e220000301000 */
[----:B------:R-:W-:-:S14]  /*3140*/  DSETP.GEU.AND P0, PT, |R4|, UR4, PT ;  /* 0x0000000404007e2a */ /* 0x000fdc000bf0e200 */
[----:B0-----:R-:W-:Y:S01]  /*3150*/  @!P0 FMUL R23, R23, 1.175494350822287508e-38 ;  /* 0x0080000017178820 */ /* 0x001fe20000400000 */
[----:B------:R-:W-:Y:S06]  /*3160*/  BRA `(.L_x_11836) ;  /* 0x0000000800307947 */ /* 0x000fec0003800000 */
.L_x_11844:
        /* <DEDUP_REMOVED lines=26> */
.L_x_11847:
        /* <DEDUP_REMOVED lines=13> */
.L_x_11846:
[----:B------:R-:W2:Y:S02]  /*33e0*/  LDG.E.U16 R4, desc[UR36][R4.64] ;  /* 0x0000002404047981 */ /* 0x000ea4000c1e1500 */
[----:B--2---:R-:W-:Y:S01]  /*33f0*/  IMAD.U32 R23, R4, 0x10000, RZ ;  /* 0x0001000004177824 */ /* 0x004fe200078e00ff */
[----:B------:R-:W-:Y:S06]  /*3400*/  BRA `(.L_x_11836) ;  /* 0x0000000400887947 */ /* 0x000fec0003800000 */
.L_x_11843:
        /* <DEDUP_REMOVED lines=11> */
.L_x_11850:
        /* <DEDUP_REMOVED lines=20> */
.L_x_11852:
[----:B------:R-:W-:Y:S05]  /*3600*/  BSYNC B0 ;  /* 0x0000000000007941 */ /* 0x000fea0003800000 */
.L_x_11851:
[----:B------:R-:W-:Y:S01]  /*3610*/  IMAD.SHL.U32 R3, R3, 0x100000, RZ ;  /* 0x0010000003037824 */ /* 0x000fe200078e00ff */
[----:B------:R-:W-:-:S04]  /*3620*/  LEA R0, R0, 0x3b800000, 0x17 ;  /* 0x3b80000000007811 */ /* 0x000fc800078eb8ff */
[----:B------:R-:W-:Y:S01]  /*3630*/  LOP3.LUT R23, R0, R3, R23, 0xfe, !PT ;  /* 0x0000000300177212 */ /* 0x000fe200078efe17 */
[----:B------:R-:W-:Y:S06]  /*3640*/  BRA `(.L_x_11836) ;  /* 0x0000000000f87947 */ /* 0x000fec0003800000 */
.L_x_11849:
        /* <DEDUP_REMOVED lines=20> */
.L_x_11854:
[----:B------:R-:W-:Y:S05]  /*3790*/  BSYNC B0 ;  /* 0x0000000000007941 */ /* 0x000fea0003800000 */
.L_x_11853:
[----:B------:R-:W-:Y:S01]  /*37a0*/  IMAD.SHL.U32 R3, R3, 0x200000, RZ ;  /* 0x0020000003037824 */ /* 0x000fe200078e00ff */
[----:B------:R-:W-:-:S04]  /*37b0*/  LEA R0, R0, 0x37800000, 0x17 ;  /* 0x3780000000007811 */ /* 0x000fc800078eb8ff */
[----:B------:R-:W-:Y:S01]  /*37c0*/  LOP3.LUT R23, R0, R3, R23, 0xfe, !PT ;  /* 0x0000000300177212 */ /* 0x000fe200078efe17 */
[----:B------:R-:W-:Y:S06]  /*37d0*/  BRA `(.L_x_11836) ;  /* 0x0000000000947947 */ /* 0x000fec0003800000 */
.L_x_11848:
        /* <DEDUP_REMOVED lines=14> */
.L_x_11835:
        /* <DEDUP_REMOVED lines=16> */
.L_x_11857:
[----:B------:R-:W-:Y:S01]  /*39c0*/  IMAD.MOV.U32 R23, RZ, RZ, RZ ;  /* 0x000000ffff177224 */ /* 0x000fe200078e00ff */
[----:B------:R-:W-:Y:S06]  /*39d0*/  BRA `(.L_x_11836) ;  /* 0x0000000000147947 */ /* 0x000fec0003800000 */
.L_x_11856:
[----:B------:R-:W2:Y:S02]  /*39e0*/  LDG.E.64 R4, desc[UR36][R4.64] ;  /* 0x0000002404047981 */ /* 0x000ea4000c1e1b00 */
[----:B--2---:R0:W2:Y:S01]  /*39f0*/  I2F.U64 R23, R4 ;  /* 0x0000000400177312 */ /* 0x0040a20000301000 */
[----:B------:R-:W-:Y:S05]  /*3a00*/  BRA `(.L_x_11836) ;  /* 0x0000000000087947 */ /* 0x000fea0003800000 */
.L_x_11855:
[----:B------:R-:W2:Y:S02]  /*3a10*/  LDG.E R4, desc[UR36][R4.64] ;  /* 0x0000002404047981 */ /* 0x000ea4000c1e1900 */
[----:B--2---:R-:W-:-:S07]  /*3a20*/  I2FP.F32.U32 R23, R4 ;  /* 0x0000000400177245 */ /* 0x004fce0000201000 */
.L_x_11836:
[----:B------:R-:W-:Y:S05]  /*3a30*/  BSYNC B6 ;  /* 0x0000000000067941 */ /* 0x000fea0003800000 */
.L_x_11830:
[----:B------:R-:W-:-:S07]  /*3a40*/  VIADD R16, R16, 0x80 ;  /* 0x0000008010107836 */ /* 0x000fce0000000000 */
.L_x_11801:
[----:B------:R-:W-:Y:S05]  /*3a50*/  BSYNC B7 ;  /* 0x0000000000077941 */ /* 0x000fea0003800000 */
.L_x_11800:
[----:B------:R-:W-:Y:S01]  /*3a60*/  ISETP.GE.AND P0, PT, R16, R17, PT ;  /* 0x000000111000720c */ /* 0x000fe20003f06270 */
[----:B------:R-:W-:Y:S01]  /*3a70*/  BSSY B7, `(.L_x_11858) ;  /* 0x00001ce000077945 */ /* 0x000fe20003800000 */
[----:B------:R-:W-:Y:S02]  /*3a80*/  IMAD.MOV.U32 R27, RZ, RZ, RZ ;  /* 0x000000ffff1b7224 */ /* 0x000fe400078e00ff */
[----:B------:R-:W-:Y:S02]  /*3a90*/  IMAD.MOV.U32 R22, RZ, RZ, RZ ;  /* 0x000000ffff167224 */ /* 0x000fe400078e00ff */
[----:B------:R-:W-:-:S07]  /*3aa0*/  IMAD.MOV.U32 R28, RZ, RZ, RZ ;  /* 0x000000ffff1c7224 */ /* 0x000fce00078e00ff */
        /* <DEDUP_REMOVED lines=22> */
.L_x_11864:
[----:B------:R-:W4:Y:S02]  /*3c10*/  LDG.E.U8 R4, desc[UR36][R4.64] ;  /* 0x0000002404047981 */ /* 0x000f24000c1e1100 */
[----:B----4-:R-:W-:Y:S01]  /*3c20*/  I2FP.F32.U32 R22, R4 ;  /* 0x0000000400167245 */ /* 0x010fe20000201000 */
[----:B------:R-:W-:Y:S06]  /*3c30*/  BRA `(.L_x_11866) ;  /* 0x0000000c002c7947 */ /* 0x000fec0003800000 */
.L_x_11863:
        /* <DEDUP_REMOVED lines=9> */
.L_x_11868:
[----:B------:R-:W4:Y:S02]  /*3cd0*/  LDG.E R4, desc[UR36][R4.64] ;  /* 0x0000002404047981 */ /* 0x000f24000c1e1900 */
[----:B----4-:R-:W-:Y:S01]  /*3ce0*/  I2FP.F32.S32 R22, R4 ;  /* 0x0000000400167245 */ /* 0x010fe20000201400 */
[----:B------:R-:W-:Y:S06]  /*3cf0*/  BRA `(.L_x_11866) ;  /* 0x0000000800fc7947 */ /* 0x000fec0003800000 */
.L_x_11867:
[----:B------:R-:W4:Y:S02]  /*3d00*/  LDG.E.U16 R4, desc[UR36][R4.64] ;  /* 0x0000002404047981 */ /* 0x000f24000c1e1500 */
[----:B----4-:R0:W4:Y:S01]  /*3d10*/  I2F.S16 R22, R4 ;  /* 0x0000000400167306 */ /* 0x0101220000101400 */
[----:B------:R-:W-:Y:S05]  /*3d20*/  BRA `(.L_x_11866) ;  /* 0x0000000800f07947 */ /* 0x000fea0003800000 */
.L_x_11862:
        /* <DEDUP_REMOVED lines=8> */
.L_x_11870:
[----:B------:R-:W4:Y:S02]  /*3db0*/  LDG.E.U16 R4, desc[UR36][R4.64] ;  /* 0x0000002404047981 */ /* 0x000f24000c1e1500 */
[----:B----4-:R-:W-:Y:S01]  /*3dc0*/  HADD2.F32 R22, -RZ, R4.H0_H0 ;  /* 0x20000004ff167230 */ /* 0x010fe20000004100 */
[----:B------:R-:W-:Y:S06]  /*3dd0*/  BRA `(.L_x_11866) ;  /* 0x0000000800c47947 */ /* 0x000fec0003800000 */
.L_x_11869:
        /* <DEDUP_REMOVED lines=8> */
.L_x_11872:
[----:B------:R-:W4:Y:S02]  /*3e60*/  LDG.E.U16 R4, desc[UR36][R4.64] ;  /* 0x0000002404047981 */ /* 0x000f24000c1e1500 */
[----:B----4-:R-:W-:Y:S01]  /*3e70*/  HADD2.F32 R22, -RZ, R4.H0_H0 ;  /* 0x20000004ff167230 */ /* 0x010fe20000004100 */
[----:B------:R-:W-:Y:S06]  /*3e80*/  BRA `(.L_x_11866) ;  /* 0x0000000800987947 */ /* 0x000fec0003800000 */
.L_x_11871:
[----:B------:R-:W4:Y:S01]  /*3e90*/  LDG.E.64 R4, desc[UR36][R4.64] ;  /* 0x0000002404047981 */ /* 0x000f22000c1e1b00 */
[----:B------:R-:W-:Y:S01]  /*3ea0*/  UMOV UR4, 0xf0000000 ;  /* 0xf000000000047882 */ /* 0x000fe20000000000 */
[----:B------:R-:W-:Y:S01]  /*3eb0*/  UMOV UR5, 0x380fffff ;  /* 0x380fffff00057882 */ /* 0x000fe20000000000 */
[----:B----4-:R-:W0:Y:S01]  /*3ec0*/  F2F.F32.F64 R22, R4 ;  /* 0x0000000400167310 */ /* 0x010e220000301000 */
[----:B------:R-:W-:-:S14]  /*3ed0*/  DSETP.GEU.AND P0, PT, |R4|, UR4, PT ;  /* 0x0000000404007e2a */ /* 0x000fdc000bf0e200 */
[----:B0-----:R-:W-:Y:S01]  /*3ee0*/  @!P0 FMUL R22, R22, 1.175494350822287508e-38 ;  /* 0x0080000016168820 */ /* 0x001fe20000400000 */
[----:B------:R-:W-:Y:S06]  /*3ef0*/  BRA `(.L_x_11866) ;  /* 0x00000008007c7947 */ /* 0x000fec0003800000 */
.L_x_11861:
        /* <DEDUP_REMOVED lines=12> */
.L_x_11875:
[----:B------:R-:W4:Y:S01]  /*3fc0*/  LDG.E.64 R4, desc[UR36][R4.64] ;  /* 0x0000002404047981 */ /* 0x000f22000c1e1b00 */
[----:B------:R-:W-:Y:S01]  /*3fd0*/  UMOV UR4, 0xf0000000 ;  /* 0xf000000000047882 */ /* 0x000fe20000000000 */
[----:B------:R-:W-:Y:S01]  /*3fe0*/  UMOV UR5, 0x380fffff ;  /* 0x380fffff00057882 */ /* 0x000fe20000000000 */
[----:B----4-:R-:W0:Y:S01]  /*3ff0*/  F2F.F32.F64 R22, R4 ;  /* 0x0000000400167310 */ /* 0x010e220000301000 */
[----:B------:R-:W-:-:S14]  /*4000*/  DSETP.GEU.AND P0, PT, |R4|, UR4, PT ;  /* 0x0000000404007e2a */ /* 0x000fdc000bf0e200 */
[----:B0-----:R-:W-:Y:S01]  /*4010*/  @!P0 FMUL R22, R22, 1.175494350822287508e-38 ;  /* 0x0080000016168820 */ /* 0x001fe20000400000 */
[----:B------:R-:W-:Y:S06]  /*4020*/  BRA `(.L_x_11866) ;  /* 0x0000000800307947 */ /* 0x000fec0003800000 */
.L_x_11874:
        /* <DEDUP_REMOVED lines=26> */
.L_x_11877:
        /* <DEDUP_REMOVED lines=13> */
.L_x_11876:
[----:B------:R-:W4:Y:S02]  /*42a0*/  LDG.E.U16 R4, desc[UR36][R4.64] ;  /* 0x0000002404047981 */ /* 0x000f24000c1e1500 */
[----:B----4-:R-:W-:Y:S01]  /*42b0*/  IMAD.U32 R22, R4, 0x10000, RZ ;  /* 0x0001000004167824 */ /* 0x010fe200078e00ff */
[----:B------:R-:W-:Y:S06]  /*42c0*/  BRA `(.L_x_11866) ;  /* 0x0000000400887947 */ /* 0x000fec0003800000 */
.L_x_11873:
        /* <DEDUP_REMOVED lines=11> */
.L_x_11880:
        /* <DEDUP_REMOVED lines=20> */
.L_x_11882:
[----:B------:R-:W-:Y:S05]  /*44c0*/  BSYNC B0 ;  /* 0x0000000000007941 */ /* 0x000fea0003800000 */
.L_x_11881:
[----:B------:R-:W-:Y:S01]  /*44d0*/  IMAD.SHL.U32 R3, R3, 0x100000, RZ ;  /* 0x0010000003037824 */ /* 0x000fe200078e00ff */
[----:B------:R-:W-:-:S04]  /*44e0*/  LEA R5, R0, 0x3b800000, 0x17 ;  /* 0x3b80000000057811 */ /* 0x000fc800078eb8ff */
[----:B------:R-:W-:Y:S01]  /*44f0*/  LOP3.LUT R22, R5, R3, R22, 0xfe, !PT ;  /* 0x0000000305167212 */ /* 0x000fe200078efe16 */
[----:B------:R-:W-:Y:S06]  /*4500*/  BRA `(.L_x_11866) ;  /* 0x0000000000f87947 */ /* 0x000fec0003800000 */
.L_x_11879:
        /* <DEDUP_REMOVED lines=20> */
.L_x_11884:
[----:B------:R-:W-:Y:S05]  /*4650*/  BSYNC B0 ;  /* 0x0000000000007941 */ /* 0x000fea0003800000 */
.L_x_11883:
[----:B------:R-:W-:Y:S01]  /*4660*/  IMAD.SHL.U32 R3, R3, 0x200000, RZ ;  /* 0x0020000003037824 */ /* 0x000fe200078e00ff */
[----:B------:R-:W-:-:S04]  /*4670*/  LEA R5, R0, 0x37800000, 0x17 ;  /* 0x3780000000057811 */ /* 0x000fc800078eb8ff */
[----:B------:R-:W-:Y:S01]  /*4680*/  LOP3.LUT R22, R5, R3, R22, 0xfe, !PT ;  /* 0x0000000305167212 */ /* 0x000fe200078efe16 */
[----:B------:R-:W-:Y:S06]  /*4690*/  BRA `(.L_x_11866) ;  /* 0x0000000000947947 */ /* 0x000fec0003800000 */
.L_x_11878:
        /* <DEDUP_REMOVED lines=14> */
.L_x_11865:
        /* <DEDUP_REMOVED lines=16> */
.L_x_11887:
[----:B------:R-:W-:Y:S01]  /*4880*/  IMAD.MOV.U32 R22, RZ, RZ, RZ ;  /* 0x000000ffff167224 */ /* 0x000fe200078e00ff */
[----:B------:R-:W-:Y:S06]  /*4890*/  BRA `(.L_x_11866) ;  /* 0x0000000000147947 */ /* 0x000fec0003800000 */
.L_x_11886:
[----:B------:R-:W4:Y:S02]  /*48a0*/  LDG.E.64 R4, desc[UR36][R4.64] ;  /* 0x0000002404047981 */ /* 0x000f24000c1e1b00 */
[----:B----4-:R0:W4:Y:S01]  /*48b0*/  I2F.U64 R22, R4 ;  /* 0x0000000400167312 */ /* 0x0101220000301000 */
[----:B------:R-:W-:Y:S05]  /*48c0*/  BRA `(.L_x_11866) ;  /* 0x0000000000087947 */ /* 0x000fea0003800000 */
.L_x_11885:
[----:B------:R-:W4:Y:S02]  /*48d0*/  LDG.E R4, desc[UR36][R4.64] ;  /* 0x0000002404047981 */ /* 0x000f24000c1e1900 */
[----:B----4-:R-:W-:-:S07]  /*48e0*/  I2FP.F32.U32 R22, R4 ;  /* 0x0000000400167245 */ /* 0x010fce0000201000 */
.L_x_11866:
[----:B------:R-:W-:Y:S05]  /*48f0*/  BSYNC B6 ;  /* 0x0000000000067941 */ /* 0x000fea0003800000 */
.L_x_11860:
[----:B------:R-:W1:Y:S01]  /*4900*/  LDC.U8 R3, c[0x0][0x235] ;  /* 0x00008d40ff037b82 */ /* 0x000e620000000000 */
[----:B------:R-:W-:Y:S01]  /*4910*/  ULDC UR4, c[0x0][0x23c] ;  /* 0x00008f0000047ab9 */ /* 0x000fe20000000800 */
[----:B------:R-:W-:Y:S01]  /*4920*/  BSSY B6, `(.L_x_11888) ;  /* 0x00000e1000067945 */ /* 0x000fe20003800000 */
        /* <DEDUP_REMOVED lines=18> */
.L_x_11892:
[----:B------:R-:W2:Y:S02]  /*4a50*/  LDG.E.U8 R4, desc[UR36][R4.64] ;  /* 0x0000002404047981 */ /* 0x000ea4000c1e1100 */
[----:B--2---:R-:W-:Y:S01]  /*4a60*/  I2FP.F32.U32 R28, R4 ;  /* 0x00000004001c7245 */ /* 0x004fe20000201000 */
[----:B------:R-:W-:Y:S06]  /*4a70*/  BRA `(.L_x_11894) ;  /* 0x0000000c002c7947 */ /* 0x000fec0003800000 */
.L_x_11891:
        /* <DEDUP_REMOVED lines=9> */
.L_x_11896:
[----:B------:R-:W2:Y:S02]  /*4b10*/  LDG.E R4, desc[UR36][R4.64] ;  /* 0x0000002404047981 */ /* 0x000ea4000c1e1900 */
[----:B--2---:R-:W-:Y:S01]  /*4b20*/  I2FP.F32.S32 R28, R4 ;  /* 0x00000004001c7245 */ /* 0x004fe20000201400 */
[----:B------:R-:W-:Y:S06]  /*4b30*/  BRA `(.L_x_11894) ;  /* 0x0000000800fc7947 */ /* 0x000fec0003800000 */
.L_x_11895:
[----:B------:R-:W2:Y:S02]  /*4b40*/  LDG.E.U16 R4, desc[UR36][R4.64] ;  /* 0x0000002404047981 */ /* 0x000ea4000c1e1500 */
[----:B--2---:R0:W1:Y:S01]  /*4b50*/  I2F.S16 R28, R4 ;  /* 0x00000004001c7306 */ /* 0x0040620000101400 */
[----:B------:R-:W-:Y:S05]  /*4b60*/  BRA `(.L_x_11894) ;  /* 0x0000000800f07947 */ /* 0x000fea0003800000 */
.L_x_11890:
        /* <DEDUP_REMOVED lines=8> */
.L_x_11898:
[----:B------:R-:W2:Y:S02]  /*4bf0*/  LDG.E.U16 R4, desc[UR36][R4.64] ;  /* 0x0000002404047981 */ /* 0x000ea4000c1e1500 */
[----:B--2---:R-:W-:Y:S01]  /*4c00*/  HADD2.F32 R28, -RZ, R4.H0_H0 ;  /* 0x20000004ff1c7230 */ /* 0x004fe20000004100 */
[----:B------:R-:W-:Y:S06]  /*4c10*/  BRA `(.L_x_11894) ;  /* 0x0000000800c47947 */ /* 0x000fec0003800000 */
.L_x_11897:
        /* <DEDUP_REMOVED lines=8> */
.L_x_11900:
[----:B------:R-:W2:Y:S02]  /*4ca0*/  LDG.E.U16 R4, desc[UR36][R4.64] ;  /* 0x0000002404047981 */ /* 0x000ea4000c1e1500 */
[----:B--2---:R-:W-:Y:S01]  /*4cb0*/  HADD2.F32 R28, -RZ, R4.H0_H0 ;  /* 0x20000004ff1c7230 */ /* 0x004fe20000004100 */
[----:B------:R-:W-:Y:S06]  /*4cc0*/  BRA `(.L_x_11894) ;  /* 0x0000000800987947 */ /* 0x000fec0003800000 */
.L_x_11899:
[----:B------:R-:W2:Y:S01]  /*4cd0*/  LDG.E.64 R4, desc[UR36][R4.64] ;  /* 0x0000002404047981 */ /* 0x000ea2000c1e1b00 */
[----:B------:R-:W-:Y:S01]  /*4ce0*/  UMOV UR4, 0xf0000000 ;  /* 0xf000000000047882 */ /* 0x000fe20000000000 */
[----:B------:R-:W-:Y:S01]  /*4cf0*/  UMOV UR5, 0x380fffff ;  /* 0x380fffff00057882 */ /* 0x000fe20000000000 */
[----:B--2---:R-:W0:Y:S01]  /*4d00*/  F2F.F32.F64 R28, R4 ;  /* 0x00000004001c7310 */ /* 0x004e220000301000 */
[----:B------:R-:W-:-:S14]  /*4d10*/  DSETP.GEU.AND P0, PT, |R4|, UR4, PT ;  /* 0x0000000404007e2a */ /* 0x000fdc000bf0e200 */
[----:B0-----:R-:W-:Y:S01]  /*4d20*/  @!P0 FMUL R28, R28, 1.175494350822287508e-38 ;  /* 0x008000001c1c8820 */ /* 0x001fe20000400000 */
[----:B------:R-:W-:Y:S06]  /*4d30*/  BRA `(.L_x_11894) ;  /* 0x00000008007c7947 */ /* 0x000fec0003800000 */
.L_x_11889:
        /* <DEDUP_REMOVED lines=12> */
.L_x_11903:
[----:B------:R-:W2:Y:S01]  /*4e00*/  LDG.E.64 R4, desc[UR36][R4.64] ;  /* 0x0000002404047981 */ /* 0x000ea2000c1e1b00 */
[----:B------:R-:W-:Y:S01]  /*4e10*/  UMOV UR4, 0xf0000000 ;  /* 0xf000000000047882 */ /* 0x000fe20000000000 */
[----:B------:R-:W-:Y:S01]  /*4e20*/  UMOV UR5, 0x380fffff ;  /* 0x380fffff00057882 */ /* 0x000fe20000000000 */
[----:B--2---:R-:W0:Y:S01]  /*4e30*/  F2F.F32.F64 R28, R4 ;  /* 0x00000004001c7310 */ /* 0x004e220000301000 */
[----:B------:R-:W-:-:S14]  /*4e40*/  DSETP.GEU.AND P0, PT, |R4|, UR4, PT ;  /* 0x0000000404007e2a */ /* 0x000fdc000bf0e200 */
[----:B0-----:R-:W-:Y:S01]  /*4e50*/  @!P0 FMUL R28, R28, 1.175494350822287508e-38 ;  /* 0x008000001c1c8820 */ /* 0x001fe20000400000 */
[----:B------:R-:W-:Y:S06]  /*4e60*/  BRA `(.L_x_11894) ;  /* 0x0000000800307947 */ /* 0x000fec0003800000 */
.L_x_11902:
        /* <DEDUP_REMOVED lines=26> */
.L_x_11905:
        /* <DEDUP_REMOVED lines=13> */
.L_x_11904:
[----:B------:R-:W2:Y:S02]  /*50e0*/  LDG.E.U16 R4, desc[UR36][R4.64] ;  /* 0x0000002404047981 */ /* 0x000ea4000c1e1500 */
[----:B--2---:R-:W-:Y:S01]  /*50f0*/  IMAD.U32 R28, R4, 0x10000, RZ ;  /* 0x00010000041c7824 */ /* 0x004fe200078e00ff */
[----:B------:R-:W-:Y:S06]  /*5100*/  BRA `(.L_x_11894) ;  /* 0x0000000400887947 */ /* 0x000fec0003800000 */
.L_x_11901:
        /* <DEDUP_REMOVED lines=11> */
.L_x_11908:
        /* <DEDUP_REMOVED lines=20> */
.L_x_11910:
[----:B------:R-:W-:Y:S05]  /*5300*/  BSYNC B0 ;  /* 0x0000000000007941 */ /* 0x000fea0003800000 */
.L_x_11909:
[----:B------:R-:W-:Y:S01]  /*5310*/  IMAD.SHL.U32 R3, R3, 0x100000, RZ ;  /* 0x0010000003037824 */ /* 0x000fe200078e00ff */
[----:B------:R-:W-:-:S04]  /*5320*/  LEA R5, R0, 0x3b800000, 0x17 ;  /* 0x3b80000000057811 */ /* 0x000fc800078eb8ff */
[----:B------:R-:W-:Y:S01]  /*5330*/  LOP3.LUT R28, R5, R3, R28, 0xfe, !PT ;  /* 0x00000003051c7212 */ /* 0x000fe200078efe1c */
[----:B------:R-:W-:Y:S06]  /*5340*/  BRA `(.L_x_11894) ;  /* 0x0000000000f87947 */ /* 0x000fec0003800000 */
.L_x_11907:
        /* <DEDUP_REMOVED lines=20> */
.L_x_11912:
[----:B------:R-:W-:Y:S05]  /*5490*/  BSYNC B0 ;  /* 0x0000000000007941 */ /* 0x000fea0003800000 */
.L_x_11911:
[----:B------:R-:W-:Y:S01]  /*54a0*/  IMAD.SHL.U32 R3, R3, 0x200000, RZ ;  /* 0x0020000003037824 */ /* 0x000fe200078e00ff */
[----:B------:R-:W-:-:S04]  /*54b0*/  LEA R5, R0, 0x37800000, 0x17 ;  /* 0x3780000000057811 */ /* 0x000fc800078eb8ff */
[----:B------:R-:W-:Y:S01]  /*54c0*/  LOP3.LUT R28, R5, R3, R28, 0xfe, !PT ;  /* 0x00000003051c7212 */ /* 0x000fe200078efe1c */
[----:B------:R-:W-:Y:S06]  /*54d0*/  BRA `(.L_x_11894) ;  /* 0x0000000000947947 */ /* 0x000fec0003800000 */
.L_x_11906:
        /* <DEDUP_REMOVED lines=14> */
.L_x_11893:
        /* <DEDUP_REMOVED lines=16> */
.L_x_11915:
[----:B------:R-:W-:Y:S01]  /*56c0*/  IMAD.MOV.U32 R28, RZ, RZ, RZ ;  /* 0x000000ffff1c7224 */ /* 0x000fe200078e00ff */
[----:B------:R-:W-:Y:S06]  /*56d0*/  BRA `(.L_x_11894) ;  /* 0x0000000000147947 */ /* 0x000fec0003800000 */
.L_x_11914:
[----:B------:R-:W2:Y:S02]  /*56e0*/  LDG.E.64 R4, desc[UR36][R4.64] ;  /* 0x0000002404047981 */ /* 0x000ea4000c1e1b00 */
[----:B--2---:R0:W1:Y:S01]  /*56f0*/  I2F.U64 R28, R4 ;  /* 0x00000004001c7312 */ /* 0x0040620000301000 */
[----:B------:R-:W-:Y:S05]  /*5700*/  BRA `(.L_x_11894) ;  /* 0x0000000000087947 */ /* 0x000fea0003800000 */
.L_x_11913:
[----:B------:R-:W2:Y:S02]  /*5710*/  LDG.E R4, desc[UR36][R4.64] ;  /* 0x0000002404047981 */ /* 0x000ea4000c1e1900 */
[----:B--2---:R-:W-:-:S07]  /*5720*/  I2FP.F32.U32 R28, R4 ;  /* 0x00000004001c7245 */ /* 0x004fce0000201000 */
.L_x_11894:
[----:B------:R-:W-:Y:S05]  /*5730*/  BSYNC B6 ;  /* 0x0000000000067941 */ /* 0x000fea0003800000 */
.L_x_11888:
[----:B------:R-:W-:-:S07]  /*5740*/  VIADD R16, R16, 0x80 ;  /* 0x0000008010107836 */ /* 0x000fce0000000000 */
.L_x_11859:
[----:B------:R-:W-:Y:S05]  /*5750*/  BSYNC B7 ;  /* 0x0000000000077941 */ /* 0x000fea0003800000 */
.L_x_11858:
[----:B------:R-:W-:Y:S01]  /*5760*/  ISETP.GE.AND P0, PT, R16, R17, PT ;  /* 0x000000111000720c */ /* 0x000fe20003f06270 */
[----:B------:R-:W-:Y:S01]  /*5770*/  BSSY B7, `(.L_x_11916) ;  /* 0x00001c6000077945 */ /* 0x000fe20003800000 */
[----:B------:R-:W-:-:S11]  /*5780*/  IMAD.MOV.U32 R19, RZ, RZ, RZ ;  /* 0x000000ffff137224 */ /* 0x000fd600078e00ff */
        /* <DEDUP_REMOVED lines=22> */
.L_x_11922:
[----:B------:R-:W4:Y:S02]  /*58f0*/  LDG.E.U8 R4, desc[UR36][R4.64] ;  /* 0x0000002404047981 */ /* 0x000f24000c1e1100 */
[----:B----4-:R-:W-:Y:S01]  /*5900*/  I2FP.F32.U32 R19, R4 ;  /* 0x0000000400137245 */ /* 0x010fe20000201000 */
[----:B------:R-:W-:Y:S06]  /*5910*/  BRA `(.L_x_11924) ;  /* 0x0000000c002c7947 */ /* 0x000fec0003800000 */
.L_x_11921:
        /* <DEDUP_REMOVED lines=9> */
.L_x_11926:
[----:B------:R-:W4:Y:S02]  /*59b0*/  LDG.E R4, desc[UR36][R4.64] ;  /* 0x0000002404047981 */ /* 0x000f24000c1e1900 */
[----:B----4-:R-:W-:Y:S01]  /*59c0*/  I2FP.F32.S32 R19, R4 ;  /* 0x0000000400137245 */ /* 0x010fe20000201400 */
[----:B------:R-:W-:Y:S06]  /*59d0*/  BRA `(.L_x_11924) ;  /* 0x0000000800fc7947 */ /* 0x000fec0003800000 */
.L_x_11925:
[----:B------:R-:W4:Y:S02]  /*59e0*/  LDG.E.U16 R4, desc[UR36][R4.64] ;  /* 0x0000002404047981 */ /* 0x000f24000c1e1500 */
[----:B----4-:R0:W4:Y:S01]  /*59f0*/  I2F.S16 R19, R4 ;  /* 0x0000000400137306 */ /* 0x0101220000101400 */
[----:B------:R-:W-:Y:S05]  /*5a00*/  BRA `(.L_x_11924) ;  /* 0x0000000800f07947 */ /* 0x000fea0003800000 */
.L_x_11920:
        /* <DEDUP_REMOVED lines=8> */
.L_x_11928:
[----:B------:R-:W4:Y:S02]  /*5a90*/  LDG.E.U16 R4, desc[UR36][R4.64] ;  /* 0x0000002404047981 */ /* 0x000f24000c1e1500 */
[----:B----4-:R-:W-:Y:S01]  /*5aa0*/  HADD2.F32 R19, -RZ, R4.H0_H0 ;  /* 0x20000004ff137230 */ /* 0x010fe20000004100 */
[----:B------:R-:W-:Y:S06]  /*5ab0*/  BRA `(.L_x_11924) ;  /* 0x0000000800c47947 */ /* 0x000fec0003800000 */
.L_x_11927:
        /* <DEDUP_REMOVED lines=8> */
.L_x_11930:
[----:B------:R-:W4:Y:S02]  /*5b40*/  LDG.E.U16 R4, desc[UR36][R4.64] ;  /* 0x0000002404047981 */ /* 0x000f24000c1e1500 */
[----:B----4-:R-:W-:Y:S01]  /*5b50*/  HADD2.F32 R19, -RZ, R4.H0_H0 ;  /* 0x20000004ff137230 */ /* 0x010fe20000004100 */
[----:B------:R-:W-:Y:S06]  /*5b60*/  BRA `(.L_x_11924) ;  /* 0x0000000800987947 */ /* 0x000fec0003800000 */
.L_x_11929:
[----:B------:R-:W4:Y:S01]  /*5b70*/  LDG.E.64 R4, desc[UR36][R4.64] ;  /* 0x0000002404047981 */ /* 0x000f22000c1e1b00 */
[----:B------:R-:W-:Y:S01]  /*5b80*/  UMOV UR4, 0xf0000000 ;  /* 0xf000000000047882 */ /* 0x000fe20000000000 */
[----:B------:R-:W-:Y:S01]  /*5b90*/  UMOV UR5, 0x380fffff ;  /* 0x380fffff00057882 */ /* 0x000fe20000000000 */
[----:B----4-:R-:W0:Y:S01]  /*5ba0*/  F2F.F32.F64 R19, R4 ;  /* 0x0000000400137310 */ /* 0x010e220000301000 */
[----:B------:R-:W-:-:S14]  /*5bb0*/  DSETP.GEU.AND P0, PT, |R4|, UR4, PT ;  /* 0x0000000404007e2a */ /* 0x000fdc000bf0e200 */
[----:B0-----:R-:W-:Y:S01]  /*5bc0*/  @!P0 FMUL R19, R19, 1.175494350822287508e-38 ;  /* 0x0080000013138820 */ /* 0x001fe20000400000 */
[----:B------:R-:W-:Y:S06]  /*5bd0*/  BRA `(.L_x_11924) ;  /* 0x00000008007c7947 */ /* 0x000fec0003800000 */
.L_x_11919:
        /* <DEDUP_REMOVED lines=12> */
.L_x_11933:
[----:B------:R-:W4:Y:S01]  /*5ca0*/  LDG.E.64 R4, desc[UR36][R4.64] ;  /* 0x0000002404047981 */ /* 0x000f22000c1e1b00 */
[----:B------:R-:W-:Y:S01]  /*5cb0*/  UMOV UR4, 0xf0000000 ;  /* 0xf000000000047882 */ /* 0x000fe20000000000 */
[----:B------:R-:W-:Y:S01]  /*5cc0*/  UMOV UR5, 0x380fffff ;  /* 0x380fffff00057882 */ /* 0x000fe20000000000 */
[----:B----4-:R-:W0:Y:S01]  /*5cd0*/  F2F.F32.F64 R19, R4 ;  /* 0x0000000400137310 */ /* 0x010e220000301000 */
[----:B------:R-:W-:-:S14]  /*5ce0*/  DSETP.GEU.AND P0, PT, |R4|, UR4, PT ;  /* 0x0000000404007e2a */ /* 0x000fdc000bf0e200 */
[----:B0-----:R-:W-:Y:S01]  /*5cf0*/  @!P0 FMUL R19, R19, 1.175494350822287508e-38 ;  /* 0x0080000013138820 */ /* 0x001fe20000400000 */
[----:B------:R-:W-:Y:S06]  /*5d00*/  BRA `(.L_x_11924) ;  /* 0x0000000800307947 */ /* 0x000fec0003800000 */
.L_x_11932:
        /* <DEDUP_REMOVED lines=26> */
.L_x_11935:
        /* <DEDUP_REMOVED lines=13> */
.L_x_11934:
[----:B------:R-:W4:Y:S02]  /*5f80*/  LDG.E.U16 R4, desc[UR36][R4.64] ;  /* 0x0000002404047981 */ /* 0x000f24000c1e1500 */
[----:B----4-:R-:W-:Y:S01]  /*5f90*/  IMAD.U32 R19, R4, 0x10000, RZ ;  /* 0x0001000004137824 */ /* 0x010fe200078e00ff */
[----:B------:R-:W-:Y:S06]  /*5fa0*/  BRA `(.L_x_11924) ;  /* 0x0000000400887947 */ /* 0x000fec0003800000 */
.L_x_11931:
        /* <DEDUP_REMOVED lines=11> */
.L_x_11938:
        /* <DEDUP_REMOVED lines=20> */
.L_x_11940:
[----:B------:R-:W-:Y:S05]  /*61a0*/  BSYNC B0 ;  /* 0x0000000000007941 */ /* 0x000fea0003800000 */
.L_x_11939:
[----:B------:R-:W-:Y:S01]  /*61b0*/  IMAD.SHL.U32 R3, R3, 0x100000, RZ ;  /* 0x0010000003037824 */ /* 0x000fe200078e00ff */
[----:B------:R-:W-:-:S04]  /*61c0*/  LEA R0, R0, 0x3b800000, 0x17 ;  /* 0x3b80000000007811 */ /* 0x000fc800078eb8ff */
[----:B------:R-:W-:Y:S01]  /*61d0*/  LOP3.LUT R19, R0, R3, R19, 0xfe, !PT ;  /* 0x0000000300137212 */ /* 0x000fe200078efe13 */
[----:B------:R-:W-:Y:S06]  /*61e0*/  BRA `(.L_x_11924) ;  /* 0x0000000000f87947 */ /* 0x000fec0003800000 */
.L_x_11937:
        /* <DEDUP_REMOVED lines=20> */
.L_x_11942:
[----:B------:R-:W-:Y:S05]  /*6330*/  BSYNC B0 ;  /* 0x0000000000007941 */ /* 0x000fea0003800000 */
.L_x_11941:
[----:B------:R-:W-:Y:S01]  /*6340*/  IMAD.SHL.U32 R3, R3, 0x200000, RZ ;  /* 0x0020000003037824 */ /* 0x000fe200078e00ff */
[----:B------:R-:W-:-:S04]  /*6350*/  LEA R0, R0, 0x37800000, 0x17 ;  /* 0x3780000000007811 */ /* 0x000fc800078eb8ff */
[----:B------:R-:W-:Y:S01]  /*6360*/  LOP3.LUT R19, R0, R3, R19, 0xfe, !PT ;  /* 0x0000000300137212 */ /* 0x000fe200078efe13 */
[----:B------:R-:W-:Y:S06]  /*6370*/  BRA `(.L_x_11924) ;  /* 0x0000000000947947 */ /* 0x000fec0003800000 */
.L_x_11936:
        /* <DEDUP_REMOVED lines=14> */
.L_x_11923:
        /* <DEDUP_REMOVED lines=16> */
.L_x_11945:
[----:B------:R-:W-:Y:S01]  /*6560*/  IMAD.MOV.U32 R19, RZ, RZ, RZ ;  /* 0x000000ffff137224 */ /* 0x000fe200078e00ff */
[----:B------:R-:W-:Y:S06]  /*6570*/  BRA `(.L_x_11924) ;  /* 0x0000000000147947 */ /* 0x000fec0003800000 */
.L_x_11944:
[----:B------:R-:W4:Y:S02]  /*6580*/  LDG.E.64 R4, desc[UR36][R4.64] ;  /* 0x0000002404047981 */ /* 0x000f24000c1e1b00 */
[----:B----4-:R0:W4:Y:S01]  /*6590*/  I2F.U64 R19, R4 ;  /* 0x0000000400137312 */ /* 0x0101220000301000 */
[----:B------:R-:W-:Y:S05]  /*65a0*/  BRA `(.L_x_11924) ;  /* 0x0000000000087947 */ /* 0x000fea0003800000 */
.L_x_11943:
[----:B------:R-:W4:Y:S02]  /*65b0*/  LDG.E R4, desc[UR36][R4.64] ;  /* 0x0000002404047981 */ /* 0x000f24000c1e1900 */
[----:B----4-:R-:W-:-:S07]  /*65c0*/  I2FP.F32.U32 R19, R4 ;  /* 0x0000000400137245 */ /* 0x010fce0000201000 */
.L_x_11924:
[----:B------:R-:W-:Y:S05]  /*65d0*/  BSYNC B6 ;  /* 0x0000000000067941 */ /* 0x000fea0003800000 */
.L_x_11918:
        /* <DEDUP_REMOVED lines=20> */
.L_x_11949:
[----:B------:R-:W2:Y:S02]  /*6720*/  LDG.E.U8 R4, desc[UR36][R4.64] ;  /* 0x0000002404047981 */ /* 0x000ea4000c1e1100 */
[----:B--2---:R-:W-:Y:S01]  /*6730*/  I2FP.F32.U32 R27, R4 ;  /* 0x00000004001b7245 */ /* 0x004fe20000201000 */
[----:B------:R-:W-:Y:S06]  /*6740*/  BRA `(.L_x_11917) ;  /* 0x0000000c00207947 */ /* 0x000fec0003800000 */
.L_x_11948:
        /* <DEDUP_REMOVED lines=9> */
.L_x_11952:
[----:B------:R-:W2:Y:S02]  /*67e0*/  LDG.E R4, desc[UR36][R4.64] ;  /* 0x0000002404047981 */ /* 0x000ea4000c1e1900 */
[----:B--2---:R-:W-:Y:S01]  /*67f0*/  I2FP.F32.S32 R27, R4 ;  /* 0x00000004001b7245 */ /* 0x004fe20000201400 */
[----:B------:R-:W-:Y:S06]  /*6800*/  BRA `(.L_x_11917) ;  /* 0x0000000800f07947 */ /* 0x000fec0003800000 */
.L_x_11951:
[----:B------:R-:W2:Y:S02]  /*6810*/  LDG.E.U16 R4, desc[UR36][R4.64] ;  /* 0x0000002404047981 */ /* 0x000ea4000c1e1500 */
[----:B--2---:R0:W1:Y:S01]  /*6820*/  I2F.S16 R27, R4 ;  /* 0x00000004001b7306 */ /* 0x0040620000101400 */
[----:B------:R-:W-:Y:S05]  /*6830*/  BRA `(.L_x_11917) ;  /* 0x0000000800e47947 */ /* 0x000fea0003800000 */
.L_x_11947:
        /* <DEDUP_REMOVED lines=8> */
.L_x_11954:
[----:B------:R-:W2:Y:S02]  /*68c0*/  LDG.E.U16 R4, desc[UR36][R4.64] ;  /* 0x0000002404047981 */ /* 0x000ea4000c1e1500 */
[----:B--2---:R-:W-:Y:S01]  /*68d0*/  HADD2.F32 R27, -RZ, R4.H0_H0 ;  /* 0x20000004ff1b7230 */ /* 0x004fe20000004100 */
[----:B------:R-:W-:Y:S06]  /*68e0*/  BRA `(.L_x_11917) ;  /* 0x0000000800b87947 */ /* 0x000fec0003800000 */
.L_x_11953:
        /* <DEDUP_REMOVED lines=8> */
.L_x_11956:
[----:B------:R-:W2:Y:S02]  /*6970*/  LDG.E.U16 R4, desc[UR36][R4.64] ;  /* 0x0000002404047981 */ /* 0x000ea4000c1e1500 */
[----:B--2---:R-:W-:Y:S01]  /*6980*/  HADD2.F32 R27, -RZ, R4.H0_H0 ;  /* 0x20000004ff1b7230 */ /* 0x004fe20000004100 */
[----:B------:R-:W-:Y:S06]  /*6990*/  BRA `(.L_x_11917) ;  /* 0x00000008008c7947 */ /* 0x000fec0003800000 */
.L_x_11955:
[----:B------:R-:W2:Y:S01]  /*69a0*/  LDG.E.64 R4, desc[UR36][R4.64] ;  /* 0x0000002404047981 */ /* 0x000ea2000c1e1b00 */
[----:B------:R-:W-:Y:S01]  /*69b0*/  UMOV UR4, 0xf0000000 ;  /* 0xf000000000047882 */ /* 0x000fe20000000000 */
[----:B------:R-:W-:Y:S01]  /*69c0*/  UMOV UR5, 0x380fffff ;  /* 0x380fffff00057882 */ /* 0x000fe20000000000 */
[----:B--2---:R-:W0:Y:S01]  /*69d0*/  F2F.F32.F64 R27, R4 ;  /* 0x00000004001b7310 */ /* 0x004e220000301000 */
[----:B------:R-:W-:-:S14]  /*69e0*/  DSETP.GEU.AND P0, PT, |R4|, UR4, PT ;  /* 0x0000000404007e2a */ /* 0x000fdc000bf0e200 */
[----:B0-----:R-:W-:Y:S01]  /*69f0*/  @!P0 FMUL R27, R27, 1.175494350822287508e-38 ;  /* 0x008000001b1b8820 */ /* 0x001fe20000400000 */
[----:B------:R-:W-:Y:S06]  /*6a00*/  BRA `(.L_x_11917) ;  /* 0x0000000800707947 */ /* 0x000fec0003800000 */
.L_x_11946:
        /* <DEDUP_REMOVED lines=12> */
.L_x_11959:
[----:B------:R-:W2:Y:S01]  /*6ad0*/  LDG.E.64 R4, desc[UR36][R4.64] ;  /* 0x0000002404047981 */ /* 0x000ea2000c1e1b00 */
[----:B------:R-:W-:Y:S01]  /*6ae0*/  UMOV UR4, 0xf0000000 ;  /* 0xf000000000047882 */ /* 0x000fe20000000000 */
[----:B------:R-:W-:Y:S01]  /*6af0*/  UMOV UR5, 0x380fffff ;  /* 0x380fffff00057882 */ /* 0x000fe20000000000 */
[----:B--2---:R-:W0:Y:S01]  /*6b00*/  F2F.F32.F64 R27, R4 ;  /* 0x00000004001b7310 */ /* 0x004e220000301000 */
[----:B------:R-:W-:-:S14]  /*6b10*/  DSETP.GEU.AND P0, PT, |R4|, UR4, PT ;  /* 0x0000000404007e2a */ /* 0x000fdc000bf0e200 */
[----:B0-----:R-:W-:Y:S01]  /*6b20*/  @!P0 FMUL R27, R27, 1.175494350822287508e-38 ;  /* 0x008000001b1b8820 */ /* 0x001fe20000400000 */
[----:B------:R-:W-:Y:S06]  /*6b30*/  BRA `(.L_x_11917) ;  /* 0x0000000800247947 */ /* 0x000fec0003800000 */
.L_x_11958:
        /* <DEDUP_REMOVED lines=26> */
.L_x_11961:
        /* <DEDUP_REMOVED lines=13> */
.L_x_11960:
[----:B------:R-:W2:Y:S02]  /*6db0*/  LDG.E.U16 R4, desc[UR36][R4.64] ;  /* 0x0000002404047981 */ /* 0x000ea4000c1e1500 */
[----:B--2---:R-:W-:Y:S01]  /*6dc0*/  IMAD.U32 R27, R4, 0x10000, RZ ;  /* 0x00010000041b7824 */ /* 0x004fe200078e00ff */
[----:B------:R-:W-:Y:S06]  /*6dd0*/  BRA `(.L_x_11917) ;  /* 0x00000004007c7947 */ /* 0x000fec0003800000 */
.L_x_11957:
        /* <DEDUP_REMOVED lines=11> */
.L_x_11964:
[----:B------:R-:W2:Y:S02]  /*6e90*/  LDG.E.U8 R3, desc[UR36][R4.64] ;  /* 0x0000002404037981 */ /* 0x000ea4000c1e1100 */
        /* <DEDUP_REMOVED lines=18> */
.L_x_11966:
[----:B------:R-:W-:Y:S05]  /*6fc0*/  BSYNC B0 ;  /* 0x0000000000007941 */ /* 0x000fea0003800000 */
.L_x_11965:
[----:B------:R-:W-:Y:S01]  /*6fd0*/  IMAD.SHL.U32 R3, R3, 0x100000, RZ ;  /* 0x0010000003037824 */ /* 0x000fe200078e00ff */
[----:B------:R-:W-:-:S04]  /*6fe0*/  LEA R0, R0, 0x3b800000, 0x17 ;  /* 0x3b80000000007811 */ /* 0x000fc800078eb8ff */
[----:B------:R-:W-:Y:S01]  /*6ff0*/  LOP3.LUT R27, R0, R3, R27, 0xfe, !PT ;  /* 0x00000003001b7212 */ /* 0x000fe200078efe1b */
[----:B------:R-:W-:Y:S06]  /*7000*/  BRA `(.L_x_11917) ;  /* 0x0000000000f07947 */ /* 0x000fec0003800000 */
.L_x_11963:
        /* <DEDUP_REMOVED lines=19> */
.L_x_11968:
[----:B------:R-:W-:Y:S05]  /*7140*/  BSYNC B0 ;  /* 0x0000000000007941 */ /* 0x000fea0003800000 */
.L_x_11967:
[----:B------:R-:W-:Y:S01]  /*7150*/  IMAD.SHL.U32 R3, R3, 0x200000, RZ ;  /* 0x0020000003037824 */ /* 0x000fe200078e00ff */
[----:B------:R-:W-:-:S04]  /*7160*/  LEA R0, R0, 0x37800000, 0x17 ;  /* 0x3780000000007811 */ /* 0x000fc800078eb8ff */
[----:B------:R-:W-:Y:S01]  /*7170*/  LOP3.LUT R27, R0, R3, R27, 0xfe, !PT ;  /* 0x00000003001b7212 */ /* 0x000fe200078efe1b */
[----:B------:R-:W-:Y:S06]  /*7180*/  BRA `(.L_x_11917) ;  /* 0x0000000000907947 */ /* 0x000fec0003800000 */
.L_x_11962:
        /* <DEDUP_REMOVED lines=14> */
.L_x_11950:
        /* <DEDUP_REMOVED lines=16> */
.L_x_11971:
[----:B------:R-:W-:Y:S05]  /*7370*/  BRA `(.L_x_11917) ;  /* 0x0000000000147947 */ /* 0x000fea0003800000 */
.L_x_11970:
[----:B------:R-:W2:Y:S02]  /*7380*/  LDG.E.64 R4, desc[UR36][R4.64] ;  /* 0x0000002404047981 */ /* 0x000ea4000c1e1b00 */
[----:B--2---:R0:W1:Y:S01]  /*7390*/  I2F.U64 R27, R4 ;  /* 0x00000004001b7312 */ /* 0x0040620000301000 */
[----:B------:R-:W-:Y:S05]  /*73a0*/  BRA `(.L_x_11917) ;  /* 0x0000000000087947 */ /* 0x000fea0003800000 */
.L_x_11969:
[----:B------:R-:W2:Y:S02]  /*73b0*/  LDG.E R4, desc[UR36][R4.64] ;  /* 0x0000002404047981 */ /* 0x000ea4000c1e1900 */
[----:B--2---:R-:W-:-:S07]  /*73c0*/  I2FP.F32.U32 R27, R4 ;  /* 0x00000004001b7245 */ /* 0x004fce0000201000 */
.L_x_11917:
[----:B------:R-:W-:Y:S05]  /*73d0*/  BSYNC B7 ;  /* 0x0000000000077941 */ /* 0x000fea0003800000 */
.L_x_11916:
[----:B------:R-:W0:Y:S01]  /*73e0*/  S2R R25, SR_TID.X ;  /* 0x0000000000197919 */ /* 0x000e220000002100 */
[----:B------:R-:W1:Y:S01]  /*73f0*/  LDC.U8 R16, c[0x0][0x240] ;  /* 0x00009000ff107b82 */ /* 0x000e620000000000 */
[----:B------:R-:W-:Y:S01]  /*7400*/  BSSY B6, `(.L_x_11972) ;  /* 0x0000110000067945 */ /* 0x000fe20003800000 */
[C---:B0-----:R-:W-:Y:S01]  /*7410*/  VIADD R0, R25.reuse, 0x100 ;  /* 0x0000010019007836 */ /* 0x041fe20000000000 */
[CC--:B------:R-:W-:Y:S01]  /*7420*/  ISETP.GE.AND P3, PT, R25.reuse, R17.reuse, PT ;  /* 0x000000111900720c */ /* 0x0c0fe20003f66270 */
[C---:B------:R-:W-:Y:S02]  /*7430*/  VIADD R6, R25.reuse, 0x180 ;  /* 0x0000018019067836 */ /* 0x040fe40000000000 */
[----:B------:R-:W-:Y:S01]  /*7440*/  VIADD R26, R25, 0x80 ;  /* 0x00000080191a7836 */ /* 0x000fe20000000000 */
[-C--:B------:R-:W-:Y:S02]  /*7450*/  ISETP.GE.AND P1, PT, R0, R17.reuse, PT ;  /* 0x000000110000720c */ /* 0x080fe40003f26270 */
[----:B------:R-:W-:-:S02]  /*7460*/  ISETP.GE.AND P2, PT, R6, R17, PT ;  /* 0x000000110600720c */ /* 0x000fc40003f46270 */
[----:B------:R-:W-:-:S05]  /*7470*/  ISETP.GE.AND P0, PT, R26, R17, PT ;  /* 0x000000111a00720c */ /* 0x000fca0003f06270 */
[----:B--2--5:R-:W3:Y:S08]  /*7480*/  @!P3 MUFU.RCP R29, R29 ;  /* 0x0000001d001db308 */ /* 0x024ef00000001000 */
[----:B-1----:R-:W0:Y:S08]  /*7490*/  @!P1 MUFU.RCP R3, R28 ;  /* 0x0000001c00039308 */ /* 0x002e300000001000 */
[----:B------:R-:W1:Y:S01]  /*74a0*/  @!P2 MUFU.RCP R0, R27 ;  /* 0x0000001b0000a308 */ /* 0x000e620000001000 */
[----:B---34-:R-:W-:-:S07]  /*74b0*/  @!P3 FMUL.FTZ R4, R29, R24 ;  /* 0x000000181d04b220 */ /* 0x018fce0000410000 */
[----:B------:R-:W2:Y:S01]  /*74c0*/  @!P0 MUFU.RCP R23, R23 ;  /* 0x0000001700178308 */ /* 0x000ea20000001000 */
[----:B0-----:R-:W-:Y:S01]  /*74d0*/  @!P1 FMUL.FTZ R22, R3, R22 ;  /* 0x0000001603169220 */ /* 0x001fe20000410000 */
[----:B-1----:R-:W-:Y:S01]  /*74e0*/  @!P2 FMUL.FTZ R24, R0, R19 ;  /* 0x000000130018a220 */ /* 0x002fe20000410000 */
[----:B--2---:R-:W-:Y:S01]  /*74f0*/  @!P0 FMUL.FTZ R18, R23, R18 ;  /* 0x0000001217128220 */ /* 0x004fe20000410000 */
[----:B------:R-:W-:Y:S06]  /*7500*/  @P3 BRA `(.L_x_11973) ;  /* 0x0000000c00fc3947 */ /* 0x000fec0003800000 */
        /* <DEDUP_REMOVED lines=22> */
.L_x_11977:
[----:B------:R-:W0:Y:S01]  /*7670*/  F2I.S64.TRUNC R4, R4 ;  /* 0x0000000400047311 */ /* 0x000e22000020d900 */
[----:B------:R-:W-:Y:S02]  /*7680*/  IMAD.MOV.U32 R25, RZ, RZ, R26 ;  /* 0x000000ffff197224 */ /* 0x000fe400078e001a */
[----:B0-----:R-:W-:-:S05]  /*7690*/  IMAD.MOV.U32 R3, RZ, RZ, R4 ;  /* 0x000000ffff037224 */ /* 0x001fca00078e0004 */
[----:B------:R0:W-:Y:S01]  /*76a0*/  STG.E.U8 desc[UR36][R8.64], R3 ;  /* 0x0000000308007986 */ /* 0x0001e2000c101124 */
[----:B------:R-:W-:Y:S05]  /*76b0*/  BRA `(.L_x_11973) ;  /* 0x0000000c00907947 */ /* 0x000fea0003800000 */
.L_x_11976:
        /* <DEDUP_REMOVED lines=10> */
.L_x_11980:
[----:B------:R-:W0:Y:S01]  /*7760*/  F2I.FTZ.TRUNC.NTZ R3, R4 ;  /* 0x0000000400037305 */ /* 0x000e22000021f100 */
[----:B------:R-:W-:Y:S01]  /*7770*/  IMAD.MOV.U32 R25, RZ, RZ, R26 ;  /* 0x000000ffff197224 */ /* 0x000fe200078e001a */
[----:B0-----:R0:W-:Y:S01]  /*7780*/  STG.E desc[UR36][R8.64], R3 ;  /* 0x0000000308007986 */ /* 0x0011e2000c101924 */
[----:B------:R-:W-:Y:S05]  /*7790*/  BRA `(.L_x_11973) ;  /* 0x0000000c00587947 */ /* 0x000fea0003800000 */
.L_x_11979:
[----:B------:R-:W0:Y:S01]  /*77a0*/  F2I.FTZ.TRUNC.NTZ R3, R4 ;  /* 0x0000000400037305 */ /* 0x000e22000021f100 */
[----:B------:R-:W-:Y:S01]  /*77b0*/  IMAD.MOV.U32 R25, RZ, RZ, R26 ;  /* 0x000000ffff197224 */ /* 0x000fe200078e001a */
[----:B0-----:R0:W-:Y:S01]  /*77c0*/  STG.E.U16 desc[UR36][R8.64], R3 ;  /* 0x0000000308007986 */ /* 0x0011e2000c101524 */
[----:B------:R-:W-:Y:S05]  /*77d0*/  BRA `(.L_x_11973) ;  /* 0x0000000c00487947 */ /* 0x000fea0003800000 */
.L_x_11975:
        /* <DEDUP_REMOVED lines=9> */
.L_x_11982:
[----:B------:R-:W-:Y:S01]  /*7870*/  F2FP.F16.F32.PACK_AB R4, RZ, R4 ;  /* 0x00000004ff04723e */ /* 0x000fe200000000ff */
[----:B------:R-:W-:-:S04]  /*7880*/  IMAD.MOV.U32 R25, RZ, RZ, R26 ;  /* 0x000000ffff197224 */ /* 0x000fc800078e001a */
[----:B------:R4:W-:Y:S01]  /*7890*/  STG.E.U16 desc[UR36][R8.64], R4 ;  /* 0x0000000408007986 */ /* 0x0009e2000c101524 */
[----:B------:R-:W-:Y:S05]  /*78a0*/  BRA `(.L_x_11973) ;  /* 0x0000000c00147947 */ /* 0x000fea0003800000 */
.L_x_11981:
[----:B------:R-:W-:-:S13]  /*78b0*/  ISETP.NE.AND P0, PT, R0, 0x7, PT ;  /* 0x000000070000780c */ /* 0x000fda0003f05270 */
[----:B------:R-:W-:Y:S05]  /*78c0*/  @!P0 BRA `(.L_x_11983) ;  /* 0x0000000000348947 */ /* 0x000fea0003800000 */
[----:B------:R-:W-:-:S13]  /*78d0*/  ISETP.NE.AND P0, PT, R0, 0x8, PT ;  /* 0x000000080000780c */ /* 0x000fda0003f05270 */
[----:B------:R-:W-:Y:S05]  /*78e0*/  @!P0 BRA `(.L_x_11984) ;  /* 0x0000000000188947 */ /* 0x000fea0003800000 */
[----:B------:R-:W-:-:S13]  /*78f0*/  ISETP.NE.AND P0, PT, R0, 0x9, PT ;  /* 0x000000090000780c */ /* 0x000fda0003f05270 */
[----:B------:R-:W-:Y:S05]  /*7900*/  @P0 BRA `(.L_x_11978) ;  /* 0x0000000800980947 */ /* 0x000fea0003800000 */
[----:B------:R-:W-:Y:S02]  /*7910*/  IMAD.MOV.U32 R5, RZ, RZ, RZ ;  /* 0x000000ffff057224 */ /* 0x000fe400078e00ff */
[----:B------:R-:W-:-:S03]  /*7920*/  IMAD.MOV.U32 R25, RZ, RZ, R26 ;  /* 0x000000ffff197224 */ /* 0x000fc600078e001a */
[----:B------:R1:W-:Y:S01]  /*7930*/  STG.E.64 desc[UR36][R8.64], R4 ;  /* 0x0000000408007986 */ /* 0x0003e2000c101b24 */
[----:B------:R-:W-:Y:S05]  /*7940*/  BRA `(.L_x_11973) ;  /* 0x0000000800ec7947 */ /* 0x000fea0003800000 */
.L_x_11984:
[----:B------:R-:W-:Y:S01]  /*7950*/  F2FP.F16.F32.PACK_AB R3, RZ, R4 ;  /* 0x00000004ff03723e */ /* 0x000fe200000000ff */
[----:B------:R-:W-:-:S03]  /*7960*/  IMAD.MOV.U32 R25, RZ, RZ, R26 ;  /* 0x000000ffff197224 */ /* 0x000fc600078e001a */
[----:B------:R-:W-:-:S05]  /*7970*/  PRMT R3, R3, 0x5410, RZ ;  /* 0x0000541003037816 */ /* 0x000fca00000000ff */
[----:B------:R2:W-:Y:S01]  /*7980*/  STG.E desc[UR36][R8.64], R3 ;  /* 0x0000000308007986 */ /* 0x0005e2000c101924 */
[----:B------:R-:W-:Y:S05]  /*7990*/  BRA `(.L_x_11973) ;  /* 0x0000000800d87947 */ /* 0x000fea0003800000 */
.L_x_11983:
[----:B------:R-:W-:Y:S01]  /*79a0*/  FMUL.FTZ R4, R4, 1 ;  /* 0x3f80000004047820 */ /* 0x000fe20000410000 */
[----:B------:R-:W-:-:S05]  /*79b0*/  IMAD.MOV.U32 R25, RZ, RZ, R26 ;  /* 0x000000ffff197224 */ /* 0x000fca00078e001a */
[----:B------:R-:W0:Y:S02]  /*79c0*/  F2F.F64.F32 R4, R4 ;  /* 0x0000000400047310 */ /* 0x000e240000201800 */
[----:B0-----:R0:W-:Y:S01]  /*79d0*/  STG.E.64 desc[UR36][R8.64], R4 ;  /* 0x0000000408007986 */ /* 0x0011e2000c101b24 */
[----:B------:R-:W-:Y:S05]  /*79e0*/  BRA `(.L_x_11973) ;  /* 0x0000000800c47947 */ /* 0x000fea0003800000 */
.L_x_11974:
        /* <DEDUP_REMOVED lines=9> */
[----:B------:R-:W-:-:S03]  /*7a80*/  IMAD.MOV.U32 R25, RZ, RZ, R26 ;  /* 0x000000ffff197224 */ /* 0x000fc600078e001a */
[----:B------:R-:W-:-:S05]  /*7a90*/  SEL R3, RZ, 0x1, !P0 ;  /* 0x00000001ff037807 */ /* 0x000fca0004000000 */
[----:B------:R0:W-:Y:S01]  /*7aa0*/  STG.E.U8 desc[UR36][R8.64], R3 ;  /* 0x0000000308007986 */ /* 0x0001e2000c101124 */
[----:B------:R-:W-:Y:S05]  /*7ab0*/  BRA `(.L_x_11973) ;  /* 0x0000000800907947 */ /* 0x000fea0003800000 */
.L_x_11987:
[----:B------:R-:W-:Y:S01]  /*7ac0*/  FMUL.FTZ R4, R4, 1 ;  /* 0x3f80000004047820 */ /* 0x000fe20000410000 */
[----:B------:R-:W-:Y:S01]  /*7ad0*/  CS2R R6, SRZ ;  /* 0x0000000000067805 */ /* 0x000fe2000001ff00 */
[----:B------:R-:W-:-:S04]  /*7ae0*/  IMAD.MOV.U32 R25, RZ, RZ, R26 ;  /* 0x000000ffff197224 */ /* 0x000fc800078e001a */
[----:B------:R-:W0:Y:S02]  /*7af0*/  F2F.F64.F32 R4, R4 ;  /* 0x0000000400047310 */ /* 0x000e240000201800 */
[----:B0-----:R0:W-:Y:S01]  /*7b00*/  STG.E.128 desc[UR36][R8.64], R4 ;  /* 0x0000000408007986 */ /* 0x0011e2000c101d24 */
[----:B------:R-:W-:Y:S05]  /*7b10*/  BRA `(.L_x_11973) ;  /* 0x0000000800787947 */ /* 0x000fea0003800000 */
.L_x_11986:
        /* <DEDUP_REMOVED lines=20> */
.L_x_11991:
[----:B------:R-:W-:Y:S05]  /*7c60*/  BSYNC B0 ;  /* 0x0000000000007941 */ /* 0x000fea0003800000 */
.L_x_11990:
[----:B------:R-:W-:Y:S01]  /*7c70*/  LOP3.LUT R5, R0, R5, RZ, 0xfc, !PT ;  /* 0x0000000500057212 */ /* 0x000fe200078efcff */
[----:B------:R-:W-:-:S04]  /*7c80*/  IMAD.MOV.U32 R25, RZ, RZ, R26 ;  /* 0x000000ffff197224 */ /* 0x000fc800078e001a */
[----:B------:R0:W-:Y:S01]  /*7c90*/  STG.E.U8 desc[UR36][R8.64], R5 ;  /* 0x0000000508007986 */ /* 0x0001e2000c101124 */
[----:B------:R-:W-:Y:S05]  /*7ca0*/  BRA `(.L_x_11973) ;  /* 0x0000000800147947 */ /* 0x000fea0003800000 */
.L_x_11989:
        /* <DEDUP_REMOVED lines=12> */
.L_x_11993:
[----:B------:R-:W-:Y:S01]  /*7d70*/  IMAD.MOV.U32 R0, RZ, RZ, 0x7f ;  /* 0x0000007fff007424 */ /* 0x000fe200078e00ff */
[----:B------:R-:W-:-:S04]  /*7d80*/  ISETP.GT.U32.AND P0, PT, R5, 0x7f800000, PT ;  /* 0x7f8000000500780c */ /* 0x000fc80003f04070 */
[----:B------:R-:W-:-:S09]  /*7d90*/  SEL R0, R0, 0x7c, P0 ;  /* 0x0000007c00007807 */ /* 0x000fd20000000000 */
.L_x_11994:
[----:B------:R-:W-:Y:S05]  /*7da0*/  BSYNC B0 ;  /* 0x0000000000007941 */ /* 0x000fea0003800000 */
.L_x_11992:
[----:B------:R-:W-:Y:S01]  /*7db0*/  LOP3.LUT R4, R4, 0x80000000, RZ, 0xc0, !PT ;  /* 0x8000000004047812 */ /* 0x000fe200078ec0ff */
[----:B------:R-:W-:-:S03]  /*7dc0*/  IMAD.MOV.U32 R25, RZ, RZ, R26 ;  /* 0x000000ffff197224 */ /* 0x000fc600078e001a */
[----:B------:R-:W-:-:S04]  /*7dd0*/  SHF.R.U32.HI R3, RZ, 0x18, R4 ;  /* 0x00000018ff037819 */ /* 0x000fc80000011604 */
[----:B------:R-:W-:-:S05]  /*7de0*/  LOP3.LUT R3, R0, R3, RZ, 0xfc, !PT ;  /* 0x0000000300037212 */ /* 0x000fca00078efcff */
[----:B------:R0:W-:Y:S01]  /*7df0*/  STG.E.U8 desc[UR36][R8.64], R3 ;  /* 0x0000000308007986 */ /* 0x0001e2000c101124 */
[----:B------:R-:W-:Y:S05]  /*7e00*/  BRA `(.L_x_11973) ;  /* 0x0000000400bc7947 */ /* 0x000fea0003800000 */
.L_x_11988:
[----:B------:R-:W-:Y:S01]  /*7e10*/  F2FP.BF16.F32.PACK_AB R4, RZ, R4 ;  /* 0x00000004ff04723e */ /* 0x000fe200000010ff */
[----:B------:R-:W-:-:S04]  /*7e20*/  IMAD.MOV.U32 R25, RZ, RZ, R26 ;  /* 0x000000ffff197224 */ /* 0x000fc800078e001a */
[----:B------:R0:W-:Y:S01]  /*7e30*/  STG.E.U16 desc[UR36][R8.64], R4 ;  /* 0x0000000408007986 */ /* 0x0001e2000c101524 */
[----:B------:R-:W-:Y:S05]  /*7e40*/  BRA `(.L_x_11973) ;  /* 0x0000000400ac7947 */ /* 0x000fea0003800000 */
.L_x_11985:
        /* <DEDUP_REMOVED lines=12> */
.L_x_11997:
        /* <DEDUP_REMOVED lines=16> */
.L_x_12000:
[----:B------:R-:W-:-:S04]  /*8010*/  LOP3.LUT R4, R4, 0x80000000, RZ, 0xc0, !PT ;  /* 0x8000000004047812 */ /* 0x000fc800078ec0ff */
[----:B------:R-:W-:-:S04]  /*8020*/  SHF.R.U32.HI R4, RZ, 0x18, R4 ;  /* 0x00000018ff047819 */ /* 0x000fc80000011604 */
[----:B------:R-:W-:-:S04]  /*8030*/  LOP3.LUT R3, R3, R4, RZ, 0xfc, !PT ;  /* 0x0000000403037212 */ /* 0x000fc800078efcff */
[----:B------:R-:W-:-:S07]  /*8040*/  PRMT R0, R3, 0x7610, R0 ;  /* 0x0000761003007816 */ /* 0x000fce0000000000 */
.L_x_11999:
[----:B------:R-:W-:Y:S05]  /*8050*/  BSYNC B0 ;  /* 0x0000000000007941 */ /* 0x000fea0003800000 */
.L_x_11998:
[----:B------:R0:W-:Y:S01]  /*8060*/  STG.E.U8 desc[UR36][R8.64], R0 ;  /* 0x0000000008007986 */ /* 0x0001e2000c101124 */
[----:B------:R-:W-:Y:S01]  /*8070*/  IMAD.MOV.U32 R25, RZ, RZ, R26 ;  /* 0x000000ffff197224 */ /* 0x000fe200078e001a */
[----:B------:R-:W-:Y:S06]  /*8080*/  BRA `(.L_x_11973) ;  /* 0x00000004001c7947 */ /* 0x000fec0003800000 */
.L_x_11996:
        /* <DEDUP_REMOVED lines=16> */
.L_x_12003:
[----:B------:R-:W-:-:S04]  /*8190*/  LOP3.LUT R4, R4, 0x80000000, RZ, 0xc0, !PT ;  /* 0x8000000004047812 */ /* 0x000fc800078ec0ff */
[----:B------:R-:W-:-:S04]  /*81a0*/  SHF.R.U32.HI R4, RZ, 0x18, R4 ;  /* 0x00000018ff047819 */ /* 0x000fc80000011604 */
[----:B------:R-:W-:-:S04]  /*81b0*/  LOP3.LUT R3, R3, R4, RZ, 0xfc, !PT ;  /* 0x0000000403037212 */ /* 0x000fc800078efcff */
[----:B------:R-:W-:-:S07]  /*81c0*/  PRMT R0, R3, 0x7610, R0 ;  /* 0x0000761003007816 */ /* 0x000fce0000000000 */
.L_x_12002:
[----:B------:R-:W-:Y:S05]  /*81d0*/  BSYNC B0 ;  /* 0x0000000000007941 */ /* 0x000fea0003800000 */
.L_x_12001:
[----:B------:R0:W-:Y:S01]  /*81e0*/  STG.E.U8 desc[UR36][R8.64], R0 ;  /* 0x0000000008007986 */ /* 0x0001e2000c101124 */
[----:B------:R-:W-:Y:S01]  /*81f0*/  IMAD.MOV.U32 R25, RZ, RZ, R26 ;  /* 0x000000ffff197224 */ /* 0x000fe200078e001a */
[----:B------:R-:W-:Y:S06]  /*8200*/  BRA `(.L_x_11973) ;  /* 0x0000000000bc7947 */ /* 0x000fec0003800000 */
.L_x_11995:
        /* <DEDUP_REMOVED lines=22> */
.L_x_11978:
        /* <DEDUP_REMOVED lines=16> */
.L_x_12006:
[----:B------:R-:W-:Y:S01]  /*8470*/  IMAD.MOV.U32 R25, RZ, RZ, R26 ;  /* 0x000000ffff197224 */ /* 0x000fe200078e001a */
[----:B------:R-:W-:Y:S06]  /*8480*/  BRA `(.L_x_11973) ;  /* 0x00000000001c7947 */ /* 0x000fec0003800000 */
.L_x_12005:
[----:B------:R-:W0:Y:S01]  /*8490*/  F2I.U64.TRUNC R4, R4 ;  /* 0x0000000400047311 */ /* 0x000e22000020d800 */
[----:B------:R-:W-:Y:S01]  /*84a0*/  IMAD.MOV.U32 R25, RZ, RZ, R26 ;  /* 0x000000ffff197224 */ /* 0x000fe200078e001a */
[----:B0-----:R0:W-:Y:S01]  /*84b0*/  STG.E.64 desc[UR36][R8.64], R4 ;  /* 0x0000000408007986 */ /* 0x0011e2000c101b24 */
[----:B------:R-:W-:Y:S05]  /*84c0*/  BRA `(.L_x_11973) ;  /* 0x00000000000c7947 */ /* 0x000fea0003800000 */
.L_x_12004:
[----:B------:R-:W0:Y:S01]  /*84d0*/  F2I.FTZ.U32.TRUNC.NTZ R3, R4 ;  /* 0x0000000400037305 */ /* 0x000e22000021f000 */
[----:B------:R-:W-:Y:S01]  /*84e0*/  IMAD.MOV.U32 R25, RZ, RZ, R26 ;  /* 0x000000ffff197224 */ /* 0x000fe200078e001a */
[----:B0-----:R0:W-:Y:S06]  /*84f0*/  STG.E desc[UR36][R8.64], R3 ;  /* 0x0000000308007986 */ /* 0x0011ec000c101924 */
.L_x_11973:
[----:B------:R-:W-:Y:S05]  /*8500*/  BSYNC B6 ;  /* 0x0000000000067941 */ /* 0x000fea0003800000 */
.L_x_11972:
        /* <DEDUP_REMOVED lines=24> */
.L_x_12012:
[----:B------:R-:W0:Y:S02]  /*8690*/  F2I.S64.TRUNC R18, R18 ;  /* 0x0000001200127311 */ /* 0x000e24000020d900 */
[----:B0-----:R-:W-:-:S05]  /*86a0*/  IMAD.MOV.U32 R3, RZ, RZ, R18 ;  /* 0x000000ffff037224 */ /* 0x001fca00078e0012 */
[----:B------:R0:W-:Y:S01]  /*86b0*/  STG.E.U8 desc[UR36][R8.64], R3 ;  /* 0x0000000308007986 */ /* 0x0001e2000c101124 */
[----:B------:R-:W-:Y:S05]  /*86c0*/  BRA `(.L_x_12014) ;  /* 0x0000000c00407947 */ /* 0x000fea0003800000 */
.L_x_12011:
        /* <DEDUP_REMOVED lines=9> */
.L_x_12016:
[----:B------:R-:W0:Y:S02]  /*8760*/  F2I.FTZ.TRUNC.NTZ R3, R18 ;  /* 0x0000001200037305 */ /* 0x000e24000021f100 */
[----:B0-----:R0:W-:Y:S01]  /*8770*/  STG.E desc[UR36][R8.64], R3 ;  /* 0x0000000308007986 */ /* 0x0011e2000c101924 */
[----:B------:R-:W-:Y:S05]  /*8780*/  BRA `(.L_x_12014) ;  /* 0x0000000c00107947 */ /* 0x000fea0003800000 */
.L_x_12015:
[----:B------:R-:W0:Y:S02]  /*8790*/  F2I.FTZ.TRUNC.NTZ R3, R18 ;  /* 0x0000001200037305 */ /* 0x000e24000021f100 */
[----:B0-----:R0:W-:Y:S01]  /*87a0*/  STG.E.U16 desc[UR36][R8.64], R3 ;  /* 0x0000000308007986 */ /* 0x0011e2000c101524 */
[----:B------:R-:W-:Y:S05]  /*87b0*/  BRA `(.L_x_12014) ;  /* 0x0000000c00047947 */ /* 0x000fea0003800000 */
.L_x_12010:
        /* <DEDUP_REMOVED lines=8> */
.L_x_12018:
[----:B------:R-:W-:-:S05]  /*8840*/  F2FP.F16.F32.PACK_AB R18, RZ, R18 ;  /* 0x00000012ff12723e */ /* 0x000fca00000000ff */
[----:B------:R4:W-:Y:S01]  /*8850*/  STG.E.U16 desc[UR36][R8.64], R18 ;  /* 0x0000001208007986 */ /* 0x0009e2000c101524 */
[----:B------:R-:W-:Y:S05]  /*8860*/  BRA `(.L_x_12014) ;  /* 0x0000000800d87947 */ /* 0x000fea0003800000 */
.L_x_12017:
        /* <DEDUP_REMOVED lines=9> */
.L_x_12020:
[----:B------:R-:W-:-:S04]  /*8900*/  F2FP.F16.F32.PACK_AB R3, RZ, R18 ;  /* 0x00000012ff03723e */ /* 0x000fc800000000ff */
[----:B------:R-:W-:-:S05]  /*8910*/  PRMT R3, R3, 0x5410, RZ ;  /* 0x0000541003037816 */ /* 0x000fca00000000ff */
[----:B------:R2:W-:Y:S01]  /*8920*/  STG.E desc[UR36][R8.64], R3 ;  /* 0x0000000308007986 */ /* 0x0005e2000c101924 */
[----:B------:R-:W-:Y:S05]  /*8930*/  BRA `(.L_x_12014) ;  /* 0x0000000800a47947 */ /* 0x000fea0003800000 */
.L_x_12019:
[----:B------:R-:W-:-:S06]  /*8940*/  FMUL.FTZ R4, R18, 1 ;  /* 0x3f80000012047820 */ /* 0x000fcc0000410000 */
[----:B------:R-:W0:Y:S02]  /*8950*/  F2F.F64.F32 R4, R4 ;  /* 0x0000000400047310 */ /* 0x000e240000201800 */
[----:B0-----:R0:W-:Y:S01]  /*8960*/  STG.E.64 desc[UR36][R8.64], R4 ;  /* 0x0000000408007986 */ /* 0x0011e2000c101b24 */
[----:B------:R-:W-:Y:S05]  /*8970*/  BRA `(.L_x_12014) ;  /* 0x0000000800947947 */ /* 0x000fea0003800000 */
.L_x_12009:
        /* <DEDUP_REMOVED lines=12> */
.L_x_12023:
[----:B------:R-:W-:Y:S01]  /*8a40*/  FMUL.FTZ R4, R18, 1 ;  /* 0x3f80000012047820 */ /* 0x000fe20000410000 */
[----:B------:R-:W-:-:S05]  /*8a50*/  CS2R R6, SRZ ;  /* 0x0000000000067805 */ /* 0x000fca000001ff00 */
[----:B------:R-:W0:Y:S02]  /*8a60*/  F2F.F64.F32 R4, R4 ;  /* 0x0000000400047310 */ /* 0x000e240000201800 */
[----:B0-----:R0:W-:Y:S01]  /*8a70*/  STG.E.128 desc[UR36][R8.64], R4 ;  /* 0x0000000408007986 */ /* 0x0011e2000c101d24 */
[----:B------:R-:W-:Y:S05]  /*8a80*/  BRA `(.L_x_12014) ;  /* 0x0000000800507947 */ /* 0x000fea0003800000 */
.L_x_12022:
        /* <DEDUP_REMOVED lines=20> */
.L_x_12027:
[----:B------:R-:W-:Y:S05]  /*8bd0*/  BSYNC B0 ;  /* 0x0000000000007941 */ /* 0x000fea0003800000 */
.L_x_12026:
[----:B------:R-:W-:-:S05]  /*8be0*/  LOP3.LUT R5, R0, R5, RZ, 0xfc, !PT ;  /* 0x0000000500057212 */ /* 0x000fca00078efcff */
[----:B------:R0:W-:Y:S01]  /*8bf0*/  STG.E.U8 desc[UR36][R8.64], R5 ;  /* 0x0000000508007986 */ /* 0x0001e2000c101124 */
[----:B------:R-:W-:Y:S05]  /*8c00*/  BRA `(.L_x_12014) ;  /* 0x0000000400f07947 */ /* 0x000fea0003800000 */
.L_x_12025:
        /* <DEDUP_REMOVED lines=12> */
.L_x_12029:
[----:B------:R-:W-:Y:S01]  /*8cd0*/  IMAD.MOV.U32 R0, RZ, RZ, 0x7f ;  /* 0x0000007fff007424 */ /* 0x000fe200078e00ff */
[----:B------:R-:W-:-:S04]  /*8ce0*/  ISETP.GT.U32.AND P0, PT, R4, 0x7f800000, PT ;  /* 0x7f8000000400780c */ /* 0x000fc80003f04070 */
[----:B------:R-:W-:-:S09]  /*8cf0*/  SEL R0, R0, 0x7c, P0 ;  /* 0x0000007c00007807 */ /* 0x000fd20000000000 */
.L_x_12030:
[----:B------:R-:W-:Y:S05]  /*8d00*/  BSYNC B0 ;  /* 0x0000000000007941 */ /* 0x000fea0003800000 */
.L_x_12028:
[----:B------:R-:W-:-:S04]  /*8d10*/  LOP3.LUT R18, R18, 0x80000000, RZ, 0xc0, !PT ;  /* 0x8000000012127812 */ /* 0x000fc800078ec0ff */
[----:B------:R-:W-:-:S04]  /*8d20*/  SHF.R.U32.HI R3, RZ, 0x18, R18 ;  /* 0x00000018ff037819 */ /* 0x000fc80000011612 */
[----:B------:R-:W-:-:S05]  /*8d30*/  LOP3.LUT R3, R0, R3, RZ, 0xfc, !PT ;  /* 0x0000000300037212 */ /* 0x000fca00078efcff */
[----:B------:R0:W-:Y:S01]  /*8d40*/  STG.E.U8 desc[UR36][R8.64], R3 ;  /* 0x0000000308007986 */ /* 0x0001e2000c101124 */
[----:B------:R-:W-:Y:S05]  /*8d50*/  BRA `(.L_x_12014) ;  /* 0x00000004009c7947 */ /* 0x000fea0003800000 */
.L_x_12024:
[----:B------:R-:W-:-:S05]  /*8d60*/  F2FP.BF16.F32.PACK_AB R18, RZ, R18 ;  /* 0x00000012ff12723e */ /* 0x000fca00000010ff */
[----:B------:R0:W-:Y:S01]  /*8d70*/  STG.E.U16 desc[UR36][R8.64], R18 ;  /* 0x0000001208007986 */ /* 0x0001e2000c101524 */
[----:B------:R-:W-:Y:S05]  /*8d80*/  BRA `(.L_x_12014) ;  /* 0x0000000400907947 */ /* 0x000fea0003800000 */
.L_x_12021:
        /* <DEDUP_REMOVED lines=11> */
.L_x_12033:
        /* <DEDUP_REMOVED lines=16> */
.L_x_12036:
[----:B------:R-:W-:-:S04]  /*8f40*/  LOP3.LUT R18, R18, 0x80000000, RZ, 0xc0, !PT ;  /* 0x8000000012127812 */ /* 0x000fc800078ec0ff */
[----:B------:R-:W-:-:S04]  /*8f50*/  SHF.R.U32.HI R3, RZ, 0x18, R18 ;  /* 0x00000018ff037819 */ /* 0x000fc80000011612 */
[----:B------:R-:W-:-:S04]  /*8f60*/  LOP3.LUT R0, R0, R3, RZ, 0xfc, !PT ;  /* 0x0000000300007212 */ /* 0x000fc800078efcff */
[----:B------:R-:W-:-:S07]  /*8f70*/  PRMT R4, R0, 0x7610, R4 ;  /* 0x0000761000047816 */ /* 0x000fce0000000004 */
.L_x_12035:
[----:B------:R-:W-:Y:S05]  /*8f80*/  BSYNC B0 ;  /* 0x0000000000007941 */ /* 0x000fea0003800000 */
.L_x_12034:
[----:B------:R0:W-:Y:S01]  /*8f90*/  STG.E.U8 desc[UR36][R8.64], R4 ;  /* 0x0000000408007986 */ /* 0x0001e2000c101124 */
[----:B------:R-:W-:Y:S05]  /*8fa0*/  BRA `(.L_x_12014) ;  /* 0x0000000400087947 */ /* 0x000fea0003800000 */
.L_x_12032:
        /* <DEDUP_REMOVED lines=16> */
.L_x_12039:
[----:B------:R-:W-:-:S04]  /*90b0*/  LOP3.LUT R18, R18, 0x80000000, RZ, 0xc0, !PT ;  /* 0x8000000012127812 */ /* 0x000fc800078ec0ff */
[----:B------:R-:W-:-:S04]  /*90c0*/  SHF.R.U32.HI R3, RZ, 0x18, R18 ;  /* 0x00000018ff037819 */ /* 0x000fc80000011612 */
[----:B------:R-:W-:-:S04]  /*90d0*/  LOP3.LUT R0, R0, R3, RZ, 0xfc, !PT ;  /* 0x0000000300007212 */ /* 0x000fc800078efcff */
[----:B------:R-:W-:-:S07]  /*90e0*/  PRMT R4, R0, 0x7610, R4 ;  /* 0x0000761000047816 */ /* 0x000fce0000000004 */
.L_x_12038:
[----:B------:R-:W-:Y:S05]  /*90f0*/  BSYNC B0 ;  /* 0x0000000000007941 */ /* 0x000fea0003800000 */
.L_x_12037:
[----:B------:R0:W-:Y:S01]  /*9100*/  STG.E.U8 desc[UR36][R8.64], R4 ;  /* 0x0000000408007986 */ /* 0x0001e2000c101124 */
[----:B------:R-:W-:Y:S05]  /*9110*/  BRA `(.L_x_12014) ;  /* 0x0000000000ac7947 */ /* 0x000fea0003800000 */
.L_x_12031:
        /* <DEDUP_REMOVED lines=21> */
.L_x_12013:
        /* <DEDUP_REMOVED lines=16> */
.L_x_12042:
[----:B------:R-:W-:Y:S05]  /*9370*/  BRA `(.L_x_12014) ;  /* 0x0000000000147947 */ /* 0x000fea0003800000 */
.L_x_12041:
[----:B------:R-:W0:Y:S02]  /*9380*/  F2I.U64.TRUNC R18, R18 ;  /* 0x0000001200127311 */ /* 0x000e24000020d800 */
[----:B0-----:R0:W-:Y:S01]  /*9390*/  STG.E.64 desc[UR36][R8.64], R18 ;  /* 0x0000001208007986 */ /* 0x0011e2000c101b24 */
[----:B------:R-:W-:Y:S05]  /*93a0*/  BRA `(.L_x_12014) ;  /* 0x0000000000087947 */ /* 0x000fea0003800000 */
.L_x_12040:
[----:B------:R-:W0:Y:S02]  /*93b0*/  F2I.FTZ.U32.TRUNC.NTZ R3, R18 ;  /* 0x0000001200037305 */ /* 0x000e24000021f000 */
[----:B0-----:R0:W-:Y:S02]  /*93c0*/  STG.E desc[UR36][R8.64], R3 ;  /* 0x0000000308007986 */ /* 0x0011e4000c101924 */
.L_x_12014:
        /* <DEDUP_REMOVED lines=24> */
.L_x_12046:
[----:B------:R-:W0:Y:S02]  /*9550*/  F2I.S64.TRUNC R22, R22 ;  /* 0x0000001600167311 */ /* 0x000e24000020d900 */
[----:B0-----:R-:W-:-:S05]  /*9560*/  IMAD.MOV.U32 R3, RZ, RZ, R22 ;  /* 0x000000ffff037224 */ /* 0x001fca00078e0016 */
[----:B------:R0:W-:Y:S01]  /*9570*/  STG.E.U8 desc[UR36][R8.64], R3 ;  /* 0x0000000308007986 */ /* 0x0001e2000c101124 */
[----:B------:R-:W-:Y:S05]  /*9580*/  BRA `(.L_x_12048) ;  /* 0x0000000c00407947 */ /* 0x000fea0003800000 */
.L_x_12045:
        /* <DEDUP_REMOVED lines=9> */
.L_x_12050:
[----:B------:R-:W0:Y:S02]  /*9620*/  F2I.FTZ.TRUNC.NTZ R3, R22 ;  /* 0x0000001600037305 */ /* 0x000e24000021f100 */
[----:B0-----:R0:W-:Y:S01]  /*9630*/  STG.E desc[UR36][R8.64], R3 ;  /* 0x0000000308007986 */ /* 0x0011e2000c101924 */
[----:B------:R-:W-:Y:S05]  /*9640*/  BRA `(.L_x_12048) ;  /* 0x0000000c00107947 */ /* 0x000fea0003800000 */
.L_x_12049:
[----:B------:R-:W0:Y:S02]  /*9650*/  F2I.FTZ.TRUNC.NTZ R3, R22 ;  /* 0x0000001600037305 */ /* 0x000e24000021f100 */
[----:B0-----:R0:W-:Y:S01]  /*9660*/  STG.E.U16 desc[UR36][R8.64], R3 ;  /* 0x0000000308007986 */ /* 0x0011e2000c101524 */
[----:B------:R-:W-:Y:S05]  /*9670*/  BRA `(.L_x_12048) ;  /* 0x0000000c00047947 */ /* 0x000fea0003800000 */
.L_x_12044:
        /* <DEDUP_REMOVED lines=8> */
.L_x_12052:
[----:B------:R-:W-:-:S05]  /*9700*/  F2FP.F16.F32.PACK_AB R22, RZ, R22 ;  /* 0x00000016ff16723e */ /* 0x000fca00000000ff */
[----:B------:R0:W-:Y:S01]  /*9710*/  STG.E.U16 desc[UR36][R8.64], R22 ;  /* 0x0000001608007986 */ /* 0x0001e2000c101524 */
[----:B------:R-:W-:Y:S05]  /*9720*/  BRA `(.L_x_12048) ;  /* 0x0000000800d87947 */ /* 0x000fea0003800000 */
.L_x_12051:
        /* <DEDUP_REMOVED lines=9> */
.L_x_12054:
[----:B------:R-:W-:-:S04]  /*97c0*/  F2FP.F16.F32.PACK_AB R3, RZ, R22 ;  /* 0x00000016ff03723e */ /* 0x000fc800000000ff */
[----:B------:R-:W-:-:S05]  /*97d0*/  PRMT R3, R3, 0x5410, RZ ;  /* 0x0000541003037816 */ /* 0x000fca00000000ff */
[----:B------:R0:W-:Y:S01]  /*97e0*/  STG.E desc[UR36][R8.64], R3 ;  /* 0x0000000308007986 */ /* 0x0001e2000c101924 */
[----:B------:R-:W-:Y:S05]  /*97f0*/  BRA `(.L_x_12048) ;  /* 0x0000000800a47947 */ /* 0x000fea0003800000 */
.L_x_12053:
[----:B------:R-:W-:-:S06]  /*9800*/  FMUL.FTZ R4, R22, 1 ;  /* 0x3f80000016047820 */ /* 0x000fcc0000410000 */
[----:B------:R-:W0:Y:S02]  /*9810*/  F2F.F64.F32 R4, R4 ;  /* 0x0000000400047310 */ /* 0x000e240000201800 */
[----:B0-----:R0:W-:Y:S01]  /*9820*/  STG.E.64 desc[UR36][R8.64], R4 ;  /* 0x0000000408007986 */ /* 0x0011e2000c101b24 */
[----:B------:R-:W-:Y:S05]  /*9830*/  BRA `(.L_x_12048) ;  /* 0x0000000800947947 */ /* 0x000fea0003800000 */
.L_x_12043:
        /* <DEDUP_REMOVED lines=12> */
.L_x_12057:
[----:B------:R-:W-:Y:S01]  /*9900*/  FMUL.FTZ R4, R22, 1 ;  /* 0x3f80000016047820 */ /* 0x000fe20000410000 */
[----:B------:R-:W-:-:S05]  /*9910*/  CS2R R6, SRZ ;  /* 0x0000000000067805 */ /* 0x000fca000001ff00 */
[----:B------:R-:W0:Y:S02]  /*9920*/  F2F.F64.F32 R4, R4 ;  /* 0x0000000400047310 */ /* 0x000e240000201800 */
[----:B0-----:R0:W-:Y:S01]  /*9930*/  STG.E.128 desc[UR36][R8.64], R4 ;  /* 0x0000000408007986 */ /* 0x0011e2000c101d24 */
[----:B------:R-:W-:Y:S05]  /*9940*/  BRA `(.L_x_12048) ;  /* 0x0000000800507947 */ /* 0x000fea0003800000 */
.L_x_12056:
        /* <DEDUP_REMOVED lines=20> */
.L_x_12061:
[----:B------:R-:W-:Y:S05]  /*9a90*/  BSYNC B0 ;  /* 0x0000000000007941 */ /* 0x000fea0003800000 */
.L_x_12060:
[----:B------:R-:W-:-:S05]  /*9aa0*/  LOP3.LUT R5, R0, R5, RZ, 0xfc, !PT ;  /* 0x0000000500057212 */ /* 0x000fca00078efcff */
[----:B------:R0:W-:Y:S01]  /*9ab0*/  STG.E.U8 desc[UR36][R8.64], R5 ;  /* 0x0000000508007986 */ /* 0x0001e2000c101124 */
[----:B------:R-:W-:Y:S05]  /*9ac0*/  BRA `(.L_x_12048) ;  /* 0x0000000400f07947 */ /* 0x000fea0003800000 */
.L_x_12059:
        /* <DEDUP_REMOVED lines=12> */
.L_x_12063:
[----:B------:R-:W-:Y:S01]  /*9b90*/  IMAD.MOV.U32 R0, RZ, RZ, 0x7f ;  /* 0x0000007fff007424 */ /* 0x000fe200078e00ff */
[----:B------:R-:W-:-:S04]  /*9ba0*/  ISETP.GT.U32.AND P0, PT, R4, 0x7f800000, PT ;  /* 0x7f8000000400780c */ /* 0x000fc80003f04070 */
[----:B------:R-:W-:-:S09]  /*9bb0*/  SEL R0, R0, 0x7c, P0 ;  /* 0x0000007c00007807 */ /* 0x000fd20000000000 */
.L_x_12064:
[----:B------:R-:W-:Y:S05]  /*9bc0*/  BSYNC B0 ;  /* 0x0000000000007941 */ /* 0x000fea0003800000 */
.L_x_12062:
[----:B------:R-:W-:-:S04]  /*9bd0*/  LOP3.LUT R22, R22, 0x80000000, RZ, 0xc0, !PT ;  /* 0x8000000016167812 */ /* 0x000fc800078ec0ff */
[----:B------:R-:W-:-:S04]  /*9be0*/  SHF.R.U32.HI R3, RZ, 0x18, R22 ;  /* 0x00000018ff037819 */ /* 0x000fc80000011616 */
[----:B------:R-:W-:-:S05]  /*9bf0*/  LOP3.LUT R3, R0, R3, RZ, 0xfc, !PT ;  /* 0x0000000300037212 */ /* 0x000fca00078efcff */
[----:B------:R0:W-:Y:S01]  /*9c00*/  STG.E.U8 desc[UR36][R8.64], R3 ;  /* 0x0000000308007986 */ /* 0x0001e2000c101124 */
[----:B------:R-:W-:Y:S05]  /*9c10*/  BRA `(.L_x_12048) ;  /* 0x00000004009c7947 */ /* 0x000fea0003800000 */
.L_x_12058:
[----:B------:R-:W-:-:S05]  /*9c20*/  F2FP.BF16.F32.PACK_AB R22, RZ, R22 ;  /* 0x00000016ff16723e */ /* 0x000fca00000010ff */
[----:B------:R0:W-:Y:S01]  /*9c30*/  STG.E.U16 desc[UR36][R8.64], R22 ;  /* 0x0000001608007986 */ /* 0x0001e2000c101524 */
[----:B------:R-:W-:Y:S05]  /*9c40*/  BRA `(.L_x_12048) ;  /* 0x0000000400907947 */ /* 0x000fea0003800000 */
.L_x_12055:
        /* <DEDUP_REMOVED lines=11> */
.L_x_12067:
        /* <DEDUP_REMOVED lines=16> */
.L_x_12070:
[----:B------:R-:W-:-:S04]  /*9e00*/  LOP3.LUT R22, R22, 0x80000000, RZ, 0xc0, !PT ;  /* 0x8000000016167812 */ /* 0x000fc800078ec0ff */
[----:B------:R-:W-:-:S04]  /*9e10*/  SHF.R.U32.HI R3, RZ, 0x18, R22 ;  /* 0x00000018ff037819 */ /* 0x000fc80000011616 */
[----:B------:R-:W-:-:S04]  /*9e20*/  LOP3.LUT R0, R0, R3, RZ, 0xfc, !PT ;  /* 0x0000000300007212 */ /* 0x000fc800078efcff */
[----:B------:R-:W-:-:S07]  /*9e30*/  PRMT R4, R0, 0x7610, R4 ;  /* 0x0000761000047816 */ /* 0x000fce0000000004 */
.L_x_12069:
[----:B------:R-:W-:Y:S05]  /*9e40*/  BSYNC B0 ;  /* 0x0000000000007941 */ /* 0x000fea0003800000 */
.L_x_12068:
[----:B------:R0:W-:Y:S01]  /*9e50*/  STG.E.U8 desc[UR36][R8.64], R4 ;  /* 0x0000000408007986 */ /* 0x0001e2000c101124 */
[----:B------:R-:W-:Y:S05]  /*9e60*/  BRA `(.L_x_12048) ;  /* 0x0000000400087947 */ /* 0x000fea0003800000 */
.L_x_12066:
        /* <DEDUP_REMOVED lines=16> */
.L_x_12073:
[----:B------:R-:W-:-:S04]  /*9f70*/  LOP3.LUT R22, R22, 0x80000000, RZ, 0xc0, !PT ;  /* 0x8000000016167812 */ /* 0x000fc800078ec0ff */
[----:B------:R-:W-:-:S04]  /*9f80*/  SHF.R.U32.HI R3, RZ, 0x18, R22 ;  /* 0x00000018ff037819 */ /* 0x000fc80000011616 */
[----:B------:R-:W-:-:S04]  /*9f90*/  LOP3.LUT R0, R0, R3, RZ, 0xfc, !PT ;  /* 0x0000000300007212 */ /* 0x000fc800078efcff */
[----:B------:R-:W-:-:S07]  /*9fa0*/  PRMT R4, R0, 0x7610, R4 ;  /* 0x0000761000047816 */ /* 0x000fce0000000004 */
.L_x_12072:
[----:B------:R-:W-:Y:S05]  /*9fb0*/  BSYNC B0 ;  /* 0x0000000000007941 */ /* 0x000fea0003800000 */
.L_x_12071:
[----:B------:R3:W-:Y:S01]  /*9fc0*/  STG.E.U8 desc[UR36][R8.64], R4 ;  /* 0x0000000408007986 */ /* 0x0007e2000c101124 */
[----:B------:R-:W-:Y:S05]  /*9fd0*/  BRA `(.L_x_12048) ;  /* 0x0000000000ac7947 */ /* 0x000fea0003800000 */
.L_x_12065:
        /* <DEDUP_REMOVED lines=21> */
.L_x_12047:
        /* <DEDUP_REMOVED lines=16> */
.L_x_12076:
[----:B------:R-:W-:Y:S05]  /*a230*/  BRA `(.L_x_12048) ;  /* 0x0000000000147947 */ /* 0x000fea0003800000 */
.L_x_12075:
[----:B------:R-:W0:Y:S02]  /*a240*/  F2I.U64.TRUNC R22, R22 ;  /* 0x0000001600167311 */ /* 0x000e24000020d800 */
[----:B0-----:R2:W-:Y:S01]  /*a250*/  STG.E.64 desc[UR36][R8.64], R22 ;  /* 0x0000001608007986 */ /* 0x0015e2000c101b24 */
[----:B------:R-:W-:Y:S05]  /*a260*/  BRA `(.L_x_12048) ;  /* 0x0000000000087947 */ /* 0x000fea0003800000 */
.L_x_12074:
[----:B------:R-:W0:Y:S02]  /*a270*/  F2I.FTZ.U32.TRUNC.NTZ R3, R22 ;  /* 0x0000001600037305 */ /* 0x000e24000021f000 */
[----:B0-----:R0:W-:Y:S02]  /*a280*/  STG.E desc[UR36][R8.64], R3 ;  /* 0x0000000308007986 */ /* 0x0011e4000c101924 */
.L_x_12048:
[----:B------:R-:W-:-:S07]  /*a290*/  VIADD R25, R25, 0x80 ;  /* 0x0000008019197836 */ /* 0x000fce0000000000 */
.L_x_12008:
[----:B------:R-:W-:Y:S05]  /*a2a0*/  BSYNC B6 ;  /* 0x0000000000067941 */ /* 0x000fea0003800000 */
.L_x_12007:
[----:B------:R-:W-:-:S13]  /*a2b0*/  ISETP.GE.AND P0, PT, R25, R17, PT ;  /* 0x000000111900720c */ /* 0x000fda0003f06270 */
[----:B------:R-:W-:Y:S05]  /*a2c0*/  @P0 EXIT ;  /* 0x000000000000094d */ /* 0x000fea0003800000 */
[----:B01-34-:R-:W0:Y:S01]  /*a2d0*/  LDC.64 R4, c[0x0][0x218] ;  /* 0x00008600ff047b82 */ /* 0x01be220000000a00 */
[----:B------:R-:W-:Y:S01]  /*a2e0*/  PRMT R0, R16, 0x9910, RZ ;  /* 0x0000991010007816 */ /* 0x000fe200000000ff */
[----:B------:R-:W-:Y:S01]  /*a2f0*/  IMAD R2, R2, 0x200, R25 ;  /* 0x0000020002027824 */ /* 0x000fe200078e0219 */
[----:B------:R-:W-:Y:S02]  /*a300*/  ULDC UR4, c[0x0][0x244] ;  /* 0x0000910000047ab9 */ /* 0x000fe40000000800 */
[----:B------:R-:W-:Y:S01]  /*a310*/  ISETP.GT.AND P1, PT, R0, 0x9, PT ;  /* 0x000000090000780c */ /* 0x000fe20003f24270 */
[----:B--2---:R-:W-:-:S05]  /*a320*/  IMAD R3, R2, UR4, RZ ;  /* 0x0000000402037c24 */ /* 0x004fca000f8e02ff */
        /* <DEDUP_REMOVED lines=14> */
.L_x_12080:
[----:B------:R-:W0:Y:S02]  /*a410*/  F2I.S64.TRUNC R24, R24 ;  /* 0x0000001800187311 */ /* 0x000e24000020d900 */
[----:B0-----:R-:W-:-:S05]  /*a420*/  IMAD.MOV.U32 R5, RZ, RZ, R24 ;  /* 0x000000ffff057224 */ /* 0x001fca00078e0018 */
[----:B------:R-:W-:Y:S01]  /*a430*/  STG.E.U8 desc[UR36][R2.64], R5 ;  /* 0x0000000502007986 */ /* 0x000fe2000c101124 */
[----:B------:R-:W-:Y:S05]  /*a440*/  EXIT ;  /* 0x000000000000794d */ /* 0x000fea0003800000 */
.L_x_12079:
        /* <DEDUP_REMOVED lines=9> */
.L_x_12083:
[----:B------:R-:W0:Y:S02]  /*a4e0*/  F2I.FTZ.TRUNC.NTZ R5, R24 ;  /* 0x0000001800057305 */ /* 0x000e24000021f100 */
[----:B0-----:R-:W-:Y:S01]  /*a4f0*/  STG.E desc[UR36][R2.64], R5 ;  /* 0x0000000502007986 */ /* 0x001fe2000c101924 */
[----:B------:R-:W-:Y:S05]  /*a500*/  EXIT ;  /* 0x000000000000794d */ /* 0x000fea0003800000 */
.L_x_12082:
[----:B------:R-:W0:Y:S02]  /*a510*/  F2I.FTZ.TRUNC.NTZ R5, R24 ;  /* 0x0000001800057305 */ /* 0x000e24000021f100 */
[----:B0-----:R-:W-:Y:S01]  /*a520*/  STG.E.U16 desc[UR36][R2.64], R5 ;  /* 0x0000000502007986 */ /* 0x001fe2000c101524 */
[----:B------:R-:W-:Y:S05]  /*a530*/  EXIT ;  /* 0x000000000000794d */ /* 0x000fea0003800000 */
.L_x_12078:
        /* <DEDUP_REMOVED lines=8> */
.L_x_12085:
[----:B------:R-:W-:-:S05]  /*a5c0*/  F2FP.F16.F32.PACK_AB R24, RZ, R24 ;  /* 0x00000018ff18723e */ /* 0x000fca00000000ff */
[----:B------:R-:W-:Y:S01]  /*a5d0*/  STG.E.U16 desc[UR36][R2.64], R24 ;  /* 0x0000001802007986 */ /* 0x000fe2000c101524 */
[----:B------:R-:W-:Y:S05]  /*a5e0*/  EXIT ;  /* 0x000000000000794d */ /* 0x000fea0003800000 */
.L_x_12084:
        /* <DEDUP_REMOVED lines=9> */
.L_x_12087:
[----:B------:R-:W-:-:S04]  /*a680*/  F2FP.F16.F32.PACK_AB R5, RZ, R24 ;  /* 0x00000018ff05723e */ /* 0x000fc800000000ff */
[----:B------:R-:W-:-:S05]  /*a690*/  PRMT R5, R5, 0x5410, RZ ;  /* 0x0000541005057816 */ /* 0x000fca00000000ff */
[----:B------:R-:W-:Y:S01]  /*a6a0*/  STG.E desc[UR36][R2.64], R5 ;  /* 0x0000000502007986 */ /* 0x000fe2000c101924 */
[----:B------:R-:W-:Y:S05]  /*a6b0*/  EXIT ;  /* 0x000000000000794d */ /* 0x000fea0003800000 */
.L_x_12086:
[----:B------:R-:W-:-:S06]  /*a6c0*/  FMUL.FTZ R4, R24, 1 ;  /* 0x3f80000018047820 */ /* 0x000fcc0000410000 */
[----:B------:R-:W0:Y:S02]  /*a6d0*/  F2F.F64.F32 R4, R4 ;  /* 0x0000000400047310 */ /* 0x000e240000201800 */
[----:B0-----:R-:W-:Y:S01]  /*a6e0*/  STG.E.64 desc[UR36][R2.64], R4 ;  /* 0x0000000402007986 */ /* 0x001fe2000c101b24 */
[----:B------:R-:W-:Y:S05]  /*a6f0*/  EXIT ;  /* 0x000000000000794d */ /* 0x000fea0003800000 */
.L_x_12077:
        /* <DEDUP_REMOVED lines=12> */
.L_x_12090:
[----:B------:R-:W-:Y:S01]  /*a7c0*/  FMUL.FTZ R4, R24, 1 ;  /* 0x3f80000018047820 */ /* 0x000fe20000410000 */
[----:B------:R-:W-:-:S05]  /*a7d0*/  CS2R R6, SRZ ;  /* 0x0000000000067805 */ /* 0x000fca000001ff00 */
[----:B------:R-:W0:Y:S02]  /*a7e0*/  F2F.F64.F32 R4, R4 ;  /* 0x0000000400047310 */ /* 0x000e240000201800 */
[----:B0-----:R-:W-:Y:S01]  /*a7f0*/  STG.E.128 desc[UR36][R2.64], R4 ;  /* 0x0000000402007986 */ /* 0x001fe2000c101d24 */
[----:B------:R-:W-:Y:S05]  /*a800*/  EXIT ;  /* 0x000000000000794d */ /* 0x000fea0003800000 */
.L_x_12089:
        /* <DEDUP_REMOVED lines=20> */
.L_x_12094:
[----:B------:R-:W-:Y:S05]  /*a950*/  BSYNC B0 ;  /* 0x0000000000007941 */ /* 0x000fea0003800000 */
.L_x_12093:
[----:B------:R-:W-:-:S05]  /*a960*/  LOP3.LUT R7, R0, R7, RZ, 0xfc, !PT ;  /* 0x0000000700077212 */ /* 0x000fca00078efcff */
[----:B------:R-:W-:Y:S01]  /*a970*/  STG.E.U8 desc[UR36][R2.64], R7 ;  /* 0x0000000702007986 */ /* 0x000fe2000c101124 */
[----:B------:R-:W-:Y:S05]  /*a980*/  EXIT ;  /* 0x000000000000794d */ /* 0x000fea0003800000 */
.L_x_12092:
        /* <DEDUP_REMOVED lines=12> */
.L_x_12096:
[----:B------:R-:W-:Y:S01]  /*aa50*/  IMAD.MOV.U32 R0, RZ, RZ, 0x7f ;  /* 0x0000007fff007424 */ /* 0x000fe200078e00ff */
[----:B------:R-:W-:-:S04]  /*aa60*/  ISETP.GT.U32.AND P0, PT, R4, 0x7f800000, PT ;  /* 0x7f8000000400780c */ /* 0x000fc80003f04070 */
[----:B------:R-:W-:-:S09]  /*aa70*/  SEL R0, R0, 0x7c, P0 ;  /* 0x0000007c00007807 */ /* 0x000fd20000000000 */
.L_x_12097:
[----:B------:R-:W-:Y:S05]  /*aa80*/  BSYNC B0 ;  /* 0x0000000000007941 */ /* 0x000fea0003800000 */
.L_x_12095:
[----:B------:R-:W-:-:S04]  /*aa90*/  LOP3.LUT R24, R24, 0x80000000, RZ, 0xc0, !PT ;  /* 0x8000000018187812 */ /* 0x000fc800078ec0ff */
[----:B------:R-:W-:-:S04]  /*aaa0*/  SHF.R.U32.HI R5, RZ, 0x18, R24 ;  /* 0x00000018ff057819 */ /* 0x000fc80000011618 */
[----:B------:R-:W-:-:S05]  /*aab0*/  LOP3.LUT R5, R0, R5, RZ, 0xfc, !PT ;  /* 0x0000000500057212 */ /* 0x000fca00078efcff */
[----:B------:R-:W-:Y:S01]  /*aac0*/  STG.E.U8 desc[UR36][R2.64], R5 ;  /* 0x0000000502007986 */ /* 0x000fe2000c101124 */
[----:B------:R-:W-:Y:S05]  /*aad0*/  EXIT ;  /* 0x000000000000794d */ /* 0x000fea0003800000 */
.L_x_12091:
[----:B------:R-:W-:-:S05]  /*aae0*/  F2FP.BF16.F32.PACK_AB R24, RZ, R24 ;  /* 0x00000018ff18723e */ /* 0x000fca00000010ff */
[----:B------:R-:W-:Y:S01]  /*aaf0*/  STG.E.U16 desc[UR36][R2.64], R24 ;  /* 0x0000001802007986 */ /* 0x000fe2000c101524 */
[----:B------:R-:W-:Y:S05]  /*ab00*/  EXIT ;  /* 0x000000000000794d */ /* 0x000fea0003800000 */
.L_x_12088:
        /* <DEDUP_REMOVED lines=11> */
.L_x_12100:
        /* <DEDUP_REMOVED lines=16> */
.L_x_12103:
[----:B------:R-:W-:-:S04]  /*acc0*/  LOP3.LUT R24, R24, 0x80000000, RZ, 0xc0, !PT ;  /* 0x8000000018187812 */ /* 0x000fc800078ec0ff */
[----:B------:R-:W-:-:S04]  /*acd0*/  SHF.R.U32.HI R5, RZ, 0x18, R24 ;  /* 0x00000018ff057819 */ /* 0x000fc80000011618 */
[----:B------:R-:W-:-:S04]  /*ace0*/  LOP3.LUT R4, R4, R5, RZ, 0xfc, !PT ;  /* 0x0000000504047212 */ /* 0x000fc800078efcff */
[----:B------:R-:W-:-:S07]  /*acf0*/  PRMT R0, R4, 0x7610, R0 ;  /* 0x0000761004007816 */ /* 0x000fce0000000000 */
.L_x_12102:
[----:B------:R-:W-:Y:S05]  /*ad00*/  BSYNC B0 ;  /* 0x0000000000007941 */ /* 0x000fea0003800000 */
.L_x_12101:
[----:B------:R-:W-:Y:S01]  /*ad10*/  STG.E.U8 desc[UR36][R2.64], R0 ;  /* 0x0000000002007986 */ /* 0x000fe2000c101124 */
[----:B------:R-:W-:Y:S05]  /*ad20*/  EXIT ;  /* 0x000000000000794d */ /* 0x000fea0003800000 */
.L_x_12099:
        /* <DEDUP_REMOVED lines=16> */
.L_x_12106:
[----:B------:R-:W-:-:S04]  /*ae30*/  LOP3.LUT R24, R24, 0x80000000, RZ, 0xc0, !PT ;  /* 0x8000000018187812 */ /* 0x000fc800078ec0ff */
[----:B------:R-:W-:-:S04]  /*ae40*/  SHF.R.U32.HI R5, RZ, 0x18, R24 ;  /* 0x00000018ff057819 */ /* 0x000fc80000011618 */
[----:B------:R-:W-:-:S04]  /*ae50*/  LOP3.LUT R4, R4, R5, RZ, 0xfc, !PT ;  /* 0x0000000504047212 */ /* 0x000fc800078efcff */
[----:B------:R-:W-:-:S07]  /*ae60*/  PRMT R0, R4, 0x7610, R0 ;  /* 0x0000761004007816 */ /* 0x000fce0000000000 */
.L_x_12105:
[----:B------:R-:W-:Y:S05]  /*ae70*/  BSYNC B0 ;  /* 0x0000000000007941 */ /* 0x000fea0003800000 */
.L_x_12104:
[----:B------:R-:W-:Y:S01]  /*ae80*/  STG.E.U8 desc[UR36][R2.64], R0 ;  /* 0x0000000002007986 */ /* 0x000fe2000c101124 */
[----:B------:R-:W-:Y:S05]  /*ae90*/  EXIT ;  /* 0x000000000000794d */ /* 0x000fea0003800000 */
.L_x_12098:
        /* <DEDUP_REMOVED lines=21> */
.L_x_12081:
        /* <DEDUP_REMOVED lines=16> */
.L_x_12109:
[----:B------:R-:W-:Y:S05]  /*b0f0*/  EXIT ;  /* 0x000000000000794d */ /* 0x000fea0003800000 */
.L_x_12108:
[----:B------:R-:W0:Y:S02]  /*b100*/  F2I.U64.TRUNC R24, R24 ;  /* 0x0000001800187311 */ /* 0x000e24000020d800 */
[----:B0-----:R-:W-:Y:S01]  /*b110*/  STG.E.64 desc[UR36][R2.64], R24 ;  /* 0x0000001802007986 */ /* 0x001fe2000c101b24 */
[----:B------:R-:W-:Y:S05]  /*b120*/  EXIT ;  /* 0x000000000000794d */ /* 0x000fea0003800000 */
.L_x_12107:
[----:B------:R-:W0:Y:S02]  /*b130*/  F2I.FTZ.U32.TRUNC.NTZ R5, R24 ;  /* 0x0000001800057305 */ /* 0x000e24000021f000 */
[----:B0-----:R-:W-:Y:S01]  /*b140*/  STG.E desc[UR36][R2.64], R5 ;  /* 0x0000000502007986 */ /* 0x001fe2000c101924 */
[----:B------:R-:W-:Y:S05]  /*b150*/  EXIT ;  /* 0x000000000000794d */ /* 0x000fea0003800000 */
.L_x_12110:
        /* <DEDUP_REMOVED lines=10> */
.L_x_19403:


//--------------------- .text._ZN2at6native18elementwise_kernelILi128ELi2EZNS0_22gpu_kernel_impl_nocastINS0_13BinaryFunctorIfffNS0_15binary_internal10DivFunctorIfEEEEEEvRNS_18TensorIteratorBaseERKT_EUliE_EEviT1_ --------------------------
	.section	.text._ZN2at6native18elementwise_kernelILi128ELi2EZNS0_22gpu_kernel_impl_nocastINS0_13BinaryFunctorIfffNS0_15binary_internal10DivFunctorIfEEEEEEvRNS_18TensorIteratorBaseERKT_EUliE_EEviT1_,"ax",@progbits
	.align	128
        .global         _ZN2at6native18elementwise_kernelILi128ELi2EZNS0_22gpu_kernel_impl_nocastINS0_13BinaryFunctorIfffNS0_15binary_internal10DivFunctorIfEEEEEEvRNS_18TensorIteratorBaseERKT_EUliE_EEviT1_
        .type           _ZN2at6native18elementwise_kernelILi128ELi2EZNS0_22gpu_kernel_impl_nocastINS0_13BinaryFunctorIfffNS0_15binary_internal10DivFunctorIfEEEEEEvRNS_18TensorIteratorBaseERKT_EUliE_EEviT1_,@function
        .size           _ZN2at6native18elementwise_kernelILi128ELi2EZNS0_22gpu_kernel_impl_nocastINS0_13BinaryFunctorIfffNS0_15binary_internal10DivFunctorIfEEEEEEvRNS_18TensorIteratorBaseERKT_EUliE_EEviT1_,(.L_x_19404 - _ZN2at6native18elementwise_kernelILi128ELi2EZNS0_22gpu_kernel_impl_nocastINS0_13BinaryFunctorIfffNS0_15binary_internal10DivFunctorIfEEEEEEvRNS_18TensorIteratorBaseERKT_EUliE_EEviT1_)
        .other          _ZN2at6native18elementwise_kernelILi128ELi2EZNS0_22gpu_kernel_impl_nocastINS0_13BinaryFunctorIfffNS0_15binary_internal10DivFunctorIfEEEEEEvRNS_18TensorIteratorBaseERKT_EUliE_EEviT1_,@"STO_CUDA_ENTRY STV_DEFAULT"
_ZN2at6native18elementwise_kernelILi128ELi2EZNS0_22gpu_kernel_impl_nocastINS0_13BinaryFunctorIfffNS0_15binary_internal10DivFunctorIfEEEEEEvRNS_18TensorIteratorBaseERKT_EUliE_EEviT1_:
.text._ZN2at6native18elementwise_kernelILi128ELi2EZNS0_22gpu_kernel_impl_nocastINS0_13BinaryFunctorIfffNS0_15binary_internal10DivFunctorIfEEEEEEvRNS_18TensorIteratorBaseERKT_EUliE_EEviT1_:
        /* <DEDUP_REMOVED lines=363> */
.L_x_12113:
[----:B------:R-:W-:Y:S02]  /*16b0*/  ULDC.64 UR8, c[0x0][0x488] ;  /* 0x0001220000087ab9 */ /* 0x000fe40000000a00 */
[----:B------:R-:W-:-:S04]  /*16c0*/  IADD3 R4, P0, R4, UR8, RZ ;  /* 0x0000000804047c10 */ /* 0x000fc8000ff1e0ff */
[----:B------:R-:W-:Y:S01]  /*16d0*/  IADD3.X R5, RZ, UR9, RZ, P0, !PT ;  /* 0x00000009ff057c10 */ /* 0x000fe200087fe4ff */
[----:B------:R-:W-:-:S04]  /*16e0*/  ULDC.64 UR8, c[0x0][0x480] ;  /* 0x0001200000087ab9 */ /* 0x000fc80000000a00 */
[----:B------:R-:W2:Y:S01]  /*16f0*/  LDG.E R4, desc[UR4][R4.64] ;  /* 0x0000000404047981 */ /* 0x000ea2000c1e1900 */
[----:B------:R-:W-:-:S04]  /*1700*/  IADD3 R6, P0, R2, UR8, RZ ;  /* 0x0000000802067c10 */ /* 0x000fc8000ff1e0ff */
[----:B------:R-:W-:Y:S01]  /*1710*/  IADD3.X R7, RZ, UR9, RZ, P0, !PT ;  /* 0x00000009ff077c10 */ /* 0x000fe200087fe4ff */
[----:B------:R-:W-:-:S04]  /*1720*/  ULDC.64 UR8, c[0x0][0x478] ;  /* 0x00011e0000087ab9 */ /* 0x000fc80000000a00 */
[----:B------:R-:W3:Y:S01]  /*1730*/  LDG.E R6, desc[UR4][R6.64] ;  /* 0x0000000406067981 */ /* 0x000ee2000c1e1900 */
[----:B------:R-:W-:Y:S02]  /*1740*/  IADD3 R2, P0, R3, UR8, RZ ;  /* 0x0000000803027c10 */ /* 0x000fe4000ff1e0ff */
[----:B------:R-:W-:Y:S02]  /*1750*/  IADD3 R9, R0, 0x80, RZ ;  /* 0x0000008000097810 */ /* 0x000fe40007ffe0ff */
[----:B------:R-:W-:Y:S01]  /*1760*/  IADD3.X R3, RZ, UR9, RZ, P0, !PT ;  /* 0x00000009ff037c10 */ /* 0x000fe200087fe4ff */
[----:B--2---:R-:W3:Y:S02]  /*1770*/  MUFU.RCP R11, R4 ;  /* 0x00000004000b7308 */ /* 0x004ee40000001000 */
[----:B---3--:R-:W-:-:S05]  /*1780*/  FMUL.FTZ R11, R6, R11 ;  /* 0x0000000b060b7220 */ /* 0x008fca0000410000 */
[----:B------:R0:W-:Y:S02]  /*1790*/  STG.E desc[UR4][R2.64], R11 ;  /* 0x0000000b02007986 */ /* 0x0001e4000c101904 */
.L_x_12112:
[----:B------:R-:W-:Y:S05]  /*17a0*/  BSYNC B0 ;  /* 0x0000000000007941 */ /* 0x000fea0003800000 */
.L_x_12111:
        /* <DEDUP_REMOVED lines=355> */
.L_x_12114:
        /* <DEDUP_REMOVED lines=9> */
[----:B------:R-:W-:-:S04]  /*2e70*/  IADD3 R2, P0, R3, UR6, RZ ;  /* 0x0000000603027c10 */ /* 0x000fc8000ff1e0ff */
[----:B------:R-:W-:Y:S01]  /*2e80*/  IADD3.X R3, RZ, UR7, RZ, P0, !PT ;  /* 0x00000007ff037c10 */ /* 0x000fe200087fe4ff */
[----:B--2---:R-:W3:Y:S02]  /*2e90*/  MUFU.RCP R9, R4 ;  /* 0x0000000400097308 */ /* 0x004ee40000001000 */
[----:B---3--:R-:W-:-:S05]  /*2ea0*/  FMUL.FTZ R9, R6, R9 ;  /* 0x0000000906097220 */ /* 0x008fca0000410000 */
[----:B------:R-:W-:Y:S01]  /*2eb0*/  STG.E desc[UR4][R2.64], R9 ;  /* 0x0000000902007986 */ /* 0x000fe2000c101904 */
[----:B------:R-:W-:Y:S05]  /*2ec0*/  EXIT ;  /* 0x000000000000794d */ /* 0x000fea0003800000 */
.L_x_12115:
        /* <DEDUP_REMOVED lines=11> */
.L_x_19404:


//--------------------- .text._ZN2at6native27unrolled_elementwise_kernelINS0_13BinaryFunctorIfffNS0_15binary_internal10DivFunctorIfEEEESt5arrayIPcLm3EELi4E23TrivialOffsetCalculatorILi2EjESA_ILi1EjENS0_6memory15LoadWithoutCastENSD_16StoreWithoutCastEEEviT_T0_T2_T3_T4_T5_ --------------------------
	.section	.text._ZN2at6native27unrolled_elementwise_kernelINS0_13BinaryFunctorIfffNS0_15binary_internal10DivFunctorIfEEEESt5arrayIPcLm3EELi4E23TrivialOffsetCalculatorILi2EjESA_ILi1EjENS0_6memory15LoadWithoutCastENSD_16StoreWithoutCastEEEviT_T0_T2_T3_T4_T5_,"ax",@progbits
	.align	128
        .global         _ZN2at6native27unrolled_elementwise_kernelINS0_13BinaryFunctorIfffNS0_15binary_internal10DivFunctorIfEEEESt5arrayIPcLm3EELi4E23TrivialOffsetCalculatorILi2EjESA_ILi1EjENS0_6memory15LoadWithoutCastENSD_16StoreWithoutCastEEEviT_T0_T2_T3_T4_T5_
        .type           _ZN2at6native27unrolled_elementwise_kernelINS0_13BinaryFunctorIfffNS0_15binary_internal10DivFunctorIfEEEESt5arrayIPcLm3EELi4E23TrivialOffsetCalculatorILi2EjESA_ILi1EjENS0_6memory15LoadWithoutCastENSD_16StoreWithoutCastEEEviT_T0_T2_T3_T4_T5_,@function
        .size           _ZN2at6native27unrolled_elementwise_kernelINS0_13BinaryFunctorIfffNS0_15binary_internal10DivFunctorIfEEEESt5arrayIPcLm3EELi4E23TrivialOffsetCalculatorILi2EjESA_ILi1EjENS0_6memory15LoadWithoutCastENSD_16StoreWithoutCastEEEviT_T0_T2_T3_T4_T5_,(.L_x_19405 - _ZN2at6native27unrolled_elementwise_kernelINS0_13BinaryFunctorIfffNS0_15binary_internal10DivFunctorIfEEEESt5arrayIPcLm3EELi4E23TrivialOffsetCalculatorILi2EjESA_ILi1EjENS0_6memory15LoadWithoutCastENSD_16StoreWithoutCastEEEviT_T0_T2_T3_T4_T5_)
        .other          _ZN2at6native27unrolled_elementwise_kernelINS0_13BinaryFunctorIfffNS0_15binary_internal10DivFunctorIfEEEESt5arrayIPcLm3EELi4E23TrivialOffsetCalculatorILi2EjESA_ILi1EjENS0_6memory15LoadWithoutCastENSD_16StoreWithoutCastEEEviT_T0_T2_T3_T4_T5_,@"STO_CUDA_ENTRY STV_DEFAULT"
_ZN2at6native27unrolled_elementwise_kernelINS0_13BinaryFunctorIfffNS0_15binary_internal10DivFunctorIfEEEESt5arrayIPcLm3EELi4E23TrivialOffsetCalculatorILi2EjESA_ILi1EjENS0_6memory15LoadWithoutCastENSD_16StoreWithoutCastEEEviT_T0_T2_T3_T4_T5_:
.text._ZN2at6native27unrolled_elementwise_kernelINS0_13BinaryFunctorIfffNS0_15binary_internal10DivFunctorIfEEEESt5arrayIPcLm3EELi4E23TrivialOffsetCalculatorILi2EjESA_ILi1EjENS0_6memory15LoadWithoutCastENSD_16StoreWithoutCastEEEviT_T0_T2_T3_T4_T5_:
[----:B------:R-:W-:Y:S01]  /*0000*/  LDC R1, c[0x0][0x28] ;  /* 0x00000a00ff017b82 */ /* 0x000fe20000000800 */
[----:B------:R-:W0:Y:S07]  /*0010*/  S2R R15, SR_CTAID.X ;  /* 0x00000000000f7919 */ /* 0x000e2e0000002500 */
[----:B------:R-:W0:Y:S01]  /*0020*/  LDC R0, c[0x0][0x210] ;  /* 0x00008400ff007b82 */ /* 0x000e220000000800 */
[----:B------:R-:W-:Y:S01]  /*0030*/  IMAD.MOV.U32 R14, RZ, RZ, RZ ;  /* 0x000000ffff0e7224 */ /* 0x000fe200078e00ff */
        /* <DEDUP_REMOVED lines=14> */
[----:B0-----:R-:W-:-:S04]  /*0120*/  @!P0 IMAD.WIDE.U32 R12, R25, 0x4, R12 ;  /* 0x00000004190c8825 */ /* 0x001fc800078e000c */
[----:B------:R-:W0:Y:S01]  /*0130*/  @!P1 LDC.64 R4, c[0x0][0x220] ;  /* 0x00008800ff049b82 */ /* 0x000e220000000a00 */
[----:B------:R3:W4:Y:S07]  /*0140*/  @!P0 LDG.E R14, desc[UR4][R12.64] ;  /* 0x000000040c0e8981 */ /* 0x00072e000c1e1900 */
[----:B------:R-:W3:Y:S01]  /*0150*/  @!P3 LDC.64 R8, c[0x0][0x228] ;  /* 0x00008a00ff08bb82 */ /* 0x000ee20000000a00 */
[----:B-1----:R-:W-:Y:S01]  /*0160*/  @!P0 IMAD.WIDE.U32 R2, R25, 0x4, R2 ;  /* 0x0000000419028825 */ /* 0x002fe200078e0002 */
[----:B------:R-:W-:-:S03]  /*0170*/  @!P3 LEA R23, R15, R0, 0x9 ;  /* 0x000000000f17b211 */ /* 0x000fc600078e48ff */
[----:B------:R-:W-:Y:S01]  /*0180*/  IMAD.MOV.U32 R25, RZ, RZ, RZ ;  /* 0x000000ffff197224 */ /* 0x000fe200078e00ff */
[----:B------:R-:W-:Y:S02]  /*0190*/  HFMA2.MMA R24, -RZ, RZ, 0, 0 ;  /* 0x00000000ff187435 */ /* 0x000fe400000001ff */
[----:B------:R-:W1:Y:S01]  /*01a0*/  @!P3 LDC.64 R6, c[0x0][0x220] ;  /* 0x00008800ff06bb82 */ /* 0x000e620000000a00 */
[----:B------:R-:W-:Y:S02]  /*01b0*/  IMAD.MOV.U32 R22, RZ, RZ, RZ ;  /* 0x000000ffff167224 */ /* 0x000fe400078e00ff */
[----:B------:R-:W4:Y:S01]  /*01c0*/  @!P0 LDG.E R25, desc[UR4][R2.64] ;  /* 0x0000000402198981 */ /* 0x000f22000c1e1900 */
[----:B--2---:R-:W-:-:S05]  /*01d0*/  @!P1 IMAD.WIDE.U32 R10, R21, 0x4, R10 ;  /* 0x00000004150a9825 */ /* 0x004fca00078e000a */
[----:B------:R-:W2:Y:S01]  /*01e0*/  @!P1 LDG.E R22, desc[UR4][R10.64] ;  /* 0x000000040a169981 */ /* 0x000ea2000c1e1900 */
[----:B---3--:R-:W-:-:S05]  /*01f0*/  @!P3 IMAD.WIDE.U32 R8, R23, 0x4, R8 ;  /* 0x000000041708b825 */ /* 0x008fca00078e0008 */
[----:B------:R3:W2:Y:S01]  /*0200*/  @!P3 LDG.E R24, desc[UR4][R8.64] ;  /* 0x000000040818b981 */ /* 0x0006a2000c1e1900 */
[----:B------:R-:W-:Y:S01]  /*0210*/  CS2R R12, SRZ ;  /* 0x00000000000c7805 */ /* 0x000fe2000001ff00 */
[----:B0-----:R-:W-:-:S04]  /*0220*/  @!P1 IMAD.WIDE.U32 R4, R21, 0x4, R4 ;  /* 0x0000000415049825 */ /* 0x001fc800078e0004 */
[----:B-1----:R-:W-:Y:S01]  /*0230*/  @!P3 IMAD.WIDE.U32 R6, R23, 0x4, R6 ;  /* 0x000000041706b825 */ /* 0x002fe200078e0006 */
[----:B------:R0:W2:Y:S04]  /*0240*/  @!P1 LDG.E R12, desc[UR4][R4.64] ;  /* 0x00000004040c9981 */ /* 0x0000a8000c1e1900 */
[----:B------:R1:W2:Y:S01]  /*0250*/  @!P3 LDG.E R13, desc[UR4][R6.64] ;  /* 0x00000004060db981 */ /* 0x0002a2000c1e1900 */
[----:B------:R-:W-:-:S04]  /*0260*/  @!P3 IADD3 R0, R0, 0x80, RZ ;  /* 0x000000800000b810 */ /* 0x000fc80007ffe0ff */
[----:B------:R-:W-:-:S13]  /*0270*/  ISETP.GE.AND P2, PT, R0, R17, PT ;  /* 0x000000110000720c */ /* 0x000fda0003f46270 */
[----:B---3--:R-:W3:Y:S08]  /*0280*/  @!P2 LDC.64 R8, c[0x0][0x228] ;  /* 0x00008a00ff08ab82 */ /* 0x008ef00000000a00 */
[----:B------:R-:W1:Y:S01]  /*0290*/  @!P2 LDC.64 R10, c[0x0][0x220] ;  /* 0x00008800ff0aab82 */ /* 0x000e620000000a00 */
[----:B------:R-:W-:Y:S02]  /*02a0*/  @!P2 LEA R21, R15, R0, 0x9 ;  /* 0x000000000f15a211 */ /* 0x000fe400078e48ff */
[----:B0-----:R-:W-:-:S02]  /*02b0*/  MOV R4, R20 ;  /* 0x0000001400047202 */ /* 0x001fc40000000f00 */
[----:B------:R-:W-:-:S03]  /*02c0*/  MOV R0, RZ ;  /* 0x000000ff00007202 */ /* 0x000fc60000000f00 */
[----:B------:R-:W-:Y:S02]  /*02d0*/  VIADD R2, R4, 0x100 ;  /* 0x0000010004027836 */ /* 0x000fe40000000000 */
[----:B---3--:R-:W-:-:S05]  /*02e0*/  @!P2 IMAD.WIDE.U32 R8, R21, 0x4, R8 ;  /* 0x000000041508a825 */ /* 0x008fca00078e0008 */
[----:B------:R0:W5:Y:S01]  /*02f0*/  @!P2 LDG.E R0, desc[UR4][R8.64] ;  /* 0x000000040800a981 */ /* 0x000162000c1e1900 */
[----:B-1----:R-:W-:-:S04]  /*0300*/  @!P2 IMAD.WIDE.U32 R10, R21, 0x4, R10 ;  /* 0x00000004150aa825 */ /* 0x002fc800078e000a */
[----:B------:R-:W-:-:S06]  /*0310*/  IMAD.MOV.U32 R21, RZ, RZ, RZ ;  /* 0x000000ffff157224 */ /* 0x000fcc00078e00ff */
[----:B------:R0:W5:Y:S01]  /*0320*/  @!P2 LDG.E R21, desc[UR4][R10.64] ;  /* 0x000000040a15a981 */ /* 0x000162000c1e1900 */
[----:B------:R-:W-:Y:S02]  /*0330*/  ISETP.GE.AND P2, PT, R2, R17, PT ;  /* 0x000000110200720c */ /* 0x000fe40003f46270 */
[----:B------:R-:W1:Y:S01]  /*0340*/  @!P0 LDC.64 R2, c[0x0][0x218] ;  /* 0x00008600ff028b82 */ /* 0x000e620000000a00 */
[----:B------:R-:W-:Y:S01]  /*0350*/  IADD3 R26, R4, 0x80, RZ ;  /* 0x00000080041a7810 */ /* 0x000fe20007ffe0ff */
[----:B------:R-:W-:-:S03]  /*0360*/  @!P0 IMAD R5, R15, 0x200, R20 ;  /* 0x000002000f058824 */ /* 0x000fc600078e0214 */
[----:B------:R-:W-:Y:S02]  /*0370*/  ISETP.GE.AND P1, PT, R26, R17, PT ;  /* 0x000000111a00720c */ /* 0x000fe40003f26270 */
[----:B------:R-:W-:Y:S02]  /*0380*/  IADD3 R6, R4, 0x180, RZ ;  /* 0x0000018004067810 */ /* 0x000fe40007ffe0ff */
[----:B------:R-:W-:-:S04]  /*0390*/  @!P0 MOV R4, R26 ;  /* 0x0000001a00048202 */ /* 0x000fc80000000f00 */
[----:B------:R-:W-:Y:S01]  /*03a0*/  ISETP.GE.AND P3, PT, R4, R17, PT ;  /* 0x000000110400720c */ /* 0x000fe20003f66270 */
[----:B-1----:R-:W-:Y:S01]  /*03b0*/  @!P0 IMAD.WIDE.U32 R2, R5, 0x4, R2 ;  /* 0x0000000405028825 */ /* 0x002fe200078e0002 */
[----:B------:R-:W-:Y:S01]  /*03c0*/  BSSY B0, `(.L_x_12116) ;  /* 0x0000013000007945 */ /* 0x000fe20003800000 */
[----:B----4-:R-:W1:Y:S02]  /*03d0*/  @!P0 MUFU.RCP R14, R14 ;  /* 0x0000000e000e8308 */ /* 0x010e640000001000 */
[----:B-1----:R-:W-:-:S05]  /*03e0*/  @!P0 FMUL.FTZ R19, R14, R25 ;  /* 0x000000190e138220 */ /* 0x002fca0000410000 */
[----:B------:R0:W-:Y:S01]  /*03f0*/  @!P0 STG.E desc[UR4][R2.64], R19 ;  /* 0x0000001302008986 */ /* 0x0001e2000c101904 */
[----:B--2---:R-:W1:Y:S08]  /*0400*/  @!P1 MUFU.RCP R7, R22 ;  /* 0x0000001600079308 */ /* 0x004e700000001000 */
[----:B------:R-:W2:Y:S01]  /*0410*/  @!P2 MUFU.RCP R24, R24 ;  /* 0x000000180018a308 */ /* 0x000ea20000001000 */
[----:B-1----:R-:W-:Y:S01]  /*0420*/  @!P1 FMUL.FTZ R16, R7, R12 ;  /* 0x0000000c07109220 */ /* 0x002fe20000410000 */
[----:B--2---:R-:W-:Y:S01]  /*0430*/  @!P2 FMUL.FTZ R18, R24, R13 ;  /* 0x0000000d1812a220 */ /* 0x004fe20000410000 */
[----:B0-----:R-:W-:Y:S06]  /*0440*/  @P3 BRA `(.L_x_12117) ;  /* 0x0000000000283947 */ /* 0x001fec0003800000 */
        /* <DEDUP_REMOVED lines=8> */
[----:B------:R0:W-:Y:S04]  /*04d0*/  STG.E desc[UR4][R2.64], R16 ;  /* 0x0000001002007986 */ /* 0x0001e8000c101904 */
[----:B------:R0:W-:Y:S02]  /*04e0*/  @!P0 STG.E desc[UR4][R8.64], R18 ;  /* 0x0000001208008986 */ /* 0x0001e4000c101904 */
.L_x_12117:
[----:B------:R-:W-:Y:S05]  /*04f0*/  BSYNC B0 ;  /* 0x0000000000007941 */ /* 0x000fea0003800000 */
.L_x_12116:
[-C--:B------:R-:W-:Y:S02]  /*0500*/  ISETP.GE.AND P1, PT, R4, R17.reuse, PT ;  /* 0x000000110400720c */ /* 0x080fe40003f26270 */
[----:B------:R-:W-:-:S11]  /*0510*/  ISETP.GE.AND P0, PT, R6, R17, PT ;  /* 0x000000110600720c */ /* 0x000fd60003f06270 */
[----:B------:R-:W-:Y:S05]  /*0520*/  @P1 EXIT ;  /* 0x000000000000194d */ /* 0x000fea0003800000 */
[----:B0-----:R-:W0:Y:S01]  /*0530*/  LDC.64 R2, c[0x0][0x218] ;  /* 0x00008600ff027b82 */ /* 0x001e220000000a00 */
[----:B-----5:R-:W1:Y:S01]  /*0540*/  @!P0 MUFU.RCP R0, R0 ;  /* 0x0000000000008308 */ /* 0x020e620000001000 */
[----:B------:R-:W-:Y:S01]  /*0550*/  LEA R15, R15, R4, 0x9 ;  /* 0x000000040f0f7211 */ /* 0x000fe200078e48ff */
[----:B-1----:R-:W-:-:S04]  /*0560*/  @!P0 FMUL.FTZ R5, R0, R21 ;  /* 0x0000001500058220 */ /* 0x002fc80000410000 */
[----:B0-----:R-:W-:-:S05]  /*0570*/  IMAD.WIDE.U32 R2, R15, 0x4, R2 ;  /* 0x000000040f027825 */ /* 0x001fca00078e0002 */
[----:B------:R-:W-:Y:S01]  /*0580*/  STG.E desc[UR4][R2.64], R5 ;  /* 0x0000000502007986 */ /* 0x000fe2000c101904 */
[----:B------:R-:W-:Y:S05]  /*0590*/  EXIT ;  /* 0x000000000000794d */ /* 0x000fea0003800000 */
.L_x_12118:
        /* <DEDUP_REMOVED lines=14> */
.L_x_19405:


//--------------------- .text._ZN2at6native29vectorized_elementwise_kernelILi2ENS0_13BinaryFunctorIfffNS0_15binary_internal10DivFunctorIfEEEESt5arrayIPcLm3EEEEviT0_T1_ --------------------------
	.section	.text._ZN2at6native29vectorized_elementwise_kernelILi2ENS0_13BinaryFunctorIfffNS0_15binary_internal10DivFunctorIfEEEESt5arrayIPcLm3EEEEviT0_T1_,"ax",@progbits
	.align	128
        .global         _ZN2at6native29vectorized_elementwise_kernelILi2ENS0_13BinaryFunctorIfffNS0_15binary_internal10DivFunctorIfEEEESt5arrayIPcLm3EEEEviT0_T1_
        .type           _ZN2at6native29vectorized_elementwise_kernelILi2ENS0_13BinaryFunctorIfffNS0_15binary_internal10DivFunctorIfEEEESt5arrayIPcLm3EEEEviT0_T1_,@function
        .size           _ZN2at6native29vectorized_elementwise_kernelILi2ENS0_13BinaryFunctorIfffNS0_15binary_internal10DivFunctorIfEEEESt5arrayIPcLm3EEEEviT0_T1_,(.L_x_19406 - _ZN2at6native29vectorized_elementwise_kernelILi2ENS0_13BinaryFunctorIfffNS0_15binary_internal10DivFunctorIfEEEESt5arrayIPcLm3EEEEviT0_T1_)
        .other          _ZN2at6native29vectorized_elementwise_kernelILi2ENS0_13BinaryFunctorIfffNS0_15binary_internal10DivFunctorIfEEEESt5arrayIPcLm3EEEEviT0_T1_,@"STO_CUDA_ENTRY STV_DEFAULT"
_ZN2at6native29vectorized_elementwise_kernelILi2ENS0_13BinaryFunctorIfffNS0_15binary_internal10DivFunctorIfEEEESt5arrayIPcLm3EEEEviT0_T1_:
.text._ZN2at6native29vectorized_elementwise_kernelILi2ENS0_13BinaryFunctorIfffNS0_15binary_internal10DivFunctorIfEEEESt5arrayIPcLm3EEEEviT0_T1_:
        /* <DEDUP_REMOVED lines=10> */
[----:B------:R-:W2:Y:S08]  /*00a0*/  LDC.64 R4, c[0x0][0x220] ;  /* 0x00008800ff047b82 */ /* 0x000eb00000000a00 */
[----:B------:R-:W3:Y:S01]  /*00b0*/  LDC.64 R10, c[0x0][0x218] ;  /* 0x00008600ff0a7b82 */ /* 0x000ee20000000a00 */
[----:B-1----:R-:W-:-:S04]  /*00c0*/  IMAD.WIDE R2, R0, 0x4, R2 ;  /* 0x0000000400027825 */ /* 0x002fc800078e0202 */
[----:B0-----:R-:W-:-:S05]  /*00d0*/  IMAD.WIDE.U32 R22, R12, 0x8, R2 ;  /* 0x000000080c167825 */ /* 0x001fca00078e0002 */
[----:B------:R-:W4:Y:S04]  /*00e0*/  LDG.E.64 R18, desc[UR4][R22.64] ;  /* 0x0000000416127981 */ /* 0x000f28000c1e1b00 */
[----:B------:R-:W5:Y:S04]  /*00f0*/  LDG.E.64 R20, desc[UR4][R22.64+0x400] ;  /* 0x0004000416147981 */ /* 0x000f68000c1e1b00 */
[----:B------:R-:W5:Y:S01]  /*0100*/  LDG.E.64 R16, desc[UR4][R22.64+0x800] ;  /* 0x0008000416107981 */ /* 0x000f62000c1e1b00 */
[----:B--2---:R-:W-:-:S03]  /*0110*/  IMAD.WIDE R2, R0, 0x4, R4 ;  /* 0x0000000400027825 */ /* 0x004fc600078e0204 */
[----:B------:R0:W2:Y:S01]  /*0120*/  LDG.E.64 R14, desc[UR4][R22.64+0xc00] ;  /* 0x000c0004160e7981 */ /* 0x0000a2000c1e1b00 */
[----:B------:R-:W-:-:S05]  /*0130*/  IMAD.WIDE.U32 R26, R12, 0x8, R2 ;  /* 0x000000080c1a7825 */ /* 0x000fca00078e0002 */
[----:B------:R-:W2:Y:S04]  /*0140*/  LDG.E.64 R8, desc[UR4][R26.64] ;  /* 0x000000041a087981 */ /* 0x000ea8000c1e1b00 */
[----:B------:R-:W2:Y:S04]  /*0150*/  LDG.E.64 R6, desc[UR4][R26.64+0x400] ;  /* 0x000400041a067981 */ /* 0x000ea8000c1e1b00 */
[----:B------:R-:W2:Y:S04]  /*0160*/  LDG.E.64 R4, desc[UR4][R26.64+0x800] ;  /* 0x000800041a047981 */ /* 0x000ea8000c1e1b00 */
[----:B------:R-:W2:Y:S01]  /*0170*/  LDG.E.64 R2, desc[UR4][R26.64+0xc00] ;  /* 0x000c00041a027981 */ /* 0x000ea2000c1e1b00 */
[----:B---3--:R-:W-:-:S04]  /*0180*/  IMAD.WIDE.U32 R10, R0, 0x4, R10 ;  /* 0x00000004000a7825 */ /* 0x008fc800078e000a */
[----:B------:R-:W-:Y:S01]  /*0190*/  IMAD.WIDE R10, R12, 0x8, R10 ;  /* 0x000000080c0a7825 */ /* 0x000fe200078e020a */
[----:B----4-:R-:W2:Y:S08]  /*01a0*/  MUFU.RCP R28, R19 ;  /* 0x00000013001c7308 */ /* 0x010eb00000001000 */
[----:B------:R-:W1:Y:S08]  /*01b0*/  MUFU.RCP R25, R18 ;  /* 0x0000001200197308 */ /* 0x000e700000001000 */
[----:B-----5:R-:W3:Y:S01]  /*01c0*/  MUFU.RCP R21, R21 ;  /* 0x0000001500157308 */ /* 0x020ee20000001000 */
[----:B--2---:R-:W-:-:S07]  /*01d0*/  FMUL.FTZ R9, R9, R28 ;  /* 0x0000001c09097220 */ /* 0x004fce0000410000 */
[----:B------:R-:W2:Y:S01]  /*01e0*/  MUFU.RCP R29, R20 ;  /* 0x00000014001d7308 */ /* 0x000ea20000001000 */
[----:B-1----:R-:W-:-:S05]  /*01f0*/  FMUL.FTZ R8, R8, R25 ;  /* 0x0000001908087220 */ /* 0x002fca0000410000 */
[----:B------:R-:W-:Y:S02]  /*0200*/  STG.E.64 desc[UR4][R10.64], R8 ;  /* 0x000000080a007986 */ /* 0x000fe4000c101b04 */
[----:B0-----:R-:W0:Y:S01]  /*0210*/  MUFU.RCP R22, R17 ;  /* 0x0000001100167308 */ /* 0x001e220000001000 */
[----:B---3--:R-:W-:-:S07]  /*0220*/  FMUL.FTZ R7, R7, R21 ;  /* 0x0000001507077220 */ /* 0x008fce0000410000 */
[----:B------:R-:W1:Y:S01]  /*0230*/  MUFU.RCP R13, R16 ;  /* 0x00000010000d7308 */ /* 0x000e620000001000 */
[----:B--2---:R-:W-:-:S05]  /*0240*/  FMUL.FTZ R6, R6, R29 ;  /* 0x0000001d06067220 */ /* 0x004fca0000410000 */
[----:B------:R-:W-:Y:S02]  /*0250*/  STG.E.64 desc[UR4][R10.64+0x400], R6 ;  /* 0x000400060a007986 */ /* 0x000fe4000c101b04 */
[----:B------:R-:W2:Y:S01]  /*0260*/  MUFU.RCP R24, R15 ;  /* 0x0000000f00187308 */ /* 0x000ea20000001000 */
[----:B0-----:R-:W-:-:S07]  /*0270*/  FMUL.FTZ R5, R5, R22 ;  /* 0x0000001605057220 */ /* 0x001fce0000410000 */
[----:B------:R-:W0:Y:S01]  /*0280*/  MUFU.RCP R23, R14 ;  /* 0x0000000e00177308 */ /* 0x000e220000001000 */
[----:B-1----:R-:W-:-:S05]  /*0290*/  FMUL.FTZ R4, R4, R13 ;  /* 0x0000000d04047220 */ /* 0x002fca0000410000 */
[----:B------:R-:W-:Y:S01]  /*02a0*/  STG.E.64 desc[UR4][R10.64+0x800], R4 ;  /* 0x000800040a007986 */ /* 0x000fe2000c101b04 */
[----:B--2---:R-:W-:Y:S01]  /*02b0*/  FMUL.FTZ R3, R3, R24 ;  /* 0x0000001803037220 */ /* 0x004fe20000410000 */
[----:B0-----:R-:W-:-:S05]  /*02c0*/  FMUL.FTZ R2, R2, R23 ;  /* 0x0000001702027220 */ /* 0x001fca0000410000 */
[----:B------:R-:W-:Y:S01]  /*02d0*/  STG.E.64 desc[UR4][R10.64+0xc00], R2 ;  /* 0x000c00020a007986 */ /* 0x000fe2000c101b04 */
[----:B------:R-:W-:Y:S05]  /*02e0*/  EXIT ;  /* 0x000000000000794d */ /* 0x000fea0003800000 */
.L_x_12119:
[----:B------:R-:W0:Y:S01]  /*02f0*/  S2R R13, SR_TID.X ;  /* 0x00000000000d7919 */ /* 0x000e220000002100 */
[----:B------:R-:W-:Y:S01]  /*0300*/  IMAD.MOV.U32 R20, RZ, RZ, RZ ;  /* 0x000000ffff147224 */ /* 0x000fe200078e00ff */
[----:B0-----:R-:W-:-:S13]  /*0310*/  ISETP.GE.AND P0, PT, R13, R2, PT ;  /* 0x000000020d00720c */ /* 0x001fda0003f06270 */
[----:B------:R-:W0:Y:S01]  /*0320*/  @!P0 LDC.64 R16, c[0x0][0x228] ;  /* 0x00008a00ff108b82 */ /* 0x000e220000000a00 */
[----:B------:R-:W-:-:S07]  /*0330*/  @!P0 IADD3 R3, R0, R13, RZ ;  /* 0x0000000d00038210 */ /* 0x000fce0007ffe0ff */
[----:B------:R-:W1:Y:S01]  /*0340*/  @!P0 LDC.64 R14, c[0x0][0x220] ;  /* 0x00008800ff0e8b82 */ /* 0x000e620000000a00 */
[----:B------:R-:W-:Y:S01]  /*0350*/  HFMA2.MMA R11, -RZ, RZ, 0, 0 ;  /* 0x00000000ff0b7435 */ /* 0x000fe200000001ff */
[----:B0-----:R-:W-:-:S05]  /*0360*/  @!P0 IMAD.WIDE.U32 R16, R3, 0x4, R16 ;  /* 0x0000000403108825 */ /* 0x001fca00078e0010 */
[----:B------:R0:W2:Y:S01]  /*0370*/  @!P0 LDG.E R20, desc[UR4][R16.64] ;  /* 0x0000000410148981 */ /* 0x0000a2000c1e1900 */
[----:B-1----:R-:W-:-:S05]  /*0380*/  @!P0 IMAD.WIDE.U32 R14, R3, 0x4, R14 ;  /* 0x00000004030e8825 */ /* 0x002fca00078e000e */
[----:B------:R1:W3:Y:S01]  /*0390*/  @!P0 LDG.E R11, desc[UR4][R14.64] ;  /* 0x000000040e0b8981 */ /* 0x0002e2000c1e1900 */
[----:B------:R-:W-:Y:S02]  /*03a0*/  @!P0 IADD3 R13, R13, 0x80, RZ ;  /* 0x000000800d0d8810 */ /* 0x000fe40007ffe0ff */
[----:B------:R-:W-:Y:S02]  /*03b0*/  MOV R3, RZ ;  /* 0x000000ff00037202 */ /* 0x000fe40000000f00 */
[----:B------:R-:W-:-:S13]  /*03c0*/  ISETP.GE.AND P2, PT, R13, R2, PT ;  /* 0x000000020d00720c */ /* 0x000fda0003f46270 */
[----:B------:R-:W-:Y:S01]  /*03d0*/  @!P2 IMAD.IADD R12, R0, 0x1, R13 ;  /* 0x00000001000ca824 */ /* 0x000fe200078e020d */
[----:B------:R-:W-:Y:S01]  /*03e0*/  @!P2 IADD3 R13, R13, 0x80, RZ ;  /* 0x000000800d0da810 */ /* 0x000fe20007ffe0ff */
[----:B------:R-:W4:Y:S03]  /*03f0*/  @!P2 LDC.64 R26, c[0x0][0x220] ;  /* 0x00008800ff1aab82 */ /* 0x000f260000000a00 */
[----:B------:R-:W-:-:S05]  /*0400*/  ISETP.GE.AND P3, PT, R13, R2, PT ;  /* 0x000000020d00720c */ /* 0x000fca0003f66270 */
[----:B------:R-:W5:Y:S08]  /*0410*/  @!P2 LDC.64 R18, c[0x0][0x228] ;  /* 0x00008a00ff12ab82 */ /* 0x000f700000000a00 */
[----:B------:R-:W-:Y:S01]  /*0420*/  @!P3 IADD3 R23, R0, R13, RZ ;  /* 0x0000000d0017b210 */ /* 0x000fe20007ffe0ff */
[----:B------:R-:W-:Y:S01]  /*0430*/  @!P3 VIADD R13, R13, 0x80 ;  /* 0x000000800d0db836 */ /* 0x000fe20000000000 */
[----:B0-----:R-:W0:Y:S04]  /*0440*/  @!P3 LDC.64 R16, c[0x0][0x220] ;  /* 0x00008800ff10bb82 */ /* 0x001e280000000a00 */
[----:B------:R-:W-:Y:S01]  /*0450*/  ISETP.GE.AND P4, PT, R13, R2, PT ;  /* 0x000000020d00720c */ /* 0x000fe20003f86270 */
[----:B----4-:R-:W-:-:S03]  /*0460*/  @!P2 IMAD.WIDE.U32 R26, R12, 0x4, R26 ;  /* 0x000000040c1aa825 */ /* 0x010fc600078e001a */
[----:B-1----:R-:W1:Y:S02]  /*0470*/  @!P3 LDC.64 R14, c[0x0][0x228] ;  /* 0x00008a00ff0ebb82 */ /* 0x002e640000000a00 */
[----:B------:R4:W3:Y:S07]  /*0480*/  @!P2 LDG.E R3, desc[UR4][R26.64] ;  /* 0x000000041a03a981 */ /* 0x0008ee000c1e1900 */
[----:B------:R-:W-:Y:S01]  /*0490*/  @!P4 IADD3 R21, R0, R13, RZ ;  /* 0x0000000d0015c210 */ /* 0x000fe20007ffe0ff */
[----:B------:R-:W-:Y:S01]  /*04a0*/  @!P4 VIADD R13, R13, 0x80 ;  /* 0x000000800d0dc836 */ /* 0x000fe20000000000 */
[----:B------:R-:W-:Y:S01]  /*04b0*/  MOV R24, RZ ;  /* 0x000000ff00187202 */ /* 0x000fe20000000f00 */
[----:B-----5:R-:W-:Y:S01]  /*04c0*/  @!P2 IMAD.WIDE.U32 R18, R12, 0x4, R18 ;  /* 0x000000040c12a825 */ /* 0x020fe200078e0012 */
[----:B----4-:R-:W4:Y:S02]  /*04d0*/  @!P4 LDC.64 R26, c[0x0][0x228] ;  /* 0x00008a00ff1acb82 */ /* 0x010f240000000a00 */
[----:B------:R-:W-:Y:S01]  /*04e0*/  ISETP.GE.AND P1, PT, R13, R2, PT ;  /* 0x000000020d00720c */ /* 0x000fe20003f26270 */
[----:B0-----:R-:W-:-:S05]  /*04f0*/  @!P3 IMAD.WIDE.U32 R16, R23, 0x4, R16 ;  /* 0x000000041710b825 */ /* 0x001fca00078e0010 */
[----:B------:R-:W0:Y:S01]  /*0500*/  @!P4 LDC.64 R28, c[0x0][0x220] ;  /* 0x00008800ff1ccb82 */ /* 0x000e220000000a00 */
[----:B------:R5:W3:Y:S01]  /*0510*/  @!P3 LDG.E R24, desc[UR4][R16.64] ;  /* 0x000000041018b981 */ /* 0x000ae2000c1e1900 */
[----:B-1----:R-:W-:Y:S01]  /*0520*/  @!P3 IMAD.WIDE.U32 R14, R23, 0x4, R14 ;  /* 0x00000004170eb825 */ /* 0x002fe200078e000e */
[----:B------:R-:W-:Y:S01]  /*0530*/  CS2R R22, SRZ ;  /* 0x0000000000167805 */ /* 0x000fe2000001ff00 */
[----:B------:R-:W-:-:S05]  /*0540*/  HFMA2.MMA R12, -RZ, RZ, 0, 0 ;  /* 0x00000000ff0c7435 */ /* 0x000fca00000001ff */
[----:B------:R1:W3:Y:S01]  /*0550*/  @!P3 LDG.E R22, desc[UR4][R14.64] ;  /* 0x000000040e16b981 */ /* 0x0002e2000c1e1900 */
[----:B-----5:R-:W5:Y:S08]  /*0560*/  @!P1 LDC.64 R16, c[0x0][0x220] ;  /* 0x00008800ff109b82 */ /* 0x020f700000000a00 */
[----:B-1----:R-:W1:Y:S01]  /*0570*/  @!P1 LDC.64 R14, c[0x0][0x228] ;  /* 0x00008a00ff0e9b82 */ /* 0x002e620000000a00 */
[----:B----4-:R-:W-:-:S05]  /*0580*/  @!P4 IMAD.WIDE.U32 R26, R21, 0x4, R26 ;  /* 0x00000004151ac825 */ /* 0x010fca00078e001a */
[----:B------:R4:W5:Y:S01]  /*0590*/  @!P4 LDG.E R12, desc[UR4][R26.64] ;  /* 0x000000041a0cc981 */ /* 0x000962000c1e1900 */
[----:B0-----:R-:W-:-:S04]  /*05a0*/  @!P4 IMAD.WIDE.U32 R28, R21, 0x4, R28 ;  /* 0x00000004151cc825 */ /* 0x001fc800078e001c */
[----:B------:R-:W-:Y:S01]  /*05b0*/  IMAD.MOV.U32 R21, RZ, RZ, RZ ;  /* 0x000000ffff157224 */ /* 0x000fe200078e00ff */
[----:B------:R-:W5:Y:S01]  /*05c0*/  @!P4 LDG.E R23, desc[UR4][R28.64] ;  /* 0x000000041c17c981 */ /* 0x000f62000c1e1900 */
[----:B----4-:R-:W-:Y:S01]  /*05d0*/  MOV R26, RZ ;  /* 0x000000ff001a7202 */ /* 0x010fe20000000f00 */
[----:B--2---:R-:W3:Y:S02]  /*05e0*/  @!P0 MUFU.RCP R20, R20 ;  /* 0x0000001400148308 */ /* 0x004ee40000001000 */
[----:B---3--:R-:W-:Y:S01]  /*05f0*/  @!P0 FMUL.FTZ R25, R20, R11 ;  /* 0x0000000b14198220 */ /* 0x008fe20000410000 */
[----:B------:R-:W-:-:S10]  /*0600*/  HFMA2.MMA R11, -RZ, RZ, 0, 0 ;  /* 0x00000000ff0b7435 */ /* 0x000fd400000001ff */
[----:B------:R0:W2:Y:S02]  /*0610*/  @!P2 LDG.E R11, desc[UR4][R18.64] ;  /* 0x00000004120ba981 */ /* 0x0000a4000c1e1900 */
[----:B0-----:R-:W-:Y:S01]  /*0620*/  @!P1 IMAD.IADD R19, R0, 0x1, R13 ;  /* 0x0000000100139824 */ /* 0x001fe200078e020d */
[----:B------:R-:W-:-:S04]  /*0630*/  @!P1 IADD3 R13, R13, 0x80, RZ ;  /* 0x000000800d0d9810 */ /* 0x000fc80007ffe0ff */
[----:B------:R-:W-:Y:S01]  /*0640*/  ISETP.GE.AND P2, PT, R13, R2, PT ;  /* 0x000000020d00720c */ /* 0x000fe20003f46270 */
[----:B-----5:R-:W-:-:S04]  /*0650*/  @!P1 IMAD.WIDE.U32 R16, R19, 0x4, R16 ;  /* 0x0000000413109825 */ /* 0x020fc800078e0010 */
[----:B------:R-:W-:Y:S01]  /*0660*/  IMAD.MOV.U32 R20, RZ, RZ, RZ ;  /* 0x000000ffff147224 */ /* 0x000fe200078e00ff */
[----:B------:R0:W3:Y:S07]  /*0670*/  @!P1 LDG.E R21, desc[UR4][R16.64] ;  /* 0x0000000410159981 */ /* 0x0000ee000c1e1900 */
[----:B------:R-:W-:Y:S01]  /*0680*/  @!P2 IADD3 R27, R0, R13, RZ ;  /* 0x0000000d001ba210 */ /* 0x000fe20007ffe0ff */
[----:B------:R-:W4:Y:S01]  /*0690*/  @!P2 LDC.64 R28, c[0x0][0x220] ;  /* 0x00008800ff1cab82 */ /* 0x000f220000000a00 */
[----:B------:R-:W-:-:S04]  /*06a0*/  @!P2 IADD3 R13, R13, 0x80, RZ ;  /* 0x000000800d0da810 */ /* 0x000fc80007ffe0ff */
[----:B------:R-:W-:Y:S01]  /*06b0*/  ISETP.GE.AND P3, PT, R13, R2, PT ;  /* 0x000000020d00720c */ /* 0x000fe20003f66270 */
[----:B-1----:R-:W-:Y:S02]  /*06c0*/  @!P1 IMAD.WIDE.U32 R14, R19, 0x4, R14 ;  /* 0x00000004130e9825 */ /* 0x002fe400078e000e */
[----:B0-----:R-:W0:Y:S03]  /*06d0*/  @!P2 LDC.64 R16, c[0x0][0x228] ;  /* 0x00008a00ff10ab82 */ /* 0x001e260000000a00 */
[----:B------:R1:W5:Y:S07]  /*06e0*/  @!P1 LDG.E R20, desc[UR4][R14.64] ;  /* 0x000000040e149981 */ /* 0x00036e000c1e1900 */
[----:B-1----:R-:W1:Y:S01]  /*06f0*/  @!P3 LDC.64 R14, c[0x0][0x220] ;  /* 0x00008800ff0ebb82 */ /* 0x002e620000000a00 */
[----:B------:R-:W-:Y:S01]  /*0700*/  CS2R R18, SRZ ;  /* 0x0000000000127805 */ /* 0x000fe2000001ff00 */
[----:B----4-:R-:W-:-:S05]  /*0710*/  @!P2 IMAD.WIDE.U32 R28, R27, 0x4, R28 ;  /* 0x000000041b1ca825 */ /* 0x010fca00078e001c */
[----:B------:R1:W4:Y:S01]  /*0720*/  @!P2 LDG.E R19, desc[UR4][R28.64] ;  /* 0x000000041c13a981 */ /* 0x000322000c1e1900 */
[----:B0-----:R-:W-:Y:S01]  /*0730*/  @!P2 IMAD.WIDE.U32 R16, R27, 0x4, R16 ;  /* 0x000000041b10a825 */ /* 0x001fe200078e0010 */
[----:B------:R-:W-:-:S04]  /*0740*/  @!P3 IADD3 R27, R0, R13, RZ ;  /* 0x0000000d001bb210 */ /* 0x000fc80007ffe0ff */
[----:B------:R0:W3:Y:S01]  /*0750*/  @!P2 LDG.E R18, desc[UR4][R16.64] ;  /* 0x000000041012a981 */ /* 0x0000e2000c1e1900 */
[----:B-1----:R-:W-:Y:S02]  /*0760*/  @!P3 IMAD.WIDE.U32 R28, R27, 0x4, R14 ;  /* 0x000000041b1cb825 */ /* 0x002fe400078e000e */
[----:B------:R-:W1:Y:S02]  /*0770*/  @!P3 LDC.64 R14, c[0x0][0x228] ;  /* 0x00008a00ff0ebb82 */ /* 0x000e640000000a00 */
[----:B------:R-:W-:Y:S01]  /*0780*/  @!P3 VIADD R13, R13, 0x80 ;  /* 0x000000800d0db836 */ /* 0x000fe20000000000 */
[----:B------:R-:W4:Y:S04]  /*0790*/  @!P3 LDG.E R26, desc[UR4][R28.64] ;  /* 0x000000041c1ab981 */ /* 0x000f28000c1e1900 */
[----:B------:R-:W-:-:S13]  /*07a0*/  ISETP.GE.AND P1, PT, R13, R2, PT ;  /* 0x000000020d00720c */ /* 0x000fda0003f26270 */
[----:B0-----:R-:W0:Y:S01]  /*07b0*/  @!P1 LDC.64 R16, c[0x0][0x228] ;  /* 0x00008a00ff109b82 */ /* 0x001e220000000a00 */
[----:B-1----:R-:W-:Y:S01]  /*07c0*/  @!P3 IMAD.WIDE.U32 R14, R27, 0x4, R14 ;  /* 0x000000041b0eb825 */ /* 0x002fe200078e000e */
[----:B------:R-:W-:-:S10]  /*07d0*/  HFMA2.MMA R27, -RZ, RZ, 0, 0 ;  /* 0x00000000ff1b7435 */ /* 0x000fd400000001ff */
[----:B------:R1:W4:Y:S02]  /*07e0*/  @!P3 LDG.E R27, desc[UR4][R14.64] ;  /* 0x000000040e1bb981 */ /* 0x000324000c1e1900 */
[----:B-1----:R-:W1:Y:S01]  /*07f0*/  @!P1 LDC.64 R14, c[0x0][0x220] ;  /* 0x00008800ff0e9b82 */ /* 0x002e620000000a00 */
[----:B------:R-:W-:-:S05]  /*0800*/  @!P1 IADD3 R13, R0, R13, RZ ;  /* 0x0000000d000d9210 */ /* 0x000fca0007ffe0ff */
[----:B0-----:R-:W-:-:S04]  /*0810*/  @!P1 IMAD.WIDE.U32 R16, R13, 0x4, R16 ;  /* 0x000000040d109825 */ /* 0x001fc800078e0010 */
[----:B-1----:R-:W-:Y:S01]  /*0820*/  @!P1 IMAD.WIDE.U32 R14, R13, 0x4, R14 ;  /* 0x000000040d0e9825 */ /* 0x002fe200078e000e */
[----:B------:R-:W-:-:S06]  /*0830*/  MOV R13, RZ ;  /* 0x000000ff000d7202 */ /* 0x000fcc0000000f00 */
[----:B------:R0:W4:Y:S01]  /*0840*/  @!P1 LDG.E R13, desc[UR4][R16.64] ;  /* 0x00000004100d9981 */ /* 0x000122000c1e1900 */
[----:B------:R-:W-:-:S06]  /*0850*/  IMAD.MOV.U32 R28, RZ, RZ, RZ ;  /* 0x000000ffff1c7224 */ /* 0x000fcc00078e00ff */
[----:B------:R1:W4:Y:S01]  /*0860*/  @!P1 LDG.E R28, desc[UR4][R14.64] ;  /* 0x000000040e1c9981 */ /* 0x000322000c1e1900 */
[----:B------:R-:W0:Y:S02]  /*0870*/  S2R R29, SR_TID.X ;  /* 0x00000000001d7919 */ /* 0x000e240000002100 */
[----:B0-----:R-:W-:-:S04]  /*0880*/  IADD3 R17, R29, 0x80, RZ ;  /* 0x000000801d117810 */ /* 0x001fc80007ffe0ff */
[----:B------:R-:W-:Y:S01]  /*0890*/  ISETP.GE.AND P1, PT, R17, R2, PT ;  /* 0x000000021100720c */ /* 0x000fe20003f26270 */
[----:B------:R-:W-:Y:S04]  /*08a0*/  BSSY B0, `(.L_x_12120) ;  /* 0x000004c000007945 */ /* 0x000fe80003800000 */
[----:B------:R-:W-:Y:S08]  /*08b0*/  BSSY B1, `(.L_x_12121) ;  /* 0x0000044000017945 */ /* 0x000ff00003800000 */
[----:B--2---:R-:W0:Y:S02]  /*08c0*/  @!P1 MUFU.RCP R11, R11 ;  /* 0x0000000b000b9308 */ /* 0x004e240000001000 */
[----:B0-----:R-:W-:Y:S01]  /*08d0*/  @!P1 FMUL.FTZ R4, R11, R3 ;  /* 0x000000030b049220 */ /* 0x001fe20000410000 */
[----:B------:R-:W-:-:S05]  /*08e0*/  VIADD R3, R29, 0x100 ;  /* 0x000001001d037836 */ /* 0x000fca0000000000 */
[----:B------:R-:W-:Y:S02]  /*08f0*/  ISETP.GE.AND P2, PT, R3, R2, PT ;  /* 0x000000020300720c */ /* 0x000fe40003f46270 */
[----:B------:R-:W-:-:S11]  /*0900*/  IADD3 R3, R29, 0x180, RZ ;  /* 0x000001801d037810 */ /* 0x000fd60007ffe0ff */
[----:B-1----:R-:W0:Y:S01]  /*0910*/  @!P2 MUFU.RCP R15, R22 ;  /* 0x00000016000fa308 */ /* 0x002e220000001000 */
[----:B------:R-:W-:Y:S02]  /*0920*/  ISETP.GE.AND P1, PT, R3, R2, PT ;  /* 0x000000020300720c */ /* 0x000fe40003f26270 */
[----:B------:R-:W-:-:S04]  /*0930*/  IADD3 R3, R29, 0x200, RZ ;  /* 0x000002001d037810 */ /* 0x000fc80007ffe0ff */
[----:B------:R-:W-:Y:S01]  /*0940*/  ISETP.GE.AND P5, PT, R3, R2, PT ;  /* 0x000000020300720c */ /* 0x000fe20003fa6270 */
[----:B------:R-:W-:Y:S02]  /*0950*/  VIADD R3, R29, 0x280 ;  /* 0x000002801d037836 */ /* 0x000fe40000000000 */
[----:B0-----:R-:W-:Y:S02]  /*0960*/  @!P2 FMUL.FTZ R5, R15, R24 ;  /* 0x000000180f05a220 */ /* 0x001fe40000410000 */
[----:B------:R-:W0:Y:S01]  /*0970*/  @!P0 LDC.64 R14, c[0x0][0x218] ;  /* 0x00008600ff0e8b82 */ /* 0x000e220000000a00 */
[----:B------:R-:W-:Y:S02]  /*0980*/  ISETP.GE.AND P4, PT, R3, R2, PT ;  /* 0x000000020300720c */ /* 0x000fe40003f86270 */
[----:B------:R-:W-:-:S04]  /*0990*/  IADD3 R3, R29, 0x300, RZ ;  /* 0x000003001d037810 */ /* 0x000fc80007ffe0ff */
[----:B------:R-:W-:Y:S02]  /*09a0*/  ISETP.GE.AND P3, PT, R3, R2, PT ;  /* 0x000000020300720c */ /* 0x000fe40003f66270 */
[----:B------:R-:W-:-:S04]  /*09b0*/  IADD3 R3, R29, 0x380, RZ ;  /* 0x000003801d037810 */ /* 0x000fc80007ffe0ff */
[----:B------:R-:W-:Y:S01]  /*09c0*/  ISETP.GE.AND P2, PT, R3, R2, PT ;  /* 0x000000020300720c */ /* 0x000fe20003f46270 */
[----:B------:R-:W-:Y:S01]  /*09d0*/  @!P0 IMAD.IADD R3, R0, 0x1, R29 ;  /* 0x0000000100038824 */ /* 0x000fe200078e021d */
[----:B------:R-:W-:Y:S01]  /*09e0*/  @!P0 MOV R29, R17 ;  /* 0x00000011001d8202 */ /* 0x000fe20000000f00 */
[----:B------:R-:W1:Y:S02]  /*09f0*/  @!P1 MUFU.RCP R12, R12 ;  /* 0x0000000c000c9308 */ /* 0x000e640000001000 */
[----:B0-----:R-:W-:-:S06]  /*0a00*/  @!P0 IMAD.WIDE.U32 R14, R3, 0x4, R14 ;  /* 0x00000004030e8825 */ /* 0x001fcc00078e000e */
[----:B-----5:R-:W0:Y:S01]  /*0a10*/  @!P5 MUFU.RCP R20, R20 ;  /* 0x000000140014d308 */ /* 0x020e220000001000 */
[----:B------:R2:W-:Y:S01]  /*0a20*/  @!P0 STG.E desc[UR4][R14.64], R25 ;  /* 0x000000190e008986 */ /* 0x0005e2000c101904 */
[----:B------:R-:W-:-:S06]  /*0a30*/  ISETP.GE.AND P0, PT, R29, R2, PT ;  /* 0x000000021d00720c */ /* 0x000fcc0003f06270 */
[----:B---3--:R-:W3:Y:S01]  /*0a40*/  @!P4 MUFU.RCP R18, R18 ;  /* 0x000000120012c308 */ /* 0x008ee20000001000 */
[----:B-1----:R-:W-:-:S07]  /*0a50*/  @!P1 FMUL.FTZ R6, R12, R23 ;  /* 0x000000170c069220 */ /* 0x002fce0000410000 */
[----:B----4-:R-:W1:Y:S01]  /*0a60*/  @!P3 MUFU.RCP R27, R27 ;  /* 0x0000001b001bb308 */ /* 0x010e620000001000 */
[----:B0-----:R-:W-:Y:S01]  /*0a70*/  @!P5 FMUL.FTZ R7, R20, R21 ;  /* 0x000000151407d220 */ /* 0x001fe20000410000 */
[----:B---3--:R-:W-:Y:S01]  /*0a80*/  @!P4 FMUL.FTZ R8, R18, R19 ;  /* 0x000000131208c220 */ /* 0x008fe20000410000 */
[----:B-1----:R-:W-:-:S05]  /*0a90*/  @!P3 FMUL.FTZ R9, R27, R26 ;  /* 0x0000001a1b09b220 */ /* 0x002fca0000410000 */
[----:B------:R-:W0:Y:S02]  /*0aa0*/  @!P2 MUFU.RCP R13, R13 ;  /* 0x0000000d000da308 */ /* 0x000e240000001000 */
[----:B0-----:R-:W-:Y:S01]  /*0ab0*/  @!P2 FMUL.FTZ R10, R13, R28 ;  /* 0x0000001c0d0aa220 */ /* 0x001fe20000410000 */
[----:B--2---:R-:W-:Y:S06]  /*0ac0*/  @P0 BRA `(.L_x_12122) ;  /* 0x0000000000300947 */ /* 0x004fec0003800000 */
[----:B------:R-:W0:Y:S01]  /*0ad0*/  LDC.64 R12, c[0x0][0x218] ;  /* 0x00008600ff0c7b82 */ /* 0x000e220000000a00 */
[----:B------:R-:W-:Y:S01]  /*0ae0*/  IADD3 R3, R0, R29, RZ ;  /* 0x0000001d00037210 */ /* 0x000fe20007ffe0ff */
[----:B------:R-:W-:-:S05]  /*0af0*/  VIADD R29, R29, 0x80 ;  /* 0x000000801d1d7836 */ /* 0x000fca0000000000 */
[----:B------:R-:W-:Y:S01]  /*0b00*/  ISETP.GE.AND P0, PT, R29, R2, PT ;  /* 0x000000021d00720c */ /* 0x000fe20003f06270 */
[----:B0-----:R-:W-:-:S05]  /*0b10*/  IMAD.WIDE.U32 R12, R3, 0x4, R12 ;  /* 0x00000004030c7825 */ /* 0x001fca00078e000c */
[----:B------:R0:W-:Y:S07]  /*0b20*/  STG.E desc[UR4][R12.64], R4 ;  /* 0x000000040c007986 */ /* 0x0001ee000c101904 */
[----:B------:R-:W-:Y:S05]  /*0b30*/  @P0 BRA `(.L_x_12123) ;  /* 0x0000000000300947 */ /* 0x000fea0003800000 */
[----:B0-----:R-:W0:Y:S01]  /*0b40*/  LDC.64 R12, c[0x0][0x218] ;  /* 0x00008600ff0c7b82 */ /* 0x001e220000000a00 */
[----:B------:R-:W-:Y:S02]  /*0b50*/  IADD3 R3, R0, R29, RZ ;  /* 0x0000001d00037210 */ /* 0x000fe40007ffe0ff */
[----:B------:R-:W-:-:S03]  /*0b60*/  IADD3 R29, R29, 0x80, RZ ;  /* 0x000000801d1d7810 */ /* 0x000fc60007ffe0ff */
[----:B0-----:R-:W-:-:S05]  /*0b70*/  IMAD.WIDE.U32 R12, R3, 0x4, R12 ;  /* 0x00000004030c7825 */ /* 0x001fca00078e000c */
[----:B------:R0:W-:Y:S02]  /*0b80*/  STG.E desc[UR4][R12.64], R5 ;  /* 0x000000050c007986 */ /* 0x0001e4000c101904 */
.L_x_12122:
[----:B------:R-:W-:-:S13]  /*0b90*/  ISETP.GE.AND P0, PT, R29, R2, PT ;  /* 0x000000021d00720c */ /* 0x000fda0003f06270 */
[----:B------:R-:W-:Y:S05]  /*0ba0*/  @P0 BRA `(.L_x_12124) ;  /* 0x0000000000300947 */ /* 0x000fea0003800000 */
[----:B0-----:R-:W0:Y:S01]  /*0bb0*/  LDC.64 R4, c[0x0][0x218] ;  /* 0x00008600ff047b82 */ /* 0x001e220000000a00 */
[----:B------:R-:W-:Y:S01]  /*0bc0*/  IADD3 R3, R0, R29, RZ ;  /* 0x0000001d00037210 */ /* 0x000fe20007ffe0ff */
[----:B------:R-:W-:-:S04]  /*0bd0*/  VIADD R29, R29, 0x80 ;  /* 0x000000801d1d7836 */ /* 0x000fc80000000000 */
[----:B0-----:R-:W-:-:S05]  /*0be0*/  IMAD.WIDE.U32 R4, R3, 0x4, R4 ;  /* 0x0000000403047825 */ /* 0x001fca00078e0004 */
[----:B------:R1:W-:Y:S02]  /*0bf0*/  STG.E desc[UR4][R4.64], R6 ;  /* 0x0000000604007986 */ /* 0x0003e4000c101904 */
.L_x_12123:
[----:B------:R-:W-:-:S13]  /*0c00*/  ISETP.GE.AND P0, PT, R29, R2, PT ;  /* 0x000000021d00720c */ /* 0x000fda0003f06270 */
[----:B------:R-:W-:Y:S05]  /*0c10*/  @P0 BRA `(.L_x_12125) ;  /* 0x0000000000340947 */ /* 0x000fea0003800000 */
[----:B01----:R-:W0:Y:S01]  /*0c20*/  LDC.64 R4, c[0x0][0x218] ;  /* 0x00008600ff047b82 */ /* 0x003e220000000a00 */
[----:B------:R-:W-:Y:S02]  /*0c30*/  IADD3 R3, R0, R29, RZ ;  /* 0x0000001d00037210 */ /* 0x000fe40007ffe0ff */
[----:B------:R-:W-:-:S03]  /*0c40*/  IADD3 R29, R29, 0x80, RZ ;  /* 0x000000801d1d7810 */ /* 0x000fc60007ffe0ff */
[----:B0-----:R-:W-:-:S05]  /*0c50*/  IMAD.WIDE.U32 R4, R3, 0x4, R4 ;  /* 0x0000000403047825 */ /* 0x001fca00078e0004 */
[----:B------:R1:W-:Y:S02]  /*0c60*/  STG.E desc[UR4][R4.64], R7 ;  /* 0x0000000704007986 */ /* 0x0003e4000c101904 */
.L_x_12124:
[----:B------:R-:W-:-:S13]  /*0c70*/  ISETP.GE.AND P0, PT, R29, R2, PT ;  /* 0x000000021d00720c */ /* 0x000fda0003f06270 */
[----:B------:R-:W-:Y:S05]  /*0c80*/  @P0 BREAK B1 ;  /* 0x0000000000010942 */ /* 0x000fea0003800000 */
[----:B------:R-:W-:Y:S05]  /*0c90*/  @P0 BRA `(.L_x_12126) ;  /* 0x0000000000300947 */ /* 0x000fea0003800000 */
[----:B01----:R-:W0:Y:S01]  /*0ca0*/  LDC.64 R4, c[0x0][0x218] ;  /* 0x00008600ff047b82 */ /* 0x003e220000000a00 */
[----:B------:R-:W-:Y:S01]  /*0cb0*/  IADD3 R3, R0, R29, RZ ;  /* 0x0000001d00037210 */ /* 0x000fe20007ffe0ff */
[----:B------:R-:W-:-:S04]  /*0cc0*/  VIADD R29, R29, 0x80 ;  /* 0x000000801d1d7836 */ /* 0x000fc80000000000 */
[----:B0-----:R-:W-:-:S05]  /*0cd0*/  IMAD.WIDE.U32 R4, R3, 0x4, R4 ;  /* 0x0000000403047825 */ /* 0x001fca00078e0004 */
[----:B------:R2:W-:Y:S02]  /*0ce0*/  STG.E desc[UR4][R4.64], R8 ;  /* 0x0000000804007986 */ /* 0x0005e4000c101904 */
.L_x_12125:
[----:B------:R-:W-:Y:S05]  /*0cf0*/  BSYNC B1 ;  /* 0x0000000000017941 */ /* 0x000fea0003800000 */
.L_x_12121:
[----:B------:R-:W-:-:S13]  /*0d00*/  ISETP.GE.AND P0, PT, R29, R2, PT ;  /* 0x000000021d00720c */ /* 0x000fda0003f06270 */
[----:B012---:R-:W0:Y:S01]  /*0d10*/  @!P0 LDC.64 R4, c[0x0][0x218] ;  /* 0x00008600ff048b82 */ /* 0x007e220000000a00 */
[----:B------:R-:W-:Y:S02]  /*0d20*/  @!P0 IADD3 R3, R0, R29, RZ ;  /* 0x0000001d00038210 */ /* 0x000fe40007ffe0ff */
[----:B------:R-:W-:-:S03]  /*0d30*/  @!P0 IADD3 R29, R29, 0x80, RZ ;  /* 0x000000801d1d8810 */ /* 0x000fc60007ffe0ff */
[----:B0-----:R-:W-:-:S05]  /*0d40*/  @!P0 IMAD.WIDE.U32 R4, R3, 0x4, R4 ;  /* 0x0000000403048825 */ /* 0x001fca00078e0004 */
[----:B------:R2:W-:Y:S02]  /*0d50*/  @!P0 STG.E desc[UR4][R4.64], R9 ;  /* 0x0000000904008986 */ /* 0x0005e4000c101904 */
.L_x_12126:
[----:B------:R-:W-:Y:S05]  /*0d60*/  BSYNC B0 ;  /* 0x0000000000007941 */ /* 0x000fea0003800000 */
.L_x_12120:
[----:B------:R-:W-:Y:S05]  /*0d70*/  WARPSYNC.ALL ;  /* 0x0000000000007948 */ /* 0x000fea0003800000 */
[----:B------:R-:W-:-:S13]  /*0d80*/  ISETP.GE.AND P0, PT, R29, R2, PT ;  /* 0x000000021d00720c */ /* 0x000fda0003f06270 */
[----:B------:R-:W-:Y:S05]  /*0d90*/  @P0 EXIT ;  /* 0x000000000000094d */ /* 0x000fea0003800000 */
[----:B------:R-:W3:Y:S01]  /*0da0*/  LDC.64 R2, c[0x0][0x218] ;  /* 0x00008600ff027b82 */ /* 0x000ee20000000a00 */
[----:B------:R-:W-:-:S05]  /*0db0*/  IADD3 R29, R0, R29, RZ ;  /* 0x0000001d001d7210 */ /* 0x000fca0007ffe0ff */
[----:B---3--:R-:W-:-:S05]  /*0dc0*/  IMAD.WIDE.U32 R2, R29, 0x4, R2 ;  /* 0x000000041d027825 */ /* 0x008fca00078e0002 */
[----:B------:R-:W-:Y:S01]  /*0dd0*/  STG.E desc[UR4][R2.64], R10 ;  /* 0x0000000a02007986 */ /* 0x000fe2000c101904 */
[----:B------:R-:W-:Y:S05]  /*0de0*/  EXIT ;  /* 0x000000000000794d */ /* 0x000fea0003800000 */
.L_x_12127:
        /* <DEDUP_REMOVED lines=9> */
.L_x_19406:


//--------------------- .text._ZN2at6native29vectorized_elementwise_kernelILi4ENS0_13BinaryFunctorIfffNS0_15binary_internal10DivFunctorIfEEEESt5arrayIPcLm3EEEEviT0_T1_ --------------------------
	.section	.text._ZN2at6native29vectorized_elementwise_kernelILi4ENS0_13BinaryFunctorIfffNS0_15binary_internal10DivFunctorIfEEEESt5arrayIPcLm3EEEEviT0_T1_,"ax",@progbits
	.align	128
        .global         _ZN2at6native29vectorized_elementwise_kernelILi4ENS0_13BinaryFunctorIfffNS0_15binary_internal10DivFunctorIfEEEESt5arrayIPcLm3EEEEviT0_T1_
        .type           _ZN2at6native29vectorized_elementwise_kernelILi4ENS0_13BinaryFunctorIfffNS0_15binary_internal10DivFunctorIfEEEESt5arrayIPcLm3EEEEviT0_T1_,@function
        .size           _ZN2at6native29vectorized_elementwise_kernelILi4ENS0_13BinaryFunctorIfffNS0_15binary_internal10DivFunctorIfEEEESt5arrayIPcLm3EEEEviT0_T1_,(.L_x_19407 - _ZN2at6native29vectorized_elementwise_kernelILi4ENS0_13BinaryFunctorIfffNS0_15binary_internal10DivFunctorIfEEEESt5arrayIPcLm3EEEEviT0_T1_)
        .other          _ZN2at6native29vectorized_elementwise_kernelILi4ENS0_13BinaryFunctorIfffNS0_15binary_internal10DivFunctorIfEEEESt5arrayIPcLm3EEEEviT0_T1_,@"STO_CUDA_ENTRY STV_DEFAULT"
_ZN2at6native29vectorized_elementwise_kernelILi4ENS0_13BinaryFunctorIfffNS0_15binary_internal10DivFunctorIfEEEESt5arrayIPcLm3EEEEviT0_T1_:
.text._ZN2at6native29vectorized_elementwise_kernelILi4ENS0_13BinaryFunctorIfffNS0_15binary_internal10DivFunctorIfEEEESt5arrayIPcLm3EEEEviT0_T1_:
        /* <DEDUP_REMOVED lines=13> */
[----:B------:R-:W3:Y:S04]  /*00d0*/  LDG.E.128 R8, desc[UR4][R24.64] ;  /* 0x0000000418087981 */ /* 0x000ee8000c1e1d00 */
[----:B------:R-:W4:Y:S01]  /*00e0*/  LDG.E.128 R12, desc[UR4][R24.64+0x800] ;  /* 0x00080004180c7981 */ /* 0x000f22000c1e1d00 */
[----:B--2---:R-:W-:-:S04]  /*00f0*/  IMAD.WIDE R2, R0, 0x4, R4 ;  /* 0x0000000400027825 */ /* 0x004fc800078e0204 */
[----:B------:R-:W-:Y:S02]  /*0100*/  IMAD.WIDE.U32 R26, R20, 0x10, R2 ;  /* 0x00000010141a7825 */ /* 0x000fe400078e0002 */
[----:B------:R-:W0:Y:S03]  /*0110*/  LDC.64 R2, c[0x0][0x218] ;  /* 0x00008600ff027b82 */ /* 0x000e260000000a00 */
[----:B------:R-:W2:Y:S04]  /*0120*/  LDG.E.128 R16, desc[UR4][R26.64] ;  /* 0x000000041a107981 */ /* 0x000ea8000c1e1d00 */
[----:B------:R-:W5:Y:S01]  /*0130*/  LDG.E.128 R4, desc[UR4][R26.64+0x800] ;  /* 0x000800041a047981 */ /* 0x000f62000c1e1d00 */
[----:B0-----:R-:W-:-:S04]  /*0140*/  IMAD.WIDE.U32 R2, R0, 0x4, R2 ;  /* 0x0000000400027825 */ /* 0x001fc800078e0002 */
[----:B------:R-:W-:Y:S01]  /*0150*/  IMAD.WIDE R2, R20, 0x10, R2 ;  /* 0x0000001014027825 */ /* 0x000fe200078e0202 */
[----:B---3--:R-:W2:Y:S08]  /*0160*/  MUFU.RCP R28, R11 ;  /* 0x0000000b001c7308 */ /* 0x008eb00000001000 */
[----:B------:R-:W0:Y:S08]  /*0170*/  MUFU.RCP R29, R10 ;  /* 0x0000000a001d7308 */ /* 0x000e300000001000 */
[----:B------:R-:W1:Y:S01]  /*0180*/  MUFU.RCP R9, R9 ;  /* 0x0000000900097308 */ /* 0x000e620000001000 */
[----:B--2---:R-:W-:-:S07]  /*0190*/  FMUL.FTZ R19, R19, R28 ;  /* 0x0000001c13137220 */ /* 0x004fce0000410000 */
[----:B------:R-:W2:Y:S01]  /*01a0*/  MUFU.RCP R8, R8 ;  /* 0x0000000800087308 */ /* 0x000ea20000001000 */
[----:B0-----:R-:W-:-:S07]  /*01b0*/  FMUL.FTZ R18, R18, R29 ;  /* 0x0000001d12127220 */ /* 0x001fce0000410000 */
[----:B----4-:R-:W5:Y:S01]  /*01c0*/  MUFU.RCP R22, R15 ;  /* 0x0000000f00167308 */ /* 0x010f620000001000 */
[----:B-1----:R-:W-:-:S07]  /*01d0*/  FMUL.FTZ R17, R17, R9 ;  /* 0x0000000911117220 */ /* 0x002fce0000410000 */
[----:B------:R-:W0:Y:S01]  /*01e0*/  MUFU.RCP R21, R14 ;  /* 0x0000000e00157308 */ /* 0x000e220000001000 */
[----:B--2---:R-:W-:-:S05]  /*01f0*/  FMUL.FTZ R16, R16, R8 ;  /* 0x0000000810107220 */ /* 0x004fca0000410000 */
[----:B------:R-:W-:Y:S02]  /*0200*/  STG.E.128 desc[UR4][R2.64], R16 ;  /* 0x0000001002007986 */ /* 0x000fe4000c101d04 */
[----:B------:R-:W1:Y:S01]  /*0210*/  MUFU.RCP R24, R13 ;  /* 0x0000000d00187308 */ /* 0x000e620000001000 */
[----:B-----5:R-:W-:-:S07]  /*0220*/  FMUL.FTZ R7, R7, R22 ;  /* 0x0000001607077220 */ /* 0x020fce0000410000 */
[----:B------:R-:W2:Y:S01]  /*0230*/  MUFU.RCP R23, R12 ;  /* 0x0000000c00177308 */ /* 0x000ea20000001000 */
[----:B0-----:R-:W-:Y:S01]  /*0240*/  FMUL.FTZ R6, R6, R21 ;  /* 0x0000001506067220 */ /* 0x001fe20000410000 */
[----:B-1----:R-:W-:Y:S01]  /*0250*/  FMUL.FTZ R5, R5, R24 ;  /* 0x0000001805057220 */ /* 0x002fe20000410000 */
[----:B--2---:R-:W-:-:S05]  /*0260*/  FMUL.FTZ R4, R4, R23 ;  /* 0x0000001704047220 */ /* 0x004fca0000410000 */
[----:B------:R-:W-:Y:S01]  /*0270*/  STG.E.128 desc[UR4][R2.64+0x800], R4 ;  /* 0x0008000402007986 */ /* 0x000fe2000c101d04 */
[----:B------:R-:W-:Y:S05]  /*0280*/  EXIT ;  /* 0x000000000000794d */ /* 0x000fea0003800000 */
.L_x_12128:
        /* <DEDUP_REMOVED lines=138> */
.L_x_12131:
[----:B------:R-:W-:-:S13]  /*0b30*/  ISETP.GE.AND P0, PT, R29, R2, PT ;  /* 0x000000021d00720c */ /* 0x000fda0003f06270 */
[----:B------:R-:W-:Y:S05]  /*0b40*/  @P0 BRA `(.L_x_12133) ;  /* 0x0000000000300947 */ /* 0x000fea0003800000 */
[----:B0-----:R-:W0:Y:S01]  /*0b50*/  LDC.64 R4, c[0x0][0x218] ;  /* 0x00008600ff047b82 */ /* 0x001e220000000a00 */
[----:B------:R-:W-:Y:S01]  /*0b60*/  IADD3 R3, R0, R29, RZ ;  /* 0x0000001d00037210 */ /* 0x000fe20007ffe0ff */
[----:B------:R-:W-:-:S04]  /*0b70*/  VIADD R29, R29, 0x80 ;  /* 0x000000801d1d7836 */ /* 0x000fc80000000000 */
[----:B0-----:R-:W-:-:S05]  /*0b80*/  IMAD.WIDE.U32 R4, R3, 0x4, R4 ;  /* 0x0000000403047825 */ /* 0x001fca00078e0004 */
[----:B------:R1:W-:Y:S02]  /*0b90*/  STG.E desc[UR4][R4.64], R6 ;  /* 0x0000000604007986 */ /* 0x0003e4000c101904 */
.L_x_12132:
[----:B------:R-:W-:-:S13]  /*0ba0*/  ISETP.GE.AND P0, PT, R29, R2, PT ;  /* 0x000000021d00720c */ /* 0x000fda0003f06270 */
[----:B------:R-:W-:Y:S05]  /*0bb0*/  @P0 BRA `(.L_x_12134) ;  /* 0x0000000000340947 */ /* 0x000fea0003800000 */
[----:B01----:R-:W0:Y:S01]  /*0bc0*/  LDC.64 R4, c[0x0][0x218] ;  /* 0x00008600ff047b82 */ /* 0x003e220000000a00 */
[----:B------:R-:W-:Y:S02]  /*0bd0*/  IADD3 R3, R0, R29, RZ ;  /* 0x0000001d00037210 */ /* 0x000fe40007ffe0ff */
[----:B------:R-:W-:-:S03]  /*0be0*/  IADD3 R29, R29, 0x80, RZ ;  /* 0x000000801d1d7810 */ /* 0x000fc60007ffe0ff */
[----:B0-----:R-:W-:-:S05]  /*0bf0*/  IMAD.WIDE.U32 R4, R3, 0x4, R4 ;  /* 0x0000000403047825 */ /* 0x001fca00078e0004 */
[----:B------:R1:W-:Y:S02]  /*0c00*/  STG.E desc[UR4][R4.64], R7 ;  /* 0x0000000704007986 */ /* 0x0003e4000c101904 */
.L_x_12133:
        /* <DEDUP_REMOVED lines=8> */
.L_x_12134:
[----:B------:R-:W-:Y:S05]  /*0c90*/  BSYNC B1 ;  /* 0x0000000000017941 */ /* 0x000fea0003800000 */
.L_x_12130:
[----:B------:R-:W-:-:S13]  /*0ca0*/  ISETP.GE.AND P0, PT, R29, R2, PT ;  /* 0x000000021d00720c */ /* 0x000fda0003f06270 */
[----:B012---:R-:W0:Y:S01]  /*0cb0*/  @!P0 LDC.64 R4, c[0x0][0x218] ;  /* 0x00008600ff048b82 */ /* 0x007e220000000a00 */
[----:B------:R-:W-:Y:S02]  /*0cc0*/  @!P0 IADD3 R3, R0, R29, RZ ;  /* 0x0000001d00038210 */ /* 0x000fe40007ffe0ff */
[----:B------:R-:W-:-:S03]  /*0cd0*/  @!P0 IADD3 R29, R29, 0x80, RZ ;  /* 0x000000801d1d8810 */ /* 0x000fc60007ffe0ff */
[----:B0-----:R-:W-:-:S05]  /*0ce0*/  @!P0 IMAD.WIDE.U32 R4, R3, 0x4, R4 ;  /* 0x0000000403048825 */ /* 0x001fca00078e0004 */
[----:B------:R2:W-:Y:S02]  /*0cf0*/  @!P0 STG.E desc[UR4][R4.64], R9 ;  /* 0x0000000904008986 */ /* 0x0005e4000c101904 */
.L_x_12135:
[----:B------:R-:W-:Y:S05]  /*0d00*/  BSYNC B0 ;  /* 0x0000000000007941 */ /* 0x000fea0003800000 */
.L_x_12129:
        /* <DEDUP_REMOVED lines=8> */
.L_x_12136:
        /* <DEDUP_REMOVED lines=15> */
.L_x_19407:


//--------------------- .text._ZN2at6native29vectorized_elementwise_kernelILi8ENS0_13BinaryFunctorIfffNS0_15binary_internal10DivFunctorIfEEEESt5arrayIPcLm3EEEEviT0_T1_ --------------------------
	.section	.text._ZN2at6native29vectorized_elementwise_kernelILi8ENS0_13BinaryFunctorIfffNS0_15binary_internal10DivFunctorIfEEEESt5arrayIPcLm3EEEEviT0_T1_,"ax",@progbits
	.align	128
        .global         _ZN2at6native29vectorized_elementwise_kernelILi8ENS0_13BinaryFunctorIfffNS0_15binary_internal10DivFunctorIfEEEESt5arrayIPcLm3EEEEviT0_T1_
        .type           _ZN2at6native29vectorized_elementwise_kernelILi8ENS0_13BinaryFunctorIfffNS0_15binary_internal10DivFunctorIfEEEESt5arrayIPcLm3EEEEviT0_T1_,@function
        .size           _ZN2at6native29vectorized_elementwise_kernelILi8ENS0_13BinaryFunctorIfffNS0_15binary_internal10DivFunctorIfEEEESt5arrayIPcLm3EEEEviT0_T1_,(.L_x_19408 - _ZN2at6native29vectorized_elementwise_kernelILi8ENS0_13BinaryFunctorIfffNS0_15binary_internal10DivFunctorIfEEEESt5arrayIPcLm3EEEEviT0_T1_)
        .other          _ZN2at6native29vectorized_elementwise_kernelILi8ENS0_13BinaryFunctorIfffNS0_15binary_internal10DivFunctorIfEEEESt5arrayIPcLm3EEEEviT0_T1_,@"STO_CUDA_ENTRY STV_DEFAULT"
_ZN2at6native29vectorized_elementwise_kernelILi8ENS0_13BinaryFunctorIfffNS0_15binary_internal10DivFunctorIfEEEESt5arrayIPcLm3EEEEviT0_T1_:
.text._ZN2at6native29vectorized_elementwise_kernelILi8ENS0_13BinaryFunctorIfffNS0_15binary_internal10DivFunctorIfEEEESt5arrayIPcLm3EEEEviT0_T1_:
        /* <DEDUP_REMOVED lines=41> */
.L_x_12137:
        /* <DEDUP_REMOVED lines=138> */
.L_x_12140:
[----:B------:R-:W-:-:S13]  /*0b30*/  ISETP.GE.AND P0, PT, R29, R2, PT ;  /* 0x000000021d00720c */ /* 0x000fda0003f06270 */
[----:B------:R-:W-:Y:S05]  /*0b40*/  @P0 BRA `(.L_x_12142) ;  /* 0x0000000000300947 */ /* 0x000fea0003800000 */
[----:B0-----:R-:W0:Y:S01]  /*0b50*/  LDC.64 R4, c[0x0][0x218] ;  /* 0x00008600ff047b82 */ /* 0x001e220000000a00 */
[----:B------:R-:W-:Y:S01]  /*0b60*/  IADD3 R3, R0, R29, RZ ;  /* 0x0000001d00037210 */ /* 0x000fe20007ffe0ff */
[----:B------:R-:W-:-:S04]  /*0b70*/  VIADD R29, R29, 0x80 ;  /* 0x000000801d1d7836 */ /* 0x000fc80000000000 */
[----:B0-----:R-:W-:-:S05]  /*0b80*/  IMAD.WIDE.U32 R4, R3, 0x4, R4 ;  /* 0x0000000403047825 */ /* 0x001fca00078e0004 */
[----:B------:R1:W-:Y:S02]  /*0b90*/  STG.E desc[UR4][R4.64], R6 ;  /* 0x0000000604007986 */ /* 0x0003e4000c101904 */
.L_x_12141:
[----:B------:R-:W-:-:S13]  /*0ba0*/  ISETP.GE.AND P0, PT, R29, R2, PT ;  /* 0x000000021d00720c */ /* 0x000fda0003f06270 */
[----:B------:R-:W-:Y:S05]  /*0bb0*/  @P0 BRA `(.L_x_12143) ;  /* 0x0000000000340947 */ /* 0x000fea0003800000 */
[----:B01----:R-:W0:Y:S01]  /*0bc0*/  LDC.64 R4, c[0x0][0x218] ;  /* 0x00008600ff047b82 */ /* 0x003e220000000a00 */
[----:B------:R-:W-:Y:S02]  /*0bd0*/  IADD3 R3, R0, R29, RZ ;  /* 0x0000001d00037210 */ /* 0x000fe40007ffe0ff */
[----:B------:R-:W-:-:S03]  /*0be0*/  IADD3 R29, R29, 0x80, RZ ;  /* 0x000000801d1d7810 */ /* 0x000fc60007ffe0ff */
[----:B0-----:R-:W-:-:S05]  /*0bf0*/  IMAD.WIDE.U32 R4, R3, 0x4, R4 ;  /* 0x0000000403047825 */ /* 0x001fca00078e0004 */
[----:B------:R1:W-:Y:S02]  /*0c00*/  STG.E desc[UR4][R4.64], R7 ;  /* 0x0000000704007986 */ /* 0x0003e4000c101904 */
.L_x_12142:
        /* <DEDUP_REMOVED lines=8> */
.L_x_12143:
[----:B------:R-:W-:Y:S05]  /*0c90*/  BSYNC B1 ;  /* 0x0000000000017941 */ /* 0x000fea0003800000 */
.L_x_12139:
[----:B------:R-:W-:-:S13]  /*0ca0*/  ISETP.GE.AND P0, PT, R29, R2, PT ;  /* 0x000000021d00720c */ /* 0x000fda0003f06270 */
[----:B012---:R-:W0:Y:S01]  /*0cb0*/  @!P0 LDC.64 R4, c[0x0][0x218] ;  /* 0x00008600ff048b82 */ /* 0x007e220000000a00 */
[----:B------:R-:W-:Y:S02]  /*0cc0*/  @!P0 IADD3 R3, R0, R29, RZ ;  /* 0x0000001d00038210 */ /* 0x000fe40007ffe0ff */
[----:B------:R-:W-:-:S03]  /*0cd0*/  @!P0 IADD3 R29, R29, 0x80, RZ ;  /* 0x000000801d1d8810 */ /* 0x000fc60007ffe0ff */
[----:B0-----:R-:W-:-:S05]  /*0ce0*/  @!P0 IMAD.WIDE.U32 R4, R3, 0x4, R4 ;  /* 0x0000000403048825 */ /* 0x001fca00078e0004 */
[----:B------:R2:W-:Y:S02]  /*0cf0*/  @!P0 STG.E desc[UR4][R4.64], R9 ;  /* 0x0000000904008986 */ /* 0x0005e4000c101904 */
.L_x_12144:
[----:B------:R-:W-:Y:S05]  /*0d00*/  BSYNC B0 ;  /* 0x0000000000007941 */ /* 0x000fea0003800000 */
.L_x_12138:
        /* <DEDUP_REMOVED lines=8> */
.L_x_12145:
        /* <DEDUP_REMOVED lines=15> */
.L_x_19408:


//--------------------- .text._ZN2at6native18elementwise_kernelILi128ELi4EZNS0_15gpu_kernel_implINS0_13BUnaryFunctorIfffNS0_15binary_internal10DivFunctorIfEEEEEEvRNS_18TensorIteratorBaseERKT_EUliE_EEviT1_ --------------------------
	.section	.text._ZN2at6native18elementwise_kernelILi128ELi4EZNS0_15gpu_kernel_implINS0_13BUnaryFunctorIfffNS0_15binary_internal10DivFunctorIfEEEEEEvRNS_18TensorIteratorBaseERKT_EUliE_EEviT1_,"ax",@progbits
	.align	128
        .global         _ZN2at6native18elementwise_kernelILi128ELi4EZNS0_15gpu_kernel_implINS0_13BUnaryFunctorIfffNS0_15binary_internal10DivFunctorIfEEEEEEvRNS_18TensorIteratorBaseERKT_EUliE_EEviT1_
        .type           _ZN2at6native18elementwise_kernelILi128ELi4EZNS0_15gpu_kernel_implINS0_13BUnaryFunctorIfffNS0_15binary_internal10DivFunctorIfEEEEEEvRNS_18TensorIteratorBaseERKT_EUliE_EEviT1_,@function
        .size           _ZN2at6native18elementwise_kernelILi128ELi4EZNS0_15gpu_kernel_implINS0_13BUnaryFunctorIfffNS0_15binary_internal10DivFunctorIfEEEEEEvRNS_18TensorIteratorBaseERKT_EUliE_EEviT1_,(.L_x_19409 - _ZN2at6native18elementwise_kernelILi128ELi4EZNS0_15gpu_kernel_implINS0_13BUnaryFunctorIfffNS0_15binary_internal10DivFunctorIfEEEEEEvRNS_18TensorIteratorBaseERKT_EUliE_EEviT1_)
        .other          _ZN2at6native18elementwise_kernelILi128ELi4EZNS0_15gpu_kernel_implINS0_13BUnaryFunctorIfffNS0_15binary_internal10DivFunctorIfEEEEEEvRNS_18TensorIteratorBaseERKT_EUliE_EEviT1_,@"STO_CUDA_ENTRY STV_DEFAULT"
_ZN2at6native18elementwise_kernelILi128ELi4EZNS0_15gpu_kernel_implINS0_13BUnaryFunctorIfffNS0_15binary_internal10DivFunctorIfEEEEEEvRNS_18TensorIteratorBaseERKT_EUliE_EEviT1_:
.text._ZN2at6native18elementwise_kernelILi128ELi4EZNS0_15gpu_kernel_implINS0_13BUnaryFunctorIfffNS0_15binary_internal10DivFunctorIfEEEEEEvRNS_18TensorIteratorBaseERKT_EUliE_EEviT1_:
        /* <DEDUP_REMOVED lines=314> */
.L_x_12148:
        /* <DEDUP_REMOVED lines=22> */
.L_x_12153:
[----:B------:R-:W2:Y:S02]  /*1500*/  LDG.E.U8 R0, desc[UR36][R2.64] ;  /* 0x0000002402007981 */ /* 0x000ea4000c1e1100 */
[----:B--2---:R-:W-:Y:S01]  /*1510*/  I2FP.F32.U32 R0, R0 ;  /* 0x0000000000007245 */ /* 0x004fe20000201000 */
[----:B------:R-:W-:Y:S06]  /*1520*/  BRA `(.L_x_12155) ;  /* 0x0000000c002c7947 */ /* 0x000fec0003800000 */
.L_x_12152:
        /* <DEDUP_REMOVED lines=9> */
.L_x_12157:
[----:B------:R-:W2:Y:S02]  /*15c0*/  LDG.E R0, desc[UR36][R2.64] ;  /* 0x0000002402007981 */ /* 0x000ea4000c1e1900 */
[----:B--2---:R-:W-:Y:S01]  /*15d0*/  I2FP.F32.S32 R0, R0 ;  /* 0x0000000000007245 */ /* 0x004fe20000201400 */
[----:B------:R-:W-:Y:S06]  /*15e0*/  BRA `(.L_x_12155) ;  /* 0x0000000800fc7947 */ /* 0x000fec0003800000 */
.L_x_12156:
[----:B------:R-:W2:Y:S02]  /*15f0*/  LDG.E.U16 R0, desc[UR36][R2.64] ;  /* 0x0000002402007981 */ /* 0x000ea4000c1e1500 */
[----:B--2---:R-:W0:Y:S01]  /*1600*/  I2F.S16 R0, R0 ;  /* 0x0000000000007306 */ /* 0x004e220000101400 */
[----:B------:R-:W-:Y:S05]  /*1610*/  BRA `(.L_x_12155) ;  /* 0x0000000800f07947 */ /* 0x000fea0003800000 */
.L_x_12151:
        /* <DEDUP_REMOVED lines=8> */
.L_x_12159:
[----:B------:R-:W2:Y:S02]  /*16a0*/  LDG.E.U16 R0, desc[UR36][R2.64] ;  /* 0x0000002402007981 */ /* 0x000ea4000c1e1500 */
[----:B--2---:R-:W-:Y:S01]  /*16b0*/  HADD2.F32 R0, -RZ, R0.H0_H0 ;  /* 0x20000000ff007230 */ /* 0x004fe20000004100 */
[----:B------:R-:W-:Y:S06]  /*16c0*/  BRA `(.L_x_12155) ;  /* 0x0000000800c47947 */ /* 0x000fec0003800000 */
.L_x_12158:
        /* <DEDUP_REMOVED lines=8> */
.L_x_12161:
[----:B------:R-:W2:Y:S02]  /*1750*/  LDG.E.U16 R0, desc[UR36][R2.64] ;  /* 0x0000002402007981 */ /* 0x000ea4000c1e1500 */
[----:B--2---:R-:W-:Y:S01]  /*1760*/  HADD2.F32 R0, -RZ, R0.H0_H0 ;  /* 0x20000000ff007230 */ /* 0x004fe20000004100 */
[----:B------:R-:W-:Y:S06]  /*1770*/  BRA `(.L_x_12155) ;  /* 0x0000000800987947 */ /* 0x000fec0003800000 */
.L_x_12160:
[----:B------:R-:W2:Y:S01]  /*1780*/  LDG.E.64 R2, desc[UR36][R2.64] ;  /* 0x0000002402027981 */ /* 0x000ea2000c1e1b00 */
[----:B------:R-:W-:Y:S01]  /*1790*/  UMOV UR4, 0xf0000000 ;  /* 0xf000000000047882 */ /* 0x000fe20000000000 */
[----:B------:R-:W-:Y:S01]  /*17a0*/  UMOV UR5, 0x380fffff ;  /* 0x380fffff00057882 */ /* 0x000fe20000000000 */
[----:B--2---:R-:W0:Y:S01]  /*17b0*/  F2F.F32.F64 R0, R2 ;  /* 0x0000000200007310 */ /* 0x004e220000301000 */
[----:B------:R-:W-:-:S14]  /*17c0*/  DSETP.GEU.AND P0, PT, |R2|, UR4, PT ;  /* 0x0000000402007e2a */ /* 0x000fdc000bf0e200 */
[----:B0-----:R-:W-:Y:S01]  /*17d0*/  @!P0 FMUL R0, R0, 1.175494350822287508e-38 ;  /* 0x0080000000008820 */ /* 0x001fe20000400000 */
[----:B------:R-:W-:Y:S06]  /*17e0*/  BRA `(.L_x_12155) ;  /* 0x00000008007c7947 */ /* 0x000fec0003800000 */
.L_x_12150:
        /* <DEDUP_REMOVED lines=12> */
.L_x_12164:
[----:B------:R-:W2:Y:S01]  /*18b0*/  LDG.E.64 R2, desc[UR36][R2.64] ;  /* 0x0000002402027981 */ /* 0x000ea2000c1e1b00 */
[----:B------:R-:W-:Y:S01]  /*18c0*/  UMOV UR4, 0xf0000000 ;  /* 0xf000000000047882 */ /* 0x000fe20000000000 */
[----:B------:R-:W-:Y:S01]  /*18d0*/  UMOV UR5, 0x380fffff ;  /* 0x380fffff00057882 */ /* 0x000fe20000000000 */
[----:B--2---:R-:W0:Y:S01]  /*18e0*/  F2F.F32.F64 R0, R2 ;  /* 0x0000000200007310 */ /* 0x004e220000301000 */
[----:B------:R-:W-:-:S14]  /*18f0*/  DSETP.GEU.AND P0, PT, |R2|, UR4, PT ;  /* 0x0000000402007e2a */ /* 0x000fdc000bf0e200 */
[----:B0-----:R-:W-:Y:S01]  /*1900*/  @!P0 FMUL R0, R0, 1.175494350822287508e-38 ;  /* 0x0080000000008820 */ /* 0x001fe20000400000 */
[----:B------:R-:W-:Y:S06]  /*1910*/  BRA `(.L_x_12155) ;  /* 0x0000000800307947 */ /* 0x000fec0003800000 */
.L_x_12163:
        /* <DEDUP_REMOVED lines=26> */
.L_x_12166:
        /* <DEDUP_REMOVED lines=13> */
.L_x_12165:
[----:B------:R-:W2:Y:S02]  /*1b90*/  LDG.E.U16 R0, desc[UR36][R2.64] ;  /* 0x0000002402007981 */ /* 0x000ea4000c1e1500 */
[----:B--2---:R-:W-:Y:S01]  /*1ba0*/  IMAD.U32 R0, R0, 0x10000, RZ ;  /* 0x0001000000007824 */ /* 0x004fe200078e00ff */
[----:B------:R-:W-:Y:S06]  /*1bb0*/  BRA `(.L_x_12155) ;  /* 0x0000000400887947 */ /* 0x000fec0003800000 */
.L_x_12162:
        /* <DEDUP_REMOVED lines=11> */
.L_x_12169:
        /* <DEDUP_REMOVED lines=20> */
.L_x_12171:
[----:B------:R-:W-:Y:S05]  /*1db0*/  BSYNC B0 ;  /* 0x0000000000007941 */ /* 0x000fea0003800000 */
.L_x_12170:
[----:B------:R-:W-:Y:S01]  /*1dc0*/  LEA R3, R0, 0x3b800000, 0x17 ;  /* 0x3b80000000037811 */ /* 0x000fe200078eb8ff */
[----:B------:R-:W-:-:S05]  /*1dd0*/  IMAD.SHL.U32 R0, R2, 0x100000, RZ ;  /* 0x0010000002007824 */ /* 0x000fca00078e00ff */
[----:B------:R-:W-:Y:S01]  /*1de0*/  LOP3.LUT R0, R3, R0, R4, 0xfe, !PT ;  /* 0x0000000003007212 */ /* 0x000fe200078efe04 */
[----:B------:R-:W-:Y:S06]  /*1df0*/  BRA `(.L_x_12155) ;  /* 0x0000000000f87947 */ /* 0x000fec0003800000 */
.L_x_12168:
        /* <DEDUP_REMOVED lines=20> */
.L_x_12173:
[----:B------:R-:W-:Y:S05]  /*1f40*/  BSYNC B0 ;  /* 0x0000000000007941 */ /* 0x000fea0003800000 */
.L_x_12172:
[----:B------:R-:W-:Y:S01]  /*1f50*/  LEA R3, R0, 0x37800000, 0x17 ;  /* 0x3780000000037811 */ /* 0x000fe200078eb8ff */
[----:B------:R-:W-:-:S05]  /*1f60*/  IMAD.SHL.U32 R0, R2, 0x200000, RZ ;  /* 0x0020000002007824 */ /* 0x000fca00078e00ff */
[----:B------:R-:W-:Y:S01]  /*1f70*/  LOP3.LUT R0, R3, R0, R4, 0xfe, !PT ;  /* 0x0000000003007212 */ /* 0x000fe200078efe04 */
[----:B------:R-:W-:Y:S06]  /*1f80*/  BRA `(.L_x_12155) ;  /* 0x0000000000947947 */ /* 0x000fec0003800000 */
.L_x_12167:
        /* <DEDUP_REMOVED lines=14> */
.L_x_12154:
        /* <DEDUP_REMOVED lines=16> */
.L_x_12176:
[----:B------:R-:W-:Y:S01]  /*2170*/  IMAD.MOV.U32 R0, RZ, RZ, RZ ;  /* 0x000000ffff007224 */ /* 0x000fe200078e00ff */
[----:B------:R-:W-:Y:S06]  /*2180*/  BRA `(.L_x_12155) ;  /* 0x0000000000147947 */ /* 0x000fec0003800000 */
.L_x_12175:
[----:B------:R-:W2:Y:S02]  /*2190*/  LDG.E.64 R2, desc[UR36][R2.64] ;  /* 0x0000002402027981 */ /* 0x000ea4000c1e1b00 */
[----:B--2---:R0:W1:Y:S01]  /*21a0*/  I2F.U64 R0, R2 ;  /* 0x0000000200007312 */ /* 0x0040620000301000 */
[----:B------:R-:W-:Y:S05]  /*21b0*/  BRA `(.L_x_12155) ;  /* 0x0000000000087947 */ /* 0x000fea0003800000 */
.L_x_12174:
[----:B------:R-:W2:Y:S02]  /*21c0*/  LDG.E R0, desc[UR36][R2.64] ;  /* 0x0000002402007981 */ /* 0x000ea4000c1e1900 */
[----:B--2---:R-:W-:-:S07]  /*21d0*/  I2FP.F32.U32 R0, R0 ;  /* 0x0000000000007245 */ /* 0x004fce0000201000 */
.L_x_12155:
[----:B------:R-:W-:Y:S05]  /*21e0*/  BSYNC B6 ;  /* 0x0000000000067941 */ /* 0x000fea0003800000 */
.L_x_12149:
[----:B------:R-:W1:Y:S01]  /*21f0*/  LDC.U8 R5, c[0x0][0x428] ;  /* 0x00010a00ff057b82 */ /* 0x000e620000000000 */
[----:B------:R-:W-:Y:S02]  /*2200*/  ULDC UR4, c[0x0][0x424] ;  /* 0x0001090000047ab9 */ /* 0x000fe40000000800 */
[----:B0-234-:R-:W1:Y:S02]  /*2210*/  MUFU.RCP R3, UR4 ;  /* 0x0000000400037d08 */ /* 0x01de640008001000 */
[----:B-1---5:R-:W-:Y:S01]  /*2220*/  FMUL.FTZ R2, R3, R0 ;  /* 0x0000000003027220 */ /* 0x022fe20000410000 */
        /* <DEDUP_REMOVED lines=14> */
.L_x_12180:
[----:B------:R-:W0:Y:S02]  /*2310*/  F2I.S64.TRUNC R2, R2 ;  /* 0x0000000200027311 */ /* 0x000e24000020d900 */
[----:B0-----:R-:W-:-:S05]  /*2320*/  IMAD.MOV.U32 R5, RZ, RZ, R2 ;  /* 0x000000ffff057224 */ /* 0x001fca00078e0002 */
[----:B------:R0:W-:Y:S01]  /*2330*/  STG.E.U8 desc[UR36][R16.64], R5 ;  /* 0x0000000510007986 */ /* 0x0001e2000c101124 */
[----:B------:R-:W-:Y:S05]  /*2340*/  BRA `(.L_x_12182) ;  /* 0x0000000c00407947 */ /* 0x000fea0003800000 */
.L_x_12179:
        /* <DEDUP_REMOVED lines=9> */
.L_x_12184:
[----:B------:R-:W0:Y:S02]  /*23e0*/  F2I.FTZ.TRUNC.NTZ R3, R2 ;  /* 0x0000000200037305 */ /* 0x000e24000021f100 */
[----:B0-----:R0:W-:Y:S01]  /*23f0*/  STG.E desc[UR36][R16.64], R3 ;  /* 0x0000000310007986 */ /* 0x0011e2000c101924 */
[----:B------:R-:W-:Y:S05]  /*2400*/  BRA `(.L_x_12182) ;  /* 0x0000000c00107947 */ /* 0x000fea0003800000 */
.L_x_12183:
[----:B------:R-:W0:Y:S02]  /*2410*/  F2I.FTZ.TRUNC.NTZ R3, R2 ;  /* 0x0000000200037305 */ /* 0x000e24000021f100 */
[----:B0-----:R0:W-:Y:S01]  /*2420*/  STG.E.U16 desc[UR36][R16.64], R3 ;  /* 0x0000000310007986 */ /* 0x0011e2000c101524 */
[----:B------:R-:W-:Y:S05]  /*2430*/  BRA `(.L_x_12182) ;  /* 0x0000000c00047947 */ /* 0x000fea0003800000 */
.L_x_12178:
        /* <DEDUP_REMOVED lines=8> */
.L_x_12186:
[----:B------:R-:W-:-:S05]  /*24c0*/  F2FP.F16.F32.PACK_AB R2, RZ, R2 ;  /* 0x00000002ff02723e */ /* 0x000fca00000000ff */
[----:B------:R0:W-:Y:S01]  /*24d0*/  STG.E.U16 desc[UR36][R16.64], R2 ;  /* 0x0000000210007986 */ /* 0x0001e2000c101524 */
[----:B------:R-:W-:Y:S05]  /*24e0*/  BRA `(.L_x_12182) ;  /* 0x0000000800d87947 */ /* 0x000fea0003800000 */
.L_x_12185:
        /* <DEDUP_REMOVED lines=9> */
.L_x_12188:
[----:B------:R-:W-:-:S04]  /*2580*/  F2FP.F16.F32.PACK_AB R3, RZ, R2 ;  /* 0x00000002ff03723e */ /* 0x000fc800000000ff */
[----:B------:R-:W-:-:S05]  /*2590*/  PRMT R3, R3, 0x5410, RZ ;  /* 0x0000541003037816 */ /* 0x000fca00000000ff */
[----:B------:R0:W-:Y:S01]  /*25a0*/  STG.E desc[UR36][R16.64], R3 ;  /* 0x0000000310007986 */ /* 0x0001e2000c101924 */
[----:B------:R-:W-:Y:S05]  /*25b0*/  BRA `(.L_x_12182) ;  /* 0x0000000800a47947 */ /* 0x000fea0003800000 */
.L_x_12187:
[----:B------:R-:W-:-:S06]  /*25c0*/  FMUL.FTZ R2, R2, 1 ;  /* 0x3f80000002027820 */ /* 0x000fcc0000410000 */
[----:B------:R-:W0:Y:S02]  /*25d0*/  F2F.F64.F32 R2, R2 ;  /* 0x0000000200027310 */ /* 0x000e240000201800 */
[----:B0-----:R0:W-:Y:S01]  /*25e0*/  STG.E.64 desc[UR36][R16.64], R2 ;  /* 0x0000000210007986 */ /* 0x0011e2000c101b24 */
[----:B------:R-:W-:Y:S05]  /*25f0*/  BRA `(.L_x_12182) ;  /* 0x0000000800947947 */ /* 0x000fea0003800000 */
.L_x_12177:
        /* <DEDUP_REMOVED lines=12> */
.L_x_12191:
[----:B------:R-:W-:Y:S01]  /*26c0*/  FMUL.FTZ R4, R2, 1 ;  /* 0x3f80000002047820 */ /* 0x000fe20000410000 */
[----:B------:R-:W-:-:S05]  /*26d0*/  CS2R R6, SRZ ;  /* 0x0000000000067805 */ /* 0x000fca000001ff00 */
[----:B------:R-:W0:Y:S02]  /*26e0*/  F2F.F64.F32 R4, R4 ;  /* 0x0000000400047310 */ /* 0x000e240000201800 */
[----:B0-----:R0:W-:Y:S01]  /*26f0*/  STG.E.128 desc[UR36][R16.64], R4 ;  /* 0x0000000410007986 */ /* 0x0011e2000c101d24 */
[----:B------:R-:W-:Y:S05]  /*2700*/  BRA `(.L_x_12182) ;  /* 0x0000000800507947 */ /* 0x000fea0003800000 */
.L_x_12190:
        /* <DEDUP_REMOVED lines=20> */
.L_x_12195:
[----:B------:R-:W-:Y:S05]  /*2850*/  BSYNC B0 ;  /* 0x0000000000007941 */ /* 0x000fea0003800000 */
.L_x_12194:
[----:B------:R-:W-:-:S05]  /*2860*/  LOP3.LUT R5, R0, R5, RZ, 0xfc, !PT ;  /* 0x0000000500057212 */ /* 0x000fca00078efcff */
[----:B------:R0:W-:Y:S01]  /*2870*/  STG.E.U8 desc[UR36][R16.64], R5 ;  /* 0x0000000510007986 */ /* 0x0001e2000c101124 */
[----:B------:R-:W-:Y:S05]  /*2880*/  BRA `(.L_x_12182) ;  /* 0x0000000400f07947 */ /* 0x000fea0003800000 */
.L_x_12193:
        /* <DEDUP_REMOVED lines=12> */
.L_x_12197:
[----:B------:R-:W-:Y:S01]  /*2950*/  IMAD.MOV.U32 R0, RZ, RZ, 0x7f ;  /* 0x0000007fff007424 */ /* 0x000fe200078e00ff */
[----:B------:R-:W-:-:S04]  /*2960*/  ISETP.GT.U32.AND P0, PT, R4, 0x7f800000, PT ;  /* 0x7f8000000400780c */ /* 0x000fc80003f04070 */
[----:B------:R-:W-:-:S09]  /*2970*/  SEL R0, R0, 0x7c, P0 ;  /* 0x0000007c00007807 */ /* 0x000fd20000000000 */
.L_x_12198:
[----:B------:R-:W-:Y:S05]  /*2980*/  BSYNC B0 ;  /* 0x0000000000007941 */ /* 0x000fea0003800000 */
.L_x_12196:
[----:B------:R-:W-:-:S04]  /*2990*/  LOP3.LUT R2, R2, 0x80000000, RZ, 0xc0, !PT ;  /* 0x8000000002027812 */ /* 0x000fc800078ec0ff */
[----:B------:R-:W-:-:S04]  /*29a0*/  SHF.R.U32.HI R3, RZ, 0x18, R2 ;  /* 0x00000018ff037819 */ /* 0x000fc80000011602 */
[----:B------:R-:W-:-:S05]  /*29b0*/  LOP3.LUT R3, R0, R3, RZ, 0xfc, !PT ;  /* 0x0000000300037212 */ /* 0x000fca00078efcff */
[----:B------:R0:W-:Y:S01]  /*29c0*/  STG.E.U8 desc[UR36][R16.64], R3 ;  /* 0x0000000310007986 */ /* 0x0001e2000c101124 */
[----:B------:R-:W-:Y:S05]  /*29d0*/  BRA `(.L_x_12182) ;  /* 0x00000004009c7947 */ /* 0x000fea0003800000 */
.L_x_12192:
[----:B------:R-:W-:-:S05]  /*29e0*/  F2FP.BF16.F32.PACK_AB R2, RZ, R2 ;  /* 0x00000002ff02723e */ /* 0x000fca00000010ff */
[----:B------:R0:W-:Y:S01]  /*29f0*/  STG.E.U16 desc[UR36][R16.64], R2 ;  /* 0x0000000210007986 */ /* 0x0001e2000c101524 */
[----:B------:R-:W-:Y:S05]  /*2a00*/  BRA `(.L_x_12182) ;  /* 0x0000000400907947 */ /* 0x000fea0003800000 */
.L_x_12189:
        /* <DEDUP_REMOVED lines=11> */
.L_x_12201:
        /* <DEDUP_REMOVED lines=16> */
.L_x_12204:
[----:B------:R-:W-:-:S04]  /*2bc0*/  LOP3.LUT R2, R2, 0x80000000, RZ, 0xc0, !PT ;  /* 0x8000000002027812 */ /* 0x000fc800078ec0ff */
[----:B------:R-:W-:-:S04]  /*2bd0*/  SHF.R.U32.HI R3, RZ, 0x18, R2 ;  /* 0x00000018ff037819 */ /* 0x000fc80000011602 */
[----:B------:R-:W-:-:S04]  /*2be0*/  LOP3.LUT R0, R0, R3, RZ, 0xfc, !PT ;  /* 0x0000000300007212 */ /* 0x000fc800078efcff */
[----:B------:R-:W-:-:S07]  /*2bf0*/  PRMT R8, R0, 0x7610, R8 ;  /* 0x0000761000087816 */ /* 0x000fce0000000008 */
.L_x_12203:
[----:B------:R-:W-:Y:S05]  /*2c00*/  BSYNC B0 ;  /* 0x0000000000007941 */ /* 0x000fea0003800000 */
.L_x_12202:
[----:B------:R0:W-:Y:S01]  /*2c10*/  STG.E.U8 desc[UR36][R16.64], R8 ;  /* 0x0000000810007986 */ /* 0x0001e2000c101124 */
[----:B------:R-:W-:Y:S05]  /*2c20*/  BRA `(.L_x_12182) ;  /* 0x0000000400087947 */ /* 0x000fea0003800000 */
.L_x_12200:
        /* <DEDUP_REMOVED lines=16> */
.L_x_12207:
[----:B------:R-:W-:-:S04]  /*2d30*/  LOP3.LUT R2, R2, 0x80000000, RZ, 0xc0, !PT ;  /* 0x8000000002027812 */ /* 0x000fc800078ec0ff */
[----:B------:R-:W-:-:S04]  /*2d40*/  SHF.R.U32.HI R3, RZ, 0x18, R2 ;  /* 0x00000018ff037819 */ /* 0x000fc80000011602 */
[----:B------:R-:W-:-:S04]  /*2d50*/  LOP3.LUT R0, R0, R3, RZ, 0xfc, !PT ;  /* 0x0000000300007212 */ /* 0x000fc800078efcff */
[----:B------:R-:W-:-:S07]  /*2d60*/  PRMT R8, R0, 0x7610, R8 ;  /* 0x0000761000087816 */ /* 0x000fce0000000008 */
.L_x_12206:
[----:B------:R-:W-:Y:S05]  /*2d70*/  BSYNC B0 ;  /* 0x0000000000007941 */ /* 0x000fea0003800000 */
.L_x_12205:
[----:B------:R3:W-:Y:S01]  /*2d80*/  STG.E.U8 desc[UR36][R16.64], R8 ;  /* 0x0000000810007986 */ /* 0x0007e2000c101124 */
[----:B------:R-:W-:Y:S05]  /*2d90*/  BRA `(.L_x_12182) ;  /* 0x0000000000ac7947 */ /* 0x000fea0003800000 */
.L_x_12199:
        /* <DEDUP_REMOVED lines=21> */
.L_x_12181:
        /* <DEDUP_REMOVED lines=16> */
.L_x_12210:
[----:B------:R-:W-:Y:S05]  /*2ff0*/  BRA `(.L_x_12182) ;  /* 0x0000000000147947 */ /* 0x000fea0003800000 */
.L_x_12209:
[----:B------:R-:W0:Y:S02]  /*3000*/  F2I.U64.TRUNC R2, R2 ;  /* 0x0000000200027311 */ /* 0x000e24000020d800 */
[----:B0-----:R2:W-:Y:S01]  /*3010*/  STG.E.64 desc[UR36][R16.64], R2 ;  /* 0x0000000210007986 */ /* 0x0015e2000c101b24 */
[----:B------:R-:W-:Y:S05]  /*3020*/  BRA `(.L_x_12182) ;  /* 0x0000000000087947 */ /* 0x000fea0003800000 */
.L_x_12208:
[----:B------:R-:W0:Y:S02]  /*3030*/  F2I.FTZ.U32.TRUNC.NTZ R3, R2 ;  /* 0x0000000200037305 */ /* 0x000e24000021f000 */
[----:B0-----:R0:W-:Y:S02]  /*3040*/  STG.E desc[UR36][R16.64], R3 ;  /* 0x0000000310007986 */ /* 0x0011e4000c101924 */
.L_x_12182:
[----:B------:R-:W-:-:S04]  /*3050*/  IMAD R18, R23, 0x200, R18 ;  /* 0x0000020017127824 */ /* 0x000fc800078e0212 */
[----:B------:R-:W-:-:S07]  /*3060*/  VIADD R19, R18, 0x80 ;  /* 0x0000008012137836 */ /* 0x000fce0000000000 */
.L_x_12147:
[----:B------:R-:W-:Y:S05]  /*3070*/  BSYNC B7 ;  /* 0x0000000000077941 */ /* 0x000fea0003800000 */
.L_x_12146:
        /* <DEDUP_REMOVED lines=307> */
.L_x_12213:
        /* <DEDUP_REMOVED lines=22> */
.L_x_12218:
[----:B------:R-:W2:Y:S02]  /*4510*/  LDG.E.U8 R0, desc[UR36][R2.64] ;  /* 0x0000002402007981 */ /* 0x000ea4000c1e1100 */
[----:B--2---:R-:W-:Y:S01]  /*4520*/  I2FP.F32.U32 R0, R0 ;  /* 0x0000000000007245 */ /* 0x004fe20000201000 */
[----:B------:R-:W-:Y:S06]  /*4530*/  BRA `(.L_x_12220) ;  /* 0x0000000c002c7947 */ /* 0x000fec0003800000 */
.L_x_12217:
        /* <DEDUP_REMOVED lines=9> */
.L_x_12222:
[----:B------:R-:W2:Y:S02]  /*45d0*/  LDG.E R0, desc[UR36][R2.64] ;  /* 0x0000002402007981 */ /* 0x000ea4000c1e1900 */
[----:B--2---:R-:W-:Y:S01]  /*45e0*/  I2FP.F32.S32 R0, R0 ;  /* 0x0000000000007245 */ /* 0x004fe20000201400 */
[----:B------:R-:W-:Y:S06]  /*45f0*/  BRA `(.L_x_12220) ;  /* 0x0000000800fc7947 */ /* 0x000fec0003800000 */
.L_x_12221:
[----:B------:R-:W2:Y:S02]  /*4600*/  LDG.E.U16 R0, desc[UR36][R2.64] ;  /* 0x0000002402007981 */ /* 0x000ea4000c1e1500 */
[----:B--2---:R-:W1:Y:S01]  /*4610*/  I2F.S16 R0, R0 ;  /* 0x0000000000007306 */ /* 0x004e620000101400 */
[----:B------:R-:W-:Y:S05]  /*4620*/  BRA `(.L_x_12220) ;  /* 0x0000000800f07947 */ /* 0x000fea0003800000 */
.L_x_12216:
        /* <DEDUP_REMOVED lines=8> */
.L_x_12224:
[----:B------:R-:W2:Y:S02]  /*46b0*/  LDG.E.U16 R0, desc[UR36][R2.64] ;  /* 0x0000002402007981 */ /* 0x000ea4000c1e1500 */
[----:B--2---:R-:W-:Y:S01]  /*46c0*/  HADD2.F32 R0, -RZ, R0.H0_H0 ;  /* 0x20000000ff007230 */ /* 0x004fe20000004100 */
[----:B------:R-:W-:Y:S06]  /*46d0*/  BRA `(.L_x_12220) ;  /* 0x0000000800c47947 */ /* 0x000fec0003800000 */
.L_x_12223:
        /* <DEDUP_REMOVED lines=8> */
.L_x_12226:
[----:B------:R-:W2:Y:S02]  /*4760*/  LDG.E.U16 R0, desc[UR36][R2.64] ;  /* 0x0000002402007981 */ /* 0x000ea4000c1e1500 */
[----:B--2---:R-:W-:Y:S01]  /*4770*/  HADD2.F32 R0, -RZ, R0.H0_H0 ;  /* 0x20000000ff007230 */ /* 0x004fe20000004100 */
[----:B------:R-:W-:Y:S06]  /*4780*/  BRA `(.L_x_12220) ;  /* 0x0000000800987947 */ /* 0x000fec0003800000 */
.L_x_12225:
[----:B------:R-:W2:Y:S01]  /*4790*/  LDG.E.64 R2, desc[UR36][R2.64] ;  /* 0x0000002402027981 */ /* 0x000ea2000c1e1b00 */
[----:B------:R-:W-:Y:S01]  /*47a0*/  UMOV UR4, 0xf0000000 ;  /* 0xf000000000047882 */ /* 0x000fe20000000000 */
[----:B------:R-:W-:Y:S01]  /*47b0*/  UMOV UR5, 0x380fffff ;  /* 0x380fffff00057882 */ /* 0x000fe20000000000 */
[----:B--2---:R-:W0:Y:S01]  /*47c0*/  F2F.F32.F64 R0, R2 ;  /* 0x0000000200007310 */ /* 0x004e220000301000 */
[----:B------:R-:W-:-:S14]  /*47d0*/  DSETP.GEU.AND P0, PT, |R2|, UR4, PT ;  /* 0x0000000402007e2a */ /* 0x000fdc000bf0e200 */
[----:B0-----:R-:W-:Y:S01]  /*47e0*/  @!P0 FMUL R0, R0, 1.175494350822287508e-38 ;  /* 0x0080000000008820 */ /* 0x001fe20000400000 */
[----:B------:R-:W-:Y:S06]  /*47f0*/  BRA `(.L_x_12220) ;  /* 0x00000008007c7947 */ /* 0x000fec0003800000 */
.L_x_12215:
        /* <DEDUP_REMOVED lines=12> */
.L_x_12229:
[----:B------:R-:W2:Y:S01]  /*48c0*/  LDG.E.64 R2, desc[UR36][R2.64] ;  /* 0x0000002402027981 */ /* 0x000ea2000c1e1b00 */
[----:B------:R-:W-:Y:S01]  /*48d0*/  UMOV UR4, 0xf0000000 ;  /* 0xf000000000047882 */ /* 0x000fe20000000000 */
[----:B------:R-:W-:Y:S01]  /*48e0*/  UMOV UR5, 0x380fffff ;  /* 0x380fffff00057882 */ /* 0x000fe20000000000 */
[----:B--2---:R-:W0:Y:S01]  /*48f0*/  F2F.F32.F64 R0, R2 ;  /* 0x0000000200007310 */ /* 0x004e220000301000 */
[----:B------:R-:W-:-:S14]  /*4900*/  DSETP.GEU.AND P0, PT, |R2|, UR4, PT ;  /* 0x0000000402007e2a */ /* 0x000fdc000bf0e200 */
[----:B0-----:R-:W-:Y:S01]  /*4910*/  @!P0 FMUL R0, R0, 1.175494350822287508e-38 ;  /* 0x0080000000008820 */ /* 0x001fe20000400000 */
[----:B------:R-:W-:Y:S06]  /*4920*/  BRA `(.L_x_12220) ;  /* 0x0000000800307947 */ /* 0x000fec0003800000 */
.L_x_12228:
        /* <DEDUP_REMOVED lines=26> */
.L_x_12231:
        /* <DEDUP_REMOVED lines=13> */
.L_x_12230:
[----:B------:R-:W2:Y:S02]  /*4ba0*/  LDG.E.U16 R0, desc[UR36][R2.64] ;  /* 0x0000002402007981 */ /* 0x000ea4000c1e1500 */
[----:B--2---:R-:W-:Y:S01]  /*4bb0*/  IMAD.U32 R0, R0, 0x10000, RZ ;  /* 0x0001000000007824 */ /* 0x004fe200078e00ff */
[----:B------:R-:W-:Y:S06]  /*4bc0*/  BRA `(.L_x_12220) ;  /* 0x0000000400887947 */ /* 0x000fec0003800000 */
.L_x_12227:
        /* <DEDUP_REMOVED lines=11> */
.L_x_12234:
        /* <DEDUP_REMOVED lines=20> */
.L_x_12236:
[----:B------:R-:W-:Y:S05]  /*4dc0*/  BSYNC B0 ;  /* 0x0000000000007941 */ /* 0x000fea0003800000 */
.L_x_12235:
[----:B------:R-:W-:Y:S01]  /*4dd0*/  LEA R3, R0, 0x3b800000, 0x17 ;  /* 0x3b80000000037811 */ /* 0x000fe200078eb8ff */
[----:B------:R-:W-:-:S05]  /*4de0*/  IMAD.SHL.U32 R0, R2, 0x100000, RZ ;  /* 0x0010000002007824 */ /* 0x000fca00078e00ff */
[----:B------:R-:W-:Y:S01]  /*4df0*/  LOP3.LUT R0, R3, R0, R4, 0xfe, !PT ;  /* 0x0000000003007212 */ /* 0x000fe200078efe04 */
[----:B------:R-:W-:Y:S06]  /*4e00*/  BRA `(.L_x_12220) ;  /* 0x0000000000f87947 */ /* 0x000fec0003800000 */
.L_x_12233:
        /* <DEDUP_REMOVED lines=20> */
.L_x_12238:
[----:B------:R-:W-:Y:S05]  /*4f50*/  BSYNC B0 ;  /* 0x0000000000007941 */ /* 0x000fea0003800000 */
.L_x_12237:
[----:B------:R-:W-:Y:S01]  /*4f60*/  LEA R3, R0, 0x37800000, 0x17 ;  /* 0x3780000000037811 */ /* 0x000fe200078eb8ff */
[----:B------:R-:W-:-:S05]  /*4f70*/  IMAD.SHL.U32 R0, R2, 0x200000, RZ ;  /* 0x0020000002007824 */ /* 0x000fca00078e00ff */
[----:B------:R-:W-:Y:S01]  /*4f80*/  LOP3.LUT R0, R3, R0, R4, 0xfe, !PT ;  /* 0x0000000003007212 */ /* 0x000fe200078efe04 */
[----:B------:R-:W-:Y:S06]  /*4f90*/  BRA `(.L_x_12220) ;  /* 0x0000000000947947 */ /* 0x000fec0003800000 */
.L_x_12232:
        /* <DEDUP_REMOVED lines=14> */
.L_x_12219:
        /* <DEDUP_REMOVED lines=16> */
.L_x_12241:
[----:B------:R-:W-:Y:S01]  /*5180*/  IMAD.MOV.U32 R0, RZ, RZ, RZ ;  /* 0x000000ffff007224 */ /* 0x000fe200078e00ff */
[----:B------:R-:W-:Y:S06]  /*5190*/  BRA `(.L_x_12220) ;  /* 0x0000000000147947 */ /* 0x000fec0003800000 */
.L_x_12240:
[----:B------:R-:W2:Y:S02]  /*51a0*/  LDG.E.64 R2, desc[UR36][R2.64] ;  /* 0x0000002402027981 */ /* 0x000ea4000c1e1b00 */
[----:B--2---:R0:W1:Y:S01]  /*51b0*/  I2F.U64 R0, R2 ;  /* 0x0000000200007312 */ /* 0x0040620000301000 */
[----:B------:R-:W-:Y:S05]  /*51c0*/  BRA `(.L_x_12220) ;  /* 0x0000000000087947 */ /* 0x000fea0003800000 */
.L_x_12239:
[----:B------:R-:W2:Y:S02]  /*51d0*/  LDG.E R0, desc[UR36][R2.64] ;  /* 0x0000002402007981 */ /* 0x000ea4000c1e1900 */
[----:B--2---:R-:W-:-:S07]  /*51e0*/  I2FP.F32.U32 R0, R0 ;  /* 0x0000000000007245 */ /* 0x004fce0000201000 */
.L_x_12220:
[----:B------:R-:W-:Y:S05]  /*51f0*/  BSYNC B6 ;  /* 0x0000000000067941 */ /* 0x000fea0003800000 */
.L_x_12214:
[----:B------:R-:W1:Y:S01]  /*5200*/  LDC.U8 R5, c[0x0][0x428] ;  /* 0x00010a00ff057b82 */ /* 0x000e620000000000 */
[----:B------:R-:W-:Y:S02]  /*5210*/  ULDC UR4, c[0x0][0x424] ;  /* 0x0001090000047ab9 */ /* 0x000fe40000000800 */
[----:B0-2-4-:R-:W1:Y:S02]  /*5220*/  MUFU.RCP R3, UR4 ;  /* 0x0000000400037d08 */ /* 0x015e640008001000 */
[----:B-1-3-5:R-:W-:Y:S01]  /*5230*/  FMUL.FTZ R2, R3, R0 ;  /* 0x0000000003027220 */ /* 0x02afe20000410000 */
        /* <DEDUP_REMOVED lines=14> */
.L_x_12245:
[----:B------:R-:W0:Y:S02]  /*5320*/  F2I.S64.TRUNC R2, R2 ;  /* 0x0000000200027311 */ /* 0x000e24000020d900 */
[----:B0-----:R-:W-:-:S05]  /*5330*/  IMAD.MOV.U32 R5, RZ, RZ, R2 ;  /* 0x000000ffff057224 */ /* 0x001fca00078e0002 */
[----:B------:R4:W-:Y:S01]  /*5340*/  STG.E.U8 desc[UR36][R16.64], R5 ;  /* 0x0000000510007986 */ /* 0x0009e2000c101124 */
[----:B------:R-:W-:Y:S05]  /*5350*/  BRA `(.L_x_12247) ;  /* 0x0000000c00407947 */ /* 0x000fea0003800000 */
.L_x_12244:
        /* <DEDUP_REMOVED lines=9> */
.L_x_12249:
[----:B------:R-:W0:Y:S02]  /*53f0*/  F2I.FTZ.TRUNC.NTZ R3, R2 ;  /* 0x0000000200037305 */ /* 0x000e24000021f100 */
[----:B0-----:R2:W-:Y:S01]  /*5400*/  STG.E desc[UR36][R16.64], R3 ;  /* 0x0000000310007986 */ /* 0x0015e2000c101924 */
[----:B------:R-:W-:Y:S05]  /*5410*/  BRA `(.L_x_12247) ;  /* 0x0000000c00107947 */ /* 0x000fea0003800000 */
.L_x_12248:
[----:B------:R-:W0:Y:S02]  /*5420*/  F2I.FTZ.TRUNC.NTZ R3, R2 ;  /* 0x0000000200037305 */ /* 0x000e24000021f100 */
[----:B0-----:R0:W-:Y:S01]  /*5430*/  STG.E.U16 desc[UR36][R16.64], R3 ;  /* 0x0000000310007986 */ /* 0x0011e2000c101524 */
[----:B------:R-:W-:Y:S05]  /*5440*/  BRA `(.L_x_12247) ;  /* 0x0000000c00047947 */ /* 0x000fea0003800000 */
.L_x_12243:
        /* <DEDUP_REMOVED lines=8> */
.L_x_12251:
[----:B------:R-:W-:-:S05]  /*54d0*/  F2FP.F16.F32.PACK_AB R2, RZ, R2 ;  /* 0x00000002ff02723e */ /* 0x000fca00000000ff */
[----:B------:R0:W-:Y:S01]  /*54e0*/  STG.E.U16 desc[UR36][R16.64], R2 ;  /* 0x0000000210007986 */ /* 0x0001e2000c101524 */
[----:B------:R-:W-:Y:S05]  /*54f0*/  BRA `(.L_x_12247) ;  /* 0x0000000800d87947 */ /* 0x000fea0003800000 */
.L_x_12250:
        /* <DEDUP_REMOVED lines=9> */
.L_x_12253:
[----:B------:R-:W-:-:S04]  /*5590*/  F2FP.F16.F32.PACK_AB R3, RZ, R2 ;  /* 0x00000002ff03723e */ /* 0x000fc800000000ff */
[----:B------:R-:W-:-:S05]  /*55a0*/  PRMT R3, R3, 0x5410, RZ ;  /* 0x0000541003037816 */ /* 0x000fca00000000ff */
[----:B------:R0:W-:Y:S01]  /*55b0*/  STG.E desc[UR36][R16.64], R3 ;  /* 0x0000000310007986 */ /* 0x0001e2000c101924 */
[----:B------:R-:W-:Y:S05]  /*55c0*/  BRA `(.L_x_12247) ;  /* 0x0000000800a47947 */ /* 0x000fea0003800000 */
.L_x_12252:
[----:B------:R-:W-:-:S06]  /*55d0*/  FMUL.FTZ R2, R2, 1 ;  /* 0x3f80000002027820 */ /* 0x000fcc0000410000 */
[----:B------:R-:W0:Y:S02]  /*55e0*/  F2F.F64.F32 R2, R2 ;  /* 0x0000000200027310 */ /* 0x000e240000201800 */
[----:B0-----:R0:W-:Y:S01]  /*55f0*/  STG.E.64 desc[UR36][R16.64], R2 ;  /* 0x0000000210007986 */ /* 0x0011e2000c101b24 */
[----:B------:R-:W-:Y:S05]  /*5600*/  BRA `(.L_x_12247) ;  /* 0x0000000800947947 */ /* 0x000fea0003800000 */
.L_x_12242:
        /* <DEDUP_REMOVED lines=12> */
.L_x_12256:
[----:B------:R-:W-:Y:S01]  /*56d0*/  FMUL.FTZ R4, R2, 1 ;  /* 0x3f80000002047820 */ /* 0x000fe20000410000 */
[----:B------:R-:W-:-:S05]  /*56e0*/  CS2R R6, SRZ ;  /* 0x0000000000067805 */ /* 0x000fca000001ff00 */
[----:B------:R-:W0:Y:S02]  /*56f0*/  F2F.F64.F32 R4, R4 ;  /* 0x0000000400047310 */ /* 0x000e240000201800 */
[----:B0-----:R0:W-:Y:S01]  /*5700*/  STG.E.128 desc[UR36][R16.64], R4 ;  /* 0x0000000410007986 */ /* 0x0011e2000c101d24 */
[----:B------:R-:W-:Y:S05]  /*5710*/  BRA `(.L_x_12247) ;  /* 0x0000000800507947 */ /* 0x000fea0003800000 */
.L_x_12255:
        /* <DEDUP_REMOVED lines=20> */
.L_x_12260:
[----:B------:R-:W-:Y:S05]  /*5860*/  BSYNC B0 ;  /* 0x0000000000007941 */ /* 0x000fea0003800000 */
.L_x_12259:
[----:B------:R-:W-:-:S05]  /*5870*/  LOP3.LUT R5, R0, R5, RZ, 0xfc, !PT ;  /* 0x0000000500057212 */ /* 0x000fca00078efcff */
[----:B------:R0:W-:Y:S01]  /*5880*/  STG.E.U8 desc[UR36][R16.64], R5 ;  /* 0x0000000510007986 */ /* 0x0001e2000c101124 */
[----:B------:R-:W-:Y:S05]  /*5890*/  BRA `(.L_x_12247) ;  /* 0x0000000400f07947 */ /* 0x000fea0003800000 */
.L_x_12258:
        /* <DEDUP_REMOVED lines=12> */
.L_x_12262:
[----:B------:R-:W-:Y:S01]  /*5960*/  IMAD.MOV.U32 R0, RZ, RZ, 0x7f ;  /* 0x0000007fff007424 */ /* 0x000fe200078e00ff */
[----:B------:R-:W-:-:S04]  /*5970*/  ISETP.GT.U32.AND P0, PT, R4, 0x7f800000, PT ;  /* 0x7f8000000400780c */ /* 0x000fc80003f04070 */
[----:B------:R-:W-:-:S09]  /*5980*/  SEL R0, R0, 0x7c, P0 ;  /* 0x0000007c00007807 */ /* 0x000fd20000000000 */
.L_x_12263:
[----:B------:R-:W-:Y:S05]  /*5990*/  BSYNC B0 ;  /* 0x0000000000007941 */ /* 0x000fea0003800000 */
.L_x_12261:
[----:B------:R-:W-:-:S04]  /*59a0*/  LOP3.LUT R2, R2, 0x80000000, RZ, 0xc0, !PT ;  /* 0x8000000002027812 */ /* 0x000fc800078ec0ff */
[----:B------:R-:W-:-:S04]  /*59b0*/  SHF.R.U32.HI R3, RZ, 0x18, R2 ;  /* 0x00000018ff037819 */ /* 0x000fc80000011602 */
[----:B------:R-:W-:-:S05]  /*59c0*/  LOP3.LUT R3, R0, R3, RZ, 0xfc, !PT ;  /* 0x0000000300037212 */ /* 0x000fca00078efcff */
[----:B------:R0:W-:Y:S01]  /*59d0*/  STG.E.U8 desc[UR36][R16.64], R3 ;  /* 0x0000000310007986 */ /* 0x0001e2000c101124 */
[----:B------:R-:W-:Y:S05]  /*59e0*/  BRA `(.L_x_12247) ;  /* 0x00000004009c7947 */ /* 0x000fea0003800000 */
.L_x_12257:
[----:B------:R-:W-:-:S05]  /*59f0*/  F2FP.BF16.F32.PACK_AB R2, RZ, R2 ;  /* 0x00000002ff02723e */ /* 0x000fca00000010ff */
[----:B------:R0:W-:Y:S01]  /*5a00*/  STG.E.U16 desc[UR36][R16.64], R2 ;  /* 0x0000000210007986 */ /* 0x0001e2000c101524 */
[----:B------:R-:W-:Y:S05]  /*5a10*/  BRA `(.L_x_12247) ;  /* 0x0000000400907947 */ /* 0x000fea0003800000 */
.L_x_12254:
        /* <DEDUP_REMOVED lines=11> */
.L_x_12266:
        /* <DEDUP_REMOVED lines=16> */
.L_x_12269:
[----:B------:R-:W-:-:S04]  /*5bd0*/  LOP3.LUT R2, R2, 0x80000000, RZ, 0xc0, !PT ;  /* 0x8000000002027812 */ /* 0x000fc800078ec0ff */
[----:B------:R-:W-:-:S04]  /*5be0*/  SHF.R.U32.HI R3, RZ, 0x18, R2 ;  /* 0x00000018ff037819 */ /* 0x000fc80000011602 */
[----:B------:R-:W-:-:S04]  /*5bf0*/  LOP3.LUT R0, R0, R3, RZ, 0xfc, !PT ;  /* 0x0000000300007212 */ /* 0x000fc800078efcff */
[----:B------:R-:W-:-:S07]  /*5c00*/  PRMT R8, R0, 0x7610, R8 ;  /* 0x0000761000087816 */ /* 0x000fce0000000008 */
.L_x_12268:
[----:B------:R-:W-:Y:S05]  /*5c10*/  BSYNC B0 ;  /* 0x0000000000007941 */ /* 0x000fea0003800000 */
.L_x_12267:
[----:B------:R0:W-:Y:S01]  /*5c20*/  STG.E.U8 desc[UR36][R16.64], R8 ;  /* 0x0000000810007986 */ /* 0x0001e2000c101124 */
[----:B------:R-:W-:Y:S05]  /*5c30*/  BRA `(.L_x_12247) ;  /* 0x0000000400087947 */ /* 0x000fea0003800000 */
.L_x_12265:
        /* <DEDUP_REMOVED lines=16> */
.L_x_12272:
[----:B------:R-:W-:-:S04]  /*5d40*/  LOP3.LUT R2, R2, 0x80000000, RZ, 0xc0, !PT ;  /* 0x8000000002027812 */ /* 0x000fc800078ec0ff */
[----:B------:R-:W-:-:S04]  /*5d50*/  SHF.R.U32.HI R3, RZ, 0x18, R2 ;  /* 0x00000018ff037819 */ /* 0x000fc80000011602 */
[----:B------:R-:W-:-:S04]  /*5d60*/  LOP3.LUT R0, R0, R3, RZ, 0xfc, !PT ;  /* 0x0000000300007212 */ /* 0x000fc800078efcff */
[----:B------:R-:W-:-:S07]  /*5d70*/  PRMT R8, R0, 0x7610, R8 ;  /* 0x0000761000087816 */ /* 0x000fce0000000008 */
.L_x_12271:
[----:B------:R-:W-:Y:S05]  /*5d80*/  BSYNC B0 ;  /* 0x0000000000007941 */ /* 0x000fea0003800000 */
.L_x_12270:
[----:B------:R0:W-:Y:S01]  /*5d90*/  STG.E.U8 desc[UR36][R16.64], R8 ;  /* 0x0000000810007986 */ /* 0x0001e2000c101124 */
[----:B------:R-:W-:Y:S05]  /*5da0*/  BRA `(.L_x_12247) ;  /* 0x0000000000ac7947 */ /* 0x000fea0003800000 */
.L_x_12264:
        /* <DEDUP_REMOVED lines=21> */
.L_x_12246:
        /* <DEDUP_REMOVED lines=16> */
.L_x_12275:
[----:B------:R-:W-:Y:S05]  /*6000*/  BRA `(.L_x_12247) ;  /* 0x0000000000147947 */ /* 0x000fea0003800000 */
.L_x_12274:
[----:B------:R-:W0:Y:S02]  /*6010*/  F2I.U64.TRUNC R2, R2 ;  /* 0x0000000200027311 */ /* 0x000e24000020d800 */
[----:B0-----:R0:W-:Y:S01]  /*6020*/  STG.E.64 desc[UR36][R16.64], R2 ;  /* 0x0000000210007986 */ /* 0x0011e2000c101b24 */
[----:B------:R-:W-:Y:S05]  /*6030*/  BRA `(.L_x_12247) ;  /* 0x0000000000087947 */ /* 0x000fea0003800000 */
.L_x_12273:
[----:B------:R-:W0:Y:S02]  /*6040*/  F2I.FTZ.U32.TRUNC.NTZ R3, R2 ;  /* 0x0000000200037305 */ /* 0x000e24000021f000 */
[----:B0-----:R0:W-:Y:S02]  /*6050*/  STG.E desc[UR36][R16.64], R3 ;  /* 0x0000000310007986 */ /* 0x0011e4000c101924 */
.L_x_12247:
[----:B------:R-:W-:-:S07]  /*6060*/  VIADD R19, R19, 0x80 ;  /* 0x0000008013137836 */ /* 0x000fce0000000000 */
.L_x_12212:
[----:B------:R-:W-:Y:S05]  /*6070*/  BSYNC B7 ;  /* 0x0000000000077941 */ /* 0x000fea0003800000 */
.L_x_12211:
        /* <DEDUP_REMOVED lines=307> */
.L_x_12278:
        /* <DEDUP_REMOVED lines=20> */
[----:B--2---:R-:W3:Y:S01]  /*74f0*/  I2F.S16 R0, R0 ;  /* 0x0000000000007306 */ /* 0x004ee20000101400 */
[----:B------:R-:W-:Y:S05]  /*7500*/  BRA `(.L_x_12285) ;  /* 0x0000000c00387947 */ /* 0x000fea0003800000 */
.L_x_12283:
[----:B------:R-:W2:Y:S02]  /*7510*/  LDG.E.U8 R0, desc[UR36][R2.64] ;  /* 0x0000002402007981 */ /* 0x000ea4000c1e1100 */
[----:B--2---:R-:W-:Y:S01]  /*7520*/  I2FP.F32.U32 R0, R0 ;  /* 0x0000000000007245 */ /* 0x004fe20000201000 */
[----:B------:R-:W-:Y:S06]  /*7530*/  BRA `(.L_x_12285) ;  /* 0x0000000c002c7947 */ /* 0x000fec0003800000 */
.L_x_12282:
        /* <DEDUP_REMOVED lines=9> */
.L_x_12287:
[----:B------:R-:W2:Y:S02]  /*75d0*/  LDG.E R0, desc[UR36][R2.64] ;  /* 0x0000002402007981 */ /* 0x000ea4000c1e1900 */
[----:B--2---:R-:W-:Y:S01]  /*75e0*/  I2FP.F32.S32 R0, R0 ;  /* 0x0000000000007245 */ /* 0x004fe20000201400 */
[----:B------:R-:W-:Y:S06]  /*75f0*/  BRA `(.L_x_12285) ;  /* 0x0000000800fc7947 */ /* 0x000fec0003800000 */
.L_x_12286:
[----:B------:R-:W2:Y:S02]  /*7600*/  LDG.E.U16 R0, desc[UR36][R2.64] ;  /* 0x0000002402007981 */ /* 0x000ea4000c1e1500 */
[----:B--2---:R-:W0:Y:S01]  /*7610*/  I2F.S16 R0, R0 ;  /* 0x0000000000007306 */ /* 0x004e220000101400 */
[----:B------:R-:W-:Y:S05]  /*7620*/  BRA `(.L_x_12285) ;  /* 0x0000000800f07947 */ /* 0x000fea0003800000 */
.L_x_12281:
        /* <DEDUP_REMOVED lines=8> */
.L_x_12289:
[----:B------:R-:W2:Y:S02]  /*76b0*/  LDG.E.U16 R0, desc[UR36][R2.64] ;  /* 0x0000002402007981 */ /* 0x000ea4000c1e1500 */
[----:B--2---:R-:W-:Y:S01]  /*76c0*/  HADD2.F32 R0, -RZ, R0.H0_H0 ;  /* 0x20000000ff007230 */ /* 0x004fe20000004100 */
[----:B------:R-:W-:Y:S06]  /*76d0*/  BRA `(.L_x_12285) ;  /* 0x0000000800c47947 */ /* 0x000fec0003800000 */
.L_x_12288:
        /* <DEDUP_REMOVED lines=8> */
.L_x_12291:
[----:B------:R-:W2:Y:S02]  /*7760*/  LDG.E.U16 R0, desc[UR36][R2.64] ;  /* 0x0000002402007981 */ /* 0x000ea4000c1e1500 */
[----:B--2---:R-:W-:Y:S01]  /*7770*/  HADD2.F32 R0, -RZ, R0.H0_H0 ;  /* 0x20000000ff007230 */ /* 0x004fe20000004100 */
[----:B------:R-:W-:Y:S06]  /*7780*/  BRA `(.L_x_12285) ;  /* 0x0000000800987947 */ /* 0x000fec0003800000 */
.L_x_12290:
[----:B------:R-:W2:Y:S01]  /*7790*/  LDG.E.64 R2, desc[UR36][R2.64] ;  /* 0x0000002402027981 */ /* 0x000ea2000c1e1b00 */
[----:B------:R-:W-:Y:S01]  /*77a0*/  UMOV UR4, 0xf0000000 ;  /* 0xf000000000047882 */ /* 0x000fe20000000000 */
[----:B------:R-:W-:Y:S01]  /*77b0*/  UMOV UR5, 0x380fffff ;  /* 0x380fffff00057882 */ /* 0x000fe20000000000 */
[----:B--2---:R-:W0:Y:S01]  /*77c0*/  F2F.F32.F64 R0, R2 ;  /* 0x0000000200007310 */ /* 0x004e220000301000 */
[----:B------:R-:W-:-:S14]  /*77d0*/  DSETP.GEU.AND P0, PT, |R2|, UR4, PT ;  /* 0x0000000402007e2a */ /* 0x000fdc000bf0e200 */
[----:B0-----:R-:W-:Y:S01]  /*77e0*/  @!P0 FMUL R0, R0, 1.175494350822287508e-38 ;  /* 0x0080000000008820 */ /* 0x001fe20000400000 */
[----:B------:R-:W-:Y:S06]  /*77f0*/  BRA `(.L_x_12285) ;  /* 0x00000008007c7947 */ /* 0x000fec0003800000 */
.L_x_12280:
        /* <DEDUP_REMOVED lines=12> */
.L_x_12294:
[----:B------:R-:W2:Y:S01]  /*78c0*/  LDG.E.64 R2, desc[UR36][R2.64] ;  /* 0x0000002402027981 */ /* 0x000ea2000c1e1b00 */
[----:B------:R-:W-:Y:S01]  /*78d0*/  UMOV UR4, 0xf0000000 ;  /* 0xf000000000047882 */ /* 0x000fe20000000000 */
[----:B------:R-:W-:Y:S01]  /*78e0*/  UMOV UR5, 0x380fffff ;  /* 0x380fffff00057882 */ /* 0x000fe20000000000 */
[----:B--2---:R-:W0:Y:S01]  /*78f0*/  F2F.F32.F64 R0, R2 ;  /* 0x0000000200007310 */ /* 0x004e220000301000 */
[----:B------:R-:W-:-:S14]  /*7900*/  DSETP.GEU.AND P0, PT, |R2|, UR4, PT ;  /* 0x0000000402007e2a */ /* 0x000fdc000bf0e200 */
[----:B0-----:R-:W-:Y:S01]  /*7910*/  @!P0 FMUL R0, R0, 1.175494350822287508e-38 ;  /* 0x0080000000008820 */ /* 0x001fe20000400000 */
[----:B------:R-:W-:Y:S06]  /*7920*/  BRA `(.L_x_12285) ;  /* 0x0000000800307947 */ /* 0x000fec0003800000 */
.L_x_12293:
        /* <DEDUP_REMOVED lines=26> */
.L_x_12296:
        /* <DEDUP_REMOVED lines=13> */
.L_x_12295:
[----:B------:R-:W2:Y:S02]  /*7ba0*/  LDG.E.U16 R0, desc[UR36][R2.64] ;  /* 0x0000002402007981 */ /* 0x000ea4000c1e1500 */
[----:B--2---:R-:W-:Y:S01]  /*7bb0*/  IMAD.U32 R0, R0, 0x10000, RZ ;  /* 0x0001000000007824 */ /* 0x004fe200078e00ff */
[----:B------:R-:W-:Y:S06]  /*7bc0*/  BRA `(.L_x_12285) ;  /* 0x0000000400887947 */ /* 0x000fec0003800000 */
.L_x_12292:
        /* <DEDUP_REMOVED lines=11> */
.L_x_12299:
        /* <DEDUP_REMOVED lines=20> */
.L_x_12301:
[----:B------:R-:W-:Y:S05]  /*7dc0*/  BSYNC B0 ;  /* 0x0000000000007941 */ /* 0x000fea0003800000 */
.L_x_12300:
[----:B------:R-:W-:Y:S01]  /*7dd0*/  LEA R3, R0, 0x3b800000, 0x17 ;  /* 0x3b80000000037811 */ /* 0x000fe200078eb8ff */
[----:B------:R-:W-:-:S05]  /*7de0*/  IMAD.SHL.U32 R0, R2, 0x100000, RZ ;  /* 0x0010000002007824 */ /* 0x000fca00078e00ff */
[----:B------:R-:W-:Y:S01]  /*7df0*/  LOP3.LUT R0, R3, R0, R4, 0xfe, !PT ;  /* 0x0000000003007212 */ /* 0x000fe200078efe04 */
[----:B------:R-:W-:Y:S06]  /*7e00*/  BRA `(.L_x_12285) ;  /* 0x0000000000f87947 */ /* 0x000fec0003800000 */
.L_x_12298:
        /* <DEDUP_REMOVED lines=20> */
.L_x_12303:
[----:B------:R-:W-:Y:S05]  /*7f50*/  BSYNC B0 ;  /* 0x0000000000007941 */ /* 0x000fea0003800000 */
.L_x_12302:
[----:B------:R-:W-:Y:S01]  /*7f60*/  LEA R3, R0, 0x37800000, 0x17 ;  /* 0x3780000000037811 */ /* 0x000fe200078eb8ff */
[----:B------:R-:W-:-:S05]  /*7f70*/  IMAD.SHL.U32 R0, R2, 0x200000, RZ ;  /* 0x0020000002007824 */ /* 0x000fca00078e00ff */
[----:B------:R-:W-:Y:S01]  /*7f80*/  LOP3.LUT R0, R3, R0, R4, 0xfe, !PT ;  /* 0x0000000003007212 */ /* 0x000fe200078efe04 */
[----:B------:R-:W-:Y:S06]  /*7f90*/  BRA `(.L_x_12285) ;  /* 0x0000000000947947 */ /* 0x000fec0003800000 */
.L_x_12297:
        /* <DEDUP_REMOVED lines=14> */
.L_x_12284:
        /* <DEDUP_REMOVED lines=16> */
.L_x_12306:
[----:B------:R-:W-:Y:S01]  /*8180*/  IMAD.MOV.U32 R0, RZ, RZ, RZ ;  /* 0x000000ffff007224 */ /* 0x000fe200078e00ff */
[----:B------:R-:W-:Y:S06]  /*8190*/  BRA `(.L_x_12285) ;  /* 0x0000000000147947 */ /* 0x000fec0003800000 */
.L_x_12305:
[----:B------:R-:W2:Y:S02]  /*81a0*/  LDG.E.64 R2, desc[UR36][R2.64] ;  /* 0x0000002402027981 */ /* 0x000ea4000c1e1b00 */
[----:B--2---:R0:W1:Y:S01]  /*81b0*/  I2F.U64 R0, R2 ;  /* 0x0000000200007312 */ /* 0x0040620000301000 */
[----:B------:R-:W-:Y:S05]  /*81c0*/  BRA `(.L_x_12285) ;  /* 0x0000000000087947 */ /* 0x000fea0003800000 */
.L_x_12304:
[----:B------:R-:W2:Y:S02]  /*81d0*/  LDG.E R0, desc[UR36][R2.64] ;  /* 0x0000002402007981 */ /* 0x000ea4000c1e1900 */
[----:B--2---:R-:W-:-:S07]  /*81e0*/  I2FP.F32.U32 R0, R0 ;  /* 0x0000000000007245 */ /* 0x004fce0000201000 */
.L_x_12285:
[----:B------:R-:W-:Y:S05]  /*81f0*/  BSYNC B6 ;  /* 0x0000000000067941 */ /* 0x000fea0003800000 */
.L_x_12279:
[----:B------:R-:W2:Y:S01]  /*8200*/  LDC.U8 R5, c[0x0][0x428] ;  /* 0x00010a00ff057b82 */ /* 0x000ea20000000000 */
[----:B------:R-:W-:Y:S02]  /*8210*/  ULDC UR4, c[0x0][0x424] ;  /* 0x0001090000047ab9 */ /* 0x000fe40000000800 */
[----:B01--4-:R-:W2:Y:S02]  /*8220*/  MUFU.RCP R3, UR4 ;  /* 0x0000000400037d08 */ /* 0x013ea40008001000 */
[----:B--23-5:R-:W-:Y:S01]  /*8230*/  FMUL.FTZ R2, R3, R0 ;  /* 0x0000000003027220 */ /* 0x02cfe20000410000 */
        /* <DEDUP_REMOVED lines=14> */
.L_x_12310:
[----:B------:R-:W0:Y:S02]  /*8320*/  F2I.S64.TRUNC R2, R2 ;  /* 0x0000000200027311 */ /* 0x000e24000020d900 */
[----:B0-----:R-:W-:-:S05]  /*8330*/  IMAD.MOV.U32 R5, RZ, RZ, R2 ;  /* 0x000000ffff057224 */ /* 0x001fca00078e0002 */
[----:B------:R0:W-:Y:S01]  /*8340*/  STG.E.U8 desc[UR36][R16.64], R5 ;  /* 0x0000000510007986 */ /* 0x0001e2000c101124 */
[----:B------:R-:W-:Y:S05]  /*8350*/  BRA `(.L_x_12312) ;  /* 0x0000000c00407947 */ /* 0x000fea0003800000 */
.L_x_12309:
        /* <DEDUP_REMOVED lines=9> */
.L_x_12314:
[----:B------:R-:W0:Y:S02]  /*83f0*/  F2I.FTZ.TRUNC.NTZ R3, R2 ;  /* 0x0000000200037305 */ /* 0x000e24000021f100 */
[----:B0-----:R0:W-:Y:S01]  /*8400*/  STG.E desc[UR36][R16.64], R3 ;  /* 0x0000000310007986 */ /* 0x0011e2000c101924 */
[----:B------:R-:W-:Y:S05]  /*8410*/  BRA `(.L_x_12312) ;  /* 0x0000000c00107947 */ /* 0x000fea0003800000 */
.L_x_12313:
[----:B------:R-:W0:Y:S02]  /*8420*/  F2I.FTZ.TRUNC.NTZ R3, R2 ;  /* 0x0000000200037305 */ /* 0x000e24000021f100 */
[----:B0-----:R0:W-:Y:S01]  /*8430*/  STG.E.U16 desc[UR36][R16.64], R3 ;  /* 0x0000000310007986 */ /* 0x0011e2000c101524 */
[----:B------:R-:W-:Y:S05]  /*8440*/  BRA `(.L_x_12312) ;  /* 0x0000000c00047947 */ /* 0x000fea0003800000 */
.L_x_12308:
        /* <DEDUP_REMOVED lines=8> */
.L_x_12316:
[----:B------:R-:W-:-:S05]  /*84d0*/  F2FP.F16.F32.PACK_AB R2, RZ, R2 ;  /* 0x00000002ff02723e */ /* 0x000fca00000000ff */
[----:B------:R0:W-:Y:S01]  /*84e0*/  STG.E.U16 desc[UR36][R16.64], R2 ;  /* 0x0000000210007986 */ /* 0x0001e2000c101524 */
[----:B------:R-:W-:Y:S05]  /*84f0*/  BRA `(.L_x_12312) ;  /* 0x0000000800d87947 */ /* 0x000fea0003800000 */
.L_x_12315:
        /* <DEDUP_REMOVED lines=9> */
.L_x_12318:
[----:B------:R-:W-:-:S04]  /*8590*/  F2FP.F16.F32.PACK_AB R3, RZ, R2 ;  /* 0x00000002ff03723e */ /* 0x000fc800000000ff */
[----:B------:R-:W-:-:S05]  /*85a0*/  PRMT R3, R3, 0x5410, RZ ;  /* 0x0000541003037816 */ /* 0x000fca00000000ff */
[----:B------:R0:W-:Y:S01]  /*85b0*/  STG.E desc[UR36][R16.64], R3 ;  /* 0x0000000310007986 */ /* 0x0001e2000c101924 */
[----:B------:R-:W-:Y:S05]  /*85c0*/  BRA `(.L_x_12312) ;  /* 0x0000000800a47947 */ /* 0x000fea0003800000 */
.L_x_12317:
[----:B------:R-:W-:-:S06]  /*85d0*/  FMUL.FTZ R2, R2, 1 ;  /* 0x3f80000002027820 */ /* 0x000fcc0000410000 */
[----:B------:R-:W0:Y:S02]  /*85e0*/  F2F.F64.F32 R2, R2 ;  /* 0x0000000200027310 */ /* 0x000e240000201800 */
[----:B0-----:R0:W-:Y:S01]  /*85f0*/  STG.E.64 desc[UR36][R16.64], R2 ;  /* 0x0000000210007986 */ /* 0x0011e2000c101b24 */
[----:B------:R-:W-:Y:S05]  /*8600*/  BRA `(.L_x_12312) ;  /* 0x0000000800947947 */ /* 0x000fea0003800000 */
.L_x_12307:
        /* <DEDUP_REMOVED lines=12> */
.L_x_12321:
[----:B------:R-:W-:Y:S01]  /*86d0*/  FMUL.FTZ R4, R2, 1 ;  /* 0x3f80000002047820 */ /* 0x000fe20000410000 */
[----:B------:R-:W-:-:S05]  /*86e0*/  CS2R R6, SRZ ;  /* 0x0000000000067805 */ /* 0x000fca000001ff00 */
[----:B------:R-:W0:Y:S02]  /*86f0*/  F2F.F64.F32 R4, R4 ;  /* 0x0000000400047310 */ /* 0x000e240000201800 */
[----:B0-----:R0:W-:Y:S01]  /*8700*/  STG.E.128 desc[UR36][R16.64], R4 ;  /* 0x0000000410007986 */ /* 0x0011e2000c101d24 */
[----:B------:R-:W-:Y:S05]  /*8710*/  BRA `(.L_x_12312) ;  /* 0x0000000800507947 */ /* 0x000fea0003800000 */
.L_x_12320:
        /* <DEDUP_REMOVED lines=20> */
.L_x_12325:
[----:B------:R-:W-:Y:S05]  /*8860*/  BSYNC B0 ;  /* 0x0000000000007941 */ /* 0x000fea0003800000 */
.L_x_12324:
[----:B------:R-:W-:-:S05]  /*8870*/  LOP3.LUT R5, R0, R5, RZ, 0xfc, !PT ;  /* 0x0000000500057212 */ /* 0x000fca00078efcff */
[----:B------:R0:W-:Y:S01]  /*8880*/  STG.E.U8 desc[UR36][R16.64], R5 ;  /* 0x0000000510007986 */ /* 0x0001e2000c101124 */
[----:B------:R-:W-:Y:S05]  /*8890*/  BRA `(.L_x_12312) ;  /* 0x0000000400f07947 */ /* 0x000fea0003800000 */
.L_x_12323:
        /* <DEDUP_REMOVED lines=12> */
.L_x_12327:
[----:B------:R-:W-:Y:S01]  /*8960*/  IMAD.MOV.U32 R0, RZ, RZ, 0x7f ;  /* 0x0000007fff007424 */ /* 0x000fe200078e00ff */
[----:B------:R-:W-:-:S04]  /*8970*/  ISETP.GT.U32.AND P0, PT, R4, 0x7f800000, PT ;  /* 0x7f8000000400780c */ /* 0x000fc80003f04070 */
[----:B------:R-:W-:-:S09]  /*8980*/  SEL R0, R0, 0x7c, P0 ;  /* 0x0000007c00007807 */ /* 0x000fd20000000000 */
.L_x_12328:
[----:B------:R-:W-:Y:S05]  /*8990*/  BSYNC B0 ;  /* 0x0000000000007941 */ /* 0x000fea0003800000 */
.L_x_12326:
[----:B------:R-:W-:-:S04]  /*89a0*/  LOP3.LUT R2, R2, 0x80000000, RZ, 0xc0, !PT ;  /* 0x8000000002027812 */ /* 0x000fc800078ec0ff */
[----:B------:R-:W-:-:S04]  /*89b0*/  SHF.R.U32.HI R3, RZ, 0x18, R2 ;  /* 0x00000018ff037819 */ /* 0x000fc80000011602 */
[----:B------:R-:W-:-:S05]  /*89c0*/  LOP3.LUT R3, R0, R3, RZ, 0xfc, !PT ;  /* 0x0000000300037212 */ /* 0x000fca00078efcff */
[----:B------:R0:W-:Y:S01]  /*89d0*/  STG.E.U8 desc[UR36][R16.64], R3 ;  /* 0x0000000310007986 */ /* 0x0001e2000c101124 */
[----:B------:R-:W-:Y:S05]  /*89e0*/  BRA `(.L_x_12312) ;  /* 0x00000004009c7947 */ /* 0x000fea0003800000 */
.L_x_12322:
[----:B------:R-:W-:-:S05]  /*89f0*/  F2FP.BF16.F32.PACK_AB R2, RZ, R2 ;  /* 0x00000002ff02723e */ /* 0x000fca00000010ff */
[----:B------:R0:W-:Y:S01]  /*8a00*/  STG.E.U16 desc[UR36][R16.64], R2 ;  /* 0x0000000210007986 */ /* 0x0001e2000c101524 */
[----:B------:R-:W-:Y:S05]  /*8a10*/  BRA `(.L_x_12312) ;  /* 0x0000000400907947 */ /* 0x000fea0003800000 */
.L_x_12319:
        /* <DEDUP_REMOVED lines=11> */
.L_x_12331:
        /* <DEDUP_REMOVED lines=16> */
.L_x_12334:
[----:B------:R-:W-:-:S04]  /*8bd0*/  LOP3.LUT R2, R2, 0x80000000, RZ, 0xc0, !PT ;  /* 0x8000000002027812 */ /* 0x000fc800078ec0ff */
[----:B------:R-:W-:-:S04]  /*8be0*/  SHF.R.U32.HI R3, RZ, 0x18, R2 ;  /* 0x00000018ff037819 */ /* 0x000fc80000011602 */
[----:B------:R-:W-:-:S04]  /*8bf0*/  LOP3.LUT R0, R0, R3, RZ, 0xfc, !PT ;  /* 0x0000000300007212 */ /* 0x000fc800078efcff */
[----:B------:R-:W-:-:S07]  /*8c00*/  PRMT R8, R0, 0x7610, R8 ;  /* 0x0000761000087816 */ /* 0x000fce0000000008 */
.L_x_12333:
[----:B------:R-:W-:Y:S05]  /*8c10*/  BSYNC B0 ;  /* 0x0000000000007941 */ /* 0x000fea0003800000 */
.L_x_12332:
[----:B------:R3:W-:Y:S01]  /*8c20*/  STG.E.U8 desc[UR36][R16.64], R8 ;  /* 0x0000000810007986 */ /* 0x0007e2000c101124 */
[----:B------:R-:W-:Y:S05]  /*8c30*/  BRA `(.L_x_12312) ;  /* 0x0000000400087947 */ /* 0x000fea0003800000 */
.L_x_12330:
        /* <DEDUP_REMOVED lines=16> */
.L_x_12337:
[----:B------:R-:W-:-:S04]  /*8d40*/  LOP3.LUT R2, R2, 0x80000000, RZ, 0xc0, !PT ;  /* 0x8000000002027812 */ /* 0x000fc800078ec0ff */
[----:B------:R-:W-:-:S04]  /*8d50*/  SHF.R.U32.HI R3, RZ, 0x18, R2 ;  /* 0x00000018ff037819 */ /* 0x000fc80000011602 */
[----:B------:R-:W-:-:S04]  /*8d60*/  LOP3.LUT R0, R0, R3, RZ, 0xfc, !PT ;  /* 0x0000000300007212 */ /* 0x000fc800078efcff */
[----:B------:R-:W-:-:S07]  /*8d70*/  PRMT R8, R0, 0x7610, R8 ;  /* 0x0000761000087816 */ /* 0x000fce0000000008 */
.L_x_12336:
[----:B------:R-:W-:Y:S05]  /*8d80*/  BSYNC B0 ;  /* 0x0000000000007941 */ /* 0x000fea0003800000 */
.L_x_12335:
[----:B------:R0:W-:Y:S01]  /*8d90*/  STG.E.U8 desc[UR36][R16.64], R8 ;  /* 0x0000000810007986 */ /* 0x0001e2000c101124 */
[----:B------:R-:W-:Y:S05]  /*8da0*/  BRA `(.L_x_12312) ;  /* 0x0000000000ac7947 */ /* 0x000fea0003800000 */
.L_x_12329:
        /* <DEDUP_REMOVED lines=21> */
.L_x_12311:
        /* <DEDUP_REMOVED lines=16> */
.L_x_12340:
[----:B------:R-:W-:Y:S05]  /*9000*/  BRA `(.L_x_12312) ;  /* 0x0000000000147947 */ /* 0x000fea0003800000 */
.L_x_12339:
[----:B------:R-:W0:Y:S02]  /*9010*/  F2I.U64.TRUNC R2, R2 ;  /* 0x0000000200027311 */ /* 0x000e24000020d800 */
[----:B0-----:R2:W-:Y:S01]  /*9020*/  STG.E.64 desc[UR36][R16.64], R2 ;  /* 0x0000000210007986 */ /* 0x0015e2000c101b24 */
[----:B------:R-:W-:Y:S05]  /*9030*/  BRA `(.L_x_12312) ;  /* 0x0000000000087947 */ /* 0x000fea0003800000 */
.L_x_12338:
[----:B------:R-:W0:Y:S02]  /*9040*/  F2I.FTZ.U32.TRUNC.NTZ R3, R2 ;  /* 0x0000000200037305 */ /* 0x000e24000021f000 */
[----:B0-----:R0:W-:Y:S02]  /*9050*/  STG.E desc[UR36][R16.64], R3 ;  /* 0x0000000310007986 */ /* 0x0011e4000c101924 */
.L_x_12312:
[----:B------:R-:W-:-:S07]  /*9060*/  VIADD R19, R19, 0x80 ;  /* 0x0000008013137836 */ /* 0x000fce0000000000 */
.L_x_12277:
[----:B------:R-:W-:Y:S05]  /*9070*/  BSYNC B7 ;  /* 0x0000000000077941 */ /* 0x000fea0003800000 */
.L_x_12276:
        /* <DEDUP_REMOVED lines=306> */
.L_x_12341:
        /* <DEDUP_REMOVED lines=20> */
[----:B--2---:R-:W2:Y:S01]  /*a4e0*/  I2F.S16 R0, R0 ;  /* 0x0000000000007306 */ /* 0x004ea20000101400 */
[----:B------:R-:W-:Y:S05]  /*a4f0*/  BRA `(.L_x_12348) ;  /* 0x0000000c00387947 */ /* 0x000fea0003800000 */
.L_x_12346:
[----:B------:R-:W2:Y:S02]  /*a500*/  LDG.E.U8 R0, desc[UR36][R2.64] ;  /* 0x0000002402007981 */ /* 0x000ea4000c1e1100 */
[----:B--2---:R-:W-:Y:S01]  /*a510*/  I2FP.F32.U32 R0, R0 ;  /* 0x0000000000007245 */ /* 0x004fe20000201000 */
[----:B------:R-:W-:Y:S06]  /*a520*/  BRA `(.L_x_12348) ;  /* 0x0000000c002c7947 */ /* 0x000fec0003800000 */
.L_x_12345:
        /* <DEDUP_REMOVED lines=9> */
.L_x_12350:
[----:B------:R-:W2:Y:S02]  /*a5c0*/  LDG.E R0, desc[UR36][R2.64] ;  /* 0x0000002402007981 */ /* 0x000ea4000c1e1900 */
[----:B--2---:R-:W-:Y:S01]  /*a5d0*/  I2FP.F32.S32 R0, R0 ;  /* 0x0000000000007245 */ /* 0x004fe20000201400 */
[----:B------:R-:W-:Y:S06]  /*a5e0*/  BRA `(.L_x_12348) ;  /* 0x0000000800fc7947 */ /* 0x000fec0003800000 */
.L_x_12349:
[----:B------:R-:W2:Y:S02]  /*a5f0*/  LDG.E.U16 R0, desc[UR36][R2.64] ;  /* 0x0000002402007981 */ /* 0x000ea4000c1e1500 */
[----:B--2---:R-:W0:Y:S01]  /*a600*/  I2F.S16 R0, R0 ;  /* 0x0000000000007306 */ /* 0x004e220000101400 */
[----:B------:R-:W-:Y:S05]  /*a610*/  BRA `(.L_x_12348) ;  /* 0x0000000800f07947 */ /* 0x000fea0003800000 */
.L_x_12344:
        /* <DEDUP_REMOVED lines=8> */
.L_x_12352:
[----:B------:R-:W2:Y:S02]  /*a6a0*/  LDG.E.U16 R0, desc[UR36][R2.64] ;  /* 0x0000002402007981 */ /* 0x000ea4000c1e1500 */
[----:B--2---:R-:W-:Y:S01]  /*a6b0*/  HADD2.F32 R0, -RZ, R0.H0_H0 ;  /* 0x20000000ff007230 */ /* 0x004fe20000004100 */
[----:B------:R-:W-:Y:S06]  /*a6c0*/  BRA `(.L_x_12348) ;  /* 0x0000000800c47947 */ /* 0x000fec0003800000 */
.L_x_12351:
        /* <DEDUP_REMOVED lines=8> */
.L_x_12354:
[----:B------:R-:W2:Y:S02]  /*a750*/  LDG.E.U16 R0, desc[UR36][R2.64] ;  /* 0x0000002402007981 */ /* 0x000ea4000c1e1500 */
[----:B--2---:R-:W-:Y:S01]  /*a760*/  HADD2.F32 R0, -RZ, R0.H0_H0 ;  /* 0x20000000ff007230 */ /* 0x004fe20000004100 */
[----:B------:R-:W-:Y:S06]  /*a770*/  BRA `(.L_x_12348) ;  /* 0x0000000800987947 */ /* 0x000fec0003800000 */
.L_x_12353:
[----:B------:R-:W2:Y:S01]  /*a780*/  LDG.E.64 R2, desc[UR36][R2.64] ;  /* 0x0000002402027981 */ /* 0x000ea2000c1e1b00 */
[----:B------:R-:W-:Y:S01]  /*a790*/  UMOV UR4, 0xf0000000 ;  /* 0xf000000000047882 */ /* 0x000fe20000000000 */
[----:B------:R-:W-:Y:S01]  /*a7a0*/  UMOV UR5, 0x380fffff ;  /* 0x380fffff00057882 */ /* 0x000fe20000000000 */
[----:B--2---:R-:W0:Y:S01]  /*a7b0*/  F2F.F32.F64 R0, R2 ;  /* 0x0000000200007310 */ /* 0x004e220000301000 */
[----:B------:R-:W-:-:S14]  /*a7c0*/  DSETP.GEU.AND P0, PT, |R2|, UR4, PT ;  /* 0x0000000402007e2a */ /* 0x000fdc000bf0e200 */
[----:B0-----:R-:W-:Y:S01]  /*a7d0*/  @!P0 FMUL R0, R0, 1.175494350822287508e-38 ;  /* 0x0080000000008820 */ /* 0x001fe20000400000 */
[----:B------:R-:W-:Y:S06]  /*a7e0*/  BRA `(.L_x_12348) ;  /* 0x00000008007c7947 */ /* 0x000fec0003800000 */
.L_x_12343:
        /* <DEDUP_REMOVED lines=12> */
.L_x_12357:
[----:B------:R-:W2:Y:S01]  /*a8b0*/  LDG.E.64 R2, desc[UR36][R2.64] ;  /* 0x0000002402027981 */ /* 0x000ea2000c1e1b00 */
[----:B------:R-:W-:Y:S01]  /*a8c0*/  UMOV UR4, 0xf0000000 ;  /* 0xf000000000047882 */ /* 0x000fe20000000000 */
[----:B------:R-:W-:Y:S01]  /*a8d0*/  UMOV UR5, 0x380fffff ;  /* 0x380fffff00057882 */ /* 0x000fe20000000000 */
[----:B--2---:R-:W0:Y:S01]  /*a8e0*/  F2F.F32.F64 R0, R2 ;  /* 0x0000000200007310 */ /* 0x004e220000301000 */
[----:B------:R-:W-:-:S14]  /*a8f0*/  DSETP.GEU.AND P0, PT, |R2|, UR4, PT ;  /* 0x0000000402007e2a */ /* 0x000fdc000bf0e200 */
[----:B0-----:R-:W-:Y:S01]  /*a900*/  @!P0 FMUL R0, R0, 1.175494350822287508e-38 ;  /* 0x0080000000008820 */ /* 0x001fe20000400000 */
[----:B------:R-:W-:Y:S06]  /*a910*/  BRA `(.L_x_12348) ;  /* 0x0000000800307947 */ /* 0x000fec0003800000 */
.L_x_12356:
        /* <DEDUP_REMOVED lines=26> */
.L_x_12359:
        /* <DEDUP_REMOVED lines=13> */
.L_x_12358:
[----:B------:R-:W2:Y:S02]  /*ab90*/  LDG.E.U16 R0, desc[UR36][R2.64] ;  /* 0x0000002402007981 */ /* 0x000ea4000c1e1500 */
[----:B--2---:R-:W-:Y:S01]  /*aba0*/  IMAD.U32 R0, R0, 0x10000, RZ ;  /* 0x0001000000007824 */ /* 0x004fe200078e00ff */
[----:B------:R-:W-:Y:S06]  /*abb0*/  BRA `(.L_x_12348) ;  /* 0x0000000400887947 */ /* 0x000fec0003800000 */
.L_x_12355:
        /* <DEDUP_REMOVED lines=11> */
.L_x_12362:
        /* <DEDUP_REMOVED lines=20> */
.L_x_12364:
[----:B------:R-:W-:Y:S05]  /*adb0*/  BSYNC B0 ;  /* 0x0000000000007941 */ /* 0x000fea0003800000 */
.L_x_12363:
[----:B------:R-:W-:Y:S01]  /*adc0*/  LEA R3, R0, 0x3b800000, 0x17 ;  /* 0x3b80000000037811 */ /* 0x000fe200078eb8ff */
[----:B------:R-:W-:-:S05]  /*add0*/  IMAD.SHL.U32 R0, R2, 0x100000, RZ ;  /* 0x0010000002007824 */ /* 0x000fca00078e00ff */
[----:B------:R-:W-:Y:S01]  /*ade0*/  LOP3.LUT R0, R3, R0, R4, 0xfe, !PT ;  /* 0x0000000003007212 */ /* 0x000fe200078efe04 */
[----:B------:R-:W-:Y:S06]  /*adf0*/  BRA `(.L_x_12348) ;  /* 0x0000000000f87947 */ /* 0x000fec0003800000 */
.L_x_12361:
        /* <DEDUP_REMOVED lines=20> */
.L_x_12366:
[----:B------:R-:W-:Y:S05]  /*af40*/  BSYNC B0 ;  /* 0x0000000000007941 */ /* 0x000fea0003800000 */
.L_x_12365:
[----:B------:R-:W-:Y:S01]  /*af50*/  LEA R3, R0, 0x37800000, 0x17 ;  /* 0x3780000000037811 */ /* 0x000fe200078eb8ff */
[----:B------:R-:W-:-:S05]  /*af60*/  IMAD.SHL.U32 R0, R2, 0x200000, RZ ;  /* 0x0020000002007824 */ /* 0x000fca00078e00ff */
[----:B------:R-:W-:Y:S01]  /*af70*/  LOP3.LUT R0, R3, R0, R4, 0xfe, !PT ;  /* 0x0000000003007212 */ /* 0x000fe200078efe04 */
[----:B------:R-:W-:Y:S06]  /*af80*/  BRA `(.L_x_12348) ;  /* 0x0000000000947947 */ /* 0x000fec0003800000 */
.L_x_12360:
        /* <DEDUP_REMOVED lines=14> */
.L_x_12347:
        /* <DEDUP_REMOVED lines=16> */
.L_x_12369:
[----:B------:R-:W-:Y:S01]  /*b170*/  IMAD.MOV.U32 R0, RZ, RZ, RZ ;  /* 0x000000ffff007224 */ /* 0x000fe200078e00ff */
[----:B------:R-:W-:Y:S06]  /*b180*/  BRA `(.L_x_12348) ;  /* 0x0000000000147947 */ /* 0x000fec0003800000 */
.L_x_12368:
[----:B------:R-:W2:Y:S02]  /*b190*/  LDG.E.64 R2, desc[UR36][R2.64] ;  /* 0x0000002402027981 */ /* 0x000ea4000c1e1b00 */
[----:B--2---:R0:W1:Y:S01]  /*b1a0*/  I2F.U64 R0, R2 ;  /* 0x0000000200007312 */ /* 0x0040620000301000 */
[----:B------:R-:W-:Y:S05]  /*b1b0*/  BRA `(.L_x_12348) ;  /* 0x0000000000087947 */ /* 0x000fea0003800000 */
.L_x_12367:
[----:B------:R-:W2:Y:S02]  /*b1c0*/  LDG.E R0, desc[UR36][R2.64] ;  /* 0x0000002402007981 */ /* 0x000ea4000c1e1900 */
[----:B--2---:R-:W-:-:S07]  /*b1d0*/  I2FP.F32.U32 R0, R0 ;  /* 0x0000000000007245 */ /* 0x004fce0000201000 */
.L_x_12348:
[----:B------:R-:W-:Y:S05]  /*b1e0*/  BSYNC B6 ;  /* 0x0000000000067941 */ /* 0x000fea0003800000 */
.L_x_12342:
[----:B------:R-:W2:Y:S01]  /*b1f0*/  LDC.U8 R5, c[0x0][0x428] ;  /* 0x00010a00ff057b82 */ /* 0x000ea20000000000 */
[----:B------:R-:W-:Y:S02]  /*b200*/  ULDC UR4, c[0x0][0x424] ;  /* 0x0001090000047ab9 */ /* 0x000fe40000000800 */
[----:B01-3--:R-:W2:Y:S02]  /*b210*/  MUFU.RCP R3, UR4 ;  /* 0x0000000400037d08 */ /* 0x00bea40008001000 */
        /* <DEDUP_REMOVED lines=15> */
.L_x_12373:
[----:B------:R-:W0:Y:S02]  /*b310*/  F2I.S64.TRUNC R2, R2 ;  /* 0x0000000200027311 */ /* 0x000e24000020d900 */
[----:B0-----:R-:W-:-:S05]  /*b320*/  IMAD.MOV.U32 R5, RZ, RZ, R2 ;  /* 0x000000ffff057224 */ /* 0x001fca00078e0002 */
[----:B------:R-:W-:Y:S01]  /*b330*/  STG.E.U8 desc[UR36][R16.64], R5 ;  /* 0x0000000510007986 */ /* 0x000fe2000c101124 */
[----:B------:R-:W-:Y:S05]  /*b340*/  EXIT ;  /* 0x000000000000794d */ /* 0x000fea0003800000 */
.L_x_12372:
        /* <DEDUP_REMOVED lines=9> */
.L_x_12376:
[----:B------:R-:W0:Y:S02]  /*b3e0*/  F2I.FTZ.TRUNC.NTZ R3, R2 ;  /* 0x0000000200037305 */ /* 0x000e24000021f100 */
[----:B0-----:R-:W-:Y:S01]  /*b3f0*/  STG.E desc[UR36][R16.64], R3 ;  /* 0x0000000310007986 */ /* 0x001fe2000c101924 */
[----:B------:R-:W-:Y:S05]  /*b400*/  EXIT ;  /* 0x000000000000794d */ /* 0x000fea0003800000 */
.L_x_12375:
[----:B------:R-:W0:Y:S02]  /*b410*/  F2I.FTZ.TRUNC.NTZ R3, R2 ;  /* 0x0000000200037305 */ /* 0x000e24000021f100 */
[----:B0-----:R-:W-:Y:S01]  /*b420*/  STG.E.U16 desc[UR36][R16.64], R3 ;  /* 0x0000000310007986 */ /* 0x001fe2000c101524 */
[----:B------:R-:W-:Y:S05]  /*b430*/  EXIT ;  /* 0x000000000000794d */ /* 0x000fea0003800000 */
.L_x_12371:
        /* <DEDUP_REMOVED lines=8> */
.L_x_12378:
[----:B------:R-:W-:-:S05]  /*b4c0*/  F2FP.F16.F32.PACK_AB R2, RZ, R2 ;  /* 0x00000002ff02723e */ /* 0x000fca00000000ff */
[----:B------:R-:W-:Y:S01]  /*b4d0*/  STG.E.U16 desc[UR36][R16.64], R2 ;  /* 0x0000000210007986 */ /* 0x000fe2000c101524 */
[----:B------:R-:W-:Y:S05]  /*b4e0*/  EXIT ;  /* 0x000000000000794d */ /* 0x000fea0003800000 */
.L_x_12377:
        /* <DEDUP_REMOVED lines=9> */
.L_x_12380:
[----:B------:R-:W-:-:S04]  /*b580*/  F2FP.F16.F32.PACK_AB R3, RZ, R2 ;  /* 0x00000002ff03723e */ /* 0x000fc800000000ff */
[----:B------:R-:W-:-:S05]  /*b590*/  PRMT R3, R3, 0x5410, RZ ;  /* 0x0000541003037816 */ /* 0x000fca00000000ff */
[----:B------:R-:W-:Y:S01]  /*b5a0*/  STG.E desc[UR36][R16.64], R3 ;  /* 0x0000000310007986 */ /* 0x000fe2000c101924 */
[----:B------:R-:W-:Y:S05]  /*b5b0*/  EXIT ;  /* 0x000000000000794d */ /* 0x000fea0003800000 */
.L_x_12379:
[----:B------:R-:W-:-:S06]  /*b5c0*/  FMUL.FTZ R2, R2, 1 ;  /* 0x3f80000002027820 */ /* 0x000fcc0000410000 */
[----:B------:R-:W0:Y:S02]  /*b5d0*/  F2F.F64.F32 R2, R2 ;  /* 0x0000000200027310 */ /* 0x000e240000201800 */
[----:B0-----:R-:W-:Y:S01]  /*b5e0*/  STG.E.64 desc[UR36][R16.64], R2 ;  /* 0x0000000210007986 */ /* 0x001fe2000c101b24 */
[----:B------:R-:W-:Y:S05]  /*b5f0*/  EXIT ;  /* 0x000000000000794d */ /* 0x000fea0003800000 */
.L_x_12370:
        /* <DEDUP_REMOVED lines=12> */
.L_x_12383:
[----:B------:R-:W-:Y:S01]  /*b6c0*/  FMUL.FTZ R4, R2, 1 ;  /* 0x3f80000002047820 */ /* 0x000fe20000410000 */
[----:B------:R-:W-:-:S05]  /*b6d0*/  CS2R R6, SRZ ;  /* 0x0000000000067805 */ /* 0x000fca000001ff00 */
[----:B------:R-:W0:Y:S02]  /*b6e0*/  F2F.F64.F32 R4, R4 ;  /* 0x0000000400047310 */ /* 0x000e240000201800 */
[----:B0-----:R-:W-:Y:S01]  /*b6f0*/  STG.E.128 desc[UR36][R16.64], R4 ;  /* 0x0000000410007986 */ /* 0x001fe2000c101d24 */
[----:B------:R-:W-:Y:S05]  /*b700*/  EXIT ;  /* 0x000000000000794d */ /* 0x000fea0003800000 */
.L_x_12382:
        /* <DEDUP_REMOVED lines=20> */
.L_x_12387:
[----:B------:R-:W-:Y:S05]  /*b850*/  BSYNC B0 ;  /* 0x0000000000007941 */ /* 0x000fea0003800000 */
.L_x_12386:
[----:B------:R-:W-:-:S05]  /*b860*/  LOP3.LUT R5, R0, R5, RZ, 0xfc, !PT ;  /* 0x0000000500057212 */ /* 0x000fca00078efcff */
[----:B------:R-:W-:Y:S01]  /*b870*/  STG.E.U8 desc[UR36][R16.64], R5 ;  /* 0x0000000510007986 */ /* 0x000fe2000c101124 */
[----:B------:R-:W-:Y:S05]  /*b880*/  EXIT ;  /* 0x000000000000794d */ /* 0x000fea0003800000 */
.L_x_12385:
        /* <DEDUP_REMOVED lines=12> */
.L_x_12389:
[----:B------:R-:W-:Y:S01]  /*b950*/  IMAD.MOV.U32 R0, RZ, RZ, 0x7f ;  /* 0x0000007fff007424 */ /* 0x000fe200078e00ff */
[----:B------:R-:W-:-:S04]  /*b960*/  ISETP.GT.U32.AND P0, PT, R4, 0x7f800000, PT ;  /* 0x7f8000000400780c */ /* 0x000fc80003f04070 */
[----:B------:R-:W-:-:S09]  /*b970*/  SEL R0, R0, 0x7c, P0 ;  /* 0x0000007c00007807 */ /* 0x000fd20000000000 */
.L_x_12390:
[----:B------:R-:W-:Y:S05]  /*b980*/  BSYNC B0 ;  /* 0x0000000000007941 */ /* 0x000fea0003800000 */
.L_x_12388:
[----:B------:R-:W-:-:S04]  /*b990*/  LOP3.LUT R2, R2, 0x80000000, RZ, 0xc0, !PT ;  /* 0x8000000002027812 */ /* 0x000fc800078ec0ff */
[----:B------:R-:W-:-:S04]  /*b9a0*/  SHF.R.U32.HI R3, RZ, 0x18, R2 ;  /* 0x00000018ff037819 */ /* 0x000fc80000011602 */
[----:B------:R-:W-:-:S05]  /*b9b0*/  LOP3.LUT R3, R0, R3, RZ, 0xfc, !PT ;  /* 0x0000000300037212 */ /* 0x000fca00078efcff */
[----:B------:R-:W-:Y:S01]  /*b9c0*/  STG.E.U8 desc[UR36][R16.64], R3 ;  /* 0x0000000310007986 */ /* 0x000fe2000c101124 */
[----:B------:R-:W-:Y:S05]  /*b9d0*/  EXIT ;  /* 0x000000000000794d */ /* 0x000fea0003800000 */
.L_x_12384:
[----:B------:R-:W-:-:S05]  /*b9e0*/  F2FP.BF16.F32.PACK_AB R2, RZ, R2 ;  /* 0x00000002ff02723e */ /* 0x000fca00000010ff */
[----:B------:R-:W-:Y:S01]  /*b9f0*/  STG.E.U16 desc[UR36][R16.64], R2 ;  /* 0x0000000210007986 */ /* 0x000fe2000c101524 */
[----:B------:R-:W-:Y:S05]  /*ba00*/  EXIT ;  /* 0x000000000000794d */ /* 0x000fea0003800000 */
.L_x_12381:
        /* <DEDUP_REMOVED lines=11> */
.L_x_12393:
        /* <DEDUP_REMOVED lines=16> */
.L_x_12396:
[----:B------:R-:W-:-:S04]  /*bbc0*/  LOP3.LUT R2, R2, 0x80000000, RZ, 0xc0, !PT ;  /* 0x8000000002027812 */ /* 0x000fc800078ec0ff */
[----:B------:R-:W-:-:S04]  /*bbd0*/  SHF.R.U32.HI R3, RZ, 0x18, R2 ;  /* 0x00000018ff037819 */ /* 0x000fc80000011602 */
[----:B------:R-:W-:-:S04]  /*bbe0*/  LOP3.LUT R0, R0, R3, RZ, 0xfc, !PT ;  /* 0x0000000300007212 */ /* 0x000fc800078efcff */
[----:B------:R-:W-:-:S07]  /*bbf0*/  PRMT R8, R0, 0x7610, R8 ;  /* 0x0000761000087816 */ /* 0x000fce0000000008 */
.L_x_12395:
[----:B------:R-:W-:Y:S05]  /*bc00*/  BSYNC B0 ;  /* 0x0000000000007941 */ /* 0x000fea0003800000 */
.L_x_12394:
[----:B------:R-:W-:Y:S01]  /*bc10*/  STG.E.U8 desc[UR36][R16.64], R8 ;  /* 0x0000000810007986 */ /* 0x000fe2000c101124 */
[----:B------:R-:W-:Y:S05]  /*bc20*/  EXIT ;  /* 0x000000000000794d */ /* 0x000fea0003800000 */
.L_x_12392:
        /* <DEDUP_REMOVED lines=16> */
.L_x_12399:
[----:B------:R-:W-:-:S04]  /*bd30*/  LOP3.LUT R2, R2, 0x80000000, RZ, 0xc0, !PT ;  /* 0x8000000002027812 */ /* 0x000fc800078ec0ff */
[----:B------:R-:W-:-:S04]  /*bd40*/  SHF.R.U32.HI R3, RZ, 0x18, R2 ;  /* 0x00000018ff037819 */ /* 0x000fc80000011602 */
[----:B------:R-:W-:-:S04]  /*bd50*/  LOP3.LUT R0, R0, R3, RZ, 0xfc, !PT ;  /* 0x0000000300007212 */ /* 0x000fc800078efcff */
[----:B------:R-:W-:-:S07]  /*bd60*/  PRMT R8, R0, 0x7610, R8 ;  /* 0x0000761000087816 */ /* 0x000fce0000000008 */
.L_x_12398:
[----:B------:R-:W-:Y:S05]  /*bd70*/  BSYNC B0 ;  /* 0x0000000000007941 */ /* 0x000fea0003800000 */
.L_x_12397:
[----:B------:R-:W-:Y:S01]  /*bd80*/  STG.E.U8 desc[UR36][R16.64], R8 ;  /* 0x0000000810007986 */ /* 0x000fe2000c101124 */
[----:B------:R-:W-:Y:S05]  /*bd90*/  EXIT ;  /* 0x000000000000794d */ /* 0x000fea0003800000 */
.L_x_12391:
        /* <DEDUP_REMOVED lines=21> */
.L_x_12374:
        /* <DEDUP_REMOVED lines=16> */
.L_x_12402:
[----:B------:R-:W-:Y:S05]  /*bff0*/  EXIT ;  /* 0x000000000000794d */ /* 0x000fea0003800000 */
.L_x_12401:
[----:B------:R-:W0:Y:S02]  /*c000*/  F2I.U64.TRUNC R2, R2 ;  /* 0x0000000200027311 */ /* 0x000e24000020d800 */
[----:B0-----:R-:W-:Y:S01]  /*c010*/  STG.E.64 desc[UR36][R16.64], R2 ;  /* 0x0000000210007986 */ /* 0x001fe2000c101b24 */
[----:B------:R-:W-:Y:S05]  /*c020*/  EXIT ;  /* 0x000000000000794d */ /* 0x000fea0003800000 */
.L_x_12400:
[----:B------:R-:W0:Y:S02]  /*c030*/  F2I.FTZ.U32.TRUNC.NTZ R3, R2 ;  /* 0x0000000200037305 */ /* 0x000e24000021f000 */
[----:B0-----:R-:W-:Y:S01]  /*c040*/  STG.E desc[UR36][R16.64], R3 ;  /* 0x0000000310007986 */ /* 0x001fe2000c101924 */
[----:B------:R-:W-:Y:S05]  /*c050*/  EXIT ;  /* 0x000000000000794d */ /* 0x000fea0003800000 */
.L_x_12403:
        /* <DEDUP_REMOVED lines=10> */
.L_x_19409:


//--------------------- .text._ZN2at6native27unrolled_elementwise_kernelINS0_13BUnaryFunctorIfffNS0_15binary_internal10DivFunctorIfEEEESt5arrayIPcLm2EELi4E23TrivialOffsetCalculatorILi1EjESB_NS0_6memory12LoadWithCastILi1EEENSC_13StoreWithCastILi1EEEEEviT_T0_T2_T3_T4_T5_ --------------------------
	.section	.text._ZN2at6native27unrolled_elementwise_kernelINS0_13BUnaryFunctorIfffNS0_15binary_internal10DivFunctorIfEEEESt5arrayIPcLm2EELi4E23TrivialOffsetCalculatorILi1EjESB_NS0_6memory12LoadWithCastILi1EEENSC_13StoreWithCastILi1EEEEEviT_T0_T2_T3_T4_T5_,"ax",@progbits
	.align	128
        .global         _ZN2at6native27unrolled_elementwise_kernelINS0_13BUnaryFunctorIfffNS0_15binary_internal10DivFunctorIfEEEESt5arrayIPcLm2EELi4E23TrivialOffsetCalculatorILi1EjESB_NS0_6memory12LoadWithCastILi1EEENSC_13StoreWithCastILi1EEEEEviT_T0_T2_T3_T4_T5_
        .type           _ZN2at6native27unrolled_elementwise_kernelINS0_13BUnaryFunctorIfffNS0_15binary_internal10DivFunctorIfEEEESt5arrayIPcLm2EELi4E23TrivialOffsetCalculatorILi1EjESB_NS0_6memory12LoadWithCastILi1EEENSC_13StoreWithCastILi1EEEEEviT_T0_T2_T3_T4_T5_,@function
        .size           _ZN2at6native27unrolled_elementwise_kernelINS0_13BUnaryFunctorIfffNS0_15binary_internal10DivFunctorIfEEEESt5arrayIPcLm2EELi4E23TrivialOffsetCalculatorILi1EjESB_NS0_6memory12LoadWithCastILi1EEENSC_13StoreWithCastILi1EEEEEviT_T0_T2_T3_T4_T5_,(.L_x_19410 - _ZN2at6native27unrolled_elementwise_kernelINS0_13BUnaryFunctorIfffNS0_15binary_internal10DivFunctorIfEEEESt5arrayIPcLm2EELi4E23TrivialOffsetCalculatorILi1EjESB_NS0_6memory12LoadWithCastILi1EEENSC_13StoreWithCastILi1EEEEEviT_T0_T2_T3_T4_T5_)
        .other          _ZN2at6native27unrolled_elementwise_kernelINS0_13BUnaryFunctorIfffNS0_15binary_internal10DivFunctorIfEEEESt5arrayIPcLm2EELi4E23TrivialOffsetCalculatorILi1EjESB_NS0_6memory12LoadWithCastILi1EEENSC_13StoreWithCastILi1EEEEEviT_T0_T2_T3_T4_T5_,@"STO_CUDA_ENTRY STV_DEFAULT"
_ZN2at6native27unrolled_elementwise_kernelINS0_13BUnaryFunctorIfffNS0_15binary_internal10DivFunctorIfEEEESt5arrayIPcLm2EELi4E23TrivialOffsetCalculatorILi1EjESB_NS0_6memory12LoadWithCastILi1EEENSC_13StoreWithCastILi1EEEEEviT_T0_T2_T3_T4_T5_:
.text._ZN2at6native27unrolled_elementwise_kernelINS0_13BUnaryFunctorIfffNS0_15binary_internal10DivFunctorIfEEEESt5arrayIPcLm2EELi4E23TrivialOffsetCalculatorILi1EjESB_NS0_6memory12LoadWithCastILi1EEENSC_13StoreWithCastILi1EEEEEviT_T0_T2_T3_T4_T5_:
        /* <DEDUP_REMOVED lines=9> */
[----:B-1----:R-:W-:-:S05]  /*0090*/  IMAD R17, R2, -0x200, R17 ;  /* 0xfffffe0002117824 */ /* 0x002fca00078e0211 */
[----:B--2---:R-:W-:-:S13]  /*00a0*/  ISETP.GE.AND P0, PT, R16, R17, PT ;  /* 0x000000111000720c */ /* 0x004fda0003f06270 */
[----:B0--3--:R-:W-:Y:S05]  /*00b0*/  @P0 BRA `(.L_x_12405) ;  /* 0x0000000c009c0947 */ /* 0x009fea0003800000 */
        /* <DEDUP_REMOVED lines=21> */
.L_x_12410:
[----:B------:R-:W2:Y:S02]  /*0210*/  LDG.E.U8 R4, desc[UR36][R4.64] ;  /* 0x0000002404047981 */ /* 0x000ea4000c1e1100 */
[----:B--2---:R-:W-:Y:S01]  /*0220*/  I2FP.F32.U32 R22, R4 ;  /* 0x0000000400167245 */ /* 0x004fe20000201000 */
[----:B------:R-:W-:Y:S06]  /*0230*/  BRA `(.L_x_12412) ;  /* 0x0000000c00307947 */ /* 0x000fec0003800000 */
.L_x_12409:
        /* <DEDUP_REMOVED lines=9> */
.L_x_12414:
[----:B------:R-:W2:Y:S02]  /*02d0*/  LDG.E R4, desc[UR36][R4.64] ;  /* 0x0000002404047981 */ /* 0x000ea4000c1e1900 */
[----:B--2---:R-:W-:Y:S01]  /*02e0*/  I2FP.F32.S32 R22, R4 ;  /* 0x0000000400167245 */ /* 0x004fe20000201400 */
[----:B------:R-:W-:Y:S06]  /*02f0*/  BRA `(.L_x_12412) ;  /* 0x0000000c00007947 */ /* 0x000fec0003800000 */
.L_x_12413:
[----:B------:R-:W2:Y:S02]  /*0300*/  LDG.E.U16 R4, desc[UR36][R4.64] ;  /* 0x0000002404047981 */ /* 0x000ea4000c1e1500 */
[----:B--2---:R2:W3:Y:S01]  /*0310*/  I2F.S16 R22, R4 ;  /* 0x0000000400167306 */ /* 0x0044e20000101400 */
[----:B------:R-:W-:Y:S05]  /*0320*/  BRA `(.L_x_12412) ;  /* 0x0000000800f47947 */ /* 0x000fea0003800000 */
.L_x_12408:
        /* <DEDUP_REMOVED lines=8> */
.L_x_12416:
[----:B------:R-:W2:Y:S02]  /*03b0*/  LDG.E.U16 R4, desc[UR36][R4.64] ;  /* 0x0000002404047981 */ /* 0x000ea4000c1e1500 */
[----:B--2---:R-:W-:Y:S01]  /*03c0*/  HADD2.F32 R22, -RZ, R4.H0_H0 ;  /* 0x20000004ff167230 */ /* 0x004fe20000004100 */
[----:B------:R-:W-:Y:S06]  /*03d0*/  BRA `(.L_x_12412) ;  /* 0x0000000800c87947 */ /* 0x000fec0003800000 */
.L_x_12415:
        /* <DEDUP_REMOVED lines=8> */
.L_x_12418:
[----:B------:R-:W2:Y:S02]  /*0460*/  LDG.E.U16 R4, desc[UR36][R4.64] ;  /* 0x0000002404047981 */ /* 0x000ea4000c1e1500 */
[----:B--2---:R-:W-:Y:S01]  /*0470*/  HADD2.F32 R22, -RZ, R4.H0_H0 ;  /* 0x20000004ff167230 */ /* 0x004fe20000004100 */
[----:B------:R-:W-:Y:S06]  /*0480*/  BRA `(.L_x_12412) ;  /* 0x00000008009c7947 */ /* 0x000fec0003800000 */
.L_x_12417:
[----:B------:R-:W2:Y:S01]  /*0490*/  LDG.E.64 R4, desc[UR36][R4.64] ;  /* 0x0000002404047981 */ /* 0x000ea2000c1e1b00 */
[----:B------:R-:W-:Y:S01]  /*04a0*/  UMOV UR4, 0xf0000000 ;  /* 0xf000000000047882 */ /* 0x000fe20000000000 */
[----:B------:R-:W-:Y:S01]  /*04b0*/  UMOV UR5, 0x380fffff ;  /* 0x380fffff00057882 */ /* 0x000fe20000000000 */
[----:B--2---:R-:W0:Y:S01]  /*04c0*/  F2F.F32.F64 R22, R4 ;  /* 0x0000000400167310 */ /* 0x004e220000301000 */
[----:B------:R-:W-:-:S14]  /*04d0*/  DSETP.GEU.AND P0, PT, |R4|, UR4, PT ;  /* 0x0000000404007e2a */ /* 0x000fdc000bf0e200 */
[----:B0-----:R-:W-:Y:S01]  /*04e0*/  @!P0 FMUL R22, R22, 1.175494350822287508e-38 ;  /* 0x0080000016168820 */ /* 0x001fe20000400000 */
[----:B------:R-:W-:Y:S06]  /*04f0*/  BRA `(.L_x_12412) ;  /* 0x0000000800807947 */ /* 0x000fec0003800000 */
.L_x_12407:
        /* <DEDUP_REMOVED lines=12> */
.L_x_12421:
[----:B------:R-:W2:Y:S01]  /*05c0*/  LDG.E.64 R4, desc[UR36][R4.64] ;  /* 0x0000002404047981 */ /* 0x000ea2000c1e1b00 */
[----:B------:R-:W-:Y:S01]  /*05d0*/  UMOV UR4, 0xf0000000 ;  /* 0xf000000000047882 */ /* 0x000fe20000000000 */
[----:B------:R-:W-:Y:S01]  /*05e0*/  UMOV UR5, 0x380fffff ;  /* 0x380fffff00057882 */ /* 0x000fe20000000000 */
[----:B--2---:R-:W0:Y:S01]  /*05f0*/  F2F.F32.F64 R22, R4 ;  /* 0x0000000400167310 */ /* 0x004e220000301000 */
[----:B------:R-:W-:-:S14]  /*0600*/  DSETP.GEU.AND P0, PT, |R4|, UR4, PT ;  /* 0x0000000404007e2a */ /* 0x000fdc000bf0e200 */
[----:B0-----:R-:W-:Y:S01]  /*0610*/  @!P0 FMUL R22, R22, 1.175494350822287508e-38 ;  /* 0x0080000016168820 */ /* 0x001fe20000400000 */
[----:B------:R-:W-:Y:S06]  /*0620*/  BRA `(.L_x_12412) ;  /* 0x0000000800347947 */ /* 0x000fec0003800000 */
.L_x_12420:
        /* <DEDUP_REMOVED lines=26> */
.L_x_12423:
        /* <DEDUP_REMOVED lines=14> */
.L_x_12422:
[----:B------:R-:W2:Y:S02]  /*08b0*/  LDG.E.U16 R4, desc[UR36][R4.64] ;  /* 0x0000002404047981 */ /* 0x000ea4000c1e1500 */
[----:B--2---:R-:W-:Y:S01]  /*08c0*/  IMAD.U32 R22, R4, 0x10000, RZ ;  /* 0x0001000004167824 */ /* 0x004fe200078e00ff */
[----:B------:R-:W-:Y:S06]  /*08d0*/  BRA `(.L_x_12412) ;  /* 0x0000000400887947 */ /* 0x000fec0003800000 */
.L_x_12419:
        /* <DEDUP_REMOVED lines=11> */
.L_x_12426:
        /* <DEDUP_REMOVED lines=20> */
.L_x_12428:
[----:B------:R-:W-:Y:S05]  /*0ad0*/  BSYNC B0 ;  /* 0x0000000000007941 */ /* 0x000fea0003800000 */
.L_x_12427:
[----:B------:R-:W-:Y:S01]  /*0ae0*/  IMAD.SHL.U32 R3, R3, 0x100000, RZ ;  /* 0x0010000003037824 */ /* 0x000fe200078e00ff */
[----:B------:R-:W-:-:S04]  /*0af0*/  LEA R5, R0, 0x3b800000, 0x17 ;  /* 0x3b80000000057811 */ /* 0x000fc800078eb8ff */
[----:B------:R-:W-:Y:S01]  /*0b00*/  LOP3.LUT R22, R5, R3, R22, 0xfe, !PT ;  /* 0x0000000305167212 */ /* 0x000fe200078efe16 */
[----:B------:R-:W-:Y:S06]  /*0b10*/  BRA `(.L_x_12412) ;  /* 0x0000000000f87947 */ /* 0x000fec0003800000 */
.L_x_12425:
        /* <DEDUP_REMOVED lines=20> */
.L_x_12430:
[----:B------:R-:W-:Y:S05]  /*0c60*/  BSYNC B0 ;  /* 0x0000000000007941 */ /* 0x000fea0003800000 */
.L_x_12429:
[----:B------:R-:W-:Y:S01]  /*0c70*/  IMAD.SHL.U32 R3, R3, 0x200000, RZ ;  /* 0x0020000003037824 */ /* 0x000fe200078e00ff */
[----:B------:R-:W-:-:S04]  /*0c80*/  LEA R5, R0, 0x37800000, 0x17 ;  /* 0x3780000000057811 */ /* 0x000fc800078eb8ff */
[----:B------:R-:W-:Y:S01]  /*0c90*/  LOP3.LUT R22, R5, R3, R22, 0xfe, !PT ;  /* 0x0000000305167212 */ /* 0x000fe200078efe16 */
[----:B------:R-:W-:Y:S06]  /*0ca0*/  BRA `(.L_x_12412) ;  /* 0x0000000000947947 */ /* 0x000fec0003800000 */
.L_x_12424:
        /* <DEDUP_REMOVED lines=14> */
.L_x_12411:
        /* <DEDUP_REMOVED lines=16> */
.L_x_12433:
[----:B------:R-:W-:Y:S01]  /*0e90*/  IMAD.MOV.U32 R22, RZ, RZ, RZ ;  /* 0x000000ffff167224 */ /* 0x000fe200078e00ff */
[----:B------:R-:W-:Y:S06]  /*0ea0*/  BRA `(.L_x_12412) ;  /* 0x0000000000147947 */ /* 0x000fec0003800000 */
.L_x_12432:
[----:B------:R-:W2:Y:S02]  /*0eb0*/  LDG.E.64 R22, desc[UR36][R4.64] ;  /* 0x0000002404167981 */ /* 0x000ea4000c1e1b00 */
[----:B--2---:R0:W1:Y:S01]  /*0ec0*/  I2F.U64 R22, R22 ;  /* 0x0000001600167312 */ /* 0x0040620000301000 */
[----:B------:R-:W-:Y:S05]  /*0ed0*/  BRA `(.L_x_12412) ;  /* 0x0000000000087947 */ /* 0x000fea0003800000 */
.L_x_12431:
[----:B------:R-:W2:Y:S02]  /*0ee0*/  LDG.E R4, desc[UR36][R4.64] ;  /* 0x0000002404047981 */ /* 0x000ea4000c1e1900 */
[----:B--2---:R-:W-:-:S07]  /*0ef0*/  I2FP.F32.U32 R22, R4 ;  /* 0x0000000400167245 */ /* 0x004fce0000201000 */
.L_x_12412:
[----:B------:R-:W-:Y:S05]  /*0f00*/  BSYNC B6 ;  /* 0x0000000000067941 */ /* 0x000fea0003800000 */
.L_x_12406:
[----:B------:R-:W2:Y:S02]  /*0f10*/  S2R R16, SR_TID.X ;  /* 0x0000000000107919 */ /* 0x000ea40000002100 */
[----:B--2---:R-:W-:-:S07]  /*0f20*/  VIADD R16, R16, 0x80 ;  /* 0x0000008010107836 */ /* 0x004fce0000000000 */
.L_x_12405:
[----:B------:R-:W-:Y:S05]  /*0f30*/  BSYNC B7 ;  /* 0x0000000000077941 */ /* 0x000fea0003800000 */
.L_x_12404:
[----:B------:R-:W-:Y:S01]  /*0f40*/  ISETP.GE.AND P0, PT, R16, R17, PT ;  /* 0x000000111000720c */ /* 0x000fe20003f06270 */
[----:B------:R-:W-:-:S12]  /*0f50*/  BSSY B7, `(.L_x_12434) ;  /* 0x00000e8000077945 */ /* 0x000fd80003800000 */
[----:B------:R-:W-:Y:S05]  /*0f60*/  @P0 BRA `(.L_x_12435) ;  /* 0x0000000c00980947 */ /* 0x000fea0003800000 */
[----:B0---4-:R-:W0:Y:S01]  /*0f70*/  LDC.64 R4, c[0x0][0x228] ;  /* 0x00008a00ff047b82 */ /* 0x011e220000000a00 */
        /* <DEDUP_REMOVED lines=21> */
.L_x_12440:
[----:B------:R-:W2:Y:S02]  /*10d0*/  LDG.E.U8 R4, desc[UR36][R4.64] ;  /* 0x0000002404047981 */ /* 0x000ea4000c1e1100 */
[----:B--2---:R-:W-:Y:S01]  /*10e0*/  I2FP.F32.U32 R18, R4 ;  /* 0x0000000400127245 */ /* 0x004fe20000201000 */
[----:B------:R-:W-:Y:S06]  /*10f0*/  BRA `(.L_x_12442) ;  /* 0x0000000c002c7947 */ /* 0x000fec0003800000 */
.L_x_12439:
        /* <DEDUP_REMOVED lines=9> */
.L_x_12444:
[----:B------:R-:W2:Y:S02]  /*1190*/  LDG.E R4, desc[UR36][R4.64] ;  /* 0x0000002404047981 */ /* 0x000ea4000c1e1900 */
[----:B--2---:R-:W-:Y:S01]  /*11a0*/  I2FP.F32.S32 R18, R4 ;  /* 0x0000000400127245 */ /* 0x004fe20000201400 */
[----:B------:R-:W-:Y:S06]  /*11b0*/  BRA `(.L_x_12442) ;  /* 0x0000000800fc7947 */ /* 0x000fec0003800000 */
.L_x_12443:
[----:B------:R-:W2:Y:S02]  /*11c0*/  LDG.E.U16 R4, desc[UR36][R4.64] ;  /* 0x0000002404047981 */ /* 0x000ea4000c1e1500 */
[----:B--2---:R0:W2:Y:S01]  /*11d0*/  I2F.S16 R18, R4 ;  /* 0x0000000400127306 */ /* 0x0040a20000101400 */
[----:B------:R-:W-:Y:S05]  /*11e0*/  BRA `(.L_x_12442) ;  /* 0x0000000800f07947 */ /* 0x000fea0003800000 */
.L_x_12438:
        /* <DEDUP_REMOVED lines=8> */
.L_x_12446:
[----:B------:R-:W2:Y:S02]  /*1270*/  LDG.E.U16 R4, desc[UR36][R4.64] ;  /* 0x0000002404047981 */ /* 0x000ea4000c1e1500 */
[----:B--2---:R-:W-:Y:S01]  /*1280*/  HADD2.F32 R18, -RZ, R4.H0_H0 ;  /* 0x20000004ff127230 */ /* 0x004fe20000004100 */
[----:B------:R-:W-:Y:S06]  /*1290*/  BRA `(.L_x_12442) ;  /* 0x0000000800c47947 */ /* 0x000fec0003800000 */
.L_x_12445:
        /* <DEDUP_REMOVED lines=8> */
.L_x_12448:
[----:B------:R-:W2:Y:S02]  /*1320*/  LDG.E.U16 R4, desc[UR36][R4.64] ;  /* 0x0000002404047981 */ /* 0x000ea4000c1e1500 */
[----:B--2---:R-:W-:Y:S01]  /*1330*/  HADD2.F32 R18, -RZ, R4.H0_H0 ;  /* 0x20000004ff127230 */ /* 0x004fe20000004100 */
[----:B------:R-:W-:Y:S06]  /*1340*/  BRA `(.L_x_12442) ;  /* 0x0000000800987947 */ /* 0x000fec0003800000 */
.L_x_12447:
[----:B------:R-:W2:Y:S01]  /*1350*/  LDG.E.64 R4, desc[UR36][R4.64] ;  /* 0x0000002404047981 */ /* 0x000ea2000c1e1b00 */
[----:B------:R-:W-:Y:S01]  /*1360*/  UMOV UR4, 0xf0000000 ;  /* 0xf000000000047882 */ /* 0x000fe20000000000 */
[----:B------:R-:W-:Y:S01]  /*1370*/  UMOV UR5, 0x380fffff ;  /* 0x380fffff00057882 */ /* 0x000fe20000000000 */
[----:B--2---:R-:W0:Y:S01]  /*1380*/  F2F.F32.F64 R18, R4 ;  /* 0x0000000400127310 */ /* 0x004e220000301000 */
[----:B------:R-:W-:-:S14]  /*1390*/  DSETP.GEU.AND P0, PT, |R4|, UR4, PT ;  /* 0x0000000404007e2a */ /* 0x000fdc000bf0e200 */
[----:B0-----:R-:W-:Y:S01]  /*13a0*/  @!P0 FMUL R18, R18, 1.175494350822287508e-38 ;  /* 0x0080000012128820 */ /* 0x001fe20000400000 */
[----:B------:R-:W-:Y:S06]  /*13b0*/  BRA `(.L_x_12442) ;  /* 0x00000008007c7947 */ /* 0x000fec0003800000 */
.L_x_12437:
        /* <DEDUP_REMOVED lines=12> */
.L_x_12451:
[----:B------:R-:W2:Y:S01]  /*1480*/  LDG.E.64 R4, desc[UR36][R4.64] ;  /* 0x0000002404047981 */ /* 0x000ea2000c1e1b00 */
[----:B------:R-:W-:Y:S01]  /*1490*/  UMOV UR4, 0xf0000000 ;  /* 0xf000000000047882 */ /* 0x000fe20000000000 */
[----:B------:R-:W-:Y:S01]  /*14a0*/  UMOV UR5, 0x380fffff ;  /* 0x380fffff00057882 */ /* 0x000fe20000000000 */
[----:B--2---:R-:W0:Y:S01]  /*14b0*/  F2F.F32.F64 R18, R4 ;  /* 0x0000000400127310 */ /* 0x004e220000301000 */
[----:B------:R-:W-:-:S14]  /*14c0*/  DSETP.GEU.AND P0, PT, |R4|, UR4, PT ;  /* 0x0000000404007e2a */ /* 0x000fdc000bf0e200 */
[----:B0-----:R-:W-:Y:S01]  /*14d0*/  @!P0 FMUL R18, R18, 1.175494350822287508e-38 ;  /* 0x0080000012128820 */ /* 0x001fe20000400000 */
[----:B------:R-:W-:Y:S06]  /*14e0*/  BRA `(.L_x_12442) ;  /* 0x0000000800307947 */ /* 0x000fec0003800000 */
.L_x_12450:
        /* <DEDUP_REMOVED lines=26> */
.L_x_12453:
        /* <DEDUP_REMOVED lines=13> */
.L_x_12452:
[----:B------:R-:W2:Y:S02]  /*1760*/  LDG.E.U16 R4, desc[UR36][R4.64] ;  /* 0x0000002404047981 */ /* 0x000ea4000c1e1500 */
[----:B--2---:R-:W-:Y:S01]  /*1770*/  IMAD.U32 R18, R4, 0x10000, RZ ;  /* 0x0001000004127824 */ /* 0x004fe200078e00ff */
[----:B------:R-:W-:Y:S06]  /*1780*/  BRA `(.L_x_12442) ;  /* 0x0000000400887947 */ /* 0x000fec0003800000 */
.L_x_12449:
        /* <DEDUP_REMOVED lines=11> */
.L_x_12456:
        /* <DEDUP_REMOVED lines=20> */
.L_x_12458:
[----:B------:R-:W-:Y:S05]  /*1980*/  BSYNC B0 ;  /* 0x0000000000007941 */ /* 0x000fea0003800000 */
.L_x_12457:
[----:B------:R-:W-:Y:S01]  /*1990*/  IMAD.SHL.U32 R3, R3, 0x100000, RZ ;  /* 0x0010000003037824 */ /* 0x000fe200078e00ff */
[----:B------:R-:W-:-:S04]  /*19a0*/  LEA R5, R0, 0x3b800000, 0x17 ;  /* 0x3b80000000057811 */ /* 0x000fc800078eb8ff */
[----:B------:R-:W-:Y:S01]  /*19b0*/  LOP3.LUT R18, R5, R3, R18, 0xfe, !PT ;  /* 0x0000000305127212 */ /* 0x000fe200078efe12 */
[----:B------:R-:W-:Y:S06]  /*19c0*/  BRA `(.L_x_12442) ;  /* 0x0000000000f87947 */ /* 0x000fec0003800000 */
.L_x_12455:
        /* <DEDUP_REMOVED lines=20> */
.L_x_12460:
[----:B------:R-:W-:Y:S05]  /*1b10*/  BSYNC B0 ;  /* 0x0000000000007941 */ /* 0x000fea0003800000 */
.L_x_12459:
[----:B------:R-:W-:Y:S01]  /*1b20*/  IMAD.SHL.U32 R3, R3, 0x200000, RZ ;  /* 0x0020000003037824 */ /* 0x000fe200078e00ff */
[----:B------:R-:W-:-:S04]  /*1b30*/  LEA R5, R0, 0x37800000, 0x17 ;  /* 0x3780000000057811 */ /* 0x000fc800078eb8ff */
[----:B------:R-:W-:Y:S01]  /*1b40*/  LOP3.LUT R18, R5, R3, R18, 0xfe, !PT ;  /* 0x0000000305127212 */ /* 0x000fe200078efe12 */
[----:B------:R-:W-:Y:S06]  /*1b50*/  BRA `(.L_x_12442) ;  /* 0x0000000000947947 */ /* 0x000fec0003800000 */
.L_x_12454:
        /* <DEDUP_REMOVED lines=14> */
.L_x_12441:
        /* <DEDUP_REMOVED lines=16> */
.L_x_12463:
[----:B------:R-:W-:Y:S01]  /*1d40*/  IMAD.MOV.U32 R18, RZ, RZ, RZ ;  /* 0x000000ffff127224 */ /* 0x000fe200078e00ff */
[----:B------:R-:W-:Y:S06]  /*1d50*/  BRA `(.L_x_12442) ;  /* 0x0000000000147947 */ /* 0x000fec0003800000 */
.L_x_12462:
[----:B------:R-:W2:Y:S02]  /*1d60*/  LDG.E.64 R18, desc[UR36][R4.64] ;  /* 0x0000002404127981 */ /* 0x000ea4000c1e1b00 */
[----:B--2---:R0:W2:Y:S01]  /*1d70*/  I2F.U64 R18, R18 ;  /* 0x0000001200127312 */ /* 0x0040a20000301000 */
[----:B------:R-:W-:Y:S05]  /*1d80*/  BRA `(.L_x_12442) ;  /* 0x0000000000087947 */ /* 0x000fea0003800000 */
.L_x_12461:
[----:B------:R-:W2:Y:S02]  /*1d90*/  LDG.E R4, desc[UR36][R4.64] ;  /* 0x0000002404047981 */ /* 0x000ea4000c1e1900 */
[----:B--2---:R-:W-:-:S07]  /*1da0*/  I2FP.F32.U32 R18, R4 ;  /* 0x0000000400127245 */ /* 0x004fce0000201000 */
.L_x_12442:
[----:B------:R-:W-:Y:S05]  /*1db0*/  BSYNC B6 ;  /* 0x0000000000067941 */ /* 0x000fea0003800000 */
.L_x_12436:
[----:B------:R-:W-:-:S07]  /*1dc0*/  VIADD R16, R16, 0x80 ;  /* 0x0000008010107836 */ /* 0x000fce0000000000 */
.L_x_12435:
[----:B------:R-:W-:Y:S05]  /*1dd0*/  BSYNC B7 ;  /* 0x0000000000077941 */ /* 0x000fea0003800000 */
.L_x_12434:
[----:B------:R-:W-:Y:S01]  /*1de0*/  ISETP.GE.AND P0, PT, R16, R17, PT ;  /* 0x000000111000720c */ /* 0x000fe20003f06270 */
[----:B------:R-:W-:Y:S01]  /*1df0*/  BSSY B7, `(.L_x_12464) ;  /* 0x00000ea000077945 */ /* 0x000fe20003800000 */
[----:B0-----:R-:W-:Y:S02]  /*1e00*/  IMAD.MOV.U32 R19, RZ, RZ, RZ ;  /* 0x000000ffff137224 */ /* 0x001fe400078e00ff */
[----:B------:R-:W-:-:S09]  /*1e10*/  IMAD.MOV.U32 R23, RZ, RZ, RZ ;  /* 0x000000ffff177224 */ /* 0x000fd200078e00ff */
[----:B------:R-:W-:Y:S05]  /*1e20*/  @P0 BRA `(.L_x_12465) ;  /* 0x0000000c00980947 */ /* 0x000fea0003800000 */
[----:B--2-4-:R-:W0:Y:S01]  /*1e30*/  LDC.64 R4, c[0x0][0x228] ;  /* 0x00008a00ff047b82 */ /* 0x014e220000000a00 */
        /* <DEDUP_REMOVED lines=21> */
.L_x_12470:
[----:B------:R-:W2:Y:S02]  /*1f90*/  LDG.E.U8 R4, desc[UR36][R4.64] ;  /* 0x0000002404047981 */ /* 0x000ea4000c1e1100 */
[----:B--2---:R-:W-:Y:S01]  /*1fa0*/  I2FP.F32.U32 R23, R4 ;  /* 0x0000000400177245 */ /* 0x004fe20000201000 */
[----:B------:R-:W-:Y:S06]  /*1fb0*/  BRA `(.L_x_12472) ;  /* 0x0000000c002c7947 */ /* 0x000fec0003800000 */
.L_x_12469:
        /* <DEDUP_REMOVED lines=9> */
.L_x_12474:
[----:B------:R-:W2:Y:S02]  /*2050*/  LDG.E R4, desc[UR36][R4.64] ;  /* 0x0000002404047981 */ /* 0x000ea4000c1e1900 */
[----:B--2---:R-:W-:Y:S01]  /*2060*/  I2FP.F32.S32 R23, R4 ;  /* 0x0000000400177245 */ /* 0x004fe20000201400 */
[----:B------:R-:W-:Y:S06]  /*2070*/  BRA `(.L_x_12472) ;  /* 0x0000000800fc7947 */ /* 0x000fec0003800000 */
.L_x_12473:
[----:B------:R-:W2:Y:S02]  /*2080*/  LDG.E.U16 R4, desc[UR36][R4.64] ;  /* 0x0000002404047981 */ /* 0x000ea4000c1e1500 */
[----:B--2---:R4:W0:Y:S01]  /*2090*/  I2F.S16 R23, R4 ;  /* 0x0000000400177306 */ /* 0x0048220000101400 */
[----:B------:R-:W-:Y:S05]  /*20a0*/  BRA `(.L_x_12472) ;  /* 0x0000000800f07947 */ /* 0x000fea0003800000 */
.L_x_12468:
        /* <DEDUP_REMOVED lines=8> */
.L_x_12476:
[----:B------:R-:W2:Y:S02]  /*2130*/  LDG.E.U16 R4, desc[UR36][R4.64] ;  /* 0x0000002404047981 */ /* 0x000ea4000c1e1500 */
[----:B--2---:R-:W-:Y:S01]  /*2140*/  HADD2.F32 R23, -RZ, R4.H0_H0 ;  /* 0x20000004ff177230 */ /* 0x004fe20000004100 */
[----:B------:R-:W-:Y:S06]  /*2150*/  BRA `(.L_x_12472) ;  /* 0x0000000800c47947 */ /* 0x000fec0003800000 */
.L_x_12475:
        /* <DEDUP_REMOVED lines=8> */
.L_x_12478:
[----:B------:R-:W2:Y:S02]  /*21e0*/  LDG.E.U16 R4, desc[UR36][R4.64] ;  /* 0x0000002404047981 */ /* 0x000ea4000c1e1500 */
[----:B--2---:R-:W-:Y:S01]  /*21f0*/  HADD2.F32 R23, -RZ, R4.H0_H0 ;  /* 0x20000004ff177230 */ /* 0x004fe20000004100 */
[----:B------:R-:W-:Y:S06]  /*2200*/  BRA `(.L_x_12472) ;  /* 0x0000000800987947 */ /* 0x000fec0003800000 */
.L_x_12477:
[----:B------:R-:W2:Y:S01]  /*2210*/  LDG.E.64 R4, desc[UR36][R4.64] ;  /* 0x0000002404047981 */ /* 0x000ea2000c1e1b00 */
[----:B------:R-:W-:Y:S01]  /*2220*/  UMOV UR4, 0xf0000000 ;  /* 0xf000000000047882 */ /* 0x000fe20000000000 */
[----:B------:R-:W-:Y:S01]  /*2230*/  UMOV UR5, 0x380fffff ;  /* 0x380fffff00057882 */ /* 0x000fe20000000000 */
[----:B--2---:R-:W0:Y:S01]  /*2240*/  F2F.F32.F64 R23, R4 ;  /* 0x0000000400177310 */ /* 0x004e220000301000 */
[----:B------:R-:W-:-:S14]  /*2250*/  DSETP.GEU.AND P0, PT, |R4|, UR4, PT ;  /* 0x0000000404007e2a */ /* 0x000fdc000bf0e200 */
[----:B0-----:R-:W-:Y:S01]  /*2260*/  @!P0 FMUL R23, R23, 1.175494350822287508e-38 ;  /* 0x0080000017178820 */ /* 0x001fe20000400000 */
[----:B------:R-:W-:Y:S06]  /*2270*/  BRA `(.L_x_12472) ;  /* 0x00000008007c7947 */ /* 0x000fec0003800000 */
.L_x_12467:
        /* <DEDUP_REMOVED lines=12> */
.L_x_12481:
[----:B------:R-:W2:Y:S01]  /*2340*/  LDG.E.64 R4, desc[UR36][R4.64] ;  /* 0x0000002404047981 */ /* 0x000ea2000c1e1b00 */
[----:B------:R-:W-:Y:S01]  /*2350*/  UMOV UR4, 0xf0000000 ;  /* 0xf000000000047882 */ /* 0x000fe20000000000 */
[----:B------:R-:W-:Y:S01]  /*2360*/  UMOV UR5, 0x380fffff ;  /* 0x380fffff00057882 */ /* 0x000fe20000000000 */
[----:B--2---:R-:W0:Y:S01]  /*2370*/  F2F.F32.F64 R23, R4 ;  /* 0x0000000400177310 */ /* 0x004e220000301000 */
[----:B------:R-:W-:-:S14]  /*2380*/  DSETP.GEU.AND P0, PT, |R4|, UR4, PT ;  /* 0x0000000404007e2a */ /* 0x000fdc000bf0e200 */
[----:B0-----:R-:W-:Y:S01]  /*2390*/  @!P0 FMUL R23, R23, 1.175494350822287508e-38 ;  /* 0x0080000017178820 */ /* 0x001fe20000400000 */
[----:B------:R-:W-:Y:S06]  /*23a0*/  BRA `(.L_x_12472) ;  /* 0x0000000800307947 */ /* 0x000fec0003800000 */
.L_x_12480:
        /* <DEDUP_REMOVED lines=26> */
.L_x_12483:
        /* <DEDUP_REMOVED lines=13> */
.L_x_12482:
[----:B------:R-:W2:Y:S02]  /*2620*/  LDG.E.U16 R4, desc[UR36][R4.64] ;  /* 0x0000002404047981 */ /* 0x000ea4000c1e1500 */
[----:B--2---:R-:W-:Y:S01]  /*2630*/  IMAD.U32 R23, R4, 0x10000, RZ ;  /* 0x0001000004177824 */ /* 0x004fe200078e00ff */
[----:B------:R-:W-:Y:S06]  /*2640*/  BRA `(.L_x_12472) ;  /* 0x0000000400887947 */ /* 0x000fec0003800000 */
.L_x_12479:
        /* <DEDUP_REMOVED lines=11> */
.L_x_12486:
        /* <DEDUP_REMOVED lines=20> */
.L_x_12488:
[----:B------:R-:W-:Y:S05]  /*2840*/  BSYNC B0 ;  /* 0x0000000000007941 */ /* 0x000fea0003800000 */
.L_x_12487:
[----:B------:R-:W-:Y:S01]  /*2850*/  IMAD.SHL.U32 R3, R3, 0x100000, RZ ;  /* 0x0010000003037824 */ /* 0x000fe200078e00ff */
[----:B------:R-:W-:-:S04]  /*2860*/  LEA R0, R0, 0x3b800000, 0x17 ;  /* 0x3b80000000007811 */ /* 0x000fc800078eb8ff */
[----:B------:R-:W-:Y:S01]  /*2870*/  LOP3.LUT R23, R0, R3, R23, 0xfe, !PT ;  /* 0x0000000300177212 */ /* 0x000fe200078efe17 */
[----:B------:R-:W-:Y:S06]  /*2880*/  BRA `(.L_x_12472) ;  /* 0x0000000000f87947 */ /* 0x000fec0003800000 */
.L_x_12485:
        /* <DEDUP_REMOVED lines=20> */
.L_x_12490:
[----:B------:R-:W-:Y:S05]  /*29d0*/  BSYNC B0 ;  /* 0x0000000000007941 */ /* 0x000fea0003800000 */
.L_x_12489:
[----:B------:R-:W-:Y:S01]  /*29e0*/  IMAD.SHL.U32 R3, R3, 0x200000, RZ ;  /* 0x0020000003037824 */ /* 0x000fe200078e00ff */
[----:B------:R-:W-:-:S04]  /*29f0*/  LEA R0, R0, 0x37800000, 0x17 ;  /* 0x3780000000007811 */ /* 0x000fc800078eb8ff */
[----:B------:R-:W-:Y:S01]  /*2a00*/  LOP3.LUT R23, R0, R3, R23, 0xfe, !PT ;  /* 0x0000000300177212 */ /* 0x000fe200078efe17 */
[----:B------:R-:W-:Y:S06]  /*2a10*/  BRA `(.L_x_12472) ;  /* 0x0000000000947947 */ /* 0x000fec0003800000 */
.L_x_12484:
        /* <DEDUP_REMOVED lines=14> */
.L_x_12471:
        /* <DEDUP_REMOVED lines=16> */
.L_x_12493:
[----:B------:R-:W-:Y:S01]  /*2c00*/  IMAD.MOV.U32 R23, RZ, RZ, RZ ;  /* 0x000000ffff177224 */ /* 0x000fe200078e00ff */
[----:B------:R-:W-:Y:S06]  /*2c10*/  BRA `(.L_x_12472) ;  /* 0x0000000000147947 */ /* 0x000fec0003800000 */
.L_x_12492:
[----:B------:R-:W2:Y:S02]  /*2c20*/  LDG.E.64 R4, desc[UR36][R4.64] ;  /* 0x0000002404047981 */ /* 0x000ea4000c1e1b00 */
[----:B--2---:R0:W2:Y:S01]  /*2c30*/  I2F.U64 R23, R4 ;  /* 0x0000000400177312 */ /* 0x0040a20000301000 */
[----:B------:R-:W-:Y:S05]  /*2c40*/  BRA `(.L_x_12472) ;  /* 0x0000000000087947 */ /* 0x000fea0003800000 */
.L_x_12491:
[----:B------:R-:W2:Y:S02]  /*2c50*/  LDG.E R4, desc[UR36][R4.64] ;  /* 0x0000002404047981 */ /* 0x000ea4000c1e1900 */
[----:B--2---:R-:W-:-:S07]  /*2c60*/  I2FP.F32.U32 R23, R4 ;  /* 0x0000000400177245 */ /* 0x004fce0000201000 */
.L_x_12472:
[----:B------:R-:W-:Y:S05]  /*2c70*/  BSYNC B6 ;  /* 0x0000000000067941 */ /* 0x000fea0003800000 */
.L_x_12466:
[----:B------:R-:W-:-:S07]  /*2c80*/  VIADD R16, R16, 0x80 ;  /* 0x0000008010107836 */ /* 0x000fce0000000000 */
.L_x_12465:
[----:B------:R-:W-:Y:S05]  /*2c90*/  BSYNC B7 ;  /* 0x0000000000077941 */ /* 0x000fea0003800000 */
.L_x_12464:
[----:B------:R-:W-:Y:S01]  /*2ca0*/  ISETP.GE.AND P0, PT, R16, R17, PT ;  /* 0x000000111000720c */ /* 0x000fe20003f06270 */
[----:B------:R-:W-:-:S12]  /*2cb0*/  BSSY B6, `(.L_x_12494) ;  /* 0x00000e1000067945 */ /* 0x000fd80003800000 */
        /* <DEDUP_REMOVED lines=21> */
.L_x_12499:
[----:B------:R-:W2:Y:S02]  /*2e10*/  LDG.E.U8 R4, desc[UR36][R4.64] ;  /* 0x0000002404047981 */ /* 0x000ea4000c1e1100 */
[----:B--2---:R-:W-:Y:S01]  /*2e20*/  I2FP.F32.U32 R19, R4 ;  /* 0x0000000400137245 */ /* 0x004fe20000201000 */
[----:B------:R-:W-:Y:S06]  /*2e30*/  BRA `(.L_x_12495) ;  /* 0x0000000c00207947 */ /* 0x000fec0003800000 */
.L_x_12498:
        /* <DEDUP_REMOVED lines=9> */
.L_x_12502:
[----:B------:R-:W2:Y:S02]  /*2ed0*/  LDG.E R4, desc[UR36][R4.64] ;  /* 0x0000002404047981 */ /* 0x000ea4000c1e1900 */
[----:B--2---:R-:W-:Y:S01]  /*2ee0*/  I2FP.F32.S32 R19, R4 ;  /* 0x0000000400137245 */ /* 0x004fe20000201400 */
[----:B------:R-:W-:Y:S06]  /*2ef0*/  BRA `(.L_x_12495) ;  /* 0x0000000800f07947 */ /* 0x000fec0003800000 */
.L_x_12501:
[----:B------:R-:W2:Y:S02]  /*2f00*/  LDG.E.U16 R4, desc[UR36][R4.64] ;  /* 0x0000002404047981 */ /* 0x000ea4000c1e1500 */
[----:B--2---:R0:W2:Y:S01]  /*2f10*/  I2F.S16 R19, R4 ;  /* 0x0000000400137306 */ /* 0x0040a20000101400 */
[----:B------:R-:W-:Y:S05]  /*2f20*/  BRA `(.L_x_12495) ;  /* 0x0000000800e47947 */ /* 0x000fea0003800000 */
.L_x_12497:
        /* <DEDUP_REMOVED lines=8> */
.L_x_12504:
[----:B------:R-:W2:Y:S02]  /*2fb0*/  LDG.E.U16 R4, desc[UR36][R4.64] ;  /* 0x0000002404047981 */ /* 0x000ea4000c1e1500 */
[----:B--2---:R-:W-:Y:S01]  /*2fc0*/  HADD2.F32 R19, -RZ, R4.H0_H0 ;  /* 0x20000004ff137230 */ /* 0x004fe20000004100 */
[----:B------:R-:W-:Y:S06]  /*2fd0*/  BRA `(.L_x_12495) ;  /* 0x0000000800b87947 */ /* 0x000fec0003800000 */
.L_x_12503:
        /* <DEDUP_REMOVED lines=8> */
.L_x_12506:
[----:B------:R-:W2:Y:S02]  /*3060*/  LDG.E.U16 R4, desc[UR36][R4.64] ;  /* 0x0000002404047981 */ /* 0x000ea4000c1e1500 */
[----:B--2---:R-:W-:Y:S01]  /*3070*/  HADD2.F32 R19, -RZ, R4.H0_H0 ;  /* 0x20000004ff137230 */ /* 0x004fe20000004100 */
[----:B------:R-:W-:Y:S06]  /*3080*/  BRA `(.L_x_12495) ;  /* 0x00000008008c7947 */ /* 0x000fec0003800000 */
.L_x_12505:
[----:B------:R-:W2:Y:S01]  /*3090*/  LDG.E.64 R4, desc[UR36][R4.64] ;  /* 0x0000002404047981 */ /* 0x000ea2000c1e1b00 */
[----:B------:R-:W-:Y:S01]  /*30a0*/  UMOV UR4, 0xf0000000 ;  /* 0xf000000000047882 */ /* 0x000fe20000000000 */
[----:B------:R-:W-:Y:S01]  /*30b0*/  UMOV UR5, 0x380fffff ;  /* 0x380fffff00057882 */ /* 0x000fe20000000000 */
[----:B--2---:R-:W0:Y:S01]  /*30c0*/  F2F.F32.F64 R19, R4 ;  /* 0x0000000400137310 */ /* 0x004e220000301000 */
[----:B------:R-:W-:-:S14]  /*30d0*/  DSETP.GEU.AND P0, PT, |R4|, UR4, PT ;  /* 0x0000000404007e2a */ /* 0x000fdc000bf0e200 */
[----:B0-----:R-:W-:Y:S01]  /*30e0*/  @!P0 FMUL R19, R19, 1.175494350822287508e-38 ;  /* 0x0080000013138820 */ /* 0x001fe20000400000 */
[----:B------:R-:W-:Y:S06]  /*30f0*/  BRA `(.L_x_12495) ;  /* 0x0000000800707947 */ /* 0x000fec0003800000 */
.L_x_12496:
        /* <DEDUP_REMOVED lines=12> */
.L_x_12509:
[----:B------:R-:W2:Y:S01]  /*31c0*/  LDG.E.64 R4, desc[UR36][R4.64] ;  /* 0x0000002404047981 */ /* 0x000ea2000c1e1b00 */
[----:B------:R-:W-:Y:S01]  /*31d0*/  UMOV UR4, 0xf0000000 ;  /* 0xf000000000047882 */ /* 0x000fe20000000000 */
[----:B------:R-:W-:Y:S01]  /*31e0*/  UMOV UR5, 0x380fffff ;  /* 0x380fffff00057882 */ /* 0x000fe20000000000 */
[----:B--2---:R-:W0:Y:S01]  /*31f0*/  F2F.F32.F64 R19, R4 ;  /* 0x0000000400137310 */ /* 0x004e220000301000 */
[----:B------:R-:W-:-:S14]  /*3200*/  DSETP.GEU.AND P0, PT, |R4|, UR4, PT ;  /* 0x0000000404007e2a */ /* 0x000fdc000bf0e200 */
[----:B0-----:R-:W-:Y:S01]  /*3210*/  @!P0 FMUL R19, R19, 1.175494350822287508e-38 ;  /* 0x0080000013138820 */ /* 0x001fe20000400000 */
[----:B------:R-:W-:Y:S06]  /*3220*/  BRA `(.L_x_12495) ;  /* 0x0000000800247947 */ /* 0x000fec0003800000 */
.L_x_12508:
        /* <DEDUP_REMOVED lines=26> */
.L_x_12511:
        /* <DEDUP_REMOVED lines=13> */
.L_x_12510:
[----:B------:R-:W2:Y:S02]  /*34a0*/  LDG.E.U16 R4, desc[UR36][R4.64] ;  /* 0x0000002404047981 */ /* 0x000ea4000c1e1500 */
[----:B--2---:R-:W-:Y:S01]  /*34b0*/  IMAD.U32 R19, R4, 0x10000, RZ ;  /* 0x0001000004137824 */ /* 0x004fe200078e00ff */
[----:B------:R-:W-:Y:S06]  /*34c0*/  BRA `(.L_x_12495) ;  /* 0x00000004007c7947 */ /* 0x000fec0003800000 */
.L_x_12507:
        /* <DEDUP_REMOVED lines=11> */
.L_x_12514:
        /* <DEDUP_REMOVED lines=19> */
.L_x_12516:
[----:B------:R-:W-:Y:S05]  /*36b0*/  BSYNC B0 ;  /* 0x0000000000007941 */ /* 0x000fea0003800000 */
.L_x_12515:
[----:B------:R-:W-:Y:S01]  /*36c0*/  IMAD.SHL.U32 R3, R3, 0x100000, RZ ;  /* 0x0010000003037824 */ /* 0x000fe200078e00ff */
[----:B------:R-:W-:-:S04]  /*36d0*/  LEA R0, R0, 0x3b800000, 0x17 ;  /* 0x3b80000000007811 */ /* 0x000fc800078eb8ff */
[----:B------:R-:W-:Y:S01]  /*36e0*/  LOP3.LUT R19, R0, R3, R19, 0xfe, !PT ;  /* 0x0000000300137212 */ /* 0x000fe200078efe13 */
[----:B------:R-:W-:Y:S06]  /*36f0*/  BRA `(.L_x_12495) ;  /* 0x0000000000f07947 */ /* 0x000fec0003800000 */
.L_x_12513:
        /* <DEDUP_REMOVED lines=19> */
.L_x_12518:
[----:B------:R-:W-:Y:S05]  /*3830*/  BSYNC B0 ;  /* 0x0000000000007941 */ /* 0x000fea0003800000 */
.L_x_12517:
[----:B------:R-:W-:Y:S01]  /*3840*/  IMAD.SHL.U32 R3, R3, 0x200000, RZ ;  /* 0x0020000003037824 */ /* 0x000fe200078e00ff */
[----:B------:R-:W-:-:S04]  /*3850*/  LEA R0, R0, 0x37800000, 0x17 ;  /* 0x3780000000007811 */ /* 0x000fc800078eb8ff */
[----:B------:R-:W-:Y:S01]  /*3860*/  LOP3.LUT R19, R0, R3, R19, 0xfe, !PT ;  /* 0x0000000300137212 */ /* 0x000fe200078efe13 */
[----:B------:R-:W-:Y:S06]  /*3870*/  BRA `(.L_x_12495) ;  /* 0x0000000000907947 */ /* 0x000fec0003800000 */
.L_x_12512:
        /* <DEDUP_REMOVED lines=14> */
.L_x_12500:
        /* <DEDUP_REMOVED lines=16> */
.L_x_12521:
[----:B------:R-:W-:Y:S05]  /*3a60*/  BRA `(.L_x_12495) ;  /* 0x0000000000147947 */ /* 0x000fea0003800000 */
.L_x_12520:
[----:B------:R-:W2:Y:S02]  /*3a70*/  LDG.E.64 R4, desc[UR36][R4.64] ;  /* 0x0000002404047981 */ /* 0x000ea4000c1e1b00 */
[----:B--2---:R0:W2:Y:S01]  /*3a80*/  I2F.U64 R19, R4 ;  /* 0x0000000400137312 */ /* 0x0040a20000301000 */
[----:B------:R-:W-:Y:S05]  /*3a90*/  BRA `(.L_x_12495) ;  /* 0x0000000000087947 */ /* 0x000fea0003800000 */
.L_x_12519:
[----:B------:R-:W2:Y:S02]  /*3aa0*/  LDG.E R4, desc[UR36][R4.64] ;  /* 0x0000002404047981 */ /* 0x000ea4000c1e1900 */
[----:B--2---:R-:W-:-:S07]  /*3ab0*/  I2FP.F32.U32 R19, R4 ;  /* 0x0000000400137245 */ /* 0x004fce0000201000 */
.L_x_12495:
[----:B------:R-:W-:Y:S05]  /*3ac0*/  BSYNC B6 ;  /* 0x0000000000067941 */ /* 0x000fea0003800000 */
.L_x_12494:
        /* <DEDUP_REMOVED lines=10> */
[----:B------:R-:W0:Y:S08]  /*3b70*/  @!P3 LDC R3, c[0x0][0x218] ;  /* 0x00008600ff03bb82 */ /* 0x000e300000000800 */
[----:B------:R-:W3:Y:S08]  /*3b80*/  @!P1 LDC R6, c[0x0][0x218] ;  /* 0x00008600ff069b82 */ /* 0x000ef00000000800 */
[----:B------:R-:W4:Y:S08]  /*3b90*/  @!P2 LDC R7, c[0x0][0x218] ;  /* 0x00008600ff07ab82 */ /* 0x000f300000000800 */
[----:B------:R-:W1:Y:S01]  /*3ba0*/  @!P0 LDC R0, c[0x0][0x218] ;  /* 0x00008600ff008b82 */ /* 0x000e620000000800 */
[----:B0-----:R-:W1:Y:S08]  /*3bb0*/  @!P3 MUFU.RCP R3, R3 ;  /* 0x000000030003b308 */ /* 0x001e700000001000 */
[----:B---3--:R-:W0:Y:S08]  /*3bc0*/  @!P1 MUFU.RCP R6, R6 ;  /* 0x0000000600069308 */ /* 0x008e300000001000 */
[----:B----4-:R-:W3:Y:S01]  /*3bd0*/  @!P2 MUFU.RCP R8, R7 ;  /* 0x000000070008a308 */ /* 0x010ee20000001000 */
[----:B-12--5:R-:W-:-:S07]  /*3be0*/  @!P3 FMUL.FTZ R4, R3, R22 ;  /* 0x000000160304b220 */ /* 0x026fce0000410000 */
[----:B------:R-:W1:Y:S01]  /*3bf0*/  @!P0 MUFU.RCP R5, R0 ;  /* 0x0000000000058308 */ /* 0x000e620000001000 */
[----:B0-----:R-:W-:Y:S01]  /*3c00*/  @!P1 FMUL.FTZ R22, R6, R23 ;  /* 0x0000001706169220 */ /* 0x001fe20000410000 */
[----:B---3--:R-:W-:Y:S01]  /*3c10*/  @!P2 FMUL.FTZ R24, R8, R19 ;  /* 0x000000130818a220 */ /* 0x008fe20000410000 */
[----:B-1----:R-:W-:Y:S01]  /*3c20*/  @!P0 FMUL.FTZ R18, R5, R18 ;  /* 0x0000001205128220 */ /* 0x002fe20000410000 */
        /* <DEDUP_REMOVED lines=23> */
.L_x_12527:
[----:B------:R-:W0:Y:S01]  /*3da0*/  F2I.S64.TRUNC R4, R4 ;  /* 0x0000000400047311 */ /* 0x000e22000020d900 */
[----:B------:R-:W-:Y:S02]  /*3db0*/  IMAD.MOV.U32 R25, RZ, RZ, R26 ;  /* 0x000000ffff197224 */ /* 0x000fe400078e001a */
[----:B0-----:R-:W-:-:S05]  /*3dc0*/  IMAD.MOV.U32 R3, RZ, RZ, R4 ;  /* 0x000000ffff037224 */ /* 0x001fca00078e0004 */
[----:B------:R0:W-:Y:S01]  /*3dd0*/  STG.E.U8 desc[UR36][R8.64], R3 ;  /* 0x0000000308007986 */ /* 0x0001e2000c101124 */
[----:B------:R-:W-:Y:S05]  /*3de0*/  BRA `(.L_x_12523) ;  /* 0x0000000c00907947 */ /* 0x000fea0003800000 */
.L_x_12526:
        /* <DEDUP_REMOVED lines=10> */
.L_x_12530:
[----:B------:R-:W0:Y:S01]  /*3e90*/  F2I.FTZ.TRUNC.NTZ R3, R4 ;  /* 0x0000000400037305 */ /* 0x000e22000021f100 */
[----:B------:R-:W-:Y:S01]  /*3ea0*/  IMAD.MOV.U32 R25, RZ, RZ, R26 ;  /* 0x000000ffff197224 */ /* 0x000fe200078e001a */
[----:B0-----:R0:W-:Y:S01]  /*3eb0*/  STG.E desc[UR36][R8.64], R3 ;  /* 0x0000000308007986 */ /* 0x0011e2000c101924 */
[----:B------:R-:W-:Y:S05]  /*3ec0*/  BRA `(.L_x_12523) ;  /* 0x0000000c00587947 */ /* 0x000fea0003800000 */
.L_x_12529:
[----:B------:R-:W0:Y:S01]  /*3ed0*/  F2I.FTZ.TRUNC.NTZ R3, R4 ;  /* 0x0000000400037305 */ /* 0x000e22000021f100 */
[----:B------:R-:W-:Y:S01]  /*3ee0*/  IMAD.MOV.U32 R25, RZ, RZ, R26 ;  /* 0x000000ffff197224 */ /* 0x000fe200078e001a */
[----:B0-----:R0:W-:Y:S01]  /*3ef0*/  STG.E.U16 desc[UR36][R8.64], R3 ;  /* 0x0000000308007986 */ /* 0x0011e2000c101524 */
[----:B------:R-:W-:Y:S05]  /*3f00*/  BRA `(.L_x_12523) ;  /* 0x0000000c00487947 */ /* 0x000fea0003800000 */
.L_x_12525:
        /* <DEDUP_REMOVED lines=9> */
.L_x_12532:
[----:B------:R-:W-:Y:S01]  /*3fa0*/  F2FP.F16.F32.PACK_AB R4, RZ, R4 ;  /* 0x00000004ff04723e */ /* 0x000fe200000000ff */
[----:B------:R-:W-:-:S04]  /*3fb0*/  IMAD.MOV.U32 R25, RZ, RZ, R26 ;  /* 0x000000ffff197224 */ /* 0x000fc800078e001a */
[----:B------:R0:W-:Y:S01]  /*3fc0*/  STG.E.U16 desc[UR36][R8.64], R4 ;  /* 0x0000000408007986 */ /* 0x0001e2000c101524 */
[----:B------:R-:W-:Y:S05]  /*3fd0*/  BRA `(.L_x_12523) ;  /* 0x0000000c00147947 */ /* 0x000fea0003800000 */
.L_x_12531:
        /* <DEDUP_REMOVED lines=10> */
.L_x_12534:
[----:B------:R-:W-:Y:S01]  /*4080*/  F2FP.F16.F32.PACK_AB R3, RZ, R4 ;  /* 0x00000004ff03723e */ /* 0x000fe200000000ff */
[----:B------:R-:W-:-:S03]  /*4090*/  IMAD.MOV.U32 R25, RZ, RZ, R26 ;  /* 0x000000ffff197224 */ /* 0x000fc600078e001a */
[----:B------:R-:W-:-:S05]  /*40a0*/  PRMT R3, R3, 0x5410, RZ ;  /* 0x0000541003037816 */ /* 0x000fca00000000ff */
[----:B------:R0:W-:Y:S01]  /*40b0*/  STG.E desc[UR36][R8.64], R3 ;  /* 0x0000000308007986 */ /* 0x0001e2000c101924 */
[----:B------:R-:W-:Y:S05]  /*40c0*/  BRA `(.L_x_12523) ;  /* 0x0000000800d87947 */ /* 0x000fea0003800000 */
.L_x_12533:
[----:B------:R-:W-:Y:S01]  /*40d0*/  FMUL.FTZ R4, R4, 1 ;  /* 0x3f80000004047820 */ /* 0x000fe20000410000 */
[----:B------:R-:W-:-:S05]  /*40e0*/  IMAD.MOV.U32 R25, RZ, RZ, R26 ;  /* 0x000000ffff197224 */ /* 0x000fca00078e001a */
[----:B------:R-:W0:Y:S02]  /*40f0*/  F2F.F64.F32 R4, R4 ;  /* 0x0000000400047310 */ /* 0x000e240000201800 */
[----:B0-----:R0:W-:Y:S01]  /*4100*/  STG.E.64 desc[UR36][R8.64], R4 ;  /* 0x0000000408007986 */ /* 0x0011e2000c101b24 */
[----:B------:R-:W-:Y:S05]  /*4110*/  BRA `(.L_x_12523) ;  /* 0x0000000800c47947 */ /* 0x000fea0003800000 */
.L_x_12524:
        /* <DEDUP_REMOVED lines=13> */
.L_x_12537:
[----:B------:R-:W-:Y:S01]  /*41f0*/  FMUL.FTZ R4, R4, 1 ;  /* 0x3f80000004047820 */ /* 0x000fe20000410000 */
[----:B------:R-:W-:Y:S01]  /*4200*/  CS2R R6, SRZ ;  /* 0x0000000000067805 */ /* 0x000fe2000001ff00 */
[----:B------:R-:W-:-:S04]  /*4210*/  IMAD.MOV.U32 R25, RZ, RZ, R26 ;  /* 0x000000ffff197224 */ /* 0x000fc800078e001a */
[----:B------:R-:W0:Y:S02]  /*4220*/  F2F.F64.F32 R4, R4 ;  /* 0x0000000400047310 */ /* 0x000e240000201800 */
[----:B0-----:R0:W-:Y:S01]  /*4230*/  STG.E.128 desc[UR36][R8.64], R4 ;  /* 0x0000000408007986 */ /* 0x0011e2000c101d24 */
[----:B------:R-:W-:Y:S05]  /*4240*/  BRA `(.L_x_12523) ;  /* 0x0000000800787947 */ /* 0x000fea0003800000 */
.L_x_12536:
        /* <DEDUP_REMOVED lines=20> */
.L_x_12541:
[----:B------:R-:W-:Y:S05]  /*4390*/  BSYNC B0 ;  /* 0x0000000000007941 */ /* 0x000fea0003800000 */
.L_x_12540:
[----:B------:R-:W-:Y:S01]  /*43a0*/  LOP3.LUT R5, R0, R5, RZ, 0xfc, !PT ;  /* 0x0000000500057212 */ /* 0x000fe200078efcff */
[----:B------:R-:W-:-:S04]  /*43b0*/  IMAD.MOV.U32 R25, RZ, RZ, R26 ;  /* 0x000000ffff197224 */ /* 0x000fc800078e001a */
[----:B------:R0:W-:Y:S01]  /*43c0*/  STG.E.U8 desc[UR36][R8.64], R5 ;  /* 0x0000000508007986 */ /* 0x0001e2000c101124 */
[----:B------:R-:W-:Y:S05]  /*43d0*/  BRA `(.L_x_12523) ;  /* 0x0000000800147947 */ /* 0x000fea0003800000 */
.L_x_12539:
        /* <DEDUP_REMOVED lines=12> */
.L_x_12543:
[----:B------:R-:W-:Y:S01]  /*44a0*/  IMAD.MOV.U32 R0, RZ, RZ, 0x7f ;  /* 0x0000007fff007424 */ /* 0x000fe200078e00ff */
[----:B------:R-:W-:-:S04]  /*44b0*/  ISETP.GT.U32.AND P0, PT, R5, 0x7f800000, PT ;  /* 0x7f8000000500780c */ /* 0x000fc80003f04070 */
[----:B------:R-:W-:-:S09]  /*44c0*/  SEL R0, R0, 0x7c, P0 ;  /* 0x0000007c00007807 */ /* 0x000fd20000000000 */
.L_x_12544:
[----:B------:R-:W-:Y:S05]  /*44d0*/  BSYNC B0 ;  /* 0x0000000000007941 */ /* 0x000fea0003800000 */
.L_x_12542:
[----:B------:R-:W-:Y:S01]  /*44e0*/  LOP3.LUT R4, R4, 0x80000000, RZ, 0xc0, !PT ;  /* 0x8000000004047812 */ /* 0x000fe200078ec0ff */
[----:B------:R-:W-:-:S03]  /*44f0*/  IMAD.MOV.U32 R25, RZ, RZ, R26 ;  /* 0x000000ffff197224 */ /* 0x000fc600078e001a */
[----:B------:R-:W-:-:S04]  /*4500*/  SHF.R.U32.HI R3, RZ, 0x18, R4 ;  /* 0x00000018ff037819 */ /* 0x000fc80000011604 */
[----:B------:R-:W-:-:S05]  /*4510*/  LOP3.LUT R3, R0, R3, RZ, 0xfc, !PT ;  /* 0x0000000300037212 */ /* 0x000fca00078efcff */
[----:B------:R0:W-:Y:S01]  /*4520*/  STG.E.U8 desc[UR36][R8.64], R3 ;  /* 0x0000000308007986 */ /* 0x0001e2000c101124 */
[----:B------:R-:W-:Y:S05]  /*4530*/  BRA `(.L_x_12523) ;  /* 0x0000000400bc7947 */ /* 0x000fea0003800000 */
.L_x_12538:
[----:B------:R-:W-:Y:S01]  /*4540*/  F2FP.BF16.F32.PACK_AB R4, RZ, R4 ;  /* 0x00000004ff04723e */ /* 0x000fe200000010ff */
[----:B------:R-:W-:-:S04]  /*4550*/  IMAD.MOV.U32 R25, RZ, RZ, R26 ;  /* 0x000000ffff197224 */ /* 0x000fc800078e001a */
[----:B------:R0:W-:Y:S01]  /*4560*/  STG.E.U16 desc[UR36][R8.64], R4 ;  /* 0x0000000408007986 */ /* 0x0001e2000c101524 */
[----:B------:R-:W-:Y:S05]  /*4570*/  BRA `(.L_x_12523) ;  /* 0x0000000400ac7947 */ /* 0x000fea0003800000 */
.L_x_12535:
        /* <DEDUP_REMOVED lines=12> */
.L_x_12547:
        /* <DEDUP_REMOVED lines=16> */
.L_x_12550:
[----:B------:R-:W-:-:S04]  /*4740*/  LOP3.LUT R4, R4, 0x80000000, RZ, 0xc0, !PT ;  /* 0x8000000004047812 */ /* 0x000fc800078ec0ff */
[----:B------:R-:W-:-:S04]  /*4750*/  SHF.R.U32.HI R4, RZ, 0x18, R4 ;  /* 0x00000018ff047819 */ /* 0x000fc80000011604 */
[----:B------:R-:W-:-:S04]  /*4760*/  LOP3.LUT R3, R3, R4, RZ, 0xfc, !PT ;  /* 0x0000000403037212 */ /* 0x000fc800078efcff */
[----:B------:R-:W-:-:S07]  /*4770*/  PRMT R0, R3, 0x7610, R0 ;  /* 0x0000761003007816 */ /* 0x000fce0000000000 */
.L_x_12549:
[----:B------:R-:W-:Y:S05]  /*4780*/  BSYNC B0 ;  /* 0x0000000000007941 */ /* 0x000fea0003800000 */
.L_x_12548:
[----:B------:R3:W-:Y:S01]  /*4790*/  STG.E.U8 desc[UR36][R8.64], R0 ;  /* 0x0000000008007986 */ /* 0x0007e2000c101124 */
[----:B------:R-:W-:Y:S01]  /*47a0*/  IMAD.MOV.U32 R25, RZ, RZ, R26 ;  /* 0x000000ffff197224 */ /* 0x000fe200078e001a */
[----:B------:R-:W-:Y:S06]  /*47b0*/  BRA `(.L_x_12523) ;  /* 0x00000004001c7947 */ /* 0x000fec0003800000 */
.L_x_12546:
        /* <DEDUP_REMOVED lines=16> */
.L_x_12553:
[----:B------:R-:W-:-:S04]  /*48c0*/  LOP3.LUT R4, R4, 0x80000000, RZ, 0xc0, !PT ;  /* 0x8000000004047812 */ /* 0x000fc800078ec0ff */
[----:B------:R-:W-:-:S04]  /*48d0*/  SHF.R.U32.HI R4, RZ, 0x18, R4 ;  /* 0x00000018ff047819 */ /* 0x000fc80000011604 */
[----:B------:R-:W-:-:S04]  /*48e0*/  LOP3.LUT R3, R3, R4, RZ, 0xfc, !PT ;  /* 0x0000000403037212 */ /* 0x000fc800078efcff */
[----:B------:R-:W-:-:S07]  /*48f0*/  PRMT R0, R3, 0x7610, R0 ;  /* 0x0000761003007816 */ /* 0x000fce0000000000 */
.L_x_12552:
[----:B------:R-:W-:Y:S05]  /*4900*/  BSYNC B0 ;  /* 0x0000000000007941 */ /* 0x000fea0003800000 */
.L_x_12551:
[----:B------:R0:W-:Y:S01]  /*4910*/  STG.E.U8 desc[UR36][R8.64], R0 ;  /* 0x0000000008007986 */ /* 0x0001e2000c101124 */
[----:B------:R-:W-:Y:S01]  /*4920*/  IMAD.MOV.U32 R25, RZ, RZ, R26 ;  /* 0x000000ffff197224 */ /* 0x000fe200078e001a */
[----:B------:R-:W-:Y:S06]  /*4930*/  BRA `(.L_x_12523) ;  /* 0x0000000000bc7947 */ /* 0x000fec0003800000 */
.L_x_12545:
        /* <DEDUP_REMOVED lines=22> */
.L_x_12528:
        /* <DEDUP_REMOVED lines=16> */
.L_x_12556:
[----:B------:R-:W-:Y:S01]  /*4ba0*/  IMAD.MOV.U32 R25, RZ, RZ, R26 ;  /* 0x000000ffff197224 */ /* 0x000fe200078e001a */
[----:B------:R-:W-:Y:S06]  /*4bb0*/  BRA `(.L_x_12523) ;  /* 0x00000000001c7947 */ /* 0x000fec0003800000 */
.L_x_12555:
[----:B------:R-:W0:Y:S01]  /*4bc0*/  F2I.U64.TRUNC R4, R4 ;  /* 0x0000000400047311 */ /* 0x000e22000020d800 */
[----:B------:R-:W-:Y:S01]  /*4bd0*/  IMAD.MOV.U32 R25, RZ, RZ, R26 ;  /* 0x000000ffff197224 */ /* 0x000fe200078e001a */
[----:B0-----:R2:W-:Y:S01]  /*4be0*/  STG.E.64 desc[UR36][R8.64], R4 ;  /* 0x0000000408007986 */ /* 0x0015e2000c101b24 */
[----:B------:R-:W-:Y:S05]  /*4bf0*/  BRA `(.L_x_12523) ;  /* 0x00000000000c7947 */ /* 0x000fea0003800000 */
.L_x_12554:
[----:B------:R-:W0:Y:S01]  /*4c00*/  F2I.FTZ.U32.TRUNC.NTZ R3, R4 ;  /* 0x0000000400037305 */ /* 0x000e22000021f000 */
[----:B------:R-:W-:Y:S01]  /*4c10*/  IMAD.MOV.U32 R25, RZ, RZ, R26 ;  /* 0x000000ffff197224 */ /* 0x000fe200078e001a */
[----:B0-----:R0:W-:Y:S06]  /*4c20*/  STG.E desc[UR36][R8.64], R3 ;  /* 0x0000000308007986 */ /* 0x0011ec000c101924 */
.L_x_12523:
[----:B------:R-:W-:Y:S05]  /*4c30*/  BSYNC B6 ;  /* 0x0000000000067941 */ /* 0x000fea0003800000 */
.L_x_12522:
        /* <DEDUP_REMOVED lines=24> */
.L_x_12562:
[----:B------:R-:W0:Y:S02]  /*4dc0*/  F2I.S64.TRUNC R18, R18 ;  /* 0x0000001200127311 */ /* 0x000e24000020d900 */
[----:B0-----:R-:W-:-:S05]  /*4dd0*/  IMAD.MOV.U32 R3, RZ, RZ, R18 ;  /* 0x000000ffff037224 */ /* 0x001fca00078e0012 */
[----:B------:R0:W-:Y:S01]  /*4de0*/  STG.E.U8 desc[UR36][R8.64], R3 ;  /* 0x0000000308007986 */ /* 0x0001e2000c101124 */
[----:B------:R-:W-:Y:S05]  /*4df0*/  BRA `(.L_x_12564) ;  /* 0x0000000c00407947 */ /* 0x000fea0003800000 */
.L_x_12561:
        /* <DEDUP_REMOVED lines=9> */
.L_x_12566:
[----:B------:R-:W0:Y:S02]  /*4e90*/  F2I.FTZ.TRUNC.NTZ R3, R18 ;  /* 0x0000001200037305 */ /* 0x000e24000021f100 */
[----:B0-----:R0:W-:Y:S01]  /*4ea0*/  STG.E desc[UR36][R8.64], R3 ;  /* 0x0000000308007986 */ /* 0x0011e2000c101924 */
[----:B------:R-:W-:Y:S05]  /*4eb0*/  BRA `(.L_x_12564) ;  /* 0x0000000c00107947 */ /* 0x000fea0003800000 */
.L_x_12565:
[----:B------:R-:W0:Y:S02]  /*4ec0*/  F2I.FTZ.TRUNC.NTZ R3, R18 ;  /* 0x0000001200037305 */ /* 0x000e24000021f100 */
[----:B0-----:R0:W-:Y:S01]  /*4ed0*/  STG.E.U16 desc[UR36][R8.64], R3 ;  /* 0x0000000308007986 */ /* 0x0011e2000c101524 */
[----:B------:R-:W-:Y:S05]  /*4ee0*/  BRA `(.L_x_12564) ;  /* 0x0000000c00047947 */ /* 0x000fea0003800000 */
.L_x_12560:
        /* <DEDUP_REMOVED lines=8> */
.L_x_12568:
[----:B------:R-:W-:-:S05]  /*4f70*/  F2FP.F16.F32.PACK_AB R18, RZ, R18 ;  /* 0x00000012ff12723e */ /* 0x000fca00000000ff */
[----:B------:R0:W-:Y:S01]  /*4f80*/  STG.E.U16 desc[UR36][R8.64], R18 ;  /* 0x0000001208007986 */ /* 0x0001e2000c101524 */
[----:B------:R-:W-:Y:S05]  /*4f90*/  BRA `(.L_x_12564) ;  /* 0x0000000800d87947 */ /* 0x000fea0003800000 */
.L_x_12567:
        /* <DEDUP_REMOVED lines=9> */
.L_x_12570:
[----:B------:R-:W-:-:S04]  /*5030*/  F2FP.F16.F32.PACK_AB R3, RZ, R18 ;  /* 0x00000012ff03723e */ /* 0x000fc800000000ff */
[----:B------:R-:W-:-:S05]  /*5040*/  PRMT R3, R3, 0x5410, RZ ;  /* 0x0000541003037816 */ /* 0x000fca00000000ff */
[----:B------:R0:W-:Y:S01]  /*5050*/  STG.E desc[UR36][R8.64], R3 ;  /* 0x0000000308007986 */ /* 0x0001e2000c101924 */
[----:B------:R-:W-:Y:S05]  /*5060*/  BRA `(.L_x_12564) ;  /* 0x0000000800a47947 */ /* 0x000fea0003800000 */
.L_x_12569:
[----:B------:R-:W-:-:S06]  /*5070*/  FMUL.FTZ R4, R18, 1 ;  /* 0x3f80000012047820 */ /* 0x000fcc0000410000 */
[----:B------:R-:W0:Y:S02]  /*5080*/  F2F.F64.F32 R4, R4 ;  /* 0x0000000400047310 */ /* 0x000e240000201800 */
[----:B0-----:R0:W-:Y:S01]  /*5090*/  STG.E.64 desc[UR36][R8.64], R4 ;  /* 0x0000000408007986 */ /* 0x0011e2000c101b24 */
[----:B------:R-:W-:Y:S05]  /*50a0*/  BRA `(.L_x_12564) ;  /* 0x0000000800947947 */ /* 0x000fea0003800000 */
.L_x_12559:
        /* <DEDUP_REMOVED lines=12> */
.L_x_12573:
[----:B------:R-:W-:Y:S01]  /*5170*/  FMUL.FTZ R4, R18, 1 ;  /* 0x3f80000012047820 */ /* 0x000fe20000410000 */
[----:B------:R-:W-:-:S05]  /*5180*/  CS2R R6, SRZ ;  /* 0x0000000000067805 */ /* 0x000fca000001ff00 */
[----:B------:R-:W0:Y:S02]  /*5190*/  F2F.F64.F32 R4, R4 ;  /* 0x0000000400047310 */ /* 0x000e240000201800 */
[----:B0-----:R0:W-:Y:S01]  /*51a0*/  STG.E.128 desc[UR36][R8.64], R4 ;  /* 0x0000000408007986 */ /* 0x0011e2000c101d24 */
[----:B------:R-:W-:Y:S05]  /*51b0*/  BRA `(.L_x_12564) ;  /* 0x0000000800507947 */ /* 0x000fea0003800000 */
.L_x_12572:
        /* <DEDUP_REMOVED lines=20> */
.L_x_12577:
[----:B------:R-:W-:Y:S05]  /*5300*/  BSYNC B0 ;  /* 0x0000000000007941 */ /* 0x000fea0003800000 */
.L_x_12576:
[----:B------:R-:W-:-:S05]  /*5310*/  LOP3.LUT R5, R0, R5, RZ, 0xfc, !PT ;  /* 0x0000000500057212 */ /* 0x000fca00078efcff */
[----:B------:R0:W-:Y:S01]  /*5320*/  STG.E.U8 desc[UR36][R8.64], R5 ;  /* 0x0000000508007986 */ /* 0x0001e2000c101124 */
[----:B------:R-:W-:Y:S05]  /*5330*/  BRA `(.L_x_12564) ;  /* 0x0000000400f07947 */ /* 0x000fea0003800000 */
.L_x_12575:
        /* <DEDUP_REMOVED lines=12> */
.L_x_12579:
[----:B------:R-:W-:Y:S01]  /*5400*/  IMAD.MOV.U32 R0, RZ, RZ, 0x7f ;  /* 0x0000007fff007424 */ /* 0x000fe200078e00ff */
[----:B------:R-:W-:-:S04]  /*5410*/  ISETP.GT.U32.AND P0, PT, R4, 0x7f800000, PT ;  /* 0x7f8000000400780c */ /* 0x000fc80003f04070 */
[----:B------:R-:W-:-:S09]  /*5420*/  SEL R0, R0, 0x7c, P0 ;  /* 0x0000007c00007807 */ /* 0x000fd20000000000 */
.L_x_12580:
[----:B------:R-:W-:Y:S05]  /*5430*/  BSYNC B0 ;  /* 0x0000000000007941 */ /* 0x000fea0003800000 */
.L_x_12578:
[----:B------:R-:W-:-:S04]  /*5440*/  LOP3.LUT R18, R18, 0x80000000, RZ, 0xc0, !PT ;  /* 0x8000000012127812 */ /* 0x000fc800078ec0ff */
[----:B------:R-:W-:-:S04]  /*5450*/  SHF.R.U32.HI R3, RZ, 0x18, R18 ;  /* 0x00000018ff037819 */ /* 0x000fc80000011612 */
[----:B------:R-:W-:-:S05]  /*5460*/  LOP3.LUT R3, R0, R3, RZ, 0xfc, !PT ;  /* 0x0000000300037212 */ /* 0x000fca00078efcff */
[----:B------:R0:W-:Y:S01]  /*5470*/  STG.E.U8 desc[UR36][R8.64], R3 ;  /* 0x0000000308007986 */ /* 0x0001e2000c101124 */
[----:B------:R-:W-:Y:S05]  /*5480*/  BRA `(.L_x_12564) ;  /* 0x00000004009c7947 */ /* 0x000fea0003800000 */
.L_x_12574:
[----:B------:R-:W-:-:S05]  /*5490*/  F2FP.BF16.F32.PACK_AB R18, RZ, R18 ;  /* 0x00000012ff12723e */ /* 0x000fca00000010ff */
[----:B------:R0:W-:Y:S01]  /*54a0*/  STG.E.U16 desc[UR36][R8.64], R18 ;  /* 0x0000001208007986 */ /* 0x0001e2000c101524 */
[----:B------:R-:W-:Y:S05]  /*54b0*/  BRA `(.L_x_12564) ;  /* 0x0000000400907947 */ /* 0x000fea0003800000 */
.L_x_12571:
        /* <DEDUP_REMOVED lines=11> */
.L_x_12583:
        /* <DEDUP_REMOVED lines=16> */
.L_x_12586:
[----:B------:R-:W-:-:S04]  /*5670*/  LOP3.LUT R18, R18, 0x80000000, RZ, 0xc0, !PT ;  /* 0x8000000012127812 */ /* 0x000fc800078ec0ff */
[----:B------:R-:W-:-:S04]  /*5680*/  SHF.R.U32.HI R3, RZ, 0x18, R18 ;  /* 0x00000018ff037819 */ /* 0x000fc80000011612 */
[----:B------:R-:W-:-:S04]  /*5690*/  LOP3.LUT R0, R0, R3, RZ, 0xfc, !PT ;  /* 0x0000000300007212 */ /* 0x000fc800078efcff */
[----:B------:R-:W-:-:S07]  /*56a0*/  PRMT R4, R0, 0x7610, R4 ;  /* 0x0000761000047816 */ /* 0x000fce0000000004 */
.L_x_12585:
[----:B------:R-:W-:Y:S05]  /*56b0*/  BSYNC B0 ;  /* 0x0000000000007941 */ /* 0x000fea0003800000 */
.L_x_12584:
[----:B------:R3:W-:Y:S01]  /*56c0*/  STG.E.U8 desc[UR36][R8.64], R4 ;  /* 0x0000000408007986 */ /* 0x0007e2000c101124 */
[----:B------:R-:W-:Y:S05]  /*56d0*/  BRA `(.L_x_12564) ;  /* 0x0000000400087947 */ /* 0x000fea0003800000 */
.L_x_12582:
        /* <DEDUP_REMOVED lines=16> */
.L_x_12589:
[----:B------:R-:W-:-:S04]  /*57e0*/  LOP3.LUT R18, R18, 0x80000000, RZ, 0xc0, !PT ;  /* 0x8000000012127812 */ /* 0x000fc800078ec0ff */
[----:B------:R-:W-:-:S04]  /*57f0*/  SHF.R.U32.HI R3, RZ, 0x18, R18 ;  /* 0x00000018ff037819 */ /* 0x000fc80000011612 */
[----:B------:R-:W-:-:S04]  /*5800*/  LOP3.LUT R0, R0, R3, RZ, 0xfc, !PT ;  /* 0x0000000300007212 */ /* 0x000fc800078efcff */
[----:B------:R-:W-:-:S07]  /*5810*/  PRMT R4, R0, 0x7610, R4 ;  /* 0x0000761000047816 */ /* 0x000fce0000000004 */
.L_x_12588:
[----:B------:R-:W-:Y:S05]  /*5820*/  BSYNC B0 ;  /* 0x0000000000007941 */ /* 0x000fea0003800000 */
.L_x_12587:
[----:B------:R0:W-:Y:S01]  /*5830*/  STG.E.U8 desc[UR36][R8.64], R4 ;  /* 0x0000000408007986 */ /* 0x0001e2000c101124 */
[----:B------:R-:W-:Y:S05]  /*5840*/  BRA `(.L_x_12564) ;  /* 0x0000000000ac7947 */ /* 0x000fea0003800000 */
.L_x_12581:
        /* <DEDUP_REMOVED lines=21> */
.L_x_12563:
        /* <DEDUP_REMOVED lines=16> */
.L_x_12592:
[----:B------:R-:W-:Y:S05]  /*5aa0*/  BRA `(.L_x_12564) ;  /* 0x0000000000147947 */ /* 0x000fea0003800000 */
.L_x_12591:
[----:B------:R-:W0:Y:S02]  /*5ab0*/  F2I.U64.TRUNC R18, R18 ;  /* 0x0000001200127311 */ /* 0x000e24000020d800 */
[----:B0-----:R2:W-:Y:S01]  /*5ac0*/  STG.E.64 desc[UR36][R8.64], R18 ;  /* 0x0000001208007986 */ /* 0x0015e2000c101b24 */
[----:B------:R-:W-:Y:S05]  /*5ad0*/  BRA `(.L_x_12564) ;  /* 0x0000000000087947 */ /* 0x000fea0003800000 */
.L_x_12590:
[----:B------:R-:W0:Y:S02]  /*5ae0*/  F2I.FTZ.U32.TRUNC.NTZ R3, R18 ;  /* 0x0000001200037305 */ /* 0x000e24000021f000 */
[----:B0-----:R0:W-:Y:S02]  /*5af0*/  STG.E desc[UR36][R8.64], R3 ;  /* 0x0000000308007986 */ /* 0x0011e4000c101924 */
.L_x_12564:
        /* <DEDUP_REMOVED lines=24> */
.L_x_12596:
[----:B------:R-:W0:Y:S02]  /*5c80*/  F2I.S64.TRUNC R22, R22 ;  /* 0x0000001600167311 */ /* 0x000e24000020d900 */
[----:B0-----:R-:W-:-:S05]  /*5c90*/  IMAD.MOV.U32 R3, RZ, RZ, R22 ;  /* 0x000000ffff037224 */ /* 0x001fca00078e0016 */
[----:B------:R0:W-:Y:S01]  /*5ca0*/  STG.E.U8 desc[UR36][R8.64], R3 ;  /* 0x0000000308007986 */ /* 0x0001e2000c101124 */
[----:B------:R-:W-:Y:S05]  /*5cb0*/  BRA `(.L_x_12598) ;  /* 0x0000000c00407947 */ /* 0x000fea0003800000 */
.L_x_12595:
        /* <DEDUP_REMOVED lines=9> */
.L_x_12600:
[----:B------:R-:W0:Y:S02]  /*5d50*/  F2I.FTZ.TRUNC.NTZ R3, R22 ;  /* 0x0000001600037305 */ /* 0x000e24000021f100 */
[----:B0-----:R3:W-:Y:S01]  /*5d60*/  STG.E desc[UR36][R8.64], R3 ;  /* 0x0000000308007986 */ /* 0x0017e2000c101924 */
[----:B------:R-:W-:Y:S05]  /*5d70*/  BRA `(.L_x_12598) ;  /* 0x0000000c00107947 */ /* 0x000fea0003800000 */
.L_x_12599:
[----:B------:R-:W0:Y:S02]  /*5d80*/  F2I.FTZ.TRUNC.NTZ R3, R22 ;  /* 0x0000001600037305 */ /* 0x000e24000021f100 */
[----:B0-----:R2:W-:Y:S01]  /*5d90*/  STG.E.U16 desc[UR36][R8.64], R3 ;  /* 0x0000000308007986 */ /* 0x0015e2000c101524 */
[----:B------:R-:W-:Y:S05]  /*5da0*/  BRA `(.L_x_12598) ;  /* 0x0000000c00047947 */ /* 0x000fea0003800000 */
.L_x_12594:
        /* <DEDUP_REMOVED lines=8> */
.L_x_12602:
[----:B------:R-:W-:-:S05]  /*5e30*/  F2FP.F16.F32.PACK_AB R22, RZ, R22 ;  /* 0x00000016ff16723e */ /* 0x000fca00000000ff */
[----:B------:R0:W-:Y:S01]  /*5e40*/  STG.E.U16 desc[UR36][R8.64], R22 ;  /* 0x0000001608007986 */ /* 0x0001e2000c101524 */
[----:B------:R-:W-:Y:S05]  /*5e50*/  BRA `(.L_x_12598) ;  /* 0x0000000800d87947 */ /* 0x000fea0003800000 */
.L_x_12601:
        /* <DEDUP_REMOVED lines=9> */
.L_x_12604:
[----:B------:R-:W-:-:S04]  /*5ef0*/  F2FP.F16.F32.PACK_AB R3, RZ, R22 ;  /* 0x00000016ff03723e */ /* 0x000fc800000000ff */
[----:B------:R-:W-:-:S05]  /*5f00*/  PRMT R3, R3, 0x5410, RZ ;  /* 0x0000541003037816 */ /* 0x000fca00000000ff */
[----:B------:R0:W-:Y:S01]  /*5f10*/  STG.E desc[UR36][R8.64], R3 ;  /* 0x0000000308007986 */ /* 0x0001e2000c101924 */
[----:B------:R-:W-:Y:S05]  /*5f20*/  BRA `(.L_x_12598) ;  /* 0x0000000800a47947 */ /* 0x000fea0003800000 */
.L_x_12603:
[----:B------:R-:W-:-:S06]  /*5f30*/  FMUL.FTZ R4, R22, 1 ;  /* 0x3f80000016047820 */ /* 0x000fcc0000410000 */
[----:B------:R-:W0:Y:S02]  /*5f40*/  F2F.F64.F32 R4, R4 ;  /* 0x0000000400047310 */ /* 0x000e240000201800 */
[----:B0-----:R0:W-:Y:S01]  /*5f50*/  STG.E.64 desc[UR36][R8.64], R4 ;  /* 0x0000000408007986 */ /* 0x0011e2000c101b24 */
[----:B------:R-:W-:Y:S05]  /*5f60*/  BRA `(.L_x_12598) ;  /* 0x0000000800947947 */ /* 0x000fea0003800000 */
.L_x_12593:
        /* <DEDUP_REMOVED lines=12> */
.L_x_12607:
[----:B------:R-:W-:Y:S01]  /*6030*/  FMUL.FTZ R4, R22, 1 ;  /* 0x3f80000016047820 */ /* 0x000fe20000410000 */
[----:B------:R-:W-:-:S05]  /*6040*/  CS2R R6, SRZ ;  /* 0x0000000000067805 */ /* 0x000fca000001ff00 */
[----:B------:R-:W0:Y:S02]  /*6050*/  F2F.F64.F32 R4, R4 ;  /* 0x0000000400047310 */ /* 0x000e240000201800 */
[----:B0-----:R0:W-:Y:S01]  /*6060*/  STG.E.128 desc[UR36][R8.64], R4 ;  /* 0x0000000408007986 */ /* 0x0011e2000c101d24 */
[----:B------:R-:W-:Y:S05]  /*6070*/  BRA `(.L_x_12598) ;  /* 0x0000000800507947 */ /* 0x000fea0003800000 */
.L_x_12606:
        /* <DEDUP_REMOVED lines=20> */
.L_x_12611:
[----:B------:R-:W-:Y:S05]  /*61c0*/  BSYNC B0 ;  /* 0x0000000000007941 */ /* 0x000fea0003800000 */
.L_x_12610:
[----:B------:R-:W-:-:S05]  /*61d0*/  LOP3.LUT R5, R0, R5, RZ, 0xfc, !PT ;  /* 0x0000000500057212 */ /* 0x000fca00078efcff */
[----:B------:R0:W-:Y:S01]  /*61e0*/  STG.E.U8 desc[UR36][R8.64], R5 ;  /* 0x0000000508007986 */ /* 0x0001e2000c101124 */
[----:B------:R-:W-:Y:S05]  /*61f0*/  BRA `(.L_x_12598) ;  /* 0x0000000400f07947 */ /* 0x000fea0003800000 */
.L_x_12609:
        /* <DEDUP_REMOVED lines=12> */
.L_x_12613:
[----:B------:R-:W-:Y:S01]  /*62c0*/  IMAD.MOV.U32 R0, RZ, RZ, 0x7f ;  /* 0x0000007fff007424 */ /* 0x000fe200078e00ff */
[----:B------:R-:W-:-:S04]  /*62d0*/  ISETP.GT.U32.AND P0, PT, R4, 0x7f800000, PT ;  /* 0x7f8000000400780c */ /* 0x000fc80003f04070 */
[----:B------:R-:W-:-:S09]  /*62e0*/  SEL R0, R0, 0x7c, P0 ;  /* 0x0000007c00007807 */ /* 0x000fd20000000000 */
.L_x_12614:
[----:B------:R-:W-:Y:S05]  /*62f0*/  BSYNC B0 ;  /* 0x0000000000007941 */ /* 0x000fea0003800000 */
.L_x_12612:
[----:B------:R-:W-:-:S04]  /*6300*/  LOP3.LUT R22, R22, 0x80000000, RZ, 0xc0, !PT ;  /* 0x8000000016167812 */ /* 0x000fc800078ec0ff */
[----:B------:R-:W-:-:S04]  /*6310*/  SHF.R.U32.HI R3, RZ, 0x18, R22 ;  /* 0x00000018ff037819 */ /* 0x000fc80000011616 */
[----:B------:R-:W-:-:S05]  /*6320*/  LOP3.LUT R3, R0, R3, RZ, 0xfc, !PT ;  /* 0x0000000300037212 */ /* 0x000fca00078efcff */
[----:B------:R0:W-:Y:S01]  /*6330*/  STG.E.U8 desc[UR36][R8.64], R3 ;  /* 0x0000000308007986 */ /* 0x0001e2000c101124 */
[----:B------:R-:W-:Y:S05]  /*6340*/  BRA `(.L_x_12598) ;  /* 0x00000004009c7947 */ /* 0x000fea0003800000 */
.L_x_12608:
[----:B------:R-:W-:-:S05]  /*6350*/  F2FP.BF16.F32.PACK_AB R22, RZ, R22 ;  /* 0x00000016ff16723e */ /* 0x000fca00000010ff */
[----:B------:R0:W-:Y:S01]  /*6360*/  STG.E.U16 desc[UR36][R8.64], R22 ;  /* 0x0000001608007986 */ /* 0x0001e2000c101524 */
[----:B------:R-:W-:Y:S05]  /*6370*/  BRA `(.L_x_12598) ;  /* 0x0000000400907947 */ /* 0x000fea0003800000 */
.L_x_12605:
        /* <DEDUP_REMOVED lines=11> */
.L_x_12617:
        /* <DEDUP_REMOVED lines=16> */
.L_x_12620:
[----:B------:R-:W-:-:S04]  /*6530*/  LOP3.LUT R22, R22, 0x80000000, RZ, 0xc0, !PT ;  /* 0x8000000016167812 */ /* 0x000fc800078ec0ff */
[----:B------:R-:W-:-:S04]  /*6540*/  SHF.R.U32.HI R3, RZ, 0x18, R22 ;  /* 0x00000018ff037819 */ /* 0x000fc80000011616 */
[----:B------:R-:W-:-:S04]  /*6550*/  LOP3.LUT R0, R0, R3, RZ, 0xfc, !PT ;  /* 0x0000000300007212 */ /* 0x000fc800078efcff */
[----:B------:R-:W-:-:S07]  /*6560*/  PRMT R4, R0, 0x7610, R4 ;  /* 0x0000761000047816 */ /* 0x000fce0000000004 */
.L_x_12619:
[----:B------:R-:W-:Y:S05]  /*6570*/  BSYNC B0 ;  /* 0x0000000000007941 */ /* 0x000fea0003800000 */
.L_x_12618:
[----:B------:R0:W-:Y:S01]  /*6580*/  STG.E.U8 desc[UR36][R8.64], R4 ;  /* 0x0000000408007986 */ /* 0x0001e2000c101124 */
[----:B------:R-:W-:Y:S05]  /*6590*/  BRA `(.L_x_12598) ;  /* 0x0000000400087947 */ /* 0x000fea0003800000 */
.L_x_12616:
        /* <DEDUP_REMOVED lines=16> */
.L_x_12623:
[----:B------:R-:W-:-:S04]  /*66a0*/  LOP3.LUT R22, R22, 0x80000000, RZ, 0xc0, !PT ;  /* 0x8000000016167812 */ /* 0x000fc800078ec0ff */
[----:B------:R-:W-:-:S04]  /*66b0*/  SHF.R.U32.HI R3, RZ, 0x18, R22 ;  /* 0x00000018ff037819 */ /* 0x000fc80000011616 */
[----:B------:R-:W-:-:S04]  /*66c0*/  LOP3.LUT R0, R0, R3, RZ, 0xfc, !PT ;  /* 0x0000000300007212 */ /* 0x000fc800078efcff */
[----:B------:R-:W-:-:S07]  /*66d0*/  PRMT R4, R0, 0x7610, R4 ;  /* 0x0000761000047816 */ /* 0x000fce0000000004 */
.L_x_12622:
[----:B------:R-:W-:Y:S05]  /*66e0*/  BSYNC B0 ;  /* 0x0000000000007941 */ /* 0x000fea0003800000 */
.L_x_12621:
[----:B------:R0:W-:Y:S01]  /*66f0*/  STG.E.U8 desc[UR36][R8.64], R4 ;  /* 0x0000000408007986 */ /* 0x0001e2000c101124 */
[----:B------:R-:W-:Y:S05]  /*6700*/  BRA `(.L_x_12598) ;  /* 0x0000000000ac7947 */ /* 0x000fea0003800000 */
.L_x_12615:
        /* <DEDUP_REMOVED lines=21> */
.L_x_12597:
        /* <DEDUP_REMOVED lines=16> */
.L_x_12626:
[----:B------:R-:W-:Y:S05]  /*6960*/  BRA `(.L_x_12598) ;  /* 0x0000000000147947 */ /* 0x000fea0003800000 */
.L_x_12625:
[----:B------:R-:W0:Y:S02]  /*6970*/  F2I.U64.TRUNC R22, R22 ;  /* 0x0000001600167311 */ /* 0x000e24000020d800 */
[----:B0-----:R0:W-:Y:S01]  /*6980*/  STG.E.64 desc[UR36][R8.64], R22 ;  /* 0x0000001608007986 */ /* 0x0011e2000c101b24 */
[----:B------:R-:W-:Y:S05]  /*6990*/  BRA `(.L_x_12598) ;  /* 0x0000000000087947 */ /* 0x000fea0003800000 */
.L_x_12624:
[----:B------:R-:W0:Y:S02]  /*69a0*/  F2I.FTZ.U32.TRUNC.NTZ R3, R22 ;  /* 0x0000001600037305 */ /* 0x000e24000021f000 */
[----:B0-----:R0:W-:Y:S02]  /*69b0*/  STG.E desc[UR36][R8.64], R3 ;  /* 0x0000000308007986 */ /* 0x0011e4000c101924 */
.L_x_12598:
[----:B------:R-:W-:-:S07]  /*69c0*/  VIADD R25, R25, 0x80 ;  /* 0x0000008019197836 */ /* 0x000fce0000000000 */
.L_x_12558:
[----:B------:R-:W-:Y:S05]  /*69d0*/  BSYNC B6 ;  /* 0x0000000000067941 */ /* 0x000fea0003800000 */
.L_x_12557:
        /* <DEDUP_REMOVED lines=22> */
.L_x_12630:
[----:B------:R-:W0:Y:S02]  /*6b40*/  F2I.S64.TRUNC R24, R24 ;  /* 0x0000001800187311 */ /* 0x000e24000020d900 */
[----:B0-----:R-:W-:-:S05]  /*6b50*/  IMAD.MOV.U32 R5, RZ, RZ, R24 ;  /* 0x000000ffff057224 */ /* 0x001fca00078e0018 */
[----:B------:R-:W-:Y:S01]  /*6b60*/  STG.E.U8 desc[UR36][R2.64], R5 ;  /* 0x0000000502007986 */ /* 0x000fe2000c101124 */
[----:B------:R-:W-:Y:S05]  /*6b70*/  EXIT ;  /* 0x000000000000794d */ /* 0x000fea0003800000 */
.L_x_12629:
        /* <DEDUP_REMOVED lines=9> */
.L_x_12633:
[----:B------:R-:W0:Y:S02]  /*6c10*/  F2I.FTZ.TRUNC.NTZ R5, R24 ;  /* 0x0000001800057305 */ /* 0x000e24000021f100 */
[----:B0-----:R-:W-:Y:S01]  /*6c20*/  STG.E desc[UR36][R2.64], R5 ;  /* 0x0000000502007986 */ /* 0x001fe2000c101924 */
[----:B------:R-:W-:Y:S05]  /*6c30*/  EXIT ;  /* 0x000000000000794d */ /* 0x000fea0003800000 */
.L_x_12632:
[----:B------:R-:W0:Y:S02]  /*6c40*/  F2I.FTZ.TRUNC.NTZ R5, R24 ;  /* 0x0000001800057305 */ /* 0x000e24000021f100 */
[----:B0-----:R-:W-:Y:S01]  /*6c50*/  STG.E.U16 desc[UR36][R2.64], R5 ;  /* 0x0000000502007986 */ /* 0x001fe2000c101524 */
[----:B------:R-:W-:Y:S05]  /*6c60*/  EXIT ;  /* 0x000000000000794d */ /* 0x000fea0003800000 */
.L_x_12628:
        /* <DEDUP_REMOVED lines=8> */
.L_x_12635:
[----:B------:R-:W-:-:S05]  /*6cf0*/  F2FP.F16.F32.PACK_AB R24, RZ, R24 ;  /* 0x00000018ff18723e */ /* 0x000fca00000000ff */
[----:B------:R-:W-:Y:S01]  /*6d00*/  STG.E.U16 desc[UR36][R2.64], R24 ;  /* 0x0000001802007986 */ /* 0x000fe2000c101524 */
[----:B------:R-:W-:Y:S05]  /*6d10*/  EXIT ;  /* 0x000000000000794d */ /* 0x000fea0003800000 */
.L_x_12634:
        /* <DEDUP_REMOVED lines=9> */
.L_x_12637:
[----:B------:R-:W-:-:S04]  /*6db0*/  F2FP.F16.F32.PACK_AB R5, RZ, R24 ;  /* 0x00000018ff05723e */ /* 0x000fc800000000ff */
[----:B------:R-:W-:-:S05]  /*6dc0*/  PRMT R5, R5, 0x5410, RZ ;  /* 0x0000541005057816 */ /* 0x000fca00000000ff */
[----:B------:R-:W-:Y:S01]  /*6dd0*/  STG.E desc[UR36][R2.64], R5 ;  /* 0x0000000502007986 */ /* 0x000fe2000c101924 */
[----:B------:R-:W-:Y:S05]  /*6de0*/  EXIT ;  /* 0x000000000000794d */ /* 0x000fea0003800000 */
.L_x_12636:
[----:B------:R-:W-:-:S06]  /*6df0*/  FMUL.FTZ R4, R24, 1 ;  /* 0x3f80000018047820 */ /* 0x000fcc0000410000 */
[----:B------:R-:W0:Y:S02]  /*6e00*/  F2F.F64.F32 R4, R4 ;  /* 0x0000000400047310 */ /* 0x000e240000201800 */
[----:B0-----:R-:W-:Y:S01]  /*6e10*/  STG.E.64 desc[UR36][R2.64], R4 ;  /* 0x0000000402007986 */ /* 0x001fe2000c101b24 */
[----:B------:R-:W-:Y:S05]  /*6e20*/  EXIT ;  /* 0x000000000000794d */ /* 0x000fea0003800000 */
.L_x_12627:
        /* <DEDUP_REMOVED lines=12> */
.L_x_12640:
[----:B------:R-:W-:Y:S01]  /*6ef0*/  FMUL.FTZ R4, R24, 1 ;  /* 0x3f80000018047820 */ /* 0x000fe20000410000 */
[----:B------:R-:W-:-:S05]  /*6f00*/  CS2R R6, SRZ ;  /* 0x0000000000067805 */ /* 0x000fca000001ff00 */
[----:B------:R-:W0:Y:S02]  /*6f10*/  F2F.F64.F32 R4, R4 ;  /* 0x0000000400047310 */ /* 0x000e240000201800 */
[----:B0-----:R-:W-:Y:S01]  /*6f20*/  STG.E.128 desc[UR36][R2.64], R4 ;  /* 0x0000000402007986 */ /* 0x001fe2000c101d24 */
[----:B------:R-:W-:Y:S05]  /*6f30*/  EXIT ;  /* 0x000000000000794d */ /* 0x000fea0003800000 */
.L_x_12639:
        /* <DEDUP_REMOVED lines=20> */
.L_x_12644:
[----:B------:R-:W-:Y:S05]  /*7080*/  BSYNC B0 ;  /* 0x0000000000007941 */ /* 0x000fea0003800000 */
.L_x_12643:
[----:B------:R-:W-:-:S05]  /*7090*/  LOP3.LUT R7, R0, R7, RZ, 0xfc, !PT ;  /* 0x0000000700077212 */ /* 0x000fca00078efcff */
[----:B------:R-:W-:Y:S01]  /*70a0*/  STG.E.U8 desc[UR36][R2.64], R7 ;  /* 0x0000000702007986 */ /* 0x000fe2000c101124 */
[----:B------:R-:W-:Y:S05]  /*70b0*/  EXIT ;  /* 0x000000000000794d */ /* 0x000fea0003800000 */
.L_x_12642:
        /* <DEDUP_REMOVED lines=12> */
.L_x_12646:
[----:B------:R-:W-:Y:S01]  /*7180*/  IMAD.MOV.U32 R0, RZ, RZ, 0x7f ;  /* 0x0000007fff007424 */ /* 0x000fe200078e00ff */
[----:B------:R-:W-:-:S04]  /*7190*/  ISETP.GT.U32.AND P0, PT, R4, 0x7f800000, PT ;  /* 0x7f8000000400780c */ /* 0x000fc80003f04070 */
[----:B------:R-:W-:-:S09]  /*71a0*/  SEL R0, R0, 0x7c, P0 ;  /* 0x0000007c00007807 */ /* 0x000fd20000000000 */
.L_x_12647:
[----:B------:R-:W-:Y:S05]  /*71b0*/  BSYNC B0 ;  /* 0x0000000000007941 */ /* 0x000fea0003800000 */
.L_x_12645:
[----:B------:R-:W-:-:S04]  /*71c0*/  LOP3.LUT R24, R24, 0x80000000, RZ, 0xc0, !PT ;  /* 0x8000000018187812 */ /* 0x000fc800078ec0ff */
[----:B------:R-:W-:-:S04]  /*71d0*/  SHF.R.U32.HI R5, RZ, 0x18, R24 ;  /* 0x00000018ff057819 */ /* 0x000fc80000011618 */
[----:B------:R-:W-:-:S05]  /*71e0*/  LOP3.LUT R5, R0, R5, RZ, 0xfc, !PT ;  /* 0x0000000500057212 */ /* 0x000fca00078efcff */
[----:B------:R-:W-:Y:S01]  /*71f0*/  STG.E.U8 desc[UR36][R2.64], R5 ;  /* 0x0000000502007986 */ /* 0x000fe2000c101124 */
[----:B------:R-:W-:Y:S05]  /*7200*/  EXIT ;  /* 0x000000000000794d */ /* 0x000fea0003800000 */
.L_x_12641:
[----:B------:R-:W-:-:S05]  /*7210*/  F2FP.BF16.F32.PACK_AB R24, RZ, R24 ;  /* 0x00000018ff18723e */ /* 0x000fca00000010ff */
[----:B------:R-:W-:Y:S01]  /*7220*/  STG.E.U16 desc[UR36][R2.64], R24 ;  /* 0x0000001802007986 */ /* 0x000fe2000c101524 */
[----:B------:R-:W-:Y:S05]  /*7230*/  EXIT ;  /* 0x000000000000794d */ /* 0x000fea0003800000 */
.L_x_12638:
        /* <DEDUP_REMOVED lines=11> */
.L_x_12650:
        /* <DEDUP_REMOVED lines=16> */
.L_x_12653:
[----:B------:R-:W-:-:S04]  /*73f0*/  LOP3.LUT R24, R24, 0x80000000, RZ, 0xc0, !PT ;  /* 0x8000000018187812 */ /* 0x000fc800078ec0ff */
[----:B------:R-:W-:-:S04]  /*7400*/  SHF.R.U32.HI R5, RZ, 0x18, R24 ;  /* 0x00000018ff057819 */ /* 0x000fc80000011618 */
[----:B------:R-:W-:-:S04]  /*7410*/  LOP3.LUT R4, R4, R5, RZ, 0xfc, !PT ;  /* 0x0000000504047212 */ /* 0x000fc800078efcff */
[----:B------:R-:W-:-:S07]  /*7420*/  PRMT R0, R4, 0x7610, R0 ;  /* 0x0000761004007816 */ /* 0x000fce0000000000 */
.L_x_12652:
[----:B------:R-:W-:Y:S05]  /*7430*/  BSYNC B0 ;  /* 0x0000000000007941 */ /* 0x000fea0003800000 */
.L_x_12651:
[----:B------:R-:W-:Y:S01]  /*7440*/  STG.E.U8 desc[UR36][R2.64], R0 ;  /* 0x0000000002007986 */ /* 0x000fe2000c101124 */
[----:B------:R-:W-:Y:S05]  /*7450*/  EXIT ;  /* 0x000000000000794d */ /* 0x000fea0003800000 */
.L_x_12649:
        /* <DEDUP_REMOVED lines=16> */
.L_x_12656:
[----:B------:R-:W-:-:S04]  /*7560*/  LOP3.LUT R24, R24, 0x80000000, RZ, 0xc0, !PT ;  /* 0x8000000018187812 */ /* 0x000fc800078ec0ff */
[----:B------:R-:W-:-:S04]  /*7570*/  SHF.R.U32.HI R5, RZ, 0x18, R24 ;  /* 0x00000018ff057819 */ /* 0x000fc80000011618 */
[----:B------:R-:W-:-:S04]  /*7580*/  LOP3.LUT R4, R4, R5, RZ, 0xfc, !PT ;  /* 0x0000000504047212 */ /* 0x000fc800078efcff */
[----:B------:R-:W-:-:S07]  /*7590*/  PRMT R0, R4, 0x7610, R0 ;  /* 0x0000761004007816 */ /* 0x000fce0000000000 */
.L_x_12655:
[----:B------:R-:W-:Y:S05]  /*75a0*/  BSYNC B0 ;  /* 0x0000000000007941 */ /* 0x000fea0003800000 */
.L_x_12654:
[----:B------:R-:W-:Y:S01]  /*75b0*/  STG.E.U8 desc[UR36][R2.64], R0 ;  /* 0x0000000002007986 */ /* 0x000fe2000c101124 */
[----:B------:R-:W-:Y:S05]  /*75c0*/  EXIT ;  /* 0x000000000000794d */ /* 0x000fea0003800000 */
.L_x_12648:
        /* <DEDUP_REMOVED lines=21> */
.L_x_12631:
        /* <DEDUP_REMOVED lines=16> */
.L_x_12659:
[----:B------:R-:W-:Y:S05]  /*7820*/  EXIT ;  /* 0x000000000000794d */ /* 0x000fea0003800000 */
.L_x_12658:
[----:B------:R-:W0:Y:S02]  /*7830*/  F2I.U64.TRUNC R24, R24 ;  /* 0x0000001800187311 */ /* 0x000e24000020d800 */
[----:B0-----:R-:W-:Y:S01]  /*7840*/  STG.E.64 desc[UR36][R2.64], R24 ;  /* 0x0000001802007986 */ /* 0x001fe2000c101b24 */
[----:B------:R-:W-:Y:S05]  /*7850*/  EXIT ;  /* 0x000000000000794d */ /* 0x000fea0003800000 */
.L_x_12657:
[----:B------:R-:W0:Y:S02]  /*7860*/  F2I.FTZ.U32.TRUNC.NTZ R5, R24 ;  /* 0x0000001800057305 */ /* 0x000e24000021f000 */
[----:B0-----:R-:W-:Y:S01]  /*7870*/  STG.E desc[UR36][R2.64], R5 ;  /* 0x0000000502007986 */ /* 0x001fe2000c101924 */
[----:B------:R-:W-:Y:S05]  /*7880*/  EXIT ;  /* 0x000000000000794d */ /* 0x000fea0003800000 */
.L_x_12660:
        /* <DEDUP_REMOVED lines=15> */
.L_x_19410:


//--------------------- .text._ZN2at6native18elementwise_kernelILi128ELi2EZNS0_22gpu_kernel_impl_nocastINS0_13BUnaryFunctorIfffNS0_15binary_internal10DivFunctorIfEEEEEEvRNS_18TensorIteratorBaseERKT_EUliE_EEviT1_ --------------------------
	.section	.text._ZN2at6native18elementwise_kernelILi128ELi2EZNS0_22gpu_kernel_impl_nocastINS0_13BUnaryFunctorIfffNS0_15binary_internal10DivFunctorIfEEEEEEvRNS_18TensorIteratorBaseERKT_EUliE_EEviT1_,"ax",@progbits
	.align	128
        .global         _ZN2at6native18elementwise_kernelILi128ELi2EZNS0_22gpu_kernel_impl_nocastINS0_13BUnaryFunctorIfffNS0_15binary_internal10DivFunctorIfEEEEEEvRNS_18TensorIteratorBaseERKT_EUliE_EEviT1_
        .type           _ZN2at6native18elementwise_kernelILi128ELi2EZNS0_22gpu_kernel_impl_nocastINS0_13BUnaryFunctorIfffNS0_15binary_internal10DivFunctorIfEEEEEEvRNS_18TensorIteratorBaseERKT_EUliE_EEviT1_,@function
        .size           _ZN2at6native18elementwise_kernelILi128ELi2EZNS0_22gpu_kernel_impl_nocastINS0_13BUnaryFunctorIfffNS0_15binary_internal10DivFunctorIfEEEEEEvRNS_18TensorIteratorBaseERKT_EUliE_EEviT1_,(.L_x_19411 - _ZN2at6native18elementwise_kernelILi128ELi2EZNS0_22gpu_kernel_impl_nocastINS0_13BUnaryFunctorIfffNS0_15binary_internal10DivFunctorIfEEEEEEvRNS_18TensorIteratorBaseERKT_EUliE_EEviT1_)
        .other          _ZN2at6native18elementwise_kernelILi128ELi2EZNS0_22gpu_kernel_impl_nocastINS0_13BUnaryFunctorIfffNS0_15binary_internal10DivFunctorIfEEEEEEvRNS_18TensorIteratorBaseERKT_EUliE_EEviT1_,@"STO_CUDA_ENTRY STV_DEFAULT"
_ZN2at6native18elementwise_kernelILi128ELi2EZNS0_22gpu_kernel_impl_nocastINS0_13BUnaryFunctorIfffNS0_15binary_internal10DivFunctorIfEEEEEEvRNS_18TensorIteratorBaseERKT_EUliE_EEviT1_:
.text._ZN2at6native18elementwise_kernelILi128ELi2EZNS0_22gpu_kernel_impl_nocastINS0_13BUnaryFunctorIfffNS0_15binary_internal10DivFunctorIfEEEEEEvRNS_18TensorIteratorBaseERKT_EUliE_EEviT1_:
        /* <DEDUP_REMOVED lines=312> */
.L_x_12663:
[----:B------:R-:W-:Y:S01]  /*1380*/  ULDC.64 UR8, c[0x0][0x418] ;  /* 0x0001060000087ab9 */ /* 0x000fe20000000a00 */
[----:B------:R-:W-:Y:S01]  /*1390*/  ULDC UR7, c[0x0][0x424] ;  /* 0x0001090000077ab9 */ /* 0x000fe20000000800 */
[----:B------:R-:W-:-:S04]  /*13a0*/  IADD3 R4, P0, R2, UR8, RZ ;  /* 0x0000000802047c10 */ /* 0x000fc8000ff1e0ff */
[----:B------:R-:W-:Y:S01]  /*13b0*/  IADD3.X R5, RZ, UR9, RZ, P0, !PT ;  /* 0x00000009ff057c10 */ /* 0x000fe200087fe4ff */
[----:B------:R-:W0:Y:S01]  /*13c0*/  MUFU.RCP R9, UR7 ;  /* 0x0000000700097d08 */ /* 0x000e220008001000 */
[----:B------:R-:W-:-:S03]  /*13d0*/  ULDC.64 UR8, c[0x0][0x410] ;  /* 0x0001040000087ab9 */ /* 0x000fc60000000a00 */
[----:B------:R-:W0:Y:S01]  /*13e0*/  LDG.E R4, desc[UR4][R4.64] ;  /* 0x0000000404047981 */ /* 0x000e22000c1e1900 */
[----:B------:R-:W-:Y:S02]  /*13f0*/  IADD3 R2, P0, R3, UR8, RZ ;  /* 0x0000000803027c10 */ /* 0x000fe4000ff1e0ff */
[----:B------:R-:W-:Y:S02]  /*1400*/  IADD3 R7, R0, 0x80, RZ ;  /* 0x0000008000077810 */ /* 0x000fe40007ffe0ff */
[----:B------:R-:W-:Y:S01]  /*1410*/  IADD3.X R3, RZ, UR9, RZ, P0, !PT ;  /* 0x00000009ff037c10 */ /* 0x000fe200087fe4ff */
[----:B0-----:R-:W-:-:S05]  /*1420*/  FMUL.FTZ R9, R4, R9 ;  /* 0x0000000904097220 */ /* 0x001fca0000410000 */
[----:B------:R0:W-:Y:S03]  /*1430*/  STG.E desc[UR4][R2.64], R9 ;  /* 0x0000000902007986 */ /* 0x0001e6000c101904 */
.L_x_12662:
[----:B------:R-:W-:Y:S05]  /*1440*/  BSYNC B0 ;  /* 0x0000000000007941 */ /* 0x000fea0003800000 */
.L_x_12661:
[----:B------:R-:W-:-:S13]  /*1450*/  ISETP.GE.AND P0, PT, R7, UR6, PT ;  /* 0x0000000607007c0c */ /* 0x000fda000bf06270 */
[----:B------:R-:W-:Y:S05]  /*1460*/  @P0 EXIT ;  /* 0x000000000000094d */ /* 0x000fea0003800000 */
[----:B------:R-:W1:Y:S01]  /*1470*/  LDC R8, c[0x0][0x218] ;  /* 0x00008600ff087b82 */ /* 0x000e620000000800 */
[----:B------:R-:W-:Y:S01]  /*1480*/  HFMA2.MMA R0, -RZ, RZ, 0, 0 ;  /* 0x00000000ff007435 */ /* 0x000fe200000001ff */
[----:B0-----:R-:W-:Y:S02]  /*1490*/  MOV R3, RZ ;  /* 0x000000ff00037202 */ /* 0x001fe40000000f00 */
        /* <DEDUP_REMOVED lines=300> */
.L_x_12664:
[----:B------:R-:W-:Y:S02]  /*2760*/  ULDC.64 UR6, c[0x0][0x418] ;  /* 0x0001060000067ab9 */ /* 0x000fe40000000a00 */
[----:B------:R-:W-:Y:S01]  /*2770*/  IADD3 R4, P0, R0, UR6, RZ ;  /* 0x0000000600047c10 */ /* 0x000fe2000ff1e0ff */
[----:B------:R-:W-:-:S03]  /*2780*/  ULDC UR6, c[0x0][0x424] ;  /* 0x0001090000067ab9 */ /* 0x000fc60000000800 */
[----:B------:R-:W-:-:S05]  /*2790*/  IADD3.X R5, RZ, UR7, RZ, P0, !PT ;  /* 0x00000007ff057c10 */ /* 0x000fca00087fe4ff */
[----:B------:R-:W2:Y:S01]  /*27a0*/  LDG.E R4, desc[UR4][R4.64] ;  /* 0x0000000404047981 */ /* 0x000ea2000c1e1900 */
[----:B------:R-:W2:Y:S01]  /*27b0*/  MUFU.RCP R7, UR6 ;  /* 0x0000000600077d08 */ /* 0x000ea20008001000 */
[----:B------:R-:W-:Y:S02]  /*27c0*/  ULDC.64 UR6, c[0x0][0x410] ;  /* 0x0001040000067ab9 */ /* 0x000fe40000000a00 */
[----:B------:R-:W-:-:S04]  /*27d0*/  IADD3 R2, P0, R3, UR6, RZ ;  /* 0x0000000603027c10 */ /* 0x000fc8000ff1e0ff */
[----:B------:R-:W-:Y:S01]  /*27e0*/  IADD3.X R3, RZ, UR7, RZ, P0, !PT ;  /* 0x00000007ff037c10 */ /* 0x000fe200087fe4ff */
[----:B--2---:R-:W-:-:S05]  /*27f0*/  FMUL.FTZ R7, R4, R7 ;  /* 0x0000000704077220 */ /* 0x004fca0000410000 */
[----:B------:R-:W-:Y:S01]  /*2800*/  STG.E desc[UR4][R2.64], R7 ;  /* 0x0000000702007986 */ /* 0x000fe2000c101904 */
[----:B------:R-:W-:Y:S05]  /*2810*/  EXIT ;  /* 0x000000000000794d */ /* 0x000fea0003800000 */
.L_x_12665:
        /* <DEDUP_REMOVED lines=14> */
.L_x_19411:


//--------------------- .text._ZN2at6native27unrolled_elementwise_kernelINS0_13BUnaryFunctorIfffNS0_15binary_internal10DivFunctorIfEEEESt5arrayIPcLm2EELi4E23TrivialOffsetCalculatorILi1EjESB_NS0_6memory15LoadWithoutCastENSC_16StoreWithoutCastEEEviT_T0_T2_T3_T4_T5_ --------------------------
	.section	.text._ZN2at6native27unrolled_elementwise_kernelINS0_13BUnaryFunctorIfffNS0_15binary_internal10DivFunctorIfEEEESt5arrayIPcLm2EELi4E23TrivialOffsetCalculatorILi1EjESB_NS0_6memory15LoadWithoutCastENSC_16StoreWithoutCastEEEviT_T0_T2_T3_T4_T5_,"ax",@progbits
	.align	128
        .global         _ZN2at6native27unrolled_elementwise_kernelINS0_13BUnaryFunctorIfffNS0_15binary_internal10DivFunctorIfEEEESt5arrayIPcLm2EELi4E23TrivialOffsetCalculatorILi1EjESB_NS0_6memory15LoadWithoutCastENSC_16StoreWithoutCastEEEviT_T0_T2_T3_T4_T5_
        .type           _ZN2at6native27unrolled_elementwise_kernelINS0_13BUnaryFunctorIfffNS0_15binary_internal10DivFunctorIfEEEESt5arrayIPcLm2EELi4E23TrivialOffsetCalculatorILi1EjESB_NS0_6memory15LoadWithoutCastENSC_16StoreWithoutCastEEEviT_T0_T2_T3_T4_T5_,@function
        .size           _ZN2at6native27unrolled_elementwise_kernelINS0_13BUnaryFunctorIfffNS0_15binary_internal10DivFunctorIfEEEESt5arrayIPcLm2EELi4E23TrivialOffsetCalculatorILi1EjESB_NS0_6memory15LoadWithoutCastENSC_16StoreWithoutCastEEEviT_T0_T2_T3_T4_T5_,(.L_x_19412 - _ZN2at6native27unrolled_elementwise_kernelINS0_13BUnaryFunctorIfffNS0_15binary_internal10DivFunctorIfEEEESt5arrayIPcLm2EELi4E23TrivialOffsetCalculatorILi1EjESB_NS0_6memory15LoadWithoutCastENSC_16StoreWithoutCastEEEviT_T0_T2_T3_T4_T5_)
        .other          _ZN2at6native27unrolled_elementwise_kernelINS0_13BUnaryFunctorIfffNS0_15binary_internal10DivFunctorIfEEEESt5arrayIPcLm2EELi4E23TrivialOffsetCalculatorILi1EjESB_NS0_6memory15LoadWithoutCastENSC_16StoreWithoutCastEEEviT_T0_T2_T3_T4_T5_,@"STO_CUDA_ENTRY STV_DEFAULT"
_ZN2at6native27unrolled_elementwise_kernelINS0_13BUnaryFunctorIfffNS0_15binary_internal10DivFunctorIfEEEESt5arrayIPcLm2EELi4E23TrivialOffsetCalculatorILi1EjESB_NS0_6memory15LoadWithoutCastENSC_16StoreWithoutCastEEEviT_T0_T2_T3_T4_T5_:
.text._ZN2at6native27unrolled_elementwise_kernelINS0_13BUnaryFunctorIfffNS0_15binary_internal10DivFunctorIfEEEESt5arrayIPcLm2EELi4E23TrivialOffsetCalculatorILi1EjESB_NS0_6memory15LoadWithoutCastENSC_16StoreWithoutCastEEEviT_T0_T2_T3_T4_T5_:
        /* <DEDUP_REMOVED lines=18> */
[----:B------:R-:W2:Y:S07]  /*0120*/  @!P0 LDG.E R6, desc[UR4][R12.64] ;  /* 0x000000040c068981 */ /* 0x000eae000c1e1900 */
[----:B------:R-:W0:Y:S01]  /*0130*/  @!P2 LDC.64 R8, c[0x0][0x228] ;  /* 0x00008a00ff08ab82 */ /* 0x000e220000000a00 */
[----:B------:R-:W-:Y:S01]  /*0140*/  @!P2 LEA R19, R0, R21, 0x9 ;  /* 0x000000150013a211 */ /* 0x000fe200078e48ff */
[----:B-1----:R-:W-:-:S04]  /*0150*/  @!P1 IMAD.WIDE.U32 R14, R17, 0x4, R10 ;  /* 0x00000004110e9825 */ /* 0x002fc800078e000a */
[----:B------:R-:W-:-:S06]  /*0160*/  IMAD.MOV.U32 R10, RZ, RZ, RZ ;  /* 0x000000ffff0a7224 */ /* 0x000fcc00078e00ff */
[----:B------:R-:W3:Y:S01]  /*0170*/  @!P1 LDG.E R10, desc[UR4][R14.64] ;  /* 0x000000040e0a9981 */ /* 0x000ee2000c1e1900 */
[----:B0-----:R-:W-:Y:S01]  /*0180*/  @!P2 IMAD.WIDE.U32 R16, R19, 0x4, R8 ;  /* 0x000000041310a825 */ /* 0x001fe200078e0008 */
[----:B------:R-:W-:-:S06]  /*0190*/  CS2R R8, SRZ ;  /* 0x0000000000087805 */ /* 0x000fcc000001ff00 */
[----:B------:R0:W4:Y:S01]  /*01a0*/  @!P2 LDG.E R9, desc[UR4][R16.64] ;  /* 0x000000041009a981 */ /* 0x000122000c1e1900 */
[----:B------:R-:W-:-:S04]  /*01b0*/  @!P2 IADD3 R21, R21, 0x80, RZ ;  /* 0x000000801515a810 */ /* 0x000fc80007ffe0ff */
[----:B------:R-:W-:Y:S01]  /*01c0*/  ISETP.GE.AND P1, PT, R21, R2, PT ;  /* 0x000000021500720c */ /* 0x000fe20003f26270 */
[----:B0-----:R-:W0:-:S12]  /*01d0*/  @!P0 LDC R16, c[0x0][0x218] ;  /* 0x00008600ff108b82 */ /* 0x001e180000000800 */
[----:B------:R-:W1:Y:S01]  /*01e0*/  @!P1 LDC.64 R18, c[0x0][0x228] ;  /* 0x00008a00ff129b82 */ /* 0x000e620000000a00 */
[----:B------:R-:W-:-:S04]  /*01f0*/  @!P1 IMAD R11, R0, 0x200, R21 ;  /* 0x00000200000b9824 */ /* 0x000fc800078e0215 */
[----:B-1----:R-:W-:Y:S01]  /*0200*/  @!P1 IMAD.WIDE.U32 R12, R11, 0x4, R18 ;  /* 0x000000040b0c9825 */ /* 0x002fe200078e0012 */
[----:B------:R-:W-:-:S04]  /*0210*/  MOV R11, R7 ;  /* 0x00000007000b7202 */ /* 0x000fc80000000f00 */
[C---:B------:R-:W-:Y:S01]  /*0220*/  IADD3 R15, R11.reuse, 0x100, RZ ;  /* 0x000001000b0f7810 */ /* 0x040fe20007ffe0ff */
[----:B------:R-:W-:Y:S01]  /*0230*/  VIADD R19, R11, 0x80 ;  /* 0x000000800b137836 */ /* 0x000fe20000000000 */
[----:B------:R1:W5:Y:S02]  /*0240*/  @!P1 LDG.E R8, desc[UR4][R12.64] ;  /* 0x000000040c089981 */ /* 0x000364000c1e1900 */
[-C--:B------:R-:W-:Y:S02]  /*0250*/  ISETP.GE.AND P3, PT, R15, R2.reuse, PT ;  /* 0x000000020f00720c */ /* 0x080fe40003f66270 */
[-C--:B------:R-:W-:Y:S01]  /*0260*/  ISETP.GE.AND P2, PT, R19, R2.reuse, PT ;  /* 0x000000021300720c */ /* 0x080fe20003f46270 */
[----:B------:R-:W-:Y:S01]  /*0270*/  VIADD R15, R11, 0x180 ;  /* 0x000001800b0f7836 */ /* 0x000fe20000000000 */
[----:B-1----:R-:W1:Y:S04]  /*0280*/  @!P0 LDC.64 R12, c[0x0][0x220] ;  /* 0x00008800ff0c8b82 */ /* 0x002e680000000a00 */
[----:B------:R-:W-:-:S02]  /*0290*/  ISETP.GE.AND P1, PT, R15, R2, PT ;  /* 0x000000020f00720c */ /* 0x000fc40003f26270 */
[----:B0-----:R-:W2:Y:S05]  /*02a0*/  @!P0 MUFU.RCP R15, R16 ;  /* 0x00000010000f8308 */ /* 0x001eaa0000001000 */
[----:B------:R-:W0:Y:S08]  /*02b0*/  @!P2 LDC R17, c[0x0][0x218] ;  /* 0x00008600ff11ab82 */ /* 0x000e300000000800 */
[----:B------:R-:W0:Y:S01]  /*02c0*/  @!P3 LDC R18, c[0x0][0x218] ;  /* 0x00008600ff12bb82 */ /* 0x000e220000000800 */
[----:B------:R-:W-:Y:S01]  /*02d0*/  @!P0 IADD3 R11, R7, 0x80, RZ ;  /* 0x00000080070b8810 */ /* 0x000fe20007ffe0ff */
[----:B------:R-:W-:-:S04]  /*02e0*/  @!P0 IMAD R7, R0, 0x200, R7 ;  /* 0x0000020000078824 */ /* 0x000fc800078e0207 */
[----:B-1----:R-:W-:Y:S02]  /*02f0*/  @!P0 IMAD.WIDE.U32 R12, R7, 0x4, R12 ;  /* 0x00000004070c8825 */ /* 0x002fe400078e000c */
[----:B------:R-:W1:Y:S01]  /*0300*/  @!P1 LDC R14, c[0x0][0x218] ;  /* 0x00008600ff0e9b82 */ /* 0x000e620000000800 */
[----:B------:R-:W-:Y:S01]  /*0310*/  ISETP.GE.AND P4, PT, R11, R2, PT ;  /* 0x000000020b00720c */ /* 0x000fe20003f86270 */
[----:B0-----:R-:W3:Y:S08]  /*0320*/  @!P2 MUFU.RCP R17, R17 ;  /* 0x000000110011a308 */ /* 0x001ef00000001000 */
[----:B------:R-:W4:Y:S01]  /*0330*/  @!P3 MUFU.RCP R18, R18 ;  /* 0x000000120012b308 */ /* 0x000f220000001000 */
[----:B------:R-:W-:Y:S01]  /*0340*/  BSSY B0, `(.L_x_12666) ;  /* 0x0000010000007945 */ /* 0x000fe20003800000 */
[----:B--2---:R-:W-:-:S05]  /*0350*/  @!P0 FMUL.FTZ R5, R15, R6 ;  /* 0x000000060f058220 */ /* 0x004fca0000410000 */
[----:B------:R0:W-:Y:S01]  /*0360*/  @!P0 STG.E desc[UR4][R12.64], R5 ;  /* 0x000000050c008986 */ /* 0x0001e2000c101904 */
[----:B---3--:R-:W-:Y:S01]  /*0370*/  @!P2 FMUL.FTZ R3, R17, R10 ;  /* 0x0000000a1103a220 */ /* 0x008fe20000410000 */
[----:B----4-:R-:W-:Y:S01]  /*0380*/  @!P3 FMUL.FTZ R4, R18, R9 ;  /* 0x000000091204b220 */ /* 0x010fe20000410000 */
[----:B01----:R-:W-:Y:S06]  /*0390*/  @P4 BRA `(.L_x_12667) ;  /* 0x0000000000284947 */ /* 0x003fec0003800000 */
        /* <DEDUP_REMOVED lines=10> */
.L_x_12667:
[----:B------:R-:W-:Y:S05]  /*0440*/  BSYNC B0 ;  /* 0x0000000000007941 */ /* 0x000fea0003800000 */
.L_x_12666:
[----:B------:R-:W-:-:S13]  /*0450*/  ISETP.GE.AND P0, PT, R11, R2, PT ;  /* 0x000000020b00720c */ /* 0x000fda0003f06270 */
[----:B------:R-:W-:Y:S05]  /*0460*/  @P0 EXIT ;  /* 0x000000000000094d */ /* 0x000fea0003800000 */
[----:B0-----:R-:W0:Y:S01]  /*0470*/  LDC.64 R2, c[0x0][0x220] ;  /* 0x00008800ff027b82 */ /* 0x001e220000000a00 */
[----:B------:R-:W1:Y:S01]  /*0480*/  @!P1 MUFU.RCP R7, R14 ;  /* 0x0000000e00079308 */ /* 0x000e620000001000 */
[----:B------:R-:W-:Y:S01]  /*0490*/  LEA R11, R0, R11, 0x9 ;  /* 0x0000000b000b7211 */ /* 0x000fe200078e48ff */
[----:B-1---5:R-:W-:-:S04]  /*04a0*/  @!P1 FMUL.FTZ R5, R7, R8 ;  /* 0x0000000807059220 */ /* 0x022fc80000410000 */
[----:B0-----:R-:W-:-:S05]  /*04b0*/  IMAD.WIDE.U32 R2, R11, 0x4, R2 ;  /* 0x000000040b027825 */ /* 0x001fca00078e0002 */
[----:B------:R-:W-:Y:S01]  /*04c0*/  STG.E desc[UR4][R2.64], R5 ;  /* 0x0000000502007986 */ /* 0x000fe2000c101904 */
[----:B------:R-:W-:Y:S05]  /*04d0*/  EXIT ;  /* 0x000000000000794d */ /* 0x000fea0003800000 */
.L_x_12668:
        /* <DEDUP_REMOVED lines=10> */
.L_x_19412:


//--------------------- .text._ZN2at6native29vectorized_elementwise_kernelILi2ENS0_13BUnaryFunctorIfffNS0_15binary_internal10DivFunctorIfEEEESt5arrayIPcLm2EEEEviT0_T1_ --------------------------
	.section	.text._ZN2at6native29vectorized_elementwise_kernelILi2ENS0_13BUnaryFunctorIfffNS0_15binary_internal10DivFunctorIfEEEESt5arrayIPcLm2EEEEviT0_T1_,"ax",@progbits
	.align	128
        .global         _ZN2at6native29vectorized_elementwise_kernelILi2ENS0_13BUnaryFunctorIfffNS0_15binary_internal10DivFunctorIfEEEESt5arrayIPcLm2EEEEviT0_T1_
        .type           _ZN2at6native29vectorized_elementwise_kernelILi2ENS0_13BUnaryFunctorIfffNS0_15binary_internal10DivFunctorIfEEEESt5arrayIPcLm2EEEEviT0_T1_,@function
        .size           _ZN2at6native29vectorized_elementwise_kernelILi2ENS0_13BUnaryFunctorIfffNS0_15binary_internal10DivFunctorIfEEEESt5arrayIPcLm2EEEEviT0_T1_,(.L_x_19413 - _ZN2at6native29vectorized_elementwise_kernelILi2ENS0_13BUnaryFunctorIfffNS0_15binary_internal10DivFunctorIfEEEESt5arrayIPcLm2EEEEviT0_T1_)
        .other          _ZN2at6native29vectorized_elementwise_kernelILi2ENS0_13BUnaryFunctorIfffNS0_15binary_internal10DivFunctorIfEEEESt5arrayIPcLm2EEEEviT0_T1_,@"STO_CUDA_ENTRY STV_DEFAULT"
_ZN2at6native29vectorized_elementwise_kernelILi2ENS0_13BUnaryFunctorIfffNS0_15binary_internal10DivFunctorIfEEEESt5arrayIPcLm2EEEEviT0_T1_:
.text._ZN2at6native29vectorized_elementwise_kernelILi2ENS0_13BUnaryFunctorIfffNS0_15binary_internal10DivFunctorIfEEEESt5arrayIPcLm2EEEEviT0_T1_:
        /* <DEDUP_REMOVED lines=9> */
[----:B------:R-:W1:Y:S01]  /*0090*/  LDC.64 R2, c[0x0][0x228] ;  /* 0x00008a00ff027b82 */ /* 0x000e620000000a00 */
[----:B------:R-:W-:-:S07]  /*00a0*/  ULDC UR6, c[0x0][0x218] ;  /* 0x0000860000067ab9 */ /* 0x000fce0000000800 */
[----:B------:R-:W2:Y:S01]  /*00b0*/  LDC.64 R4, c[0x0][0x220] ;  /* 0x00008800ff047b82 */ /* 0x000ea20000000a00 */
[----:B-1----:R-:W-:-:S04]  /*00c0*/  IMAD.WIDE R2, R0, 0x4, R2 ;  /* 0x0000000400027825 */ /* 0x002fc800078e0202 */
[----:B0-----:R-:W-:-:S05]  /*00d0*/  IMAD.WIDE.U32 R2, R15, 0x8, R2 ;  /* 0x000000080f027825 */ /* 0x001fca00078e0002 */
[----:B------:R-:W3:Y:S04]  /*00e0*/  LDG.E.64 R6, desc[UR4][R2.64] ;  /* 0x0000000402067981 */ /* 0x000ee8000c1e1b00 */
[----:B------:R-:W4:Y:S04]  /*00f0*/  LDG.E.64 R8, desc[UR4][R2.64+0x400] ;  /* 0x0004000402087981 */ /* 0x000f28000c1e1b00 */
[----:B------:R-:W5:Y:S04]  /*0100*/  LDG.E.64 R10, desc[UR4][R2.64+0x800] ;  /* 0x00080004020a7981 */ /* 0x000f68000c1e1b00 */
[----:B------:R-:W5:Y:S01]  /*0110*/  LDG.E.64 R12, desc[UR4][R2.64+0xc00] ;  /* 0x000c0004020c7981 */ /* 0x000f62000c1e1b00 */
[----:B------:R-:W3:Y:S01]  /*0120*/  MUFU.RCP R14, UR6 ;  /* 0x00000006000e7d08 */ /* 0x000ee20008001000 */
[----:B--2---:R-:W-:-:S04]  /*0130*/  IMAD.WIDE.U32 R4, R0, 0x4, R4 ;  /* 0x0000000400047825 */ /* 0x004fc800078e0004 */
[----:B------:R-:W-:-:S04]  /*0140*/  IMAD.WIDE R4, R15, 0x8, R4 ;  /* 0x000000080f047825 */ /* 0x000fc800078e0204 */
[-C--:B---3--:R-:W-:Y:S01]  /*0150*/  FMUL.FTZ R7, R7, R14.reuse ;  /* 0x0000000e07077220 */ /* 0x088fe20000410000 */
[-C--:B------:R-:W-:Y:S01]  /*0160*/  FMUL.FTZ R6, R6, R14.reuse ;  /* 0x0000000e06067220 */ /* 0x080fe20000410000 */
[-C--:B----4-:R-:W-:Y:S01]  /*0170*/  FMUL.FTZ R9, R9, R14.reuse ;  /* 0x0000000e09097220 */ /* 0x090fe20000410000 */
[----:B------:R-:W-:-:S03]  /*0180*/  FMUL.FTZ R8, R8, R14 ;  /* 0x0000000e08087220 */ /* 0x000fc60000410000 */
[----:B------:R-:W-:Y:S01]  /*0190*/  STG.E.64 desc[UR4][R4.64], R6 ;  /* 0x0000000604007986 */ /* 0x000fe2000c101b04 */
[-C--:B-----5:R-:W-:Y:S01]  /*01a0*/  FMUL.FTZ R11, R11, R14.reuse ;  /* 0x0000000e0b0b7220 */ /* 0x0a0fe20000410000 */
[-C--:B------:R-:W-:Y:S02]  /*01b0*/  FMUL.FTZ R10, R10, R14.reuse ;  /* 0x0000000e0a0a7220 */ /* 0x080fe40000410000 */
[----:B------:R-:W-:Y:S01]  /*01c0*/  STG.E.64 desc[UR4][R4.64+0x400], R8 ;  /* 0x0004000804007986 */ /* 0x000fe2000c101b04 */
[-C--:B------:R-:W-:Y:S01]  /*01d0*/  FMUL.FTZ R13, R13, R14.reuse ;  /* 0x0000000e0d0d7220 */ /* 0x080fe20000410000 */
[----:B------:R-:W-:Y:S02]  /*01e0*/  FMUL.FTZ R12, R12, R14 ;  /* 0x0000000e0c0c7220 */ /* 0x000fe40000410000 */
[----:B------:R-:W-:Y:S04]  /*01f0*/  STG.E.64 desc[UR4][R4.64+0x800], R10 ;  /* 0x0008000a04007986 */ /* 0x000fe8000c101b04 */
[----:B------:R-:W-:Y:S01]  /*0200*/  STG.E.64 desc[UR4][R4.64+0xc00], R12 ;  /* 0x000c000c04007986 */ /* 0x000fe2000c101b04 */
[----:B------:R-:W-:Y:S05]  /*0210*/  EXIT ;  /* 0x000000000000794d */ /* 0x000fea0003800000 */
.L_x_12669:
[----:B------:R-:W0:Y:S01]  /*0220*/  S2R R11, SR_TID.X ;  /* 0x00000000000b7919 */ /* 0x000e220000002100 */
[----:B------:R-:W-:Y:S02]  /*0230*/  CS2R R24, SRZ ;  /* 0x0000000000187805 */ /* 0x000fe4000001ff00 */
[----:B0-----:R-:W-:Y:S01]  /*0240*/  ISETP.GE.AND P0, PT, R11, R2, PT ;  /* 0x000000020b00720c */ /* 0x001fe20003f06270 */
[----:B------:R-:W-:-:S12]  /*0250*/  IMAD.MOV.U32 R19, RZ, RZ, R11 ;  /* 0x000000ffff137224 */ /* 0x000fd800078e000b */
[----:B------:R-:W-:Y:S01]  /*0260*/  @!P0 IADD3 R16, R0, R19, RZ ;  /* 0x0000001300108210 */ /* 0x000fe20007ffe0ff */
[----:B------:R-:W-:-:S05]  /*0270*/  @!P0 VIADD R19, R19, 0x80 ;  /* 0x0000008013138836 */ /* 0x000fca0000000000 */
[----:B------:R-:W-:-:S13]  /*0280*/  ISETP.GE.AND P4, PT, R19, R2, PT ;  /* 0x000000021300720c */ /* 0x000fda0003f86270 */
[----:B------:R-:W-:Y:S01]  /*0290*/  @!P4 IADD3 R21, R0, R19, RZ ;  /* 0x000000130015c210 */ /* 0x000fe20007ffe0ff */
[----:B------:R-:W-:Y:S01]  /*02a0*/  @!P4 VIADD R19, R19, 0x80 ;  /* 0x000000801313c836 */ /* 0x000fe20000000000 */
[----:B------:R-:W0:Y:S04]  /*02b0*/  @!P4 LDC.64 R12, c[0x0][0x228] ;  /* 0x00008a00ff0ccb82 */ /* 0x000e280000000a00 */
[----:B------:R-:W-:-:S13]  /*02c0*/  ISETP.GE.AND P5, PT, R19, R2, PT ;  /* 0x000000021300720c */ /* 0x000fda0003fa6270 */
[----:B------:R-:W-:Y:S01]  /*02d0*/  @!P5 IADD3 R27, R0, R19, RZ ;  /* 0x00000013001bd210 */ /* 0x000fe20007ffe0ff */
[----:B------:R-:W-:Y:S01]  /*02e0*/  @!P5 VIADD R19, R19, 0x80 ;  /* 0x000000801313d836 */ /* 0x000fe20000000000 */
[----:B------:R-:W1:Y:S04]  /*02f0*/  @!P5 LDC.64 R14, c[0x0][0x228] ;  /* 0x00008a00ff0edb82 */ /* 0x000e680000000a00 */
[----:B------:R-:W-:Y:S01]  /*0300*/  ISETP.GE.AND P1, PT, R19, R2, PT ;  /* 0x000000021300720c */ /* 0x000fe20003f26270 */
[----:B0-----:R-:W-:-:S05]  /*0310*/  @!P4 IMAD.WIDE.U32 R12, R21, 0x4, R12 ;  /* 0x00000004150cc825 */ /* 0x001fca00078e000c */
[----:B------:R0:W2:Y:S07]  /*0320*/  @!P4 LDG.E R25, desc[UR4][R12.64] ;  /* 0x000000040c19c981 */ /* 0x0000ae000c1e1900 */
[----:B------:R-:W-:Y:S01]  /*0330*/  @!P1 IADD3 R29, R0, R19, RZ ;  /* 0x00000013001d9210 */ /* 0x000fe20007ffe0ff */
[----:B------:R-:W-:Y:S01]  /*0340*/  @!P1 VIADD R19, R19, 0x80 ;  /* 0x0000008013139836 */ /* 0x000fe20000000000 */
[----:B------:R-:W3:Y:S04]  /*0350*/  @!P1 LDC.64 R20, c[0x0][0x228] ;  /* 0x00008a00ff149b82 */ /* 0x000ee80000000a00 */
[----:B------:R-:W-:-:S04]  /*0360*/  ISETP.GE.AND P3, PT, R19, R2, PT ;  /* 0x000000021300720c */ /* 0x000fc80003f66270 */
[----:B0-----:R-:W0:Y:S09]  /*0370*/  @!P0 LDC.64 R12, c[0x0][0x228] ;  /* 0x00008a00ff0c8b82 */ /* 0x001e320000000a00 */
[----:B------:R-:W-:Y:S01]  /*0380*/  @!P3 IADD3 R17, R0, R19, RZ ;  /* 0x000000130011b210 */ /* 0x000fe20007ffe0ff */
[----:B------:R-:W-:Y:S01]  /*0390*/  @!P3 VIADD R19, R19, 0x80 ;  /* 0x000000801313b836 */ /* 0x000fe20000000000 */
[----:B------:R-:W4:Y:S04]  /*03a0*/  @!P3 LDC.64 R22, c[0x0][0x228] ;  /* 0x00008a00ff16bb82 */ /* 0x000f280000000a00 */
[----:B------:R-:W-:-:S13]  /*03b0*/  ISETP.GE.AND P2, PT, R19, R2, PT ;  /* 0x000000021300720c */ /* 0x000fda0003f46270 */
[----:B------:R-:W-:Y:S01]  /*03c0*/  @!P2 IADD3 R10, R0, R19, RZ ;  /* 0x00000013000aa210 */ /* 0x000fe20007ffe0ff */
[----:B------:R-:W-:-:S05]  /*03d0*/  @!P2 VIADD R19, R19, 0x80 ;  /* 0x000000801313a836 */ /* 0x000fca0000000000 */
[----:B------:R-:W-:Y:S01]  /*03e0*/  ISETP.GE.AND P6, PT, R19, R2, PT ;  /* 0x000000021300720c */ /* 0x000fe20003fc6270 */
[----:B-1----:R-:W-:-:S04]  /*03f0*/  @!P5 IMAD.WIDE.U32 R14, R27, 0x4, R14 ;  /* 0x000000041b0ed825 */ /* 0x002fc800078e000e */
[----:B------:R-:W-:Y:S01]  /*0400*/  IMAD.MOV.U32 R26, RZ, RZ, RZ ;  /* 0x000000ffff1a7224 */ /* 0x000fe200078e00ff */
[----:B------:R1:W5:Y:S07]  /*0410*/  @!P5 LDG.E R24, desc[UR4][R14.64] ;  /* 0x000000040e18d981 */ /* 0x00036e000c1e1900 */
[----:B------:R-:W-:Y:S02]  /*0420*/  @!P6 IADD3 R27, R0, R19, RZ ;  /* 0x00000013001be210 */ /* 0x000fe40007ffe0ff */
[----:B------:R-:W-:Y:S01]  /*0430*/  @!P6 IADD3 R19, R19, 0x80, RZ ;  /* 0x000000801313e810 */ /* 0x000fe20007ffe0ff */
[----:B0-----:R-:W-:Y:S01]  /*0440*/  @!P0 IMAD.WIDE.U32 R12, R16, 0x4, R12 ;  /* 0x00000004100c8825 */ /* 0x001fe200078e000c */
[----:B-1----:R-:W0:Y:S02]  /*0450*/  @!P6 LDC.64 R14, c[0x0][0x228] ;  /* 0x00008a00ff0eeb82 */ /* 0x002e240000000a00 */
[----:B------:R-:W-:-:S02]  /*0460*/  ISETP.GE.AND P4, PT, R19, R2, PT ;  /* 0x000000021300720c */ /* 0x000fc40003f86270 */
[----:B------:R1:W5:Y:S01]  /*0470*/  @!P0 LDG.E R26, desc[UR4][R12.64] ;  /* 0x000000040c1a8981 */ /* 0x000362000c1e1900 */
[----:B----4-:R-:W-:-:S03]  /*0480*/  @!P3 IMAD.WIDE.U32 R22, R17, 0x4, R22 ;  /* 0x000000041116b825 */ /* 0x010fc600078e0016 */
[----:B-1----:R-:W1:Y:S08]  /*0490*/  @!P2 LDC.64 R12, c[0x0][0x228] ;  /* 0x00008a00ff0cab82 */ /* 0x002e700000000a00 */
[----:B------:R-:W4:Y:S01]  /*04a0*/  @!P4 LDC.64 R16, c[0x0][0x228] ;  /* 0x00008a00ff10cb82 */ /* 0x000f220000000a00 */
[----:B---3--:R-:W-:Y:S01]  /*04b0*/  @!P1 IMAD.WIDE.U32 R20, R29, 0x4, R20 ;  /* 0x000000041d149825 */ /* 0x008fe200078e0014 */
[----:B------:R-:W-:-:S02]  /*04c0*/  CS2R R28, SRZ ;  /* 0x00000000001c7805 */ /* 0x000fc4000001ff00 */
[----:B------:R-:W-:Y:S01]  /*04d0*/  @!P4 IADD3 R19, R0, R19, RZ ;  /* 0x000000130013c210 */ /* 0x000fe20007ffe0ff */
[----:B0-----:R-:W-:-:S03]  /*04e0*/  @!P6 IMAD.WIDE.U32 R14, R27, 0x4, R14 ;  /* 0x000000041b0ee825 */ /* 0x001fc600078e000e */
[----:B------:R0:W3:Y:S04]  /*04f0*/  @!P1 LDG.E R28, desc[UR4][R20.64] ;  /* 0x00000004141c9981 */ /* 0x0000e8000c1e1900 */
[----:B------:R4:W3:Y:S01]  /*0500*/  @!P3 LDG.E R29, desc[UR4][R22.64] ;  /* 0x00000004161db981 */ /* 0x0008e2000c1e1900 */
[----:B-1----:R-:W-:Y:S01]  /*0510*/  @!P2 IMAD.WIDE.U32 R12, R10, 0x4, R12 ;  /* 0x000000040a0ca825 */ /* 0x002fe200078e000c */
[----:B------:R-:W-:Y:S01]  /*0520*/  HFMA2.MMA R10, -RZ, RZ, 0, 0 ;  /* 0x00000000ff0a7435 */ /* 0x000fe200000001ff */
[----:B0-----:R-:W-:Y:S02]  /*0530*/  MOV R20, RZ ;  /* 0x000000ff00147202 */ /* 0x001fe40000000f00 */
[----:B----4-:R-:W-:-:S07]  /*0540*/  @!P4 IMAD.WIDE.U32 R16, R19, 0x4, R16 ;  /* 0x000000041310c825 */ /* 0x010fce00078e0010 */
[----:B------:R0:W4:Y:S01]  /*0550*/  @!P2 LDG.E R10, desc[UR4][R12.64] ;  /* 0x000000040c0aa981 */ /* 0x000122000c1e1900 */
[----:B------:R-:W-:-:S03]  /*0560*/  IMAD.MOV.U32 R19, RZ, RZ, RZ ;  /* 0x000000ffff137224 */ /* 0x000fc600078e00ff */
[----:B------:R-:W4:Y:S04]  /*0570*/  @!P4 LDG.E R20, desc[UR4][R16.64] ;  /* 0x000000041014c981 */ /* 0x000f28000c1e1900 */
[----:B------:R1:W4:Y:S01]  /*0580*/  @!P6 LDG.E R19, desc[UR4][R14.64] ;  /* 0x000000040e13e981 */ /* 0x000322000c1e1900 */
[----:B------:R-:W-:-:S04]  /*0590*/  IADD3 R21, R11, 0x80, RZ ;  /* 0x000000800b157810 */ /* 0x000fc80007ffe0ff */
[----:B------:R-:W-:-:S13]  /*05a0*/  ISETP.GE.AND P6, PT, R21, R2, PT ;  /* 0x000000021500720c */ /* 0x000fda0003fc6270 */
[----:B------:R-:W1:Y:S01]  /*05b0*/  @!P6 LDC R22, c[0x0][0x218] ;  /* 0x00008600ff16eb82 */ /* 0x000e620000000800 */
[C---:B------:R-:W-:Y:S01]  /*05c0*/  VIADD R21, R11.reuse, 0x100 ;  /* 0x000001000b157836 */ /* 0x040fe20000000000 */
[----:B0-----:R-:W-:-:S04]  /*05d0*/  IADD3 R13, R11, 0x200, RZ ;  /* 0x000002000b0d7810 */ /* 0x001fc80007ffe0ff */
[-C--:B------:R-:W-:Y:S02]  /*05e0*/  ISETP.GE.AND P3, PT, R13, R2.reuse, PT ;  /* 0x000000020d00720c */ /* 0x080fe40003f66270 */
[-C--:B------:R-:W-:Y:S02]  /*05f0*/  ISETP.GE.AND P1, PT, R21, R2.reuse, PT ;  /* 0x000000021500720c */ /* 0x080fe40003f26270 */
[C---:B------:R-:W-:Y:S01]  /*0600*/  IADD3 R13, R11.reuse, 0x300, RZ ;  /* 0x000003000b0d7810 */ /* 0x040fe20007ffe0ff */
[----:B------:R-:W0:Y:S01]  /*0610*/  @!P0 LDC R21, c[0x0][0x218] ;  /* 0x00008600ff158b82 */ /* 0x000e220000000800 */
[----:B-1----:R-:W2:Y:S01]  /*0620*/  @!P6 MUFU.RCP R22, R22 ;  /* 0x000000160016e308 */ /* 0x002ea20000001000 */
[----:B------:R-:W-:Y:S01]  /*0630*/  VIADD R15, R11, 0x280 ;  /* 0x000002800b0f7836 */ /* 0x000fe20000000000 */
[----:B------:R-:W-:-:S07]  /*0640*/  ISETP.GE.AND P5, PT, R13, R2, PT ;  /* 0x000000020d00720c */ /* 0x000fce0003fa6270 */
[----:B------:R-:W1:Y:S01]  /*0650*/  @!P1 LDC R27, c[0x0][0x218] ;  /* 0x00008600ff1b9b82 */ /* 0x000e620000000800 */
[C---:B------:R-:W-:Y:S02]  /*0660*/  IADD3 R23, R11.reuse, 0x180, RZ ;  /* 0x000001800b177810 */ /* 0x040fe40007ffe0ff */
[----:B------:R-:W-:Y:S02]  /*0670*/  IADD3 R13, R11, 0x380, RZ ;  /* 0x000003800b0d7810 */ /* 0x000fe40007ffe0ff */
[-C--:B------:R-:W-:Y:S02]  /*0680*/  ISETP.GE.AND P2, PT, R23, R2.reuse, PT ;  /* 0x000000021700720c */ /* 0x080fe40003f46270 */
[-C--:B------:R-:W-:Y:S01]  /*0690*/  ISETP.GE.AND P4, PT, R15, R2.reuse, PT ;  /* 0x000000020f00720c */ /* 0x080fe20003f86270 */
[----:B------:R-:W1:Y:S01]  /*06a0*/  @!P3 LDC R16, c[0x0][0x218] ;  /* 0x00008600ff10bb82 */ /* 0x000e620000000800 */
[----:B0-----:R-:W5:Y:S09]  /*06b0*/  @!P0 MUFU.RCP R21, R21 ;  /* 0x0000001500158308 */ /* 0x001f720000001000 */
[----:B------:R-:W0:Y:S08]  /*06c0*/  @!P2 LDC R17, c[0x0][0x218] ;  /* 0x00008600ff11ab82 */ /* 0x000e300000000800 */
[----:B------:R-:W0:Y:S01]  /*06d0*/  @!P4 LDC R15, c[0x0][0x218] ;  /* 0x00008600ff0fcb82 */ /* 0x000e220000000800 */
[----:B------:R-:W-:Y:S01]  /*06e0*/  @!P0 IMAD.IADD R23, R0, 0x1, R11 ;  /* 0x0000000100178824 */ /* 0x000fe200078e020b */
[----:B------:R-:W-:Y:S01]  /*06f0*/  @!P0 IADD3 R11, R11, 0x80, RZ ;  /* 0x000000800b0b8810 */ /* 0x000fe20007ffe0ff */
[----:B-1----:R-:W1:Y:S08]  /*0700*/  @!P1 MUFU.RCP R27, R27 ;  /* 0x0000001b001b9308 */ /* 0x002e700000001000 */
[----:B------:R-:W-:Y:S08]  /*0710*/  @!P3 MUFU.RCP R16, R16 ;  /* 0x000000100010b308 */ /* 0x000ff00000001000 */
[----:B0-----:R-:W3:Y:S08]  /*0720*/  @!P2 MUFU.RCP R17, R17 ;  /* 0x000000110011a308 */ /* 0x001ef00000001000 */
[----:B------:R-:W4:Y:S01]  /*0730*/  @!P4 MUFU.RCP R15, R15 ;  /* 0x0000000f000fc308 */ /* 0x000f220000001000 */
[----:B------:R-:W-:Y:S04]  /*0740*/  BSSY B0, `(.L_x_12670) ;  /* 0x000003d000007945 */ /* 0x000fe80003800000 */
[----:B------:R-:W-:Y:S01]  /*0750*/  BSSY B1, `(.L_x_12671) ;  /* 0x0000035000017945 */ /* 0x000fe20003800000 */
[----:B--2---:R-:W-:Y:S01]  /*0760*/  @!P6 FMUL.FTZ R3, R22, R25 ;  /* 0x000000191603e220 */ /* 0x004fe20000410000 */
[----:B------:R-:W-:Y:S01]  /*0770*/  ISETP.GE.AND P6, PT, R13, R2, PT ;  /* 0x000000020d00720c */ /* 0x000fe20003fc6270 */
[----:B------:R-:W0:Y:S08]  /*0780*/  @!P5 LDC R22, c[0x0][0x218] ;  /* 0x00008600ff16db82 */ /* 0x000e300000000800 */
[----:B------:R-:W2:Y:S08]  /*0790*/  @!P0 LDC.64 R12, c[0x0][0x220] ;  /* 0x00008800ff0c8b82 */ /* 0x000eb00000000a00 */
[----:B------:R-:W1:Y:S01]  /*07a0*/  @!P6 LDC R14, c[0x0][0x218] ;  /* 0x00008600ff0eeb82 */ /* 0x000e620000000800 */
[----:B0-----:R-:W-:Y:S01]  /*07b0*/  @!P5 MUFU.RCP R22, R22 ;  /* 0x000000160016d308 */ /* 0x001fe20000001000 */
[----:B--2---:R-:W-:-:S04]  /*07c0*/  @!P0 IMAD.WIDE.U32 R12, R23, 0x4, R12 ;  /* 0x00000004170c8825 */ /* 0x004fc800078e000c */
[----:B-----5:R-:W-:-:S03]  /*07d0*/  @!P0 FMUL.FTZ R18, R21, R26 ;  /* 0x0000001a15128220 */ /* 0x020fc60000410000 */
[----:B-1----:R-:W0:Y:S02]  /*07e0*/  @!P6 MUFU.RCP R21, R14 ;  /* 0x0000000e0015e308 */ /* 0x002e240000001000 */
[----:B------:R1:W-:Y:S01]  /*07f0*/  @!P0 STG.E desc[UR4][R12.64], R18 ;  /* 0x000000120c008986 */ /* 0x0003e2000c101904 */
[----:B------:R-:W-:Y:S01]  /*0800*/  ISETP.GE.AND P0, PT, R11, R2, PT ;  /* 0x000000020b00720c */ /* 0x000fe20003f06270 */
[----:B------:R-:W-:Y:S01]  /*0810*/  @!P1 FMUL.FTZ R4, R27, R24 ;  /* 0x000000181b049220 */ /* 0x000fe20000410000 */
[----:B---3--:R-:W-:Y:S01]  /*0820*/  @!P2 FMUL.FTZ R5, R17, R28 ;  /* 0x0000001c1105a220 */ /* 0x008fe20000410000 */
[----:B------:R-:W-:Y:S01]  /*0830*/  @!P3 FMUL.FTZ R6, R16, R29 ;  /* 0x0000001d1006b220 */ /* 0x000fe20000410000 */
[----:B----4-:R-:W-:Y:S01]  /*0840*/  @!P4 FMUL.FTZ R7, R15, R10 ;  /* 0x0000000a0f07c220 */ /* 0x010fe20000410000 */
[----:B0-----:R-:W-:Y:S01]  /*0850*/  @!P6 FMUL.FTZ R9, R21, R20 ;  /* 0x000000141509e220 */ /* 0x001fe20000410000 */
[----:B------:R-:W-:-:S07]  /*0860*/  @!P5 FMUL.FTZ R8, R22, R19 ;  /* 0x000000131608d220 */ /* 0x000fce0000410000 */
[----:B-1----:R-:W-:Y:S05]  /*0870*/  @P0 BRA `(.L_x_12672) ;  /* 0x0000000000300947 */ /* 0x002fea0003800000 */
        /* <DEDUP_REMOVED lines=12> */
.L_x_12672:
[----:B------:R-:W-:-:S13]  /*0940*/  ISETP.GE.AND P0, PT, R11, R2, PT ;  /* 0x000000020b00720c */ /* 0x000fda0003f06270 */
[----:B------:R-:W-:Y:S05]  /*0950*/  @P0 BRA `(.L_x_12674) ;  /* 0x0000000000300947 */ /* 0x000fea0003800000 */
[----:B0-----:R-:W0:Y:S01]  /*0960*/  LDC.64 R12, c[0x0][0x220] ;  /* 0x00008800ff0c7b82 */ /* 0x001e220000000a00 */
[----:B------:R-:W-:Y:S01]  /*0970*/  IMAD.IADD R3, R0, 0x1, R11 ;  /* 0x0000000100037824 */ /* 0x000fe200078e020b */
[----:B------:R-:W-:-:S03]  /*0980*/  IADD3 R11, R11, 0x80, RZ ;  /* 0x000000800b0b7810 */ /* 0x000fc60007ffe0ff */
[----:B0-----:R-:W-:-:S05]  /*0990*/  IMAD.WIDE.U32 R12, R3, 0x4, R12 ;  /* 0x00000004030c7825 */ /* 0x001fca00078e000c */
[----:B------:R1:W-:Y:S02]  /*09a0*/  STG.E desc[UR4][R12.64], R5 ;  /* 0x000000050c007986 */ /* 0x0003e4000c101904 */
.L_x_12673:
[----:B------:R-:W-:-:S13]  /*09b0*/  ISETP.GE.AND P0, PT, R11, R2, PT ;  /* 0x000000020b00720c */ /* 0x000fda0003f06270 */
[----:B------:R-:W-:Y:S05]  /*09c0*/  @P0 BRA `(.L_x_12675) ;  /* 0x0000000000340947 */ /* 0x000fea0003800000 */
[----:B-1----:R-:W1:Y:S01]  /*09d0*/  LDC.64 R4, c[0x0][0x220] ;  /* 0x00008800ff047b82 */ /* 0x002e620000000a00 */
[----:B0-----:R-:W-:Y:S01]  /*09e0*/  IADD3 R3, R0, R11, RZ ;  /* 0x0000000b00037210 */ /* 0x001fe20007ffe0ff */
[----:B------:R-:W-:-:S04]  /*09f0*/  VIADD R11, R11, 0x80 ;  /* 0x000000800b0b7836 */ /* 0x000fc80000000000 */
[----:B-1----:R-:W-:-:S05]  /*0a00*/  IMAD.WIDE.U32 R4, R3, 0x4, R4 ;  /* 0x0000000403047825 */ /* 0x002fca00078e0004 */
[----:B------:R1:W-:Y:S02]  /*0a10*/  STG.E desc[UR4][R4.64], R6 ;  /* 0x0000000604007986 */ /* 0x0003e4000c101904 */
.L_x_12674:
[----:B------:R-:W-:-:S13]  /*0a20*/  ISETP.GE.AND P0, PT, R11, R2, PT ;  /* 0x000000020b00720c */ /* 0x000fda0003f06270 */
[----:B------:R-:W-:Y:S05]  /*0a30*/  @P0 BREAK B1 ;  /* 0x0000000000010942 */ /* 0x000fea0003800000 */
[----:B------:R-:W-:Y:S05]  /*0a40*/  @P0 BRA `(.L_x_12676) ;  /* 0x0000000000300947 */ /* 0x000fea0003800000 */
[----:B01----:R-:W0:Y:S01]  /*0a50*/  LDC.64 R4, c[0x0][0x220] ;  /* 0x00008800ff047b82 */ /* 0x003e220000000a00 */
[----:B------:R-:W-:Y:S02]  /*0a60*/  IADD3 R3, R0, R11, RZ ;  /* 0x0000000b00037210 */ /* 0x000fe40007ffe0ff */
[----:B------:R-:W-:-:S03]  /*0a70*/  IADD3 R11, R11, 0x80, RZ ;  /* 0x000000800b0b7810 */ /* 0x000fc60007ffe0ff */
[----:B0-----:R-:W-:-:S05]  /*0a80*/  IMAD.WIDE.U32 R4, R3, 0x4, R4 ;  /* 0x0000000403047825 */ /* 0x001fca00078e0004 */
[----:B------:R2:W-:Y:S02]  /*0a90*/  STG.E desc[UR4][R4.64], R7 ;  /* 0x0000000704007986 */ /* 0x0005e4000c101904 */
.L_x_12675:
[----:B------:R-:W-:Y:S05]  /*0aa0*/  BSYNC B1 ;  /* 0x0000000000017941 */ /* 0x000fea0003800000 */
.L_x_12671:
[----:B------:R-:W-:-:S13]  /*0ab0*/  ISETP.GE.AND P0, PT, R11, R2, PT ;  /* 0x000000020b00720c */ /* 0x000fda0003f06270 */
[----:B-12---:R-:W1:Y:S01]  /*0ac0*/  @!P0 LDC.64 R4, c[0x0][0x220] ;  /* 0x00008800ff048b82 */ /* 0x006e620000000a00 */
[----:B0-----:R-:W-:Y:S01]  /*0ad0*/  @!P0 IMAD.IADD R3, R0, 0x1, R11 ;  /* 0x0000000100038824 */ /* 0x001fe200078e020b */
[----:B------:R-:W-:-:S03]  /*0ae0*/  @!P0 IADD3 R11, R11, 0x80, RZ ;  /* 0x000000800b0b8810 */ /* 0x000fc60007ffe0ff */
[----:B-1----:R-:W-:-:S05]  /*0af0*/  @!P0 IMAD.WIDE.U32 R4, R3, 0x4, R4 ;  /* 0x0000000403048825 */ /* 0x002fca00078e0004 */
[----:B------:R2:W-:Y:S02]  /*0b00*/  @!P0 STG.E desc[UR4][R4.64], R8 ;  /* 0x0000000804008986 */ /* 0x0005e4000c101904 */
.L_x_12676:
[----:B------:R-:W-:Y:S05]  /*0b10*/  BSYNC B0 ;  /* 0x0000000000007941 */ /* 0x000fea0003800000 */
.L_x_12670:
        /* <DEDUP_REMOVED lines=8> */
.L_x_12677:
        /* <DEDUP_REMOVED lines=14> */
.L_x_19413:


//--------------------- .text._ZN2at6native29vectorized_elementwise_kernelILi4ENS0_13BUnaryFunctorIfffNS0_15binary_internal10DivFunctorIfEEEESt5arrayIPcLm2EEEEviT0_T1_ --------------------------
	.section	.text._ZN2at6native29vectorized_elementwise_kernelILi4ENS0_13BUnaryFunctorIfffNS0_15binary_internal10DivFunctorIfEEEESt5arrayIPcLm2EEEEviT0_T1_,"ax",@progbits
	.align	128
        .global         _ZN2at6native29vectorized_elementwise_kernelILi4ENS0_13BUnaryFunctorIfffNS0_15binary_internal10DivFunctorIfEEEESt5arrayIPcLm2EEEEviT0_T1_
        .type           _ZN2at6native29vectorized_elementwise_kernelILi4ENS0_13BUnaryFunctorIfffNS0_15binary_internal10DivFunctorIfEEEESt5arrayIPcLm2EEEEviT0_T1_,@function
        .size           _ZN2at6native29vectorized_elementwise_kernelILi4ENS0_13BUnaryFunctorIfffNS0_15binary_internal10DivFunctorIfEEEESt5arrayIPcLm2EEEEviT0_T1_,(.L_x_19414 - _ZN2at6native29vectorized_elementwise_kernelILi4ENS0_13BUnaryFunctorIfffNS0_15binary_internal10DivFunctorIfEEEESt5arrayIPcLm2EEEEviT0_T1_)
        .other          _ZN2at6native29vectorized_elementwise_kernelILi4ENS0_13BUnaryFunctorIfffNS0_15binary_internal10DivFunctorIfEEEESt5arrayIPcLm2EEEEviT0_T1_,@"STO_CUDA_ENTRY STV_DEFAULT"
_ZN2at6native29vectorized_elementwise_kernelILi4ENS0_13BUnaryFunctorIfffNS0_15binary_internal10DivFunctorIfEEEESt5arrayIPcLm2EEEEviT0_T1_:
.text._ZN2at6native29vectorized_elementwise_kernelILi4ENS0_13BUnaryFunctorIfffNS0_15binary_internal10DivFunctorIfEEEESt5arrayIPcLm2EEEEviT0_T1_:
        /* <DEDUP_REMOVED lines=14> */
[----:B------:R-:W3:Y:S04]  /*00e0*/  LDG.E.128 R4, desc[UR4][R2.64] ;  /* 0x0000000402047981 */ /* 0x000ee8000c1e1d00 */
[----:B------:R-:W4:Y:S01]  /*00f0*/  LDG.E.128 R8, desc[UR4][R2.64+0x800] ;  /* 0x0008000402087981 */ /* 0x000f22000c1e1d00 */
[----:B------:R-:W3:Y:S01]  /*0100*/  MUFU.RCP R14, UR6 ;  /* 0x00000006000e7d08 */ /* 0x000ee20008001000 */
[----:B--2---:R-:W-:-:S04]  /*0110*/  IMAD.WIDE.U32 R12, R0, 0x4, R12 ;  /* 0x00000004000c7825 */ /* 0x004fc800078e000c */
[----:B------:R-:W-:-:S04]  /*0120*/  IMAD.WIDE R12, R15, 0x10, R12 ;  /* 0x000000100f0c7825 */ /* 0x000fc800078e020c */
[-C--:B---3--:R-:W-:Y:S01]  /*0130*/  FMUL.FTZ R7, R7, R14.reuse ;  /* 0x0000000e07077220 */ /* 0x088fe20000410000 */
[-C--:B------:R-:W-:Y:S01]  /*0140*/  FMUL.FTZ R6, R6, R14.reuse ;  /* 0x0000000e06067220 */ /* 0x080fe20000410000 */
[-C--:B------:R-:W-:Y:S01]  /*0150*/  FMUL.FTZ R5, R5, R14.reuse ;  /* 0x0000000e05057220 */ /* 0x080fe20000410000 */
[-C--:B------:R-:W-:Y:S01]  /*0160*/  FMUL.FTZ R4, R4, R14.reuse ;  /* 0x0000000e04047220 */ /* 0x080fe20000410000 */
[-C--:B----4-:R-:W-:Y:S01]  /*0170*/  FMUL.FTZ R11, R11, R14.reuse ;  /* 0x0000000e0b0b7220 */ /* 0x090fe20000410000 */
[-C--:B------:R-:W-:Y:S01]  /*0180*/  FMUL.FTZ R10, R10, R14.reuse ;  /* 0x0000000e0a0a7220 */ /* 0x080fe20000410000 */
[-C--:B------:R-:W-:Y:S01]  /*0190*/  FMUL.FTZ R9, R9, R14.reuse ;  /* 0x0000000e09097220 */ /* 0x080fe20000410000 */
[----:B------:R-:W-:Y:S01]  /*01a0*/  FMUL.FTZ R8, R8, R14 ;  /* 0x0000000e08087220 */ /* 0x000fe20000410000 */
[----:B------:R-:W-:Y:S04]  /*01b0*/  STG.E.128 desc[UR4][R12.64], R4 ;  /* 0x000000040c007986 */ /* 0x000fe8000c101d04 */
[----:B------:R-:W-:Y:S01]  /*01c0*/  STG.E.128 desc[UR4][R12.64+0x800], R8 ;  /* 0x000800080c007986 */ /* 0x000fe2000c101d04 */
[----:B------:R-:W-:Y:S05]  /*01d0*/  EXIT ;  /* 0x000000000000794d */ /* 0x000fea0003800000 */
.L_x_12678:
        /* <DEDUP_REMOVED lines=114> */
.L_x_12681:
[----:B------:R-:W-:-:S13]  /*0900*/  ISETP.GE.AND P0, PT, R11, R2, PT ;  /* 0x000000020b00720c */ /* 0x000fda0003f06270 */
[----:B------:R-:W-:Y:S05]  /*0910*/  @P0 BRA `(.L_x_12683) ;  /* 0x0000000000300947 */ /* 0x000fea0003800000 */
[----:B0-----:R-:W0:Y:S01]  /*0920*/  LDC.64 R12, c[0x0][0x220] ;  /* 0x00008800ff0c7b82 */ /* 0x001e220000000a00 */
[----:B------:R-:W-:Y:S01]  /*0930*/  IMAD.IADD R3, R0, 0x1, R11 ;  /* 0x0000000100037824 */ /* 0x000fe200078e020b */
[----:B------:R-:W-:-:S03]  /*0940*/  IADD3 R11, R11, 0x80, RZ ;  /* 0x000000800b0b7810 */ /* 0x000fc60007ffe0ff */
[----:B0-----:R-:W-:-:S05]  /*0950*/  IMAD.WIDE.U32 R12, R3, 0x4, R12 ;  /* 0x00000004030c7825 */ /* 0x001fca00078e000c */
[----:B------:R1:W-:Y:S02]  /*0960*/  STG.E desc[UR4][R12.64], R5 ;  /* 0x000000050c007986 */ /* 0x0003e4000c101904 */
.L_x_12682:
[----:B------:R-:W-:-:S13]  /*0970*/  ISETP.GE.AND P0, PT, R11, R2, PT ;  /* 0x000000020b00720c */ /* 0x000fda0003f06270 */
[----:B------:R-:W-:Y:S05]  /*0980*/  @P0 BRA `(.L_x_12684) ;  /* 0x0000000000340947 */ /* 0x000fea0003800000 */
[----:B-1----:R-:W1:Y:S01]  /*0990*/  LDC.64 R4, c[0x0][0x220] ;  /* 0x00008800ff047b82 */ /* 0x002e620000000a00 */
[----:B0-----:R-:W-:Y:S01]  /*09a0*/  IADD3 R3, R0, R11, RZ ;  /* 0x0000000b00037210 */ /* 0x001fe20007ffe0ff */
[----:B------:R-:W-:-:S04]  /*09b0*/  VIADD R11, R11, 0x80 ;  /* 0x000000800b0b7836 */ /* 0x000fc80000000000 */
[----:B-1----:R-:W-:-:S05]  /*09c0*/  IMAD.WIDE.U32 R4, R3, 0x4, R4 ;  /* 0x0000000403047825 */ /* 0x002fca00078e0004 */
[----:B------:R1:W-:Y:S02]  /*09d0*/  STG.E desc[UR4][R4.64], R6 ;  /* 0x0000000604007986 */ /* 0x0003e4000c101904 */
.L_x_12683:
        /* <DEDUP_REMOVED lines=8> */
.L_x_12684:
[----:B------:R-:W-:Y:S05]  /*0a60*/  BSYNC B1 ;  /* 0x0000000000017941 */ /* 0x000fea0003800000 */
.L_x_12680:
[----:B------:R-:W-:-:S13]  /*0a70*/  ISETP.GE.AND P0, PT, R11, R2, PT ;  /* 0x000000020b00720c */ /* 0x000fda0003f06270 */
[----:B-12---:R-:W1:Y:S01]  /*0a80*/  @!P0 LDC.64 R4, c[0x0][0x220] ;  /* 0x00008800ff048b82 */ /* 0x006e620000000a00 */
[----:B0-----:R-:W-:Y:S01]  /*0a90*/  @!P0 IMAD.IADD R3, R0, 0x1, R11 ;  /* 0x0000000100038824 */ /* 0x001fe200078e020b */
[----:B------:R-:W-:-:S03]  /*0aa0*/  @!P0 IADD3 R11, R11, 0x80, RZ ;  /* 0x000000800b0b8810 */ /* 0x000fc60007ffe0ff */
[----:B-1----:R-:W-:-:S05]  /*0ab0*/  @!P0 IMAD.WIDE.U32 R4, R3, 0x4, R4 ;  /* 0x0000000403048825 */ /* 0x002fca00078e0004 */
[----:B------:R2:W-:Y:S02]  /*0ac0*/  @!P0 STG.E desc[UR4][R4.64], R8 ;  /* 0x0000000804008986 */ /* 0x0005e4000c101904 */
.L_x_12685:
[----:B------:R-:W-:Y:S05]  /*0ad0*/  BSYNC B0 ;  /* 0x0000000000007941 */ /* 0x000fea0003800000 */
.L_x_12679:
        /* <DEDUP_REMOVED lines=8> */
.L_x_12686:
        /* <DEDUP_REMOVED lines=10> */
.L_x_19414:


//--------------------- .text._ZN2at6native29vectorized_elementwise_kernelILi8ENS0_13BUnaryFunctorIfffNS0_15binary_internal10DivFunctorIfEEEESt5arrayIPcLm2EEEEviT0_T1_ --------------------------
	.section	.text._ZN2at6native29vectorized_elementwise_kernelILi8ENS0_13BUnaryFunctorIfffNS0_15binary_internal10DivFunctorIfEEEESt5arrayIPcLm2EEEEviT0_T1_,"ax",@progbits
	.align	128
        .global         _ZN2at6native29vectorized_elementwise_kernelILi8ENS0_13BUnaryFunctorIfffNS0_15binary_internal10DivFunctorIfEEEESt5arrayIPcLm2EEEEviT0_T1_
        .type           _ZN2at6native29vectorized_elementwise_kernelILi8ENS0_13BUnaryFunctorIfffNS0_15binary_internal10DivFunctorIfEEEESt5arrayIPcLm2EEEEviT0_T1_,@function
        .size           _ZN2at6native29vectorized_elementwise_kernelILi8ENS0_13BUnaryFunctorIfffNS0_15binary_internal10DivFunctorIfEEEESt5arrayIPcLm2EEEEviT0_T1_,(.L_x_19415 - _ZN2at6native29vectorized_elementwise_kernelILi8ENS0_13BUnaryFunctorIfffNS0_15binary_internal10DivFunctorIfEEEESt5arrayIPcLm2EEEEviT0_T1_)
        .other          _ZN2at6native29vectorized_elementwise_kernelILi8ENS0_13BUnaryFunctorIfffNS0_15binary_internal10DivFunctorIfEEEESt5arrayIPcLm2EEEEviT0_T1_,@"STO_CUDA_ENTRY STV_DEFAULT"
_ZN2at6native29vectorized_elementwise_kernelILi8ENS0_13BUnaryFunctorIfffNS0_15binary_internal10DivFunctorIfEEEESt5arrayIPcLm2EEEEviT0_T1_:
.text._ZN2at6native29vectorized_elementwise_kernelILi8ENS0_13BUnaryFunctorIfffNS0_15binary_internal10DivFunctorIfEEEESt5arrayIPcLm2EEEEviT0_T1_:
        /* <DEDUP_REMOVED lines=30> */
.L_x_12687:
        /* <DEDUP_REMOVED lines=114> */
.L_x_12690:
[----:B------:R-:W-:-:S13]  /*0900*/  ISETP.GE.AND P0, PT, R11, R2, PT ;  /* 0x000000020b00720c */ /* 0x000fda0003f06270 */
[----:B------:R-:W-:Y:S05]  /*0910*/  @P0 BRA `(.L_x_12692) ;  /* 0x0000000000300947 */ /* 0x000fea0003800000 */
[----:B0-----:R-:W0:Y:S01]  /*0920*/  LDC.64 R12, c[0x0][0x220] ;  /* 0x00008800ff0c7b82 */ /* 0x001e220000000a00 */
[----:B------:R-:W-:Y:S01]  /*0930*/  IMAD.IADD R3, R0, 0x1, R11 ;  /* 0x0000000100037824 */ /* 0x000fe200078e020b */
[----:B------:R-:W-:-:S03]  /*0940*/  IADD3 R11, R11, 0x80, RZ ;  /* 0x000000800b0b7810 */ /* 0x000fc60007ffe0ff */
[----:B0-----:R-:W-:-:S05]  /*0950*/  IMAD.WIDE.U32 R12, R3, 0x4, R12 ;  /* 0x00000004030c7825 */ /* 0x001fca00078e000c */
[----:B------:R1:W-:Y:S02]  /*0960*/  STG.E desc[UR4][R12.64], R5 ;  /* 0x000000050c007986 */ /* 0x0003e4000c101904 */
.L_x_12691:
[----:B------:R-:W-:-:S13]  /*0970*/  ISETP.GE.AND P0, PT, R11, R2, PT ;  /* 0x000000020b00720c */ /* 0x000fda0003f06270 */
[----:B------:R-:W-:Y:S05]  /*0980*/  @P0 BRA `(.L_x_12693) ;  /* 0x0000000000340947 */ /* 0x000fea0003800000 */
[----:B-1----:R-:W1:Y:S01]  /*0990*/  LDC.64 R4, c[0x0][0x220] ;  /* 0x00008800ff047b82 */ /* 0x002e620000000a00 */
[----:B0-----:R-:W-:Y:S01]  /*09a0*/  IADD3 R3, R0, R11, RZ ;  /* 0x0000000b00037210 */ /* 0x001fe20007ffe0ff */
[----:B------:R-:W-:-:S04]  /*09b0*/  VIADD R11, R11, 0x80 ;  /* 0x000000800b0b7836 */ /* 0x000fc80000000000 */
[----:B-1----:R-:W-:-:S05]  /*09c0*/  IMAD.WIDE.U32 R4, R3, 0x4, R4 ;  /* 0x0000000403047825 */ /* 0x002fca00078e0004 */
[----:B------:R1:W-:Y:S02]  /*09d0*/  STG.E desc[UR4][R4.64], R6 ;  /* 0x0000000604007986 */ /* 0x0003e4000c101904 */
.L_x_12692:
        /* <DEDUP_REMOVED lines=8> */
.L_x_12693:
[----:B------:R-:W-:Y:S05]  /*0a60*/  BSYNC B1 ;  /* 0x0000000000017941 */ /* 0x000fea0003800000 */
.L_x_12689:
[----:B------:R-:W-:-:S13]  /*0a70*/  ISETP.GE.AND P0, PT, R11, R2, PT ;  /* 0x000000020b00720c */ /* 0x000fda0003f06270 */
[----:B-12---:R-:W1:Y:S01]  /*0a80*/  @!P0 LDC.64 R4, c[0x0][0x220] ;  /* 0x00008800ff048b82 */ /* 0x006e620000000a00 */
[----:B0-----:R-:W-:Y:S01]  /*0a90*/  @!P0 IMAD.IADD R3, R0, 0x1, R11 ;  /* 0x0000000100038824 */ /* 0x001fe200078e020b */
[----:B------:R-:W-:-:S03]  /*0aa0*/  @!P0 IADD3 R11, R11, 0x80, RZ ;  /* 0x000000800b0b8810 */ /* 0x000fc60007ffe0ff */
[----:B-1----:R-:W-:-:S05]  /*0ab0*/  @!P0 IMAD.WIDE.U32 R4, R3, 0x4, R4 ;  /* 0x0000000403048825 */ /* 0x002fca00078e0004 */
[----:B------:R2:W-:Y:S02]  /*0ac0*/  @!P0 STG.E desc[UR4][R4.64], R8 ;  /* 0x0000000804008986 */ /* 0x0005e4000c101904 */
.L_x_12694:
[----:B------:R-:W-:Y:S05]  /*0ad0*/  BSYNC B0 ;  /* 0x0000000000007941 */ /* 0x000fea0003800000 */
.L_x_12688:
        /* <DEDUP_REMOVED lines=8> */
.L_x_12695:
        /* <DEDUP_REMOVED lines=10> */
.L_x_19415:


//--------------------- .text._ZN2at6native18elementwise_kernelILi128ELi4EZNS0_15gpu_kernel_implINS0_13AUnaryFunctorIfffNS0_15binary_internal10DivFunctorIfEEEEEEvRNS_18TensorIteratorBaseERKT_EUliE_EEviT1_ --------------------------
	.section	.text._ZN2at6native18elementwise_kernelILi128ELi4EZNS0_15gpu_kernel_implINS0_13AUnaryFunctorIfffNS0_15binary_internal10DivFunctorIfEEEEEEvRNS_18TensorIteratorBaseERKT_EUliE_EEviT1_,"ax",@progbits
	.align	128
        .global         _ZN2at6native18elementwise_kernelILi128ELi4EZNS0_15gpu_kernel_implINS0_13AUnaryFunctorIfffNS0_15binary_internal10DivFunctorIfEEEEEEvRNS_18TensorIteratorBaseERKT_EUliE_EEviT1_
        .type           _ZN2at6native18elementwise_kernelILi128ELi4EZNS0_15gpu_kernel_implINS0_13AUnaryFunctorIfffNS0_15binary_internal10DivFunctorIfEEEEEEvRNS_18TensorIteratorBaseERKT_EUliE_EEviT1_,@function
        .size           _ZN2at6native18elementwise_kernelILi128ELi4EZNS0_15gpu_kernel_implINS0_13AUnaryFunctorIfffNS0_15binary_internal10DivFunctorIfEEEEEEvRNS_18TensorIteratorBaseERKT_EUliE_EEviT1_,(.L_x_19416 - _ZN2at6native18elementwise_kernelILi128ELi4EZNS0_15gpu_kernel_implINS0_13AUnaryFunctorIfffNS0_15binary_internal10DivFunctorIfEEEEEEvRNS_18TensorIteratorBaseERKT_EUliE_EEviT1_)
        .other          _ZN2at6native18elementwise_kernelILi128ELi4EZNS0_15gpu_kernel_implINS0_13AUnaryFunctorIfffNS0_15binary_internal10DivFunctorIfEEEEEEvRNS_18TensorIteratorBaseERKT_EUliE_EEviT1_,@"STO_CUDA_ENTRY STV_DEFAULT"
_ZN2at6native18elementwise_kernelILi128ELi4EZNS0_15gpu_kernel_implINS0_13AUnaryFunctorIfffNS0_15binary_internal10DivFunctorIfEEEEEEvRNS_18TensorIteratorBaseERKT_EUliE_EEviT1_:
.text._ZN2at6native18elementwise_kernelILi128ELi4EZNS0_15gpu_kernel_implINS0_13AUnaryFunctorIfffNS0_15binary_internal10DivFunctorIfEEEEEEvRNS_18TensorIteratorBaseERKT_EUliE_EEviT1_:
        /* <DEDUP_REMOVED lines=314> */
.L_x_12698:
        /* <DEDUP_REMOVED lines=22> */
.L_x_12703:
[----:B------:R-:W2:Y:S02]  /*1500*/  LDG.E.U8 R0, desc[UR36][R2.64] ;  /* 0x0000002402007981 */ /* 0x000ea4000c1e1100 */
[----:B--2---:R-:W-:Y:S01]  /*1510*/  I2FP.F32.U32 R0, R0 ;  /* 0x0000000000007245 */ /* 0x004fe20000201000 */
[----:B------:R-:W-:Y:S06]  /*1520*/  BRA `(.L_x_12705) ;  /* 0x0000000c002c7947 */ /* 0x000fec0003800000 */
.L_x_12702:
        /* <DEDUP_REMOVED lines=9> */
.L_x_12707:
[----:B------:R-:W2:Y:S02]  /*15c0*/  LDG.E R0, desc[UR36][R2.64] ;  /* 0x0000002402007981 */ /* 0x000ea4000c1e1900 */
[----:B--2---:R-:W-:Y:S01]  /*15d0*/  I2FP.F32.S32 R0, R0 ;  /* 0x0000000000007245 */ /* 0x004fe20000201400 */
[----:B------:R-:W-:Y:S06]  /*15e0*/  BRA `(.L_x_12705) ;  /* 0x0000000800fc7947 */ /* 0x000fec0003800000 */
.L_x_12706:
[----:B------:R-:W2:Y:S02]  /*15f0*/  LDG.E.U16 R0, desc[UR36][R2.64] ;  /* 0x0000002402007981 */ /* 0x000ea4000c1e1500 */
[----:B--2---:R-:W0:Y:S01]  /*1600*/  I2F.S16 R0, R0 ;  /* 0x0000000000007306 */ /* 0x004e220000101400 */
[----:B------:R-:W-:Y:S05]  /*1610*/  BRA `(.L_x_12705) ;  /* 0x0000000800f07947 */ /* 0x000fea0003800000 */
.L_x_12701:
        /* <DEDUP_REMOVED lines=8> */
.L_x_12709:
[----:B------:R-:W2:Y:S02]  /*16a0*/  LDG.E.U16 R0, desc[UR36][R2.64] ;  /* 0x0000002402007981 */ /* 0x000ea4000c1e1500 */
[----:B--2---:R-:W-:Y:S01]  /*16b0*/  HADD2.F32 R0, -RZ, R0.H0_H0 ;  /* 0x20000000ff007230 */ /* 0x004fe20000004100 */
[----:B------:R-:W-:Y:S06]  /*16c0*/  BRA `(.L_x_12705) ;  /* 0x0000000800c47947 */ /* 0x000fec0003800000 */
.L_x_12708:
        /* <DEDUP_REMOVED lines=8> */
.L_x_12711:
[----:B------:R-:W2:Y:S02]  /*1750*/  LDG.E.U16 R0, desc[UR36][R2.64] ;  /* 0x0000002402007981 */ /* 0x000ea4000c1e1500 */
[----:B--2---:R-:W-:Y:S01]  /*1760*/  HADD2.F32 R0, -RZ, R0.H0_H0 ;  /* 0x20000000ff007230 */ /* 0x004fe20000004100 */
[----:B------:R-:W-:Y:S06]  /*1770*/  BRA `(.L_x_12705) ;  /* 0x0000000800987947 */ /* 0x000fec0003800000 */
.L_x_12710:
[----:B------:R-:W2:Y:S01]  /*1780*/  LDG.E.64 R2, desc[UR36][R2.64] ;  /* 0x0000002402027981 */ /* 0x000ea2000c1e1b00 */
[----:B------:R-:W-:Y:S01]  /*1790*/  UMOV UR4, 0xf0000000 ;  /* 0xf000000000047882 */ /* 0x000fe20000000000 */
[----:B------:R-:W-:Y:S01]  /*17a0*/  UMOV UR5, 0x380fffff ;  /* 0x380fffff00057882 */ /* 0x000fe20000000000 */
[----:B--2---:R-:W0:Y:S01]  /*17b0*/  F2F.F32.F64 R0, R2 ;  /* 0x0000000200007310 */ /* 0x004e220000301000 */
[----:B------:R-:W-:-:S14]  /*17c0*/  DSETP.GEU.AND P0, PT, |R2|, UR4, PT ;  /* 0x0000000402007e2a */ /* 0x000fdc000bf0e200 */
[----:B0-----:R-:W-:Y:S01]  /*17d0*/  @!P0 FMUL R0, R0, 1.175494350822287508e-38 ;  /* 0x0080000000008820 */ /* 0x001fe20000400000 */
[----:B------:R-:W-:Y:S06]  /*17e0*/  BRA `(.L_x_12705) ;  /* 0x00000008007c7947 */ /* 0x000fec0003800000 */
.L_x_12700:
        /* <DEDUP_REMOVED lines=12> */
.L_x_12714:
[----:B------:R-:W2:Y:S01]  /*18b0*/  LDG.E.64 R2, desc[UR36][R2.64] ;  /* 0x0000002402027981 */ /* 0x000ea2000c1e1b00 */
[----:B------:R-:W-:Y:S01]  /*18c0*/  UMOV UR4, 0xf0000000 ;  /* 0xf000000000047882 */ /* 0x000fe20000000000 */
[----:B------:R-:W-:Y:S01]  /*18d0*/  UMOV UR5, 0x380fffff ;  /* 0x380fffff00057882 */ /* 0x000fe20000000000 */
[----:B--2---:R-:W0:Y:S01]  /*18e0*/  F2F.F32.F64 R0, R2 ;  /* 0x0000000200007310 */ /* 0x004e220000301000 */
[----:B------:R-:W-:-:S14]  /*18f0*/  DSETP.GEU.AND P0, PT, |R2|, UR4, PT ;  /* 0x0000000402007e2a */ /* 0x000fdc000bf0e200 */
[----:B0-----:R-:W-:Y:S01]  /*1900*/  @!P0 FMUL R0, R0, 1.175494350822287508e-38 ;  /* 0x0080000000008820 */ /* 0x001fe20000400000 */
[----:B------:R-:W-:Y:S06]  /*1910*/  BRA `(.L_x_12705) ;  /* 0x0000000800307947 */ /* 0x000fec0003800000 */
.L_x_12713:
        /* <DEDUP_REMOVED lines=26> */
.L_x_12716:
        /* <DEDUP_REMOVED lines=13> */
.L_x_12715:
[----:B------:R-:W2:Y:S02]  /*1b90*/  LDG.E.U16 R0, desc[UR36][R2.64] ;  /* 0x0000002402007981 */ /* 0x000ea4000c1e1500 */
[----:B--2---:R-:W-:Y:S01]  /*1ba0*/  IMAD.U32 R0, R0, 0x10000, RZ ;  /* 0x0001000000007824 */ /* 0x004fe200078e00ff */
[----:B------:R-:W-:Y:S06]  /*1bb0*/  BRA `(.L_x_12705) ;  /* 0x0000000400887947 */ /* 0x000fec0003800000 */
.L_x_12712:
        /* <DEDUP_REMOVED lines=11> */
.L_x_12719:
        /* <DEDUP_REMOVED lines=20> */
.L_x_12721:
[----:B------:R-:W-:Y:S05]  /*1db0*/  BSYNC B0 ;  /* 0x0000000000007941 */ /* 0x000fea0003800000 */
.L_x_12720:
[----:B------:R-:W-:Y:S01]  /*1dc0*/  LEA R3, R0, 0x3b800000, 0x17 ;  /* 0x3b80000000037811 */ /* 0x000fe200078eb8ff */
[----:B------:R-:W-:-:S05]  /*1dd0*/  IMAD.SHL.U32 R0, R2, 0x100000, RZ ;  /* 0x0010000002007824 */ /* 0x000fca00078e00ff */
[----:B------:R-:W-:Y:S01]  /*1de0*/  LOP3.LUT R0, R3, R0, R4, 0xfe, !PT ;  /* 0x0000000003007212 */ /* 0x000fe200078efe04 */
[----:B------:R-:W-:Y:S06]  /*1df0*/  BRA `(.L_x_12705) ;  /* 0x0000000000f87947 */ /* 0x000fec0003800000 */
.L_x_12718:
        /* <DEDUP_REMOVED lines=20> */
.L_x_12723:
[----:B------:R-:W-:Y:S05]  /*1f40*/  BSYNC B0 ;  /* 0x0000000000007941 */ /* 0x000fea0003800000 */
.L_x_12722:
[----:B------:R-:W-:Y:S01]  /*1f50*/  LEA R3, R0, 0x37800000, 0x17 ;  /* 0x3780000000037811 */ /* 0x000fe200078eb8ff */
[----:B------:R-:W-:-:S05]  /*1f60*/  IMAD.SHL.U32 R0, R2, 0x200000, RZ ;  /* 0x0020000002007824 */ /* 0x000fca00078e00ff */
[----:B------:R-:W-:Y:S01]  /*1f70*/  LOP3.LUT R0, R3, R0, R4, 0xfe, !PT ;  /* 0x0000000003007212 */ /* 0x000fe200078efe04 */
[----:B------:R-:W-:Y:S06]  /*1f80*/  BRA `(.L_x_12705) ;  /* 0x0000000000947947 */ /* 0x000fec0003800000 */
.L_x_12717:
        /* <DEDUP_REMOVED lines=14> */
.L_x_12704:
        /* <DEDUP_REMOVED lines=16> */
.L_x_12726:
[----:B------:R-:W-:Y:S01]  /*2170*/  IMAD.MOV.U32 R0, RZ, RZ, RZ ;  /* 0x000000ffff007224 */ /* 0x000fe200078e00ff */
[----:B------:R-:W-:Y:S06]  /*2180*/  BRA `(.L_x_12705) ;  /* 0x0000000000147947 */ /* 0x000fec0003800000 */
.L_x_12725:
[----:B------:R-:W2:Y:S02]  /*2190*/  LDG.E.64 R2, desc[UR36][R2.64] ;  /* 0x0000002402027981 */ /* 0x000ea4000c1e1b00 */
[----:B--2---:R0:W1:Y:S01]  /*21a0*/  I2F.U64 R0, R2 ;  /* 0x0000000200007312 */ /* 0x0040620000301000 */
[----:B------:R-:W-:Y:S05]  /*21b0*/  BRA `(.L_x_12705) ;  /* 0x0000000000087947 */ /* 0x000fea0003800000 */
.L_x_12724:
[----:B------:R-:W2:Y:S02]  /*21c0*/  LDG.E R0, desc[UR36][R2.64] ;  /* 0x0000002402007981 */ /* 0x000ea4000c1e1900 */
[----:B--2---:R-:W-:-:S07]  /*21d0*/  I2FP.F32.U32 R0, R0 ;  /* 0x0000000000007245 */ /* 0x004fce0000201000 */
.L_x_12705:
[----:B------:R-:W-:Y:S05]  /*21e0*/  BSYNC B6 ;  /* 0x0000000000067941 */ /* 0x000fea0003800000 */
.L_x_12699:
[----:B------:R-:W0:Y:S02]  /*21f0*/  LDC.U8 R4, c[0x0][0x428] ;  /* 0x00010a00ff047b82 */ /* 0x000e240000000000 */
[----:B012345:R-:W0:Y:S01]  /*2200*/  MUFU.RCP R2, R0 ;  /* 0x0000000000027308 */ /* 0x03fe220000001000 */
[----:B------:R-:W-:Y:S02]  /*2210*/  ULDC UR4, c[0x0][0x424] ;  /* 0x0001090000047ab9 */ /* 0x000fe40000000800 */
[----:B0-----:R-:W-:Y:S01]  /*2220*/  FMUL.FTZ R2, R2, UR4 ;  /* 0x0000000402027c20 */ /* 0x001fe20008410000 */
        /* <DEDUP_REMOVED lines=14> */
.L_x_12730:
[----:B------:R-:W0:Y:S02]  /*2310*/  F2I.S64.TRUNC R2, R2 ;  /* 0x0000000200027311 */ /* 0x000e24000020d900 */
[----:B0-----:R-:W-:-:S05]  /*2320*/  IMAD.MOV.U32 R5, RZ, RZ, R2 ;  /* 0x000000ffff057224 */ /* 0x001fca00078e0002 */
[----:B------:R0:W-:Y:S01]  /*2330*/  STG.E.U8 desc[UR36][R16.64], R5 ;  /* 0x0000000510007986 */ /* 0x0001e2000c101124 */
[----:B------:R-:W-:Y:S05]  /*2340*/  BRA `(.L_x_12732) ;  /* 0x0000000c00407947 */ /* 0x000fea0003800000 */
.L_x_12729:
        /* <DEDUP_REMOVED lines=9> */
.L_x_12734:
[----:B------:R-:W0:Y:S02]  /*23e0*/  F2I.FTZ.TRUNC.NTZ R3, R2 ;  /* 0x0000000200037305 */ /* 0x000e24000021f100 */
[----:B0-----:R0:W-:Y:S01]  /*23f0*/  STG.E desc[UR36][R16.64], R3 ;  /* 0x0000000310007986 */ /* 0x0011e2000c101924 */
[----:B------:R-:W-:Y:S05]  /*2400*/  BRA `(.L_x_12732) ;  /* 0x0000000c00107947 */ /* 0x000fea0003800000 */
.L_x_12733:
[----:B------:R-:W0:Y:S02]  /*2410*/  F2I.FTZ.TRUNC.NTZ R3, R2 ;  /* 0x0000000200037305 */ /* 0x000e24000021f100 */
[----:B0-----:R0:W-:Y:S01]  /*2420*/  STG.E.U16 desc[UR36][R16.64], R3 ;  /* 0x0000000310007986 */ /* 0x0011e2000c101524 */
[----:B------:R-:W-:Y:S05]  /*2430*/  BRA `(.L_x_12732) ;  /* 0x0000000c00047947 */ /* 0x000fea0003800000 */
.L_x_12728:
        /* <DEDUP_REMOVED lines=8> */
.L_x_12736:
[----:B------:R-:W-:-:S05]  /*24c0*/  F2FP.F16.F32.PACK_AB R2, RZ, R2 ;  /* 0x00000002ff02723e */ /* 0x000fca00000000ff */
[----:B------:R0:W-:Y:S01]  /*24d0*/  STG.E.U16 desc[UR36][R16.64], R2 ;  /* 0x0000000210007986 */ /* 0x0001e2000c101524 */
[----:B------:R-:W-:Y:S05]  /*24e0*/  BRA `(.L_x_12732) ;  /* 0x0000000800d87947 */ /* 0x000fea0003800000 */
.L_x_12735:
        /* <DEDUP_REMOVED lines=9> */
.L_x_12738:
[----:B------:R-:W-:-:S04]  /*2580*/  F2FP.F16.F32.PACK_AB R3, RZ, R2 ;  /* 0x00000002ff03723e */ /* 0x000fc800000000ff */
[----:B------:R-:W-:-:S05]  /*2590*/  PRMT R3, R3, 0x5410, RZ ;  /* 0x0000541003037816 */ /* 0x000fca00000000ff */
[----:B------:R0:W-:Y:S01]  /*25a0*/  STG.E desc[UR36][R16.64], R3 ;  /* 0x0000000310007986 */ /* 0x0001e2000c101924 */
[----:B------:R-:W-:Y:S05]  /*25b0*/  BRA `(.L_x_12732) ;  /* 0x0000000800a47947 */ /* 0x000fea0003800000 */
.L_x_12737:
[----:B------:R-:W-:-:S06]  /*25c0*/  FMUL.FTZ R2, R2, 1 ;  /* 0x3f80000002027820 */ /* 0x000fcc0000410000 */
[----:B------:R-:W0:Y:S02]  /*25d0*/  F2F.F64.F32 R2, R2 ;  /* 0x0000000200027310 */ /* 0x000e240000201800 */
[----:B0-----:R0:W-:Y:S01]  /*25e0*/  STG.E.64 desc[UR36][R16.64], R2 ;  /* 0x0000000210007986 */ /* 0x0011e2000c101b24 */
[----:B------:R-:W-:Y:S05]  /*25f0*/  BRA `(.L_x_12732) ;  /* 0x0000000800947947 */ /* 0x000fea0003800000 */
.L_x_12727:
        /* <DEDUP_REMOVED lines=12> */
.L_x_12741:
[----:B------:R-:W-:Y:S01]  /*26c0*/  FMUL.FTZ R4, R2, 1 ;  /* 0x3f80000002047820 */ /* 0x000fe20000410000 */
[----:B------:R-:W-:-:S05]  /*26d0*/  CS2R R6, SRZ ;  /* 0x0000000000067805 */ /* 0x000fca000001ff00 */
[----:B------:R-:W0:Y:S02]  /*26e0*/  F2F.F64.F32 R4, R4 ;  /* 0x0000000400047310 */ /* 0x000e240000201800 */
[----:B0-----:R0:W-:Y:S01]  /*26f0*/  STG.E.128 desc[UR36][R16.64], R4 ;  /* 0x0000000410007986 */ /* 0x0011e2000c101d24 */
[----:B------:R-:W-:Y:S05]  /*2700*/  BRA `(.L_x_12732) ;  /* 0x0000000800507947 */ /* 0x000fea0003800000 */
.L_x_12740:
        /* <DEDUP_REMOVED lines=20> */
.L_x_12745:
[----:B------:R-:W-:Y:S05]  /*2850*/  BSYNC B0 ;  /* 0x0000000000007941 */ /* 0x000fea0003800000 */
.L_x_12744:
[----:B------:R-:W-:-:S05]  /*2860*/  LOP3.LUT R5, R0, R5, RZ, 0xfc, !PT ;  /* 0x0000000500057212 */ /* 0x000fca00078efcff */
[----:B------:R0:W-:Y:S01]  /*2870*/  STG.E.U8 desc[UR36][R16.64], R5 ;  /* 0x0000000510007986 */ /* 0x0001e2000c101124 */
[----:B------:R-:W-:Y:S05]  /*2880*/  BRA `(.L_x_12732) ;  /* 0x0000000400f07947 */ /* 0x000fea0003800000 */
.L_x_12743:
        /* <DEDUP_REMOVED lines=12> */
.L_x_12747:
[----:B------:R-:W-:Y:S01]  /*2950*/  IMAD.MOV.U32 R0, RZ, RZ, 0x7f ;  /* 0x0000007fff007424 */ /* 0x000fe200078e00ff */
[----:B------:R-:W-:-:S04]  /*2960*/  ISETP.GT.U32.AND P0, PT, R4, 0x7f800000, PT ;  /* 0x7f8000000400780c */ /* 0x000fc80003f04070 */
[----:B------:R-:W-:-:S09]  /*2970*/  SEL R0, R0, 0x7c, P0 ;  /* 0x0000007c00007807 */ /* 0x000fd20000000000 */
.L_x_12748:
[----:B------:R-:W-:Y:S05]  /*2980*/  BSYNC B0 ;  /* 0x0000000000007941 */ /* 0x000fea0003800000 */
.L_x_12746:
[----:B------:R-:W-:-:S04]  /*2990*/  LOP3.LUT R2, R2, 0x80000000, RZ, 0xc0, !PT ;  /* 0x8000000002027812 */ /* 0x000fc800078ec0ff */
[----:B------:R-:W-:-:S04]  /*29a0*/  SHF.R.U32.HI R3, RZ, 0x18, R2 ;  /* 0x00000018ff037819 */ /* 0x000fc80000011602 */
[----:B------:R-:W-:-:S05]  /*29b0*/  LOP3.LUT R3, R0, R3, RZ, 0xfc, !PT ;  /* 0x0000000300037212 */ /* 0x000fca00078efcff */
[----:B------:R0:W-:Y:S01]  /*29c0*/  STG.E.U8 desc[UR36][R16.64], R3 ;  /* 0x0000000310007986 */ /* 0x0001e2000c101124 */
[----:B------:R-:W-:Y:S05]  /*29d0*/  BRA `(.L_x_12732) ;  /* 0x00000004009c7947 */ /* 0x000fea0003800000 */
.L_x_12742:
[----:B------:R-:W-:-:S05]  /*29e0*/  F2FP.BF16.F32.PACK_AB R2, RZ, R2 ;  /* 0x00000002ff02723e */ /* 0x000fca00000010ff */
[----:B------:R0:W-:Y:S01]  /*29f0*/  STG.E.U16 desc[UR36][R16.64], R2 ;  /* 0x0000000210007986 */ /* 0x0001e2000c101524 */
[----:B------:R-:W-:Y:S05]  /*2a00*/  BRA `(.L_x_12732) ;  /* 0x0000000400907947 */ /* 0x000fea0003800000 */
.L_x_12739:
        /* <DEDUP_REMOVED lines=11> */
.L_x_12751:
        /* <DEDUP_REMOVED lines=16> */
.L_x_12754:
[----:B------:R-:W-:-:S04]  /*2bc0*/  LOP3.LUT R2, R2, 0x80000000, RZ, 0xc0, !PT ;  /* 0x8000000002027812 */ /* 0x000fc800078ec0ff */
[----:B------:R-:W-:-:S04]  /*2bd0*/  SHF.R.U32.HI R3, RZ, 0x18, R2 ;  /* 0x00000018ff037819 */ /* 0x000fc80000011602 */
[----:B------:R-:W-:-:S04]  /*2be0*/  LOP3.LUT R0, R0, R3, RZ, 0xfc, !PT ;  /* 0x0000000300007212 */ /* 0x000fc800078efcff */
[----:B------:R-:W-:-:S07]  /*2bf0*/  PRMT R8, R0, 0x7610, R8 ;  /* 0x0000761000087816 */ /* 0x000fce0000000008 */
.L_x_12753:
[----:B------:R-:W-:Y:S05]  /*2c00*/  BSYNC B0 ;  /* 0x0000000000007941 */ /* 0x000fea0003800000 */
.L_x_12752:
[----:B------:R0:W-:Y:S01]  /*2c10*/  STG.E.U8 desc[UR36][R16.64], R8 ;  /* 0x0000000810007986 */ /* 0x0001e2000c101124 */
[----:B------:R-:W-:Y:S05]  /*2c20*/  BRA `(.L_x_12732) ;  /* 0x0000000400087947 */ /* 0x000fea0003800000 */
.L_x_12750:
        /* <DEDUP_REMOVED lines=16> */
.L_x_12757:
[----:B------:R-:W-:-:S04]  /*2d30*/  LOP3.LUT R2, R2, 0x80000000, RZ, 0xc0, !PT ;  /* 0x8000000002027812 */ /* 0x000fc800078ec0ff */
[----:B------:R-:W-:-:S04]  /*2d40*/  SHF.R.U32.HI R3, RZ, 0x18, R2 ;  /* 0x00000018ff037819 */ /* 0x000fc80000011602 */
[----:B------:R-:W-:-:S04]  /*2d50*/  LOP3.LUT R0, R0, R3, RZ, 0xfc, !PT ;  /* 0x0000000300007212 */ /* 0x000fc800078efcff */
[----:B------:R-:W-:-:S07]  /*2d60*/  PRMT R8, R0, 0x7610, R8 ;  /* 0x0000761000087816 */ /* 0x000fce0000000008 */
.L_x_12756:
[----:B------:R-:W-:Y:S05]  /*2d70*/  BSYNC B0 ;  /* 0x0000000000007941 */ /* 0x000fea0003800000 */
.L_x_12755:
[----:B------:R3:W-:Y:S01]  /*2d80*/  STG.E.U8 desc[UR36][R16.64], R8 ;  /* 0x0000000810007986 */ /* 0x0007e2000c101124 */
[----:B------:R-:W-:Y:S05]  /*2d90*/  BRA `(.L_x_12732) ;  /* 0x0000000000ac7947 */ /* 0x000fea0003800000 */
.L_x_12749:
        /* <DEDUP_REMOVED lines=21> */
.L_x_12731:
        /* <DEDUP_REMOVED lines=16> */
.L_x_12760:
[----:B------:R-:W-:Y:S05]  /*2ff0*/  BRA `(.L_x_12732) ;  /* 0x0000000000147947 */ /* 0x000fea0003800000 */
.L_x_12759:
[----:B------:R-:W0:Y:S02]  /*3000*/  F2I.U64.TRUNC R2, R2 ;  /* 0x0000000200027311 */ /* 0x000e24000020d800 */
[----:B0-----:R2:W-:Y:S01]  /*3010*/  STG.E.64 desc[UR36][R16.64], R2 ;  /* 0x0000000210007986 */ /* 0x0015e2000c101b24 */
[----:B------:R-:W-:Y:S05]  /*3020*/  BRA `(.L_x_12732) ;  /* 0x0000000000087947 */ /* 0x000fea0003800000 */
.L_x_12758:
[----:B------:R-:W0:Y:S02]  /*3030*/  F2I.FTZ.U32.TRUNC.NTZ R3, R2 ;  /* 0x0000000200037305 */ /* 0x000e24000021f000 */
[----:B0-----:R0:W-:Y:S02]  /*3040*/  STG.E desc[UR36][R16.64], R3 ;  /* 0x0000000310007986 */ /* 0x0011e4000c101924 */
.L_x_12732:
[----:B------:R-:W-:-:S04]  /*3050*/  IMAD R18, R23, 0x200, R18 ;  /* 0x0000020017127824 */ /* 0x000fc800078e0212 */
[----:B------:R-:W-:-:S07]  /*3060*/  VIADD R19, R18, 0x80 ;  /* 0x0000008012137836 */ /* 0x000fce0000000000 */
.L_x_12697:
[----:B------:R-:W-:Y:S05]  /*3070*/  BSYNC B7 ;  /* 0x0000000000077941 */ /* 0x000fea0003800000 */
.L_x_12696:
        /* <DEDUP_REMOVED lines=307> */
.L_x_12763:
        /* <DEDUP_REMOVED lines=22> */
.L_x_12768:
[----:B------:R-:W2:Y:S02]  /*4510*/  LDG.E.U8 R0, desc[UR36][R2.64] ;  /* 0x0000002402007981 */ /* 0x000ea4000c1e1100 */
[----:B--2---:R-:W-:Y:S01]  /*4520*/  I2FP.F32.U32 R0, R0 ;  /* 0x0000000000007245 */ /* 0x004fe20000201000 */
[----:B------:R-:W-:Y:S06]  /*4530*/  BRA `(.L_x_12770) ;  /* 0x0000000c002c7947 */ /* 0x000fec0003800000 */
.L_x_12767:
        /* <DEDUP_REMOVED lines=9> */
.L_x_12772:
[----:B------:R-:W2:Y:S02]  /*45d0*/  LDG.E R0, desc[UR36][R2.64] ;  /* 0x0000002402007981 */ /* 0x000ea4000c1e1900 */
[----:B--2---:R-:W-:Y:S01]  /*45e0*/  I2FP.F32.S32 R0, R0 ;  /* 0x0000000000007245 */ /* 0x004fe20000201400 */
[----:B------:R-:W-:Y:S06]  /*45f0*/  BRA `(.L_x_12770) ;  /* 0x0000000800fc7947 */ /* 0x000fec0003800000 */
.L_x_12771:
[----:B------:R-:W2:Y:S02]  /*4600*/  LDG.E.U16 R0, desc[UR36][R2.64] ;  /* 0x0000002402007981 */ /* 0x000ea4000c1e1500 */
[----:B--2---:R-:W1:Y:S01]  /*4610*/  I2F.S16 R0, R0 ;  /* 0x0000000000007306 */ /* 0x004e620000101400 */
[----:B------:R-:W-:Y:S05]  /*4620*/  BRA `(.L_x_12770) ;  /* 0x0000000800f07947 */ /* 0x000fea0003800000 */
.L_x_12766:
        /* <DEDUP_REMOVED lines=8> */
.L_x_12774:
[----:B------:R-:W2:Y:S02]  /*46b0*/  LDG.E.U16 R0, desc[UR36][R2.64] ;  /* 0x0000002402007981 */ /* 0x000ea4000c1e1500 */
[----:B--2---:R-:W-:Y:S01]  /*46c0*/  HADD2.F32 R0, -RZ, R0.H0_H0 ;  /* 0x20000000ff007230 */ /* 0x004fe20000004100 */
[----:B------:R-:W-:Y:S06]  /*46d0*/  BRA `(.L_x_12770) ;  /* 0x0000000800c47947 */ /* 0x000fec0003800000 */
.L_x_12773:
        /* <DEDUP_REMOVED lines=8> */
.L_x_12776:
[----:B------:R-:W2:Y:S02]  /*4760*/  LDG.E.U16 R0, desc[UR36][R2.64] ;  /* 0x0000002402007981 */ /* 0x000ea4000c1e1500 */
[----:B--2---:R-:W-:Y:S01]  /*4770*/  HADD2.F32 R0, -RZ, R0.H0_H0 ;  /* 0x20000000ff007230 */ /* 0x004fe20000004100 */
[----:B------:R-:W-:Y:S06]  /*4780*/  BRA `(.L_x_12770) ;  /* 0x0000000800987947 */ /* 0x000fec0003800000 */
.L_x_12775:
[----:B------:R-:W2:Y:S01]  /*4790*/  LDG.E.64 R2, desc[UR36][R2.64] ;  /* 0x0000002402027981 */ /* 0x000ea2000c1e1b00 */
[----:B------:R-:W-:Y:S01]  /*47a0*/  UMOV UR4, 0xf0000000 ;  /* 0xf000000000047882 */ /* 0x000fe20000000000 */
[----:B------:R-:W-:Y:S01]  /*47b0*/  UMOV UR5, 0x380fffff ;  /* 0x380fffff00057882 */ /* 0x000fe20000000000 */
[----:B--2---:R-:W0:Y:S01]  /*47c0*/  F2F.F32.F64 R0, R2 ;  /* 0x0000000200007310 */ /* 0x004e220000301000 */
[----:B------:R-:W-:-:S14]  /*47d0*/  DSETP.GEU.AND P0, PT, |R2|, UR4, PT ;  /* 0x0000000402007e2a */ /* 0x000fdc000bf0e200 */
[----:B0-----:R-:W-:Y:S01]  /*47e0*/  @!P0 FMUL R0, R0, 1.175494350822287508e-38 ;  /* 0x0080000000008820 */ /* 0x001fe20000400000 */
[----:B------:R-:W-:Y:S06]  /*47f0*/  BRA `(.L_x_12770) ;  /* 0x00000008007c7947 */ /* 0x000fec0003800000 */
.L_x_12765:
        /* <DEDUP_REMOVED lines=12> */
.L_x_12779:
[----:B------:R-:W2:Y:S01]  /*48c0*/  LDG.E.64 R2, desc[UR36][R2.64] ;  /* 0x0000002402027981 */ /* 0x000ea2000c1e1b00 */
[----:B------:R-:W-:Y:S01]  /*48d0*/  UMOV UR4, 0xf0000000 ;  /* 0xf000000000047882 */ /* 0x000fe20000000000 */
[----:B------:R-:W-:Y:S01]  /*48e0*/  UMOV UR5, 0x380fffff ;  /* 0x380fffff00057882 */ /* 0x000fe20000000000 */
[----:B--2---:R-:W0:Y:S01]  /*48f0*/  F2F.F32.F64 R0, R2 ;  /* 0x0000000200007310 */ /* 0x004e220000301000 */
[----:B------:R-:W-:-:S14]  /*4900*/  DSETP.GEU.AND P0, PT, |R2|, UR4, PT ;  /* 0x0000000402007e2a */ /* 0x000fdc000bf0e200 */
[----:B0-----:R-:W-:Y:S01]  /*4910*/  @!P0 FMUL R0, R0, 1.175494350822287508e-38 ;  /* 0x0080000000008820 */ /* 0x001fe20000400000 */
[----:B------:R-:W-:Y:S06]  /*4920*/  BRA `(.L_x_12770) ;  /* 0x0000000800307947 */ /* 0x000fec0003800000 */
.L_x_12778:
        /* <DEDUP_REMOVED lines=26> */
.L_x_12781:
        /* <DEDUP_REMOVED lines=13> */
.L_x_12780:
[----:B------:R-:W2:Y:S02]  /*4ba0*/  LDG.E.U16 R0, desc[UR36][R2.64] ;  /* 0x0000002402007981 */ /* 0x000ea4000c1e1500 */
[----:B--2---:R-:W-:Y:S01]  /*4bb0*/  IMAD.U32 R0, R0, 0x10000, RZ ;  /* 0x0001000000007824 */ /* 0x004fe200078e00ff */
[----:B------:R-:W-:Y:S06]  /*4bc0*/  BRA `(.L_x_12770) ;  /* 0x0000000400887947 */ /* 0x000fec0003800000 */
.L_x_12777:
        /* <DEDUP_REMOVED lines=11> */
.L_x_12784:
        /* <DEDUP_REMOVED lines=20> */
.L_x_12786:
[----:B------:R-:W-:Y:S05]  /*4dc0*/  BSYNC B0 ;  /* 0x0000000000007941 */ /* 0x000fea0003800000 */
.L_x_12785:
[----:B------:R-:W-:Y:S01]  /*4dd0*/  LEA R3, R0, 0x3b800000, 0x17 ;  /* 0x3b80000000037811 */ /* 0x000fe200078eb8ff */
[----:B------:R-:W-:-:S05]  /*4de0*/  IMAD.SHL.U32 R0, R2, 0x100000, RZ ;  /* 0x0010000002007824 */ /* 0x000fca00078e00ff */
[----:B------:R-:W-:Y:S01]  /*4df0*/  LOP3.LUT R0, R3, R0, R4, 0xfe, !PT ;  /* 0x0000000003007212 */ /* 0x000fe200078efe04 */
[----:B------:R-:W-:Y:S06]  /*4e00*/  BRA `(.L_x_12770) ;  /* 0x0000000000f87947 */ /* 0x000fec0003800000 */
.L_x_12783:
        /* <DEDUP_REMOVED lines=20> */
.L_x_12788:
[----:B------:R-:W-:Y:S05]  /*4f50*/  BSYNC B0 ;  /* 0x0000000000007941 */ /* 0x000fea0003800000 */
.L_x_12787:
[----:B------:R-:W-:Y:S01]  /*4f60*/  LEA R3, R0, 0x37800000, 0x17 ;  /* 0x3780000000037811 */ /* 0x000fe200078eb8ff */
[----:B------:R-:W-:-:S05]  /*4f70*/  IMAD.SHL.U32 R0, R2, 0x200000, RZ ;  /* 0x0020000002007824 */ /* 0x000fca00078e00ff */
[----:B------:R-:W-:Y:S01]  /*4f80*/  LOP3.LUT R0, R3, R0, R4, 0xfe, !PT ;  /* 0x0000000003007212 */ /* 0x000fe200078efe04 */
[----:B------:R-:W-:Y:S06]  /*4f90*/  BRA `(.L_x_12770) ;  /* 0x0000000000947947 */ /* 0x000fec0003800000 */
.L_x_12782:
        /* <DEDUP_REMOVED lines=14> */
.L_x_12769:
        /* <DEDUP_REMOVED lines=16> */
.L_x_12791:
[----:B------:R-:W-:Y:S01]  /*5180*/  IMAD.MOV.U32 R0, RZ, RZ, RZ ;  /* 0x000000ffff007224 */ /* 0x000fe200078e00ff */
[----:B------:R-:W-:Y:S06]  /*5190*/  BRA `(.L_x_12770) ;  /* 0x0000000000147947 */ /* 0x000fec0003800000 */
.L_x_12790:
[----:B------:R-:W2:Y:S02]  /*51a0*/  LDG.E.64 R2, desc[UR36][R2.64] ;  /* 0x0000002402027981 */ /* 0x000ea4000c1e1b00 */
[----:B--2---:R0:W1:Y:S01]  /*51b0*/  I2F.U64 R0, R2 ;  /* 0x0000000200007312 */ /* 0x0040620000301000 */
[----:B------:R-:W-:Y:S05]  /*51c0*/  BRA `(.L_x_12770) ;  /* 0x0000000000087947 */ /* 0x000fea0003800000 */
.L_x_12789:
[----:B------:R-:W2:Y:S02]  /*51d0*/  LDG.E R0, desc[UR36][R2.64] ;  /* 0x0000002402007981 */ /* 0x000ea4000c1e1900 */
[----:B--2---:R-:W-:-:S07]  /*51e0*/  I2FP.F32.U32 R0, R0 ;  /* 0x0000000000007245 */ /* 0x004fce0000201000 */
.L_x_12770:
[----:B------:R-:W-:Y:S05]  /*51f0*/  BSYNC B6 ;  /* 0x0000000000067941 */ /* 0x000fea0003800000 */
.L_x_12764:
        /* <DEDUP_REMOVED lines=18> */
.L_x_12795:
[----:B------:R-:W0:Y:S02]  /*5320*/  F2I.S64.TRUNC R2, R2 ;  /* 0x0000000200027311 */ /* 0x000e24000020d900 */
[----:B0-----:R-:W-:-:S05]  /*5330*/  IMAD.MOV.U32 R5, RZ, RZ, R2 ;  /* 0x000000ffff057224 */ /* 0x001fca00078e0002 */
[----:B------:R4:W-:Y:S01]  /*5340*/  STG.E.U8 desc[UR36][R16.64], R5 ;  /* 0x0000000510007986 */ /* 0x0009e2000c101124 */
[----:B------:R-:W-:Y:S05]  /*5350*/  BRA `(.L_x_12797) ;  /* 0x0000000c00407947 */ /* 0x000fea0003800000 */
.L_x_12794:
        /* <DEDUP_REMOVED lines=9> */
.L_x_12799:
[----:B------:R-:W0:Y:S02]  /*53f0*/  F2I.FTZ.TRUNC.NTZ R3, R2 ;  /* 0x0000000200037305 */ /* 0x000e24000021f100 */
[----:B0-----:R2:W-:Y:S01]  /*5400*/  STG.E desc[UR36][R16.64], R3 ;  /* 0x0000000310007986 */ /* 0x0015e2000c101924 */
[----:B------:R-:W-:Y:S05]  /*5410*/  BRA `(.L_x_12797) ;  /* 0x0000000c00107947 */ /* 0x000fea0003800000 */
.L_x_12798:
[----:B------:R-:W0:Y:S02]  /*5420*/  F2I.FTZ.TRUNC.NTZ R3, R2 ;  /* 0x0000000200037305 */ /* 0x000e24000021f100 */
[----:B0-----:R0:W-:Y:S01]  /*5430*/  STG.E.U16 desc[UR36][R16.64], R3 ;  /* 0x0000000310007986 */ /* 0x0011e2000c101524 */
[----:B------:R-:W-:Y:S05]  /*5440*/  BRA `(.L_x_12797) ;  /* 0x0000000c00047947 */ /* 0x000fea0003800000 */
.L_x_12793:
        /* <DEDUP_REMOVED lines=8> */
.L_x_12801:
[----:B------:R-:W-:-:S05]  /*54d0*/  F2FP.F16.F32.PACK_AB R2, RZ, R2 ;  /* 0x00000002ff02723e */ /* 0x000fca00000000ff */
[----:B------:R0:W-:Y:S01]  /*54e0*/  STG.E.U16 desc[UR36][R16.64], R2 ;  /* 0x0000000210007986 */ /* 0x0001e2000c101524 */
[----:B------:R-:W-:Y:S05]  /*54f0*/  BRA `(.L_x_12797) ;  /* 0x0000000800d87947 */ /* 0x000fea0003800000 */
.L_x_12800:
        /* <DEDUP_REMOVED lines=9> */
.L_x_12803:
[----:B------:R-:W-:-:S04]  /*5590*/  F2FP.F16.F32.PACK_AB R3, RZ, R2 ;  /* 0x00000002ff03723e */ /* 0x000fc800000000ff */
[----:B------:R-:W-:-:S05]  /*55a0*/  PRMT R3, R3, 0x5410, RZ ;  /* 0x0000541003037816 */ /* 0x000fca00000000ff */
[----:B------:R0:W-:Y:S01]  /*55b0*/  STG.E desc[UR36][R16.64], R3 ;  /* 0x0000000310007986 */ /* 0x0001e2000c101924 */
[----:B------:R-:W-:Y:S05]  /*55c0*/  BRA `(.L_x_12797) ;  /* 0x0000000800a47947 */ /* 0x000fea0003800000 */
.L_x_12802:
[----:B------:R-:W-:-:S06]  /*55d0*/  FMUL.FTZ R2, R2, 1 ;  /* 0x3f80000002027820 */ /* 0x000fcc0000410000 */
[----:B------:R-:W0:Y:S02]  /*55e0*/  F2F.F64.F32 R2, R2 ;  /* 0x0000000200027310 */ /* 0x000e240000201800 */
[----:B0-----:R0:W-:Y:S01]  /*55f0*/  STG.E.64 desc[UR36][R16.64], R2 ;  /* 0x0000000210007986 */ /* 0x0011e2000c101b24 */
[----:B------:R-:W-:Y:S05]  /*5600*/  BRA `(.L_x_12797) ;  /* 0x0000000800947947 */ /* 0x000fea0003800000 */
.L_x_12792:
        /* <DEDUP_REMOVED lines=12> */
.L_x_12806:
[----:B------:R-:W-:Y:S01]  /*56d0*/  FMUL.FTZ R4, R2, 1 ;  /* 0x3f80000002047820 */ /* 0x000fe20000410000 */
[----:B------:R-:W-:-:S05]  /*56e0*/  CS2R R6, SRZ ;  /* 0x0000000000067805 */ /* 0x000fca000001ff00 */
[----:B------:R-:W0:Y:S02]  /*56f0*/  F2F.F64.F32 R4, R4 ;  /* 0x0000000400047310 */ /* 0x000e240000201800 */
[----:B0-----:R0:W-:Y:S01]  /*5700*/  STG.E.128 desc[UR36][R16.64], R4 ;  /* 0x0000000410007986 */ /* 0x0011e2000c101d24 */
[----:B------:R-:W-:Y:S05]  /*5710*/  BRA `(.L_x_12797) ;  /* 0x0000000800507947 */ /* 0x000fea0003800000 */
.L_x_12805:
        /* <DEDUP_REMOVED lines=20> */
.L_x_12810:
[----:B------:R-:W-:Y:S05]  /*5860*/  BSYNC B0 ;  /* 0x0000000000007941 */ /* 0x000fea0003800000 */
.L_x_12809:
[----:B------:R-:W-:-:S05]  /*5870*/  LOP3.LUT R5, R0, R5, RZ, 0xfc, !PT ;  /* 0x0000000500057212 */ /* 0x000fca00078efcff */
[----:B------:R0:W-:Y:S01]  /*5880*/  STG.E.U8 desc[UR36][R16.64], R5 ;  /* 0x0000000510007986 */ /* 0x0001e2000c101124 */
[----:B------:R-:W-:Y:S05]  /*5890*/  BRA `(.L_x_12797) ;  /* 0x0000000400f07947 */ /* 0x000fea0003800000 */
.L_x_12808:
        /* <DEDUP_REMOVED lines=12> */
.L_x_12812:
[----:B------:R-:W-:Y:S01]  /*5960*/  IMAD.MOV.U32 R0, RZ, RZ, 0x7f ;  /* 0x0000007fff007424 */ /* 0x000fe200078e00ff */
[----:B------:R-:W-:-:S04]  /*5970*/  ISETP.GT.U32.AND P0, PT, R4, 0x7f800000, PT ;  /* 0x7f8000000400780c */ /* 0x000fc80003f04070 */
[----:B------:R-:W-:-:S09]  /*5980*/  SEL R0, R0, 0x7c, P0 ;  /* 0x0000007c00007807 */ /* 0x000fd20000000000 */
.L_x_12813:
[----:B------:R-:W-:Y:S05]  /*5990*/  BSYNC B0 ;  /* 0x0000000000007941 */ /* 0x000fea0003800000 */
.L_x_12811:
[----:B------:R-:W-:-:S04]  /*59a0*/  LOP3.LUT R2, R2, 0x80000000, RZ, 0xc0, !PT ;  /* 0x8000000002027812 */ /* 0x000fc800078ec0ff */
[----:B------:R-:W-:-:S04]  /*59b0*/  SHF.R.U32.HI R3, RZ, 0x18, R2 ;  /* 0x00000018ff037819 */ /* 0x000fc80000011602 */
[----:B------:R-:W-:-:S05]  /*59c0*/  LOP3.LUT R3, R0, R3, RZ, 0xfc, !PT ;  /* 0x0000000300037212 */ /* 0x000fca00078efcff */
[----:B------:R0:W-:Y:S01]  /*59d0*/  STG.E.U8 desc[UR36][R16.64], R3 ;  /* 0x0000000310007986 */ /* 0x0001e2000c101124 */
[----:B------:R-:W-:Y:S05]  /*59e0*/  BRA `(.L_x_12797) ;  /* 0x00000004009c7947 */ /* 0x000fea0003800000 */
.L_x_12807:
[----:B------:R-:W-:-:S05]  /*59f0*/  F2FP.BF16.F32.PACK_AB R2, RZ, R2 ;  /* 0x00000002ff02723e */ /* 0x000fca00000010ff */
[----:B------:R0:W-:Y:S01]  /*5a00*/  STG.E.U16 desc[UR36][R16.64], R2 ;  /* 0x0000000210007986 */ /* 0x0001e2000c101524 */
[----:B------:R-:W-:Y:S05]  /*5a10*/  BRA `(.L_x_12797) ;  /* 0x0000000400907947 */ /* 0x000fea0003800000 */
.L_x_12804:
        /* <DEDUP_REMOVED lines=11> */
.L_x_12816:
        /* <DEDUP_REMOVED lines=16> */
.L_x_12819:
[----:B------:R-:W-:-:S04]  /*5bd0*/  LOP3.LUT R2, R2, 0x80000000, RZ, 0xc0, !PT ;  /* 0x8000000002027812 */ /* 0x000fc800078ec0ff */
[----:B------:R-:W-:-:S04]  /*5be0*/  SHF.R.U32.HI R3, RZ, 0x18, R2 ;  /* 0x00000018ff037819 */ /* 0x000fc80000011602 */
[----:B------:R-:W-:-:S04]  /*5bf0*/  LOP3.LUT R0, R0, R3, RZ, 0xfc, !PT ;  /* 0x0000000300007212 */ /* 0x000fc800078efcff */
[----:B------:R-:W-:-:S07]  /*5c00*/  PRMT R8, R0, 0x7610, R8 ;  /* 0x0000761000087816 */ /* 0x000fce0000000008 */
.L_x_12818:
[----:B------:R-:W-:Y:S05]  /*5c10*/  BSYNC B0 ;  /* 0x0000000000007941 */ /* 0x000fea0003800000 */
.L_x_12817:
[----:B------:R0:W-:Y:S01]  /*5c20*/  STG.E.U8 desc[UR36][R16.64], R8 ;  /* 0x0000000810007986 */ /* 0x0001e2000c101124 */
[----:B------:R-:W-:Y:S05]  /*5c30*/  BRA `(.L_x_12797) ;  /* 0x0000000400087947 */ /* 0x000fea0003800000 */
.L_x_12815:
        /* <DEDUP_REMOVED lines=16> */
.L_x_12822:
[----:B------:R-:W-:-:S04]  /*5d40*/  LOP3.LUT R2, R2, 0x80000000, RZ, 0xc0, !PT ;  /* 0x8000000002027812 */ /* 0x000fc800078ec0ff */
[----:B------:R-:W-:-:S04]  /*5d50*/  SHF.R.U32.HI R3, RZ, 0x18, R2 ;  /* 0x00000018ff037819 */ /* 0x000fc80000011602 */
[----:B------:R-:W-:-:S04]  /*5d60*/  LOP3.LUT R0, R0, R3, RZ, 0xfc, !PT ;  /* 0x0000000300007212 */ /* 0x000fc800078efcff */
[----:B------:R-:W-:-:S07]  /*5d70*/  PRMT R8, R0, 0x7610, R8 ;  /* 0x0000761000087816 */ /* 0x000fce0000000008 */
.L_x_12821:
[----:B------:R-:W-:Y:S05]  /*5d80*/  BSYNC B0 ;  /* 0x0000000000007941 */ /* 0x000fea0003800000 */
.L_x_12820:
[----:B------:R0:W-:Y:S01]  /*5d90*/  STG.E.U8 desc[UR36][R16.64], R8 ;  /* 0x0000000810007986 */ /* 0x0001e2000c101124 */
[----:B------:R-:W-:Y:S05]  /*5da0*/  BRA `(.L_x_12797) ;  /* 0x0000000000ac7947 */ /* 0x000fea0003800000 */
.L_x_12814:
        /* <DEDUP_REMOVED lines=21> */
.L_x_12796:
        /* <DEDUP_REMOVED lines=16> */
.L_x_12825:
[----:B------:R-:W-:Y:S05]  /*6000*/  BRA `(.L_x_12797) ;  /* 0x0000000000147947 */ /* 0x000fea0003800000 */
.L_x_12824:
[----:B------:R-:W0:Y:S02]  /*6010*/  F2I.U64.TRUNC R2, R2 ;  /* 0x0000000200027311 */ /* 0x000e24000020d800 */
[----:B0-----:R0:W-:Y:S01]  /*6020*/  STG.E.64 desc[UR36][R16.64], R2 ;  /* 0x0000000210007986 */ /* 0x0011e2000c101b24 */
[----:B------:R-:W-:Y:S05]  /*6030*/  BRA `(.L_x_12797) ;  /* 0x0000000000087947 */ /* 0x000fea0003800000 */
.L_x_12823:
[----:B------:R-:W0:Y:S02]  /*6040*/  F2I.FTZ.U32.TRUNC.NTZ R3, R2 ;  /* 0x0000000200037305 */ /* 0x000e24000021f000 */
[----:B0-----:R0:W-:Y:S02]  /*6050*/  STG.E desc[UR36][R16.64], R3 ;  /* 0x0000000310007986 */ /* 0x0011e4000c101924 */
.L_x_12797:
[----:B------:R-:W-:-:S07]  /*6060*/  VIADD R19, R19, 0x80 ;  /* 0x0000008013137836 */ /* 0x000fce0000000000 */
.L_x_12762:
[----:B------:R-:W-:Y:S05]  /*6070*/  BSYNC B7 ;  /* 0x0000000000077941 */ /* 0x000fea0003800000 */
.L_x_12761:
        /* <DEDUP_REMOVED lines=307> */
.L_x_12828:
        /* <DEDUP_REMOVED lines=22> */
.L_x_12833:
[----:B------:R-:W2:Y:S02]  /*7510*/  LDG.E.U8 R0, desc[UR36][R2.64] ;  /* 0x0000002402007981 */ /* 0x000ea4000c1e1100 */
[----:B--2---:R-:W-:Y:S01]  /*7520*/  I2FP.F32.U32 R0, R0 ;  /* 0x0000000000007245 */ /* 0x004fe20000201000 */
[----:B------:R-:W-:Y:S06]  /*7530*/  BRA `(.L_x_12835) ;  /* 0x0000000c002c7947 */ /* 0x000fec0003800000 */
.L_x_12832:
        /* <DEDUP_REMOVED lines=9> */
.L_x_12837:
[----:B------:R-:W2:Y:S02]  /*75d0*/  LDG.E R0, desc[UR36][R2.64] ;  /* 0x0000002402007981 */ /* 0x000ea4000c1e1900 */
[----:B--2---:R-:W-:Y:S01]  /*75e0*/  I2FP.F32.S32 R0, R0 ;  /* 0x0000000000007245 */ /* 0x004fe20000201400 */
[----:B------:R-:W-:Y:S06]  /*75f0*/  BRA `(.L_x_12835) ;  /* 0x0000000800fc7947 */ /* 0x000fec0003800000 */
.L_x_12836:
[----:B------:R-:W2:Y:S02]  /*7600*/  LDG.E.U16 R0, desc[UR36][R2.64] ;  /* 0x0000002402007981 */ /* 0x000ea4000c1e1500 */
[----:B--2---:R-:W0:Y:S01]  /*7610*/  I2F.S16 R0, R0 ;  /* 0x0000000000007306 */ /* 0x004e220000101400 */
[----:B------:R-:W-:Y:S05]  /*7620*/  BRA `(.L_x_12835) ;  /* 0x0000000800f07947 */ /* 0x000fea0003800000 */
.L_x_12831:
        /* <DEDUP_REMOVED lines=8> */
.L_x_12839:
[----:B------:R-:W2:Y:S02]  /*76b0*/  LDG.E.U16 R0, desc[UR36][R2.64] ;  /* 0x0000002402007981 */ /* 0x000ea4000c1e1500 */
[----:B--2---:R-:W-:Y:S01]  /*76c0*/  HADD2.F32 R0, -RZ, R0.H0_H0 ;  /* 0x20000000ff007230 */ /* 0x004fe20000004100 */
[----:B------:R-:W-:Y:S06]  /*76d0*/  BRA `(.L_x_12835) ;  /* 0x0000000800c47947 */ /* 0x000fec0003800000 */
.L_x_12838:
        /* <DEDUP_REMOVED lines=8> */
.L_x_12841:
[----:B------:R-:W2:Y:S02]  /*7760*/  LDG.E.U16 R0, desc[UR36][R2.64] ;  /* 0x0000002402007981 */ /* 0x000ea4000c1e1500 */
[----:B--2---:R-:W-:Y:S01]  /*7770*/  HADD2.F32 R0, -RZ, R0.H0_H0 ;  /* 0x20000000ff007230 */ /* 0x004fe20000004100 */
[----:B------:R-:W-:Y:S06]  /*7780*/  BRA `(.L_x_12835) ;  /* 0x0000000800987947 */ /* 0x000fec0003800000 */
.L_x_12840:
[----:B------:R-:W2:Y:S01]  /*7790*/  LDG.E.64 R2, desc[UR36][R2.64] ;  /* 0x0000002402027981 */ /* 0x000ea2000c1e1b00 */
[----:B------:R-:W-:Y:S01]  /*77a0*/  UMOV UR4, 0xf0000000 ;  /* 0xf000000000047882 */ /* 0x000fe20000000000 */
[----:B------:R-:W-:Y:S01]  /*77b0*/  UMOV UR5, 0x380fffff ;  /* 0x380fffff00057882 */ /* 0x000fe20000000000 */
[----:B--2---:R-:W0:Y:S01]  /*77c0*/  F2F.F32.F64 R0, R2 ;  /* 0x0000000200007310 */ /* 0x004e220000301000 */
[----:B------:R-:W-:-:S14]  /*77d0*/  DSETP.GEU.AND P0, PT, |R2|, UR4, PT ;  /* 0x0000000402007e2a */ /* 0x000fdc000bf0e200 */
[----:B0-----:R-:W-:Y:S01]  /*77e0*/  @!P0 FMUL R0, R0, 1.175494350822287508e-38 ;  /* 0x0080000000008820 */ /* 0x001fe20000400000 */
[----:B------:R-:W-:Y:S06]  /*77f0*/  BRA `(.L_x_12835) ;  /* 0x00000008007c7947 */ /* 0x000fec0003800000 */
.L_x_12830:
        /* <DEDUP_REMOVED lines=12> */
.L_x_12844:
[----:B------:R-:W2:Y:S01]  /*78c0*/  LDG.E.64 R2, desc[UR36][R2.64] ;  /* 0x0000002402027981 */ /* 0x000ea2000c1e1b00 */
[----:B------:R-:W-:Y:S01]  /*78d0*/  UMOV UR4, 0xf0000000 ;  /* 0xf000000000047882 */ /* 0x000fe20000000000 */
[----:B------:R-:W-:Y:S01]  /*78e0*/  UMOV UR5, 0x380fffff ;  /* 0x380fffff00057882 */ /* 0x000fe20000000000 */
[----:B--2---:R-:W0:Y:S01]  /*78f0*/  F2F.F32.F64 R0, R2 ;  /* 0x0000000200007310 */ /* 0x004e220000301000 */
[----:B------:R-:W-:-:S14]  /*7900*/  DSETP.GEU.AND P0, PT, |R2|, UR4, PT ;  /* 0x0000000402007e2a */ /* 0x000fdc000bf0e200 */
[----:B0-----:R-:W-:Y:S01]  /*7910*/  @!P0 FMUL R0, R0, 1.175494350822287508e-38 ;  /* 0x0080000000008820 */ /* 0x001fe20000400000 */
[----:B------:R-:W-:Y:S06]  /*7920*/  BRA `(.L_x_12835) ;  /* 0x0000000800307947 */ /* 0x000fec0003800000 */
.L_x_12843:
        /* <DEDUP_REMOVED lines=26> */
.L_x_12846:
        /* <DEDUP_REMOVED lines=13> */
.L_x_12845:
[----:B------:R-:W2:Y:S02]  /*7ba0*/  LDG.E.U16 R0, desc[UR36][R2.64] ;  /* 0x0000002402007981 */ /* 0x000ea4000c1e1500 */
[----:B--2---:R-:W-:Y:S01]  /*7bb0*/  IMAD.U32 R0, R0, 0x10000, RZ ;  /* 0x0001000000007824 */ /* 0x004fe200078e00ff */
[----:B------:R-:W-:Y:S06]  /*7bc0*/  BRA `(.L_x_12835) ;  /* 0x0000000400887947 */ /* 0x000fec0003800000 */
.L_x_12842:
        /* <DEDUP_REMOVED lines=11> */
.L_x_12849:
        /* <DEDUP_REMOVED lines=20> */
.L_x_12851:
[----:B------:R-:W-:Y:S05]  /*7dc0*/  BSYNC B0 ;  /* 0x0000000000007941 */ /* 0x000fea0003800000 */
.L_x_12850:
[----:B------:R-:W-:Y:S01]  /*7dd0*/  LEA R3, R0, 0x3b800000, 0x17 ;  /* 0x3b80000000037811 */ /* 0x000fe200078eb8ff */
[----:B------:R-:W-:-:S05]  /*7de0*/  IMAD.SHL.U32 R0, R2, 0x100000, RZ ;  /* 0x0010000002007824 */ /* 0x000fca00078e00ff */
[----:B------:R-:W-:Y:S01]  /*7df0*/  LOP3.LUT R0, R3, R0, R4, 0xfe, !PT ;  /* 0x0000000003007212 */ /* 0x000fe200078efe04 */
[----:B------:R-:W-:Y:S06]  /*7e00*/  BRA `(.L_x_12835) ;  /* 0x0000000000f87947 */ /* 0x000fec0003800000 */
.L_x_12848:
        /* <DEDUP_REMOVED lines=20> */
.L_x_12853:
[----:B------:R-:W-:Y:S05]  /*7f50*/  BSYNC B0 ;  /* 0x0000000000007941 */ /* 0x000fea0003800000 */
.L_x_12852:
[----:B------:R-:W-:Y:S01]  /*7f60*/  LEA R3, R0, 0x37800000, 0x17 ;  /* 0x3780000000037811 */ /* 0x000fe200078eb8ff */
[----:B------:R-:W-:-:S05]  /*7f70*/  IMAD.SHL.U32 R0, R2, 0x200000, RZ ;  /* 0x0020000002007824 */ /* 0x000fca00078e00ff */
[----:B------:R-:W-:Y:S01]  /*7f80*/  LOP3.LUT R0, R3, R0, R4, 0xfe, !PT ;  /* 0x0000000003007212 */ /* 0x000fe200078efe04 */
[----:B------:R-:W-:Y:S06]  /*7f90*/  BRA `(.L_x_12835) ;  /* 0x0000000000947947 */ /* 0x000fec0003800000 */
.L_x_12847:
        /* <DEDUP_REMOVED lines=14> */
.L_x_12834:
        /* <DEDUP_REMOVED lines=16> */
.L_x_12856:
[----:B------:R-:W-:Y:S01]  /*8180*/  IMAD.MOV.U32 R0, RZ, RZ, RZ ;  /* 0x000000ffff007224 */ /* 0x000fe200078e00ff */
[----:B------:R-:W-:Y:S06]  /*8190*/  BRA `(.L_x_12835) ;  /* 0x0000000000147947 */ /* 0x000fec0003800000 */
.L_x_12855:
[----:B------:R-:W2:Y:S02]  /*81a0*/  LDG.E.64 R2, desc[UR36][R2.64] ;  /* 0x0000002402027981 */ /* 0x000ea4000c1e1b00 */
[----:B--2---:R0:W1:Y:S01]  /*81b0*/  I2F.U64 R0, R2 ;  /* 0x0000000200007312 */ /* 0x0040620000301000 */
[----:B------:R-:W-:Y:S05]  /*81c0*/  BRA `(.L_x_12835) ;  /* 0x0000000000087947 */ /* 0x000fea0003800000 */
.L_x_12854:
[----:B------:R-:W2:Y:S02]  /*81d0*/  LDG.E R0, desc[UR36][R2.64] ;  /* 0x0000002402007981 */ /* 0x000ea4000c1e1900 */
[----:B--2---:R-:W-:-:S07]  /*81e0*/  I2FP.F32.U32 R0, R0 ;  /* 0x0000000000007245 */ /* 0x004fce0000201000 */
.L_x_12835:
[----:B------:R-:W-:Y:S05]  /*81f0*/  BSYNC B6 ;  /* 0x0000000000067941 */ /* 0x000fea0003800000 */
.L_x_12829:
        /* <DEDUP_REMOVED lines=18> */
.L_x_12860:
[----:B------:R-:W0:Y:S02]  /*8320*/  F2I.S64.TRUNC R2, R2 ;  /* 0x0000000200027311 */ /* 0x000e24000020d900 */
[----:B0-----:R-:W-:-:S05]  /*8330*/  IMAD.MOV.U32 R5, RZ, RZ, R2 ;  /* 0x000000ffff057224 */ /* 0x001fca00078e0002 */
[----:B------:R0:W-:Y:S01]  /*8340*/  STG.E.U8 desc[UR36][R16.64], R5 ;  /* 0x0000000510007986 */ /* 0x0001e2000c101124 */
[----:B------:R-:W-:Y:S05]  /*8350*/  BRA `(.L_x_12862) ;  /* 0x0000000c00407947 */ /* 0x000fea0003800000 */
.L_x_12859:
        /* <DEDUP_REMOVED lines=9> */
.L_x_12864:
[----:B------:R-:W0:Y:S02]  /*83f0*/  F2I.FTZ.TRUNC.NTZ R3, R2 ;  /* 0x0000000200037305 */ /* 0x000e24000021f100 */
[----:B0-----:R0:W-:Y:S01]  /*8400*/  STG.E desc[UR36][R16.64], R3 ;  /* 0x0000000310007986 */ /* 0x0011e2000c101924 */
[----:B------:R-:W-:Y:S05]  /*8410*/  BRA `(.L_x_12862) ;  /* 0x0000000c00107947 */ /* 0x000fea0003800000 */
.L_x_12863:
[----:B------:R-:W0:Y:S02]  /*8420*/  F2I.FTZ.TRUNC.NTZ R3, R2 ;  /* 0x0000000200037305 */ /* 0x000e24000021f100 */
[----:B0-----:R0:W-:Y:S01]  /*8430*/  STG.E.U16 desc[UR36][R16.64], R3 ;  /* 0x0000000310007986 */ /* 0x0011e2000c101524 */
[----:B------:R-:W-:Y:S05]  /*8440*/  BRA `(.L_x_12862) ;  /* 0x0000000c00047947 */ /* 0x000fea0003800000 */
.L_x_12858:
        /* <DEDUP_REMOVED lines=8> */
.L_x_12866:
[----:B------:R-:W-:-:S05]  /*84d0*/  F2FP.F16.F32.PACK_AB R2, RZ, R2 ;  /* 0x00000002ff02723e */ /* 0x000fca00000000ff */
[----:B------:R0:W-:Y:S01]  /*84e0*/  STG.E.U16 desc[UR36][R16.64], R2 ;  /* 0x0000000210007986 */ /* 0x0001e2000c101524 */
[----:B------:R-:W-:Y:S05]  /*84f0*/  BRA `(.L_x_12862) ;  /* 0x0000000800d87947 */ /* 0x000fea0003800000 */
.L_x_12865:
        /* <DEDUP_REMOVED lines=9> */
.L_x_12868:
[----:B------:R-:W-:-:S04]  /*8590*/  F2FP.F16.F32.PACK_AB R3, RZ, R2 ;  /* 0x00000002ff03723e */ /* 0x000fc800000000ff */
[----:B------:R-:W-:-:S05]  /*85a0*/  PRMT R3, R3, 0x5410, RZ ;  /* 0x0000541003037816 */ /* 0x000fca00000000ff */
[----:B------:R0:W-:Y:S01]  /*85b0*/  STG.E desc[UR36][R16.64], R3 ;  /* 0x0000000310007986 */ /* 0x0001e2000c101924 */
[----:B------:R-:W-:Y:S05]  /*85c0*/  BRA `(.L_x_12862) ;  /* 0x0000000800a47947 */ /* 0x000fea0003800000 */
.L_x_12867:
[----:B------:R-:W-:-:S06]  /*85d0*/  FMUL.FTZ R2, R2, 1 ;  /* 0x3f80000002027820 */ /* 0x000fcc0000410000 */
[----:B------:R-:W0:Y:S02]  /*85e0*/  F2F.F64.F32 R2, R2 ;  /* 0x0000000200027310 */ /* 0x000e240000201800 */
[----:B0-----:R0:W-:Y:S01]  /*85f0*/  STG.E.64 desc[UR36][R16.64], R2 ;  /* 0x0000000210007986 */ /* 0x0011e2000c101b24 */
[----:B------:R-:W-:Y:S05]  /*8600*/  BRA `(.L_x_12862) ;  /* 0x0000000800947947 */ /* 0x000fea0003800000 */
.L_x_12857:
        /* <DEDUP_REMOVED lines=12> */
.L_x_12871:
[----:B------:R-:W-:Y:S01]  /*86d0*/  FMUL.FTZ R4, R2, 1 ;  /* 0x3f80000002047820 */ /* 0x000fe20000410000 */
[----:B------:R-:W-:-:S05]  /*86e0*/  CS2R R6, SRZ ;  /* 0x0000000000067805 */ /* 0x000fca000001ff00 */
[----:B------:R-:W0:Y:S02]  /*86f0*/  F2F.F64.F32 R4, R4 ;  /* 0x0000000400047310 */ /* 0x000e240000201800 */
[----:B0-----:R0:W-:Y:S01]  /*8700*/  STG.E.128 desc[UR36][R16.64], R4 ;  /* 0x0000000410007986 */ /* 0x0011e2000c101d24 */
[----:B------:R-:W-:Y:S05]  /*8710*/  BRA `(.L_x_12862) ;  /* 0x0000000800507947 */ /* 0x000fea0003800000 */
.L_x_12870:
        /* <DEDUP_REMOVED lines=20> */
.L_x_12875:
[----:B------:R-:W-:Y:S05]  /*8860*/  BSYNC B0 ;  /* 0x0000000000007941 */ /* 0x000fea0003800000 */
.L_x_12874:
[----:B------:R-:W-:-:S05]  /*8870*/  LOP3.LUT R5, R0, R5, RZ, 0xfc, !PT ;  /* 0x0000000500057212 */ /* 0x000fca00078efcff */
[----:B------:R0:W-:Y:S01]  /*8880*/  STG.E.U8 desc[UR36][R16.64], R5 ;  /* 0x0000000510007986 */ /* 0x0001e2000c101124 */
[----:B------:R-:W-:Y:S05]  /*8890*/  BRA `(.L_x_12862) ;  /* 0x0000000400f07947 */ /* 0x000fea0003800000 */
.L_x_12873:
        /* <DEDUP_REMOVED lines=12> */
.L_x_12877:
[----:B------:R-:W-:Y:S01]  /*8960*/  IMAD.MOV.U32 R0, RZ, RZ, 0x7f ;  /* 0x0000007fff007424 */ /* 0x000fe200078e00ff */
[----:B------:R-:W-:-:S04]  /*8970*/  ISETP.GT.U32.AND P0, PT, R4, 0x7f800000, PT ;  /* 0x7f8000000400780c */ /* 0x000fc80003f04070 */
[----:B------:R-:W-:-:S09]  /*8980*/  SEL R0, R0, 0x7c, P0 ;  /* 0x0000007c00007807 */ /* 0x000fd20000000000 */
.L_x_12878:
[----:B------:R-:W-:Y:S05]  /*8990*/  BSYNC B0 ;  /* 0x0000000000007941 */ /* 0x000fea0003800000 */
.L_x_12876:
[----:B------:R-:W-:-:S04]  /*89a0*/  LOP3.LUT R2, R2, 0x80000000, RZ, 0xc0, !PT ;  /* 0x8000000002027812 */ /* 0x000fc800078ec0ff */
[----:B------:R-:W-:-:S04]  /*89b0*/  SHF.R.U32.HI R3, RZ, 0x18, R2 ;  /* 0x00000018ff037819 */ /* 0x000fc80000011602 */
[----:B------:R-:W-:-:S05]  /*89c0*/  LOP3.LUT R3, R0, R3, RZ, 0xfc, !PT ;  /* 0x0000000300037212 */ /* 0x000fca00078efcff */
[----:B------:R0:W-:Y:S01]  /*89d0*/  STG.E.U8 desc[UR36][R16.64], R3 ;  /* 0x0000000310007986 */ /* 0x0001e2000c101124 */
[----:B------:R-:W-:Y:S05]  /*89e0*/  BRA `(.L_x_12862) ;  /* 0x00000004009c7947 */ /* 0x000fea0003800000 */
.L_x_12872:
[----:B------:R-:W-:-:S05]  /*89f0*/  F2FP.BF16.F32.PACK_AB R2, RZ, R2 ;  /* 0x00000002ff02723e */ /* 0x000fca00000010ff */
[----:B------:R0:W-:Y:S01]  /*8a00*/  STG.E.U16 desc[UR36][R16.64], R2 ;  /* 0x0000000210007986 */ /* 0x0001e2000c101524 */
[----:B------:R-:W-:Y:S05]  /*8a10*/  BRA `(.L_x_12862) ;  /* 0x0000000400907947 */ /* 0x000fea0003800000 */
.L_x_12869:
        /* <DEDUP_REMOVED lines=11> */
.L_x_12881:
        /* <DEDUP_REMOVED lines=16> */
.L_x_12884:
[----:B------:R-:W-:-:S04]  /*8bd0*/  LOP3.LUT R2, R2, 0x80000000, RZ, 0xc0, !PT ;  /* 0x8000000002027812 */ /* 0x000fc800078ec0ff */
[----:B------:R-:W-:-:S04]  /*8be0*/  SHF.R.U32.HI R3, RZ, 0x18, R2 ;  /* 0x00000018ff037819 */ /* 0x000fc80000011602 */
[----:B------:R-:W-:-:S04]  /*8bf0*/  LOP3.LUT R0, R0, R3, RZ, 0xfc, !PT ;  /* 0x0000000300007212 */ /* 0x000fc800078efcff */
[----:B------:R-:W-:-:S07]  /*8c00*/  PRMT R8, R0, 0x7610, R8 ;  /* 0x0000761000087816 */ /* 0x000fce0000000008 */
.L_x_12883:
[----:B------:R-:W-:Y:S05]  /*8c10*/  BSYNC B0 ;  /* 0x0000000000007941 */ /* 0x000fea0003800000 */
.L_x_12882:
[----:B------:R3:W-:Y:S01]  /*8c20*/  STG.E.U8 desc[UR36][R16.64], R8 ;  /* 0x0000000810007986 */ /* 0x0007e2000c101124 */
[----:B------:R-:W-:Y:S05]  /*8c30*/  BRA `(.L_x_12862) ;  /* 0x0000000400087947 */ /* 0x000fea0003800000 */
.L_x_12880:
        /* <DEDUP_REMOVED lines=16> */
.L_x_12887:
[----:B------:R-:W-:-:S04]  /*8d40*/  LOP3.LUT R2, R2, 0x80000000, RZ, 0xc0, !PT ;  /* 0x8000000002027812 */ /* 0x000fc800078ec0ff */
[----:B------:R-:W-:-:S04]  /*8d50*/  SHF.R.U32.HI R3, RZ, 0x18, R2 ;  /* 0x00000018ff037819 */ /* 0x000fc80000011602 */
[----:B------:R-:W-:-:S04]  /*8d60*/  LOP3.LUT R0, R0, R3, RZ, 0xfc, !PT ;  /* 0x0000000300007212 */ /* 0x000fc800078efcff */
[----:B------:R-:W-:-:S07]  /*8d70*/  PRMT R8, R0, 0x7610, R8 ;  /* 0x0000761000087816 */ /* 0x000fce0000000008 */
.L_x_12886:
[----:B------:R-:W-:Y:S05]  /*8d80*/  BSYNC B0 ;  /* 0x0000000000007941 */ /* 0x000fea0003800000 */
.L_x_12885:
[----:B------:R0:W-:Y:S01]  /*8d90*/  STG.E.U8 desc[UR36][R16.64], R8 ;  /* 0x0000000810007986 */ /* 0x0001e2000c101124 */
[----:B------:R-:W-:Y:S05]  /*8da0*/  BRA `(.L_x_12862) ;  /* 0x0000000000ac7947 */ /* 0x000fea0003800000 */
.L_x_12879:
        /* <DEDUP_REMOVED lines=21> */
.L_x_12861:
        /* <DEDUP_REMOVED lines=16> */
.L_x_12890:
[----:B------:R-:W-:Y:S05]  /*9000*/  BRA `(.L_x_12862) ;  /* 0x0000000000147947 */ /* 0x000fea0003800000 */
.L_x_12889:
[----:B------:R-:W0:Y:S02]  /*9010*/  F2I.U64.TRUNC R2, R2 ;  /* 0x0000000200027311 */ /* 0x000e24000020d800 */
[----:B0-----:R2:W-:Y:S01]  /*9020*/  STG.E.64 desc[UR36][R16.64], R2 ;  /* 0x0000000210007986 */ /* 0x0015e2000c101b24 */
[----:B------:R-:W-:Y:S05]  /*9030*/  BRA `(.L_x_12862) ;  /* 0x0000000000087947 */ /* 0x000fea0003800000 */
.L_x_12888:
[----:B------:R-:W0:Y:S02]  /*9040*/  F2I.FTZ.U32.TRUNC.NTZ R3, R2 ;  /* 0x0000000200037305 */ /* 0x000e24000021f000 */
[----:B0-----:R0:W-:Y:S02]  /*9050*/  STG.E desc[UR36][R16.64], R3 ;  /* 0x0000000310007986 */ /* 0x0011e4000c101924 */
.L_x_12862:
[----:B------:R-:W-:-:S07]  /*9060*/  VIADD R19, R19, 0x80 ;  /* 0x0000008013137836 */ /* 0x000fce0000000000 */
.L_x_12827:
[----:B------:R-:W-:Y:S05]  /*9070*/  BSYNC B7 ;  /* 0x0000000000077941 */ /* 0x000fea0003800000 */
.L_x_12826:
        /* <DEDUP_REMOVED lines=306> */
.L_x_12891:
        /* <DEDUP_REMOVED lines=22> */
.L_x_12896:
[----:B------:R-:W2:Y:S02]  /*a500*/  LDG.E.U8 R0, desc[UR36][R2.64] ;  /* 0x0000002402007981 */ /* 0x000ea4000c1e1100 */
[----:B--2---:R-:W-:Y:S01]  /*a510*/  I2FP.F32.U32 R0, R0 ;  /* 0x0000000000007245 */ /* 0x004fe20000201000 */
[----:B------:R-:W-:Y:S06]  /*a520*/  BRA `(.L_x_12898) ;  /* 0x0000000c002c7947 */ /* 0x000fec0003800000 */
.L_x_12895:
        /* <DEDUP_REMOVED lines=9> */
.L_x_12900:
[----:B------:R-:W2:Y:S02]  /*a5c0*/  LDG.E R0, desc[UR36][R2.64] ;  /* 0x0000002402007981 */ /* 0x000ea4000c1e1900 */
[----:B--2---:R-:W-:Y:S01]  /*a5d0*/  I2FP.F32.S32 R0, R0 ;  /* 0x0000000000007245 */ /* 0x004fe20000201400 */
[----:B------:R-:W-:Y:S06]  /*a5e0*/  BRA `(.L_x_12898) ;  /* 0x0000000800fc7947 */ /* 0x000fec0003800000 */
.L_x_12899:
[----:B------:R-:W2:Y:S02]  /*a5f0*/  LDG.E.U16 R0, desc[UR36][R2.64] ;  /* 0x0000002402007981 */ /* 0x000ea4000c1e1500 */
[----:B--2---:R-:W0:Y:S01]  /*a600*/  I2F.S16 R0, R0 ;  /* 0x0000000000007306 */ /* 0x004e220000101400 */
[----:B------:R-:W-:Y:S05]  /*a610*/  BRA `(.L_x_12898) ;  /* 0x0000000800f07947 */ /* 0x000fea0003800000 */
.L_x_12894:
        /* <DEDUP_REMOVED lines=8> */
.L_x_12902:
[----:B------:R-:W2:Y:S02]  /*a6a0*/  LDG.E.U16 R0, desc[UR36][R2.64] ;  /* 0x0000002402007981 */ /* 0x000ea4000c1e1500 */
[----:B--2---:R-:W-:Y:S01]  /*a6b0*/  HADD2.F32 R0, -RZ, R0.H0_H0 ;  /* 0x20000000ff007230 */ /* 0x004fe20000004100 */
[----:B------:R-:W-:Y:S06]  /*a6c0*/  BRA `(.L_x_12898) ;  /* 0x0000000800c47947 */ /* 0x000fec0003800000 */
.L_x_12901:
        /* <DEDUP_REMOVED lines=8> */
.L_x_12904:
[----:B------:R-:W2:Y:S02]  /*a750*/  LDG.E.U16 R0, desc[UR36][R2.64] ;  /* 0x0000002402007981 */ /* 0x000ea4000c1e1500 */
[----:B--2---:R-:W-:Y:S01]  /*a760*/  HADD2.F32 R0, -RZ, R0.H0_H0 ;  /* 0x20000000ff007230 */ /* 0x004fe20000004100 */
[----:B------:R-:W-:Y:S06]  /*a770*/  BRA `(.L_x_12898) ;  /* 0x0000000800987947 */ /* 0x000fec0003800000 */
.L_x_12903:
[----:B------:R-:W2:Y:S01]  /*a780*/  LDG.E.64 R2, desc[UR36][R2.64] ;  /* 0x0000002402027981 */ /* 0x000ea2000c1e1b00 */
[----:B------:R-:W-:Y:S01]  /*a790*/  UMOV UR4, 0xf0000000 ;  /* 0xf000000000047882 */ /* 0x000fe20000000000 */
[----:B------:R-:W-:Y:S01]  /*a7a0*/  UMOV UR5, 0x380fffff ;  /* 0x380fffff00057882 */ /* 0x000fe20000000000 */
[----:B--2---:R-:W0:Y:S01]  /*a7b0*/  F2F.F32.F64 R0, R2 ;  /* 0x0000000200007310 */ /* 0x004e220000301000 */
[----:B------:R-:W-:-:S14]  /*a7c0*/  DSETP.GEU.AND P0, PT, |R2|, UR4, PT ;  /* 0x0000000402007e2a */ /* 0x000fdc000bf0e200 */
[----:B0-----:R-:W-:Y:S01]  /*a7d0*/  @!P0 FMUL R0, R0, 1.175494350822287508e-38 ;  /* 0x0080000000008820 */ /* 0x001fe20000400000 */
[----:B------:R-:W-:Y:S06]  /*a7e0*/  BRA `(.L_x_12898) ;  /* 0x00000008007c7947 */ /* 0x000fec0003800000 */
.L_x_12893:
        /* <DEDUP_REMOVED lines=12> */
.L_x_12907:
[----:B------:R-:W2:Y:S01]  /*a8b0*/  LDG.E.64 R2, desc[UR36][R2.64] ;  /* 0x0000002402027981 */ /* 0x000ea2000c1e1b00 */
[----:B------:R-:W-:Y:S01]  /*a8c0*/  UMOV UR4, 0xf0000000 ;  /* 0xf000000000047882 */ /* 0x000fe20000000000 */
[----:B------:R-:W-:Y:S01]  /*a8d0*/  UMOV UR5, 0x380fffff ;  /* 0x380fffff00057882 */ /* 0x000fe20000000000 */
[----:B--2---:R-:W0:Y:S01]  /*a8e0*/  F2F.F32.F64 R0, R2 ;  /* 0x0000000200007310 */ /* 0x004e220000301000 */
[----:B------:R-:W-:-:S14]  /*a8f0*/  DSETP.GEU.AND P0, PT, |R2|, UR4, PT ;  /* 0x0000000402007e2a */ /* 0x000fdc000bf0e200 */
[----:B0-----:R-:W-:Y:S01]  /*a900*/  @!P0 FMUL R0, R0, 1.175494350822287508e-38 ;  /* 0x0080000000008820 */ /* 0x001fe20000400000 */
[----:B------:R-:W-:Y:S06]  /*a910*/  BRA `(.L_x_12898) ;  /* 0x0000000800307947 */ /* 0x000fec0003800000 */
.L_x_12906:
        /* <DEDUP_REMOVED lines=26> */
.L_x_12909:
        /* <DEDUP_REMOVED lines=13> */
.L_x_12908:
[----:B------:R-:W2:Y:S02]  /*ab90*/  LDG.E.U16 R0, desc[UR36][R2.64] ;  /* 0x0000002402007981 */ /* 0x000ea4000c1e1500 */
[----:B--2---:R-:W-:Y:S01]  /*aba0*/  IMAD.U32 R0, R0, 0x10000, RZ ;  /* 0x0001000000007824 */ /* 0x004fe200078e00ff */
[----:B------:R-:W-:Y:S06]  /*abb0*/  BRA `(.L_x_12898) ;  /* 0x0000000400887947 */ /* 0x000fec0003800000 */
.L_x_12905:
        /* <DEDUP_REMOVED lines=11> */
.L_x_12912:
        /* <DEDUP_REMOVED lines=20> */
.L_x_12914:
[----:B------:R-:W-:Y:S05]  /*adb0*/  BSYNC B0 ;  /* 0x0000000000007941 */ /* 0x000fea0003800000 */
.L_x_12913:
[----:B------:R-:W-:Y:S01]  /*adc0*/  LEA R3, R0, 0x3b800000, 0x17 ;  /* 0x3b80000000037811 */ /* 0x000fe200078eb8ff */
[----:B------:R-:W-:-:S05]  /*add0*/  IMAD.SHL.U32 R0, R2, 0x100000, RZ ;  /* 0x0010000002007824 */ /* 0x000fca00078e00ff */
[----:B------:R-:W-:Y:S01]  /*ade0*/  LOP3.LUT R0, R3, R0, R4, 0xfe, !PT ;  /* 0x0000000003007212 */ /* 0x000fe200078efe04 */
[----:B------:R-:W-:Y:S06]  /*adf0*/  BRA `(.L_x_12898) ;  /* 0x0000000000f87947 */ /* 0x000fec0003800000 */
.L_x_12911:
        /* <DEDUP_REMOVED lines=20> */
.L_x_12916:
[----:B------:R-:W-:Y:S05]  /*af40*/  BSYNC B0 ;  /* 0x0000000000007941 */ /* 0x000fea0003800000 */
.L_x_12915:
[----:B------:R-:W-:Y:S01]  /*af50*/  LEA R3, R0, 0x37800000, 0x17 ;  /* 0x3780000000037811 */ /* 0x000fe200078eb8ff */
[----:B------:R-:W-:-:S05]  /*af60*/  IMAD.SHL.U32 R0, R2, 0x200000, RZ ;  /* 0x0020000002007824 */ /* 0x000fca00078e00ff */
[----:B------:R-:W-:Y:S01]  /*af70*/  LOP3.LUT R0, R3, R0, R4, 0xfe, !PT ;  /* 0x0000000003007212 */ /* 0x000fe200078efe04 */
[----:B------:R-:W-:Y:S06]  /*af80*/  BRA `(.L_x_12898) ;  /* 0x0000000000947947 */ /* 0x000fec0003800000 */
.L_x_12910:
        /* <DEDUP_REMOVED lines=14> */
.L_x_12897:
        /* <DEDUP_REMOVED lines=16> */
.L_x_12919:
[----:B------:R-:W-:Y:S01]  /*b170*/  IMAD.MOV.U32 R0, RZ, RZ, RZ ;  /* 0x000000ffff007224 */ /* 0x000fe200078e00ff */
[----:B------:R-:W-:Y:S06]  /*b180*/  BRA `(.L_x_12898) ;  /* 0x0000000000147947 */ /* 0x000fec0003800000 */
.L_x_12918:
[----:B------:R-:W2:Y:S02]  /*b190*/  LDG.E.64 R2, desc[UR36][R2.64] ;  /* 0x0000002402027981 */ /* 0x000ea4000c1e1b00 */
[----:B--2---:R0:W1:Y:S01]  /*b1a0*/  I2F.U64 R0, R2 ;  /* 0x0000000200007312 */ /* 0x0040620000301000 */
[----:B------:R-:W-:Y:S05]  /*b1b0*/  BRA `(.L_x_12898) ;  /* 0x0000000000087947 */ /* 0x000fea0003800000 */
.L_x_12917:
[----:B------:R-:W2:Y:S02]  /*b1c0*/  LDG.E R0, desc[UR36][R2.64] ;  /* 0x0000002402007981 */ /* 0x000ea4000c1e1900 */
[----:B--2---:R-:W-:-:S07]  /*b1d0*/  I2FP.F32.U32 R0, R0 ;  /* 0x0000000000007245 */ /* 0x004fce0000201000 */
.L_x_12898:
[----:B------:R-:W-:Y:S05]  /*b1e0*/  BSYNC B6 ;  /* 0x0000000000067941 */ /* 0x000fea0003800000 */
.L_x_12892:
        /* <DEDUP_REMOVED lines=18> */
.L_x_12923:
[----:B------:R-:W0:Y:S02]  /*b310*/  F2I.S64.TRUNC R2, R2 ;  /* 0x0000000200027311 */ /* 0x000e24000020d900 */
[----:B0-----:R-:W-:-:S05]  /*b320*/  IMAD.MOV.U32 R5, RZ, RZ, R2 ;  /* 0x000000ffff057224 */ /* 0x001fca00078e0002 */
[----:B------:R-:W-:Y:S01]  /*b330*/  STG.E.U8 desc[UR36][R16.64], R5 ;  /* 0x0000000510007986 */ /* 0x000fe2000c101124 */
[----:B------:R-:W-:Y:S05]  /*b340*/  EXIT ;  /* 0x000000000000794d */ /* 0x000fea0003800000 */
.L_x_12922:
        /* <DEDUP_REMOVED lines=9> */
.L_x_12926:
[----:B------:R-:W0:Y:S02]  /*b3e0*/  F2I.FTZ.TRUNC.NTZ R3, R2 ;  /* 0x0000000200037305 */ /* 0x000e24000021f100 */
[----:B0-----:R-:W-:Y:S01]  /*b3f0*/  STG.E desc[UR36][R16.64], R3 ;  /* 0x0000000310007986 */ /* 0x001fe2000c101924 */
[----:B------:R-:W-:Y:S05]  /*b400*/  EXIT ;  /* 0x000000000000794d */ /* 0x000fea0003800000 */
.L_x_12925:
[----:B------:R-:W0:Y:S02]  /*b410*/  F2I.FTZ.TRUNC.NTZ R3, R2 ;  /* 0x0000000200037305 */ /* 0x000e24000021f100 */
[----:B0-----:R-:W-:Y:S01]  /*b420*/  STG.E.U16 desc[UR36][R16.64], R3 ;  /* 0x0000000310007986 */ /* 0x001fe2000c101524 */
[----:B------:R-:W-:Y:S05]  /*b430*/  EXIT ;  /* 0x000000000000794d */ /* 0x000fea0003800000 */
.L_x_12921:
        /* <DEDUP_REMOVED lines=8> */
.L_x_12928:
[----:B------:R-:W-:-:S05]  /*b4c0*/  F2FP.F16.F32.PACK_AB R2, RZ, R2 ;  /* 0x00000002ff02723e */ /* 0x000fca00000000ff */
[----:B------:R-:W-:Y:S01]  /*b4d0*/  STG.E.U16 desc[UR36][R16.64], R2 ;  /* 0x0000000210007986 */ /* 0x000fe2000c101524 */
[----:B------:R-:W-:Y:S05]  /*b4e0*/  EXIT ;  /* 0x000000000000794d */ /* 0x000fea0003800000 */
.L_x_12927:
        /* <DEDUP_REMOVED lines=9> */
.L_x_12930:
[----:B------:R-:W-:-:S04]  /*b580*/  F2FP.F16.F32.PACK_AB R3, RZ, R2 ;  /* 0x00000002ff03723e */ /* 0x000fc800000000ff */
[----:B------:R-:W-:-:S05]  /*b590*/  PRMT R3, R3, 0x5410, RZ ;  /* 0x0000541003037816 */ /* 0x000fca00000000ff */
[----:B------:R-:W-:Y:S01]  /*b5a0*/  STG.E desc[UR36][R16.64], R3 ;  /* 0x0000000310007986 */ /* 0x000fe2000c101924 */
[----:B------:R-:W-:Y:S05]  /*b5b0*/  EXIT ;  /* 0x000000000000794d */ /* 0x000fea0003800000 */
.L_x_12929:
[----:B------:R-:W-:-:S06]  /*b5c0*/  FMUL.FTZ R2, R2, 1 ;  /* 0x3f80000002027820 */ /* 0x000fcc0000410000 */
[----:B------:R-:W0:Y:S02]  /*b5d0*/  F2F.F64.F32 R2, R2 ;  /* 0x0000000200027310 */ /* 0x000e240000201800 */
[----:B0-----:R-:W-:Y:S01]  /*b5e0*/  STG.E.64 desc[UR36][R16.64], R2 ;  /* 0x0000000210007986 */ /* 0x001fe2000c101b24 */
[----:B------:R-:W-:Y:S05]  /*b5f0*/  EXIT ;  /* 0x000000000000794d */ /* 0x000fea0003800000 */
.L_x_12920:
        /* <DEDUP_REMOVED lines=12> */
.L_x_12933:
[----:B------:R-:W-:Y:S01]  /*b6c0*/  FMUL.FTZ R4, R2, 1 ;  /* 0x3f80000002047820 */ /* 0x000fe20000410000 */
[----:B------:R-:W-:-:S05]  /*b6d0*/  CS2R R6, SRZ ;  /* 0x0000000000067805 */ /* 0x000fca000001ff00 */
[----:B------:R-:W0:Y:S02]  /*b6e0*/  F2F.F64.F32 R4, R4 ;  /* 0x0000000400047310 */ /* 0x000e240000201800 */
[----:B0-----:R-:W-:Y:S01]  /*b6f0*/  STG.E.128 desc[UR36][R16.64], R4 ;  /* 0x0000000410007986 */ /* 0x001fe2000c101d24 */
[----:B------:R-:W-:Y:S05]  /*b700*/  EXIT ;  /* 0x000000000000794d */ /* 0x000fea0003800000 */
.L_x_12932:
        /* <DEDUP_REMOVED lines=20> */
.L_x_12937:
[----:B------:R-:W-:Y:S05]  /*b850*/  BSYNC B0 ;  /* 0x0000000000007941 */ /* 0x000fea0003800000 */
.L_x_12936:
[----:B------:R-:W-:-:S05]  /*b860*/  LOP3.LUT R5, R0, R5, RZ, 0xfc, !PT ;  /* 0x0000000500057212 */ /* 0x000fca00078efcff */
[----:B------:R-:W-:Y:S01]  /*b870*/  STG.E.U8 desc[UR36][R16.64], R5 ;  /* 0x0000000510007986 */ /* 0x000fe2000c101124 */
[----:B------:R-:W-:Y:S05]  /*b880*/  EXIT ;  /* 0x000000000000794d */ /* 0x000fea0003800000 */
.L_x_12935:
        /* <DEDUP_REMOVED lines=12> */
.L_x_12939:
[----:B------:R-:W-:Y:S01]  /*b950*/  IMAD.MOV.U32 R0, RZ, RZ, 0x7f ;  /* 0x0000007fff007424 */ /* 0x000fe200078e00ff */
[----:B------:R-:W-:-:S04]  /*b960*/  ISETP.GT.U32.AND P0, PT, R4, 0x7f800000, PT ;  /* 0x7f8000000400780c */ /* 0x000fc80003f04070 */
[----:B------:R-:W-:-:S09]  /*b970*/  SEL R0, R0, 0x7c, P0 ;  /* 0x0000007c00007807 */ /* 0x000fd20000000000 */
.L_x_12940:
[----:B------:R-:W-:Y:S05]  /*b980*/  BSYNC B0 ;  /* 0x0000000000007941 */ /* 0x000fea0003800000 */
.L_x_12938:
[----:B------:R-:W-:-:S04]  /*b990*/  LOP3.LUT R2, R2, 0x80000000, RZ, 0xc0, !PT ;  /* 0x8000000002027812 */ /* 0x000fc800078ec0ff */
[----:B------:R-:W-:-:S04]  /*b9a0*/  SHF.R.U32.HI R3, RZ, 0x18, R2 ;  /* 0x00000018ff037819 */ /* 0x000fc80000011602 */
[----:B------:R-:W-:-:S05]  /*b9b0*/  LOP3.LUT R3, R0, R3, RZ, 0xfc, !PT ;  /* 0x0000000300037212 */ /* 0x000fca00078efcff */
[----:B------:R-:W-:Y:S01]  /*b9c0*/  STG.E.U8 desc[UR36][R16.64], R3 ;  /* 0x0000000310007986 */ /* 0x000fe2000c101124 */
[----:B------:R-:W-:Y:S05]  /*b9d0*/  EXIT ;  /* 0x000000000000794d */ /* 0x000fea0003800000 */
.L_x_12934:
[----:B------:R-:W-:-:S05]  /*b9e0*/  F2FP.BF16.F32.PACK_AB R2, RZ, R2 ;  /* 0x00000002ff02723e */ /* 0x000fca00000010ff */
[----:B------:R-:W-:Y:S01]  /*b9f0*/  STG.E.U16 desc[UR36][R16.64], R2 ;  /* 0x0000000210007986 */ /* 0x000fe2000c101524 */
[----:B------:R-:W-:Y:S05]  /*ba00*/  EXIT ;  /* 0x000000000000794d */ /* 0x000fea0003800000 */
.L_x_12931:
        /* <DEDUP_REMOVED lines=11> */
.L_x_12943:
        /* <DEDUP_REMOVED lines=16> */
.L_x_12946:
[----:B------:R-:W-:-:S04]  /*bbc0*/  LOP3.LUT R2, R2, 0x80000000, RZ, 0xc0, !PT ;  /* 0x8000000002027812 */ /* 0x000fc800078ec0ff */
[----:B------:R-:W-:-:S04]  /*bbd0*/  SHF.R.U32.HI R3, RZ, 0x18, R2 ;  /* 0x00000018ff037819 */ /* 0x000fc80000011602 */
[----:B------:R-:W-:-:S04]  /*bbe0*/  LOP3.LUT R0, R0, R3, RZ, 0xfc, !PT ;  /* 0x0000000300007212 */ /* 0x000fc800078efcff */
[----:B------:R-:W-:-:S07]  /*bbf0*/  PRMT R8, R0, 0x7610, R8 ;  /* 0x0000761000087816 */ /* 0x000fce0000000008 */
.L_x_12945:
[----:B------:R-:W-:Y:S05]  /*bc00*/  BSYNC B0 ;  /* 0x0000000000007941 */ /* 0x000fea0003800000 */
.L_x_12944:
[----:B------:R-:W-:Y:S01]  /*bc10*/  STG.E.U8 desc[UR36][R16.64], R8 ;  /* 0x0000000810007986 */ /* 0x000fe2000c101124 */
[----:B------:R-:W-:Y:S05]  /*bc20*/  EXIT ;  /* 0x000000000000794d */ /* 0x000fea0003800000 */
.L_x_12942:
        /* <DEDUP_REMOVED lines=16> */
.L_x_12949:
[----:B------:R-:W-:-:S04]  /*bd30*/  LOP3.LUT R2, R2, 0x80000000, RZ, 0xc0, !PT ;  /* 0x8000000002027812 */ /* 0x000fc800078ec0ff */
[----:B------:R-:W-:-:S04]  /*bd40*/  SHF.R.U32.HI R3, RZ, 0x18, R2 ;  /* 0x00000018ff037819 */ /* 0x000fc80000011602 */
[----:B------:R-:W-:-:S04]  /*bd50*/  LOP3.LUT R0, R0, R3, RZ, 0xfc, !PT ;  /* 0x0000000300007212 */ /* 0x000fc800078efcff */
[----:B------:R-:W-:-:S07]  /*bd60*/  PRMT R8, R0, 0x7610, R8 ;  /* 0x0000761000087816 */ /* 0x000fce0000000008 */
.L_x_12948:
[----:B------:R-:W-:Y:S05]  /*bd70*/  BSYNC B0 ;  /* 0x0000000000007941 */ /* 0x000fea0003800000 */
.L_x_12947:
[----:B------:R-:W-:Y:S01]  /*bd80*/  STG.E.U8 desc[UR36][R16.64], R8 ;  /* 0x0000000810007986 */ /* 0x000fe2000c101124 */
[----:B------:R-:W-:Y:S05]  /*bd90*/  EXIT ;  /* 0x000000000000794d */ /* 0x000fea0003800000 */
.L_x_12941:
        /* <DEDUP_REMOVED lines=21> */
.L_x_12924:
        /* <DEDUP_REMOVED lines=16> */
.L_x_12952:
[----:B------:R-:W-:Y:S05]  /*bff0*/  EXIT ;  /* 0x000000000000794d */ /* 0x000fea0003800000 */
.L_x_12951:
[----:B------:R-:W0:Y:S02]  /*c000*/  F2I.U64.TRUNC R2, R2 ;  /* 0x0000000200027311 */ /* 0x000e24000020d800 */
[----:B0-----:R-:W-:Y:S01]  /*c010*/  STG.E.64 desc[UR36][R16.64], R2 ;  /* 0x0000000210007986 */ /* 0x001fe2000c101b24 */
[----:B------:R-:W-:Y:S05]  /*c020*/  EXIT ;  /* 0x000000000000794d */ /* 0x000fea0003800000 */
.L_x_12950:
[----:B------:R-:W0:Y:S02]  /*c030*/  F2I.FTZ.U32.TRUNC.NTZ R3, R2 ;  /* 0x0000000200037305 */ /* 0x000e24000021f000 */
[----:B0-----:R-:W-:Y:S01]  /*c040*/  STG.E desc[UR36][R16.64], R3 ;  /* 0x0000000310007986 */ /* 0x001fe2000c101924 */
[----:B------:R-:W-:Y:S05]  /*c050*/  EXIT ;  /* 0x000000000000794d */ /* 0x000fea0003800000 */
.L_x_12953:
        /* <DEDUP_REMOVED lines=10> */
.L_x_19416:


//--------------------- .text._ZN2at6native27unrolled_elementwise_kernelINS0_13AUnaryFunctorIfffNS0_15binary_internal10DivFunctorIfEEEESt5arrayIPcLm2EELi4E23TrivialOffsetCalculatorILi1EjESB_NS0_6memory12LoadWithCastILi1EEENSC_13StoreWithCastILi1EEEEEviT_T0_T2_T3_T4_T5_ --------------------------
	.section	.text._ZN2at6native27unrolled_elementwise_kernelINS0_13AUnaryFunctorIfffNS0_15binary_internal10DivFunctorIfEEEESt5arrayIPcLm2EELi4E23TrivialOffsetCalculatorILi1EjESB_NS0_6memory12LoadWithCastILi1EEENSC_13StoreWithCastILi1EEEEEviT_T0_T2_T3_T4_T5_,"ax",@progbits
	.align	128
        .global         _ZN2at6native27unrolled_elementwise_kernelINS0_13AUnaryFunctorIfffNS0_15binary_internal10DivFunctorIfEEEESt5arrayIPcLm2EELi4E23TrivialOffsetCalculatorILi1EjESB_NS0_6memory12LoadWithCastILi1EEENSC_13StoreWithCastILi1EEEEEviT_T0_T2_T3_T4_T5_
        .type           _ZN2at6native27unrolled_elementwise_kernelINS0_13AUnaryFunctorIfffNS0_15binary_internal10DivFunctorIfEEEESt5arrayIPcLm2EELi4E23TrivialOffsetCalculatorILi1EjESB_NS0_6memory12LoadWithCastILi1EEENSC_13StoreWithCastILi1EEEEEviT_T0_T2_T3_T4_T5_,@function
        .size           _ZN2at6native27unrolled_elementwise_kernelINS0_13AUnaryFunctorIfffNS0_15binary_internal10DivFunctorIfEEEESt5arrayIPcLm2EELi4E23TrivialOffsetCalculatorILi1EjESB_NS0_6memory12LoadWithCastILi1EEENSC_13StoreWithCastILi1EEEEEviT_T0_T2_T3_T4_T5_,(.L_x_19417 - _ZN2at6native27unrolled_elementwise_kernelINS0_13AUnaryFunctorIfffNS0_15binary_internal10DivFunctorIfEEEESt5arrayIPcLm2EELi4E23TrivialOffsetCalculatorILi1EjESB_NS0_6memory12LoadWithCastILi1EEENSC_13StoreWithCastILi1EEEEEviT_T0_T2_T3_T4_T5_)
        .other          _ZN2at6native27unrolled_elementwise_kernelINS0_13AUnaryFunctorIfffNS0_15binary_internal10DivFunctorIfEEEESt5arrayIPcLm2EELi4E23TrivialOffsetCalculatorILi1EjESB_NS0_6memory12LoadWithCastILi1EEENSC_13StoreWithCastILi1EEEEEviT_T0_T2_T3_T4_T5_,@"STO_CUDA_ENTRY STV_DEFAULT"
_ZN2at6native27unrolled_elementwise_kernelINS0_13AUnaryFunctorIfffNS0_15binary_internal10DivFunctorIfEEEESt5arrayIPcLm2EELi4E23TrivialOffsetCalculatorILi1EjESB_NS0_6memory12LoadWithCastILi1EEENSC_13StoreWithCastILi1EEEEEviT_T0_T2_T3_T4_T5_:
.text._ZN2at6native27unrolled_elementwise_kernelINS0_13AUnaryFunctorIfffNS0_15binary_internal10DivFunctorIfEEEESt5arrayIPcLm2EELi4E23TrivialOffsetCalculatorILi1EjESB_NS0_6memory12LoadWithCastILi1EEENSC_13StoreWithCastILi1EEEEEviT_T0_T2_T3_T4_T5_:
[----:B------:R-:W0:Y:S01]  /*0000*/  LDC R1, c[0x0][0x28] ;  /* 0x00000a00ff017b82 */ /* 0x000e220000000800 */
[----:B------:R-:W1:Y:S07]  /*0010*/  S2R R2, SR_CTAID.X ;  /* 0x0000000000027919 */ /* 0x000e6e0000002500 */
[----:B------:R-:W1:Y:S01]  /*0020*/  LDC R17, c[0x0][0x210] ;  /* 0x00008400ff117b82 */ /* 0x000e620000000800 */
[----:B------:R-:W-:Y:S01]  /*0030*/  ULDC.64 UR36, c[0x0][0x208] ;  /* 0x0000820000247ab9 */ /* 0x000fe20000000a00 */
[----:B------:R-:W-:Y:S01]  /*0040*/  BSSY B7, `(.L_x_12954) ;  /* 0x00000ee000077945 */ /* 0x000fe20003800000 */
[----:B------:R-:W2:Y:S01]  /*0050*/  S2R R16, SR_TID.X ;  /* 0x0000000000107919 */ /* 0x000ea20000002100 */
[----:B------:R-:W-:-:S04]  /*0060*/  CS2R R18, SRZ ;  /* 0x0000000000127805 */ /* 0x000fc8000001ff00 */
        /* <DEDUP_REMOVED lines=25> */
.L_x_12960:
[----:B------:R-:W2:Y:S02]  /*0200*/  LDG.E.U8 R4, desc[UR36][R4.64] ;  /* 0x0000002404047981 */ /* 0x000ea4000c1e1100 */
[----:B--2---:R-:W-:Y:S01]  /*0210*/  I2FP.F32.U32 R18, R4 ;  /* 0x0000000400127245 */ /* 0x004fe20000201000 */
[----:B------:R-:W-:Y:S06]  /*0220*/  BRA `(.L_x_12962) ;  /* 0x0000000c00307947 */ /* 0x000fec0003800000 */
.L_x_12959:
        /* <DEDUP_REMOVED lines=9> */
.L_x_12964:
[----:B------:R-:W2:Y:S02]  /*02c0*/  LDG.E R4, desc[UR36][R4.64] ;  /* 0x0000002404047981 */ /* 0x000ea4000c1e1900 */
[----:B--2---:R-:W-:Y:S01]  /*02d0*/  I2FP.F32.S32 R18, R4 ;  /* 0x0000000400127245 */ /* 0x004fe20000201400 */
[----:B------:R-:W-:Y:S06]  /*02e0*/  BRA `(.L_x_12962) ;  /* 0x0000000c00007947 */ /* 0x000fec0003800000 */
.L_x_12963:
[----:B------:R-:W2:Y:S02]  /*02f0*/  LDG.E.U16 R4, desc[UR36][R4.64] ;  /* 0x0000002404047981 */ /* 0x000ea4000c1e1500 */
[----:B--2---:R2:W3:Y:S01]  /*0300*/  I2F.S16 R18, R4 ;  /* 0x0000000400127306 */ /* 0x0044e20000101400 */
[----:B------:R-:W-:Y:S05]  /*0310*/  BRA `(.L_x_12962) ;  /* 0x0000000800f47947 */ /* 0x000fea0003800000 */
.L_x_12958:
        /* <DEDUP_REMOVED lines=8> */
.L_x_12966:
[----:B------:R-:W2:Y:S02]  /*03a0*/  LDG.E.U16 R4, desc[UR36][R4.64] ;  /* 0x0000002404047981 */ /* 0x000ea4000c1e1500 */
[----:B--2---:R-:W-:Y:S01]  /*03b0*/  HADD2.F32 R18, -RZ, R4.H0_H0 ;  /* 0x20000004ff127230 */ /* 0x004fe20000004100 */
[----:B------:R-:W-:Y:S06]  /*03c0*/  BRA `(.L_x_12962) ;  /* 0x0000000800c87947 */ /* 0x000fec0003800000 */
.L_x_12965:
        /* <DEDUP_REMOVED lines=8> */
.L_x_12968:
[----:B------:R-:W2:Y:S02]  /*0450*/  LDG.E.U16 R4, desc[UR36][R4.64] ;  /* 0x0000002404047981 */ /* 0x000ea4000c1e1500 */
[----:B--2---:R-:W-:Y:S01]  /*0460*/  HADD2.F32 R18, -RZ, R4.H0_H0 ;  /* 0x20000004ff127230 */ /* 0x004fe20000004100 */
[----:B------:R-:W-:Y:S06]  /*0470*/  BRA `(.L_x_12962) ;  /* 0x00000008009c7947 */ /* 0x000fec0003800000 */
.L_x_12967:
[----:B------:R-:W2:Y:S01]  /*0480*/  LDG.E.64 R4, desc[UR36][R4.64] ;  /* 0x0000002404047981 */ /* 0x000ea2000c1e1b00 */
[----:B------:R-:W-:Y:S01]  /*0490*/  UMOV UR4, 0xf0000000 ;  /* 0xf000000000047882 */ /* 0x000fe20000000000 */
[----:B------:R-:W-:Y:S01]  /*04a0*/  UMOV UR5, 0x380fffff ;  /* 0x380fffff00057882 */ /* 0x000fe20000000000 */
[----:B--2---:R-:W0:Y:S01]  /*04b0*/  F2F.F32.F64 R18, R4 ;  /* 0x0000000400127310 */ /* 0x004e220000301000 */
[----:B------:R-:W-:-:S14]  /*04c0*/  DSETP.GEU.AND P0, PT, |R4|, UR4, PT ;  /* 0x0000000404007e2a */ /* 0x000fdc000bf0e200 */
[----:B0-----:R-:W-:Y:S01]  /*04d0*/  @!P0 FMUL R18, R18, 1.175494350822287508e-38 ;  /* 0x0080000012128820 */ /* 0x001fe20000400000 */
[----:B------:R-:W-:Y:S06]  /*04e0*/  BRA `(.L_x_12962) ;  /* 0x0000000800807947 */ /* 0x000fec0003800000 */
.L_x_12957:
        /* <DEDUP_REMOVED lines=12> */
.L_x_12971:
[----:B------:R-:W2:Y:S01]  /*05b0*/  LDG.E.64 R4, desc[UR36][R4.64] ;  /* 0x0000002404047981 */ /* 0x000ea2000c1e1b00 */
[----:B------:R-:W-:Y:S01]  /*05c0*/  UMOV UR4, 0xf0000000 ;  /* 0xf000000000047882 */ /* 0x000fe20000000000 */
[----:B------:R-:W-:Y:S01]  /*05d0*/  UMOV UR5, 0x380fffff ;  /* 0x380fffff00057882 */ /* 0x000fe20000000000 */
[----:B--2---:R-:W0:Y:S01]  /*05e0*/  F2F.F32.F64 R18, R4 ;  /* 0x0000000400127310 */ /* 0x004e220000301000 */
[----:B------:R-:W-:-:S14]  /*05f0*/  DSETP.GEU.AND P0, PT, |R4|, UR4, PT ;  /* 0x0000000404007e2a */ /* 0x000fdc000bf0e200 */
[----:B0-----:R-:W-:Y:S01]  /*0600*/  @!P0 FMUL R18, R18, 1.175494350822287508e-38 ;  /* 0x0080000012128820 */ /* 0x001fe20000400000 */
[----:B------:R-:W-:Y:S06]  /*0610*/  BRA `(.L_x_12962) ;  /* 0x0000000800347947 */ /* 0x000fec0003800000 */
.L_x_12970:
        /* <DEDUP_REMOVED lines=26> */
.L_x_12973:
        /* <DEDUP_REMOVED lines=14> */
.L_x_12972:
[----:B------:R-:W2:Y:S02]  /*08a0*/  LDG.E.U16 R4, desc[UR36][R4.64] ;  /* 0x0000002404047981 */ /* 0x000ea4000c1e1500 */
[----:B--2---:R-:W-:Y:S01]  /*08b0*/  IMAD.U32 R18, R4, 0x10000, RZ ;  /* 0x0001000004127824 */ /* 0x004fe200078e00ff */
[----:B------:R-:W-:Y:S06]  /*08c0*/  BRA `(.L_x_12962) ;  /* 0x0000000400887947 */ /* 0x000fec0003800000 */
.L_x_12969:
        /* <DEDUP_REMOVED lines=11> */
.L_x_12976:
        /* <DEDUP_REMOVED lines=20> */
.L_x_12978:
[----:B------:R-:W-:Y:S05]  /*0ac0*/  BSYNC B0 ;  /* 0x0000000000007941 */ /* 0x000fea0003800000 */
.L_x_12977:
[----:B------:R-:W-:Y:S01]  /*0ad0*/  IMAD.SHL.U32 R3, R3, 0x100000, RZ ;  /* 0x0010000003037824 */ /* 0x000fe200078e00ff */
[----:B------:R-:W-:-:S04]  /*0ae0*/  LEA R5, R0, 0x3b800000, 0x17 ;  /* 0x3b80000000057811 */ /* 0x000fc800078eb8ff */
[----:B------:R-:W-:Y:S01]  /*0af0*/  LOP3.LUT R18, R5, R3, R18, 0xfe, !PT ;  /* 0x0000000305127212 */ /* 0x000fe200078efe12 */
[----:B------:R-:W-:Y:S06]  /*0b00*/  BRA `(.L_x_12962) ;  /* 0x0000000000f87947 */ /* 0x000fec0003800000 */
.L_x_12975:
        /* <DEDUP_REMOVED lines=20> */
.L_x_12980:
[----:B------:R-:W-:Y:S05]  /*0c50*/  BSYNC B0 ;  /* 0x0000000000007941 */ /* 0x000fea0003800000 */
.L_x_12979:
[----:B------:R-:W-:Y:S01]  /*0c60*/  IMAD.SHL.U32 R3, R3, 0x200000, RZ ;  /* 0x0020000003037824 */ /* 0x000fe200078e00ff */
[----:B------:R-:W-:-:S04]  /*0c70*/  LEA R5, R0, 0x37800000, 0x17 ;  /* 0x3780000000057811 */ /* 0x000fc800078eb8ff */
[----:B------:R-:W-:Y:S01]  /*0c80*/  LOP3.LUT R18, R5, R3, R18, 0xfe, !PT ;  /* 0x0000000305127212 */ /* 0x000fe200078efe12 */
[----:B------:R-:W-:Y:S06]  /*0c90*/  BRA `(.L_x_12962) ;  /* 0x0000000000947947 */ /* 0x000fec0003800000 */
.L_x_12974:
        /* <DEDUP_REMOVED lines=14> */
.L_x_12961:
        /* <DEDUP_REMOVED lines=16> */
.L_x_12983:
[----:B------:R-:W-:Y:S01]  /*0e80*/  IMAD.MOV.U32 R18, RZ, RZ, RZ ;  /* 0x000000ffff127224 */ /* 0x000fe200078e00ff */
[----:B------:R-:W-:Y:S06]  /*0e90*/  BRA `(.L_x_12962) ;  /* 0x0000000000147947 */ /* 0x000fec0003800000 */
.L_x_12982:
[----:B------:R-:W2:Y:S02]  /*0ea0*/  LDG.E.64 R4, desc[UR36][R4.64] ;  /* 0x0000002404047981 */ /* 0x000ea4000c1e1b00 */
[----:B--2---:R0:W1:Y:S01]  /*0eb0*/  I2F.U64 R18, R4 ;  /* 0x0000000400127312 */ /* 0x0040620000301000 */
[----:B------:R-:W-:Y:S05]  /*0ec0*/  BRA `(.L_x_12962) ;  /* 0x0000000000087947 */ /* 0x000fea0003800000 */
.L_x_12981:
[----:B------:R-:W2:Y:S02]  /*0ed0*/  LDG.E R4, desc[UR36][R4.64] ;  /* 0x0000002404047981 */ /* 0x000ea4000c1e1900 */
[----:B--2---:R-:W-:-:S07]  /*0ee0*/  I2FP.F32.U32 R18, R4 ;  /* 0x0000000400127245 */ /* 0x004fce0000201000 */
.L_x_12962:
[----:B------:R-:W-:Y:S05]  /*0ef0*/  BSYNC B6 ;  /* 0x0000000000067941 */ /* 0x000fea0003800000 */
.L_x_12956:
[----:B------:R-:W2:Y:S02]  /*0f00*/  S2R R16, SR_TID.X ;  /* 0x0000000000107919 */ /* 0x000ea40000002100 */
[----:B--2---:R-:W-:-:S07]  /*0f10*/  VIADD R16, R16, 0x80 ;  /* 0x0000008010107836 */ /* 0x004fce0000000000 */
.L_x_12955:
[----:B------:R-:W-:Y:S05]  /*0f20*/  BSYNC B7 ;  /* 0x0000000000077941 */ /* 0x000fea0003800000 */
.L_x_12954:
        /* <DEDUP_REMOVED lines=25> */
.L_x_12990:
[----:B------:R-:W2:Y:S02]  /*10c0*/  LDG.E.U8 R4, desc[UR36][R4.64] ;  /* 0x0000002404047981 */ /* 0x000ea4000c1e1100 */
[----:B--2---:R-:W-:Y:S01]  /*10d0*/  I2FP.F32.U32 R19, R4 ;  /* 0x0000000400137245 */ /* 0x004fe20000201000 */
[----:B------:R-:W-:Y:S06]  /*10e0*/  BRA `(.L_x_12992) ;  /* 0x0000000c002c7947 */ /* 0x000fec0003800000 */
.L_x_12989:
        /* <DEDUP_REMOVED lines=9> */
.L_x_12994:
[----:B------:R-:W2:Y:S02]  /*1180*/  LDG.E R4, desc[UR36][R4.64] ;  /* 0x0000002404047981 */ /* 0x000ea4000c1e1900 */
[----:B--2---:R-:W-:Y:S01]  /*1190*/  I2FP.F32.S32 R19, R4 ;  /* 0x0000000400137245 */ /* 0x004fe20000201400 */
[----:B------:R-:W-:Y:S06]  /*11a0*/  BRA `(.L_x_12992) ;  /* 0x0000000800fc7947 */ /* 0x000fec0003800000 */
.L_x_12993:
[----:B------:R-:W2:Y:S02]  /*11b0*/  LDG.E.U16 R4, desc[UR36][R4.64] ;  /* 0x0000002404047981 */ /* 0x000ea4000c1e1500 */
[----:B--2---:R0:W2:Y:S01]  /*11c0*/  I2F.S16 R19, R4 ;  /* 0x0000000400137306 */ /* 0x0040a20000101400 */
[----:B------:R-:W-:Y:S05]  /*11d0*/  BRA `(.L_x_12992) ;  /* 0x0000000800f07947 */ /* 0x000fea0003800000 */
.L_x_12988:
        /* <DEDUP_REMOVED lines=8> */
.L_x_12996:
[----:B------:R-:W2:Y:S02]  /*1260*/  LDG.E.U16 R4, desc[UR36][R4.64] ;  /* 0x0000002404047981 */ /* 0x000ea4000c1e1500 */
[----:B--2---:R-:W-:Y:S01]  /*1270*/  HADD2.F32 R19, -RZ, R4.H0_H0 ;  /* 0x20000004ff137230 */ /* 0x004fe20000004100 */
[----:B------:R-:W-:Y:S06]  /*1280*/  BRA `(.L_x_12992) ;  /* 0x0000000800c47947 */ /* 0x000fec0003800000 */
.L_x_12995:
        /* <DEDUP_REMOVED lines=8> */
.L_x_12998:
[----:B------:R-:W2:Y:S02]  /*1310*/  LDG.E.U16 R4, desc[UR36][R4.64] ;  /* 0x0000002404047981 */ /* 0x000ea4000c1e1500 */
[----:B--2---:R-:W-:Y:S01]  /*1320*/  HADD2.F32 R19, -RZ, R4.H0_H0 ;  /* 0x20000004ff137230 */ /* 0x004fe20000004100 */
[----:B------:R-:W-:Y:S06]  /*1330*/  BRA `(.L_x_12992) ;  /* 0x0000000800987947 */ /* 0x000fec0003800000 */
.L_x_12997:
[----:B------:R-:W2:Y:S01]  /*1340*/  LDG.E.64 R4, desc[UR36][R4.64] ;  /* 0x0000002404047981 */ /* 0x000ea2000c1e1b00 */
[----:B------:R-:W-:Y:S01]  /*1350*/  UMOV UR4, 0xf0000000 ;  /* 0xf000000000047882 */ /* 0x000fe20000000000 */
[----:B------:R-:W-:Y:S01]  /*1360*/  UMOV UR5, 0x380fffff ;  /* 0x380fffff00057882 */ /* 0x000fe20000000000 */
[----:B--2---:R-:W0:Y:S01]  /*1370*/  F2F.F32.F64 R19, R4 ;  /* 0x0000000400137310 */ /* 0x004e220000301000 */
[----:B------:R-:W-:-:S14]  /*1380*/  DSETP.GEU.AND P0, PT, |R4|, UR4, PT ;  /* 0x0000000404007e2a */ /* 0x000fdc000bf0e200 */
[----:B0-----:R-:W-:Y:S01]  /*1390*/  @!P0 FMUL R19, R19, 1.175494350822287508e-38 ;  /* 0x0080000013138820 */ /* 0x001fe20000400000 */
[----:B------:R-:W-:Y:S06]  /*13a0*/  BRA `(.L_x_12992) ;  /* 0x00000008007c7947 */ /* 0x000fec0003800000 */
.L_x_12987:
        /* <DEDUP_REMOVED lines=12> */
.L_x_13001:
[----:B------:R-:W2:Y:S01]  /*1470*/  LDG.E.64 R4, desc[UR36][R4.64] ;  /* 0x0000002404047981 */ /* 0x000ea2000c1e1b00 */
[----:B------:R-:W-:Y:S01]  /*1480*/  UMOV UR4, 0xf0000000 ;  /* 0xf000000000047882 */ /* 0x000fe20000000000 */
[----:B------:R-:W-:Y:S01]  /*1490*/  UMOV UR5, 0x380fffff ;  /* 0x380fffff00057882 */ /* 0x000fe20000000000 */
[----:B--2---:R-:W0:Y:S01]  /*14a0*/  F2F.F32.F64 R19, R4 ;  /* 0x0000000400137310 */ /* 0x004e220000301000 */
[----:B------:R-:W-:-:S14]  /*14b0*/  DSETP.GEU.AND P0, PT, |R4|, UR4, PT ;  /* 0x0000000404007e2a */ /* 0x000fdc000bf0e200 */
[----:B0-----:R-:W-:Y:S01]  /*14c0*/  @!P0 FMUL R19, R19, 1.175494350822287508e-38 ;  /* 0x0080000013138820 */ /* 0x001fe20000400000 */
[----:B------:R-:W-:Y:S06]  /*14d0*/  BRA `(.L_x_12992) ;  /* 0x0000000800307947 */ /* 0x000fec0003800000 */
.L_x_13000:
        /* <DEDUP_REMOVED lines=26> */
.L_x_13003:
        /* <DEDUP_REMOVED lines=13> */
.L_x_13002:
[----:B------:R-:W2:Y:S02]  /*1750*/  LDG.E.U16 R4, desc[UR36][R4.64] ;  /* 0x0000002404047981 */ /* 0x000ea4000c1e1500 */
[----:B--2---:R-:W-:Y:S01]  /*1760*/  IMAD.U32 R19, R4, 0x10000, RZ ;  /* 0x0001000004137824 */ /* 0x004fe200078e00ff */
[----:B------:R-:W-:Y:S06]  /*1770*/  BRA `(.L_x_12992) ;  /* 0x0000000400887947 */ /* 0x000fec0003800000 */
.L_x_12999:
        /* <DEDUP_REMOVED lines=11> */
.L_x_13006:
        /* <DEDUP_REMOVED lines=20> */
.L_x_13008:
[----:B------:R-:W-:Y:S05]  /*1970*/  BSYNC B0 ;  /* 0x0000000000007941 */ /* 0x000fea0003800000 */
.L_x_13007:
[----:B------:R-:W-:Y:S01]  /*1980*/  IMAD.SHL.U32 R3, R3, 0x100000, RZ ;  /* 0x0010000003037824 */ /* 0x000fe200078e00ff */
[----:B------:R-:W-:-:S04]  /*1990*/  LEA R0, R0, 0x3b800000, 0x17 ;  /* 0x3b80000000007811 */ /* 0x000fc800078eb8ff */
[----:B------:R-:W-:Y:S01]  /*19a0*/  LOP3.LUT R19, R0, R3, R19, 0xfe, !PT ;  /* 0x0000000300137212 */ /* 0x000fe200078efe13 */
[----:B------:R-:W-:Y:S06]  /*19b0*/  BRA `(.L_x_12992) ;  /* 0x0000000000f87947 */ /* 0x000fec0003800000 */
.L_x_13005:
        /* <DEDUP_REMOVED lines=20> */
.L_x_13010:
[----:B------:R-:W-:Y:S05]  /*1b00*/  BSYNC B0 ;  /* 0x0000000000007941 */ /* 0x000fea0003800000 */
.L_x_13009:
[----:B------:R-:W-:Y:S01]  /*1b10*/  IMAD.SHL.U32 R3, R3, 0x200000, RZ ;  /* 0x0020000003037824 */ /* 0x000fe200078e00ff */
[----:B------:R-:W-:-:S04]  /*1b20*/  LEA R0, R0, 0x37800000, 0x17 ;  /* 0x3780000000007811 */ /* 0x000fc800078eb8ff */
[----:B------:R-:W-:Y:S01]  /*1b30*/  LOP3.LUT R19, R0, R3, R19, 0xfe, !PT ;  /* 0x0000000300137212 */ /* 0x000fe200078efe13 */
[----:B------:R-:W-:Y:S06]  /*1b40*/  BRA `(.L_x_12992) ;  /* 0x0000000000947947 */ /* 0x000fec0003800000 */
.L_x_13004:
        /* <DEDUP_REMOVED lines=14> */
.L_x_12991:
        /* <DEDUP_REMOVED lines=16> */
.L_x_13013:
[----:B------:R-:W-:Y:S01]  /*1d30*/  IMAD.MOV.U32 R19, RZ, RZ, RZ ;  /* 0x000000ffff137224 */ /* 0x000fe200078e00ff */
[----:B------:R-:W-:Y:S06]  /*1d40*/  BRA `(.L_x_12992) ;  /* 0x0000000000147947 */ /* 0x000fec0003800000 */
.L_x_13012:
[----:B------:R-:W2:Y:S02]  /*1d50*/  LDG.E.64 R4, desc[UR36][R4.64] ;  /* 0x0000002404047981 */ /* 0x000ea4000c1e1b00 */
[----:B--2---:R0:W2:Y:S01]  /*1d60*/  I2F.U64 R19, R4 ;  /* 0x0000000400137312 */ /* 0x0040a20000301000 */
[----:B------:R-:W-:Y:S05]  /*1d70*/  BRA `(.L_x_12992) ;  /* 0x0000000000087947 */ /* 0x000fea0003800000 */
.L_x_13011:
[----:B------:R-:W2:Y:S02]  /*1d80*/  LDG.E R4, desc[UR36][R4.64] ;  /* 0x0000002404047981 */ /* 0x000ea4000c1e1900 */
[----:B--2---:R-:W-:-:S07]  /*1d90*/  I2FP.F32.U32 R19, R4 ;  /* 0x0000000400137245 */ /* 0x004fce0000201000 */
.L_x_12992:
[----:B------:R-:W-:Y:S05]  /*1da0*/  BSYNC B6 ;  /* 0x0000000000067941 */ /* 0x000fea0003800000 */
.L_x_12986:
[----:B------:R-:W-:-:S07]  /*1db0*/  VIADD R16, R16, 0x80 ;  /* 0x0000008010107836 */ /* 0x000fce0000000000 */
.L_x_12985:
[----:B------:R-:W-:Y:S05]  /*1dc0*/  BSYNC B7 ;  /* 0x0000000000077941 */ /* 0x000fea0003800000 */
.L_x_12984:
[----:B------:R-:W-:Y:S01]  /*1dd0*/  ISETP.GE.AND P0, PT, R16, R17, PT ;  /* 0x000000111000720c */ /* 0x000fe20003f06270 */
[----:B------:R-:W-:Y:S01]  /*1de0*/  BSSY B7, `(.L_x_13014) ;  /* 0x00000ea000077945 */ /* 0x000fe20003800000 */
[----:B------:R-:W-:Y:S02]  /*1df0*/  IMAD.MOV.U32 R23, RZ, RZ, RZ ;  /* 0x000000ffff177224 */ /* 0x000fe400078e00ff */
[----:B------:R-:W-:-:S09]  /*1e00*/  IMAD.MOV.U32 R27, RZ, RZ, RZ ;  /* 0x000000ffff1b7224 */ /* 0x000fd200078e00ff */
        /* <DEDUP_REMOVED lines=23> */
.L_x_13020:
[----:B------:R-:W2:Y:S02]  /*1f80*/  LDG.E.U8 R4, desc[UR36][R4.64] ;  /* 0x0000002404047981 */ /* 0x000ea4000c1e1100 */
[----:B--2---:R-:W-:Y:S01]  /*1f90*/  I2FP.F32.U32 R27, R4 ;  /* 0x00000004001b7245 */ /* 0x004fe20000201000 */
[----:B------:R-:W-:Y:S06]  /*1fa0*/  BRA `(.L_x_13022) ;  /* 0x0000000c002c7947 */ /* 0x000fec0003800000 */
.L_x_13019:
        /* <DEDUP_REMOVED lines=9> */
.L_x_13024:
[----:B------:R-:W2:Y:S02]  /*2040*/  LDG.E R4, desc[UR36][R4.64] ;  /* 0x0000002404047981 */ /* 0x000ea4000c1e1900 */
[----:B--2---:R-:W-:Y:S01]  /*2050*/  I2FP.F32.S32 R27, R4 ;  /* 0x00000004001b7245 */ /* 0x004fe20000201400 */
[----:B------:R-:W-:Y:S06]  /*2060*/  BRA `(.L_x_13022) ;  /* 0x0000000800fc7947 */ /* 0x000fec0003800000 */
.L_x_13023:
[----:B------:R-:W2:Y:S02]  /*2070*/  LDG.E.U16 R4, desc[UR36][R4.64] ;  /* 0x0000002404047981 */ /* 0x000ea4000c1e1500 */
[----:B--2---:R4:W0:Y:S01]  /*2080*/  I2F.S16 R27, R4 ;  /* 0x00000004001b7306 */ /* 0x0048220000101400 */
[----:B------:R-:W-:Y:S05]  /*2090*/  BRA `(.L_x_13022) ;  /* 0x0000000800f07947 */ /* 0x000fea0003800000 */
.L_x_13018:
        /* <DEDUP_REMOVED lines=8> */
.L_x_13026:
[----:B------:R-:W2:Y:S02]  /*2120*/  LDG.E.U16 R4, desc[UR36][R4.64] ;  /* 0x0000002404047981 */ /* 0x000ea4000c1e1500 */
[----:B--2---:R-:W-:Y:S01]  /*2130*/  HADD2.F32 R27, -RZ, R4.H0_H0 ;  /* 0x20000004ff1b7230 */ /* 0x004fe20000004100 */
[----:B------:R-:W-:Y:S06]  /*2140*/  BRA `(.L_x_13022) ;  /* 0x0000000800c47947 */ /* 0x000fec0003800000 */
.L_x_13025:
        /* <DEDUP_REMOVED lines=8> */
.L_x_13028:
[----:B------:R-:W2:Y:S02]  /*21d0*/  LDG.E.U16 R4, desc[UR36][R4.64] ;  /* 0x0000002404047981 */ /* 0x000ea4000c1e1500 */
[----:B--2---:R-:W-:Y:S01]  /*21e0*/  HADD2.F32 R27, -RZ, R4.H0_H0 ;  /* 0x20000004ff1b7230 */ /* 0x004fe20000004100 */
[----:B------:R-:W-:Y:S06]  /*21f0*/  BRA `(.L_x_13022) ;  /* 0x0000000800987947 */ /* 0x000fec0003800000 */
.L_x_13027:
[----:B------:R-:W2:Y:S01]  /*2200*/  LDG.E.64 R4, desc[UR36][R4.64] ;  /* 0x0000002404047981 */ /* 0x000ea2000c1e1b00 */
[----:B------:R-:W-:Y:S01]  /*2210*/  UMOV UR4, 0xf0000000 ;  /* 0xf000000000047882 */ /* 0x000fe20000000000 */
[----:B------:R-:W-:Y:S01]  /*2220*/  UMOV UR5, 0x380fffff ;  /* 0x380fffff00057882 */ /* 0x000fe20000000000 */
[----:B--2---:R-:W0:Y:S01]  /*2230*/  F2F.F32.F64 R27, R4 ;  /* 0x00000004001b7310 */ /* 0x004e220000301000 */
[----:B------:R-:W-:-:S14]  /*2240*/  DSETP.GEU.AND P0, PT, |R4|, UR4, PT ;  /* 0x0000000404007e2a */ /* 0x000fdc000bf0e200 */
[----:B0-----:R-:W-:Y:S01]  /*2250*/  @!P0 FMUL R27, R27, 1.175494350822287508e-38 ;  /* 0x008000001b1b8820 */ /* 0x001fe20000400000 */
[----:B------:R-:W-:Y:S06]  /*2260*/  BRA `(.L_x_13022) ;  /* 0x00000008007c7947 */ /* 0x000fec0003800000 */
.L_x_13017:
        /* <DEDUP_REMOVED lines=12> */
.L_x_13031:
[----:B------:R-:W2:Y:S01]  /*2330*/  LDG.E.64 R4, desc[UR36][R4.64] ;  /* 0x0000002404047981 */ /* 0x000ea2000c1e1b00 */
[----:B------:R-:W-:Y:S01]  /*2340*/  UMOV UR4, 0xf0000000 ;  /* 0xf000000000047882 */ /* 0x000fe20000000000 */
[----:B------:R-:W-:Y:S01]  /*2350*/  UMOV UR5, 0x380fffff ;  /* 0x380fffff00057882 */ /* 0x000fe20000000000 */
[----:B--2---:R-:W0:Y:S01]  /*2360*/  F2F.F32.F64 R27, R4 ;  /* 0x00000004001b7310 */ /* 0x004e220000301000 */
[----:B------:R-:W-:-:S14]  /*2370*/  DSETP.GEU.AND P0, PT, |R4|, UR4, PT ;  /* 0x0000000404007e2a */ /* 0x000fdc000bf0e200 */
[----:B0-----:R-:W-:Y:S01]  /*2380*/  @!P0 FMUL R27, R27, 1.175494350822287508e-38 ;  /* 0x008000001b1b8820 */ /* 0x001fe20000400000 */
[----:B------:R-:W-:Y:S06]  /*2390*/  BRA `(.L_x_13022) ;  /* 0x0000000800307947 */ /* 0x000fec0003800000 */
.L_x_13030:
        /* <DEDUP_REMOVED lines=26> */
.L_x_13033:
        /* <DEDUP_REMOVED lines=13> */
.L_x_13032:
[----:B------:R-:W2:Y:S02]  /*2610*/  LDG.E.U16 R4, desc[UR36][R4.64] ;  /* 0x0000002404047981 */ /* 0x000ea4000c1e1500 */
[----:B--2---:R-:W-:Y:S01]  /*2620*/  IMAD.U32 R27, R4, 0x10000, RZ ;  /* 0x00010000041b7824 */ /* 0x004fe200078e00ff */
[----:B------:R-:W-:Y:S06]  /*2630*/  BRA `(.L_x_13022) ;  /* 0x0000000400887947 */ /* 0x000fec0003800000 */
.L_x_13029:
        /* <DEDUP_REMOVED lines=11> */
.L_x_13036:
        /* <DEDUP_REMOVED lines=20> */
.L_x_13038:
[----:B------:R-:W-:Y:S05]  /*2830*/  BSYNC B0 ;  /* 0x0000000000007941 */ /* 0x000fea0003800000 */
.L_x_13037:
[----:B------:R-:W-:Y:S01]  /*2840*/  IMAD.SHL.U32 R3, R3, 0x100000, RZ ;  /* 0x0010000003037824 */ /* 0x000fe200078e00ff */
[----:B------:R-:W-:-:S04]  /*2850*/  LEA R0, R0, 0x3b800000, 0x17 ;  /* 0x3b80000000007811 */ /* 0x000fc800078eb8ff */
[----:B------:R-:W-:Y:S01]  /*2860*/  LOP3.LUT R27, R0, R3, R27, 0xfe, !PT ;  /* 0x00000003001b7212 */ /* 0x000fe200078efe1b */
[----:B------:R-:W-:Y:S06]  /*2870*/  BRA `(.L_x_13022) ;  /* 0x0000000000f87947 */ /* 0x000fec0003800000 */
.L_x_13035:
        /* <DEDUP_REMOVED lines=20> */
.L_x_13040:
[----:B------:R-:W-:Y:S05]  /*29c0*/  BSYNC B0 ;  /* 0x0000000000007941 */ /* 0x000fea0003800000 */
.L_x_13039:
[----:B------:R-:W-:Y:S01]  /*29d0*/  IMAD.SHL.U32 R3, R3, 0x200000, RZ ;  /* 0x0020000003037824 */ /* 0x000fe200078e00ff */
[----:B------:R-:W-:-:S04]  /*29e0*/  LEA R0, R0, 0x37800000, 0x17 ;  /* 0x3780000000007811 */ /* 0x000fc800078eb8ff */
[----:B------:R-:W-:Y:S01]  /*29f0*/  LOP3.LUT R27, R0, R3, R27, 0xfe, !PT ;  /* 0x00000003001b7212 */ /* 0x000fe200078efe1b */
[----:B------:R-:W-:Y:S06]  /*2a00*/  BRA `(.L_x_13022) ;  /* 0x0000000000947947 */ /* 0x000fec0003800000 */
.L_x_13034:
        /* <DEDUP_REMOVED lines=14> */
.L_x_13021:
        /* <DEDUP_REMOVED lines=16> */
.L_x_13043:
[----:B------:R-:W-:Y:S01]  /*2bf0*/  IMAD.MOV.U32 R27, RZ, RZ, RZ ;  /* 0x000000ffff1b7224 */ /* 0x000fe200078e00ff */
[----:B------:R-:W-:Y:S06]  /*2c00*/  BRA `(.L_x_13022) ;  /* 0x0000000000147947 */ /* 0x000fec0003800000 */
.L_x_13042:
[----:B------:R-:W2:Y:S02]  /*2c10*/  LDG.E.64 R4, desc[UR36][R4.64] ;  /* 0x0000002404047981 */ /* 0x000ea4000c1e1b00 */
[----:B--2---:R0:W2:Y:S01]  /*2c20*/  I2F.U64 R27, R4 ;  /* 0x00000004001b7312 */ /* 0x0040a20000301000 */
[----:B------:R-:W-:Y:S05]  /*2c30*/  BRA `(.L_x_13022) ;  /* 0x0000000000087947 */ /* 0x000fea0003800000 */
.L_x_13041:
[----:B------:R-:W2:Y:S02]  /*2c40*/  LDG.E R4, desc[UR36][R4.64] ;  /* 0x0000002404047981 */ /* 0x000ea4000c1e1900 */
[----:B--2---:R-:W-:-:S07]  /*2c50*/  I2FP.F32.U32 R27, R4 ;  /* 0x00000004001b7245 */ /* 0x004fce0000201000 */
.L_x_13022:
[----:B------:R-:W-:Y:S05]  /*2c60*/  BSYNC B6 ;  /* 0x0000000000067941 */ /* 0x000fea0003800000 */
.L_x_13016:
[----:B------:R-:W-:-:S07]  /*2c70*/  VIADD R16, R16, 0x80 ;  /* 0x0000008010107836 */ /* 0x000fce0000000000 */
.L_x_13015:
[----:B------:R-:W-:Y:S05]  /*2c80*/  BSYNC B7 ;  /* 0x0000000000077941 */ /* 0x000fea0003800000 */
.L_x_13014:
        /* <DEDUP_REMOVED lines=23> */
.L_x_13049:
[----:B------:R-:W2:Y:S02]  /*2e00*/  LDG.E.U8 R4, desc[UR36][R4.64] ;  /* 0x0000002404047981 */ /* 0x000ea4000c1e1100 */
[----:B--2---:R-:W-:Y:S01]  /*2e10*/  I2FP.F32.U32 R23, R4 ;  /* 0x0000000400177245 */ /* 0x004fe20000201000 */
[----:B------:R-:W-:Y:S06]  /*2e20*/  BRA `(.L_x_13045) ;  /* 0x0000000c00207947 */ /* 0x000fec0003800000 */
.L_x_13048:
        /* <DEDUP_REMOVED lines=9> */
.L_x_13052:
[----:B------:R-:W2:Y:S02]  /*2ec0*/  LDG.E R4, desc[UR36][R4.64] ;  /* 0x0000002404047981 */ /* 0x000ea4000c1e1900 */
[----:B--2---:R-:W-:Y:S01]  /*2ed0*/  I2FP.F32.S32 R23, R4 ;  /* 0x0000000400177245 */ /* 0x004fe20000201400 */
[----:B------:R-:W-:Y:S06]  /*2ee0*/  BRA `(.L_x_13045) ;  /* 0x0000000800f07947 */ /* 0x000fec0003800000 */
.L_x_13051:
[----:B------:R-:W2:Y:S02]  /*2ef0*/  LDG.E.U16 R4, desc[UR36][R4.64] ;  /* 0x0000002404047981 */ /* 0x000ea4000c1e1500 */
[----:B--2---:R0:W2:Y:S01]  /*2f00*/  I2F.S16 R23, R4 ;  /* 0x0000000400177306 */ /* 0x0040a20000101400 */
[----:B------:R-:W-:Y:S05]  /*2f10*/  BRA `(.L_x_13045) ;  /* 0x0000000800e47947 */ /* 0x000fea0003800000 */
.L_x_13047:
        /* <DEDUP_REMOVED lines=8> */
.L_x_13054:
[----:B------:R-:W2:Y:S02]  /*2fa0*/  LDG.E.U16 R4, desc[UR36][R4.64] ;  /* 0x0000002404047981 */ /* 0x000ea4000c1e1500 */
[----:B--2---:R-:W-:Y:S01]  /*2fb0*/  HADD2.F32 R23, -RZ, R4.H0_H0 ;  /* 0x20000004ff177230 */ /* 0x004fe20000004100 */
[----:B------:R-:W-:Y:S06]  /*2fc0*/  BRA `(.L_x_13045) ;  /* 0x0000000800b87947 */ /* 0x000fec0003800000 */
.L_x_13053:
        /* <DEDUP_REMOVED lines=8> */
.L_x_13056:
[----:B------:R-:W2:Y:S02]  /*3050*/  LDG.E.U16 R4, desc[UR36][R4.64] ;  /* 0x0000002404047981 */ /* 0x000ea4000c1e1500 */
[----:B--2---:R-:W-:Y:S01]  /*3060*/  HADD2.F32 R23, -RZ, R4.H0_H0 ;  /* 0x20000004ff177230 */ /* 0x004fe20000004100 */
[----:B------:R-:W-:Y:S06]  /*3070*/  BRA `(.L_x_13045) ;  /* 0x00000008008c7947 */ /* 0x000fec0003800000 */
.L_x_13055:
[----:B------:R-:W2:Y:S01]  /*3080*/  LDG.E.64 R4, desc[UR36][R4.64] ;  /* 0x0000002404047981 */ /* 0x000ea2000c1e1b00 */
[----:B------:R-:W-:Y:S01]  /*3090*/  UMOV UR4, 0xf0000000 ;  /* 0xf000000000047882 */ /* 0x000fe20000000000 */
[----:B------:R-:W-:Y:S01]  /*30a0*/  UMOV UR5, 0x380fffff ;  /* 0x380fffff00057882 */ /* 0x000fe20000000000 */
[----:B--2---:R-:W0:Y:S01]  /*30b0*/  F2F.F32.F64 R23, R4 ;  /* 0x0000000400177310 */ /* 0x004e220000301000 */
[----:B------:R-:W-:-:S14]  /*30c0*/  DSETP.GEU.AND P0, PT, |R4|, UR4, PT ;  /* 0x0000000404007e2a */ /* 0x000fdc000bf0e200 */
[----:B0-----:R-:W-:Y:S01]  /*30d0*/  @!P0 FMUL R23, R23, 1.175494350822287508e-38 ;  /* 0x0080000017178820 */ /* 0x001fe20000400000 */
[----:B------:R-:W-:Y:S06]  /*30e0*/  BRA `(.L_x_13045) ;  /* 0x0000000800707947 */ /* 0x000fec0003800000 */
.L_x_13046:
        /* <DEDUP_REMOVED lines=12> */
.L_x_13059:
[----:B------:R-:W2:Y:S01]  /*31b0*/  LDG.E.64 R4, desc[UR36][R4.64] ;  /* 0x0000002404047981 */ /* 0x000ea2000c1e1b00 */
[----:B------:R-:W-:Y:S01]  /*31c0*/  UMOV UR4, 0xf0000000 ;  /* 0xf000000000047882 */ /* 0x000fe20000000000 */
[----:B------:R-:W-:Y:S01]  /*31d0*/  UMOV UR5, 0x380fffff ;  /* 0x380fffff00057882 */ /* 0x000fe20000000000 */
[----:B--2---:R-:W0:Y:S01]  /*31e0*/  F2F.F32.F64 R23, R4 ;  /* 0x0000000400177310 */ /* 0x004e220000301000 */
[----:B------:R-:W-:-:S14]  /*31f0*/  DSETP.GEU.AND P0, PT, |R4|, UR4, PT ;  /* 0x0000000404007e2a */ /* 0x000fdc000bf0e200 */
[----:B0-----:R-:W-:Y:S01]  /*3200*/  @!P0 FMUL R23, R23, 1.175494350822287508e-38 ;  /* 0x0080000017178820 */ /* 0x001fe20000400000 */
[----:B------:R-:W-:Y:S06]  /*3210*/  BRA `(.L_x_13045) ;  /* 0x0000000800247947 */ /* 0x000fec0003800000 */
.L_x_13058:
        /* <DEDUP_REMOVED lines=26> */
.L_x_13061:
        /* <DEDUP_REMOVED lines=13> */
.L_x_13060:
[----:B------:R-:W2:Y:S02]  /*3490*/  LDG.E.U16 R4, desc[UR36][R4.64] ;  /* 0x0000002404047981 */ /* 0x000ea4000c1e1500 */
[----:B--2---:R-:W-:Y:S01]  /*34a0*/  IMAD.U32 R23, R4, 0x10000, RZ ;  /* 0x0001000004177824 */ /* 0x004fe200078e00ff */
[----:B------:R-:W-:Y:S06]  /*34b0*/  BRA `(.L_x_13045) ;  /* 0x00000004007c7947 */ /* 0x000fec0003800000 */
.L_x_13057:
        /* <DEDUP_REMOVED lines=11> */
.L_x_13064:
        /* <DEDUP_REMOVED lines=19> */
.L_x_13066:
[----:B------:R-:W-:Y:S05]  /*36a0*/  BSYNC B0 ;  /* 0x0000000000007941 */ /* 0x000fea0003800000 */
.L_x_13065:
[----:B------:R-:W-:Y:S01]  /*36b0*/  IMAD.SHL.U32 R3, R3, 0x100000, RZ ;  /* 0x0010000003037824 */ /* 0x000fe200078e00ff */
[----:B------:R-:W-:-:S04]  /*36c0*/  LEA R0, R0, 0x3b800000, 0x17 ;  /* 0x3b80000000007811 */ /* 0x000fc800078eb8ff */
[----:B------:R-:W-:Y:S01]  /*36d0*/  LOP3.LUT R23, R0, R3, R23, 0xfe, !PT ;  /* 0x0000000300177212 */ /* 0x000fe200078efe17 */
[----:B------:R-:W-:Y:S06]  /*36e0*/  BRA `(.L_x_13045) ;  /* 0x0000000000f07947 */ /* 0x000fec0003800000 */
.L_x_13063:
        /* <DEDUP_REMOVED lines=19> */
.L_x_13068:
[----:B------:R-:W-:Y:S05]  /*3820*/  BSYNC B0 ;  /* 0x0000000000007941 */ /* 0x000fea0003800000 */
.L_x_13067:
[----:B------:R-:W-:Y:S01]  /*3830*/  IMAD.SHL.U32 R3, R3, 0x200000, RZ ;  /* 0x0020000003037824 */ /* 0x000fe200078e00ff */
[----:B------:R-:W-:-:S04]  /*3840*/  LEA R0, R0, 0x37800000, 0x17 ;  /* 0x3780000000007811 */ /* 0x000fc800078eb8ff */
[----:B------:R-:W-:Y:S01]  /*3850*/  LOP3.LUT R23, R0, R3, R23, 0xfe, !PT ;  /* 0x0000000300177212 */ /* 0x000fe200078efe17 */
[----:B------:R-:W-:Y:S06]  /*3860*/  BRA `(.L_x_13045) ;  /* 0x0000000000907947 */ /* 0x000fec0003800000 */
.L_x_13062:
        /* <DEDUP_REMOVED lines=14> */
.L_x_13050:
        /* <DEDUP_REMOVED lines=16> */
.L_x_13071:
[----:B------:R-:W-:Y:S05]  /*3a50*/  BRA `(.L_x_13045) ;  /* 0x0000000000147947 */ /* 0x000fea0003800000 */
.L_x_13070:
[----:B------:R-:W2:Y:S02]  /*3a60*/  LDG.E.64 R4, desc[UR36][R4.64] ;  /* 0x0000002404047981 */ /* 0x000ea4000c1e1b00 */
[----:B--2---:R0:W2:Y:S01]  /*3a70*/  I2F.U64 R23, R4 ;  /* 0x0000000400177312 */ /* 0x0040a20000301000 */
[----:B------:R-:W-:Y:S05]  /*3a80*/  BRA `(.L_x_13045) ;  /* 0x0000000000087947 */ /* 0x000fea0003800000 */
.L_x_13069:
[----:B------:R-:W2:Y:S02]  /*3a90*/  LDG.E R4, desc[UR36][R4.64] ;  /* 0x0000002404047981 */ /* 0x000ea4000c1e1900 */
[----:B--2---:R-:W-:-:S07]  /*3aa0*/  I2FP.F32.U32 R23, R4 ;  /* 0x0000000400177245 */ /* 0x004fce0000201000 */
.L_x_13045:
[----:B------:R-:W-:Y:S05]  /*3ab0*/  BSYNC B6 ;  /* 0x0000000000067941 */ /* 0x000fea0003800000 */
.L_x_13044:
[----:B------:R-:W0:Y:S01]  /*3ac0*/  S2R R25, SR_TID.X ;  /* 0x0000000000197919 */ /* 0x000e220000002100 */
[----:B------:R-:W2:Y:S01]  /*3ad0*/  LDC.U8 R16, c[0x0][0x23c] ;  /* 0x00008f00ff107b82 */ /* 0x000ea20000000000 */
        /* <DEDUP_REMOVED lines=8> */
[----:B------:R-:W4:Y:S01]  /*3b60*/  @!P3 LDC R3, c[0x0][0x218] ;  /* 0x00008600ff03bb82 */ /* 0x000f220000000800 */
[----:B-1-3-5:R-:W4:Y:S07]  /*3b70*/  @!P3 MUFU.RCP R0, R18 ;  /* 0x000000120000b308 */ /* 0x02af2e0000001000 */
[----:B------:R-:W0:Y:S01]  /*3b80*/  @!P1 LDC R8, c[0x0][0x218] ;  /* 0x00008600ff089b82 */ /* 0x000e220000000800 */
[----:B--2---:R-:W0:Y:S07]  /*3b90*/  @!P1 MUFU.RCP R27, R27 ;  /* 0x0000001b001b9308 */ /* 0x004e2e0000001000 */
[----:B------:R-:W1:Y:S01]  /*3ba0*/  @!P2 LDC R10, c[0x0][0x218] ;  /* 0x00008600ff0aab82 */ /* 0x000e620000000800 */
[----:B------:R-:W1:Y:S07]  /*3bb0*/  @!P2 MUFU.RCP R23, R23 ;  /* 0x000000170017a308 */ /* 0x000e6e0000001000 */
[----:B------:R-:W2:Y:S01]  /*3bc0*/  @!P0 LDC R6, c[0x0][0x218] ;  /* 0x00008600ff068b82 */ /* 0x000ea20000000800 */
[----:B------:R-:W2:Y:S01]  /*3bd0*/  @!P0 MUFU.RCP R19, R19 ;  /* 0x0000001300138308 */ /* 0x000ea20000001000 */
[----:B----4-:R-:W-:Y:S01]  /*3be0*/  @!P3 FMUL.FTZ R4, R0, R3 ;  /* 0x000000030004b220 */ /* 0x010fe20000410000 */
        /* <DEDUP_REMOVED lines=26> */
.L_x_13077:
[----:B------:R-:W0:Y:S01]  /*3d90*/  F2I.S64.TRUNC R4, R4 ;  /* 0x0000000400047311 */ /* 0x000e22000020d900 */
[----:B------:R-:W-:Y:S02]  /*3da0*/  IMAD.MOV.U32 R25, RZ, RZ, R26 ;  /* 0x000000ffff197224 */ /* 0x000fe400078e001a */
[----:B0-----:R-:W-:-:S05]  /*3db0*/  IMAD.MOV.U32 R3, RZ, RZ, R4 ;  /* 0x000000ffff037224 */ /* 0x001fca00078e0004 */
[----:B------:R0:W-:Y:S01]  /*3dc0*/  STG.E.U8 desc[UR36][R8.64], R3 ;  /* 0x0000000308007986 */ /* 0x0001e2000c101124 */
[----:B------:R-:W-:Y:S05]  /*3dd0*/  BRA `(.L_x_13073) ;  /* 0x0000000c00907947 */ /* 0x000fea0003800000 */
.L_x_13076:
        /* <DEDUP_REMOVED lines=10> */
.L_x_13080:
[----:B------:R-:W0:Y:S01]  /*3e80*/  F2I.FTZ.TRUNC.NTZ R3, R4 ;  /* 0x0000000400037305 */ /* 0x000e22000021f100 */
[----:B------:R-:W-:Y:S01]  /*3e90*/  IMAD.MOV.U32 R25, RZ, RZ, R26 ;  /* 0x000000ffff197224 */ /* 0x000fe200078e001a */
[----:B0-----:R0:W-:Y:S01]  /*3ea0*/  STG.E desc[UR36][R8.64], R3 ;  /* 0x0000000308007986 */ /* 0x0011e2000c101924 */
[----:B------:R-:W-:Y:S05]  /*3eb0*/  BRA `(.L_x_13073) ;  /* 0x0000000c00587947 */ /* 0x000fea0003800000 */
.L_x_13079:
[----:B------:R-:W0:Y:S01]  /*3ec0*/  F2I.FTZ.TRUNC.NTZ R3, R4 ;  /* 0x0000000400037305 */ /* 0x000e22000021f100 */
[----:B------:R-:W-:Y:S01]  /*3ed0*/  IMAD.MOV.U32 R25, RZ, RZ, R26 ;  /* 0x000000ffff197224 */ /* 0x000fe200078e001a */
[----:B0-----:R0:W-:Y:S01]  /*3ee0*/  STG.E.U16 desc[UR36][R8.64], R3 ;  /* 0x0000000308007986 */ /* 0x0011e2000c101524 */
[----:B------:R-:W-:Y:S05]  /*3ef0*/  BRA `(.L_x_13073) ;  /* 0x0000000c00487947 */ /* 0x000fea0003800000 */
.L_x_13075:
        /* <DEDUP_REMOVED lines=9> */
.L_x_13082:
[----:B------:R-:W-:Y:S01]  /*3f90*/  F2FP.F16.F32.PACK_AB R4, RZ, R4 ;  /* 0x00000004ff04723e */ /* 0x000fe200000000ff */
[----:B------:R-:W-:-:S04]  /*3fa0*/  IMAD.MOV.U32 R25, RZ, RZ, R26 ;  /* 0x000000ffff197224 */ /* 0x000fc800078e001a */
[----:B------:R0:W-:Y:S01]  /*3fb0*/  STG.E.U16 desc[UR36][R8.64], R4 ;  /* 0x0000000408007986 */ /* 0x0001e2000c101524 */
[----:B------:R-:W-:Y:S05]  /*3fc0*/  BRA `(.L_x_13073) ;  /* 0x0000000c00147947 */ /* 0x000fea0003800000 */
.L_x_13081:
        /* <DEDUP_REMOVED lines=10> */
.L_x_13084:
[----:B------:R-:W-:Y:S01]  /*4070*/  F2FP.F16.F32.PACK_AB R3, RZ, R4 ;  /* 0x00000004ff03723e */ /* 0x000fe200000000ff */
[----:B------:R-:W-:-:S03]  /*4080*/  IMAD.MOV.U32 R25, RZ, RZ, R26 ;  /* 0x000000ffff197224 */ /* 0x000fc600078e001a */
[----:B------:R-:W-:-:S05]  /*4090*/  PRMT R3, R3, 0x5410, RZ ;  /* 0x0000541003037816 */ /* 0x000fca00000000ff */
[----:B------:R0:W-:Y:S01]  /*40a0*/  STG.E desc[UR36][R8.64], R3 ;  /* 0x0000000308007986 */ /* 0x0001e2000c101924 */
[----:B------:R-:W-:Y:S05]  /*40b0*/  BRA `(.L_x_13073) ;  /* 0x0000000800d87947 */ /* 0x000fea0003800000 */
.L_x_13083:
[----:B------:R-:W-:Y:S01]  /*40c0*/  FMUL.FTZ R4, R4, 1 ;  /* 0x3f80000004047820 */ /* 0x000fe20000410000 */
[----:B------:R-:W-:-:S05]  /*40d0*/  IMAD.MOV.U32 R25, RZ, RZ, R26 ;  /* 0x000000ffff197224 */ /* 0x000fca00078e001a */
[----:B------:R-:W0:Y:S02]  /*40e0*/  F2F.F64.F32 R4, R4 ;  /* 0x0000000400047310 */ /* 0x000e240000201800 */
[----:B0-----:R0:W-:Y:S01]  /*40f0*/  STG.E.64 desc[UR36][R8.64], R4 ;  /* 0x0000000408007986 */ /* 0x0011e2000c101b24 */
[----:B------:R-:W-:Y:S05]  /*4100*/  BRA `(.L_x_13073) ;  /* 0x0000000800c47947 */ /* 0x000fea0003800000 */
.L_x_13074:
        /* <DEDUP_REMOVED lines=13> */
.L_x_13087:
[----:B------:R-:W-:Y:S01]  /*41e0*/  FMUL.FTZ R4, R4, 1 ;  /* 0x3f80000004047820 */ /* 0x000fe20000410000 */
[----:B------:R-:W-:Y:S01]  /*41f0*/  CS2R R6, SRZ ;  /* 0x0000000000067805 */ /* 0x000fe2000001ff00 */
[----:B------:R-:W-:-:S04]  /*4200*/  IMAD.MOV.U32 R25, RZ, RZ, R26 ;  /* 0x000000ffff197224 */ /* 0x000fc800078e001a */
[----:B------:R-:W0:Y:S02]  /*4210*/  F2F.F64.F32 R4, R4 ;  /* 0x0000000400047310 */ /* 0x000e240000201800 */
[----:B0-----:R0:W-:Y:S01]  /*4220*/  STG.E.128 desc[UR36][R8.64], R4 ;  /* 0x0000000408007986 */ /* 0x0011e2000c101d24 */
[----:B------:R-:W-:Y:S05]  /*4230*/  BRA `(.L_x_13073) ;  /* 0x0000000800787947 */ /* 0x000fea0003800000 */
.L_x_13086:
        /* <DEDUP_REMOVED lines=20> */
.L_x_13091:
[----:B------:R-:W-:Y:S05]  /*4380*/  BSYNC B0 ;  /* 0x0000000000007941 */ /* 0x000fea0003800000 */
.L_x_13090:
[----:B------:R-:W-:Y:S01]  /*4390*/  LOP3.LUT R5, R0, R5, RZ, 0xfc, !PT ;  /* 0x0000000500057212 */ /* 0x000fe200078efcff */
[----:B------:R-:W-:-:S04]  /*43a0*/  IMAD.MOV.U32 R25, RZ, RZ, R26 ;  /* 0x000000ffff197224 */ /* 0x000fc800078e001a */
[----:B------:R0:W-:Y:S01]  /*43b0*/  STG.E.U8 desc[UR36][R8.64], R5 ;  /* 0x0000000508007986 */ /* 0x0001e2000c101124 */
[----:B------:R-:W-:Y:S05]  /*43c0*/  BRA `(.L_x_13073) ;  /* 0x0000000800147947 */ /* 0x000fea0003800000 */
.L_x_13089:
        /* <DEDUP_REMOVED lines=12> */
.L_x_13093:
[----:B------:R-:W-:Y:S01]  /*4490*/  IMAD.MOV.U32 R0, RZ, RZ, 0x7f ;  /* 0x0000007fff007424 */ /* 0x000fe200078e00ff */
[----:B------:R-:W-:-:S04]  /*44a0*/  ISETP.GT.U32.AND P0, PT, R5, 0x7f800000, PT ;  /* 0x7f8000000500780c */ /* 0x000fc80003f04070 */
[----:B------:R-:W-:-:S09]  /*44b0*/  SEL R0, R0, 0x7c, P0 ;  /* 0x0000007c00007807 */ /* 0x000fd20000000000 */
.L_x_13094:
[----:B------:R-:W-:Y:S05]  /*44c0*/  BSYNC B0 ;  /* 0x0000000000007941 */ /* 0x000fea0003800000 */
.L_x_13092:
[----:B------:R-:W-:Y:S01]  /*44d0*/  LOP3.LUT R4, R4, 0x80000000, RZ, 0xc0, !PT ;  /* 0x8000000004047812 */ /* 0x000fe200078ec0ff */
[----:B------:R-:W-:-:S03]  /*44e0*/  IMAD.MOV.U32 R25, RZ, RZ, R26 ;  /* 0x000000ffff197224 */ /* 0x000fc600078e001a */
[----:B------:R-:W-:-:S04]  /*44f0*/  SHF.R.U32.HI R3, RZ, 0x18, R4 ;  /* 0x00000018ff037819 */ /* 0x000fc80000011604 */
[----:B------:R-:W-:-:S05]  /*4500*/  LOP3.LUT R3, R0, R3, RZ, 0xfc, !PT ;  /* 0x0000000300037212 */ /* 0x000fca00078efcff */
[----:B------:R0:W-:Y:S01]  /*4510*/  STG.E.U8 desc[UR36][R8.64], R3 ;  /* 0x0000000308007986 */ /* 0x0001e2000c101124 */
[----:B------:R-:W-:Y:S05]  /*4520*/  BRA `(.L_x_13073) ;  /* 0x0000000400bc7947 */ /* 0x000fea0003800000 */
.L_x_13088:
[----:B------:R-:W-:Y:S01]  /*4530*/  F2FP.BF16.F32.PACK_AB R4, RZ, R4 ;  /* 0x00000004ff04723e */ /* 0x000fe200000010ff */
[----:B------:R-:W-:-:S04]  /*4540*/  IMAD.MOV.U32 R25, RZ, RZ, R26 ;  /* 0x000000ffff197224 */ /* 0x000fc800078e001a */
[----:B------:R0:W-:Y:S01]  /*4550*/  STG.E.U16 desc[UR36][R8.64], R4 ;  /* 0x0000000408007986 */ /* 0x0001e2000c101524 */
[----:B------:R-:W-:Y:S05]  /*4560*/  BRA `(.L_x_13073) ;  /* 0x0000000400ac7947 */ /* 0x000fea0003800000 */
.L_x_13085:
        /* <DEDUP_REMOVED lines=12> */
.L_x_13097:
        /* <DEDUP_REMOVED lines=16> */
.L_x_13100:
[----:B------:R-:W-:-:S04]  /*4730*/  LOP3.LUT R4, R4, 0x80000000, RZ, 0xc0, !PT ;  /* 0x8000000004047812 */ /* 0x000fc800078ec0ff */
[----:B------:R-:W-:-:S04]  /*4740*/  SHF.R.U32.HI R4, RZ, 0x18, R4 ;  /* 0x00000018ff047819 */ /* 0x000fc80000011604 */
[----:B------:R-:W-:-:S04]  /*4750*/  LOP3.LUT R3, R3, R4, RZ, 0xfc, !PT ;  /* 0x0000000403037212 */ /* 0x000fc800078efcff */
[----:B------:R-:W-:-:S07]  /*4760*/  PRMT R0, R3, 0x7610, R0 ;  /* 0x0000761003007816 */ /* 0x000fce0000000000 */
.L_x_13099:
[----:B------:R-:W-:Y:S05]  /*4770*/  BSYNC B0 ;  /* 0x0000000000007941 */ /* 0x000fea0003800000 */
.L_x_13098:
[----:B------:R3:W-:Y:S01]  /*4780*/  STG.E.U8 desc[UR36][R8.64], R0 ;  /* 0x0000000008007986 */ /* 0x0007e2000c101124 */
[----:B------:R-:W-:Y:S01]  /*4790*/  IMAD.MOV.U32 R25, RZ, RZ, R26 ;  /* 0x000000ffff197224 */ /* 0x000fe200078e001a */
[----:B------:R-:W-:Y:S06]  /*47a0*/  BRA `(.L_x_13073) ;  /* 0x00000004001c7947 */ /* 0x000fec0003800000 */
.L_x_13096:
        /* <DEDUP_REMOVED lines=16> */
.L_x_13103:
[----:B------:R-:W-:-:S04]  /*48b0*/  LOP3.LUT R4, R4, 0x80000000, RZ, 0xc0, !PT ;  /* 0x8000000004047812 */ /* 0x000fc800078ec0ff */
[----:B------:R-:W-:-:S04]  /*48c0*/  SHF.R.U32.HI R4, RZ, 0x18, R4 ;  /* 0x00000018ff047819 */ /* 0x000fc80000011604 */
[----:B------:R-:W-:-:S04]  /*48d0*/  LOP3.LUT R3, R3, R4, RZ, 0xfc, !PT ;  /* 0x0000000403037212 */ /* 0x000fc800078efcff */
[----:B------:R-:W-:-:S07]  /*48e0*/  PRMT R0, R3, 0x7610, R0 ;  /* 0x0000761003007816 */ /* 0x000fce0000000000 */
.L_x_13102:
[----:B------:R-:W-:Y:S05]  /*48f0*/  BSYNC B0 ;  /* 0x0000000000007941 */ /* 0x000fea0003800000 */
.L_x_13101:
[----:B------:R0:W-:Y:S01]  /*4900*/  STG.E.U8 desc[UR36][R8.64], R0 ;  /* 0x0000000008007986 */ /* 0x0001e2000c101124 */
[----:B------:R-:W-:Y:S01]  /*4910*/  IMAD.MOV.U32 R25, RZ, RZ, R26 ;  /* 0x000000ffff197224 */ /* 0x000fe200078e001a */
[----:B------:R-:W-:Y:S06]  /*4920*/  BRA `(.L_x_13073) ;  /* 0x0000000000bc7947 */ /* 0x000fec0003800000 */
.L_x_13095:
        /* <DEDUP_REMOVED lines=22> */
.L_x_13078:
        /* <DEDUP_REMOVED lines=16> */
.L_x_13106:
[----:B------:R-:W-:Y:S01]  /*4b90*/  IMAD.MOV.U32 R25, RZ, RZ, R26 ;  /* 0x000000ffff197224 */ /* 0x000fe200078e001a */
[----:B------:R-:W-:Y:S06]  /*4ba0*/  BRA `(.L_x_13073) ;  /* 0x00000000001c7947 */ /* 0x000fec0003800000 */
.L_x_13105:
[----:B------:R-:W0:Y:S01]  /*4bb0*/  F2I.U64.TRUNC R4, R4 ;  /* 0x0000000400047311 */ /* 0x000e22000020d800 */
[----:B------:R-:W-:Y:S01]  /*4bc0*/  IMAD.MOV.U32 R25, RZ, RZ, R26 ;  /* 0x000000ffff197224 */ /* 0x000fe200078e001a */
[----:B0-----:R2:W-:Y:S01]  /*4bd0*/  STG.E.64 desc[UR36][R8.64], R4 ;  /* 0x0000000408007986 */ /* 0x0015e2000c101b24 */
[----:B------:R-:W-:Y:S05]  /*4be0*/  BRA `(.L_x_13073) ;  /* 0x00000000000c7947 */ /* 0x000fea0003800000 */
.L_x_13104:
[----:B------:R-:W0:Y:S01]  /*4bf0*/  F2I.FTZ.U32.TRUNC.NTZ R3, R4 ;  /* 0x0000000400037305 */ /* 0x000e22000021f000 */
[----:B------:R-:W-:Y:S01]  /*4c00*/  IMAD.MOV.U32 R25, RZ, RZ, R26 ;  /* 0x000000ffff197224 */ /* 0x000fe200078e001a */
[----:B0-----:R0:W-:Y:S06]  /*4c10*/  STG.E desc[UR36][R8.64], R3 ;  /* 0x0000000308007986 */ /* 0x0011ec000c101924 */
.L_x_13073:
[----:B------:R-:W-:Y:S05]  /*4c20*/  BSYNC B6 ;  /* 0x0000000000067941 */ /* 0x000fea0003800000 */
.L_x_13072:
        /* <DEDUP_REMOVED lines=24> */
.L_x_13112:
[----:B------:R-:W0:Y:S02]  /*4db0*/  F2I.S64.TRUNC R18, R18 ;  /* 0x0000001200127311 */ /* 0x000e24000020d900 */
[----:B0-----:R-:W-:-:S05]  /*4dc0*/  IMAD.MOV.U32 R3, RZ, RZ, R18 ;  /* 0x000000ffff037224 */ /* 0x001fca00078e0012 */
[----:B------:R0:W-:Y:S01]  /*4dd0*/  STG.E.U8 desc[UR36][R8.64], R3 ;  /* 0x0000000308007986 */ /* 0x0001e2000c101124 */
[----:B------:R-:W-:Y:S05]  /*4de0*/  BRA `(.L_x_13114) ;  /* 0x0000000c00407947 */ /* 0x000fea0003800000 */
.L_x_13111:
        /* <DEDUP_REMOVED lines=9> */
.L_x_13116:
[----:B------:R-:W0:Y:S02]  /*4e80*/  F2I.FTZ.TRUNC.NTZ R3, R18 ;  /* 0x0000001200037305 */ /* 0x000e24000021f100 */
[----:B0-----:R0:W-:Y:S01]  /*4e90*/  STG.E desc[UR36][R8.64], R3 ;  /* 0x0000000308007986 */ /* 0x0011e2000c101924 */
[----:B------:R-:W-:Y:S05]  /*4ea0*/  BRA `(.L_x_13114) ;  /* 0x0000000c00107947 */ /* 0x000fea0003800000 */
.L_x_13115:
[----:B------:R-:W0:Y:S02]  /*4eb0*/  F2I.FTZ.TRUNC.NTZ R3, R18 ;  /* 0x0000001200037305 */ /* 0x000e24000021f100 */
[----:B0-----:R0:W-:Y:S01]  /*4ec0*/  STG.E.U16 desc[UR36][R8.64], R3 ;  /* 0x0000000308007986 */ /* 0x0011e2000c101524 */
[----:B------:R-:W-:Y:S05]  /*4ed0*/  BRA `(.L_x_13114) ;  /* 0x0000000c00047947 */ /* 0x000fea0003800000 */
.L_x_13110:
        /* <DEDUP_REMOVED lines=8> */
.L_x_13118:
[----:B------:R-:W-:-:S05]  /*4f60*/  F2FP.F16.F32.PACK_AB R18, RZ, R18 ;  /* 0x00000012ff12723e */ /* 0x000fca00000000ff */
[----:B------:R0:W-:Y:S01]  /*4f70*/  STG.E.U16 desc[UR36][R8.64], R18 ;  /* 0x0000001208007986 */ /* 0x0001e2000c101524 */
[----:B------:R-:W-:Y:S05]  /*4f80*/  BRA `(.L_x_13114) ;  /* 0x0000000800d87947 */ /* 0x000fea0003800000 */
.L_x_13117:
        /* <DEDUP_REMOVED lines=9> */
.L_x_13120:
[----:B------:R-:W-:-:S04]  /*5020*/  F2FP.F16.F32.PACK_AB R3, RZ, R18 ;  /* 0x00000012ff03723e */ /* 0x000fc800000000ff */
[----:B------:R-:W-:-:S05]  /*5030*/  PRMT R3, R3, 0x5410, RZ ;  /* 0x0000541003037816 */ /* 0x000fca00000000ff */
[----:B------:R0:W-:Y:S01]  /*5040*/  STG.E desc[UR36][R8.64], R3 ;  /* 0x0000000308007986 */ /* 0x0001e2000c101924 */
[----:B------:R-:W-:Y:S05]  /*5050*/  BRA `(.L_x_13114) ;  /* 0x0000000800a47947 */ /* 0x000fea0003800000 */
.L_x_13119:
[----:B------:R-:W-:-:S06]  /*5060*/  FMUL.FTZ R4, R18, 1 ;  /* 0x3f80000012047820 */ /* 0x000fcc0000410000 */
[----:B------:R-:W0:Y:S02]  /*5070*/  F2F.F64.F32 R4, R4 ;  /* 0x0000000400047310 */ /* 0x000e240000201800 */
[----:B0-----:R0:W-:Y:S01]  /*5080*/  STG.E.64 desc[UR36][R8.64], R4 ;  /* 0x0000000408007986 */ /* 0x0011e2000c101b24 */
[----:B------:R-:W-:Y:S05]  /*5090*/  BRA `(.L_x_13114) ;  /* 0x0000000800947947 */ /* 0x000fea0003800000 */
.L_x_13109:
        /* <DEDUP_REMOVED lines=12> */
.L_x_13123:
[----:B------:R-:W-:Y:S01]  /*5160*/  FMUL.FTZ R4, R18, 1 ;  /* 0x3f80000012047820 */ /* 0x000fe20000410000 */
[----:B------:R-:W-:-:S05]  /*5170*/  CS2R R6, SRZ ;  /* 0x0000000000067805 */ /* 0x000fca000001ff00 */
[----:B------:R-:W0:Y:S02]  /*5180*/  F2F.F64.F32 R4, R4 ;  /* 0x0000000400047310 */ /* 0x000e240000201800 */
[----:B0-----:R0:W-:Y:S01]  /*5190*/  STG.E.128 desc[UR36][R8.64], R4 ;  /* 0x0000000408007986 */ /* 0x0011e2000c101d24 */
[----:B------:R-:W-:Y:S05]  /*51a0*/  BRA `(.L_x_13114) ;  /* 0x0000000800507947 */ /* 0x000fea0003800000 */
.L_x_13122:
        /* <DEDUP_REMOVED lines=20> */
.L_x_13127:
[----:B------:R-:W-:Y:S05]  /*52f0*/  BSYNC B0 ;  /* 0x0000000000007941 */ /* 0x000fea0003800000 */
.L_x_13126:
[----:B------:R-:W-:-:S05]  /*5300*/  LOP3.LUT R5, R0, R5, RZ, 0xfc, !PT ;  /* 0x0000000500057212 */ /* 0x000fca00078efcff */
[----:B------:R0:W-:Y:S01]  /*5310*/  STG.E.U8 desc[UR36][R8.64], R5 ;  /* 0x0000000508007986 */ /* 0x0001e2000c101124 */
[----:B------:R-:W-:Y:S05]  /*5320*/  BRA `(.L_x_13114) ;  /* 0x0000000400f07947 */ /* 0x000fea0003800000 */
.L_x_13125:
        /* <DEDUP_REMOVED lines=12> */
.L_x_13129:
[----:B------:R-:W-:Y:S01]  /*53f0*/  IMAD.MOV.U32 R0, RZ, RZ, 0x7f ;  /* 0x0000007fff007424 */ /* 0x000fe200078e00ff */
[----:B------:R-:W-:-:S04]  /*5400*/  ISETP.GT.U32.AND P0, PT, R4, 0x7f800000, PT ;  /* 0x7f8000000400780c */ /* 0x000fc80003f04070 */
[----:B------:R-:W-:-:S09]  /*5410*/  SEL R0, R0, 0x7c, P0 ;  /* 0x0000007c00007807 */ /* 0x000fd20000000000 */
.L_x_13130:
[----:B------:R-:W-:Y:S05]  /*5420*/  BSYNC B0 ;  /* 0x0000000000007941 */ /* 0x000fea0003800000 */
.L_x_13128:
[----:B------:R-:W-:-:S04]  /*5430*/  LOP3.LUT R18, R18, 0x80000000, RZ, 0xc0, !PT ;  /* 0x8000000012127812 */ /* 0x000fc800078ec0ff */
[----:B------:R-:W-:-:S04]  /*5440*/  SHF.R.U32.HI R3, RZ, 0x18, R18 ;  /* 0x00000018ff037819 */ /* 0x000fc80000011612 */
[----:B------:R-:W-:-:S05]  /*5450*/  LOP3.LUT R3, R0, R3, RZ, 0xfc, !PT ;  /* 0x0000000300037212 */ /* 0x000fca00078efcff */
[----:B------:R0:W-:Y:S01]  /*5460*/  STG.E.U8 desc[UR36][R8.64], R3 ;  /* 0x0000000308007986 */ /* 0x0001e2000c101124 */
[----:B------:R-:W-:Y:S05]  /*5470*/  BRA `(.L_x_13114) ;  /* 0x00000004009c7947 */ /* 0x000fea0003800000 */
.L_x_13124:
[----:B------:R-:W-:-:S05]  /*5480*/  F2FP.BF16.F32.PACK_AB R18, RZ, R18 ;  /* 0x00000012ff12723e */ /* 0x000fca00000010ff */
[----:B------:R0:W-:Y:S01]  /*5490*/  STG.E.U16 desc[UR36][R8.64], R18 ;  /* 0x0000001208007986 */ /* 0x0001e2000c101524 */
[----:B------:R-:W-:Y:S05]  /*54a0*/  BRA `(.L_x_13114) ;  /* 0x0000000400907947 */ /* 0x000fea0003800000 */
.L_x_13121:
        /* <DEDUP_REMOVED lines=11> */
.L_x_13133:
        /* <DEDUP_REMOVED lines=16> */
.L_x_13136:
[----:B------:R-:W-:-:S04]  /*5660*/  LOP3.LUT R18, R18, 0x80000000, RZ, 0xc0, !PT ;  /* 0x8000000012127812 */ /* 0x000fc800078ec0ff */
[----:B------:R-:W-:-:S04]  /*5670*/  SHF.R.U32.HI R3, RZ, 0x18, R18 ;  /* 0x00000018ff037819 */ /* 0x000fc80000011612 */
[----:B------:R-:W-:-:S04]  /*5680*/  LOP3.LUT R0, R0, R3, RZ, 0xfc, !PT ;  /* 0x0000000300007212 */ /* 0x000fc800078efcff */
[----:B------:R-:W-:-:S07]  /*5690*/  PRMT R4, R0, 0x7610, R4 ;  /* 0x0000761000047816 */ /* 0x000fce0000000004 */
.L_x_13135:
[----:B------:R-:W-:Y:S05]  /*56a0*/  BSYNC B0 ;  /* 0x0000000000007941 */ /* 0x000fea0003800000 */
.L_x_13134:
[----:B------:R3:W-:Y:S01]  /*56b0*/  STG.E.U8 desc[UR36][R8.64], R4 ;  /* 0x0000000408007986 */ /* 0x0007e2000c101124 */
[----:B------:R-:W-:Y:S05]  /*56c0*/  BRA `(.L_x_13114) ;  /* 0x0000000400087947 */ /* 0x000fea0003800000 */
.L_x_13132:
        /* <DEDUP_REMOVED lines=16> */
.L_x_13139:
[----:B------:R-:W-:-:S04]  /*57d0*/  LOP3.LUT R18, R18, 0x80000000, RZ, 0xc0, !PT ;  /* 0x8000000012127812 */ /* 0x000fc800078ec0ff */
[----:B------:R-:W-:-:S04]  /*57e0*/  SHF.R.U32.HI R3, RZ, 0x18, R18 ;  /* 0x00000018ff037819 */ /* 0x000fc80000011612 */
[----:B------:R-:W-:-:S04]  /*57f0*/  LOP3.LUT R0, R0, R3, RZ, 0xfc, !PT ;  /* 0x0000000300007212 */ /* 0x000fc800078efcff */
[----:B------:R-:W-:-:S07]  /*5800*/  PRMT R4, R0, 0x7610, R4 ;  /* 0x0000761000047816 */ /* 0x000fce0000000004 */
.L_x_13138:
[----:B------:R-:W-:Y:S05]  /*5810*/  BSYNC B0 ;  /* 0x0000000000007941 */ /* 0x000fea0003800000 */
.L_x_13137:
[----:B------:R0:W-:Y:S01]  /*5820*/  STG.E.U8 desc[UR36][R8.64], R4 ;  /* 0x0000000408007986 */ /* 0x0001e2000c101124 */
[----:B------:R-:W-:Y:S05]  /*5830*/  BRA `(.L_x_13114) ;  /* 0x0000000000ac7947 */ /* 0x000fea0003800000 */
.L_x_13131:
        /* <DEDUP_REMOVED lines=21> */
.L_x_13113:
        /* <DEDUP_REMOVED lines=16> */
.L_x_13142:
[----:B------:R-:W-:Y:S05]  /*5a90*/  BRA `(.L_x_13114) ;  /* 0x0000000000147947 */ /* 0x000fea0003800000 */
.L_x_13141:
[----:B------:R-:W0:Y:S02]  /*5aa0*/  F2I.U64.TRUNC R18, R18 ;  /* 0x0000001200127311 */ /* 0x000e24000020d800 */
[----:B0-----:R2:W-:Y:S01]  /*5ab0*/  STG.E.64 desc[UR36][R8.64], R18 ;  /* 0x0000001208007986 */ /* 0x0015e2000c101b24 */
[----:B------:R-:W-:Y:S05]  /*5ac0*/  BRA `(.L_x_13114) ;  /* 0x0000000000087947 */ /* 0x000fea0003800000 */
.L_x_13140:
[----:B------:R-:W0:Y:S02]  /*5ad0*/  F2I.FTZ.U32.TRUNC.NTZ R3, R18 ;  /* 0x0000001200037305 */ /* 0x000e24000021f000 */
[----:B0-----:R0:W-:Y:S02]  /*5ae0*/  STG.E desc[UR36][R8.64], R3 ;  /* 0x0000000308007986 */ /* 0x0011e4000c101924 */
.L_x_13114:
        /* <DEDUP_REMOVED lines=24> */
.L_x_13146:
[----:B------:R-:W0:Y:S02]  /*5c70*/  F2I.S64.TRUNC R22, R22 ;  /* 0x0000001600167311 */ /* 0x000e24000020d900 */
[----:B0-----:R-:W-:-:S05]  /*5c80*/  IMAD.MOV.U32 R3, RZ, RZ, R22 ;  /* 0x000000ffff037224 */ /* 0x001fca00078e0016 */
[----:B------:R0:W-:Y:S01]  /*5c90*/  STG.E.U8 desc[UR36][R8.64], R3 ;  /* 0x0000000308007986 */ /* 0x0001e2000c101124 */
[----:B------:R-:W-:Y:S05]  /*5ca0*/  BRA `(.L_x_13148) ;  /* 0x0000000c00407947 */ /* 0x000fea0003800000 */
.L_x_13145:
        /* <DEDUP_REMOVED lines=9> */
.L_x_13150:
[----:B------:R-:W0:Y:S02]  /*5d40*/  F2I.FTZ.TRUNC.NTZ R3, R22 ;  /* 0x0000001600037305 */ /* 0x000e24000021f100 */
[----:B0-----:R3:W-:Y:S01]  /*5d50*/  STG.E desc[UR36][R8.64], R3 ;  /* 0x0000000308007986 */ /* 0x0017e2000c101924 */
[----:B------:R-:W-:Y:S05]  /*5d60*/  BRA `(.L_x_13148) ;  /* 0x0000000c00107947 */ /* 0x000fea0003800000 */
.L_x_13149:
[----:B------:R-:W0:Y:S02]  /*5d70*/  F2I.FTZ.TRUNC.NTZ R3, R22 ;  /* 0x0000001600037305 */ /* 0x000e24000021f100 */
[----:B0-----:R2:W-:Y:S01]  /*5d80*/  STG.E.U16 desc[UR36][R8.64], R3 ;  /* 0x0000000308007986 */ /* 0x0015e2000c101524 */
[----:B------:R-:W-:Y:S05]  /*5d90*/  BRA `(.L_x_13148) ;  /* 0x0000000c00047947 */ /* 0x000fea0003800000 */
.L_x_13144:
        /* <DEDUP_REMOVED lines=8> */
.L_x_13152:
[----:B------:R-:W-:-:S05]  /*5e20*/  F2FP.F16.F32.PACK_AB R22, RZ, R22 ;  /* 0x00000016ff16723e */ /* 0x000fca00000000ff */
[----:B------:R0:W-:Y:S01]  /*5e30*/  STG.E.U16 desc[UR36][R8.64], R22 ;  /* 0x0000001608007986 */ /* 0x0001e2000c101524 */
[----:B------:R-:W-:Y:S05]  /*5e40*/  BRA `(.L_x_13148) ;  /* 0x0000000800d87947 */ /* 0x000fea0003800000 */
.L_x_13151:
        /* <DEDUP_REMOVED lines=9> */
.L_x_13154:
[----:B------:R-:W-:-:S04]  /*5ee0*/  F2FP.F16.F32.PACK_AB R3, RZ, R22 ;  /* 0x00000016ff03723e */ /* 0x000fc800000000ff */
[----:B------:R-:W-:-:S05]  /*5ef0*/  PRMT R3, R3, 0x5410, RZ ;  /* 0x0000541003037816 */ /* 0x000fca00000000ff */
[----:B------:R0:W-:Y:S01]  /*5f00*/  STG.E desc[UR36][R8.64], R3 ;  /* 0x0000000308007986 */ /* 0x0001e2000c101924 */
[----:B------:R-:W-:Y:S05]  /*5f10*/  BRA `(.L_x_13148) ;  /* 0x0000000800a47947 */ /* 0x000fea0003800000 */
.L_x_13153:
[----:B------:R-:W-:-:S06]  /*5f20*/  FMUL.FTZ R4, R22, 1 ;  /* 0x3f80000016047820 */ /* 0x000fcc0000410000 */
[----:B------:R-:W0:Y:S02]  /*5f30*/  F2F.F64.F32 R4, R4 ;  /* 0x0000000400047310 */ /* 0x000e240000201800 */
[----:B0-----:R0:W-:Y:S01]  /*5f40*/  STG.E.64 desc[UR36][R8.64], R4 ;  /* 0x0000000408007986 */ /* 0x0011e2000c101b24 */
[----:B------:R-:W-:Y:S05]  /*5f50*/  BRA `(.L_x_13148) ;  /* 0x0000000800947947 */ /* 0x000fea0003800000 */
.L_x_13143:
        /* <DEDUP_REMOVED lines=12> */
.L_x_13157:
[----:B------:R-:W-:Y:S01]  /*6020*/  FMUL.FTZ R4, R22, 1 ;  /* 0x3f80000016047820 */ /* 0x000fe20000410000 */
[----:B------:R-:W-:-:S05]  /*6030*/  CS2R R6, SRZ ;  /* 0x0000000000067805 */ /* 0x000fca000001ff00 */
[----:B------:R-:W0:Y:S02]  /*6040*/  F2F.F64.F32 R4, R4 ;  /* 0x0000000400047310 */ /* 0x000e240000201800 */
[----:B0-----:R0:W-:Y:S01]  /*6050*/  STG.E.128 desc[UR36][R8.64], R4 ;  /* 0x0000000408007986 */ /* 0x0011e2000c101d24 */
[----:B------:R-:W-:Y:S05]  /*6060*/  BRA `(.L_x_13148) ;  /* 0x0000000800507947 */ /* 0x000fea0003800000 */
.L_x_13156:
        /* <DEDUP_REMOVED lines=20> */
.L_x_13161:
[----:B------:R-:W-:Y:S05]  /*61b0*/  BSYNC B0 ;  /* 0x0000000000007941 */ /* 0x000fea0003800000 */
.L_x_13160:
[----:B------:R-:W-:-:S05]  /*61c0*/  LOP3.LUT R5, R0, R5, RZ, 0xfc, !PT ;  /* 0x0000000500057212 */ /* 0x000fca00078efcff */
[----:B------:R0:W-:Y:S01]  /*61d0*/  STG.E.U8 desc[UR36][R8.64], R5 ;  /* 0x0000000508007986 */ /* 0x0001e2000c101124 */
[----:B------:R-:W-:Y:S05]  /*61e0*/  BRA `(.L_x_13148) ;  /* 0x0000000400f07947 */ /* 0x000fea0003800000 */
.L_x_13159:
        /* <DEDUP_REMOVED lines=12> */
.L_x_13163:
[----:B------:R-:W-:Y:S01]  /*62b0*/  IMAD.MOV.U32 R0, RZ, RZ, 0x7f ;  /* 0x0000007fff007424 */ /* 0x000fe200078e00ff */
[----:B------:R-:W-:-:S04]  /*62c0*/  ISETP.GT.U32.AND P0, PT, R4, 0x7f800000, PT ;  /* 0x7f8000000400780c */ /* 0x000fc80003f04070 */
[----:B------:R-:W-:-:S09]  /*62d0*/  SEL R0, R0, 0x7c, P0 ;  /* 0x0000007c00007807 */ /* 0x000fd20000000000 */
.L_x_13164:
[----:B------:R-:W-:Y:S05]  /*62e0*/  BSYNC B0 ;  /* 0x0000000000007941 */ /* 0x000fea0003800000 */
.L_x_13162:
[----:B------:R-:W-:-:S04]  /*62f0*/  LOP3.LUT R22, R22, 0x80000000, RZ, 0xc0, !PT ;  /* 0x8000000016167812 */ /* 0x000fc800078ec0ff */
[----:B------:R-:W-:-:S04]  /*6300*/  SHF.R.U32.HI R3, RZ, 0x18, R22 ;  /* 0x00000018ff037819 */ /* 0x000fc80000011616 */
[----:B------:R-:W-:-:S05]  /*6310*/  LOP3.LUT R3, R0, R3, RZ, 0xfc, !PT ;  /* 0x0000000300037212 */ /* 0x000fca00078efcff */
[----:B------:R0:W-:Y:S01]  /*6320*/  STG.E.U8 desc[UR36][R8.64], R3 ;  /* 0x0000000308007986 */ /* 0x0001e2000c101124 */
[----:B------:R-:W-:Y:S05]  /*6330*/  BRA `(.L_x_13148) ;  /* 0x00000004009c7947 */ /* 0x000fea0003800000 */
.L_x_13158:
[----:B------:R-:W-:-:S05]  /*6340*/  F2FP.BF16.F32.PACK_AB R22, RZ, R22 ;  /* 0x00000016ff16723e */ /* 0x000fca00000010ff */
[----:B------:R0:W-:Y:S01]  /*6350*/  STG.E.U16 desc[UR36][R8.64], R22 ;  /* 0x0000001608007986 */ /* 0x0001e2000c101524 */
[----:B------:R-:W-:Y:S05]  /*6360*/  BRA `(.L_x_13148) ;  /* 0x0000000400907947 */ /* 0x000fea0003800000 */
.L_x_13155:
        /* <DEDUP_REMOVED lines=11> */
.L_x_13167:
        /* <DEDUP_REMOVED lines=16> */
.L_x_13170:
[----:B------:R-:W-:-:S04]  /*6520*/  LOP3.LUT R22, R22, 0x80000000, RZ, 0xc0, !PT ;  /* 0x8000000016167812 */ /* 0x000fc800078ec0ff */
[----:B------:R-:W-:-:S04]  /*6530*/  SHF.R.U32.HI R3, RZ, 0x18, R22 ;  /* 0x00000018ff037819 */ /* 0x000fc80000011616 */
[----:B------:R-:W-:-:S04]  /*6540*/  LOP3.LUT R0, R0, R3, RZ, 0xfc, !PT ;  /* 0x0000000300007212 */ /* 0x000fc800078efcff */
[----:B------:R-:W-:-:S07]  /*6550*/  PRMT R4, R0, 0x7610, R4 ;  /* 0x0000761000047816 */ /* 0x000fce0000000004 */
.L_x_13169:
[----:B------:R-:W-:Y:S05]  /*6560*/  BSYNC B0 ;  /* 0x0000000000007941 */ /* 0x000fea0003800000 */
.L_x_13168:
[----:B------:R0:W-:Y:S01]  /*6570*/  STG.E.U8 desc[UR36][R8.64], R4 ;  /* 0x0000000408007986 */ /* 0x0001e2000c101124 */
[----:B------:R-:W-:Y:S05]  /*6580*/  BRA `(.L_x_13148) ;  /* 0x0000000400087947 */ /* 0x000fea0003800000 */
.L_x_13166:
        /* <DEDUP_REMOVED lines=16> */
.L_x_13173:
[----:B------:R-:W-:-:S04]  /*6690*/  LOP3.LUT R22, R22, 0x80000000, RZ, 0xc0, !PT ;  /* 0x8000000016167812 */ /* 0x000fc800078ec0ff */
[----:B------:R-:W-:-:S04]  /*66a0*/  SHF.R.U32.HI R3, RZ, 0x18, R22 ;  /* 0x00000018ff037819 */ /* 0x000fc80000011616 */
[----:B------:R-:W-:-:S04]  /*66b0*/  LOP3.LUT R0, R0, R3, RZ, 0xfc, !PT ;  /* 0x0000000300007212 */ /* 0x000fc800078efcff */
[----:B------:R-:W-:-:S07]  /*66c0*/  PRMT R4, R0, 0x7610, R4 ;  /* 0x0000761000047816 */ /* 0x000fce0000000004 */
.L_x_13172:
[----:B------:R-:W-:Y:S05]  /*66d0*/  BSYNC B0 ;  /* 0x0000000000007941 */ /* 0x000fea0003800000 */
.L_x_13171:
[----:B------:R0:W-:Y:S01]  /*66e0*/  STG.E.U8 desc[UR36][R8.64], R4 ;  /* 0x0000000408007986 */ /* 0x0001e2000c101124 */
[----:B------:R-:W-:Y:S05]  /*66f0*/  BRA `(.L_x_13148) ;  /* 0x0000000000ac7947 */ /* 0x000fea0003800000 */
.L_x_13165:
        /* <DEDUP_REMOVED lines=21> */
.L_x_13147:
        /* <DEDUP_REMOVED lines=16> */
.L_x_13176:
[----:B------:R-:W-:Y:S05]  /*6950*/  BRA `(.L_x_13148) ;  /* 0x0000000000147947 */ /* 0x000fea0003800000 */
.L_x_13175:
[----:B------:R-:W0:Y:S02]  /*6960*/  F2I.U64.TRUNC R22, R22 ;  /* 0x0000001600167311 */ /* 0x000e24000020d800 */
[----:B0-----:R0:W-:Y:S01]  /*6970*/  STG.E.64 desc[UR36][R8.64], R22 ;  /* 0x0000001608007986 */ /* 0x0011e2000c101b24 */
[----:B------:R-:W-:Y:S05]  /*6980*/  BRA `(.L_x_13148) ;  /* 0x0000000000087947 */ /* 0x000fea0003800000 */
.L_x_13174:
[----:B------:R-:W0:Y:S02]  /*6990*/  F2I.FTZ.U32.TRUNC.NTZ R3, R22 ;  /* 0x0000001600037305 */ /* 0x000e24000021f000 */
[----:B0-----:R0:W-:Y:S02]  /*69a0*/  STG.E desc[UR36][R8.64], R3 ;  /* 0x0000000308007986 */ /* 0x0011e4000c101924 */
.L_x_13148:
[----:B------:R-:W-:-:S07]  /*69b0*/  VIADD R25, R25, 0x80 ;  /* 0x0000008019197836 */ /* 0x000fce0000000000 */
.L_x_13108:
[----:B------:R-:W-:Y:S05]  /*69c0*/  BSYNC B6 ;  /* 0x0000000000067941 */ /* 0x000fea0003800000 */
.L_x_13107:
        /* <DEDUP_REMOVED lines=22> */
.L_x_13180:
[----:B------:R-:W0:Y:S02]  /*6b30*/  F2I.S64.TRUNC R24, R24 ;  /* 0x0000001800187311 */ /* 0x000e24000020d900 */
[----:B0-----:R-:W-:-:S05]  /*6b40*/  IMAD.MOV.U32 R5, RZ, RZ, R24 ;  /* 0x000000ffff057224 */ /* 0x001fca00078e0018 */
[----:B------:R-:W-:Y:S01]  /*6b50*/  STG.E.U8 desc[UR36][R2.64], R5 ;  /* 0x0000000502007986 */ /* 0x000fe2000c101124 */
[----:B------:R-:W-:Y:S05]  /*6b60*/  EXIT ;  /* 0x000000000000794d */ /* 0x000fea0003800000 */
.L_x_13179:
        /* <DEDUP_REMOVED lines=9> */
.L_x_13183:
[----:B------:R-:W0:Y:S02]  /*6c00*/  F2I.FTZ.TRUNC.NTZ R5, R24 ;  /* 0x0000001800057305 */ /* 0x000e24000021f100 */
[----:B0-----:R-:W-:Y:S01]  /*6c10*/  STG.E desc[UR36][R2.64], R5 ;  /* 0x0000000502007986 */ /* 0x001fe2000c101924 */
[----:B------:R-:W-:Y:S05]  /*6c20*/  EXIT ;  /* 0x000000000000794d */ /* 0x000fea0003800000 */
.L_x_13182:
[----:B------:R-:W0:Y:S02]  /*6c30*/  F2I.FTZ.TRUNC.NTZ R5, R24 ;  /* 0x0000001800057305 */ /* 0x000e24000021f100 */
[----:B0-----:R-:W-:Y:S01]  /*6c40*/  STG.E.U16 desc[UR36][R2.64], R5 ;  /* 0x0000000502007986 */ /* 0x001fe2000c101524 */
[----:B------:R-:W-:Y:S05]  /*6c50*/  EXIT ;  /* 0x000000000000794d */ /* 0x000fea0003800000 */
.L_x_13178:
        /* <DEDUP_REMOVED lines=8> */
.L_x_13185:
[----:B------:R-:W-:-:S05]  /*6ce0*/  F2FP.F16.F32.PACK_AB R24, RZ, R24 ;  /* 0x00000018ff18723e */ /* 0x000fca00000000ff */
[----:B------:R-:W-:Y:S01]  /*6cf0*/  STG.E.U16 desc[UR36][R2.64], R24 ;  /* 0x0000001802007986 */ /* 0x000fe2000c101524 */
[----:B------:R-:W-:Y:S05]  /*6d00*/  EXIT ;  /* 0x000000000000794d */ /* 0x000fea0003800000 */
.L_x_13184:
        /* <DEDUP_REMOVED lines=9> */
.L_x_13187:
[----:B------:R-:W-:-:S04]  /*6da0*/  F2FP.F16.F32.PACK_AB R5, RZ, R24 ;  /* 0x00000018ff05723e */ /* 0x000fc800000000ff */
[----:B------:R-:W-:-:S05]  /*6db0*/  PRMT R5, R5, 0x5410, RZ ;  /* 0x0000541005057816 */ /* 0x000fca00000000ff */
[----:B------:R-:W-:Y:S01]  /*6dc0*/  STG.E desc[UR36][R2.64], R5 ;  /* 0x0000000502007986 */ /* 0x000fe2000c101924 */
[----:B------:R-:W-:Y:S05]  /*6dd0*/  EXIT ;  /* 0x000000000000794d */ /* 0x000fea0003800000 */
.L_x_13186:
[----:B------:R-:W-:-:S06]  /*6de0*/  FMUL.FTZ R4, R24, 1 ;  /* 0x3f80000018047820 */ /* 0x000fcc0000410000 */
[----:B------:R-:W0:Y:S02]  /*6df0*/  F2F.F64.F32 R4, R4 ;  /* 0x0000000400047310 */ /* 0x000e240000201800 */
[----:B0-----:R-:W-:Y:S01]  /*6e00*/  STG.E.64 desc[UR36][R2.64], R4 ;  /* 0x0000000402007986 */ /* 0x001fe2000c101b24 */
[----:B------:R-:W-:Y:S05]  /*6e10*/  EXIT ;  /* 0x000000000000794d */ /* 0x000fea0003800000 */
.L_x_13177:
        /* <DEDUP_REMOVED lines=12> */
.L_x_13190:
[----:B------:R-:W-:Y:S01]  /*6ee0*/  FMUL.FTZ R4, R24, 1 ;  /* 0x3f80000018047820 */ /* 0x000fe20000410000 */
[----:B------:R-:W-:-:S05]  /*6ef0*/  CS2R R6, SRZ ;  /* 0x0000000000067805 */ /* 0x000fca000001ff00 */
[----:B------:R-:W0:Y:S02]  /*6f00*/  F2F.F64.F32 R4, R4 ;  /* 0x0000000400047310 */ /* 0x000e240000201800 */
[----:B0-----:R-:W-:Y:S01]  /*6f10*/  STG.E.128 desc[UR36][R2.64], R4 ;  /* 0x0000000402007986 */ /* 0x001fe2000c101d24 */
[----:B------:R-:W-:Y:S05]  /*6f20*/  EXIT ;  /* 0x000000000000794d */ /* 0x000fea0003800000 */
.L_x_13189:
        /* <DEDUP_REMOVED lines=20> */
.L_x_13194:
[----:B------:R-:W-:Y:S05]  /*7070*/  BSYNC B0 ;  /* 0x0000000000007941 */ /* 0x000fea0003800000 */
.L_x_13193:
[----:B------:R-:W-:-:S05]  /*7080*/  LOP3.LUT R7, R0, R7, RZ, 0xfc, !PT ;  /* 0x0000000700077212 */ /* 0x000fca00078efcff */
[----:B------:R-:W-:Y:S01]  /*7090*/  STG.E.U8 desc[UR36][R2.64], R7 ;  /* 0x0000000702007986 */ /* 0x000fe2000c101124 */
[----:B------:R-:W-:Y:S05]  /*70a0*/  EXIT ;  /* 0x000000000000794d */ /* 0x000fea0003800000 */
.L_x_13192:
        /* <DEDUP_REMOVED lines=12> */
.L_x_13196:
[----:B------:R-:W-:Y:S01]  /*7170*/  IMAD.MOV.U32 R0, RZ, RZ, 0x7f ;  /* 0x0000007fff007424 */ /* 0x000fe200078e00ff */
[----:B------:R-:W-:-:S04]  /*7180*/  ISETP.GT.U32.AND P0, PT, R4, 0x7f800000, PT ;  /* 0x7f8000000400780c */ /* 0x000fc80003f04070 */
[----:B------:R-:W-:-:S09]  /*7190*/  SEL R0, R0, 0x7c, P0 ;  /* 0x0000007c00007807 */ /* 0x000fd20000000000 */
.L_x_13197:
[----:B------:R-:W-:Y:S05]  /*71a0*/  BSYNC B0 ;  /* 0x0000000000007941 */ /* 0x000fea0003800000 */
.L_x_13195:
[----:B------:R-:W-:-:S04]  /*71b0*/  LOP3.LUT R24, R24, 0x80000000, RZ, 0xc0, !PT ;  /* 0x8000000018187812 */ /* 0x000fc800078ec0ff */
[----:B------:R-:W-:-:S04]  /*71c0*/  SHF.R.U32.HI R5, RZ, 0x18, R24 ;  /* 0x00000018ff057819 */ /* 0x000fc80000011618 */
[----:B------:R-:W-:-:S05]  /*71d0*/  LOP3.LUT R5, R0, R5, RZ, 0xfc, !PT ;  /* 0x0000000500057212 */ /* 0x000fca00078efcff */
[----:B------:R-:W-:Y:S01]  /*71e0*/  STG.E.U8 desc[UR36][R2.64], R5 ;  /* 0x0000000502007986 */ /* 0x000fe2000c101124 */
[----:B------:R-:W-:Y:S05]  /*71f0*/  EXIT ;  /* 0x000000000000794d */ /* 0x000fea0003800000 */
.L_x_13191:
[----:B------:R-:W-:-:S05]  /*7200*/  F2FP.BF16.F32.PACK_AB R24, RZ, R24 ;  /* 0x00000018ff18723e */ /* 0x000fca00000010ff */
[----:B------:R-:W-:Y:S01]  /*7210*/  STG.E.U16 desc[UR36][R2.64], R24 ;  /* 0x0000001802007986 */ /* 0x000fe2000c101524 */
[----:B------:R-:W-:Y:S05]  /*7220*/  EXIT ;  /* 0x000000000000794d */ /* 0x000fea0003800000 */
.L_x_13188:
        /* <DEDUP_REMOVED lines=11> */
.L_x_13200:
        /* <DEDUP_REMOVED lines=16> */
.L_x_13203:
[----:B------:R-:W-:-:S04]  /*73e0*/  LOP3.LUT R24, R24, 0x80000000, RZ, 0xc0, !PT ;  /* 0x8000000018187812 */ /* 0x000fc800078ec0ff */
[----:B------:R-:W-:-:S04]  /*73f0*/  SHF.R.U32.HI R5, RZ, 0x18, R24 ;  /* 0x00000018ff057819 */ /* 0x000fc80000011618 */
[----:B------:R-:W-:-:S04]  /*7400*/  LOP3.LUT R4, R4, R5, RZ, 0xfc, !PT ;  /* 0x0000000504047212 */ /* 0x000fc800078efcff */
[----:B------:R-:W-:-:S07]  /*7410*/  PRMT R0, R4, 0x7610, R0 ;  /* 0x0000761004007816 */ /* 0x000fce0000000000 */
.L_x_13202:
[----:B------:R-:W-:Y:S05]  /*7420*/  BSYNC B0 ;  /* 0x0000000000007941 */ /* 0x000fea0003800000 */
.L_x_13201:
[----:B------:R-:W-:Y:S01]  /*7430*/  STG.E.U8 desc[UR36][R2.64], R0 ;  /* 0x0000000002007986 */ /* 0x000fe2000c101124 */
[----:B------:R-:W-:Y:S05]  /*7440*/  EXIT ;  /* 0x000000000000794d */ /* 0x000fea0003800000 */
.L_x_13199:
        /* <DEDUP_REMOVED lines=16> */
.L_x_13206:
[----:B------:R-:W-:-:S04]  /*7550*/  LOP3.LUT R24, R24, 0x80000000, RZ, 0xc0, !PT ;  /* 0x8000000018187812 */ /* 0x000fc800078ec0ff */
[----:B------:R-:W-:-:S04]  /*7560*/  SHF.R.U32.HI R5, RZ, 0x18, R24 ;  /* 0x00000018ff057819 */ /* 0x000fc80000011618 */
[----:B------:R-:W-:-:S04]  /*7570*/  LOP3.LUT R4, R4, R5, RZ, 0xfc, !PT ;  /* 0x0000000504047212 */ /* 0x000fc800078efcff */
[----:B------:R-:W-:-:S07]  /*7580*/  PRMT R0, R4, 0x7610, R0 ;  /* 0x0000761004007816 */ /* 0x000fce0000000000 */
.L_x_13205:
[----:B------:R-:W-:Y:S05]  /*7590*/  BSYNC B0 ;  /* 0x0000000000007941 */ /* 0x000fea0003800000 */
.L_x_13204:
[----:B------:R-:W-:Y:S01]  /*75a0*/  STG.E.U8 desc[UR36][R2.64], R0 ;  /* 0x0000000002007986 */ /* 0x000fe2000c101124 */
[----:B------:R-:W-:Y:S05]  /*75b0*/  EXIT ;  /* 0x000000000000794d */ /* 0x000fea0003800000 */
.L_x_13198:
        /* <DEDUP_REMOVED lines=21> */
.L_x_13181:
        /* <DEDUP_REMOVED lines=16> */
.L_x_13209:
[----:B------:R-:W-:Y:S05]  /*7810*/  EXIT ;  /* 0x000000000000794d */ /* 0x000fea0003800000 */
.L_x_13208:
[----:B------:R-:W0:Y:S02]  /*7820*/  F2I.U64.TRUNC R24, R24 ;  /* 0x0000001800187311 */ /* 0x000e24000020d800 */
[----:B0-----:R-:W-:Y:S01]  /*7830*/  STG.E.64 desc[UR36][R2.64], R24 ;  /* 0x0000001802007986 */ /* 0x001fe2000c101b24 */
[----:B------:R-:W-:Y:S05]  /*7840*/  EXIT ;  /* 0x000000000000794d */ /* 0x000fea0003800000 */
.L_x_13207:
[----:B------:R-:W0:Y:S02]  /*7850*/  F2I.FTZ.U32.TRUNC.NTZ R5, R24 ;  /* 0x0000001800057305 */ /* 0x000e24000021f000 */
[----:B0-----:R-:W-:Y:S01]  /*7860*/  STG.E desc[UR36][R2.64], R5 ;  /* 0x0000000502007986 */ /* 0x001fe2000c101924 */
[----:B------:R-:W-:Y:S05]  /*7870*/  EXIT ;  /* 0x000000000000794d */ /* 0x000fea0003800000 */
.L_x_13210:
        /* <DEDUP_REMOVED lines=16> */
.L_x_19417:


//--------------------- .text._ZN2at6native18elementwise_kernelILi128ELi2EZNS0_22gpu_kernel_impl_nocastINS0_13AUnaryFunctorIfffNS0_15binary_internal10DivFunctorIfEEEEEEvRNS_18TensorIteratorBaseERKT_EUliE_EEviT1_ --------------------------
	.section	.text._ZN2at6native18elementwise_kernelILi128ELi2EZNS0_22gpu_kernel_impl_nocastINS0_13AUnaryFunctorIfffNS0_15binary_internal10DivFunctorIfEEEEEEvRNS_18TensorIteratorBaseERKT_EUliE_EEviT1_,"ax",@progbits
	.align	128
        .global         _ZN2at6native18elementwise_kernelILi128ELi2EZNS0_22gpu_kernel_impl_nocastINS0_13AUnaryFunctorIfffNS0_15binary_internal10DivFunctorIfEEEEEEvRNS_18TensorIteratorBaseERKT_EUliE_EEviT1_
        .type           _ZN2at6native18elementwise_kernelILi128ELi2EZNS0_22gpu_kernel_impl_nocastINS0_13AUnaryFunctorIfffNS0_15binary_internal10DivFunctorIfEEEEEEvRNS_18TensorIteratorBaseERKT_EUliE_EEviT1_,@function
        .size           _ZN2at6native18elementwise_kernelILi128ELi2EZNS0_22gpu_kernel_impl_nocastINS0_13AUnaryFunctorIfffNS0_15binary_internal10DivFunctorIfEEEEEEvRNS_18TensorIteratorBaseERKT_EUliE_EEviT1_,(.L_x_19418 - _ZN2at6native18elementwise_kernelILi128ELi2EZNS0_22gpu_kernel_impl_nocastINS0_13AUnaryFunctorIfffNS0_15binary_internal10DivFunctorIfEEEEEEvRNS_18TensorIteratorBaseERKT_EUliE_EEviT1_)
        .other          _ZN2at6native18elementwise_kernelILi128ELi2EZNS0_22gpu_kernel_impl_nocastINS0_13AUnaryFunctorIfffNS0_15binary_internal10DivFunctorIfEEEEEEvRNS_18TensorIteratorBaseERKT_EUliE_EEviT1_,@"STO_CUDA_ENTRY STV_DEFAULT"
_ZN2at6native18elementwise_kernelILi128ELi2EZNS0_22gpu_kernel_impl_nocastINS0_13AUnaryFunctorIfffNS0_15binary_internal10DivFunctorIfEEEEEEvRNS_18TensorIteratorBaseERKT_EUliE_EEviT1_:
.text._ZN2at6native18elementwise_kernelILi128ELi2EZNS0_22gpu_kernel_impl_nocastINS0_13AUnaryFunctorIfffNS0_15binary_internal10DivFunctorIfEEEEEEvRNS_18TensorIteratorBaseERKT_EUliE_EEviT1_:
        /* <DEDUP_REMOVED lines=312> */
.L_x_13213:
[----:B------:R-:W-:Y:S01]  /*1380*/  ULDC.64 UR8, c[0x0][0x418] ;  /* 0x0001060000087ab9 */ /* 0x000fe20000000a00 */
[----:B------:R-:W-:Y:S01]  /*1390*/  ULDC UR7, c[0x0][0x424] ;  /* 0x0001090000077ab9 */ /* 0x000fe20000000800 */
[----:B------:R-:W-:-:S04]  /*13a0*/  IADD3 R4, P0, R2, UR8, RZ ;  /* 0x0000000802047c10 */ /* 0x000fc8000ff1e0ff */
[----:B------:R-:W-:Y:S01]  /*13b0*/  IADD3.X R5, RZ, UR9, RZ, P0, !PT ;  /* 0x00000009ff057c10 */ /* 0x000fe200087fe4ff */
[----:B------:R-:W-:-:S04]  /*13c0*/  ULDC.64 UR8, c[0x0][0x410] ;  /* 0x0001040000087ab9 */ /* 0x000fc80000000a00 */
[----:B------:R-:W2:Y:S01]  /*13d0*/  LDG.E R4, desc[UR4][R4.64] ;  /* 0x0000000404047981 */ /* 0x000ea2000c1e1900 */
[----:B------:R-:W-:Y:S02]  /*13e0*/  IADD3 R2, P0, R3, UR8, RZ ;  /* 0x0000000803027c10 */ /* 0x000fe4000ff1e0ff */
[----:B------:R-:W-:Y:S02]  /*13f0*/  IADD3 R7, R0, 0x80, RZ ;  /* 0x0000008000077810 */ /* 0x000fe40007ffe0ff */
[----:B------:R-:W-:Y:S01]  /*1400*/  IADD3.X R3, RZ, UR9, RZ, P0, !PT ;  /* 0x00000009ff037c10 */ /* 0x000fe200087fe4ff */
[----:B--2---:R-:W0:Y:S02]  /*1410*/  MUFU.RCP R9, R4 ;  /* 0x0000000400097308 */ /* 0x004e240000001000 */
[----:B0-----:R-:W-:-:S05]  /*1420*/  FMUL.FTZ R9, R9, UR7 ;  /* 0x0000000709097c20 */ /* 0x001fca0008410000 */
[----:B------:R0:W-:Y:S02]  /*1430*/  STG.E desc[UR4][R2.64], R9 ;  /* 0x0000000902007986 */ /* 0x0001e4000c101904 */
.L_x_13212:
[----:B------:R-:W-:Y:S05]  /*1440*/  BSYNC B0 ;  /* 0x0000000000007941 */ /* 0x000fea0003800000 */
.L_x_13211:
        /* <DEDUP_REMOVED lines=305> */
.L_x_13214:
[----:B------:R-:W-:Y:S02]  /*2760*/  ULDC.64 UR6, c[0x0][0x418] ;  /* 0x0001060000067ab9 */ /* 0x000fe40000000a00 */
[----:B------:R-:W-:-:S04]  /*2770*/  IADD3 R4, P0, R0, UR6, RZ ;  /* 0x0000000600047c10 */ /* 0x000fc8000ff1e0ff */
[----:B------:R-:W-:Y:S01]  /*2780*/  IADD3.X R5, RZ, UR7, RZ, P0, !PT ;  /* 0x00000007ff057c10 */ /* 0x000fe200087fe4ff */
[----:B------:R-:W-:-:S04]  /*2790*/  ULDC.64 UR6, c[0x0][0x410] ;  /* 0x0001040000067ab9 */ /* 0x000fc80000000a00 */
[----:B------:R-:W2:Y:S01]  /*27a0*/  LDG.E R4, desc[UR4][R4.64] ;  /* 0x0000000404047981 */ /* 0x000ea2000c1e1900 */
[----:B------:R-:W-:Y:S01]  /*27b0*/  IADD3 R2, P0, R3, UR6, RZ ;  /* 0x0000000603027c10 */ /* 0x000fe2000ff1e0ff */
[----:B------:R-:W-:-:S03]  /*27c0*/  ULDC UR6, c[0x0][0x424] ;  /* 0x0001090000067ab9 */ /* 0x000fc60000000800 */
[----:B------:R-:W-:Y:S01]  /*27d0*/  IADD3.X R3, RZ, UR7, RZ, P0, !PT ;  /* 0x00000007ff037c10 */ /* 0x000fe200087fe4ff */
[----:B--2---:R-:W0:Y:S02]  /*27e0*/  MUFU.RCP R7, R4 ;  /* 0x0000000400077308 */ /* 0x004e240000001000 */
[----:B0-----:R-:W-:-:S05]  /*27f0*/  FMUL.FTZ R7, R7, UR6 ;  /* 0x0000000607077c20 */ /* 0x001fca0008410000 */
[----:B------:R-:W-:Y:S01]  /*2800*/  STG.E desc[UR4][R2.64], R7 ;  /* 0x0000000702007986 */ /* 0x000fe2000c101904 */
[----:B------:R-:W-:Y:S05]  /*2810*/  EXIT ;  /* 0x000000000000794d */ /* 0x000fea0003800000 */
.L_x_13215:
        /* <DEDUP_REMOVED lines=14> */
.L_x_19418:


//--------------------- .text._ZN2at6native27unrolled_elementwise_kernelINS0_13AUnaryFunctorIfffNS0_15binary_internal10DivFunctorIfEEEESt5arrayIPcLm2EELi4E23TrivialOffsetCalculatorILi1EjESB_NS0_6memory15LoadWithoutCastENSC_16StoreWithoutCastEEEviT_T0_T2_T3_T4_T5_ --------------------------
	.section	.text._ZN2at6native27unrolled_elementwise_kernelINS0_13AUnaryFunctorIfffNS0_15binary_internal10DivFunctorIfEEEESt5arrayIPcLm2EELi4E23TrivialOffsetCalculatorILi1EjESB_NS0_6memory15LoadWithoutCastENSC_16StoreWithoutCastEEEviT_T0_T2_T3_T4_T5_,"ax",@progbits
	.align	128
        .global         _ZN2at6native27unrolled_elementwise_kernelINS0_13AUnaryFunctorIfffNS0_15binary_internal10DivFunctorIfEEEESt5arrayIPcLm2EELi4E23TrivialOffsetCalculatorILi1EjESB_NS0_6memory15LoadWithoutCastENSC_16StoreWithoutCastEEEviT_T0_T2_T3_T4_T5_
        .type           _ZN2at6native27unrolled_elementwise_kernelINS0_13AUnaryFunctorIfffNS0_15binary_internal10DivFunctorIfEEEESt5arrayIPcLm2EELi4E23TrivialOffsetCalculatorILi1EjESB_NS0_6memory15LoadWithoutCastENSC_16StoreWithoutCastEEEviT_T0_T2_T3_T4_T5_,@function
        .size           _ZN2at6native27unrolled_elementwise_kernelINS0_13AUnaryFunctorIfffNS0_15binary_internal10DivFunctorIfEEEESt5arrayIPcLm2EELi4E23TrivialOffsetCalculatorILi1EjESB_NS0_6memory15LoadWithoutCastENSC_16StoreWithoutCastEEEviT_T0_T2_T3_T4_T5_,(.L_x_19419 - _ZN2at6native27unrolled_elementwise_kernelINS0_13AUnaryFunctorIfffNS0_15binary_internal10DivFunctorIfEEEESt5arrayIPcLm2EELi4E23TrivialOffsetCalculatorILi1EjESB_NS0_6memory15LoadWithoutCastENSC_16StoreWithoutCastEEEviT_T0_T2_T3_T4_T5_)
        .other          _ZN2at6native27unrolled_elementwise_kernelINS0_13AUnaryFunctorIfffNS0_15binary_internal10DivFunctorIfEEEESt5arrayIPcLm2EELi4E23TrivialOffsetCalculatorILi1EjESB_NS0_6memory15LoadWithoutCastENSC_16StoreWithoutCastEEEviT_T0_T2_T3_T4_T5_,@"STO_CUDA_ENTRY STV_DEFAULT"
_ZN2at6native27unrolled_elementwise_kernelINS0_13AUnaryFunctorIfffNS0_15binary_internal10DivFunctorIfEEEESt5arrayIPcLm2EELi4E23TrivialOffsetCalculatorILi1EjESB_NS0_6memory15LoadWithoutCastENSC_16StoreWithoutCastEEEviT_T0_T2_T3_T4_T5_:
.text._ZN2at6native27unrolled_elementwise_kernelINS0_13AUnaryFunctorIfffNS0_15binary_internal10DivFunctorIfEEEESt5arrayIPcLm2EELi4E23TrivialOffsetCalculatorILi1EjESB_NS0_6memory15LoadWithoutCastENSC_16StoreWithoutCastEEEviT_T0_T2_T3_T4_T5_:
        /* <DEDUP_REMOVED lines=17> */
[----:B------:R-:W-:-:S06]  /*0110*/  CS2R R12, SRZ ;  /* 0x00000000000c7805 */ /* 0x000fcc000001ff00 */
[----:B------:R-:W2:Y:S05]  /*0120*/  @!P0 LDG.E R12, desc[UR4][R10.64] ;  /* 0x000000040a0c8981 */ /* 0x000eaa000c1e1900 */
[----:B------:R-:W0:Y:S01]  /*0130*/  @!P2 LDC.64 R8, c[0x0][0x228] ;  /* 0x00008a00ff08ab82 */ /* 0x000e220000000a00 */
[----:B------:R-:W-:Y:S02]  /*0140*/  @!P2 IMAD R19, R0, 0x200, R21 ;  /* 0x000002000013a824 */ /* 0x000fe400078e0215 */
[----:B-1----:R-:W-:-:S05]  /*0150*/  @!P1 IMAD.WIDE.U32 R16, R17, 0x4, R14 ;  /* 0x0000000411109825 */ /* 0x002fca00078e000e */
[----:B------:R1:W3:Y:S01]  /*0160*/  @!P1 LDG.E R13, desc[UR4][R16.64] ;  /* 0x00000004100d9981 */ /* 0x0002e2000c1e1900 */
[----:B0-----:R-:W-:Y:S01]  /*0170*/  @!P2 IMAD.WIDE.U32 R18, R19, 0x4, R8 ;  /* 0x000000041312a825 */ /* 0x001fe200078e0008 */
[----:B------:R-:W-:-:S10]  /*0180*/  HFMA2.MMA R8, -RZ, RZ, 0, 0 ;  /* 0x00000000ff087435 */ /* 0x000fd400000001ff */
[----:B------:R0:W4:Y:S01]  /*0190*/  @!P2 LDG.E R8, desc[UR4][R18.64] ;  /* 0x000000041208a981 */ /* 0x000122000c1e1900 */
[----:B------:R-:W-:-:S05]  /*01a0*/  @!P2 VIADD R21, R21, 0x80 ;  /* 0x000000801515a836 */ /* 0x000fca0000000000 */
[----:B------:R-:W-:-:S13]  /*01b0*/  ISETP.GE.AND P1, PT, R21, R2, PT ;  /* 0x000000021500720c */ /* 0x000fda0003f26270 */
[----:B------:R-:W1:Y:S01]  /*01c0*/  @!P1 LDC.64 R14, c[0x0][0x228] ;  /* 0x00008a00ff0e9b82 */ /* 0x000e620000000a00 */
[----:B------:R-:W-:-:S05]  /*01d0*/  @!P1 LEA R9, R0, R21, 0x9 ;  /* 0x0000001500099211 */ /* 0x000fca00078e48ff */
[----:B-1----:R-:W-:Y:S01]  /*01e0*/  @!P1 IMAD.WIDE.U32 R14, R9, 0x4, R14 ;  /* 0x00000004090e9825 */ /* 0x002fe200078e000e */
[----:B------:R-:W-:-:S04]  /*01f0*/  MOV R9, R7 ;  /* 0x0000000700097202 */ /* 0x000fc80000000f00 */
[C---:B------:R-:W-:Y:S01]  /*0200*/  IADD3 R17, R9.reuse, 0x100, RZ ;  /* 0x0000010009117810 */ /* 0x040fe20007ffe0ff */
[----:B------:R-:W-:-:S03]  /*0210*/  VIADD R11, R9, 0x80 ;  /* 0x00000080090b7836 */ /* 0x000fc60000000000 */
[-C--:B------:R-:W-:Y:S02]  /*0220*/  ISETP.GE.AND P3, PT, R17, R2.reuse, PT ;  /* 0x000000021100720c */ /* 0x080fe40003f66270 */
[----:B------:R-:W-:Y:S01]  /*0230*/  ISETP.GE.AND P2, PT, R11, R2, PT ;  /* 0x000000020b00720c */ /* 0x000fe20003f46270 */
[----:B------:R-:W1:Y:S08]  /*0240*/  @!P0 LDC R17, c[0x0][0x218] ;  /* 0x00008600ff118b82 */ /* 0x000e700000000800 */
[----:B------:R-:W1:Y:S01]  /*0250*/  @!P0 LDC.64 R10, c[0x0][0x220] ;  /* 0x00008800ff0a8b82 */ /* 0x000e620000000a00 */
[----:B------:R-:W-:-:S06]  /*0260*/  IMAD.MOV.U32 R6, RZ, RZ, RZ ;  /* 0x000000ffff067224 */ /* 0x000fcc00078e00ff */
[----:B------:R0:W5:Y:S01]  /*0270*/  @!P1 LDG.E R6, desc[UR4][R14.64] ;  /* 0x000000040e069981 */ /* 0x000162000c1e1900 */
[----:B------:R-:W4:Y:S08]  /*0280*/  @!P2 LDC R16, c[0x0][0x218] ;  /* 0x00008600ff10ab82 */ /* 0x000f300000000800 */
[----:B0-----:R-:W0:Y:S01]  /*0290*/  @!P3 LDC R19, c[0x0][0x218] ;  /* 0x00008600ff13bb82 */ /* 0x001e220000000800 */
[----:B------:R-:W-:Y:S01]  /*02a0*/  VIADD R15, R9, 0x180 ;  /* 0x00000180090f7836 */ /* 0x000fe20000000000 */
[----:B------:R-:W-:Y:S01]  /*02b0*/  @!P0 IADD3 R9, R7, 0x80, RZ ;  /* 0x0000008007098810 */ /* 0x000fe20007ffe0ff */
[----:B------:R-:W-:-:S04]  /*02c0*/  @!P0 IMAD R7, R0, 0x200, R7 ;  /* 0x0000020000078824 */ /* 0x000fc800078e0207 */
[----:B-1----:R-:W-:Y:S01]  /*02d0*/  @!P0 IMAD.WIDE.U32 R10, R7, 0x4, R10 ;  /* 0x00000004070a8825 */ /* 0x002fe200078e000a */
[-C--:B------:R-:W-:Y:S01]  /*02e0*/  ISETP.GE.AND P4, PT, R9, R2.reuse, PT ;  /* 0x000000020900720c */ /* 0x080fe20003f86270 */
[----:B------:R-:W-:Y:S01]  /*02f0*/  BSSY B0, `(.L_x_13216) ;  /* 0x0000014000007945 */ /* 0x000fe20003800000 */
[----:B------:R-:W-:Y:S01]  /*0300*/  ISETP.GE.AND P1, PT, R15, R2, PT ;  /* 0x000000020f00720c */ /* 0x000fe20003f26270 */
[----:B--2---:R-:W1:Y:S02]  /*0310*/  @!P0 MUFU.RCP R12, R12 ;  /* 0x0000000c000c8308 */ /* 0x004e640000001000 */
[----:B-1----:R-:W-:-:S06]  /*0320*/  @!P0 FMUL.FTZ R5, R12, R17 ;  /* 0x000000110c058220 */ /* 0x002fcc0000410000 */
[----:B---3--:R-:W1:Y:S01]  /*0330*/  @!P2 MUFU.RCP R13, R13 ;  /* 0x0000000d000da308 */ /* 0x008e620000001000 */
[----:B------:R2:W-:Y:S07]  /*0340*/  @!P0 STG.E desc[UR4][R10.64], R5 ;  /* 0x000000050a008986 */ /* 0x0005ee000c101904 */
[----:B----4-:R-:W0:Y:S01]  /*0350*/  @!P3 MUFU.RCP R8, R8 ;  /* 0x000000080008b308 */ /* 0x010e220000001000 */
[----:B-1----:R-:W-:Y:S01]  /*0360*/  @!P2 FMUL.FTZ R3, R13, R16 ;  /* 0x000000100d03a220 */ /* 0x002fe20000410000 */
[----:B0-----:R-:W-:Y:S01]  /*0370*/  @!P3 FMUL.FTZ R4, R8, R19 ;  /* 0x000000130804b220 */ /* 0x001fe20000410000 */
[----:B--2---:R-:W-:Y:S06]  /*0380*/  @P4 BRA `(.L_x_13217) ;  /* 0x0000000000284947 */ /* 0x004fec0003800000 */
        /* <DEDUP_REMOVED lines=10> */
.L_x_13217:
[----:B------:R-:W-:Y:S05]  /*0430*/  BSYNC B0 ;  /* 0x0000000000007941 */ /* 0x000fea0003800000 */
.L_x_13216:
[----:B------:R-:W1:Y:S01]  /*0440*/  @!P1 LDC R5, c[0x0][0x218] ;  /* 0x00008600ff059b82 */ /* 0x000e620000000800 */
[----:B------:R-:W-:-:S13]  /*0450*/  ISETP.GE.AND P0, PT, R9, R2, PT ;  /* 0x000000020900720c */ /* 0x000fda0003f06270 */
        /* <DEDUP_REMOVED lines=8> */
.L_x_13218:
        /* <DEDUP_REMOVED lines=10> */
.L_x_19419:


//--------------------- .text._ZN2at6native29vectorized_elementwise_kernelILi2ENS0_13AUnaryFunctorIfffNS0_15binary_internal10DivFunctorIfEEEESt5arrayIPcLm2EEEEviT0_T1_ --------------------------
	.section	.text._ZN2at6native29vectorized_elementwise_kernelILi2ENS0_13AUnaryFunctorIfffNS0_15binary_internal10DivFunctorIfEEEESt5arrayIPcLm2EEEEviT0_T1_,"ax",@progbits
	.align	128
        .global         _ZN2at6native29vectorized_elementwise_kernelILi2ENS0_13AUnaryFunctorIfffNS0_15binary_internal10DivFunctorIfEEEESt5arrayIPcLm2EEEEviT0_T1_
        .type           _ZN2at6native29vectorized_elementwise_kernelILi2ENS0_13AUnaryFunctorIfffNS0_15binary_internal10DivFunctorIfEEEESt5arrayIPcLm2EEEEviT0_T1_,@function
        .size           _ZN2at6native29vectorized_elementwise_kernelILi2ENS0_13AUnaryFunctorIfffNS0_15binary_internal10DivFunctorIfEEEESt5arrayIPcLm2EEEEviT0_T1_,(.L_x_19420 - _ZN2at6native29vectorized_elementwise_kernelILi2ENS0_13AUnaryFunctorIfffNS0_15binary_internal10DivFunctorIfEEEESt5arrayIPcLm2EEEEviT0_T1_)
        .other          _ZN2at6native29vectorized_elementwise_kernelILi2ENS0_13AUnaryFunctorIfffNS0_15binary_internal10DivFunctorIfEEEESt5arrayIPcLm2EEEEviT0_T1_,@"STO_CUDA_ENTRY STV_DEFAULT"
_ZN2at6native29vectorized_elementwise_kernelILi2ENS0_13AUnaryFunctorIfffNS0_15binary_internal10DivFunctorIfEEEESt5arrayIPcLm2EEEEviT0_T1_:
.text._ZN2at6native29vectorized_elementwise_kernelILi2ENS0_13AUnaryFunctorIfffNS0_15binary_internal10DivFunctorIfEEEESt5arrayIPcLm2EEEEviT0_T1_:
        /* <DEDUP_REMOVED lines=10> */
[----:B------:R-:W-:Y:S01]  /*00a0*/  ULDC UR6, c[0x0][0x218] ;  /* 0x0000860000067ab9 */ /* 0x000fe20000000800 */
[----:B-1----:R-:W-:-:S04]  /*00b0*/  IMAD.WIDE R2, R0, 0x4, R2 ;  /* 0x0000000400027825 */ /* 0x002fc800078e0202 */
[----:B0-----:R-:W-:Y:S02]  /*00c0*/  IMAD.WIDE.U32 R4, R15, 0x8, R2 ;  /* 0x000000080f047825 */ /* 0x001fe400078e0002 */
[----:B------:R-:W0:Y:S03]  /*00d0*/  LDC.64 R2, c[0x0][0x220] ;  /* 0x00008800ff027b82 */ /* 0x000e260000000a00 */
[----:B------:R-:W2:Y:S04]  /*00e0*/  LDG.E.64 R6, desc[UR4][R4.64] ;  /* 0x0000000404067981 */ /* 0x000ea8000c1e1b00 */
[----:B------:R-:W3:Y:S04]  /*00f0*/  LDG.E.64 R8, desc[UR4][R4.64+0x400] ;  /* 0x0004000404087981 */ /* 0x000ee8000c1e1b00 */
[----:B------:R-:W4:Y:S04]  /*0100*/  LDG.E.64 R10, desc[UR4][R4.64+0x800] ;  /* 0x00080004040a7981 */ /* 0x000f28000c1e1b00 */
[----:B------:R1:W5:Y:S01]  /*0110*/  LDG.E.64 R12, desc[UR4][R4.64+0xc00] ;  /* 0x000c0004040c7981 */ /* 0x000362000c1e1b00 */
[----:B0-----:R-:W-:-:S04]  /*0120*/  IMAD.WIDE.U32 R2, R0, 0x4, R2 ;  /* 0x0000000400027825 */ /* 0x001fc800078e0002 */
[----:B------:R-:W-:Y:S01]  /*0130*/  IMAD.WIDE R2, R15, 0x8, R2 ;  /* 0x000000080f027825 */ /* 0x000fe200078e0202 */
[----:B--2---:R-:W1:Y:S08]  /*0140*/  MUFU.RCP R7, R7 ;  /* 0x0000000700077308 */ /* 0x004e700000001000 */
[----:B------:R-:W0:Y:S08]  /*0150*/  MUFU.RCP R6, R6 ;  /* 0x0000000600067308 */ /* 0x000e300000001000 */
[----:B---3--:R-:W2:Y:S01]  /*0160*/  MUFU.RCP R9, R9 ;  /* 0x0000000900097308 */ /* 0x008ea20000001000 */
[----:B-1----:R-:W-:-:S07]  /*0170*/  FMUL.FTZ R5, R7, UR6 ;  /* 0x0000000607057c20 */ /* 0x002fce0008410000 */
[----:B------:R-:W1:Y:S01]  /*0180*/  MUFU.RCP R8, R8 ;  /* 0x0000000800087308 */ /* 0x000e620000001000 */
[----:B0-----:R-:W-:-:S05]  /*0190*/  FMUL.FTZ R4, R6, UR6 ;  /* 0x0000000606047c20 */ /* 0x001fca0008410000 */
[----:B------:R-:W-:Y:S02]  /*01a0*/  STG.E.64 desc[UR4][R2.64], R4 ;  /* 0x0000000402007986 */ /* 0x000fe4000c101b04 */
[----:B----4-:R-:W0:Y:S01]  /*01b0*/  MUFU.RCP R11, R11 ;  /* 0x0000000b000b7308 */ /* 0x010e220000001000 */
[----:B--2---:R-:W-:-:S07]  /*01c0*/  FMUL.FTZ R7, R9, UR6 ;  /* 0x0000000609077c20 */ /* 0x004fce0008410000 */
[----:B------:R-:W2:Y:S01]  /*01d0*/  MUFU.RCP R10, R10 ;  /* 0x0000000a000a7308 */ /* 0x000ea20000001000 */
[----:B-1----:R-:W-:-:S05]  /*01e0*/  FMUL.FTZ R6, R8, UR6 ;  /* 0x0000000608067c20 */ /* 0x002fca0008410000 */
[----:B------:R-:W-:Y:S02]  /*01f0*/  STG.E.64 desc[UR4][R2.64+0x400], R6 ;  /* 0x0004000602007986 */ /* 0x000fe4000c101b04 */
[----:B-----5:R-:W1:Y:S01]  /*0200*/  MUFU.RCP R13, R13 ;  /* 0x0000000d000d7308 */ /* 0x020e620000001000 */
[----:B0-----:R-:W-:-:S07]  /*0210*/  FMUL.FTZ R9, R11, UR6 ;  /* 0x000000060b097c20 */ /* 0x001fce0008410000 */
[----:B------:R-:W0:Y:S01]  /*0220*/  MUFU.RCP R12, R12 ;  /* 0x0000000c000c7308 */ /* 0x000e220000001000 */
[----:B--2---:R-:W-:-:S05]  /*0230*/  FMUL.FTZ R8, R10, UR6 ;  /* 0x000000060a087c20 */ /* 0x004fca0008410000 */
[----:B------:R-:W-:Y:S01]  /*0240*/  STG.E.64 desc[UR4][R2.64+0x800], R8 ;  /* 0x0008000802007986 */ /* 0x000fe2000c101b04 */
[----:B-1----:R-:W-:Y:S01]  /*0250*/  FMUL.FTZ R11, R13, UR6 ;  /* 0x000000060d0b7c20 */ /* 0x002fe20008410000 */
[----:B0-----:R-:W-:-:S05]  /*0260*/  FMUL.FTZ R10, R12, UR6 ;  /* 0x000000060c0a7c20 */ /* 0x001fca0008410000 */
[----:B------:R-:W-:Y:S01]  /*0270*/  STG.E.64 desc[UR4][R2.64+0xc00], R10 ;  /* 0x000c000a02007986 */ /* 0x000fe2000c101b04 */
[----:B------:R-:W-:Y:S05]  /*0280*/  EXIT ;  /* 0x000000000000794d */ /* 0x000fea0003800000 */
.L_x_13219:
[----:B------:R-:W0:Y:S01]  /*0290*/  S2R R11, SR_TID.X ;  /* 0x00000000000b7919 */ /* 0x000e220000002100 */
[----:B------:R-:W-:Y:S01]  /*02a0*/  HFMA2.MMA R24, -RZ, RZ, 0, 0 ;  /* 0x00000000ff187435 */ /* 0x000fe200000001ff */
[----:B0-----:R-:W-:Y:S01]  /*02b0*/  ISETP.GE.AND P0, PT, R11, R2, PT ;  /* 0x000000020b00720c */ /* 0x001fe20003f06270 */
[----:B------:R-:W-:-:S12]  /*02c0*/  IMAD.MOV.U32 R21, RZ, RZ, R11 ;  /* 0x000000ffff157224 */ /* 0x000fd800078e000b */
        /* <DEDUP_REMOVED lines=13> */
[----:B------:R-:W-:-:S13]  /*03a0*/  ISETP.GE.AND P1, PT, R21, R2, PT ;  /* 0x000000021500720c */ /* 0x000fda0003f26270 */
[----:B------:R-:W-:Y:S01]  /*03b0*/  @!P1 IADD3 R27, R0, R21, RZ ;  /* 0x00000015001b9210 */ /* 0x000fe20007ffe0ff */
[----:B------:R-:W-:Y:S01]  /*03c0*/  @!P1 VIADD R21, R21, 0x80 ;  /* 0x0000008015159836 */ /* 0x000fe20000000000 */
[----:B------:R-:W-:Y:S01]  /*03d0*/  MOV R20, RZ ;  /* 0x000000ff00147202 */ /* 0x000fe20000000f00 */
[----:B-1----:R-:W-:Y:S01]  /*03e0*/  @!P5 IMAD.WIDE.U32 R14, R25, 0x4, R14 ;  /* 0x00000004190ed825 */ /* 0x002fe200078e000e */
[----:B------:R-:W1:Y:S02]  /*03f0*/  @!P1 LDC.64 R28, c[0x0][0x228] ;  /* 0x00008a00ff1c9b82 */ /* 0x000e640000000a00 */
[----:B------:R-:W-:-:S13]  /*0400*/  ISETP.GE.AND P2, PT, R21, R2, PT ;  /* 0x000000021500720c */ /* 0x000fda0003f46270 */
[----:B------:R-:W-:Y:S01]  /*0410*/  @!P2 IADD3 R19, R0, R21, RZ ;  /* 0x000000150013a210 */ /* 0x000fe20007ffe0ff */
[----:B------:R-:W-:Y:S01]  /*0420*/  @!P2 VIADD R21, R21, 0x80 ;  /* 0x000000801515a836 */ /* 0x000fe20000000000 */
[----:B0-----:R-:W0:Y:S04]  /*0430*/  @!P2 LDC.64 R16, c[0x0][0x228] ;  /* 0x00008a00ff10ab82 */ /* 0x001e280000000a00 */
[----:B------:R-:W-:-:S13]  /*0440*/  ISETP.GE.AND P3, PT, R21, R2, PT ;  /* 0x000000021500720c */ /* 0x000fda0003f66270 */
[----:B------:R-:W-:Y:S01]  /*0450*/  @!P3 IMAD.IADD R23, R0, 0x1, R21 ;  /* 0x000000010017b824 */ /* 0x000fe200078e0215 */
[----:B------:R-:W-:-:S04]  /*0460*/  @!P3 IADD3 R21, R21, 0x80, RZ ;  /* 0x000000801515b810 */ /* 0x000fc80007ffe0ff */
[----:B------:R-:W-:Y:S01]  /*0470*/  ISETP.GE.AND P4, PT, R21, R2, PT ;  /* 0x000000021500720c */ /* 0x000fe20003f86270 */
[----:B---3--:R-:W-:-:S04]  /*0480*/  @!P6 IMAD.WIDE.U32 R12, R3, 0x4, R12 ;  /* 0x00000004030ce825 */ /* 0x008fc800078e000c */
[----:B------:R-:W-:Y:S01]  /*0490*/  IMAD.MOV.U32 R3, RZ, RZ, RZ ;  /* 0x000000ffff037224 */ /* 0x000fe200078e00ff */
[----:B------:R3:W4:Y:S05]  /*04a0*/  @!P6 LDG.E R20, desc[UR4][R12.64] ;  /* 0x000000040c14e981 */ /* 0x00072a000c1e1900 */
[----:B------:R5:W4:Y:S02]  /*04b0*/  @!P5 LDG.E R3, desc[UR4][R14.64] ;  /* 0x000000040e03d981 */ /* 0x000b24000c1e1900 */
[----:B------:R-:W-:Y:S01]  /*04c0*/  @!P4 IADD3 R25, R0, R21, RZ ;  /* 0x000000150019c210 */ /* 0x000fe20007ffe0ff */
[----:B------:R-:W-:Y:S02]  /*04d0*/  @!P4 VIADD R21, R21, 0x80 ;  /* 0x000000801515c836 */ /* 0x000fe40000000000 */
[----:B0-----:R-:W-:Y:S01]  /*04e0*/  @!P2 IMAD.WIDE.U32 R16, R19, 0x4, R16 ;  /* 0x000000041310a825 */ /* 0x001fe200078e0010 */
[----:B---3--:R-:W0:Y:S02]  /*04f0*/  @!P4 LDC.64 R12, c[0x0][0x228] ;  /* 0x00008a00ff0ccb82 */ /* 0x008e240000000a00 */
[----:B------:R-:W-:-:S06]  /*0500*/  ISETP.GE.AND P5, PT, R21, R2, PT ;  /* 0x000000021500720c */ /* 0x000fcc0003fa6270 */
[----:B-----5:R-:W3:Y:S08]  /*0510*/  @!P3 LDC.64 R14, c[0x0][0x228] ;  /* 0x00008a00ff0ebb82 */ /* 0x020ef00000000a00 */
[----:B------:R-:W5:Y:S01]  /*0520*/  @!P5 LDC.64 R18, c[0x0][0x228] ;  /* 0x00008a00ff12db82 */ /* 0x000f620000000a00 */
[----:B------:R-:W-:Y:S02]  /*0530*/  @!P5 IMAD.IADD R21, R0, 0x1, R21 ;  /* 0x000000010015d824 */ /* 0x000fe400078e0215 */
[----:B-1----:R-:W-:Y:S01]  /*0540*/  @!P1 IMAD.WIDE.U32 R28, R27, 0x4, R28 ;  /* 0x000000041b1c9825 */ /* 0x002fe200078e001c */
[----:B------:R-:W-:-:S03]  /*0550*/  CS2R R26, SRZ ;  /* 0x00000000001a7805 */ /* 0x000fc6000001ff00 */
[----:B0-----:R-:W-:Y:S01]  /*0560*/  @!P4 IMAD.WIDE.U32 R12, R25, 0x4, R12 ;  /* 0x00000004190cc825 */ /* 0x001fe200078e000c */
[----:B------:R-:W-:Y:S02]  /*0570*/  MOV R25, RZ ;  /* 0x000000ff00197202 */ /* 0x000fe40000000f00 */
[----:B------:R-:W4:Y:S04]  /*0580*/  @!P1 LDG.E R26, desc[UR4][R28.64] ;  /* 0x000000041c1a9981 */ /* 0x000f28000c1e1900 */
[----:B------:R0:W4:Y:S01]  /*0590*/  @!P2 LDG.E R27, desc[UR4][R16.64] ;  /* 0x00000004101ba981 */ /* 0x000122000c1e1900 */
[----:B---3--:R-:W-:Y:S01]  /*05a0*/  @!P3 IMAD.WIDE.U32 R14, R23, 0x4, R14 ;  /* 0x00000004170eb825 */ /* 0x008fe200078e000e */
[----:B------:R-:W-:Y:S02]  /*05b0*/  HFMA2.MMA R23, -RZ, RZ, 0, 0 ;  /* 0x00000000ff177435 */ /* 0x000fe400000001ff */
[----:B------:R-:W3:Y:S01]  /*05c0*/  @!P4 LDG.E R25, desc[UR4][R12.64] ;  /* 0x000000040c19c981 */ /* 0x000ee2000c1e1900 */
[----:B-----5:R-:W-:Y:S01]  /*05d0*/  @!P5 IMAD.WIDE.U32 R18, R21, 0x4, R18 ;  /* 0x000000041512d825 */ /* 0x020fe200078e0012 */
[----:B------:R-:W-:-:S06]  /*05e0*/  HFMA2.MMA R21, -RZ, RZ, 0, 0 ;  /* 0x00000000ff157435 */ /* 0x000fcc00000001ff */
[----:B------:R1:W5:Y:S04]  /*05f0*/  @!P3 LDG.E R23, desc[UR4][R14.64] ;  /* 0x000000040e17b981 */ /* 0x000368000c1e1900 */
[----:B------:R1:W3:Y:S01]  /*0600*/  @!P5 LDG.E R21, desc[UR4][R18.64] ;  /* 0x000000041215d981 */ /* 0x0002e2000c1e1900 */
[----:B0-----:R-:W-:-:S04]  /*0610*/  IADD3 R17, R11, 0x80, RZ ;  /* 0x000000800b117810 */ /* 0x001fc80007ffe0ff */
[-C--:B------:R-:W-:Y:S01]  /*0620*/  ISETP.GE.AND P5, PT, R17, R2.reuse, PT ;  /* 0x000000021100720c */ /* 0x080fe20003fa6270 */
[C---:B-1----:R-:W-:Y:S01]  /*0630*/  VIADD R15, R11.reuse, 0x100 ;  /* 0x000001000b0f7836 */ /* 0x042fe20000000000 */
[----:B------:R-:W-:Y:S01]  /*0640*/  IADD3 R13, R11, 0x180, RZ ;  /* 0x000001800b0d7810 */ /* 0x000fe20007ffe0ff */
[----:B------:R-:W0:Y:S03]  /*0650*/  @!P0 LDC R17, c[0x0][0x218] ;  /* 0x00008600ff118b82 */ /* 0x000e260000000800 */
[----:B------:R-:W-:-:S07]  /*0660*/  ISETP.GE.AND P1, PT, R15, R2, PT ;  /* 0x000000020f00720c */ /* 0x000fce0003f26270 */
[----:B------:R-:W1:Y:S01]  /*0670*/  @!P5 LDC R14, c[0x0][0x218] ;  /* 0x00008600ff0edb82 */ /* 0x000e620000000800 */
[----:B------:R-:W-:Y:S02]  /*0680*/  ISETP.GE.AND P2, PT, R13, R2, PT ;  /* 0x000000020d00720c */ /* 0x000fe40003f46270 */
[----:B------:R-:W-:-:S04]  /*0690*/  IADD3 R13, R11, 0x200, RZ ;  /* 0x000002000b0d7810 */ /* 0x000fc80007ffe0ff */
[-C--:B------:R-:W-:Y:S01]  /*06a0*/  ISETP.GE.AND P3, PT, R13, R2.reuse, PT ;  /* 0x000000020d00720c */ /* 0x080fe20003f66270 */
[----:B------:R-:W-:Y:S01]  /*06b0*/  VIADD R13, R11, 0x280 ;  /* 0x000002800b0d7836 */ /* 0x000fe20000000000 */
[----:B------:R-:W1:Y:S04]  /*06c0*/  @!P1 LDC R15, c[0x0][0x218] ;  /* 0x00008600ff0f9b82 */ /* 0x000e680000000800 */
[----:B------:R-:W-:-:S04]  /*06d0*/  ISETP.GE.AND P4, PT, R13, R2, PT ;  /* 0x000000020d00720c */ /* 0x000fc80003f86270 */
[----:B------:R-:W1:Y:S01]  /*06e0*/  @!P0 LDC.64 R12, c[0x0][0x220] ;  /* 0x00008800ff0c8b82 */ /* 0x000e620000000a00 */
[----:B------:R-:W-:-:S08]  /*06f0*/  IADD3 R19, R11, 0x380, RZ ;  /* 0x000003800b137810 */ /* 0x000fd00007ffe0ff */
[----:B------:R-:W3:Y:S01]  /*0700*/  @!P4 LDC R16, c[0x0][0x218] ;  /* 0x00008600ff10cb82 */ /* 0x000ee20000000800 */
[----:B------:R-:W-:Y:S04]  /*0710*/  BSSY B0, `(.L_x_13220) ;  /* 0x0000048000007945 */ /* 0x000fe80003800000 */
[----:B------:R-:W-:Y:S01]  /*0720*/  BSSY B1, `(.L_x_13221) ;  /* 0x0000040000017945 */ /* 0x000fe20003800000 */
[----:B--2---:R-:W0:Y:S02]  /*0730*/  @!P0 MUFU.RCP R24, R24 ;  /* 0x0000001800188308 */ /* 0x004e240000001000 */
[----:B0-----:R-:W-:-:S06]  /*0740*/  @!P0 FMUL.FTZ R22, R24, R17 ;  /* 0x0000001118168220 */ /* 0x001fcc0000410000 */
[----:B----4-:R-:W1:Y:S08]  /*0750*/  @!P5 MUFU.RCP R3, R3 ;  /* 0x000000030003d308 */ /* 0x010e700000001000 */
[----:B------:R-:W0:Y:S01]  /*0760*/  @!P1 MUFU.RCP R20, R20 ;  /* 0x0000001400149308 */ /* 0x000e220000001000 */
[----:B-1----:R-:W-:Y:S01]  /*0770*/  @!P5 FMUL.FTZ R4, R3, R14 ;  /* 0x0000000e0304d220 */ /* 0x002fe20000410000 */
[----:B------:R-:W-:Y:S01]  /*0780*/  IADD3 R3, R11, 0x300, RZ ;  /* 0x000003000b037810 */ /* 0x000fe20007ffe0ff */
[----:B------:R-:W1:Y:S01]  /*0790*/  @!P3 LDC R14, c[0x0][0x218] ;  /* 0x00008600ff0ebb82 */ /* 0x000e620000000800 */
[----:B------:R-:W-:-:S02]  /*07a0*/  ISETP.GE.AND P5, PT, R19, R2, PT ;  /* 0x000000021300720c */ /* 0x000fc40003fa6270 */
[----:B------:R-:W-:Y:S01]  /*07b0*/  ISETP.GE.AND P6, PT, R3, R2, PT ;  /* 0x000000020300720c */ /* 0x000fe20003fc6270 */
[----:B------:R-:W-:Y:S02]  /*07c0*/  @!P0 IMAD.IADD R3, R0, 0x1, R11 ;  /* 0x0000000100038824 */ /* 0x000fe400078e020b */
[----:B0-----:R-:W-:Y:S02]  /*07d0*/  @!P1 FMUL.FTZ R5, R20, R15 ;  /* 0x0000000f14059220 */ /* 0x001fe40000410000 */
[----:B------:R-:W0:Y:S01]  /*07e0*/  @!P2 LDC R15, c[0x0][0x218] ;  /* 0x00008600ff0fab82 */ /* 0x000e220000000800 */
[----:B------:R-:W-:Y:S01]  /*07f0*/  @!P0 IMAD.WIDE.U32 R12, R3, 0x4, R12 ;  /* 0x00000004030c8825 */ /* 0x000fe200078e000c */
[----:B------:R-:W-:-:S06]  /*0800*/  @!P0 IADD3 R11, R11, 0x80, RZ ;  /* 0x000000800b0b8810 */ /* 0x000fcc0007ffe0ff */
[----:B------:R-:W2:Y:S01]  /*0810*/  @!P6 LDC R18, c[0x0][0x218] ;  /* 0x00008600ff12eb82 */ /* 0x000ea20000000800 */
[----:B------:R-:W0:Y:S07]  /*0820*/  @!P2 MUFU.RCP R26, R26 ;  /* 0x0000001a001aa308 */ /* 0x000e2e0000001000 */
[----:B------:R-:W4:Y:S01]  /*0830*/  @!P5 LDC R20, c[0x0][0x218] ;  /* 0x00008600ff14db82 */ /* 0x000f220000000800 */
[----:B------:R-:W1:Y:S01]  /*0840*/  @!P3 MUFU.RCP R27, R27 ;  /* 0x0000001b001bb308 */ /* 0x000e620000001000 */
[----:B------:R0:W-:Y:S01]  /*0850*/  @!P0 STG.E desc[UR4][R12.64], R22 ;  /* 0x000000160c008986 */ /* 0x0001e2000c101904 */
[----:B------:R-:W-:-:S06]  /*0860*/  ISETP.GE.AND P0, PT, R11, R2, PT ;  /* 0x000000020b00720c */ /* 0x000fcc0003f06270 */
[----:B-----5:R-:W5:Y:S08]  /*0870*/  @!P4 MUFU.RCP R23, R23 ;  /* 0x000000170017c308 */ /* 0x020f700000001000 */
[----:B---3--:R-:W2:Y:S08]  /*0880*/  @!P6 MUFU.RCP R25, R25 ;  /* 0x000000190019e308 */ /* 0x008eb00000001000 */
[----:B------:R-:W4:Y:S01]  /*0890*/  @!P5 MUFU.RCP R21, R21 ;  /* 0x000000150015d308 */ /* 0x000f220000001000 */
[----:B0-----:R-:W-:Y:S01]  /*08a0*/  @!P2 FMUL.FTZ R6, R26, R15 ;  /* 0x0000000f1a06a220 */ /* 0x001fe20000410000 */
[----:B-1----:R-:W-:Y:S01]  /*08b0*/  @!P3 FMUL.FTZ R7, R27, R14 ;  /* 0x0000000e1b07b220 */ /* 0x002fe20000410000 */
[----:B-----5:R-:W-:Y:S01]  /*08c0*/  @!P4 FMUL.FTZ R8, R23, R16 ;  /* 0x000000101708c220 */ /* 0x020fe20000410000 */
[----:B--2---:R-:W-:Y:S01]  /*08d0*/  @!P6 FMUL.FTZ R9, R25, R18 ;  /* 0x000000121909e220 */ /* 0x004fe20000410000 */
[----:B----4-:R-:W-:Y:S01]  /*08e0*/  @!P5 FMUL.FTZ R10, R21, R20 ;  /* 0x00000014150ad220 */ /* 0x010fe20000410000 */
[----:B------:R-:W-:Y:S06]  /*08f0*/  @P0 BRA `(.L_x_13222) ;  /* 0x0000000000300947 */ /* 0x000fec0003800000 */
        /* <DEDUP_REMOVED lines=12> */
.L_x_13222:
[----:B------:R-:W-:-:S13]  /*09c0*/  ISETP.GE.AND P0, PT, R11, R2, PT ;  /* 0x000000020b00720c */ /* 0x000fda0003f06270 */
[----:B------:R-:W-:Y:S05]  /*09d0*/  @P0 BRA `(.L_x_13224) ;  /* 0x0000000000300947 */ /* 0x000fea0003800000 */
[----:B0-----:R-:W0:Y:S01]  /*09e0*/  LDC.64 R4, c[0x0][0x220] ;  /* 0x00008800ff047b82 */ /* 0x001e220000000a00 */
[----:B------:R-:W-:Y:S01]  /*09f0*/  IMAD.IADD R3, R0, 0x1, R11 ;  /* 0x0000000100037824 */ /* 0x000fe200078e020b */
[----:B------:R-:W-:-:S03]  /*0a00*/  IADD3 R11, R11, 0x80, RZ ;  /* 0x000000800b0b7810 */ /* 0x000fc60007ffe0ff */
[----:B0-----:R-:W-:-:S05]  /*0a10*/  IMAD.WIDE.U32 R4, R3, 0x4, R4 ;  /* 0x0000000403047825 */ /* 0x001fca00078e0004 */
[----:B------:R1:W-:Y:S02]  /*0a20*/  STG.E desc[UR4][R4.64], R6 ;  /* 0x0000000604007986 */ /* 0x0003e4000c101904 */
.L_x_13223:
[----:B------:R-:W-:-:S13]  /*0a30*/  ISETP.GE.AND P0, PT, R11, R2, PT ;  /* 0x000000020b00720c */ /* 0x000fda0003f06270 */
[----:B------:R-:W-:Y:S05]  /*0a40*/  @P0 BRA `(.L_x_13225) ;  /* 0x0000000000340947 */ /* 0x000fea0003800000 */
[----:B01----:R-:W0:Y:S01]  /*0a50*/  LDC.64 R4, c[0x0][0x220] ;  /* 0x00008800ff047b82 */ /* 0x003e220000000a00 */
[----:B------:R-:W-:Y:S01]  /*0a60*/  IADD3 R3, R0, R11, RZ ;  /* 0x0000000b00037210 */ /* 0x000fe20007ffe0ff */
[----:B------:R-:W-:-:S04]  /*0a70*/  VIADD R11, R11, 0x80 ;  /* 0x000000800b0b7836 */ /* 0x000fc80000000000 */
[----:B0-----:R-:W-:-:S05]  /*0a80*/  IMAD.WIDE.U32 R4, R3, 0x4, R4 ;  /* 0x0000000403047825 */ /* 0x001fca00078e0004 */
[----:B------:R1:W-:Y:S02]  /*0a90*/  STG.E desc[UR4][R4.64], R7 ;  /* 0x0000000704007986 */ /* 0x0003e4000c101904 */
.L_x_13224:
        /* <DEDUP_REMOVED lines=8> */
.L_x_13225:
[----:B------:R-:W-:Y:S05]  /*0b20*/  BSYNC B1 ;  /* 0x0000000000017941 */ /* 0x000fea0003800000 */
.L_x_13221:
[----:B------:R-:W-:-:S13]  /*0b30*/  ISETP.GE.AND P0, PT, R11, R2, PT ;  /* 0x000000020b00720c */ /* 0x000fda0003f06270 */
[----:B012---:R-:W0:Y:S01]  /*0b40*/  @!P0 LDC.64 R4, c[0x0][0x220] ;  /* 0x00008800ff048b82 */ /* 0x007e220000000a00 */
[----:B------:R-:W-:Y:S01]  /*0b50*/  @!P0 IMAD.IADD R3, R0, 0x1, R11 ;  /* 0x0000000100038824 */ /* 0x000fe200078e020b */
[----:B------:R-:W-:-:S03]  /*0b60*/  @!P0 IADD3 R11, R11, 0x80, RZ ;  /* 0x000000800b0b8810 */ /* 0x000fc60007ffe0ff */
[----:B0-----:R-:W-:-:S05]  /*0b70*/  @!P0 IMAD.WIDE.U32 R4, R3, 0x4, R4 ;  /* 0x0000000403048825 */ /* 0x001fca00078e0004 */
[----:B------:R2:W-:Y:S02]  /*0b80*/  @!P0 STG.E desc[UR4][R4.64], R9 ;  /* 0x0000000904008986 */ /* 0x0005e4000c101904 */
.L_x_13226:
[----:B------:R-:W-:Y:S05]  /*0b90*/  BSYNC B0 ;  /* 0x0000000000007941 */ /* 0x000fea0003800000 */
.L_x_13220:
        /* <DEDUP_REMOVED lines=8> */
.L_x_13227:
        /* <DEDUP_REMOVED lines=14> */
.L_x_19420:


//--------------------- .text._ZN2at6native29vectorized_elementwise_kernelILi4ENS0_13AUnaryFunctorIfffNS0_15binary_internal10DivFunctorIfEEEESt5arrayIPcLm2EEEEviT0_T1_ --------------------------
	.section	.text._ZN2at6native29vectorized_elementwise_kernelILi4ENS0_13AUnaryFunctorIfffNS0_15binary_internal10DivFunctorIfEEEESt5arrayIPcLm2EEEEviT0_T1_,"ax",@progbits
	.align	128
        .global         _ZN2at6native29vectorized_elementwise_kernelILi4ENS0_13AUnaryFunctorIfffNS0_15binary_internal10DivFunctorIfEEEESt5arrayIPcLm2EEEEviT0_T1_
        .type           _ZN2at6native29vectorized_elementwise_kernelILi4ENS0_13AUnaryFunctorIfffNS0_15binary_internal10DivFunctorIfEEEESt5arrayIPcLm2EEEEviT0_T1_,@function
        .size           _ZN2at6native29vectorized_elementwise_kernelILi4ENS0_13AUnaryFunctorIfffNS0_15binary_internal10DivFunctorIfEEEESt5arrayIPcLm2EEEEviT0_T1_,(.L_x_19421 - _ZN2at6native29vectorized_elementwise_kernelILi4ENS0_13AUnaryFunctorIfffNS0_15binary_internal10DivFunctorIfEEEESt5arrayIPcLm2EEEEviT0_T1_)
        .other          _ZN2at6native29vectorized_elementwise_kernelILi4ENS0_13AUnaryFunctorIfffNS0_15binary_internal10DivFunctorIfEEEESt5arrayIPcLm2EEEEviT0_T1_,@"STO_CUDA_ENTRY STV_DEFAULT"
_ZN2at6native29vectorized_elementwise_kernelILi4ENS0_13AUnaryFunctorIfffNS0_15binary_internal10DivFunctorIfEEEESt5arrayIPcLm2EEEEviT0_T1_:
.text._ZN2at6native29vectorized_elementwise_kernelILi4ENS0_13AUnaryFunctorIfffNS0_15binary_internal10DivFunctorIfEEEESt5arrayIPcLm2EEEEviT0_T1_:
        /* <DEDUP_REMOVED lines=14> */
[----:B------:R-:W2:Y:S04]  /*00e0*/  LDG.E.128 R4, desc[UR4][R12.64] ;  /* 0x000000040c047981 */ /* 0x000ea8000c1e1d00 */
[----:B------:R-:W3:Y:S01]  /*00f0*/  LDG.E.128 R8, desc[UR4][R12.64+0x800] ;  /* 0x000800040c087981 */ /* 0x000ee2000c1e1d00 */
[----:B0-----:R-:W-:-:S04]  /*0100*/  IMAD.WIDE.U32 R2, R0, 0x4, R2 ;  /* 0x0000000400027825 */ /* 0x001fc800078e0002 */
[----:B------:R-:W-:Y:S01]  /*0110*/  IMAD.WIDE R2, R15, 0x10, R2 ;  /* 0x000000100f027825 */ /* 0x000fe200078e0202 */
[----:B--2---:R-:W0:Y:S08]  /*0120*/  MUFU.RCP R7, R7 ;  /* 0x0000000700077308 */ /* 0x004e300000001000 */
[----:B------:R-:W1:Y:S08]  /*0130*/  MUFU.RCP R6, R6 ;  /* 0x0000000600067308 */ /* 0x000e700000001000 */
[----:B------:R-:W2:Y:S01]  /*0140*/  MUFU.RCP R5, R5 ;  /* 0x0000000500057308 */ /* 0x000ea20000001000 */
[----:B0-----:R-:W-:-:S07]  /*0150*/  FMUL.FTZ R7, R7, UR6 ;  /* 0x0000000607077c20 */ /* 0x001fce0008410000 */
[----:B------:R-:W0:Y:S01]  /*0160*/  MUFU.RCP R4, R4 ;  /* 0x0000000400047308 */ /* 0x000e220000001000 */
[----:B-1----:R-:W-:-:S07]  /*0170*/  FMUL.FTZ R6, R6, UR6 ;  /* 0x0000000606067c20 */ /* 0x002fce0008410000 */
[----:B---3--:R-:W1:Y:S01]  /*0180*/  MUFU.RCP R11, R11 ;  /* 0x0000000b000b7308 */ /* 0x008e620000001000 */
[----:B--2---:R-:W-:-:S07]  /*0190*/  FMUL.FTZ R5, R5, UR6 ;  /* 0x0000000605057c20 */ /* 0x004fce0008410000 */
[----:B------:R-:W2:Y:S01]  /*01a0*/  MUFU.RCP R10, R10 ;  /* 0x0000000a000a7308 */ /* 0x000ea20000001000 */
[----:B0-----:R-:W-:-:S05]  /*01b0*/  FMUL.FTZ R4, R4, UR6 ;  /* 0x0000000604047c20 */ /* 0x001fca0008410000 */
[----:B------:R-:W-:Y:S02]  /*01c0*/  STG.E.128 desc[UR4][R2.64], R4 ;  /* 0x0000000402007986 */ /* 0x000fe4000c101d04 */
[----:B------:R-:W0:Y:S01]  /*01d0*/  MUFU.RCP R9, R9 ;  /* 0x0000000900097308 */ /* 0x000e220000001000 */
[----:B-1----:R-:W-:-:S07]  /*01e0*/  FMUL.FTZ R11, R11, UR6 ;  /* 0x000000060b0b7c20 */ /* 0x002fce0008410000 */
[----:B------:R-:W1:Y:S01]  /*01f0*/  MUFU.RCP R8, R8 ;  /* 0x0000000800087308 */ /* 0x000e620000001000 */
[----:B--2---:R-:W-:Y:S01]  /*0200*/  FMUL.FTZ R10, R10, UR6 ;  /* 0x000000060a0a7c20 */ /* 0x004fe20008410000 */
[----:B0-----:R-:W-:Y:S01]  /*0210*/  FMUL.FTZ R9, R9, UR6 ;  /* 0x0000000609097c20 */ /* 0x001fe20008410000 */
[----:B-1----:R-:W-:-:S05]  /*0220*/  FMUL.FTZ R8, R8, UR6 ;  /* 0x0000000608087c20 */ /* 0x002fca0008410000 */
[----:B------:R-:W-:Y:S01]  /*0230*/  STG.E.128 desc[UR4][R2.64+0x800], R8 ;  /* 0x0008000802007986 */ /* 0x000fe2000c101d04 */
[----:B------:R-:W-:Y:S05]  /*0240*/  EXIT ;  /* 0x000000000000794d */ /* 0x000fea0003800000 */
.L_x_13228:
        /* <DEDUP_REMOVED lines=115> */
.L_x_13231:
[----:B------:R-:W-:-:S13]  /*0980*/  ISETP.GE.AND P0, PT, R11, R2, PT ;  /* 0x000000020b00720c */ /* 0x000fda0003f06270 */
[----:B------:R-:W-:Y:S05]  /*0990*/  @P0 BRA `(.L_x_13233) ;  /* 0x0000000000300947 */ /* 0x000fea0003800000 */
[----:B0-----:R-:W0:Y:S01]  /*09a0*/  LDC.64 R4, c[0x0][0x220] ;  /* 0x00008800ff047b82 */ /* 0x001e220000000a00 */
[----:B------:R-:W-:Y:S01]  /*09b0*/  IMAD.IADD R3, R0, 0x1, R11 ;  /* 0x0000000100037824 */ /* 0x000fe200078e020b */
[----:B------:R-:W-:-:S03]  /*09c0*/  IADD3 R11, R11, 0x80, RZ ;  /* 0x000000800b0b7810 */ /* 0x000fc60007ffe0ff */
[----:B0-----:R-:W-:-:S05]  /*09d0*/  IMAD.WIDE.U32 R4, R3, 0x4, R4 ;  /* 0x0000000403047825 */ /* 0x001fca00078e0004 */
[----:B------:R1:W-:Y:S02]  /*09e0*/  STG.E desc[UR4][R4.64], R6 ;  /* 0x0000000604007986 */ /* 0x0003e4000c101904 */
.L_x_13232:
[----:B------:R-:W-:-:S13]  /*09f0*/  ISETP.GE.AND P0, PT, R11, R2, PT ;  /* 0x000000020b00720c */ /* 0x000fda0003f06270 */
[----:B------:R-:W-:Y:S05]  /*0a00*/  @P0 BRA `(.L_x_13234) ;  /* 0x0000000000340947 */ /* 0x000fea0003800000 */
[----:B01----:R-:W0:Y:S01]  /*0a10*/  LDC.64 R4, c[0x0][0x220] ;  /* 0x00008800ff047b82 */ /* 0x003e220000000a00 */
[----:B------:R-:W-:Y:S01]  /*0a20*/  IADD3 R3, R0, R11, RZ ;  /* 0x0000000b00037210 */ /* 0x000fe20007ffe0ff */
[----:B------:R-:W-:-:S04]  /*0a30*/  VIADD R11, R11, 0x80 ;  /* 0x000000800b0b7836 */ /* 0x000fc80000000000 */
[----:B0-----:R-:W-:-:S05]  /*0a40*/  IMAD.WIDE.U32 R4, R3, 0x4, R4 ;  /* 0x0000000403047825 */ /* 0x001fca00078e0004 */
[----:B------:R1:W-:Y:S02]  /*0a50*/  STG.E desc[UR4][R4.64], R7 ;  /* 0x0000000704007986 */ /* 0x0003e4000c101904 */
.L_x_13233:
        /* <DEDUP_REMOVED lines=8> */
.L_x_13234:
[----:B------:R-:W-:Y:S05]  /*0ae0*/  BSYNC B1 ;  /* 0x0000000000017941 */ /* 0x000fea0003800000 */
.L_x_13230:
[----:B------:R-:W-:-:S13]  /*0af0*/  ISETP.GE.AND P0, PT, R11, R2, PT ;  /* 0x000000020b00720c */ /* 0x000fda0003f06270 */
[----:B012---:R-:W0:Y:S01]  /*0b00*/  @!P0 LDC.64 R4, c[0x0][0x220] ;  /* 0x00008800ff048b82 */ /* 0x007e220000000a00 */
[----:B------:R-:W-:Y:S01]  /*0b10*/  @!P0 IMAD.IADD R3, R0, 0x1, R11 ;  /* 0x0000000100038824 */ /* 0x000fe200078e020b */
[----:B------:R-:W-:-:S03]  /*0b20*/  @!P0 IADD3 R11, R11, 0x80, RZ ;  /* 0x000000800b0b8810 */ /* 0x000fc60007ffe0ff */
[----:B0-----:R-:W-:-:S05]  /*0b30*/  @!P0 IMAD.WIDE.U32 R4, R3, 0x4, R4 ;  /* 0x0000000403048825 */ /* 0x001fca00078e0004 */
[----:B------:R2:W-:Y:S02]  /*0b40*/  @!P0 STG.E desc[UR4][R4.64], R9 ;  /* 0x0000000904008986 */ /* 0x0005e4000c101904 */
.L_x_13235:
[----:B------:R-:W-:Y:S05]  /*0b50*/  BSYNC B0 ;  /* 0x0000000000007941 */ /* 0x000fea0003800000 */
.L_x_13229:
        /* <DEDUP_REMOVED lines=8> */
.L_x_13236:
        /* <DEDUP_REMOVED lines=10> */
.L_x_19421:


//--------------------- .text._ZN2at6native29vectorized_elementwise_kernelILi8ENS0_13AUnaryFunctorIfffNS0_15binary_internal10DivFunctorIfEEEESt5arrayIPcLm2EEEEviT0_T1_ --------------------------
	.section	.text._ZN2at6native29vectorized_elementwise_kernelILi8ENS0_13AUnaryFunctorIfffNS0_15binary_internal10DivFunctorIfEEEESt5arrayIPcLm2EEEEviT0_T1_,"ax",@progbits
	.align	128
        .global         _ZN2at6native29vectorized_elementwise_kernelILi8ENS0_13AUnaryFunctorIfffNS0_15binary_internal10DivFunctorIfEEEESt5arrayIPcLm2EEEEviT0_T1_
        .type           _ZN2at6native29vectorized_elementwise_kernelILi8ENS0_13AUnaryFunctorIfffNS0_15binary_internal10DivFunctorIfEEEESt5arrayIPcLm2EEEEviT0_T1_,@function
        .size           _ZN2at6native29vectorized_elementwise_kernelILi8ENS0_13AUnaryFunctorIfffNS0_15binary_internal10DivFunctorIfEEEESt5arrayIPcLm2EEEEviT0_T1_,(.L_x_19422 - _ZN2at6native29vectorized_elementwise_kernelILi8ENS0_13AUnaryFunctorIfffNS0_15binary_internal10DivFunctorIfEEEESt5arrayIPcLm2EEEEviT0_T1_)
        .other          _ZN2at6native29vectorized_elementwise_kernelILi8ENS0_13AUnaryFunctorIfffNS0_15binary_internal10DivFunctorIfEEEESt5arrayIPcLm2EEEEviT0_T1_,@"STO_CUDA_ENTRY STV_DEFAULT"
_ZN2at6native29vectorized_elementwise_kernelILi8ENS0_13AUnaryFunctorIfffNS0_15binary_internal10DivFunctorIfEEEESt5arrayIPcLm2EEEEviT0_T1_:
.text._ZN2at6native29vectorized_elementwise_kernelILi8ENS0_13AUnaryFunctorIfffNS0_15binary_internal10DivFunctorIfEEEESt5arrayIPcLm2EEEEviT0_T1_:
        /* <DEDUP_REMOVED lines=37> */
.L_x_13237:
        /* <DEDUP_REMOVED lines=115> */
.L_x_13240:
[----:B------:R-:W-:-:S13]  /*0980*/  ISETP.GE.AND P0, PT, R11, R2, PT ;  /* 0x000000020b00720c */ /* 0x000fda0003f06270 */
[----:B------:R-:W-:Y:S05]  /*0990*/  @P0 BRA `(.L_x_13242) ;  /* 0x0000000000300947 */ /* 0x000fea0003800000 */
[----:B0-----:R-:W0:Y:S01]  /*09a0*/  LDC.64 R4, c[0x0][0x220] ;  /* 0x00008800ff047b82 */ /* 0x001e220000000a00 */
[----:B------:R-:W-:Y:S01]  /*09b0*/  IMAD.IADD R3, R0, 0x1, R11 ;  /* 0x0000000100037824 */ /* 0x000fe200078e020b */
[----:B------:R-:W-:-:S03]  /*09c0*/  IADD3 R11, R11, 0x80, RZ ;  /* 0x000000800b0b7810 */ /* 0x000fc60007ffe0ff */
[----:B0-----:R-:W-:-:S05]  /*09d0*/  IMAD.WIDE.U32 R4, R3, 0x4, R4 ;  /* 0x0000000403047825 */ /* 0x001fca00078e0004 */
[----:B------:R1:W-:Y:S02]  /*09e0*/  STG.E desc[UR4][R4.64], R6 ;  /* 0x0000000604007986 */ /* 0x0003e4000c101904 */
.L_x_13241:
[----:B------:R-:W-:-:S13]  /*09f0*/  ISETP.GE.AND P0, PT, R11, R2, PT ;  /* 0x000000020b00720c */ /* 0x000fda0003f06270 */
[----:B------:R-:W-:Y:S05]  /*0a00*/  @P0 BRA `(.L_x_13243) ;  /* 0x0000000000340947 */ /* 0x000fea0003800000 */
[----:B01----:R-:W0:Y:S01]  /*0a10*/  LDC.64 R4, c[0x0][0x220] ;  /* 0x00008800ff047b82 */ /* 0x003e220000000a00 */
[----:B------:R-:W-:Y:S01]  /*0a20*/  IADD3 R3, R0, R11, RZ ;  /* 0x0000000b00037210 */ /* 0x000fe20007ffe0ff */
[----:B------:R-:W-:-:S04]  /*0a30*/  VIADD R11, R11, 0x80 ;  /* 0x000000800b0b7836 */ /* 0x000fc80000000000 */
[----:B0-----:R-:W-:-:S05]  /*0a40*/  IMAD.WIDE.U32 R4, R3, 0x4, R4 ;  /* 0x0000000403047825 */ /* 0x001fca00078e0004 */
[----:B------:R1:W-:Y:S02]  /*0a50*/  STG.E desc[UR4][R4.64], R7 ;  /* 0x0000000704007986 */ /* 0x0003e4000c101904 */
.L_x_13242:
        /* <DEDUP_REMOVED lines=8> */
.L_x_13243:
[----:B------:R-:W-:Y:S05]  /*0ae0*/  BSYNC B1 ;  /* 0x0000000000017941 */ /* 0x000fea0003800000 */
.L_x_13239:
[----:B------:R-:W-:-:S13]  /*0af0*/  ISETP.GE.AND P0, PT, R11, R2, PT ;  /* 0x000000020b00720c */ /* 0x000fda0003f06270 */
[----:B012---:R-:W0:Y:S01]  /*0b00*/  @!P0 LDC.64 R4, c[0x0][0x220] ;  /* 0x00008800ff048b82 */ /* 0x007e220000000a00 */
[----:B------:R-:W-:Y:S01]  /*0b10*/  @!P0 IMAD.IADD R3, R0, 0x1, R11 ;  /* 0x0000000100038824 */ /* 0x000fe200078e020b */
[----:B------:R-:W-:-:S03]  /*0b20*/  @!P0 IADD3 R11, R11, 0x80, RZ ;  /* 0x000000800b0b8810 */ /* 0x000fc60007ffe0ff */
[----:B0-----:R-:W-:-:S05]  /*0b30*/  @!P0 IMAD.WIDE.U32 R4, R3, 0x4, R4 ;  /* 0x0000000403048825 */ /* 0x001fca00078e0004 */
[----:B------:R2:W-:Y:S02]  /*0b40*/  @!P0 STG.E desc[UR4][R4.64], R9 ;  /* 0x0000000904008986 */ /* 0x0005e4000c101904 */
.L_x_13244:
[----:B------:R-:W-:Y:S05]  /*0b50*/  BSYNC B0 ;  /* 0x0000000000007941 */ /* 0x000fea0003800000 */
.L_x_13238:
        /* <DEDUP_REMOVED lines=8> */
.L_x_13245:
        /* <DEDUP_REMOVED lines=10> */
.L_x_19422:


//--------------------- .text._ZN2at6native18elementwise_kernelILi128ELi4EZNS0_15gpu_kernel_implINS0_13BinaryFunctorIdddNS0_15binary_internal10DivFunctorIdEEEEEEvRNS_18TensorIteratorBaseERKT_EUliE_EEviT1_ --------------------------
	.section	.text._ZN2at6native18elementwise_kernelILi128ELi4EZNS0_15gpu_kernel_implINS0_13BinaryFunctorIdddNS0_15binary_internal10DivFunctorIdEEEEEEvRNS_18TensorIteratorBaseERKT_EUliE_EEviT1_,"ax",@progbits
	.align	128
        .global         _ZN2at6native18elementwise_kernelILi128ELi4EZNS0_15gpu_kernel_implINS0_13BinaryFunctorIdddNS0_15binary_internal10DivFunctorIdEEEEEEvRNS_18TensorIteratorBaseERKT_EUliE_EEviT1_
        .type           _ZN2at6native18elementwise_kernelILi128ELi4EZNS0_15gpu_kernel_implINS0_13BinaryFunctorIdddNS0_15binary_internal10DivFunctorIdEEEEEEvRNS_18TensorIteratorBaseERKT_EUliE_EEviT1_,@function
        .size           _ZN2at6native18elementwise_kernelILi128ELi4EZNS0_15gpu_kernel_implINS0_13BinaryFunctorIdddNS0_15binary_internal10DivFunctorIdEEEEEEvRNS_18TensorIteratorBaseERKT_EUliE_EEviT1_,(.L_x_19297 - _ZN2at6native18elementwise_kernelILi128ELi4EZNS0_15gpu_kernel_implINS0_13BinaryFunctorIdddNS0_15binary_internal10DivFunctorIdEEEEEEvRNS_18TensorIteratorBaseERKT_EUliE_EEviT1_)
        .other          _ZN2at6native18elementwise_kernelILi128ELi4EZNS0_15gpu_kernel_implINS0_13BinaryFunctorIdddNS0_15binary_internal10DivFunctorIdEEEEEEvRNS_18TensorIteratorBaseERKT_EUliE_EEviT1_,@"STO_CUDA_ENTRY STV_DEFAULT"
_ZN2at6native18elementwise_kernelILi128ELi4EZNS0_15gpu_kernel_implINS0_13BinaryFunctorIdddNS0_15binary_internal10DivFunctorIdEEEEEEvRNS_18TensorIteratorBaseERKT_EUliE_EEviT1_:
.text._ZN2at6native18elementwise_kernelILi128ELi4EZNS0_15gpu_kernel_implINS0_13BinaryFunctorIdddNS0_15binary_internal10DivFunctorIdEEEEEEvRNS_18TensorIteratorBaseERKT_EUliE_EEviT1_:
        /* <DEDUP_REMOVED lines=363> */
[----:B------:R-:W-:-:S07]  /*16b0*/  IMAD R22, R5, UR6, R22 ;  /* 0x0000000605167c24 */ /* 0x000fce000f8e0216 */
.L_x_13248:
        /* <DEDUP_REMOVED lines=19> */
[----:B--2---:R0:W1:Y:S01]  /*17f0*/  I2F.F64.S16 R18, R4 ;  /* 0x0000000400127312 */ /* 0x0040620000101c00 */
[----:B------:R-:W-:Y:S05]  /*1800*/  BRA `(.L_x_13254) ;  /* 0x0000000c007c7947 */ /* 0x000fea0003800000 */
.L_x_13252:
[----:B------:R-:W2:Y:S02]  /*1810*/  LDG.E.U8 R4, desc[UR36][R4.64] ;  /* 0x0000002404047981 */ /* 0x000ea4000c1e1100 */
[----:B--2---:R0:W1:Y:S01]  /*1820*/  I2F.F64.U16 R18, R4 ;  /* 0x0000000400127312 */ /* 0x0040620000101800 */
[----:B------:R-:W-:Y:S05]  /*1830*/  BRA `(.L_x_13254) ;  /* 0x0000000c00707947 */ /* 0x000fea0003800000 */
.L_x_13251:
[----:B------:R-:W-:-:S13]  /*1840*/  ISETP.NE.AND P0, PT, R3, 0x2, PT ;  /* 0x000000020300780c */ /* 0x000fda0003f05270 */
[----:B------:R-:W-:Y:S05]  /*1850*/  @!P0 BRA `(.L_x_13255) ;  /* 0x0000000000288947 */ /* 0x000fea0003800000 */
[----:B------:R-:W-:-:S13]  /*1860*/  ISETP.NE.AND P0, PT, R3, 0x3, PT ;  /* 0x000000030300780c */ /* 0x000fda0003f05270 */
[----:B------:R-:W-:Y:S05]  /*1870*/  @!P0 BRA `(.L_x_13256) ;  /* 0x0000000000148947 */ /* 0x000fea0003800000 */
[----:B------:R-:W-:-:S13]  /*1880*/  ISETP.NE.AND P0, PT, R3, 0x4, PT ;  /* 0x000000040300780c */ /* 0x000fda0003f05270 */
[----:B------:R-:W-:Y:S05]  /*1890*/  @P0 BRA `(.L_x_13253) ;  /* 0x0000000800fc0947 */ /* 0x000fea0003800000 */
[----:B------:R-:W2:Y:S02]  /*18a0*/  LDG.E.64 R18, desc[UR36][R4.64] ;  /* 0x0000002404127981 */ /* 0x000ea4000c1e1b00 */
[----:B--2---:R-:W0:Y:S01]  /*18b0*/  I2F.F64.S64 R18, R18 ;  /* 0x0000001200127312 */ /* 0x004e220000301c00 */
[----:B------:R-:W-:Y:S05]  /*18c0*/  BRA `(.L_x_13254) ;  /* 0x0000000c004c7947 */ /* 0x000fea0003800000 */
.L_x_13256:
[----:B------:R-:W2:Y:S02]  /*18d0*/  LDG.E R4, desc[UR36][R4.64] ;  /* 0x0000002404047981 */ /* 0x000ea4000c1e1900 */
[----:B--2---:R0:W1:Y:S01]  /*18e0*/  I2F.F64 R18, R4 ;  /* 0x0000000400127312 */ /* 0x0040620000201c00 */
[----:B------:R-:W-:Y:S05]  /*18f0*/  BRA `(.L_x_13254) ;  /* 0x0000000c00407947 */ /* 0x000fea0003800000 */
.L_x_13255:
[----:B------:R-:W2:Y:S02]  /*1900*/  LDG.E.U16 R4, desc[UR36][R4.64] ;  /* 0x0000002404047981 */ /* 0x000ea4000c1e1500 */
[----:B--2---:R0:W1:Y:S01]  /*1910*/  I2F.F64.S16 R18, R4 ;  /* 0x0000000400127312 */ /* 0x0040620000101c00 */
[----:B------:R-:W-:Y:S05]  /*1920*/  BRA `(.L_x_13254) ;  /* 0x0000000c00347947 */ /* 0x000fea0003800000 */
.L_x_13250:
[----:B------:R-:W-:-:S13]  /*1930*/  ISETP.GT.AND P0, PT, R3, 0x6, PT ;  /* 0x000000060300780c */ /* 0x000fda0003f04270 */
[----:B------:R-:W-:Y:S05]  /*1940*/  @P0 BRA `(.L_x_13257) ;  /* 0x0000000000340947 */ /* 0x000fea0003800000 */
[----:B------:R-:W-:-:S13]  /*1950*/  ISETP.NE.AND P0, PT, R3, 0x5, PT ;  /* 0x000000050300780c */ /* 0x000fda0003f05270 */
[----:B------:R-:W-:Y:S05]  /*1960*/  @!P0 BRA `(.L_x_13258) ;  /* 0x0000000000188947 */ /* 0x000fea0003800000 */
[----:B------:R-:W-:-:S13]  /*1970*/  ISETP.NE.AND P0, PT, R3, 0x6, PT ;  /* 0x000000060300780c */ /* 0x000fda0003f05270 */
[----:B------:R-:W-:Y:S05]  /*1980*/  @P0 BRA `(.L_x_13253) ;  /* 0x0000000800c00947 */ /* 0x000fea0003800000 */
[----:B------:R-:W2:Y:S02]  /*1990*/  LDG.E R18, desc[UR36][R4.64] ;  /* 0x0000002404127981 */ /* 0x000ea4000c1e1900 */
[----:B--2---:R-:W-:-:S06]  /*19a0*/  FMUL.FTZ R18, R18, 1 ;  /* 0x3f80000012127820 */ /* 0x004fcc0000410000 */
[----:B------:R-:W0:Y:S01]  /*19b0*/  F2F.F64.F32 R18, R18 ;  /* 0x0000001200127310 */ /* 0x000e220000201800 */
[----:B------:R-:W-:Y:S05]  /*19c0*/  BRA `(.L_x_13254) ;  /* 0x0000000c000c7947 */ /* 0x000fea0003800000 */
.L_x_13258:
[----:B------:R-:W2:Y:S02]  /*19d0*/  LDG.E.U16 R0, desc[UR36][R4.64] ;  /* 0x0000002404007981 */ /* 0x000ea4000c1e1500 */
[----:B--2---:R-:W-:-:S05]  /*19e0*/  HADD2.F32 R0, -RZ, R0.H0_H0 ;  /* 0x20000000ff007230 */ /* 0x004fca0000004100 */
[----:B------:R-:W-:-:S04]  /*19f0*/  FMUL.FTZ R0, R0, 1 ;  /* 0x3f80000000007820 */ /* 0x000fc80000410000 */
[----:B------:R0:W1:Y:S01]  /*1a00*/  F2F.F64.F32 R18, R0 ;  /* 0x0000000000127310 */ /* 0x0000620000201800 */
[----:B------:R-:W-:Y:S05]  /*1a10*/  BRA `(.L_x_13254) ;  /* 0x0000000800f87947 */ /* 0x000fea0003800000 */
.L_x_13257:
[----:B------:R-:W-:-:S13]  /*1a20*/  ISETP.NE.AND P0, PT, R3, 0x7, PT ;  /* 0x000000070300780c */ /* 0x000fda0003f05270 */
[----:B------:R-:W-:Y:S05]  /*1a30*/  @!P0 BRA `(.L_x_13259) ;  /* 0x0000000000348947 */ /* 0x000fea0003800000 */
        /* <DEDUP_REMOVED lines=8> */
.L_x_13260:
[----:B------:R-:W2:Y:S02]  /*1ac0*/  LDG.E.U16 R4, desc[UR36][R4.64] ;  /* 0x0000002404047981 */ /* 0x000ea4000c1e1500 */
[----:B--2---:R-:W-:-:S05]  /*1ad0*/  HADD2.F32 R0, -RZ, R4.H0_H0 ;  /* 0x20000004ff007230 */ /* 0x004fca0000004100 */
[----:B------:R-:W-:-:S04]  /*1ae0*/  FMUL.FTZ R0, R0, 1 ;  /* 0x3f80000000007820 */ /* 0x000fc80000410000 */
[----:B------:R0:W1:Y:S01]  /*1af0*/  F2F.F64.F32 R18, R0 ;  /* 0x0000000000127310 */ /* 0x0000620000201800 */
[----:B------:R-:W-:Y:S05]  /*1b00*/  BRA `(.L_x_13254) ;  /* 0x0000000800bc7947 */ /* 0x000fea0003800000 */
.L_x_13259:
[----:B------:R0:W5:Y:S01]  /*1b10*/  LDG.E.64 R18, desc[UR36][R4.64] ;  /* 0x0000002404127981 */ /* 0x000162000c1e1b00 */
[----:B------:R-:W-:Y:S05]  /*1b20*/  BRA `(.L_x_13254) ;  /* 0x0000000800b47947 */ /* 0x000fea0003800000 */
.L_x_13249:
        /* <DEDUP_REMOVED lines=11> */
[----:B------:R-:W-:Y:S01]  /*1be0*/  FSEL R19, RZ, 1.875, !P0 ;  /* 0x3ff00000ff137808 */ /* 0x000fe20004000000 */
[----:B------:R-:W-:Y:S08]  /*1bf0*/  BRA `(.L_x_13254) ;  /* 0x0000000800807947 */ /* 0x000ff00003800000 */
.L_x_13263:
[----:B------:R0:W5:Y:S01]  /*1c00*/  LDG.E.64 R18, desc[UR36][R4.64] ;  /* 0x0000002404127981 */ /* 0x000162000c1e1b00 */
[----:B------:R-:W-:Y:S05]  /*1c10*/  BRA `(.L_x_13254) ;  /* 0x0000000800787947 */ /* 0x000fea0003800000 */
.L_x_13262:
        /* <DEDUP_REMOVED lines=28> */
.L_x_13265:
        /* <DEDUP_REMOVED lines=15> */
.L_x_13264:
[----:B------:R-:W2:Y:S02]  /*1ed0*/  LDG.E.U16 R0, desc[UR36][R4.64] ;  /* 0x0000002404007981 */ /* 0x000ea4000c1e1500 */
[----:B--2---:R-:W-:-:S04]  /*1ee0*/  IMAD.U32 R0, R0, 0x10000, RZ ;  /* 0x0001000000007824 */ /* 0x004fc800078e00ff */
[----:B------:R-:W-:-:S04]  /*1ef0*/  FMUL.FTZ R0, R0, 1 ;  /* 0x3f80000000007820 */ /* 0x000fc80000410000 */
[----:B------:R0:W1:Y:S01]  /*1f00*/  F2F.F64.F32 R18, R0 ;  /* 0x0000000000127310 */ /* 0x0000620000201800 */
[----:B------:R-:W-:Y:S05]  /*1f10*/  BRA `(.L_x_13254) ;  /* 0x0000000400b87947 */ /* 0x000fea0003800000 */
.L_x_13261:
        /* <DEDUP_REMOVED lines=9> */
[----:B--2---:R0:W1:Y:S01]  /*1fb0*/  I2F.F64.U16 R18, R4 ;  /* 0x0000000400127312 */ /* 0x0040620000101800 */
[----:B------:R-:W-:Y:S05]  /*1fc0*/  BRA `(.L_x_13254) ;  /* 0x00000004008c7947 */ /* 0x000fea0003800000 */
.L_x_13268:
        /* <DEDUP_REMOVED lines=21> */
.L_x_13272:
[----:B------:R-:W-:Y:S05]  /*2120*/  BSYNC B1 ;  /* 0x0000000000017941 */ /* 0x000fea0003800000 */
.L_x_13271:
[----:B------:R-:W-:Y:S01]  /*2130*/  LEA R5, R0, 0x3b800000, 0x17 ;  /* 0x3b80000000057811 */ /* 0x000fe200078eb8ff */
[----:B------:R-:W-:-:S05]  /*2140*/  IMAD.SHL.U32 R0, R3, 0x100000, RZ ;  /* 0x0010000003007824 */ /* 0x000fca00078e00ff */
[----:B------:R-:W-:-:S07]  /*2150*/  LOP3.LUT R0, R5, R0, R6, 0xfe, !PT ;  /* 0x0000000005007212 */ /* 0x000fce00078efe06 */
.L_x_13270:
[----:B------:R-:W-:Y:S05]  /*2160*/  BSYNC B0 ;  /* 0x0000000000007941 */ /* 0x000fea0003800000 */
.L_x_13269:
[----:B------:R-:W-:-:S04]  /*2170*/  FMUL.FTZ R0, R0, 1 ;  /* 0x3f80000000007820 */ /* 0x000fc80000410000 */
[----:B------:R2:W3:Y:S01]  /*2180*/  F2F.F64.F32 R18, R0 ;  /* 0x0000000000127310 */ /* 0x0004e20000201800 */
[----:B------:R-:W-:Y:S05]  /*2190*/  BRA `(.L_x_13254) ;  /* 0x0000000400187947 */ /* 0x000fea0003800000 */
.L_x_13267:
        /* <DEDUP_REMOVED lines=21> */
.L_x_13276:
[----:B------:R-:W-:Y:S05]  /*22f0*/  BSYNC B1 ;  /* 0x0000000000017941 */ /* 0x000fea0003800000 */
.L_x_13275:
[----:B------:R-:W-:Y:S01]  /*2300*/  LEA R5, R0, 0x37800000, 0x17 ;  /* 0x3780000000057811 */ /* 0x000fe200078eb8ff */
[----:B------:R-:W-:-:S05]  /*2310*/  IMAD.SHL.U32 R0, R3, 0x200000, RZ ;  /* 0x0020000003007824 */ /* 0x000fca00078e00ff */
[----:B------:R-:W-:-:S07]  /*2320*/  LOP3.LUT R0, R5, R0, R6, 0xfe, !PT ;  /* 0x0000000005007212 */ /* 0x000fce00078efe06 */
.L_x_13274:
[----:B------:R-:W-:Y:S05]  /*2330*/  BSYNC B0 ;  /* 0x0000000000007941 */ /* 0x000fea0003800000 */
.L_x_13273:
[----:B------:R-:W-:-:S04]  /*2340*/  FMUL.FTZ R0, R0, 1 ;  /* 0x3f80000000007820 */ /* 0x000fc80000410000 */
[----:B------:R4:W0:Y:S01]  /*2350*/  F2F.F64.F32 R18, R0 ;  /* 0x0000000000127310 */ /* 0x0008220000201800 */
[----:B------:R-:W-:Y:S05]  /*2360*/  BRA `(.L_x_13254) ;  /* 0x0000000000a47947 */ /* 0x000fea0003800000 */
.L_x_13266:
        /* <DEDUP_REMOVED lines=12> */
[----:B------:R-:W-:Y:S01]  /*2430*/  @!P0 IMAD.MOV.U32 R0, RZ, RZ, 0x7f800001 ;  /* 0x7f800001ff008424 */ /* 0x000fe200078e00ff */
[----:B------:R-:W-:-:S07]  /*2440*/  @P0 SHF.L.U32 R0, R4, 0x17, RZ ;  /* 0x0000001704000819 */ /* 0x000fce00000006ff */
.L_x_13280:
[----:B------:R-:W-:Y:S05]  /*2450*/  BSYNC B0 ;  /* 0x0000000000007941 */ /* 0x000fea0003800000 */
.L_x_13279:
[----:B------:R-:W-:-:S04]  /*2460*/  FMUL.FTZ R0, R0, 1 ;  /* 0x3f80000000007820 */ /* 0x000fc80000410000 */
[----:B------:R0:W1:Y:S01]  /*2470*/  F2F.F64.F32 R18, R0 ;  /* 0x0000000000127310 */ /* 0x0000620000201800 */
[----:B------:R-:W-:Y:S05]  /*2480*/  BRA `(.L_x_13254) ;  /* 0x00000000005c7947 */ /* 0x000fea0003800000 */
.L_x_13253:
        /* <DEDUP_REMOVED lines=16> */
.L_x_13281:
[----:B------:R-:W-:Y:S01]  /*2590*/  CS2R R18, SRZ ;  /* 0x0000000000127805 */ /* 0x000fe2000001ff00 */
[----:B------:R-:W-:Y:S06]  /*25a0*/  BRA `(.L_x_13254) ;  /* 0x0000000000147947 */ /* 0x000fec0003800000 */
.L_x_13278:
[----:B------:R-:W2:Y:S02]  /*25b0*/  LDG.E.64 R18, desc[UR36][R4.64] ;  /* 0x0000002404127981 */ /* 0x000ea4000c1e1b00 */
[----:B--2---:R-:W0:Y:S01]  /*25c0*/  I2F.F64.U64 R18, R18 ;  /* 0x0000001200127312 */ /* 0x004e220000301800 */
[----:B------:R-:W-:Y:S05]  /*25d0*/  BRA `(.L_x_13254) ;  /* 0x0000000000087947 */ /* 0x000fea0003800000 */
.L_x_13277:
[----:B------:R-:W2:Y:S02]  /*25e0*/  LDG.E R4, desc[UR36][R4.64] ;  /* 0x0000002404047981 */ /* 0x000ea4000c1e1900 */
[----:B--2---:R0:W1:Y:S02]  /*25f0*/  I2F.F64.U32 R18, R4 ;  /* 0x0000000400127312 */ /* 0x0040640000201800 */
.L_x_13254:
[----:B------:R-:W2:Y:S01]  /*2600*/  LDC.U8 R3, c[0x0][0x493] ;  /* 0x000124c0ff037b82 */ /* 0x000ea20000000000 */
[----:B------:R-:W-:Y:S02]  /*2610*/  ULDC.64 UR4, c[0x0][0x488] ;  /* 0x0001220000047ab9 */ /* 0x000fe40000000a00 */
[----:B0-----:R-:W-:-:S05]  /*2620*/  IADD3 R4, P1, R22, UR4, RZ ;  /* 0x0000000416047c10 */ /* 0x001fca000ff3e0ff */
        /* <DEDUP_REMOVED lines=13> */
[----:B--2---:R0:W2:Y:S01]  /*2700*/  I2F.F64.S16 R6, R4 ;  /* 0x0000000400067312 */ /* 0x0040a20000101c00 */
[----:B------:R-:W-:Y:S05]  /*2710*/  BRA `(.L_x_13287) ;  /* 0x0000000c007c7947 */ /* 0x000fea0003800000 */
.L_x_13285:
[----:B------:R-:W2:Y:S02]  /*2720*/  LDG.E.U8 R4, desc[UR36][R4.64] ;  /* 0x0000002404047981 */ /* 0x000ea4000c1e1100 */
[----:B--2---:R0:W2:Y:S01]  /*2730*/  I2F.F64.U16 R6, R4 ;  /* 0x0000000400067312 */ /* 0x0040a20000101800 */
[----:B------:R-:W-:Y:S05]  /*2740*/  BRA `(.L_x_13287) ;  /* 0x0000000c00707947 */ /* 0x000fea0003800000 */
.L_x_13284:
        /* <DEDUP_REMOVED lines=9> */
.L_x_13289:
[----:B------:R-:W2:Y:S02]  /*27e0*/  LDG.E R4, desc[UR36][R4.64] ;  /* 0x0000002404047981 */ /* 0x000ea4000c1e1900 */
[----:B--2---:R2:W4:Y:S01]  /*27f0*/  I2F.F64 R6, R4 ;  /* 0x0000000400067312 */ /* 0x0045220000201c00 */
[----:B------:R-:W-:Y:S05]  /*2800*/  BRA `(.L_x_13287) ;  /* 0x0000000c00407947 */ /* 0x000fea0003800000 */
.L_x_13288:
[----:B------:R-:W2:Y:S02]  /*2810*/  LDG.E.U16 R4, desc[UR36][R4.64] ;  /* 0x0000002404047981 */ /* 0x000ea4000c1e1500 */
[----:B--2---:R0:W2:Y:S01]  /*2820*/  I2F.F64.S16 R6, R4 ;  /* 0x0000000400067312 */ /* 0x0040a20000101c00 */
[----:B------:R-:W-:Y:S05]  /*2830*/  BRA `(.L_x_13287) ;  /* 0x0000000c00347947 */ /* 0x000fea0003800000 */
.L_x_13283:
        /* <DEDUP_REMOVED lines=10> */
.L_x_13291:
[----:B------:R-:W2:Y:S02]  /*28e0*/  LDG.E.U16 R0, desc[UR36][R4.64] ;  /* 0x0000002404007981 */ /* 0x000ea4000c1e1500 */
[----:B--2---:R-:W-:-:S05]  /*28f0*/  HADD2.F32 R0, -RZ, R0.H0_H0 ;  /* 0x20000000ff007230 */ /* 0x004fca0000004100 */
[----:B------:R-:W-:-:S04]  /*2900*/  FMUL.FTZ R0, R0, 1 ;  /* 0x3f80000000007820 */ /* 0x000fc80000410000 */
[----:B------:R0:W2:Y:S01]  /*2910*/  F2F.F64.F32 R6, R0 ;  /* 0x0000000000067310 */ /* 0x0000a20000201800 */
[----:B------:R-:W-:Y:S05]  /*2920*/  BRA `(.L_x_13287) ;  /* 0x0000000800f87947 */ /* 0x000fea0003800000 */
.L_x_13290:
        /* <DEDUP_REMOVED lines=10> */
.L_x_13293:
[----:B------:R-:W2:Y:S02]  /*29d0*/  LDG.E.U16 R4, desc[UR36][R4.64] ;  /* 0x0000002404047981 */ /* 0x000ea4000c1e1500 */
[----:B--2---:R-:W-:-:S05]  /*29e0*/  HADD2.F32 R0, -RZ, R4.H0_H0 ;  /* 0x20000004ff007230 */ /* 0x004fca0000004100 */
[----:B------:R-:W-:-:S04]  /*29f0*/  FMUL.FTZ R0, R0, 1 ;  /* 0x3f80000000007820 */ /* 0x000fc80000410000 */
[----:B------:R0:W2:Y:S01]  /*2a00*/  F2F.F64.F32 R6, R0 ;  /* 0x0000000000067310 */ /* 0x0000a20000201800 */
[----:B------:R-:W-:Y:S05]  /*2a10*/  BRA `(.L_x_13287) ;  /* 0x0000000800bc7947 */ /* 0x000fea0003800000 */
.L_x_13292:
[----:B------:R0:W5:Y:S01]  /*2a20*/  LDG.E.64 R6, desc[UR36][R4.64] ;  /* 0x0000002404067981 */ /* 0x000162000c1e1b00 */
[----:B------:R-:W-:Y:S05]  /*2a30*/  BRA `(.L_x_13287) ;  /* 0x0000000800b47947 */ /* 0x000fea0003800000 */
.L_x_13282:
        /* <DEDUP_REMOVED lines=13> */
.L_x_13296:
[----:B------:R0:W5:Y:S01]  /*2b10*/  LDG.E.64 R6, desc[UR36][R4.64] ;  /* 0x0000002404067981 */ /* 0x000162000c1e1b00 */
[----:B------:R-:W-:Y:S05]  /*2b20*/  BRA `(.L_x_13287) ;  /* 0x0000000800787947 */ /* 0x000fea0003800000 */
.L_x_13295:
        /* <DEDUP_REMOVED lines=25> */
[----:B------:R-:W-:-:S06]  /*2cc0*/  FMUL.FTZ R7, R7, 1 ;  /* 0x3f80000007077820 */ /* 0x000fcc0000410000 */
[----:B------:R-:W0:Y:S01]  /*2cd0*/  F2F.F64.F32 R6, R7 ;  /* 0x0000000700067310 */ /* 0x000e220000201800 */
[----:B------:R-:W-:Y:S05]  /*2ce0*/  BRA `(.L_x_13287) ;  /* 0x0000000800087947 */ /* 0x000fea0003800000 */
.L_x_13298:
        /* <DEDUP_REMOVED lines=13> */
[----:B------:R0:W2:Y:S01]  /*2dc0*/  F2F.F64.F32 R6, R0 ;  /* 0x0000000000067310 */ /* 0x0000a20000201800 */
[----:B------:R-:W-:Y:S05]  /*2dd0*/  BRA `(.L_x_13287) ;  /* 0x0000000400cc7947 */ /* 0x000fea0003800000 */
.L_x_13297:
[----:B------:R-:W2:Y:S02]  /*2de0*/  LDG.E.U16 R0, desc[UR36][R4.64] ;  /* 0x0000002404007981 */ /* 0x000ea4000c1e1500 */
[----:B--2---:R-:W-:-:S04]  /*2df0*/  IMAD.U32 R0, R0, 0x10000, RZ ;  /* 0x0001000000007824 */ /* 0x004fc800078e00ff */
[----:B------:R-:W-:-:S04]  /*2e00*/  FMUL.FTZ R0, R0, 1 ;  /* 0x3f80000000007820 */ /* 0x000fc80000410000 */
[----:B------:R0:W2:Y:S01]  /*2e10*/  F2F.F64.F32 R6, R0 ;  /* 0x0000000000067310 */ /* 0x0000a20000201800 */
[----:B------:R-:W-:Y:S05]  /*2e20*/  BRA `(.L_x_13287) ;  /* 0x0000000400b87947 */ /* 0x000fea0003800000 */
.L_x_13294:
        /* <DEDUP_REMOVED lines=9> */
[----:B--2---:R0:W2:Y:S01]  /*2ec0*/  I2F.F64.U16 R6, R4 ;  /* 0x0000000400067312 */ /* 0x0040a20000101800 */
[----:B------:R-:W-:Y:S05]  /*2ed0*/  BRA `(.L_x_13287) ;  /* 0x00000004008c7947 */ /* 0x000fea0003800000 */
.L_x_13301:
        /* <DEDUP_REMOVED lines=21> */
.L_x_13305:
[----:B------:R-:W-:Y:S05]  /*3030*/  BSYNC B1 ;  /* 0x0000000000017941 */ /* 0x000fea0003800000 */
.L_x_13304:
[----:B------:R-:W-:Y:S02]  /*3040*/  LEA R5, R0, 0x3b800000, 0x17 ;  /* 0x3b80000000057811 */ /* 0x000fe400078eb8ff */
[----:B------:R-:W-:-:S04]  /*3050*/  SHF.L.U32 R0, R3, 0x14, RZ ;  /* 0x0000001403007819 */ /* 0x000fc800000006ff */
[----:B------:R-:W-:-:S07]  /*3060*/  LOP3.LUT R0, R5, R0, R6, 0xfe, !PT ;  /* 0x0000000005007212 */ /* 0x000fce00078efe06 */
.L_x_13303:
[----:B------:R-:W-:Y:S05]  /*3070*/  BSYNC B0 ;  /* 0x0000000000007941 */ /* 0x000fea0003800000 */
.L_x_13302:
[----:B------:R-:W-:-:S04]  /*3080*/  FMUL.FTZ R0, R0, 1 ;  /* 0x3f80000000007820 */ /* 0x000fc80000410000 */
[----:B------:R0:W2:Y:S01]  /*3090*/  F2F.F64.F32 R6, R0 ;  /* 0x0000000000067310 */ /* 0x0000a20000201800 */
[----:B------:R-:W-:Y:S05]  /*30a0*/  BRA `(.L_x_13287) ;  /* 0x0000000400187947 */ /* 0x000fea0003800000 */
.L_x_13300:
        /* <DEDUP_REMOVED lines=21> */
.L_x_13309:
[----:B------:R-:W-:Y:S05]  /*3200*/  BSYNC B1 ;  /* 0x0000000000017941 */ /* 0x000fea0003800000 */
.L_x_13308:
[----:B------:R-:W-:Y:S01]  /*3210*/  LEA R5, R0, 0x37800000, 0x17 ;  /* 0x3780000000057811 */ /* 0x000fe200078eb8ff */
[----:B------:R-:W-:-:S05]  /*3220*/  IMAD.SHL.U32 R0, R3, 0x200000, RZ ;  /* 0x0020000003007824 */ /* 0x000fca00078e00ff */
[----:B------:R-:W-:-:S07]  /*3230*/  LOP3.LUT R0, R5, R0, R6, 0xfe, !PT ;  /* 0x0000000005007212 */ /* 0x000fce00078efe06 */
.L_x_13307:
[----:B------:R-:W-:Y:S05]  /*3240*/  BSYNC B0 ;  /* 0x0000000000007941 */ /* 0x000fea0003800000 */
.L_x_13306:
[----:B------:R-:W-:-:S04]  /*3250*/  FMUL.FTZ R0, R0, 1 ;  /* 0x3f80000000007820 */ /* 0x000fc80000410000 */
[----:B------:R0:W2:Y:S01]  /*3260*/  F2F.F64.F32 R6, R0 ;  /* 0x0000000000067310 */ /* 0x0000a20000201800 */
[----:B------:R-:W-:Y:S05]  /*3270*/  BRA `(.L_x_13287) ;  /* 0x0000000000a47947 */ /* 0x000fea0003800000 */
.L_x_13299:
        /* <DEDUP_REMOVED lines=14> */
.L_x_13313:
[----:B------:R-:W-:Y:S05]  /*3360*/  BSYNC B0 ;  /* 0x0000000000007941 */ /* 0x000fea0003800000 */
.L_x_13312:
[----:B------:R-:W-:-:S04]  /*3370*/  FMUL.FTZ R0, R0, 1 ;  /* 0x3f80000000007820 */ /* 0x000fc80000410000 */
[----:B------:R0:W2:Y:S01]  /*3380*/  F2F.F64.F32 R6, R0 ;  /* 0x0000000000067310 */ /* 0x0000a20000201800 */
[----:B------:R-:W-:Y:S05]  /*3390*/  BRA `(.L_x_13287) ;  /* 0x00000000005c7947 */ /* 0x000fea0003800000 */
.L_x_13286:
        /* <DEDUP_REMOVED lines=16> */
.L_x_13314:
[----:B------:R-:W-:Y:S01]  /*34a0*/  CS2R R6, SRZ ;  /* 0x0000000000067805 */ /* 0x000fe2000001ff00 */
[----:B------:R-:W-:Y:S06]  /*34b0*/  BRA `(.L_x_13287) ;  /* 0x0000000000147947 */ /* 0x000fec0003800000 */
.L_x_13311:
[----:B------:R-:W2:Y:S02]  /*34c0*/  LDG.E.64 R6, desc[UR36][R4.64] ;  /* 0x0000002404067981 */ /* 0x000ea4000c1e1b00 */
[----:B--2---:R-:W0:Y:S01]  /*34d0*/  I2F.F64.U64 R6, R6 ;  /* 0x0000000600067312 */ /* 0x004e220000301800 */
[----:B------:R-:W-:Y:S05]  /*34e0*/  BRA `(.L_x_13287) ;  /* 0x0000000000087947 */ /* 0x000fea0003800000 */
.L_x_13310:
[----:B------:R-:W2:Y:S02]  /*34f0*/  LDG.E R4, desc[UR36][R4.64] ;  /* 0x0000002404047981 */ /* 0x000ea4000c1e1900 */
[----:B--2---:R0:W2:Y:S02]  /*3500*/  I2F.F64.U32 R6, R4 ;  /* 0x0000000400067312 */ /* 0x0040a40000201800 */
.L_x_13287:
[----:B0-2-45:R-:W0:Y:S01]  /*3510*/  MUFU.RCP64H R5, R7 ;  /* 0x0000000700057308 */ /* 0x035e220000001800 */
[----:B------:R-:W-:Y:S01]  /*3520*/  IMAD.MOV.U32 R4, RZ, RZ, 0x1 ;  /* 0x00000001ff047424 */ /* 0x000fe200078e00ff */
[----:B-1-3--:R-:W-:Y:S01]  /*3530*/  FSETP.GEU.AND P1, PT, |R19|, 6.5827683646048100446e-37, PT ;  /* 0x036000001300780b */ /* 0x00afe20003f2e200 */
        /* <DEDUP_REMOVED lines=16> */
[----:B------:R-:W-:Y:S05]  /*3640*/  CALL.REL.NOINC `($__internal_42_$__cuda_sm20_div_rn_f64_full) ;  /* 0x000000e400b87944 */ /* 0x000fea0003c00000 */
.L_x_13316:
[----:B------:R-:W-:Y:S05]  /*3650*/  BSYNC B0 ;  /* 0x0000000000007941 */ /* 0x000fea0003800000 */
.L_x_13315:
        /* <DEDUP_REMOVED lines=15> */
.L_x_13320:
[----:B------:R-:W0:Y:S02]  /*3750*/  F2I.S64.F64.TRUNC R4, R4 ;  /* 0x0000000400047311 */ /* 0x000e24000030d900 */
[----:B0-----:R-:W-:-:S05]  /*3760*/  IMAD.MOV.U32 R3, RZ, RZ, R4 ;  /* 0x000000ffff037224 */ /* 0x001fca00078e0004 */
[----:B------:R0:W-:Y:S01]  /*3770*/  STG.E.U8 desc[UR36][R16.64], R3 ;  /* 0x0000000310007986 */ /* 0x0001e2000c101124 */
[----:B------:R-:W-:Y:S05]  /*3780*/  BRA `(.L_x_13322) ;  /* 0x0000000c00f87947 */ /* 0x000fea0003800000 */
.L_x_13319:
        /* <DEDUP_REMOVED lines=9> */
.L_x_13324:
[----:B------:R-:W0:Y:S02]  /*3820*/  F2I.F64.TRUNC R5, R4 ;  /* 0x0000000400057311 */ /* 0x000e24000030d100 */
[----:B0-----:R0:W-:Y:S01]  /*3830*/  STG.E desc[UR36][R16.64], R5 ;  /* 0x0000000510007986 */ /* 0x0011e2000c101924 */
[----:B------:R-:W-:Y:S05]  /*3840*/  BRA `(.L_x_13322) ;  /* 0x0000000c00c87947 */ /* 0x000fea0003800000 */
.L_x_13323:
[----:B------:R-:W0:Y:S02]  /*3850*/  F2I.F64.TRUNC R5, R4 ;  /* 0x0000000400057311 */ /* 0x000e24000030d100 */
[----:B0-----:R0:W-:Y:S01]  /*3860*/  STG.E.U16 desc[UR36][R16.64], R5 ;  /* 0x0000000510007986 */ /* 0x0011e2000c101524 */
[----:B------:R-:W-:Y:S05]  /*3870*/  BRA `(.L_x_13322) ;  /* 0x0000000c00bc7947 */ /* 0x000fea0003800000 */
.L_x_13318:
        /* <DEDUP_REMOVED lines=13> */
.L_x_13326:
        /* <DEDUP_REMOVED lines=8> */
.L_x_13325:
        /* <DEDUP_REMOVED lines=10> */
[----:B------:R-:W-:-:S13]  /*3a70*/  IMAD.MOV.U32 R7, RZ, RZ, RZ ;  /* 0x000000ffff077224 */ /* 0x000fda00078e00ff */
[----:B0-----:R-:W-:-:S05]  /*3a80*/  @!P0 FMUL R6, R6, 1.175494350822287508e-38 ;  /* 0x0080000006068820 */ /* 0x001fca0000400000 */
[----:B------:R0:W-:Y:S01]  /*3a90*/  STG.E.64 desc[UR36][R16.64], R6 ;  /* 0x0000000610007986 */ /* 0x0001e2000c101b24 */
[----:B------:R-:W-:Y:S05]  /*3aa0*/  BRA `(.L_x_13322) ;  /* 0x0000000c00307947 */ /* 0x000fea0003800000 */
.L_x_13328:
[----:B------:R-:W-:Y:S01]  /*3ab0*/  UMOV UR4, 0xf0000000 ;  /* 0xf000000000047882 */ /* 0x000fe20000000000 */
[----:B------:R-:W-:Y:S01]  /*3ac0*/  UMOV UR5, 0x380fffff ;  /* 0x380fffff00057882 */ /* 0x000fe20000000000 */
[----:B------:R-:W0:Y:S01]  /*3ad0*/  F2F.F32.F64 R0, R4 ;  /* 0x0000000400007310 */ /* 0x000e220000301000 */
[----:B------:R-:W-:-:S14]  /*3ae0*/  DSETP.GEU.AND P0, PT, |R4|, UR4, PT ;  /* 0x0000000404007e2a */ /* 0x000fdc000bf0e200 */
[----:B0-----:R-:W-:-:S05]  /*3af0*/  @!P0 FMUL R0, R0, 1.175494350822287508e-38 ;  /* 0x0080000000008820 */ /* 0x001fca0000400000 */
[----:B------:R-:W-:-:S04]  /*3b00*/  F2FP.F16.F32.PACK_AB R3, RZ, R0 ;  /* 0x00000000ff03723e */ /* 0x000fc800000000ff */
[----:B------:R-:W-:-:S05]  /*3b10*/  PRMT R3, R3, 0x5410, RZ ;  /* 0x0000541003037816 */ /* 0x000fca00000000ff */
[----:B------:R0:W-:Y:S01]  /*3b20*/  STG.E desc[UR36][R16.64], R3 ;  /* 0x0000000310007986 */ /* 0x0001e2000c101924 */
[----:B------:R-:W-:Y:S05]  /*3b30*/  BRA `(.L_x_13322) ;  /* 0x0000000c000c7947 */ /* 0x000fea0003800000 */
.L_x_13327:
[----:B------:R0:W-:Y:S01]  /*3b40*/  STG.E.64 desc[UR36][R16.64], R4 ;  /* 0x0000000410007986 */ /* 0x0001e2000c101b24 */
[----:B------:R-:W-:Y:S05]  /*3b50*/  BRA `(.L_x_13322) ;  /* 0x0000000c00047947 */ /* 0x000fea0003800000 */
.L_x_13317:
        /* <DEDUP_REMOVED lines=9> */
[----:B------:R-:W-:-:S05]  /*3bf0*/  SEL R3, RZ, 0x1, !P0 ;  /* 0x00000001ff037807 */ /* 0x000fca0004000000 */
[----:B------:R0:W-:Y:S01]  /*3c00*/  STG.E.U8 desc[UR36][R16.64], R3 ;  /* 0x0000000310007986 */ /* 0x0001e2000c101124 */
[----:B------:R-:W-:Y:S05]  /*3c10*/  BRA `(.L_x_13322) ;  /* 0x0000000800d47947 */ /* 0x000fea0003800000 */
.L_x_13331:
[----:B------:R-:W-:-:S05]  /*3c20*/  CS2R R6, SRZ ;  /* 0x0000000000067805 */ /* 0x000fca000001ff00 */
[----:B------:R0:W-:Y:S01]  /*3c30*/  STG.E.128 desc[UR36][R16.64], R4 ;  /* 0x0000000410007986 */ /* 0x0001e2000c101d24 */
[----:B------:R-:W-:Y:S05]  /*3c40*/  BRA `(.L_x_13322) ;  /* 0x0000000800c87947 */ /* 0x000fea0003800000 */
.L_x_13330:
        /* <DEDUP_REMOVED lines=25> */
.L_x_13335:
[----:B------:R-:W-:Y:S05]  /*3de0*/  BSYNC B0 ;  /* 0x0000000000007941 */ /* 0x000fea0003800000 */
.L_x_13334:
[----:B------:R-:W-:-:S05]  /*3df0*/  LOP3.LUT R7, R0, R7, RZ, 0xfc, !PT ;  /* 0x0000000700077212 */ /* 0x000fca00078efcff */
[----:B------:R0:W-:Y:S01]  /*3e00*/  STG.E.U8 desc[UR36][R16.64], R7 ;  /* 0x0000000710007986 */ /* 0x0001e2000c101124 */
[----:B------:R-:W-:Y:S05]  /*3e10*/  BRA `(.L_x_13322) ;  /* 0x0000000800547947 */ /* 0x000fea0003800000 */
.L_x_13333:
        /* <DEDUP_REMOVED lines=17> */
.L_x_13337:
[----:B------:R-:W-:Y:S01]  /*3f30*/  IMAD.MOV.U32 R0, RZ, RZ, 0x7f ;  /* 0x0000007fff007424 */ /* 0x000fe200078e00ff */
[----:B------:R-:W-:-:S04]  /*3f40*/  ISETP.GT.U32.AND P0, PT, R3, 0x7f800000, PT ;  /* 0x7f8000000300780c */ /* 0x000fc80003f04070 */
[----:B------:R-:W-:-:S09]  /*3f50*/  SEL R0, R0, 0x7c, P0 ;  /* 0x0000007c00007807 */ /* 0x000fd20000000000 */
.L_x_13338:
[----:B------:R-:W-:Y:S05]  /*3f60*/  BSYNC B0 ;  /* 0x0000000000007941 */ /* 0x000fea0003800000 */
.L_x_13336:
[----:B------:R-:W-:-:S04]  /*3f70*/  LOP3.LUT R3, R7, 0x80000000, RZ, 0xc0, !PT ;  /* 0x8000000007037812 */ /* 0x000fc800078ec0ff */
[----:B------:R-:W-:-:S04]  /*3f80*/  SHF.R.U32.HI R3, RZ, 0x18, R3 ;  /* 0x00000018ff037819 */ /* 0x000fc80000011603 */
[----:B------:R-:W-:-:S05]  /*3f90*/  LOP3.LUT R3, R0, R3, RZ, 0xfc, !PT ;  /* 0x0000000300037212 */ /* 0x000fca00078efcff */
[----:B------:R0:W-:Y:S01]  /*3fa0*/  STG.E.U8 desc[UR36][R16.64], R3 ;  /* 0x0000000310007986 */ /* 0x0001e2000c101124 */
[----:B------:R-:W-:Y:S05]  /*3fb0*/  BRA `(.L_x_13322) ;  /* 0x0000000400ec7947 */ /* 0x000fea0003800000 */
.L_x_13332:
        /* <DEDUP_REMOVED lines=8> */
.L_x_13329:
        /* <DEDUP_REMOVED lines=11> */
.L_x_13341:
        /* <DEDUP_REMOVED lines=21> */
.L_x_13344:
[----:B------:R-:W-:-:S04]  /*4240*/  LOP3.LUT R3, R7, 0x80000000, RZ, 0xc0, !PT ;  /* 0x8000000007037812 */ /* 0x000fc800078ec0ff */
[----:B------:R-:W-:-:S04]  /*4250*/  SHF.R.U32.HI R3, RZ, 0x18, R3 ;  /* 0x00000018ff037819 */ /* 0x000fc80000011603 */
[----:B------:R-:W-:-:S04]  /*4260*/  LOP3.LUT R0, R0, R3, RZ, 0xfc, !PT ;  /* 0x0000000300007212 */ /* 0x000fc800078efcff */
[----:B------:R-:W-:-:S07]  /*4270*/  PRMT R8, R0, 0x7610, R8 ;  /* 0x0000761000087816 */ /* 0x000fce0000000008 */
.L_x_13343:
[----:B------:R-:W-:Y:S05]  /*4280*/  BSYNC B0 ;  /* 0x0000000000007941 */ /* 0x000fea0003800000 */
.L_x_13342:
[----:B------:R3:W-:Y:S01]  /*4290*/  STG.E.U8 desc[UR36][R16.64], R8 ;  /* 0x0000000810007986 */ /* 0x0007e2000c101124 */
[----:B------:R-:W-:Y:S05]  /*42a0*/  BRA `(.L_x_13322) ;  /* 0x0000000400307947 */ /* 0x000fea0003800000 */
.L_x_13340:
        /* <DEDUP_REMOVED lines=21> */
.L_x_13347:
[----:B------:R-:W-:-:S04]  /*4400*/  LOP3.LUT R3, R7, 0x80000000, RZ, 0xc0, !PT ;  /* 0x8000000007037812 */ /* 0x000fc800078ec0ff */
[----:B------:R-:W-:-:S04]  /*4410*/  SHF.R.U32.HI R3, RZ, 0x18, R3 ;  /* 0x00000018ff037819 */ /* 0x000fc80000011603 */
[----:B------:R-:W-:-:S04]  /*4420*/  LOP3.LUT R0, R0, R3, RZ, 0xfc, !PT ;  /* 0x0000000300007212 */ /* 0x000fc800078efcff */
[----:B------:R-:W-:-:S07]  /*4430*/  PRMT R8, R0, 0x7610, R8 ;  /* 0x0000761000087816 */ /* 0x000fce0000000008 */
.L_x_13346:
[----:B------:R-:W-:Y:S05]  /*4440*/  BSYNC B0 ;  /* 0x0000000000007941 */ /* 0x000fea0003800000 */
.L_x_13345:
[----:B------:R0:W-:Y:S01]  /*4450*/  STG.E.U8 desc[UR36][R16.64], R8 ;  /* 0x0000000810007986 */ /* 0x0001e2000c101124 */
[----:B------:R-:W-:Y:S05]  /*4460*/  BRA `(.L_x_13322) ;  /* 0x0000000000c07947 */ /* 0x000fea0003800000 */
.L_x_13339:
        /* <DEDUP_REMOVED lines=26> */
.L_x_13321:
        /* <DEDUP_REMOVED lines=16> */
.L_x_13350:
[----:B------:R-:W-:Y:S05]  /*4710*/  BRA `(.L_x_13322) ;  /* 0x0000000000147947 */ /* 0x000fea0003800000 */
.L_x_13349:
[----:B------:R-:W0:Y:S02]  /*4720*/  F2I.U64.F64.TRUNC R4, R4 ;  /* 0x0000000400047311 */ /* 0x000e24000030d800 */
[----:B0-----:R2:W-:Y:S01]  /*4730*/  STG.E.64 desc[UR36][R16.64], R4 ;  /* 0x0000000410007986 */ /* 0x0015e2000c101b24 */
[----:B------:R-:W-:Y:S05]  /*4740*/  BRA `(.L_x_13322) ;  /* 0x0000000000087947 */ /* 0x000fea0003800000 */
.L_x_13348:
[----:B------:R-:W0:Y:S02]  /*4750*/  F2I.U32.F64.TRUNC R5, R4 ;  /* 0x0000000400057311 */ /* 0x000e24000030d000 */
[----:B0-----:R0:W-:Y:S02]  /*4760*/  STG.E desc[UR36][R16.64], R5 ;  /* 0x0000000510007986 */ /* 0x0011e4000c101924 */
.L_x_13322:
[----:B------:R-:W-:-:S04]  /*4770*/  IMAD R2, R2, 0x200, R23 ;  /* 0x0000020002027824 */ /* 0x000fc800078e0217 */
[----:B------:R-:W-:-:S07]  /*4780*/  VIADD R19, R2, 0x80 ;  /* 0x0000008002137836 */ /* 0x000fce0000000000 */
.L_x_13247:
[----:B------:R-:W-:Y:S05]  /*4790*/  BSYNC B6 ;  /* 0x0000000000067941 */ /* 0x000fea0003800000 */
.L_x_13246:
        /* <DEDUP_REMOVED lines=358> */
.L_x_13353:
        /* <DEDUP_REMOVED lines=19> */
[----:B--2---:R2:W3:Y:S01]  /*5f30*/  I2F.F64.S16 R22, R2 ;  /* 0x0000000200167312 */ /* 0x0044e20000101c00 */
[----:B------:R-:W-:Y:S05]  /*5f40*/  BRA `(.L_x_13359) ;  /* 0x0000000c007c7947 */ /* 0x000fea0003800000 */
.L_x_13357:
[----:B------:R-:W2:Y:S02]  /*5f50*/  LDG.E.U8 R2, desc[UR36][R2.64] ;  /* 0x0000002402027981 */ /* 0x000ea4000c1e1100 */
[----:B--2---:R0:W1:Y:S01]  /*5f60*/  I2F.F64.U16 R22, R2 ;  /* 0x0000000200167312 */ /* 0x0040620000101800 */
[----:B------:R-:W-:Y:S05]  /*5f70*/  BRA `(.L_x_13359) ;  /* 0x0000000c00707947 */ /* 0x000fea0003800000 */
.L_x_13356:
        /* <DEDUP_REMOVED lines=9> */
.L_x_13361:
[----:B------:R-:W2:Y:S02]  /*6010*/  LDG.E R2, desc[UR36][R2.64] ;  /* 0x0000002402027981 */ /* 0x000ea4000c1e1900 */
[----:B--2---:R0:W1:Y:S01]  /*6020*/  I2F.F64 R22, R2 ;  /* 0x0000000200167312 */ /* 0x0040620000201c00 */
[----:B------:R-:W-:Y:S05]  /*6030*/  BRA `(.L_x_13359) ;  /* 0x0000000c00407947 */ /* 0x000fea0003800000 */
.L_x_13360:
[----:B------:R-:W2:Y:S02]  /*6040*/  LDG.E.U16 R2, desc[UR36][R2.64] ;  /* 0x0000002402027981 */ /* 0x000ea4000c1e1500 */
[----:B--2---:R4:W0:Y:S01]  /*6050*/  I2F.F64.S16 R22, R2 ;  /* 0x0000000200167312 */ /* 0x0048220000101c00 */
[----:B------:R-:W-:Y:S05]  /*6060*/  BRA `(.L_x_13359) ;  /* 0x0000000c00347947 */ /* 0x000fea0003800000 */
.L_x_13355:
        /* <DEDUP_REMOVED lines=10> */
.L_x_13363:
[----:B------:R-:W2:Y:S02]  /*6110*/  LDG.E.U16 R0, desc[UR36][R2.64] ;  /* 0x0000002402007981 */ /* 0x000ea4000c1e1500 */
[----:B--2---:R-:W-:-:S05]  /*6120*/  HADD2.F32 R0, -RZ, R0.H0_H0 ;  /* 0x20000000ff007230 */ /* 0x004fca0000004100 */
[----:B------:R-:W-:-:S04]  /*6130*/  FMUL.FTZ R0, R0, 1 ;  /* 0x3f80000000007820 */ /* 0x000fc80000410000 */
[----:B------:R0:W1:Y:S01]  /*6140*/  F2F.F64.F32 R22, R0 ;  /* 0x0000000000167310 */ /* 0x0000620000201800 */
[----:B------:R-:W-:Y:S05]  /*6150*/  BRA `(.L_x_13359) ;  /* 0x0000000800f87947 */ /* 0x000fea0003800000 */
.L_x_13362:
        /* <DEDUP_REMOVED lines=10> */
.L_x_13365:
[----:B------:R-:W2:Y:S02]  /*6200*/  LDG.E.U16 R2, desc[UR36][R2.64] ;  /* 0x0000002402027981 */ /* 0x000ea4000c1e1500 */
[----:B--2---:R-:W-:-:S05]  /*6210*/  HADD2.F32 R0, -RZ, R2.H0_H0 ;  /* 0x20000002ff007230 */ /* 0x004fca0000004100 */
[----:B------:R-:W-:-:S04]  /*6220*/  FMUL.FTZ R0, R0, 1 ;  /* 0x3f80000000007820 */ /* 0x000fc80000410000 */
[----:B------:R0:W1:Y:S01]  /*6230*/  F2F.F64.F32 R22, R0 ;  /* 0x0000000000167310 */ /* 0x0000620000201800 */
[----:B------:R-:W-:Y:S05]  /*6240*/  BRA `(.L_x_13359) ;  /* 0x0000000800bc7947 */ /* 0x000fea0003800000 */
.L_x_13364:
[----:B------:R0:W5:Y:S01]  /*6250*/  LDG.E.64 R22, desc[UR36][R2.64] ;  /* 0x0000002402167981 */ /* 0x000162000c1e1b00 */
[----:B------:R-:W-:Y:S05]  /*6260*/  BRA `(.L_x_13359) ;  /* 0x0000000800b47947 */ /* 0x000fea0003800000 */
.L_x_13354:
        /* <DEDUP_REMOVED lines=13> */
.L_x_13368:
[----:B------:R0:W5:Y:S01]  /*6340*/  LDG.E.64 R22, desc[UR36][R2.64] ;  /* 0x0000002402167981 */ /* 0x000162000c1e1b00 */
[----:B------:R-:W-:Y:S05]  /*6350*/  BRA `(.L_x_13359) ;  /* 0x0000000800787947 */ /* 0x000fea0003800000 */
.L_x_13367:
        /* <DEDUP_REMOVED lines=11> */
[C---:B------:R-:W-:Y:S01]  /*6410*/  IADD3 R6, R4.reuse, 0x1000000, RZ ;  /* 0x0100000004067810 */ /* 0x040fe20007ffe0ff */
        /* <DEDUP_REMOVED lines=16> */
.L_x_13370:
        /* <DEDUP_REMOVED lines=15> */
.L_x_13369:
[----:B------:R-:W2:Y:S02]  /*6610*/  LDG.E.U16 R0, desc[UR36][R2.64] ;  /* 0x0000002402007981 */ /* 0x000ea4000c1e1500 */
[----:B--2---:R-:W-:-:S04]  /*6620*/  IMAD.U32 R0, R0, 0x10000, RZ ;  /* 0x0001000000007824 */ /* 0x004fc800078e00ff */
[----:B------:R-:W-:-:S04]  /*6630*/  FMUL.FTZ R0, R0, 1 ;  /* 0x3f80000000007820 */ /* 0x000fc80000410000 */
[----:B------:R0:W1:Y:S01]  /*6640*/  F2F.F64.F32 R22, R0 ;  /* 0x0000000000167310 */ /* 0x0000620000201800 */
[----:B------:R-:W-:Y:S05]  /*6650*/  BRA `(.L_x_13359) ;  /* 0x0000000400b87947 */ /* 0x000fea0003800000 */
.L_x_13366:
        /* <DEDUP_REMOVED lines=11> */
.L_x_13373:
        /* <DEDUP_REMOVED lines=21> */
.L_x_13377:
[----:B------:R-:W-:Y:S05]  /*6860*/  BSYNC B1 ;  /* 0x0000000000017941 */ /* 0x000fea0003800000 */
.L_x_13376:
[----:B------:R-:W-:Y:S01]  /*6870*/  LEA R3, R0, 0x3b800000, 0x17 ;  /* 0x3b80000000037811 */ /* 0x000fe200078eb8ff */
[----:B------:R-:W-:-:S05]  /*6880*/  IMAD.SHL.U32 R0, R2, 0x100000, RZ ;  /* 0x0010000002007824 */ /* 0x000fca00078e00ff */
[----:B------:R-:W-:-:S07]  /*6890*/  LOP3.LUT R0, R3, R0, R4, 0xfe, !PT ;  /* 0x0000000003007212 */ /* 0x000fce00078efe04 */
.L_x_13375:
[----:B------:R-:W-:Y:S05]  /*68a0*/  BSYNC B0 ;  /* 0x0000000000007941 */ /* 0x000fea0003800000 */
.L_x_13374:
[----:B------:R-:W-:-:S04]  /*68b0*/  FMUL.FTZ R0, R0, 1 ;  /* 0x3f80000000007820 */ /* 0x000fc80000410000 */
[----:B------:R0:W1:Y:S01]  /*68c0*/  F2F.F64.F32 R22, R0 ;  /* 0x0000000000167310 */ /* 0x0000620000201800 */
[----:B------:R-:W-:Y:S05]  /*68d0*/  BRA `(.L_x_13359) ;  /* 0x0000000400187947 */ /* 0x000fea0003800000 */
.L_x_13372:
        /* <DEDUP_REMOVED lines=21> */
.L_x_13381:
[----:B------:R-:W-:Y:S05]  /*6a30*/  BSYNC B1 ;  /* 0x0000000000017941 */ /* 0x000fea0003800000 */
.L_x_13380:
[----:B------:R-:W-:Y:S01]  /*6a40*/  LEA R3, R0, 0x37800000, 0x17 ;  /* 0x3780000000037811 */ /* 0x000fe200078eb8ff */
[----:B------:R-:W-:-:S05]  /*6a50*/  IMAD.SHL.U32 R0, R2, 0x200000, RZ ;  /* 0x0020000002007824 */ /* 0x000fca00078e00ff */
[----:B------:R-:W-:-:S07]  /*6a60*/  LOP3.LUT R0, R3, R0, R4, 0xfe, !PT ;  /* 0x0000000003007212 */ /* 0x000fce00078efe04 */
.L_x_13379:
[----:B------:R-:W-:Y:S05]  /*6a70*/  BSYNC B0 ;  /* 0x0000000000007941 */ /* 0x000fea0003800000 */
.L_x_13378:
[----:B------:R-:W-:-:S04]  /*6a80*/  FMUL.FTZ R0, R0, 1 ;  /* 0x3f80000000007820 */ /* 0x000fc80000410000 */
[----:B------:R0:W1:Y:S01]  /*6a90*/  F2F.F64.F32 R22, R0 ;  /* 0x0000000000167310 */ /* 0x0000620000201800 */
[----:B------:R-:W-:Y:S05]  /*6aa0*/  BRA `(.L_x_13359) ;  /* 0x0000000000a47947 */ /* 0x000fea0003800000 */
.L_x_13371:
        /* <DEDUP_REMOVED lines=14> */
.L_x_13385:
[----:B------:R-:W-:Y:S05]  /*6b90*/  BSYNC B0 ;  /* 0x0000000000007941 */ /* 0x000fea0003800000 */
.L_x_13384:
[----:B------:R-:W-:-:S04]  /*6ba0*/  FMUL.FTZ R0, R0, 1 ;  /* 0x3f80000000007820 */ /* 0x000fc80000410000 */
[----:B------:R0:W1:Y:S01]  /*6bb0*/  F2F.F64.F32 R22, R0 ;  /* 0x0000000000167310 */ /* 0x0000620000201800 */
[----:B------:R-:W-:Y:S05]  /*6bc0*/  BRA `(.L_x_13359) ;  /* 0x00000000005c7947 */ /* 0x000fea0003800000 */
.L_x_13358:
[----:B------:R-:W-:Y:S01]  /*6bd0*/  MOV R2, 0x0 ;  /* 0x0000000000027802 */ /* 0x000fe20000000f00 */
[----:B------:R-:W-:Y:S01]  /*6be0*/  ULDC.64 UR4, c[0x4][0x148] ;  /* 0x0100520000047ab9 */ /* 0x000fe20000000a00 */
[----:B------:R-:W-:Y:S01]  /*6bf0*/  ULDC.64 UR6, c[0x4][0x10] ;  /* 0x0100040000067ab9 */ /* 0x000fe20000000a00 */
[----:B------:R-:W-:Y:S01]  /*6c00*/  IMAD.U32 R4, RZ, RZ, UR4 ;  /* 0x00000004ff047e24 */ /* 0x000fe2000f8e00ff */
[----:B------:R-:W-:Y:S01]  /*6c10*/  HFMA2.MMA R8, -RZ, RZ, 0, 4.64916229248046875e-06 ;  /* 0x0000004eff087435 */ /* 0x000fe200000001ff */
        /* <DEDUP_REMOVED lines=11> */
.L_x_13386:
[----:B------:R-:W-:Y:S01]  /*6cd0*/  CS2R R22, SRZ ;  /* 0x0000000000167805 */ /* 0x000fe2000001ff00 */
[----:B------:R-:W-:Y:S06]  /*6ce0*/  BRA `(.L_x_13359) ;  /* 0x0000000000147947 */ /* 0x000fec0003800000 */
.L_x_13383:
[----:B------:R-:W2:Y:S02]  /*6cf0*/  LDG.E.64 R22, desc[UR36][R2.64] ;  /* 0x0000002402167981 */ /* 0x000ea4000c1e1b00 */
[----:B--2---:R-:W0:Y:S01]  /*6d00*/  I2F.F64.U64 R22, R22 ;  /* 0x0000001600167312 */ /* 0x004e220000301800 */
[----:B------:R-:W-:Y:S05]  /*6d10*/  BRA `(.L_x_13359) ;  /* 0x0000000000087947 */ /* 0x000fea0003800000 */
.L_x_13382:
[----:B------:R-:W2:Y:S02]  /*6d20*/  LDG.E R2, desc[UR36][R2.64] ;  /* 0x0000002402027981 */ /* 0x000ea4000c1e1900 */
[----:B--2---:R0:W1:Y:S02]  /*6d30*/  I2F.F64.U32 R22, R2 ;  /* 0x0000000200167312 */ /* 0x0040640000201800 */
.L_x_13359:
        /* <DEDUP_REMOVED lines=16> */
[----:B--2---:R-:W0:Y:S01]  /*6e40*/  I2F.F64.S16 R2, R2 ;  /* 0x0000000200027312 */ /* 0x004e220000101c00 */
[----:B------:R-:W-:Y:S05]  /*6e50*/  BRA `(.L_x_13392) ;  /* 0x0000000c007c7947 */ /* 0x000fea0003800000 */
.L_x_13390:
[----:B------:R-:W2:Y:S02]  /*6e60*/  LDG.E.U8 R2, desc[UR36][R4.64] ;  /* 0x0000002404027981 */ /* 0x000ea4000c1e1100 */
[----:B--2---:R-:W0:Y:S01]  /*6e70*/  I2F.F64.U16 R2, R2 ;  /* 0x0000000200027312 */ /* 0x004e220000101800 */
[----:B------:R-:W-:Y:S05]  /*6e80*/  BRA `(.L_x_13392) ;  /* 0x0000000c00707947 */ /* 0x000fea0003800000 */
.L_x_13389:
        /* <DEDUP_REMOVED lines=9> */
.L_x_13394:
[----:B------:R-:W2:Y:S02]  /*6f20*/  LDG.E R2, desc[UR36][R4.64] ;  /* 0x0000002404027981 */ /* 0x000ea4000c1e1900 */
[----:B--2---:R-:W0:Y:S01]  /*6f30*/  I2F.F64 R2, R2 ;  /* 0x0000000200027312 */ /* 0x004e220000201c00 */
[----:B------:R-:W-:Y:S05]  /*6f40*/  BRA `(.L_x_13392) ;  /* 0x0000000c00407947 */ /* 0x000fea0003800000 */
.L_x_13393:
[----:B------:R-:W2:Y:S02]  /*6f50*/  LDG.E.U16 R2, desc[UR36][R4.64] ;  /* 0x0000002404027981 */ /* 0x000ea4000c1e1500 */
[----:B--2---:R-:W0:Y:S01]  /*6f60*/  I2F.F64.S16 R2, R2 ;  /* 0x0000000200027312 */ /* 0x004e220000101c00 */
[----:B------:R-:W-:Y:S05]  /*6f70*/  BRA `(.L_x_13392) ;  /* 0x0000000c00347947 */ /* 0x000fea0003800000 */
.L_x_13388:
        /* <DEDUP_REMOVED lines=10> */
.L_x_13396:
[----:B------:R-:W2:Y:S02]  /*7020*/  LDG.E.U16 R0, desc[UR36][R4.64] ;  /* 0x0000002404007981 */ /* 0x000ea4000c1e1500 */
[----:B--2---:R-:W-:-:S05]  /*7030*/  HADD2.F32 R0, -RZ, R0.H0_H0 ;  /* 0x20000000ff007230 */ /* 0x004fca0000004100 */
[----:B------:R-:W-:-:S04]  /*7040*/  FMUL.FTZ R0, R0, 1 ;  /* 0x3f80000000007820 */ /* 0x000fc80000410000 */
[----:B------:R0:W2:Y:S01]  /*7050*/  F2F.F64.F32 R2, R0 ;  /* 0x0000000000027310 */ /* 0x0000a20000201800 */
[----:B------:R-:W-:Y:S05]  /*7060*/  BRA `(.L_x_13392) ;  /* 0x0000000800f87947 */ /* 0x000fea0003800000 */
.L_x_13395:
        /* <DEDUP_REMOVED lines=10> */
.L_x_13398:
[----:B------:R-:W2:Y:S02]  /*7110*/  LDG.E.U16 R4, desc[UR36][R4.64] ;  /* 0x0000002404047981 */ /* 0x000ea4000c1e1500 */
[----:B--2---:R-:W-:-:S05]  /*7120*/  HADD2.F32 R0, -RZ, R4.H0_H0 ;  /* 0x20000004ff007230 */ /* 0x004fca0000004100 */
[----:B------:R-:W-:-:S04]  /*7130*/  FMUL.FTZ R0, R0, 1 ;  /* 0x3f80000000007820 */ /* 0x000fc80000410000 */
[----:B------:R0:W2:Y:S01]  /*7140*/  F2F.F64.F32 R2, R0 ;  /* 0x0000000000027310 */ /* 0x0000a20000201800 */
[----:B------:R-:W-:Y:S05]  /*7150*/  BRA `(.L_x_13392) ;  /* 0x0000000800bc7947 */ /* 0x000fea0003800000 */
.L_x_13397:
[----:B------:R0:W5:Y:S01]  /*7160*/  LDG.E.64 R2, desc[UR36][R4.64] ;  /* 0x0000002404027981 */ /* 0x000162000c1e1b00 */
[----:B------:R-:W-:Y:S05]  /*7170*/  BRA `(.L_x_13392) ;  /* 0x0000000800b47947 */ /* 0x000fea0003800000 */
.L_x_13387:
        /* <DEDUP_REMOVED lines=13> */
.L_x_13401:
[----:B------:R0:W5:Y:S01]  /*7250*/  LDG.E.64 R2, desc[UR36][R4.64] ;  /* 0x0000002404027981 */ /* 0x000162000c1e1b00 */
[----:B------:R-:W-:Y:S05]  /*7260*/  BRA `(.L_x_13392) ;  /* 0x0000000800787947 */ /* 0x000fea0003800000 */
.L_x_13400:
        /* <DEDUP_REMOVED lines=25> */
[----:B------:R-:W-:-:S06]  /*7400*/  FMUL.FTZ R3, R3, 1 ;  /* 0x3f80000003037820 */ /* 0x000fcc0000410000 */
[----:B------:R-:W4:Y:S01]  /*7410*/  F2F.F64.F32 R2, R3 ;  /* 0x0000000300027310 */ /* 0x000f220000201800 */
[----:B------:R-:W-:Y:S05]  /*7420*/  BRA `(.L_x_13392) ;  /* 0x0000000800087947 */ /* 0x000fea0003800000 */
.L_x_13403:
        /* <DEDUP_REMOVED lines=12> */
[----:B------:R-:W-:-:S06]  /*74f0*/  FMUL.FTZ R2, R2, 1 ;  /* 0x3f80000002027820 */ /* 0x000fcc0000410000 */
[----:B------:R-:W0:Y:S01]  /*7500*/  F2F.F64.F32 R2, R2 ;  /* 0x0000000200027310 */ /* 0x000e220000201800 */
[----:B------:R-:W-:Y:S05]  /*7510*/  BRA `(.L_x_13392) ;  /* 0x0000000400cc7947 */ /* 0x000fea0003800000 */
.L_x_13402:
[----:B------:R-:W2:Y:S02]  /*7520*/  LDG.E.U16 R0, desc[UR36][R4.64] ;  /* 0x0000002404007981 */ /* 0x000ea4000c1e1500 */
[----:B--2---:R-:W-:-:S04]  /*7530*/  IMAD.U32 R0, R0, 0x10000, RZ ;  /* 0x0001000000007824 */ /* 0x004fc800078e00ff */
[----:B------:R-:W-:-:S04]  /*7540*/  FMUL.FTZ R0, R0, 1 ;  /* 0x3f80000000007820 */ /* 0x000fc80000410000 */
[----:B------:R0:W2:Y:S01]  /*7550*/  F2F.F64.F32 R2, R0 ;  /* 0x0000000000027310 */ /* 0x0000a20000201800 */
[----:B------:R-:W-:Y:S05]  /*7560*/  BRA `(.L_x_13392) ;  /* 0x0000000400b87947 */ /* 0x000fea0003800000 */
.L_x_13399:
        /* <DEDUP_REMOVED lines=9> */
[----:B--2---:R-:W0:Y:S01]  /*7600*/  I2F.F64.U16 R2, R2 ;  /* 0x0000000200027312 */ /* 0x004e220000101800 */
[----:B------:R-:W-:Y:S05]  /*7610*/  BRA `(.L_x_13392) ;  /* 0x00000004008c7947 */ /* 0x000fea0003800000 */
.L_x_13406:
        /* <DEDUP_REMOVED lines=21> */
.L_x_13410:
[----:B------:R-:W-:Y:S05]  /*7770*/  BSYNC B1 ;  /* 0x0000000000017941 */ /* 0x000fea0003800000 */
.L_x_13409:
[----:B------:R-:W-:Y:S01]  /*7780*/  LEA R3, R0, 0x3b800000, 0x17 ;  /* 0x3b80000000037811 */ /* 0x000fe200078eb8ff */
[----:B------:R-:W-:-:S05]  /*7790*/  IMAD.SHL.U32 R0, R2, 0x100000, RZ ;  /* 0x0010000002007824 */ /* 0x000fca00078e00ff */
[----:B------:R-:W-:-:S07]  /*77a0*/  LOP3.LUT R0, R3, R0, R4, 0xfe, !PT ;  /* 0x0000000003007212 */ /* 0x000fce00078efe04 */
.L_x_13408:
[----:B------:R-:W-:Y:S05]  /*77b0*/  BSYNC B0 ;  /* 0x0000000000007941 */ /* 0x000fea0003800000 */
.L_x_13407:
[----:B------:R-:W-:-:S04]  /*77c0*/  FMUL.FTZ R0, R0, 1 ;  /* 0x3f80000000007820 */ /* 0x000fc80000410000 */
[----:B------:R0:W2:Y:S01]  /*77d0*/  F2F.F64.F32 R2, R0 ;  /* 0x0000000000027310 */ /* 0x0000a20000201800 */
[----:B------:R-:W-:Y:S05]  /*77e0*/  BRA `(.L_x_13392) ;  /* 0x0000000400187947 */ /* 0x000fea0003800000 */
.L_x_13405:
        /* <DEDUP_REMOVED lines=21> */
.L_x_13414:
[----:B------:R-:W-:Y:S05]  /*7940*/  BSYNC B1 ;  /* 0x0000000000017941 */ /* 0x000fea0003800000 */
.L_x_13413:
[----:B------:R-:W-:Y:S01]  /*7950*/  LEA R3, R0, 0x37800000, 0x17 ;  /* 0x3780000000037811 */ /* 0x000fe200078eb8ff */
[----:B------:R-:W-:-:S05]  /*7960*/  IMAD.SHL.U32 R0, R2, 0x200000, RZ ;  /* 0x0020000002007824 */ /* 0x000fca00078e00ff */
[----:B------:R-:W-:-:S07]  /*7970*/  LOP3.LUT R0, R3, R0, R4, 0xfe, !PT ;  /* 0x0000000003007212 */ /* 0x000fce00078efe04 */
.L_x_13412:
[----:B------:R-:W-:Y:S05]  /*7980*/  BSYNC B0 ;  /* 0x0000000000007941 */ /* 0x000fea0003800000 */
.L_x_13411:
[----:B------:R-:W-:-:S04]  /*7990*/  FMUL.FTZ R0, R0, 1 ;  /* 0x3f80000000007820 */ /* 0x000fc80000410000 */
[----:B------:R0:W2:Y:S01]  /*79a0*/  F2F.F64.F32 R2, R0 ;  /* 0x0000000000027310 */ /* 0x0000a20000201800 */
[----:B------:R-:W-:Y:S05]  /*79b0*/  BRA `(.L_x_13392) ;  /* 0x0000000000a47947 */ /* 0x000fea0003800000 */
.L_x_13404:
        /* <DEDUP_REMOVED lines=14> */
.L_x_13418:
[----:B------:R-:W-:Y:S05]  /*7aa0*/  BSYNC B0 ;  /* 0x0000000000007941 */ /* 0x000fea0003800000 */
.L_x_13417:
[----:B------:R-:W-:-:S04]  /*7ab0*/  FMUL.FTZ R0, R0, 1 ;  /* 0x3f80000000007820 */ /* 0x000fc80000410000 */
[----:B------:R0:W2:Y:S01]  /*7ac0*/  F2F.F64.F32 R2, R0 ;  /* 0x0000000000027310 */ /* 0x0000a20000201800 */
[----:B------:R-:W-:Y:S05]  /*7ad0*/  BRA `(.L_x_13392) ;  /* 0x00000000005c7947 */ /* 0x000fea0003800000 */
.L_x_13391:
        /* <DEDUP_REMOVED lines=16> */
.L_x_13419:
[----:B------:R-:W-:Y:S01]  /*7be0*/  CS2R R2, SRZ ;  /* 0x0000000000027805 */ /* 0x000fe2000001ff00 */
[----:B------:R-:W-:Y:S06]  /*7bf0*/  BRA `(.L_x_13392) ;  /* 0x0000000000147947 */ /* 0x000fec0003800000 */
.L_x_13416:
[----:B------:R-:W2:Y:S02]  /*7c00*/  LDG.E.64 R2, desc[UR36][R4.64] ;  /* 0x0000002404027981 */ /* 0x000ea4000c1e1b00 */
[----:B--2---:R-:W0:Y:S01]  /*7c10*/  I2F.F64.U64 R2, R2 ;  /* 0x0000000200027312 */ /* 0x004e220000301800 */
[----:B------:R-:W-:Y:S05]  /*7c20*/  BRA `(.L_x_13392) ;  /* 0x0000000000087947 */ /* 0x000fea0003800000 */
.L_x_13415:
[----:B------:R-:W2:Y:S02]  /*7c30*/  LDG.E R2, desc[UR36][R4.64] ;  /* 0x0000002404027981 */ /* 0x000ea4000c1e1900 */
[----:B--2---:R-:W0:Y:S02]  /*7c40*/  I2F.F64.U32 R2, R2 ;  /* 0x0000000200027312 */ /* 0x004e240000201800 */
.L_x_13392:
        /* <DEDUP_REMOVED lines=20> */
[----:B------:R-:W-:Y:S05]  /*7d90*/  CALL.REL.NOINC `($__internal_42_$__cuda_sm20_div_rn_f64_full) ;  /* 0x0000009c00e47944 */ /* 0x000fea0003c00000 */
.L_x_13421:
[----:B------:R-:W-:Y:S05]  /*7da0*/  BSYNC B0 ;  /* 0x0000000000007941 */ /* 0x000fea0003800000 */
.L_x_13420:
        /* <DEDUP_REMOVED lines=15> */
.L_x_13425:
[----:B------:R-:W0:Y:S02]  /*7ea0*/  F2I.S64.F64.TRUNC R4, R4 ;  /* 0x0000000400047311 */ /* 0x000e24000030d900 */
[----:B0-----:R-:W-:-:S05]  /*7eb0*/  IMAD.MOV.U32 R3, RZ, RZ, R4 ;  /* 0x000000ffff037224 */ /* 0x001fca00078e0004 */
[----:B------:R0:W-:Y:S01]  /*7ec0*/  STG.E.U8 desc[UR36][R16.64], R3 ;  /* 0x0000000310007986 */ /* 0x0001e2000c101124 */
[----:B------:R-:W-:Y:S05]  /*7ed0*/  BRA `(.L_x_13427) ;  /* 0x0000000c00f87947 */ /* 0x000fea0003800000 */
.L_x_13424:
        /* <DEDUP_REMOVED lines=9> */
.L_x_13429:
[----:B------:R-:W0:Y:S02]  /*7f70*/  F2I.F64.TRUNC R5, R4 ;  /* 0x0000000400057311 */ /* 0x000e24000030d100 */
[----:B0-----:R3:W-:Y:S01]  /*7f80*/  STG.E desc[UR36][R16.64], R5 ;  /* 0x0000000510007986 */ /* 0x0017e2000c101924 */
[----:B------:R-:W-:Y:S05]  /*7f90*/  BRA `(.L_x_13427) ;  /* 0x0000000c00c87947 */ /* 0x000fea0003800000 */
.L_x_13428:
[----:B------:R-:W0:Y:S02]  /*7fa0*/  F2I.F64.TRUNC R5, R4 ;  /* 0x0000000400057311 */ /* 0x000e24000030d100 */
[----:B0-----:R2:W-:Y:S01]  /*7fb0*/  STG.E.U16 desc[UR36][R16.64], R5 ;  /* 0x0000000510007986 */ /* 0x0015e2000c101524 */
[----:B------:R-:W-:Y:S05]  /*7fc0*/  BRA `(.L_x_13427) ;  /* 0x0000000c00bc7947 */ /* 0x000fea0003800000 */
.L_x_13423:
        /* <DEDUP_REMOVED lines=13> */
.L_x_13431:
        /* <DEDUP_REMOVED lines=8> */
.L_x_13430:
        /* <DEDUP_REMOVED lines=14> */
.L_x_13433:
        /* <DEDUP_REMOVED lines=9> */
.L_x_13432:
[----:B------:R0:W-:Y:S01]  /*8290*/  STG.E.64 desc[UR36][R16.64], R4 ;  /* 0x0000000410007986 */ /* 0x0001e2000c101b24 */
[----:B------:R-:W-:Y:S05]  /*82a0*/  BRA `(.L_x_13427) ;  /* 0x0000000c00047947 */ /* 0x000fea0003800000 */
.L_x_13422:
        /* <DEDUP_REMOVED lines=12> */
.L_x_13436:
[----:B------:R-:W-:-:S05]  /*8370*/  CS2R R6, SRZ ;  /* 0x0000000000067805 */ /* 0x000fca000001ff00 */
[----:B------:R0:W-:Y:S01]  /*8380*/  STG.E.128 desc[UR36][R16.64], R4 ;  /* 0x0000000410007986 */ /* 0x0001e2000c101d24 */
[----:B------:R-:W-:Y:S05]  /*8390*/  BRA `(.L_x_13427) ;  /* 0x0000000800c87947 */ /* 0x000fea0003800000 */
.L_x_13435:
        /* <DEDUP_REMOVED lines=25> */
.L_x_13440:
[----:B------:R-:W-:Y:S05]  /*8530*/  BSYNC B0 ;  /* 0x0000000000007941 */ /* 0x000fea0003800000 */
.L_x_13439:
[----:B------:R-:W-:-:S05]  /*8540*/  LOP3.LUT R3, R0, R3, RZ, 0xfc, !PT ;  /* 0x0000000300037212 */ /* 0x000fca00078efcff */
[----:B------:R0:W-:Y:S01]  /*8550*/  STG.E.U8 desc[UR36][R16.64], R3 ;  /* 0x0000000310007986 */ /* 0x0001e2000c101124 */
[----:B------:R-:W-:Y:S05]  /*8560*/  BRA `(.L_x_13427) ;  /* 0x0000000800547947 */ /* 0x000fea0003800000 */
.L_x_13438:
        /* <DEDUP_REMOVED lines=17> */
.L_x_13442:
[----:B------:R-:W-:Y:S01]  /*8680*/  IMAD.MOV.U32 R0, RZ, RZ, 0x7f ;  /* 0x0000007fff007424 */ /* 0x000fe200078e00ff */
[----:B------:R-:W-:-:S04]  /*8690*/  ISETP.GT.U32.AND P0, PT, R2, 0x7f800000, PT ;  /* 0x7f8000000200780c */ /* 0x000fc80003f04070 */
[----:B------:R-:W-:-:S09]  /*86a0*/  SEL R0, R0, 0x7c, P0 ;  /* 0x0000007c00007807 */ /* 0x000fd20000000000 */
.L_x_13443:
[----:B------:R-:W-:Y:S05]  /*86b0*/  BSYNC B0 ;  /* 0x0000000000007941 */ /* 0x000fea0003800000 */
.L_x_13441:
[----:B------:R-:W-:-:S04]  /*86c0*/  LOP3.LUT R2, R3, 0x80000000, RZ, 0xc0, !PT ;  /* 0x8000000003027812 */ /* 0x000fc800078ec0ff */
[----:B------:R-:W-:-:S04]  /*86d0*/  SHF.R.U32.HI R3, RZ, 0x18, R2 ;  /* 0x00000018ff037819 */ /* 0x000fc80000011602 */
[----:B------:R-:W-:-:S05]  /*86e0*/  LOP3.LUT R3, R0, R3, RZ, 0xfc, !PT ;  /* 0x0000000300037212 */ /* 0x000fca00078efcff */
[----:B------:R0:W-:Y:S01]  /*86f0*/  STG.E.U8 desc[UR36][R16.64], R3 ;  /* 0x0000000310007986 */ /* 0x0001e2000c101124 */
[----:B------:R-:W-:Y:S05]  /*8700*/  BRA `(.L_x_13427) ;  /* 0x0000000400ec7947 */ /* 0x000fea0003800000 */
.L_x_13437:
        /* <DEDUP_REMOVED lines=8> */
.L_x_13434:
        /* <DEDUP_REMOVED lines=11> */
.L_x_13446:
        /* <DEDUP_REMOVED lines=21> */
.L_x_13449:
[----:B------:R-:W-:-:S04]  /*8990*/  LOP3.LUT R2, R3, 0x80000000, RZ, 0xc0, !PT ;  /* 0x8000000003027812 */ /* 0x000fc800078ec0ff */
[----:B------:R-:W-:-:S04]  /*89a0*/  SHF.R.U32.HI R3, RZ, 0x18, R2 ;  /* 0x00000018ff037819 */ /* 0x000fc80000011602 */
[----:B------:R-:W-:-:S04]  /*89b0*/  LOP3.LUT R0, R0, R3, RZ, 0xfc, !PT ;  /* 0x0000000300007212 */ /* 0x000fc800078efcff */
[----:B------:R-:W-:-:S07]  /*89c0*/  PRMT R8, R0, 0x7610, R8 ;  /* 0x0000761000087816 */ /* 0x000fce0000000008 */
.L_x_13448:
[----:B------:R-:W-:Y:S05]  /*89d0*/  BSYNC B0 ;  /* 0x0000000000007941 */ /* 0x000fea0003800000 */
.L_x_13447:
[----:B------:R0:W-:Y:S01]  /*89e0*/  STG.E.U8 desc[UR36][R16.64], R8 ;  /* 0x0000000810007986 */ /* 0x0001e2000c101124 */
[----:B------:R-:W-:Y:S05]  /*89f0*/  BRA `(.L_x_13427) ;  /* 0x0000000400307947 */ /* 0x000fea0003800000 */
.L_x_13445:
        /* <DEDUP_REMOVED lines=21> */
.L_x_13452:
[----:B------:R-:W-:-:S04]  /*8b50*/  LOP3.LUT R2, R3, 0x80000000, RZ, 0xc0, !PT ;  /* 0x8000000003027812 */ /* 0x000fc800078ec0ff */
[----:B------:R-:W-:-:S04]  /*8b60*/  SHF.R.U32.HI R3, RZ, 0x18, R2 ;  /* 0x00000018ff037819 */ /* 0x000fc80000011602 */
[----:B------:R-:W-:-:S04]  /*8b70*/  LOP3.LUT R0, R0, R3, RZ, 0xfc, !PT ;  /* 0x0000000300007212 */ /* 0x000fc800078efcff */
[----:B------:R-:W-:-:S07]  /*8b80*/  PRMT R8, R0, 0x7610, R8 ;  /* 0x0000761000087816 */ /* 0x000fce0000000008 */
.L_x_13451:
[----:B------:R-:W-:Y:S05]  /*8b90*/  BSYNC B0 ;  /* 0x0000000000007941 */ /* 0x000fea0003800000 */
.L_x_13450:
[----:B------:R0:W-:Y:S01]  /*8ba0*/  STG.E.U8 desc[UR36][R16.64], R8 ;  /* 0x0000000810007986 */ /* 0x0001e2000c101124 */
[----:B------:R-:W-:Y:S05]  /*8bb0*/  BRA `(.L_x_13427) ;  /* 0x0000000000c07947 */ /* 0x000fea0003800000 */
.L_x_13444:
        /* <DEDUP_REMOVED lines=26> */
.L_x_13426:
        /* <DEDUP_REMOVED lines=16> */
.L_x_13455:
[----:B------:R-:W-:Y:S05]  /*8e60*/  BRA `(.L_x_13427) ;  /* 0x0000000000147947 */ /* 0x000fea0003800000 */
.L_x_13454:
[----:B------:R-:W0:Y:S02]  /*8e70*/  F2I.U64.F64.TRUNC R4, R4 ;  /* 0x0000000400047311 */ /* 0x000e24000030d800 */
[----:B0-----:R0:W-:Y:S01]  /*8e80*/  STG.E.64 desc[UR36][R16.64], R4 ;  /* 0x0000000410007986 */ /* 0x0011e2000c101b24 */
[----:B------:R-:W-:Y:S05]  /*8e90*/  BRA `(.L_x_13427) ;  /* 0x0000000000087947 */ /* 0x000fea0003800000 */
.L_x_13453:
[----:B------:R-:W0:Y:S02]  /*8ea0*/  F2I.U32.F64.TRUNC R5, R4 ;  /* 0x0000000400057311 */ /* 0x000e24000030d000 */
[----:B0-----:R0:W-:Y:S02]  /*8eb0*/  STG.E desc[UR36][R16.64], R5 ;  /* 0x0000000510007986 */ /* 0x0011e4000c101924 */
.L_x_13427:
[----:B------:R-:W-:-:S07]  /*8ec0*/  VIADD R19, R19, 0x80 ;  /* 0x0000008013137836 */ /* 0x000fce0000000000 */
.L_x_13352:
[----:B------:R-:W-:Y:S05]  /*8ed0*/  BSYNC B6 ;  /* 0x0000000000067941 */ /* 0x000fea0003800000 */
.L_x_13351:
        /* <DEDUP_REMOVED lines=358> */
.L_x_13458:
        /* <DEDUP_REMOVED lines=21> */
.L_x_13462:
[----:B------:R-:W2:Y:S02]  /*a690*/  LDG.E.U8 R2, desc[UR36][R2.64] ;  /* 0x0000002402027981 */ /* 0x000ea4000c1e1100 */
[----:B--2---:R0:W1:Y:S01]  /*a6a0*/  I2F.F64.U16 R22, R2 ;  /* 0x0000000200167312 */ /* 0x0040620000101800 */
[----:B------:R-:W-:Y:S05]  /*a6b0*/  BRA `(.L_x_13464) ;  /* 0x0000000c00707947 */ /* 0x000fea0003800000 */
.L_x_13461:
        /* <DEDUP_REMOVED lines=9> */
.L_x_13466:
[----:B------:R-:W2:Y:S02]  /*a750*/  LDG.E R2, desc[UR36][R2.64] ;  /* 0x0000002402027981 */ /* 0x000ea4000c1e1900 */
[----:B--2---:R0:W1:Y:S01]  /*a760*/  I2F.F64 R22, R2 ;  /* 0x0000000200167312 */ /* 0x0040620000201c00 */
[----:B------:R-:W-:Y:S05]  /*a770*/  BRA `(.L_x_13464) ;  /* 0x0000000c00407947 */ /* 0x000fea0003800000 */
.L_x_13465:
[----:B------:R-:W2:Y:S02]  /*a780*/  LDG.E.U16 R2, desc[UR36][R2.64] ;  /* 0x0000002402027981 */ /* 0x000ea4000c1e1500 */
[----:B--2---:R0:W1:Y:S01]  /*a790*/  I2F.F64.S16 R22, R2 ;  /* 0x0000000200167312 */ /* 0x0040620000101c00 */
[----:B------:R-:W-:Y:S05]  /*a7a0*/  BRA `(.L_x_13464) ;  /* 0x0000000c00347947 */ /* 0x000fea0003800000 */
.L_x_13460:
        /* <DEDUP_REMOVED lines=10> */
.L_x_13468:
[----:B------:R-:W2:Y:S02]  /*a850*/  LDG.E.U16 R0, desc[UR36][R2.64] ;  /* 0x0000002402007981 */ /* 0x000ea4000c1e1500 */
[----:B--2---:R-:W-:-:S05]  /*a860*/  HADD2.F32 R0, -RZ, R0.H0_H0 ;  /* 0x20000000ff007230 */ /* 0x004fca0000004100 */
[----:B------:R-:W-:-:S04]  /*a870*/  FMUL.FTZ R0, R0, 1 ;  /* 0x3f80000000007820 */ /* 0x000fc80000410000 */
[----:B------:R1:W2:Y:S01]  /*a880*/  F2F.F64.F32 R22, R0 ;  /* 0x0000000000167310 */ /* 0x0002a20000201800 */
[----:B------:R-:W-:Y:S05]  /*a890*/  BRA `(.L_x_13464) ;  /* 0x0000000800f87947 */ /* 0x000fea0003800000 */
.L_x_13467:
        /* <DEDUP_REMOVED lines=8> */
[----:B------:R-:W4:Y:S01]  /*a920*/  F2F.F64.F32 R22, R22 ;  /* 0x0000001600167310 */ /* 0x000f220000201800 */
[----:B------:R-:W-:Y:S05]  /*a930*/  BRA `(.L_x_13464) ;  /* 0x0000000800d07947 */ /* 0x000fea0003800000 */
.L_x_13470:
[----:B------:R-:W2:Y:S02]  /*a940*/  LDG.E.U16 R2, desc[UR36][R2.64] ;  /* 0x0000002402027981 */ /* 0x000ea4000c1e1500 */
[----:B--2---:R-:W-:-:S05]  /*a950*/  HADD2.F32 R0, -RZ, R2.H0_H0 ;  /* 0x20000002ff007230 */ /* 0x004fca0000004100 */
[----:B------:R-:W-:-:S04]  /*a960*/  FMUL.FTZ R0, R0, 1 ;  /* 0x3f80000000007820 */ /* 0x000fc80000410000 */
[----:B------:R0:W1:Y:S01]  /*a970*/  F2F.F64.F32 R22, R0 ;  /* 0x0000000000167310 */ /* 0x0000620000201800 */
[----:B------:R-:W-:Y:S05]  /*a980*/  BRA `(.L_x_13464) ;  /* 0x0000000800bc7947 */ /* 0x000fea0003800000 */
.L_x_13469:
[----:B------:R3:W5:Y:S01]  /*a990*/  LDG.E.64 R22, desc[UR36][R2.64] ;  /* 0x0000002402167981 */ /* 0x000762000c1e1b00 */
[----:B------:R-:W-:Y:S05]  /*a9a0*/  BRA `(.L_x_13464) ;  /* 0x0000000800b47947 */ /* 0x000fea0003800000 */
.L_x_13459:
        /* <DEDUP_REMOVED lines=13> */
.L_x_13473:
[----:B------:R0:W5:Y:S01]  /*aa80*/  LDG.E.64 R22, desc[UR36][R2.64] ;  /* 0x0000002402167981 */ /* 0x000162000c1e1b00 */
[----:B------:R-:W-:Y:S05]  /*aa90*/  BRA `(.L_x_13464) ;  /* 0x0000000800787947 */ /* 0x000fea0003800000 */
.L_x_13472:
        /* <DEDUP_REMOVED lines=28> */
.L_x_13475:
        /* <DEDUP_REMOVED lines=15> */
.L_x_13474:
[----:B------:R-:W2:Y:S02]  /*ad50*/  LDG.E.U16 R0, desc[UR36][R2.64] ;  /* 0x0000002402007981 */ /* 0x000ea4000c1e1500 */
[----:B--2---:R-:W-:-:S04]  /*ad60*/  IMAD.U32 R0, R0, 0x10000, RZ ;  /* 0x0001000000007824 */ /* 0x004fc800078e00ff */
[----:B------:R-:W-:-:S04]  /*ad70*/  FMUL.FTZ R0, R0, 1 ;  /* 0x3f80000000007820 */ /* 0x000fc80000410000 */
[----:B------:R0:W1:Y:S01]  /*ad80*/  F2F.F64.F32 R22, R0 ;  /* 0x0000000000167310 */ /* 0x0000620000201800 */
[----:B------:R-:W-:Y:S05]  /*ad90*/  BRA `(.L_x_13464) ;  /* 0x0000000400b87947 */ /* 0x000fea0003800000 */
.L_x_13471:
        /* <DEDUP_REMOVED lines=11> */
.L_x_13478:
[----:B------:R-:W2:Y:S01]  /*ae50*/  LDG.E.U8 R2, desc[UR36][R2.64] ;  /* 0x0000002402027981 */ /* 0x000ea2000c1e1100 */
[----:B------:R-:W-:Y:S01]  /*ae60*/  BSSY B0, `(.L_x_13479) ;  /* 0x0000018000007945 */ /* 0x000fe20003800000 */
[----:B------:R-:W-:Y:S01]  /*ae70*/  HFMA2.MMA R0, -RZ, RZ, 0, 0 ;  /* 0x00000000ff007435 */ /* 0x000fe200000001ff */
        /* <DEDUP_REMOVED lines=18> */
.L_x_13482:
[----:B------:R-:W-:Y:S05]  /*afa0*/  BSYNC B1 ;  /* 0x0000000000017941 */ /* 0x000fea0003800000 */
.L_x_13481:
[----:B------:R-:W-:Y:S01]  /*afb0*/  LEA R3, R0, 0x3b800000, 0x17 ;  /* 0x3b80000000037811 */ /* 0x000fe200078eb8ff */
[----:B------:R-:W-:-:S05]  /*afc0*/  IMAD.SHL.U32 R0, R2, 0x100000, RZ ;  /* 0x0010000002007824 */ /* 0x000fca00078e00ff */
[----:B------:R-:W-:-:S07]  /*afd0*/  LOP3.LUT R0, R3, R0, R4, 0xfe, !PT ;  /* 0x0000000003007212 */ /* 0x000fce00078efe04 */
.L_x_13480:
[----:B------:R-:W-:Y:S05]  /*afe0*/  BSYNC B0 ;  /* 0x0000000000007941 */ /* 0x000fea0003800000 */
.L_x_13479:
[----:B------:R-:W-:-:S04]  /*aff0*/  FMUL.FTZ R0, R0, 1 ;  /* 0x3f80000000007820 */ /* 0x000fc80000410000 */
[----:B------:R0:W1:Y:S01]  /*b000*/  F2F.F64.F32 R22, R0 ;  /* 0x0000000000167310 */ /* 0x0000620000201800 */
[----:B------:R-:W-:Y:S05]  /*b010*/  BRA `(.L_x_13464) ;  /* 0x0000000400187947 */ /* 0x000fea0003800000 */
.L_x_13477:
        /* <DEDUP_REMOVED lines=21> */
.L_x_13486:
[----:B------:R-:W-:Y:S05]  /*b170*/  BSYNC B1 ;  /* 0x0000000000017941 */ /* 0x000fea0003800000 */
.L_x_13485:
[----:B------:R-:W-:Y:S01]  /*b180*/  LEA R3, R0, 0x37800000, 0x17 ;  /* 0x3780000000037811 */ /* 0x000fe200078eb8ff */
[----:B------:R-:W-:-:S05]  /*b190*/  IMAD.SHL.U32 R0, R2, 0x200000, RZ ;  /* 0x0020000002007824 */ /* 0x000fca00078e00ff */
[----:B------:R-:W-:-:S07]  /*b1a0*/  LOP3.LUT R0, R3, R0, R4, 0xfe, !PT ;  /* 0x0000000003007212 */ /* 0x000fce00078efe04 */
.L_x_13484:
[----:B------:R-:W-:Y:S05]  /*b1b0*/  BSYNC B0 ;  /* 0x0000000000007941 */ /* 0x000fea0003800000 */
.L_x_13483:
[----:B------:R-:W-:-:S04]  /*b1c0*/  FMUL.FTZ R0, R0, 1 ;  /* 0x3f80000000007820 */ /* 0x000fc80000410000 */
[----:B------:R0:W1:Y:S01]  /*b1d0*/  F2F.F64.F32 R22, R0 ;  /* 0x0000000000167310 */ /* 0x0000620000201800 */
[----:B------:R-:W-:Y:S05]  /*b1e0*/  BRA `(.L_x_13464) ;  /* 0x0000000000a47947 */ /* 0x000fea0003800000 */
.L_x_13476:
        /* <DEDUP_REMOVED lines=14> */
.L_x_13490:
[----:B------:R-:W-:Y:S05]  /*b2d0*/  BSYNC B0 ;  /* 0x0000000000007941 */ /* 0x000fea0003800000 */
.L_x_13489:
[----:B------:R-:W-:-:S04]  /*b2e0*/  FMUL.FTZ R0, R0, 1 ;  /* 0x3f80000000007820 */ /* 0x000fc80000410000 */
[----:B------:R0:W1:Y:S01]  /*b2f0*/  F2F.F64.F32 R22, R0 ;  /* 0x0000000000167310 */ /* 0x0000620000201800 */
[----:B------:R-:W-:Y:S05]  /*b300*/  BRA `(.L_x_13464) ;  /* 0x00000000005c7947 */ /* 0x000fea0003800000 */
.L_x_13463:
        /* <DEDUP_REMOVED lines=16> */
.L_x_13491:
[----:B------:R-:W-:Y:S01]  /*b410*/  CS2R R22, SRZ ;  /* 0x0000000000167805 */ /* 0x000fe2000001ff00 */
[----:B------:R-:W-:Y:S06]  /*b420*/  BRA `(.L_x_13464) ;  /* 0x0000000000147947 */ /* 0x000fec0003800000 */
.L_x_13488:
[----:B------:R-:W2:Y:S02]  /*b430*/  LDG.E.64 R22, desc[UR36][R2.64] ;  /* 0x0000002402167981 */ /* 0x000ea4000c1e1b00 */
[----:B--2---:R-:W0:Y:S01]  /*b440*/  I2F.F64.U64 R22, R22 ;  /* 0x0000001600167312 */ /* 0x004e220000301800 */
[----:B------:R-:W-:Y:S05]  /*b450*/  BRA `(.L_x_13464) ;  /* 0x0000000000087947 */ /* 0x000fea0003800000 */
.L_x_13487:
[----:B------:R-:W2:Y:S02]  /*b460*/  LDG.E R2, desc[UR36][R2.64] ;  /* 0x0000002402027981 */ /* 0x000ea4000c1e1900 */
[----:B--2---:R0:W1:Y:S02]  /*b470*/  I2F.F64.U32 R22, R2 ;  /* 0x0000000200167312 */ /* 0x0040640000201800 */
.L_x_13464:
[----:B0--3--:R-:W1:Y:S01]  /*b480*/  LDC.U8 R2, c[0x0][0x493] ;  /* 0x000124c0ff027b82 */ /* 0x009e620000000000 */
[----:B------:R-:W-:Y:S02]  /*b490*/  ULDC.64 UR4, c[0x0][0x488] ;  /* 0x0001220000047ab9 */ /* 0x000fe40000000a00 */
[----:B------:R-:W-:-:S05]  /*b4a0*/  IADD3 R4, P0, R18, UR4, RZ ;  /* 0x0000000412047c10 */ /* 0x000fca000ff1e0ff */
        /* <DEDUP_REMOVED lines=12> */
[----:B------:R-:W3:Y:S02]  /*b570*/  LDG.E.S8 R2, desc[UR36][R4.64] ;  /* 0x0000002404027981 */ /* 0x000ee4000c1e1300 */
[----:B---3--:R-:W0:Y:S01]  /*b580*/  I2F.F64.S16 R2, R2 ;  /* 0x0000000200027312 */ /* 0x008e220000101c00 */
[----:B------:R-:W-:Y:S05]  /*b590*/  BRA `(.L_x_13497) ;  /* 0x0000000c007c7947 */ /* 0x000fea0003800000 */
.L_x_13495:
[----:B------:R-:W3:Y:S02]  /*b5a0*/  LDG.E.U8 R2, desc[UR36][R4.64] ;  /* 0x0000002404027981 */ /* 0x000ee4000c1e1100 */
[----:B---3--:R-:W0:Y:S01]  /*b5b0*/  I2F.F64.U16 R2, R2 ;  /* 0x0000000200027312 */ /* 0x008e220000101800 */
[----:B------:R-:W-:Y:S05]  /*b5c0*/  BRA `(.L_x_13497) ;  /* 0x0000000c00707947 */ /* 0x000fea0003800000 */
.L_x_13494:
[----:B------:R-:W-:-:S13]  /*b5d0*/  ISETP.NE.AND P0, PT, R0, 0x2, PT ;  /* 0x000000020000780c */ /* 0x000fda0003f05270 */
[----:B------:R-:W-:Y:S05]  /*b5e0*/  @!P0 BRA `(.L_x_13498) ;  /* 0x0000000000288947 */ /* 0x000fea0003800000 */
[----:B------:R-:W-:-:S13]  /*b5f0*/  ISETP.NE.AND P0, PT, R0, 0x3, PT ;  /* 0x000000030000780c */ /* 0x000fda0003f05270 */
[----:B------:R-:W-:Y:S05]  /*b600*/  @!P0 BRA `(.L_x_13499) ;  /* 0x0000000000148947 */ /* 0x000fea0003800000 */
[----:B------:R-:W-:-:S13]  /*b610*/  ISETP.NE.AND P0, PT, R0, 0x4, PT ;  /* 0x000000040000780c */ /* 0x000fda0003f05270 */
[----:B------:R-:W-:Y:S05]  /*b620*/  @P0 BRA `(.L_x_13496) ;  /* 0x0000000800fc0947 */ /* 0x000fea0003800000 */
[----:B------:R-:W3:Y:S02]  /*b630*/  LDG.E.64 R2, desc[UR36][R4.64] ;  /* 0x0000002404027981 */ /* 0x000ee4000c1e1b00 */
[----:B---3--:R-:W0:Y:S01]  /*b640*/  I2F.F64.S64 R2, R2 ;  /* 0x0000000200027312 */ /* 0x008e220000301c00 */
[----:B------:R-:W-:Y:S05]  /*b650*/  BRA `(.L_x_13497) ;  /* 0x0000000c004c7947 */ /* 0x000fea0003800000 */
.L_x_13499:
[----:B------:R-:W3:Y:S02]  /*b660*/  LDG.E R2, desc[UR36][R4.64] ;  /* 0x0000002404027981 */ /* 0x000ee4000c1e1900 */
[----:B---3--:R-:W0:Y:S01]  /*b670*/  I2F.F64 R2, R2 ;  /* 0x0000000200027312 */ /* 0x008e220000201c00 */
[----:B------:R-:W-:Y:S05]  /*b680*/  BRA `(.L_x_13497) ;  /* 0x0000000c00407947 */ /* 0x000fea0003800000 */
.L_x_13498:
[----:B------:R-:W3:Y:S02]  /*b690*/  LDG.E.U16 R2, desc[UR36][R4.64] ;  /* 0x0000002404027981 */ /* 0x000ee4000c1e1500 */
[----:B---3--:R-:W0:Y:S01]  /*b6a0*/  I2F.F64.S16 R2, R2 ;  /* 0x0000000200027312 */ /* 0x008e220000101c00 */
[----:B------:R-:W-:Y:S05]  /*b6b0*/  BRA `(.L_x_13497) ;  /* 0x0000000c00347947 */ /* 0x000fea0003800000 */
.L_x_13493:
[----:B------:R-:W-:-:S13]  /*b6c0*/  ISETP.GT.AND P0, PT, R0, 0x6, PT ;  /* 0x000000060000780c */ /* 0x000fda0003f04270 */
[----:B------:R-:W-:Y:S05]  /*b6d0*/  @P0 BRA `(.L_x_13500) ;  /* 0x0000000000340947 */ /* 0x000fea0003800000 */
[----:B------:R-:W-:-:S13]  /*b6e0*/  ISETP.NE.AND P0, PT, R0, 0x5, PT ;  /* 0x000000050000780c */ /* 0x000fda0003f05270 */
[----:B------:R-:W-:Y:S05]  /*b6f0*/  @!P0 BRA `(.L_x_13501) ;  /* 0x0000000000188947 */ /* 0x000fea0003800000 */
[----:B------:R-:W-:-:S13]  /*b700*/  ISETP.NE.AND P0, PT, R0, 0x6, PT ;  /* 0x000000060000780c */ /* 0x000fda0003f05270 */
[----:B------:R-:W-:Y:S05]  /*b710*/  @P0 BRA `(.L_x_13496) ;  /* 0x0000000800c00947 */ /* 0x000fea0003800000 */
[----:B------:R-:W3:Y:S02]  /*b720*/  LDG.E R2, desc[UR36][R4.64] ;  /* 0x0000002404027981 */ /* 0x000ee4000c1e1900 */
[----:B---3--:R-:W-:-:S06]  /*b730*/  FMUL.FTZ R2, R2, 1 ;  /* 0x3f80000002027820 */ /* 0x008fcc0000410000 */
[----:B------:R-:W3:Y:S01]  /*b740*/  F2F.F64.F32 R2, R2 ;  /* 0x0000000200027310 */ /* 0x000ee20000201800 */
[----:B------:R-:W-:Y:S05]  /*b750*/  BRA `(.L_x_13497) ;  /* 0x0000000c000c7947 */ /* 0x000fea0003800000 */
.L_x_13501:
[----:B------:R-:W3:Y:S02]  /*b760*/  LDG.E.U16 R0, desc[UR36][R4.64] ;  /* 0x0000002404007981 */ /* 0x000ee4000c1e1500 */
[----:B---3--:R-:W-:-:S05]  /*b770*/  HADD2.F32 R0, -RZ, R0.H0_H0 ;  /* 0x20000000ff007230 */ /* 0x008fca0000004100 */
[----:B------:R-:W-:-:S04]  /*b780*/  FMUL.FTZ R0, R0, 1 ;  /* 0x3f80000000007820 */ /* 0x000fc80000410000 */
[----:B------:R0:W1:Y:S01]  /*b790*/  F2F.F64.F32 R2, R0 ;  /* 0x0000000000027310 */ /* 0x0000620000201800 */
[----:B------:R-:W-:Y:S05]  /*b7a0*/  BRA `(.L_x_13497) ;  /* 0x0000000800f87947 */ /* 0x000fea0003800000 */
.L_x_13500:
[----:B------:R-:W-:-:S13]  /*b7b0*/  ISETP.NE.AND P0, PT, R0, 0x7, PT ;  /* 0x000000070000780c */ /* 0x000fda0003f05270 */
[----:B------:R-:W-:Y:S05]  /*b7c0*/  @!P0 BRA `(.L_x_13502) ;  /* 0x0000000000348947 */ /* 0x000fea0003800000 */
[----:B------:R-:W-:-:S13]  /*b7d0*/  ISETP.NE.AND P0, PT, R0, 0x8, PT ;  /* 0x000000080000780c */ /* 0x000fda0003f05270 */
[----:B------:R-:W-:Y:S05]  /*b7e0*/  @!P0 BRA `(.L_x_13503) ;  /* 0x0000000000188947 */ /* 0x000fea0003800000 */
[----:B------:R-:W-:-:S13]  /*b7f0*/  ISETP.NE.AND P0, PT, R0, 0x9, PT ;  /* 0x000000090000780c */ /* 0x000fda0003f05270 */
[----:B------:R-:W-:Y:S05]  /*b800*/  @P0 BRA `(.L_x_13496) ;  /* 0x0000000800840947 */ /* 0x000fea0003800000 */
[----:B------:R-:W3:Y:S02]  /*b810*/  LDG.E R4, desc[UR36][R4.64] ;  /* 0x0000002404047981 */ /* 0x000ee4000c1e1900 */
[----:B---3--:R-:W-:-:S06]  /*b820*/  FMUL.FTZ R2, R4, 1 ;  /* 0x3f80000004027820 */ /* 0x008fcc0000410000 */
[----:B------:R-:W0:Y:S01]  /*b830*/  F2F.F64.F32 R2, R2 ;  /* 0x0000000200027310 */ /* 0x000e220000201800 */
[----:B------:R-:W-:Y:S05]  /*b840*/  BRA `(.L_x_13497) ;  /* 0x0000000800d07947 */ /* 0x000fea0003800000 */
.L_x_13503:
[----:B------:R-:W3:Y:S02]  /*b850*/  LDG.E.U16 R4, desc[UR36][R4.64] ;  /* 0x0000002404047981 */ /* 0x000ee4000c1e1500 */
[----:B---3--:R-:W-:-:S05]  /*b860*/  HADD2.F32 R0, -RZ, R4.H0_H0 ;  /* 0x20000004ff007230 */ /* 0x008fca0000004100 */
[----:B------:R-:W-:-:S04]  /*b870*/  FMUL.FTZ R0, R0, 1 ;  /* 0x3f80000000007820 */ /* 0x000fc80000410000 */
[----:B------:R0:W1:Y:S01]  /*b880*/  F2F.F64.F32 R2, R0 ;  /* 0x0000000000027310 */ /* 0x0000620000201800 */
[----:B------:R-:W-:Y:S05]  /*b890*/  BRA `(.L_x_13497) ;  /* 0x0000000800bc7947 */ /* 0x000fea0003800000 */
.L_x_13502:
[----:B------:R0:W5:Y:S01]  /*b8a0*/  LDG.E.64 R2, desc[UR36][R4.64] ;  /* 0x0000002404027981 */ /* 0x000162000c1e1b00 */
[----:B------:R-:W-:Y:S05]  /*b8b0*/  BRA `(.L_x_13497) ;  /* 0x0000000800b47947 */ /* 0x000fea0003800000 */
.L_x_13492:
        /* <DEDUP_REMOVED lines=9> */
[----:B------:R-:W-:Y:S01]  /*b950*/  IMAD.MOV.U32 R2, RZ, RZ, RZ ;  /* 0x000000ffff027224 */ /* 0x000fe200078e00ff */
[----:B---3--:R-:W-:-:S04]  /*b960*/  ISETP.NE.AND P0, PT, R4, RZ, PT ;  /* 0x000000ff0400720c */ /* 0x008fc80003f05270 */
[----:B------:R-:W-:Y:S01]  /*b970*/  FSEL R3, RZ, 1.875, !P0 ;  /* 0x3ff00000ff037808 */ /* 0x000fe20004000000 */
[----:B------:R-:W-:Y:S08]  /*b980*/  BRA `(.L_x_13497) ;  /* 0x0000000800807947 */ /* 0x000ff00003800000 */
.L_x_13506:
[----:B------:R0:W5:Y:S01]  /*b990*/  LDG.E.64 R2, desc[UR36][R4.64] ;  /* 0x0000002404027981 */ /* 0x000162000c1e1b00 */
[----:B------:R-:W-:Y:S05]  /*b9a0*/  BRA `(.L_x_13497) ;  /* 0x0000000800787947 */ /* 0x000fea0003800000 */
.L_x_13505:
[----:B------:R-:W-:-:S13]  /*b9b0*/  ISETP.NE.AND P0, PT, R0, 0xf, PT ;  /* 0x0000000f0000780c */ /* 0x000fda0003f05270 */
[----:B------:R-:W-:Y:S05]  /*b9c0*/  @!P0 BRA `(.L_x_13507) ;  /* 0x0000000000a48947 */ /* 0x000fea0003800000 */
[----:B------:R-:W-:-:S13]  /*b9d0*/  ISETP.NE.AND P0, PT, R0, 0x17, PT ;  /* 0x000000170000780c */ /* 0x000fda0003f05270 */
[----:B------:R-:W-:Y:S05]  /*b9e0*/  @!P0 BRA `(.L_x_13508) ;  /* 0x0000000000608947 */ /* 0x000fea0003800000 */
[----:B------:R-:W-:-:S13]  /*b9f0*/  ISETP.NE.AND P0, PT, R0, 0x18, PT ;  /* 0x000000180000780c */ /* 0x000fda0003f05270 */
[----:B------:R-:W-:Y:S05]  /*ba00*/  @P0 BRA `(.L_x_13496) ;  /* 0x0000000800040947 */ /* 0x000fea0003800000 */
[----:B------:R-:W3:Y:S01]  /*ba10*/  LDG.E.U8 R0, desc[UR36][R4.64] ;  /* 0x0000002404007981 */ /* 0x000ee2000c1e1100 */
[----:B------:R-:W-:Y:S01]  /*ba20*/  MOV R8, 0xff800000 ;  /* 0xff80000000087802 */ /* 0x000fe20000000f00 */
[----:B---3--:R-:W-:-:S05]  /*ba30*/  IMAD.SHL.U32 R0, R0, 0x1000000, RZ ;  /* 0x0100000000007824 */ /* 0x008fca00078e00ff */
        /* <DEDUP_REMOVED lines=17> */
[----:B------:R-:W0:Y:S01]  /*bb50*/  F2F.F64.F32 R2, R3 ;  /* 0x0000000300027310 */ /* 0x000e220000201800 */
[----:B------:R-:W-:Y:S05]  /*bb60*/  BRA `(.L_x_13497) ;  /* 0x0000000800087947 */ /* 0x000fea0003800000 */
.L_x_13508:
[----:B------:R-:W3:Y:S02]  /*bb70*/  LDG.E.U8 R3, desc[UR36][R4.64] ;  /* 0x0000002404037981 */ /* 0x000ee4000c1e1100 */
[----:B---3--:R-:W-:-:S05]  /*bb80*/  IMAD.SHL.U32 R0, R3, 0x2000000, RZ ;  /* 0x0200000003007824 */ /* 0x008fca00078e00ff */
        /* <DEDUP_REMOVED lines=13> */
.L_x_13507:
[----:B------:R-:W3:Y:S02]  /*bc60*/  LDG.E.U16 R0, desc[UR36][R4.64] ;  /* 0x0000002404007981 */ /* 0x000ee4000c1e1500 */
[----:B---3--:R-:W-:-:S04]  /*bc70*/  IMAD.U32 R0, R0, 0x10000, RZ ;  /* 0x0001000000007824 */ /* 0x008fc800078e00ff */
[----:B------:R-:W-:-:S04]  /*bc80*/  FMUL.FTZ R0, R0, 1 ;  /* 0x3f80000000007820 */ /* 0x000fc80000410000 */
[----:B------:R0:W1:Y:S01]  /*bc90*/  F2F.F64.F32 R2, R0 ;  /* 0x0000000000027310 */ /* 0x0000620000201800 */
[----:B------:R-:W-:Y:S05]  /*bca0*/  BRA `(.L_x_13497) ;  /* 0x0000000400b87947 */ /* 0x000fea0003800000 */
.L_x_13504:
        /* <DEDUP_REMOVED lines=8> */
[----:B------:R-:W3:Y:S02]  /*bd30*/  LDG.E.U16 R2, desc[UR36][R4.64] ;  /* 0x0000002404027981 */ /* 0x000ee4000c1e1500 */
[----:B---3--:R-:W0:Y:S01]  /*bd40*/  I2F.F64.U16 R2, R2 ;  /* 0x0000000200027312 */ /* 0x008e220000101800 */
[----:B------:R-:W-:Y:S05]  /*bd50*/  BRA `(.L_x_13497) ;  /* 0x00000004008c7947 */ /* 0x000fea0003800000 */
.L_x_13511:
        /* <DEDUP_REMOVED lines=21> */
.L_x_13515:
[----:B------:R-:W-:Y:S05]  /*beb0*/  BSYNC B1 ;  /* 0x0000000000017941 */ /* 0x000fea0003800000 */
.L_x_13514:
[----:B------:R-:W-:Y:S01]  /*bec0*/  LEA R3, R0, 0x3b800000, 0x17 ;  /* 0x3b80000000037811 */ /* 0x000fe200078eb8ff */
[----:B------:R-:W-:-:S05]  /*bed0*/  IMAD.SHL.U32 R0, R2, 0x100000, RZ ;  /* 0x0010000002007824 */ /* 0x000fca00078e00ff */
[----:B------:R-:W-:-:S07]  /*bee0*/  LOP3.LUT R0, R3, R0, R4, 0xfe, !PT ;  /* 0x0000000003007212 */ /* 0x000fce00078efe04 */
.L_x_13513:
[----:B------:R-:W-:Y:S05]  /*bef0*/  BSYNC B0 ;  /* 0x0000000000007941 */ /* 0x000fea0003800000 */
.L_x_13512:
[----:B------:R-:W-:-:S04]  /*bf00*/  FMUL.FTZ R0, R0, 1 ;  /* 0x3f80000000007820 */ /* 0x000fc80000410000 */
[----:B------:R0:W1:Y:S01]  /*bf10*/  F2F.F64.F32 R2, R0 ;  /* 0x0000000000027310 */ /* 0x0000620000201800 */
[----:B------:R-:W-:Y:S05]  /*bf20*/  BRA `(.L_x_13497) ;  /* 0x0000000400187947 */ /* 0x000fea0003800000 */
.L_x_13510:
        /* <DEDUP_REMOVED lines=21> */
.L_x_13519:
[----:B------:R-:W-:Y:S05]  /*c080*/  BSYNC B1 ;  /* 0x0000000000017941 */ /* 0x000fea0003800000 */
.L_x_13518:
[----:B------:R-:W-:Y:S01]  /*c090*/  LEA R3, R0, 0x37800000, 0x17 ;  /* 0x3780000000037811 */ /* 0x000fe200078eb8ff */
[----:B------:R-:W-:-:S05]  /*c0a0*/  IMAD.SHL.U32 R0, R2, 0x200000, RZ ;  /* 0x0020000002007824 */ /* 0x000fca00078e00ff */
[----:B------:R-:W-:-:S07]  /*c0b0*/  LOP3.LUT R0, R3, R0, R4, 0xfe, !PT ;  /* 0x0000000003007212 */ /* 0x000fce00078efe04 */
.L_x_13517:
[----:B------:R-:W-:Y:S05]  /*c0c0*/  BSYNC B0 ;  /* 0x0000000000007941 */ /* 0x000fea0003800000 */
.L_x_13516:
[----:B------:R-:W-:-:S04]  /*c0d0*/  FMUL.FTZ R0, R0, 1 ;  /* 0x3f80000000007820 */ /* 0x000fc80000410000 */
[----:B------:R0:W1:Y:S01]  /*c0e0*/  F2F.F64.F32 R2, R0 ;  /* 0x0000000000027310 */ /* 0x0000620000201800 */
[----:B------:R-:W-:Y:S05]  /*c0f0*/  BRA `(.L_x_13497) ;  /* 0x0000000000a47947 */ /* 0x000fea0003800000 */
.L_x_13509:
        /* <DEDUP_REMOVED lines=14> */
.L_x_13523:
[----:B------:R-:W-:Y:S05]  /*c1e0*/  BSYNC B0 ;  /* 0x0000000000007941 */ /* 0x000fea0003800000 */
.L_x_13522:
[----:B------:R-:W-:-:S04]  /*c1f0*/  FMUL.FTZ R0, R0, 1 ;  /* 0x3f80000000007820 */ /* 0x000fc80000410000 */
[----:B------:R0:W1:Y:S01]  /*c200*/  F2F.F64.F32 R2, R0 ;  /* 0x0000000000027310 */ /* 0x0000620000201800 */
[----:B------:R-:W-:Y:S05]  /*c210*/  BRA `(.L_x_13497) ;  /* 0x00000000005c7947 */ /* 0x000fea0003800000 */
.L_x_13496:
        /* <DEDUP_REMOVED lines=15> */
[----:B0-2-45:R-:W-:Y:S05]  /*c310*/  CALL.ABS.NOINC R2 ;  /* 0x0000000002007343 */ /* 0x035fea0003c00000 */
.L_x_13524:
[----:B------:R-:W-:Y:S01]  /*c320*/  CS2R R2, SRZ ;  /* 0x0000000000027805 */ /* 0x000fe2000001ff00 */
[----:B------:R-:W-:Y:S06]  /*c330*/  BRA `(.L_x_13497) ;  /* 0x0000000000147947 */ /* 0x000fec0003800000 */
.L_x_13521:
[----:B------:R-:W3:Y:S02]  /*c340*/  LDG.E.64 R2, desc[UR36][R4.64] ;  /* 0x0000002404027981 */ /* 0x000ee4000c1e1b00 */
[----:B---3--:R-:W0:Y:S01]  /*c350*/  I2F.F64.U64 R2, R2 ;  /* 0x0000000200027312 */ /* 0x008e220000301800 */
[----:B------:R-:W-:Y:S05]  /*c360*/  BRA `(.L_x_13497) ;  /* 0x0000000000087947 */ /* 0x000fea0003800000 */
.L_x_13520:
[----:B------:R-:W3:Y:S02]  /*c370*/  LDG.E R2, desc[UR36][R4.64] ;  /* 0x0000002404027981 */ /* 0x000ee4000c1e1900 */
[----:B---3--:R-:W0:Y:S02]  /*c380*/  I2F.F64.U32 R2, R2 ;  /* 0x0000000200027312 */ /* 0x008e240000201800 */
.L_x_13497:
[----:B01-3-5:R-:W0:Y:S01]  /*c390*/  MUFU.RCP64H R5, R3 ;  /* 0x0000000300057308 */ /* 0x02be220000001800 */
[----:B------:R-:W-:Y:S01]  /*c3a0*/  IMAD.MOV.U32 R4, RZ, RZ, 0x1 ;  /* 0x00000001ff047424 */ /* 0x000fe200078e00ff */
[----:B--2-4-:R-:W-:Y:S01]  /*c3b0*/  FSETP.GEU.AND P1, PT, |R23|, 6.5827683646048100446e-37, PT ;  /* 0x036000001700780b */ /* 0x014fe20003f2e200 */
        /* <DEDUP_REMOVED lines=18> */
.L_x_13526:
[----:B------:R-:W-:Y:S05]  /*c4e0*/  BSYNC B0 ;  /* 0x0000000000007941 */ /* 0x000fea0003800000 */
.L_x_13525:
        /* <DEDUP_REMOVED lines=15> */
.L_x_13530:
[----:B------:R-:W0:Y:S02]  /*c5e0*/  F2I.S64.F64.TRUNC R4, R4 ;  /* 0x0000000400047311 */ /* 0x000e24000030d900 */
[----:B0-----:R-:W-:-:S05]  /*c5f0*/  IMAD.MOV.U32 R3, RZ, RZ, R4 ;  /* 0x000000ffff037224 */ /* 0x001fca00078e0004 */
[----:B------:R0:W-:Y:S01]  /*c600*/  STG.E.U8 desc[UR36][R16.64], R3 ;  /* 0x0000000310007986 */ /* 0x0001e2000c101124 */
[----:B------:R-:W-:Y:S05]  /*c610*/  BRA `(.L_x_13532) ;  /* 0x0000000c00f87947 */ /* 0x000fea0003800000 */
.L_x_13529:
        /* <DEDUP_REMOVED lines=9> */
.L_x_13534:
[----:B------:R-:W0:Y:S02]  /*c6b0*/  F2I.F64.TRUNC R5, R4 ;  /* 0x0000000400057311 */ /* 0x000e24000030d100 */
[----:B0-----:R0:W-:Y:S01]  /*c6c0*/  STG.E desc[UR36][R16.64], R5 ;  /* 0x0000000510007986 */ /* 0x0011e2000c101924 */
[----:B------:R-:W-:Y:S05]  /*c6d0*/  BRA `(.L_x_13532) ;  /* 0x0000000c00c87947 */ /* 0x000fea0003800000 */
.L_x_13533:
[----:B------:R-:W0:Y:S02]  /*c6e0*/  F2I.F64.TRUNC R5, R4 ;  /* 0x0000000400057311 */ /* 0x000e24000030d100 */
[----:B0-----:R0:W-:Y:S01]  /*c6f0*/  STG.E.U16 desc[UR36][R16.64], R5 ;  /* 0x0000000510007986 */ /* 0x0011e2000c101524 */
[----:B------:R-:W-:Y:S05]  /*c700*/  BRA `(.L_x_13532) ;  /* 0x0000000c00bc7947 */ /* 0x000fea0003800000 */
.L_x_13528:
        /* <DEDUP_REMOVED lines=13> */
.L_x_13536:
        /* <DEDUP_REMOVED lines=8> */
.L_x_13535:
        /* <DEDUP_REMOVED lines=14> */
.L_x_13538:
        /* <DEDUP_REMOVED lines=9> */
.L_x_13537:
[----:B------:R2:W-:Y:S01]  /*c9d0*/  STG.E.64 desc[UR36][R16.64], R4 ;  /* 0x0000000410007986 */ /* 0x0005e2000c101b24 */
[----:B------:R-:W-:Y:S05]  /*c9e0*/  BRA `(.L_x_13532) ;  /* 0x0000000c00047947 */ /* 0x000fea0003800000 */
.L_x_13527:
        /* <DEDUP_REMOVED lines=12> */
.L_x_13541:
[----:B------:R-:W-:-:S05]  /*cab0*/  CS2R R6, SRZ ;  /* 0x0000000000067805 */ /* 0x000fca000001ff00 */
[----:B------:R0:W-:Y:S01]  /*cac0*/  STG.E.128 desc[UR36][R16.64], R4 ;  /* 0x0000000410007986 */ /* 0x0001e2000c101d24 */
[----:B------:R-:W-:Y:S05]  /*cad0*/  BRA `(.L_x_13532) ;  /* 0x0000000800c87947 */ /* 0x000fea0003800000 */
.L_x_13540:
        /* <DEDUP_REMOVED lines=25> */
.L_x_13545:
[----:B------:R-:W-:Y:S05]  /*cc70*/  BSYNC B0 ;  /* 0x0000000000007941 */ /* 0x000fea0003800000 */
.L_x_13544:
[----:B------:R-:W-:-:S05]  /*cc80*/  LOP3.LUT R3, R0, R3, RZ, 0xfc, !PT ;  /* 0x0000000300037212 */ /* 0x000fca00078efcff */
[----:B------:R0:W-:Y:S01]  /*cc90*/  STG.E.U8 desc[UR36][R16.64], R3 ;  /* 0x0000000310007986 */ /* 0x0001e2000c101124 */
[----:B------:R-:W-:Y:S05]  /*cca0*/  BRA `(.L_x_13532) ;  /* 0x0000000800547947 */ /* 0x000fea0003800000 */
.L_x_13543:
        /* <DEDUP_REMOVED lines=17> */
.L_x_13547:
[----:B------:R-:W-:Y:S01]  /*cdc0*/  IMAD.MOV.U32 R0, RZ, RZ, 0x7f ;  /* 0x0000007fff007424 */ /* 0x000fe200078e00ff */
[----:B------:R-:W-:-:S04]  /*cdd0*/  ISETP.GT.U32.AND P0, PT, R2, 0x7f800000, PT ;  /* 0x7f8000000200780c */ /* 0x000fc80003f04070 */
[----:B------:R-:W-:-:S09]  /*cde0*/  SEL R0, R0, 0x7c, P0 ;  /* 0x0000007c00007807 */ /* 0x000fd20000000000 */
.L_x_13548:
[----:B------:R-:W-:Y:S05]  /*cdf0*/  BSYNC B0 ;  /* 0x0000000000007941 */ /* 0x000fea0003800000 */
.L_x_13546:
[----:B------:R-:W-:-:S04]  /*ce00*/  LOP3.LUT R2, R3, 0x80000000, RZ, 0xc0, !PT ;  /* 0x8000000003027812 */ /* 0x000fc800078ec0ff */
[----:B------:R-:W-:-:S04]  /*ce10*/  SHF.R.U32.HI R3, RZ, 0x18, R2 ;  /* 0x00000018ff037819 */ /* 0x000fc80000011602 */
[----:B------:R-:W-:-:S05]  /*ce20*/  LOP3.LUT R3, R0, R3, RZ, 0xfc, !PT ;  /* 0x0000000300037212 */ /* 0x000fca00078efcff */
[----:B------:R0:W-:Y:S01]  /*ce30*/  STG.E.U8 desc[UR36][R16.64], R3 ;  /* 0x0000000310007986 */ /* 0x0001e2000c101124 */
[----:B------:R-:W-:Y:S05]  /*ce40*/  BRA `(.L_x_13532) ;  /* 0x0000000400ec7947 */ /* 0x000fea0003800000 */
.L_x_13542:
        /* <DEDUP_REMOVED lines=8> */
.L_x_13539:
        /* <DEDUP_REMOVED lines=11> */
.L_x_13551:
        /* <DEDUP_REMOVED lines=21> */
.L_x_13554:
[----:B------:R-:W-:-:S04]  /*d0d0*/  LOP3.LUT R2, R3, 0x80000000, RZ, 0xc0, !PT ;  /* 0x8000000003027812 */ /* 0x000fc800078ec0ff */
[----:B------:R-:W-:-:S04]  /*d0e0*/  SHF.R.U32.HI R3, RZ, 0x18, R2 ;  /* 0x00000018ff037819 */ /* 0x000fc80000011602 */
[----:B------:R-:W-:-:S04]  /*d0f0*/  LOP3.LUT R0, R0, R3, RZ, 0xfc, !PT ;  /* 0x0000000300007212 */ /* 0x000fc800078efcff */
[----:B------:R-:W-:-:S07]  /*d100*/  PRMT R8, R0, 0x7610, R8 ;  /* 0x0000761000087816 */ /* 0x000fce0000000008 */
.L_x_13553:
[----:B------:R-:W-:Y:S05]  /*d110*/  BSYNC B0 ;  /* 0x0000000000007941 */ /* 0x000fea0003800000 */
.L_x_13552:
[----:B------:R0:W-:Y:S01]  /*d120*/  STG.E.U8 desc[UR36][R16.64], R8 ;  /* 0x0000000810007986 */ /* 0x0001e2000c101124 */
[----:B------:R-:W-:Y:S05]  /*d130*/  BRA `(.L_x_13532) ;  /* 0x0000000400307947 */ /* 0x000fea0003800000 */
.L_x_13550:
        /* <DEDUP_REMOVED lines=21> */
.L_x_13557:
[----:B------:R-:W-:-:S04]  /*d290*/  LOP3.LUT R2, R3, 0x80000000, RZ, 0xc0, !PT ;  /* 0x8000000003027812 */ /* 0x000fc800078ec0ff */
[----:B------:R-:W-:-:S04]  /*d2a0*/  SHF.R.U32.HI R3, RZ, 0x18, R2 ;  /* 0x00000018ff037819 */ /* 0x000fc80000011602 */
[----:B------:R-:W-:-:S04]  /*d2b0*/  LOP3.LUT R0, R0, R3, RZ, 0xfc, !PT ;  /* 0x0000000300007212 */ /* 0x000fc800078efcff */
[----:B------:R-:W-:-:S07]  /*d2c0*/  PRMT R8, R0, 0x7610, R8 ;  /* 0x0000761000087816 */ /* 0x000fce0000000008 */
.L_x_13556:
[----:B------:R-:W-:Y:S05]  /*d2d0*/  BSYNC B0 ;  /* 0x0000000000007941 */ /* 0x000fea0003800000 */
.L_x_13555:
[----:B------:R0:W-:Y:S01]  /*d2e0*/  STG.E.U8 desc[UR36][R16.64], R8 ;  /* 0x0000000810007986 */ /* 0x0001e2000c101124 */
[----:B------:R-:W-:Y:S05]  /*d2f0*/  BRA `(.L_x_13532) ;  /* 0x0000000000c07947 */ /* 0x000fea0003800000 */
.L_x_13549:
        /* <DEDUP_REMOVED lines=26> */
.L_x_13531:
        /* <DEDUP_REMOVED lines=16> */
.L_x_13560:
[----:B------:R-:W-:Y:S05]  /*d5a0*/  BRA `(.L_x_13532) ;  /* 0x0000000000147947 */ /* 0x000fea0003800000 */
.L_x_13559:
[----:B------:R-:W0:Y:S02]  /*d5b0*/  F2I.U64.F64.TRUNC R4, R4 ;  /* 0x0000000400047311 */ /* 0x000e24000030d800 */
[----:B0-----:R0:W-:Y:S01]  /*d5c0*/  STG.E.64 desc[UR36][R16.64], R4 ;  /* 0x0000000410007986 */ /* 0x0011e2000c101b24 */
[----:B------:R-:W-:Y:S05]  /*d5d0*/  BRA `(.L_x_13532) ;  /* 0x0000000000087947 */ /* 0x000fea0003800000 */
.L_x_13558:
[----:B------:R-:W0:Y:S02]  /*d5e0*/  F2I.U32.F64.TRUNC R5, R4 ;  /* 0x0000000400057311 */ /* 0x000e24000030d000 */
[----:B0-----:R0:W-:Y:S02]  /*d5f0*/  STG.E desc[UR36][R16.64], R5 ;  /* 0x0000000510007986 */ /* 0x0011e4000c101924 */
.L_x_13532:
[----:B------:R-:W-:-:S07]  /*d600*/  VIADD R19, R19, 0x80 ;  /* 0x0000008013137836 */ /* 0x000fce0000000000 */
.L_x_13457:
[----:B------:R-:W-:Y:S05]  /*d610*/  BSYNC B6 ;  /* 0x0000000000067941 */ /* 0x000fea0003800000 */
.L_x_13456:
[----:B------:R-:W-:Y:S02]  /*d620*/  ULDC UR4, c[0x0][0x210] ;  /* 0x0000840000047ab9 */ /* 0x000fe40000000800 */
[----:B------:R-:W-:-:S13]  /*d630*/  ISETP.GE.AND P0, PT, R19, UR4, PT ;  /* 0x0000000413007c0c */ /* 0x000fda000bf06270 */
[----:B------:R-:W-:Y:S05]  /*d640*/  @P0 EXIT ;  /* 0x000000000000094d */ /* 0x000fea0003800000 */
[----:B0-----:R-:W0:Y:S01]  /*d650*/  LDC R6, c[0x0][0x218] ;  /* 0x00008600ff067b82 */ /* 0x001e220000000800 */
[----:B------:R-:W-:Y:S02]  /*d660*/  IMAD.MOV.U32 R22, RZ, RZ, RZ ;  /* 0x000000ffff167224 */ /* 0x000fe400078e00ff */
[----:B-1----:R-:W-:Y:S02]  /*d670*/  IMAD.MOV.U32 R0, RZ, RZ, RZ ;  /* 0x000000ffff007224 */ /* 0x002fe400078e00ff */
[----:B--234-:R-:W-:Y:S01]  /*d680*/  IMAD.MOV.U32 R16, RZ, RZ, RZ ;  /* 0x000000ffff107224 */ /* 0x01cfe200078e00ff */
        /* <DEDUP_REMOVED lines=350> */
.L_x_13561:
        /* <DEDUP_REMOVED lines=21> */
.L_x_13565:
[----:B------:R-:W2:Y:S02]  /*edc0*/  LDG.E.U8 R2, desc[UR36][R2.64] ;  /* 0x0000002402027981 */ /* 0x000ea4000c1e1100 */
[----:B--2---:R0:W1:Y:S01]  /*edd0*/  I2F.F64.U16 R18, R2 ;  /* 0x0000000200127312 */ /* 0x0040620000101800 */
[----:B------:R-:W-:Y:S05]  /*ede0*/  BRA `(.L_x_13567) ;  /* 0x0000000c00707947 */ /* 0x000fea0003800000 */
.L_x_13564:
        /* <DEDUP_REMOVED lines=9> */
.L_x_13569:
[----:B------:R-:W2:Y:S02]  /*ee80*/  LDG.E R2, desc[UR36][R2.64] ;  /* 0x0000002402027981 */ /* 0x000ea4000c1e1900 */
[----:B--2---:R0:W1:Y:S01]  /*ee90*/  I2F.F64 R18, R2 ;  /* 0x0000000200127312 */ /* 0x0040620000201c00 */
[----:B------:R-:W-:Y:S05]  /*eea0*/  BRA `(.L_x_13567) ;  /* 0x0000000c00407947 */ /* 0x000fea0003800000 */
.L_x_13568:
[----:B------:R-:W2:Y:S02]  /*eeb0*/  LDG.E.U16 R2, desc[UR36][R2.64] ;  /* 0x0000002402027981 */ /* 0x000ea4000c1e1500 */
[----:B--2---:R0:W1:Y:S01]  /*eec0*/  I2F.F64.S16 R18, R2 ;  /* 0x0000000200127312 */ /* 0x0040620000101c00 */
[----:B------:R-:W-:Y:S05]  /*eed0*/  BRA `(.L_x_13567) ;  /* 0x0000000c00347947 */ /* 0x000fea0003800000 */
.L_x_13563:
        /* <DEDUP_REMOVED lines=10> */
.L_x_13571:
[----:B------:R-:W2:Y:S02]  /*ef80*/  LDG.E.U16 R0, desc[UR36][R2.64] ;  /* 0x0000002402007981 */ /* 0x000ea4000c1e1500 */
[----:B--2---:R-:W-:-:S05]  /*ef90*/  HADD2.F32 R0, -RZ, R0.H0_H0 ;  /* 0x20000000ff007230 */ /* 0x004fca0000004100 */
[----:B------:R-:W-:-:S04]  /*efa0*/  FMUL.FTZ R0, R0, 1 ;  /* 0x3f80000000007820 */ /* 0x000fc80000410000 */
[----:B------:R0:W1:Y:S01]  /*efb0*/  F2F.F64.F32 R18, R0 ;  /* 0x0000000000127310 */ /* 0x0000620000201800 */
[----:B------:R-:W-:Y:S05]  /*efc0*/  BRA `(.L_x_13567) ;  /* 0x0000000800f87947 */ /* 0x000fea0003800000 */
.L_x_13570:
        /* <DEDUP_REMOVED lines=10> */
.L_x_13573:
[----:B------:R-:W2:Y:S02]  /*f070*/  LDG.E.U16 R2, desc[UR36][R2.64] ;  /* 0x0000002402027981 */ /* 0x000ea4000c1e1500 */
[----:B--2---:R-:W-:-:S05]  /*f080*/  HADD2.F32 R0, -RZ, R2.H0_H0 ;  /* 0x20000002ff007230 */ /* 0x004fca0000004100 */
[----:B------:R-:W-:-:S04]  /*f090*/  FMUL.FTZ R0, R0, 1 ;  /* 0x3f80000000007820 */ /* 0x000fc80000410000 */
[----:B------:R1:W2:Y:S01]  /*f0a0*/  F2F.F64.F32 R18, R0 ;  /* 0x0000000000127310 */ /* 0x0002a20000201800 */
[----:B------:R-:W-:Y:S05]  /*f0b0*/  BRA `(.L_x_13567) ;  /* 0x0000000800bc7947 */ /* 0x000fea0003800000 */
.L_x_13572:
[----:B------:R3:W5:Y:S01]  /*f0c0*/  LDG.E.64 R18, desc[UR36][R2.64] ;  /* 0x0000002402127981 */ /* 0x000762000c1e1b00 */
[----:B------:R-:W-:Y:S05]  /*f0d0*/  BRA `(.L_x_13567) ;  /* 0x0000000800b47947 */ /* 0x000fea0003800000 */
.L_x_13562:
        /* <DEDUP_REMOVED lines=13> */
.L_x_13576:
[----:B------:R0:W5:Y:S01]  /*f1b0*/  LDG.E.64 R18, desc[UR36][R2.64] ;  /* 0x0000002402127981 */ /* 0x000162000c1e1b00 */
[----:B------:R-:W-:Y:S05]  /*f1c0*/  BRA `(.L_x_13567) ;  /* 0x0000000800787947 */ /* 0x000fea0003800000 */
.L_x_13575:
        /* <DEDUP_REMOVED lines=28> */
.L_x_13578:
        /* <DEDUP_REMOVED lines=15> */
.L_x_13577:
[----:B------:R-:W2:Y:S02]  /*f480*/  LDG.E.U16 R0, desc[UR36][R2.64] ;  /* 0x0000002402007981 */ /* 0x000ea4000c1e1500 */
[----:B--2---:R-:W-:-:S04]  /*f490*/  IMAD.U32 R0, R0, 0x10000, RZ ;  /* 0x0001000000007824 */ /* 0x004fc800078e00ff */
[----:B------:R-:W-:-:S04]  /*f4a0*/  FMUL.FTZ R0, R0, 1 ;  /* 0x3f80000000007820 */ /* 0x000fc80000410000 */
[----:B------:R0:W1:Y:S01]  /*f4b0*/  F2F.F64.F32 R18, R0 ;  /* 0x0000000000127310 */ /* 0x0000620000201800 */
[----:B------:R-:W-:Y:S05]  /*f4c0*/  BRA `(.L_x_13567) ;  /* 0x0000000400b87947 */ /* 0x000fea0003800000 */
.L_x_13574:
        /* <DEDUP_REMOVED lines=11> */
.L_x_13581:
        /* <DEDUP_REMOVED lines=21> */
.L_x_13585:
[----:B------:R-:W-:Y:S05]  /*f6d0*/  BSYNC B1 ;  /* 0x0000000000017941 */ /* 0x000fea0003800000 */
.L_x_13584:
[----:B------:R-:W-:Y:S01]  /*f6e0*/  LEA R3, R0, 0x3b800000, 0x17 ;  /* 0x3b80000000037811 */ /* 0x000fe200078eb8ff */
[----:B------:R-:W-:-:S05]  /*f6f0*/  IMAD.SHL.U32 R0, R2, 0x100000, RZ ;  /* 0x0010000002007824 */ /* 0x000fca00078e00ff */
[----:B------:R-:W-:-:S07]  /*f700*/  LOP3.LUT R0, R3, R0, R4, 0xfe, !PT ;  /* 0x0000000003007212 */ /* 0x000fce00078efe04 */
.L_x_13583:
[----:B------:R-:W-:Y:S05]  /*f710*/  BSYNC B0 ;  /* 0x0000000000007941 */ /* 0x000fea0003800000 */
.L_x_13582:
[----:B------:R-:W-:-:S04]  /*f720*/  FMUL.FTZ R0, R0, 1 ;  /* 0x3f80000000007820 */ /* 0x000fc80000410000 */
[----:B------:R0:W1:Y:S01]  /*f730*/  F2F.F64.F32 R18, R0 ;  /* 0x0000000000127310 */ /* 0x0000620000201800 */
[----:B------:R-:W-:Y:S05]  /*f740*/  BRA `(.L_x_13567) ;  /* 0x0000000400187947 */ /* 0x000fea0003800000 */
.L_x_13580:
        /* <DEDUP_REMOVED lines=21> */
.L_x_13589:
[----:B------:R-:W-:Y:S05]  /*f8a0*/  BSYNC B1 ;  /* 0x0000000000017941 */ /* 0x000fea0003800000 */
.L_x_13588:
[----:B------:R-:W-:Y:S01]  /*f8b0*/  LEA R3, R0, 0x37800000, 0x17 ;  /* 0x3780000000037811 */ /* 0x000fe200078eb8ff */
[----:B------:R-:W-:-:S05]  /*f8c0*/  IMAD.SHL.U32 R0, R2, 0x200000, RZ ;  /* 0x0020000002007824 */ /* 0x000fca00078e00ff */
[----:B------:R-:W-:-:S07]  /*f8d0*/  LOP3.LUT R0, R3, R0, R4, 0xfe, !PT ;  /* 0x0000000003007212 */ /* 0x000fce00078efe04 */
.L_x_13587:
[----:B------:R-:W-:Y:S05]  /*f8e0*/  BSYNC B0 ;  /* 0x0000000000007941 */ /* 0x000fea0003800000 */
.L_x_13586:
[----:B------:R-:W-:-:S04]  /*f8f0*/  FMUL.FTZ R0, R0, 1 ;  /* 0x3f80000000007820 */ /* 0x000fc80000410000 */
[----:B------:R0:W1:Y:S01]  /*f900*/  F2F.F64.F32 R18, R0 ;  /* 0x0000000000127310 */ /* 0x0000620000201800 */
[----:B------:R-:W-:Y:S05]  /*f910*/  BRA `(.L_x_13567) ;  /* 0x0000000000a47947 */ /* 0x000fea0003800000 */
.L_x_13579:
        /* <DEDUP_REMOVED lines=14> */
.L_x_13593:
[----:B------:R-:W-:Y:S05]  /*fa00*/  BSYNC B0 ;  /* 0x0000000000007941 */ /* 0x000fea0003800000 */
.L_x_13592:
[----:B------:R-:W-:-:S04]  /*fa10*/  FMUL.FTZ R0, R0, 1 ;  /* 0x3f80000000007820 */ /* 0x000fc80000410000 */
[----:B------:R0:W1:Y:S01]  /*fa20*/  F2F.F64.F32 R18, R0 ;  /* 0x0000000000127310 */ /* 0x0000620000201800 */
[----:B------:R-:W-:Y:S05]  /*fa30*/  BRA `(.L_x_13567) ;  /* 0x00000000005c7947 */ /* 0x000fea0003800000 */
.L_x_13566:
        /* <DEDUP_REMOVED lines=16> */
.L_x_13594:
[----:B------:R-:W-:Y:S01]  /*fb40*/  CS2R R18, SRZ ;  /* 0x0000000000127805 */ /* 0x000fe2000001ff00 */
[----:B------:R-:W-:Y:S06]  /*fb50*/  BRA `(.L_x_13567) ;  /* 0x0000000000147947 */ /* 0x000fec0003800000 */
.L_x_13591:
[----:B------:R-:W2:Y:S02]  /*fb60*/  LDG.E.64 R18, desc[UR36][R2.64] ;  /* 0x0000002402127981 */ /* 0x000ea4000c1e1b00 */
[----:B--2---:R-:W0:Y:S01]  /*fb70*/  I2F.F64.U64 R18, R18 ;  /* 0x0000001200127312 */ /* 0x004e220000301800 */
[----:B------:R-:W-:Y:S05]  /*fb80*/  BRA `(.L_x_13567) ;  /* 0x0000000000087947 */ /* 0x000fea0003800000 */
.L_x_13590:
[----:B------:R-:W2:Y:S02]  /*fb90*/  LDG.E R2, desc[UR36][R2.64] ;  /* 0x0000002402027981 */ /* 0x000ea4000c1e1900 */
[----:B--2---:R0:W1:Y:S02]  /*fba0*/  I2F.F64.U32 R18, R2 ;  /* 0x0000000200127312 */ /* 0x0040640000201800 */
.L_x_13567:
        /* <DEDUP_REMOVED lines=18> */
.L_x_13598:
[----:B------:R-:W3:Y:S02]  /*fcd0*/  LDG.E.U8 R2, desc[UR36][R22.64] ;  /* 0x0000002416027981 */ /* 0x000ee4000c1e1100 */
[----:B---3--:R-:W0:Y:S01]  /*fce0*/  I2F.F64.U16 R2, R2 ;  /* 0x0000000200027312 */ /* 0x008e220000101800 */
[----:B------:R-:W-:Y:S05]  /*fcf0*/  BRA `(.L_x_13600) ;  /* 0x0000000c00707947 */ /* 0x000fea0003800000 */
.L_x_13597:
        /* <DEDUP_REMOVED lines=9> */
.L_x_13602:
[----:B------:R-:W3:Y:S02]  /*fd90*/  LDG.E R2, desc[UR36][R22.64] ;  /* 0x0000002416027981 */ /* 0x000ee4000c1e1900 */
[----:B---3--:R-:W0:Y:S01]  /*fda0*/  I2F.F64 R2, R2 ;  /* 0x0000000200027312 */ /* 0x008e220000201c00 */
[----:B------:R-:W-:Y:S05]  /*fdb0*/  BRA `(.L_x_13600) ;  /* 0x0000000c00407947 */ /* 0x000fea0003800000 */
.L_x_13601:
[----:B------:R-:W3:Y:S02]  /*fdc0*/  LDG.E.U16 R2, desc[UR36][R22.64] ;  /* 0x0000002416027981 */ /* 0x000ee4000c1e1500 */
[----:B---3--:R-:W0:Y:S01]  /*fdd0*/  I2F.F64.S16 R2, R2 ;  /* 0x0000000200027312 */ /* 0x008e220000101c00 */
[----:B------:R-:W-:Y:S05]  /*fde0*/  BRA `(.L_x_13600) ;  /* 0x0000000c00347947 */ /* 0x000fea0003800000 */
.L_x_13596:
        /* <DEDUP_REMOVED lines=10> */
.L_x_13604:
[----:B------:R-:W3:Y:S02]  /*fe90*/  LDG.E.U16 R0, desc[UR36][R22.64] ;  /* 0x0000002416007981 */ /* 0x000ee4000c1e1500 */
[----:B---3--:R-:W-:-:S05]  /*fea0*/  HADD2.F32 R0, -RZ, R0.H0_H0 ;  /* 0x20000000ff007230 */ /* 0x008fca0000004100 */
[----:B------:R-:W-:-:S04]  /*feb0*/  FMUL.FTZ R0, R0, 1 ;  /* 0x3f80000000007820 */ /* 0x000fc80000410000 */
[----:B------:R1:W3:Y:S01]  /*fec0*/  F2F.F64.F32 R2, R0 ;  /* 0x0000000000027310 */ /* 0x0002e20000201800 */
[----:B------:R-:W-:Y:S05]  /*fed0*/  BRA `(.L_x_13600) ;  /* 0x0000000800f87947 */ /* 0x000fea0003800000 */
.L_x_13603:
        /* <DEDUP_REMOVED lines=10> */
.L_x_13606:
[----:B------:R-:W3:Y:S02]  /*ff80*/  LDG.E.U16 R22, desc[UR36][R22.64] ;  /* 0x0000002416167981 */ /* 0x000ee4000c1e1500 */
[----:B---3--:R-:W-:-:S05]  /*ff90*/  HADD2.F32 R0, -RZ, R22.H0_H0 ;  /* 0x20000016ff007230 */ /* 0x008fca0000004100 */
[----:B------:R-:W-:-:S04]  /*ffa0*/  FMUL.FTZ R0, R0, 1 ;  /* 0x3f80000000007820 */ /* 0x000fc80000410000 */
[----:B------:R0:W1:Y:S01]  /*ffb0*/  F2F.F64.F32 R2, R0 ;  /* 0x0000000000027310 */ /* 0x0000620000201800 */
[----:B------:R-:W-:Y:S05]  /*ffc0*/  BRA `(.L_x_13600) ;  /* 0x0000000800bc7947 */ /* 0x000fea0003800000 */
.L_x_13605:
[----:B------:R0:W5:Y:S01]  /*ffd0*/  LDG.E.64 R2, desc[UR36][R22.64] ;  /* 0x0000002416027981 */ /* 0x000162000c1e1b00 */
[----:B------:R-:W-:Y:S05]  /*ffe0*/  BRA `(.L_x_13600) ;  /* 0x0000000800b47947 */ /* 0x000fea0003800000 */
.L_x_13595:
        /* <DEDUP_REMOVED lines=13> */
.L_x_13609:
[----:B------:R0:W5:Y:S01]  /*100c0*/  LDG.E.64 R2, desc[UR36][R22.64] ;  /* 0x0000002416027981 */ /* 0x000162000c1e1b00 */
[----:B------:R-:W-:Y:S05]  /*100d0*/  BRA `(.L_x_13600) ;  /* 0x0000000800787947 */ /* 0x000fea0003800000 */
.L_x_13608:
[----:B------:R-:W-:-:S13]  /*100e0*/  ISETP.NE.AND P0, PT, R0, 0xf, PT ;  /* 0x0000000f0000780c */ /* 0x000fda0003f05270 */
[----:B------:R-:W-:Y:S05]  /*100f0*/  @!P0 BRA `(.L_x_13610) ;  /* 0x0000000000a48947 */ /* 0x000fea0003800000 */
[----:B------:R-:W-:-:S13]  /*10100*/  ISETP.NE.AND P0, PT, R0, 0x17, PT ;  /* 0x000000170000780c */ /* 0x000fda0003f05270 */
[----:B------:R-:W-:Y:S05]  /*10110*/  @!P0 BRA `(.L_x_13611) ;  /* 0x0000000000608947 */ /* 0x000fea0003800000 */
[----:B------:R-:W-:-:S13]  /*10120*/  ISETP.NE.AND P0, PT, R0, 0x18, PT ;  /* 0x000000180000780c */ /* 0x000fda0003f05270 */
[----:B------:R-:W-:Y:S05]  /*10130*/  @P0 BRA `(.L_x_13599) ;  /* 0x0000000800040947 */ /* 0x000fea0003800000 */
[----:B------:R-:W3:Y:S01]  /*10140*/  LDG.E.U8 R0, desc[UR36][R22.64] ;  /* 0x0000002416007981 */ /* 0x000ee2000c1e1100 */
[----:B------:R-:W-:Y:S02]  /*10150*/  IMAD.MOV.U32 R6, RZ, RZ, -0x800000 ;  /* 0xff800000ff067424 */ /* 0x000fe400078e00ff */
        /* <DEDUP_REMOVED lines=20> */
.L_x_13611:
        /* <DEDUP_REMOVED lines=15> */
.L_x_13610:
[----:B------:R-:W3:Y:S02]  /*10390*/  LDG.E.U16 R0, desc[UR36][R22.64] ;  /* 0x0000002416007981 */ /* 0x000ee4000c1e1500 */
[----:B---3--:R-:W-:-:S05]  /*103a0*/  SHF.L.U32 R0, R0, 0x10, RZ ;  /* 0x0000001000007819 */ /* 0x008fca00000006ff */
[----:B------:R-:W-:-:S04]  /*103b0*/  FMUL.FTZ R0, R0, 1 ;  /* 0x3f80000000007820 */ /* 0x000fc80000410000 */
[----:B------:R0:W1:Y:S01]  /*103c0*/  F2F.F64.F32 R2, R0 ;  /* 0x0000000000027310 */ /* 0x0000620000201800 */
[----:B------:R-:W-:Y:S05]  /*103d0*/  BRA `(.L_x_13600) ;  /* 0x0000000400b87947 */ /* 0x000fea0003800000 */
.L_x_13607:
        /* <DEDUP_REMOVED lines=11> */
.L_x_13614:
        /* <DEDUP_REMOVED lines=21> */
.L_x_13618:
[----:B------:R-:W-:Y:S05]  /*105e0*/  BSYNC B1 ;  /* 0x0000000000017941 */ /* 0x000fea0003800000 */
.L_x_13617:
[----:B------:R-:W-:Y:S01]  /*105f0*/  LEA R3, R0, 0x3b800000, 0x17 ;  /* 0x3b80000000037811 */ /* 0x000fe200078eb8ff */
[----:B------:R-:W-:-:S05]  /*10600*/  IMAD.SHL.U32 R0, R2, 0x100000, RZ ;  /* 0x0010000002007824 */ /* 0x000fca00078e00ff */
[----:B------:R-:W-:-:S07]  /*10610*/  LOP3.LUT R0, R3, R0, R4, 0xfe, !PT ;  /* 0x0000000003007212 */ /* 0x000fce00078efe04 */
.L_x_13616:
[----:B------:R-:W-:Y:S05]  /*10620*/  BSYNC B0 ;  /* 0x0000000000007941 */ /* 0x000fea0003800000 */
.L_x_13615:
[----:B------:R-:W-:-:S04]  /*10630*/  FMUL.FTZ R0, R0, 1 ;  /* 0x3f80000000007820 */ /* 0x000fc80000410000 */
[----:B------:R0:W1:Y:S01]  /*10640*/  F2F.F64.F32 R2, R0 ;  /* 0x0000000000027310 */ /* 0x0000620000201800 */
[----:B------:R-:W-:Y:S05]  /*10650*/  BRA `(.L_x_13600) ;  /* 0x0000000400187947 */ /* 0x000fea0003800000 */
.L_x_13613:
        /* <DEDUP_REMOVED lines=21> */
.L_x_13622:
[----:B------:R-:W-:Y:S05]  /*107b0*/  BSYNC B1 ;  /* 0x0000000000017941 */ /* 0x000fea0003800000 */
.L_x_13621:
[----:B------:R-:W-:Y:S01]  /*107c0*/  LEA R3, R0, 0x37800000, 0x17 ;  /* 0x3780000000037811 */ /* 0x000fe200078eb8ff */
[----:B------:R-:W-:-:S05]  /*107d0*/  IMAD.SHL.U32 R0, R2, 0x200000, RZ ;  /* 0x0020000002007824 */ /* 0x000fca00078e00ff */
[----:B------:R-:W-:-:S07]  /*107e0*/  LOP3.LUT R0, R3, R0, R4, 0xfe, !PT ;  /* 0x0000000003007212 */ /* 0x000fce00078efe04 */
.L_x_13620:
[----:B------:R-:W-:Y:S05]  /*107f0*/  BSYNC B0 ;  /* 0x0000000000007941 */ /* 0x000fea0003800000 */
.L_x_13619:
[----:B------:R-:W-:-:S04]  /*10800*/  FMUL.FTZ R0, R0, 1 ;  /* 0x3f80000000007820 */ /* 0x000fc80000410000 */
[----:B------:R0:W1:Y:S01]  /*10810*/  F2F.F64.F32 R2, R0 ;  /* 0x0000000000027310 */ /* 0x0000620000201800 */
[----:B------:R-:W-:Y:S05]  /*10820*/  BRA `(.L_x_13600) ;  /* 0x0000000000a47947 */ /* 0x000fea0003800000 */
.L_x_13612:
        /* <DEDUP_REMOVED lines=14> */
.L_x_13626:
[----:B------:R-:W-:Y:S05]  /*10910*/  BSYNC B0 ;  /* 0x0000000000007941 */ /* 0x000fea0003800000 */
.L_x_13625:
[----:B------:R-:W-:-:S04]  /*10920*/  FMUL.FTZ R0, R0, 1 ;  /* 0x3f80000000007820 */ /* 0x000fc80000410000 */
[----:B------:R0:W1:Y:S01]  /*10930*/  F2F.F64.F32 R2, R0 ;  /* 0x0000000000027310 */ /* 0x0000620000201800 */
[----:B------:R-:W-:Y:S05]  /*10940*/  BRA `(.L_x_13600) ;  /* 0x00000000005c7947 */ /* 0x000fea0003800000 */
.L_x_13599:
        /* <DEDUP_REMOVED lines=16> */
.L_x_13627:
[----:B------:R-:W-:Y:S01]  /*10a50*/  CS2R R2, SRZ ;  /* 0x0000000000027805 */ /* 0x000fe2000001ff00 */
[----:B------:R-:W-:Y:S06]  /*10a60*/  BRA `(.L_x_13600) ;  /* 0x0000000000147947 */ /* 0x000fec0003800000 */
.L_x_13624:
[----:B------:R-:W3:Y:S02]  /*10a70*/  LDG.E.64 R2, desc[UR36][R22.64] ;  /* 0x0000002416027981 */ /* 0x000ee4000c1e1b00 */
[----:B---3--:R-:W0:Y:S01]  /*10a80*/  I2F.F64.U64 R2, R2 ;  /* 0x0000000200027312 */ /* 0x008e220000301800 */
[----:B------:R-:W-:Y:S05]  /*10a90*/  BRA `(.L_x_13600) ;  /* 0x0000000000087947 */ /* 0x000fea0003800000 */
.L_x_13623:
[----:B------:R-:W3:Y:S02]  /*10aa0*/  LDG.E R2, desc[UR36][R22.64] ;  /* 0x0000002416027981 */ /* 0x000ee4000c1e1900 */
[----:B---3--:R-:W0:Y:S02]  /*10ab0*/  I2F.F64.U32 R2, R2 ;  /* 0x0000000200027312 */ /* 0x008e240000201800 */
.L_x_13600:
        /* <DEDUP_REMOVED lines=19> */
[----:B------:R-:W-:Y:S05]  /*10bf0*/  CALL.REL.NOINC `($__internal_42_$__cuda_sm20_div_rn_f64_full) ;  /* 0x00000010004c7944 */ /* 0x000fea0003c00000 */
.L_x_13629:
[----:B------:R-:W-:Y:S05]  /*10c00*/  BSYNC B0 ;  /* 0x0000000000007941 */ /* 0x000fea0003800000 */
.L_x_13628:
        /* <DEDUP_REMOVED lines=15> */
.L_x_13633:
[----:B------:R-:W0:Y:S02]  /*10d00*/  F2I.S64.F64.TRUNC R4, R4 ;  /* 0x0000000400047311 */ /* 0x000e24000030d900 */
[----:B0-----:R-:W-:-:S05]  /*10d10*/  IMAD.MOV.U32 R3, RZ, RZ, R4 ;  /* 0x000000ffff037224 */ /* 0x001fca00078e0004 */
[----:B------:R-:W-:Y:S01]  /*10d20*/  STG.E.U8 desc[UR36][R16.64], R3 ;  /* 0x0000000310007986 */ /* 0x000fe2000c101124 */
[----:B------:R-:W-:Y:S05]  /*10d30*/  EXIT ;  /* 0x000000000000794d */ /* 0x000fea0003800000 */
.L_x_13632:
        /* <DEDUP_REMOVED lines=9> */
.L_x_13636:
[----:B------:R-:W0:Y:S02]  /*10dd0*/  F2I.F64.TRUNC R5, R4 ;  /* 0x0000000400057311 */ /* 0x000e24000030d100 */
[----:B0-----:R-:W-:Y:S01]  /*10de0*/  STG.E desc[UR36][R16.64], R5 ;  /* 0x0000000510007986 */ /* 0x001fe2000c101924 */
[----:B------:R-:W-:Y:S05]  /*10df0*/  EXIT ;  /* 0x000000000000794d */ /* 0x000fea0003800000 */
.L_x_13635:
[----:B------:R-:W0:Y:S02]  /*10e00*/  F2I.F64.TRUNC R5, R4 ;  /* 0x0000000400057311 */ /* 0x000e24000030d100 */
[----:B0-----:R-:W-:Y:S01]  /*10e10*/  STG.E.U16 desc[UR36][R16.64], R5 ;  /* 0x0000000510007986 */ /* 0x001fe2000c101524 */
[----:B------:R-:W-:Y:S05]  /*10e20*/  EXIT ;  /* 0x000000000000794d */ /* 0x000fea0003800000 */
.L_x_13631:
        /* <DEDUP_REMOVED lines=13> */
.L_x_13638:
        /* <DEDUP_REMOVED lines=8> */
.L_x_13637:
        /* <DEDUP_REMOVED lines=12> */
[----:B------:R-:W-:Y:S01]  /*11040*/  STG.E.64 desc[UR36][R16.64], R2 ;  /* 0x0000000210007986 */ /* 0x000fe2000c101b24 */
[----:B------:R-:W-:Y:S05]  /*11050*/  EXIT ;  /* 0x000000000000794d */ /* 0x000fea0003800000 */
.L_x_13640:
[----:B------:R-:W-:Y:S01]  /*11060*/  UMOV UR4, 0xf0000000 ;  /* 0xf000000000047882 */ /* 0x000fe20000000000 */
[----:B------:R-:W-:Y:S01]  /*11070*/  UMOV UR5, 0x380fffff ;  /* 0x380fffff00057882 */ /* 0x000fe20000000000 */
[----:B------:R-:W0:Y:S01]  /*11080*/  F2F.F32.F64 R0, R4 ;  /* 0x0000000400007310 */ /* 0x000e220000301000 */
[----:B------:R-:W-:-:S14]  /*11090*/  DSETP.GEU.AND P0, PT, |R4|, UR4, PT ;  /* 0x0000000404007e2a */ /* 0x000fdc000bf0e200 */
[----:B0-----:R-:W-:-:S05]  /*110a0*/  @!P0 FMUL R0, R0, 1.175494350822287508e-38 ;  /* 0x0080000000008820 */ /* 0x001fca0000400000 */
[----:B------:R-:W-:-:S04]  /*110b0*/  F2FP.F16.F32.PACK_AB R3, RZ, R0 ;  /* 0x00000000ff03723e */ /* 0x000fc800000000ff */
[----:B------:R-:W-:-:S05]  /*110c0*/  PRMT R3, R3, 0x5410, RZ ;  /* 0x0000541003037816 */ /* 0x000fca00000000ff */
[----:B------:R-:W-:Y:S01]  /*110d0*/  STG.E desc[UR36][R16.64], R3 ;  /* 0x0000000310007986 */ /* 0x000fe2000c101924 */
[----:B------:R-:W-:Y:S05]  /*110e0*/  EXIT ;  /* 0x000000000000794d */ /* 0x000fea0003800000 */
.L_x_13639:
[----:B------:R-:W-:Y:S01]  /*110f0*/  STG.E.64 desc[UR36][R16.64], R4 ;  /* 0x0000000410007986 */ /* 0x000fe2000c101b24 */
[----:B------:R-:W-:Y:S05]  /*11100*/  EXIT ;  /* 0x000000000000794d */ /* 0x000fea0003800000 */
.L_x_13630:
        /* <DEDUP_REMOVED lines=10> */
[----:B------:R-:W-:Y:S01]  /*111b0*/  STG.E.U8 desc[UR36][R16.64], R3 ;  /* 0x0000000310007986 */ /* 0x000fe2000c101124 */
[----:B------:R-:W-:Y:S05]  /*111c0*/  EXIT ;  /* 0x000000000000794d */ /* 0x000fea0003800000 */
.L_x_13643:
[----:B------:R-:W-:-:S05]  /*111d0*/  CS2R R6, SRZ ;  /* 0x0000000000067805 */ /* 0x000fca000001ff00 */
[----:B------:R-:W-:Y:S01]  /*111e0*/  STG.E.128 desc[UR36][R16.64], R4 ;  /* 0x0000000410007986 */ /* 0x000fe2000c101d24 */
[----:B------:R-:W-:Y:S05]  /*111f0*/  EXIT ;  /* 0x000000000000794d */ /* 0x000fea0003800000 */
.L_x_13642:
        /* <DEDUP_REMOVED lines=25> */
.L_x_13647:
[----:B------:R-:W-:Y:S05]  /*11390*/  BSYNC B0 ;  /* 0x0000000000007941 */ /* 0x000fea0003800000 */
.L_x_13646:
[----:B------:R-:W-:-:S05]  /*113a0*/  LOP3.LUT R3, R0, R3, RZ, 0xfc, !PT ;  /* 0x0000000300037212 */ /* 0x000fca00078efcff */
[----:B------:R-:W-:Y:S01]  /*113b0*/  STG.E.U8 desc[UR36][R16.64], R3 ;  /* 0x0000000310007986 */ /* 0x000fe2000c101124 */
[----:B------:R-:W-:Y:S05]  /*113c0*/  EXIT ;  /* 0x000000000000794d */ /* 0x000fea0003800000 */
.L_x_13645:
        /* <DEDUP_REMOVED lines=17> */
.L_x_13649:
[----:B------:R-:W-:Y:S01]  /*114e0*/  IMAD.MOV.U32 R0, RZ, RZ, 0x7f ;  /* 0x0000007fff007424 */ /* 0x000fe200078e00ff */
[----:B------:R-:W-:-:S04]  /*114f0*/  ISETP.GT.U32.AND P0, PT, R2, 0x7f800000, PT ;  /* 0x7f8000000200780c */ /* 0x000fc80003f04070 */
[----:B------:R-:W-:-:S09]  /*11500*/  SEL R0, R0, 0x7c, P0 ;  /* 0x0000007c00007807 */ /* 0x000fd20000000000 */
.L_x_13650:
[----:B------:R-:W-:Y:S05]  /*11510*/  BSYNC B0 ;  /* 0x0000000000007941 */ /* 0x000fea0003800000 */
.L_x_13648:
[----:B------:R-:W-:-:S04]  /*11520*/  LOP3.LUT R2, R3, 0x80000000, RZ, 0xc0, !PT ;  /* 0x8000000003027812 */ /* 0x000fc800078ec0ff */
[----:B------:R-:W-:-:S04]  /*11530*/  SHF.R.U32.HI R3, RZ, 0x18, R2 ;  /* 0x00000018ff037819 */ /* 0x000fc80000011602 */
[----:B------:R-:W-:-:S05]  /*11540*/  LOP3.LUT R3, R0, R3, RZ, 0xfc, !PT ;  /* 0x0000000300037212 */ /* 0x000fca00078efcff */
[----:B------:R-:W-:Y:S01]  /*11550*/  STG.E.U8 desc[UR36][R16.64], R3 ;  /* 0x0000000310007986 */ /* 0x000fe2000c101124 */
[----:B------:R-:W-:Y:S05]  /*11560*/  EXIT ;  /* 0x000000000000794d */ /* 0x000fea0003800000 */
.L_x_13644:
        /* <DEDUP_REMOVED lines=8> */
.L_x_13641:
        /* <DEDUP_REMOVED lines=11> */
.L_x_13653:
        /* <DEDUP_REMOVED lines=21> */
.L_x_13656:
[----:B------:R-:W-:-:S04]  /*117f0*/  LOP3.LUT R2, R3, 0x80000000, RZ, 0xc0, !PT ;  /* 0x8000000003027812 */ /* 0x000fc800078ec0ff */
[----:B------:R-:W-:-:S04]  /*11800*/  SHF.R.U32.HI R3, RZ, 0x18, R2 ;  /* 0x00000018ff037819 */ /* 0x000fc80000011602 */
[----:B------:R-:W-:-:S04]  /*11810*/  LOP3.LUT R0, R0, R3, RZ, 0xfc, !PT ;  /* 0x0000000300007212 */ /* 0x000fc800078efcff */
[----:B------:R-:W-:-:S07]  /*11820*/  PRMT R8, R0, 0x7610, R8 ;  /* 0x0000761000087816 */ /* 0x000fce0000000008 */
.L_x_13655:
[----:B------:R-:W-:Y:S05]  /*11830*/  BSYNC B0 ;  /* 0x0000000000007941 */ /* 0x000fea0003800000 */
.L_x_13654:
[----:B------:R-:W-:Y:S01]  /*11840*/  STG.E.U8 desc[UR36][R16.64], R8 ;  /* 0x0000000810007986 */ /* 0x000fe2000c101124 */
[----:B------:R-:W-:Y:S05]  /*11850*/  EXIT ;  /* 0x000000000000794d */ /* 0x000fea0003800000 */
.L_x_13652:
        /* <DEDUP_REMOVED lines=21> */
.L_x_13659:
[----:B------:R-:W-:-:S04]  /*119b0*/  LOP3.LUT R2, R3, 0x80000000, RZ, 0xc0, !PT ;  /* 0x8000000003027812 */ /* 0x000fc800078ec0ff */
[----:B------:R-:W-:-:S04]  /*119c0*/  SHF.R.U32.HI R3, RZ, 0x18, R2 ;  /* 0x00000018ff037819 */ /* 0x000fc80000011602 */
[----:B------:R-:W-:-:S04]  /*119d0*/  LOP3.LUT R0, R0, R3, RZ, 0xfc, !PT ;  /* 0x0000000300007212 */ /* 0x000fc800078efcff */
[----:B------:R-:W-:-:S07]  /*119e0*/  PRMT R8, R0, 0x7610, R8 ;  /* 0x0000761000087816 */ /* 0x000fce0000000008 */
.L_x_13658:
[----:B------:R-:W-:Y:S05]  /*119f0*/  BSYNC B0 ;  /* 0x0000000000007941 */ /* 0x000fea0003800000 */
.L_x_13657:
[----:B------:R-:W-:Y:S01]  /*11a00*/  STG.E.U8 desc[UR36][R16.64], R8 ;  /* 0x0000000810007986 */ /* 0x000fe2000c101124 */
[----:B------:R-:W-:Y:S05]  /*11a10*/  EXIT ;  /* 0x000000000000794d */ /* 0x000fea0003800000 */
.L_x_13651:
        /* <DEDUP_REMOVED lines=26> */
.L_x_13634:
        /* <DEDUP_REMOVED lines=16> */
.L_x_13662:
[----:B------:R-:W-:Y:S05]  /*11cc0*/  EXIT ;  /* 0x000000000000794d */ /* 0x000fea0003800000 */
.L_x_13661:
[----:B------:R-:W0:Y:S02]  /*11cd0*/  F2I.U64.F64.TRUNC R4, R4 ;  /* 0x0000000400047311 */ /* 0x000e24000030d800 */
[----:B0-----:R-:W-:Y:S01]  /*11ce0*/  STG.E.64 desc[UR36][R16.64], R4 ;  /* 0x0000000410007986 */ /* 0x001fe2000c101b24 */
[----:B------:R-:W-:Y:S05]  /*11cf0*/  EXIT ;  /* 0x000000000000794d */ /* 0x000fea0003800000 */
.L_x_13660:
[----:B------:R-:W0:Y:S02]  /*11d00*/  F2I.U32.F64.TRUNC R5, R4 ;  /* 0x0000000400057311 */ /* 0x000e24000030d000 */
[----:B0-----:R-:W-:Y:S01]  /*11d10*/  STG.E desc[UR36][R16.64], R5 ;  /* 0x0000000510007986 */ /* 0x001fe2000c101924 */
[----:B------:R-:W-:Y:S05]  /*11d20*/  EXIT ;  /* 0x000000000000794d */ /* 0x000fea0003800000 */
        .weak           $__internal_42_$__cuda_sm20_div_rn_f64_full
        .type           $__internal_42_$__cuda_sm20_div_rn_f64_full,@function
        .size           $__internal_42_$__cuda_sm20_div_rn_f64_full,(.L_x_19297 - $__internal_42_$__cuda_sm20_div_rn_f64_full)
$__internal_42_$__cuda_sm20_div_rn_f64_full:
[C---:B------:R-:W-:Y:S01]  /*11d30*/  FSETP.GEU.AND P0, PT, |R5|.reuse, 1.469367938527859385e-39, PT ;  /* 0x001000000500780b */ /* 0x040fe20003f0e200 */
[----:B------:R-:W-:Y:S01]  /*11d40*/  IMAD.MOV.U32 R8, RZ, RZ, 0x1 ;  /* 0x00000001ff087424 */ /* 0x000fe200078e00ff */
[----:B------:R-:W-:Y:S01]  /*11d50*/  LOP3.LUT R26, R5, 0x800fffff, RZ, 0xc0, !PT ;  /* 0x800fffff051a7812 */ /* 0x000fe200078ec0ff */
[----:B------:R-:W-:Y:S01]  /*11d60*/  IMAD.MOV.U32 R6, RZ, RZ, R18 ;  /* 0x000000ffff067224 */ /* 0x000fe200078e0012 */
[----:B------:R-:W-:Y:S01]  /*11d70*/  MOV R7, R11 ;  /* 0x0000000b00077202 */ /* 0x000fe20000000f00 */
[----:B------:R-:W-:Y:S01]  /*11d80*/  BSSY B1, `(.L_x_13663) ;  /* 0x0000054000017945 */ /* 0x000fe20003800000 */
[----:B------:R-:W-:Y:S01]  /*11d90*/  LOP3.LUT R27, R26, 0x3ff00000, RZ, 0xfc, !PT ;  /* 0x3ff000001a1b7812 */ /* 0x000fe200078efcff */
[----:B------:R-:W-:Y:S01]  /*11da0*/  IMAD.MOV.U32 R26, RZ, RZ, R4 ;  /* 0x000000ffff1a7224 */ /* 0x000fe200078e0004 */
[C---:B------:R-:W-:Y:S01]  /*11db0*/  FSETP.GEU.AND P2, PT, |R7|.reuse, 1.469367938527859385e-39, PT ;  /* 0x001000000700780b */ /* 0x040fe20003f4e200 */
[----:B------:R-:W-:Y:S01]  /*11dc0*/  IMAD.MOV.U32 R24, RZ, RZ, R6 ;  /* 0x000000ffff187224 */ /* 0x000fe200078e0006 */
[----:B------:R-:W-:-:S02]  /*11dd0*/  LOP3.LUT R3, R7, 0x7ff00000, RZ, 0xc0, !PT ;  /* 0x7ff0000007037812 */ /* 0x000fc400078ec0ff */
[----:B------:R-:W-:Y:S01]  /*11de0*/  LOP3.LUT R18, R5, 0x7ff00000, RZ, 0xc0, !PT ;  /* 0x7ff0000005127812 */ /* 0x000fe200078ec0ff */
[----:B------:R-:W-:Y:S02]  /*11df0*/  @!P0 DMUL R26, R4, 8.98846567431157953865e+307 ;  /* 0x7fe00000041a8828 */ /* 0x000fe40000000000 */
[----:B------:R-:W-:Y:S01]  /*11e00*/  IMAD.MOV.U32 R15, RZ, RZ, R3 ;  /* 0x000000ffff0f7224 */ /* 0x000fe200078e0003 */
[----:B------:R-:W-:-:S03]  /*11e10*/  ISETP.GE.U32.AND P1, PT, R3, R18, PT ;  /* 0x000000120300720c */ /* 0x000fc60003f26070 */
[----:B------:R-:W0:Y:S02]  /*11e20*/  MUFU.RCP64H R9, R27 ;  /* 0x0000001b00097308 */ /* 0x000e240000001800 */
[----:B------:R-:W-:Y:S02]  /*11e30*/  @!P2 LOP3.LUT R0, R5, 0x7ff00000, RZ, 0xc0, !PT ;  /* 0x7ff000000500a812 */ /* 0x000fe400078ec0ff */
[----:B------:R-:W-:Y:S02]  /*11e40*/  @!P0 LOP3.LUT R18, R27, 0x7ff00000, RZ, 0xc0, !PT ;  /* 0x7ff000001b128812 */ /* 0x000fe400078ec0ff */
[----:B------:R-:W-:Y:S01]  /*11e50*/  @!P2 ISETP.GE.U32.AND P3, PT, R3, R0, PT ;  /* 0x000000000300a20c */ /* 0x000fe20003f66070 */
[----:B------:R-:W-:Y:S02]  /*11e60*/  IMAD.MOV.U32 R0, RZ, RZ, 0x1ca00000 ;  /* 0x1ca00000ff007424 */ /* 0x000fe400078e00ff */
[----:B------:R-:W-:-:S03]  /*11e70*/  VIADD R21, R18, 0xffffffff ;  /* 0xffffffff12157836 */ /* 0x000fc60000000000 */
[----:B------:R-:W-:-:S04]  /*11e80*/  SEL R25, R0, 0x63400000, !P1 ;  /* 0x6340000000197807 */ /* 0x000fc80004800000 */
[----:B------:R-:W-:Y:S01]  /*11e90*/  LOP3.LUT R25, R25, 0x800fffff, R7, 0xf8, !PT ;  /* 0x800fffff19197812 */ /* 0x000fe200078ef807 */
[----:B0-----:R-:W-:-:S08]  /*11ea0*/  DFMA R10, R8, -R26, 1 ;  /* 0x3ff00000080a742b */ /* 0x001fd0000000081a */
[----:B------:R-:W-:-:S08]  /*11eb0*/  DFMA R10, R10, R10, R10 ;  /* 0x0000000a0a0a722b */ /* 0x000fd0000000000a */
[----:B------:R-:W-:Y:S01]  /*11ec0*/  DFMA R10, R8, R10, R8 ;  /* 0x0000000a080a722b */ /* 0x000fe20000000008 */
[----:B------:R-:W-:-:S04]  /*11ed0*/  @!P2 SEL R9, R0, 0x63400000, !P3 ;  /* 0x634000000009a807 */ /* 0x000fc80005800000 */
[----:B------:R-:W-:-:S03]  /*11ee0*/  @!P2 LOP3.LUT R12, R9, 0x80000000, R7, 0xf8, !PT ;  /* 0x80000000090ca812 */ /* 0x000fc600078ef807 */
[----:B------:R-:W-:Y:S01]  /*11ef0*/  DFMA R8, R10, -R26, 1 ;  /* 0x3ff000000a08742b */ /* 0x000fe2000000081a */
[----:B------:R-:W-:Y:S01]  /*11f00*/  @!P2 LOP3.LUT R13, R12, 0x100000, RZ, 0xfc, !PT ;  /* 0x001000000c0da812 */ /* 0x000fe200078efcff */
[----:B------:R-:W-:-:S06]  /*11f10*/  @!P2 IMAD.MOV.U32 R12, RZ, RZ, RZ ;  /* 0x000000ffff0ca224 */ /* 0x000fcc00078e00ff */
[----:B------:R-:W-:Y:S02]  /*11f20*/  DFMA R8, R10, R8, R10 ;  /* 0x000000080a08722b */ /* 0x000fe4000000000a */
[----:B------:R-:W-:-:S08]  /*11f30*/  @!P2 DFMA R24, R24, 2, -R12 ;  /* 0x400000001818a82b */ /* 0x000fd0000000080c */
[----:B------:R-:W-:Y:S02]  /*11f40*/  DMUL R10, R8, R24 ;  /* 0x00000018080a7228 */ /* 0x000fe40000000000 */
[----:B------:R-:W-:-:S05]  /*11f50*/  @!P2 LOP3.LUT R15, R25, 0x7ff00000, RZ, 0xc0, !PT ;  /* 0x7ff00000190fa812 */ /* 0x000fca00078ec0ff */
[----:B------:R-:W-:Y:S01]  /*11f60*/  VIADD R20, R15, 0xffffffff ;  /* 0xffffffff0f147836 */ /* 0x000fe20000000000 */
[----:B------:R-:W-:-:S04]  /*11f70*/  DFMA R12, R10, -R26, R24 ;  /* 0x8000001a0a0c722b */ /* 0x000fc80000000018 */
[----:B------:R-:W-:-:S04]  /*11f80*/  ISETP.GT.U32.AND P0, PT, R20, 0x7feffffe, PT ;  /* 0x7feffffe1400780c */ /* 0x000fc80003f04070 */
[----:B------:R-:W-:Y:S01]  /*11f90*/  ISETP.GT.U32.OR P0, PT, R21, 0x7feffffe, P0 ;  /* 0x7feffffe1500780c */ /* 0x000fe20000704470 */
[----:B------:R-:W-:-:S12]  /*11fa0*/  DFMA R12, R8, R12, R10 ;  /* 0x0000000c080c722b */ /* 0x000fd8000000000a */
        /* <DEDUP_REMOVED lines=20> */
[----:B------:R-:W-:-:S06]  /*120f0*/  IMAD.MOV.U32 R4, RZ, RZ, RZ ;  /* 0x000000ffff047224 */ /* 0x000fcc00078e00ff */
[----:B------:R-:W-:-:S03]  /*12100*/  DFMA R4, R8, -R4, R12 ;  /* 0x800000040804722b */ /* 0x000fc6000000000c */
[----:B------:R-:W-:-:S03]  /*12110*/  LOP3.LUT R3, R7, R3, RZ, 0x3c, !PT ;  /* 0x0000000307037212 */ /* 0x000fc600078e3cff */
[----:B------:R-:W-:-:S04]  /*12120*/  IADD3 R4, -R0, -0x43300000, RZ ;  /* 0xbcd0000000047810 */ /* 0x000fc80007ffe1ff */
[----:B------:R-:W-:-:S04]  /*12130*/  FSETP.NEU.AND P0, PT, |R5|, R4, PT ;  /* 0x000000040500720b */ /* 0x000fc80003f0d200 */
[----:B------:R-:W-:Y:S02]  /*12140*/  FSEL R8, R6, R8, !P0 ;  /* 0x0000000806087208 */ /* 0x000fe40004000000 */
[----:B------:R-:W-:Y:S01]  /*12150*/  FSEL R9, R3, R9, !P0 ;  /* 0x0000000903097208 */ /* 0x000fe20004000000 */
[----:B------:R-:W-:Y:S06]  /*12160*/  BRA `(.L_x_13665) ;  /* 0x0000000000547947 */ /* 0x000fec0003800000 */
.L_x_13664:
        /* <DEDUP_REMOVED lines=16> */
.L_x_13667:
[----:B------:R-:W-:Y:S01]  /*12270*/  LOP3.LUT R9, R5, 0x80000, RZ, 0xfc, !PT ;  /* 0x0008000005097812 */ /* 0x000fe200078efcff */
[----:B------:R-:W-:Y:S01]  /*12280*/  IMAD.MOV.U32 R8, RZ, RZ, R4 ;  /* 0x000000ffff087224 */ /* 0x000fe200078e0004 */
[----:B------:R-:W-:Y:S06]  /*12290*/  BRA `(.L_x_13665) ;  /* 0x0000000000087947 */ /* 0x000fec0003800000 */
.L_x_13666:
[----:B------:R-:W-:Y:S01]  /*122a0*/  LOP3.LUT R9, R7, 0x80000, RZ, 0xfc, !PT ;  /* 0x0008000007097812 */ /* 0x000fe200078efcff */
[----:B------:R-:W-:-:S07]  /*122b0*/  IMAD.MOV.U32 R8, RZ, RZ, R6 ;  /* 0x000000ffff087224 */ /* 0x000fce00078e0006 */
.L_x_13665:
[----:B------:R-:W-:Y:S05]  /*122c0*/  BSYNC B1 ;  /* 0x0000000000017941 */ /* 0x000fea0003800000 */
.L_x_13663:
[----:B------:R-:W-:Y:S02]  /*122d0*/  IMAD.MOV.U32 R15, RZ, RZ, 0x0 ;  /* 0x00000000ff0f7424 */ /* 0x000fe400078e00ff */
[----:B------:R-:W-:Y:S02]  /*122e0*/  IMAD.MOV.U32 R4, RZ, RZ, R8 ;  /* 0x000000ffff047224 */ /* 0x000fe400078e0008 */
[----:B------:R-:W-:Y:S01]  /*122f0*/  IMAD.MOV.U32 R5, RZ, RZ, R9 ;  /* 0x000000ffff057224 */ /* 0x000fe200078e0009 */
[----:B------:R-:W-:Y:S06]  /*12300*/  RET.REL.NODEC R14 `(_ZN2at6native18elementwise_kernelILi128ELi4EZNS0_15gpu_kernel_implINS0_13BinaryFunctorIdddNS0_15binary_internal10DivFunctorIdEEEEEEvRNS_18TensorIteratorBaseERKT_EUliE_EEviT1_) ;  /* 0xfffffedc0e3c7950 */ /* 0x000fec0003c3ffff */
.L_x_13668:
        /* <DEDUP_REMOVED lines=15> */
.L_x_19297:


//--------------------- .text._ZN2at6native27unrolled_elementwise_kernelINS0_13BinaryFunctorIdddNS0_15binary_internal10DivFunctorIdEEEESt5arrayIPcLm3EELi4E23TrivialOffsetCalculatorILi2EjESA_ILi1EjENS0_6memory12LoadWithCastILi2EEENSD_13StoreWithCastILi1EEEEEviT_T0_T2_T3_T4_T5_ --------------------------
	.section	.text._ZN2at6native27unrolled_elementwise_kernelINS0_13BinaryFunctorIdddNS0_15binary_internal10DivFunctorIdEEEESt5arrayIPcLm3EELi4E23TrivialOffsetCalculatorILi2EjESA_ILi1EjENS0_6memory12LoadWithCastILi2EEENSD_13StoreWithCastILi1EEEEEviT_T0_T2_T3_T4_T5_,"ax",@progbits
	.align	128
        .global         _ZN2at6native27unrolled_elementwise_kernelINS0_13BinaryFunctorIdddNS0_15binary_internal10DivFunctorIdEEEESt5arrayIPcLm3EELi4E23TrivialOffsetCalculatorILi2EjESA_ILi1EjENS0_6memory12LoadWithCastILi2EEENSD_13StoreWithCastILi1EEEEEviT_T0_T2_T3_T4_T5_
        .type           _ZN2at6native27unrolled_elementwise_kernelINS0_13BinaryFunctorIdddNS0_15binary_internal10DivFunctorIdEEEESt5arrayIPcLm3EELi4E23TrivialOffsetCalculatorILi2EjESA_ILi1EjENS0_6memory12LoadWithCastILi2EEENSD_13StoreWithCastILi1EEEEEviT_T0_T2_T3_T4_T5_,@function
        .size           _ZN2at6native27unrolled_elementwise_kernelINS0_13BinaryFunctorIdddNS0_15binary_internal10DivFunctorIdEEEESt5arrayIPcLm3EELi4E23TrivialOffsetCalculatorILi2EjESA_ILi1EjENS0_6memory12LoadWithCastILi2EEENSD_13StoreWithCastILi1EEEEEviT_T0_T2_T3_T4_T5_,(.L_x_19298 - _ZN2at6native27unrolled_elementwise_kernelINS0_13BinaryFunctorIdddNS0_15binary_internal10DivFunctorIdEEEESt5arrayIPcLm3EELi4E23TrivialOffsetCalculatorILi2EjESA_ILi1EjENS0_6memory12LoadWithCastILi2EEENSD_13StoreWithCastILi1EEEEEviT_T0_T2_T3_T4_T5_)
        .other          _ZN2at6native27unrolled_elementwise_kernelINS0_13BinaryFunctorIdddNS0_15binary_internal10DivFunctorIdEEEESt5arrayIPcLm3EELi4E23TrivialOffsetCalculatorILi2EjESA_ILi1EjENS0_6memory12LoadWithCastILi2EEENSD_13StoreWithCastILi1EEEEEviT_T0_T2_T3_T4_T5_,@"STO_CUDA_ENTRY STV_DEFAULT"
_ZN2at6native27unrolled_elementwise_kernelINS0_13BinaryFunctorIdddNS0_15binary_internal10DivFunctorIdEEEESt5arrayIPcLm3EELi4E23TrivialOffsetCalculatorILi2EjESA_ILi1EjENS0_6memory12LoadWithCastILi2EEENSD_13StoreWithCastILi1EEEEEviT_T0_T2_T3_T4_T5_:
.text._ZN2at6native27unrolled_elementwise_kernelINS0_13BinaryFunctorIdddNS0_15binary_internal10DivFunctorIdEEEESt5arrayIPcLm3EELi4E23TrivialOffsetCalculatorILi2EjESA_ILi1EjENS0_6memory12LoadWithCastILi2EEENSD_13StoreWithCastILi1EEEEEviT_T0_T2_T3_T4_T5_:
        /* <DEDUP_REMOVED lines=10> */
[----:B------:R-:W0:Y:S08]  /*00a0*/  LDC.U8 R29, c[0x0][0x234] ;  /* 0x00008d00ff1d7b82 */ /* 0x000e300000000000 */
        /* <DEDUP_REMOVED lines=24> */
.L_x_13674:
[----:B------:R-:W2:Y:S02]  /*0230*/  LDG.E.U8 R2, desc[UR36][R2.64] ;  /* 0x0000002402027981 */ /* 0x000ea4000c1e1100 */
[----:B--2---:R0:W1:Y:S01]  /*0240*/  I2F.F64.U16 R22, R2 ;  /* 0x0000000200167312 */ /* 0x0040620000101800 */
[----:B------:R-:W-:Y:S05]  /*0250*/  BRA `(.L_x_13676) ;  /* 0x0000000c00747947 */ /* 0x000fea0003800000 */
.L_x_13673:
        /* <DEDUP_REMOVED lines=9> */
.L_x_13678:
[----:B------:R-:W2:Y:S02]  /*02f0*/  LDG.E R2, desc[UR36][R2.64] ;  /* 0x0000002402027981 */ /* 0x000ea4000c1e1900 */
[----:B--2---:R1:W2:Y:S01]  /*0300*/  I2F.F64 R22, R2 ;  /* 0x0000000200167312 */ /* 0x0042a20000201c00 */
[----:B------:R-:W-:Y:S05]  /*0310*/  BRA `(.L_x_13676) ;  /* 0x0000000c00447947 */ /* 0x000fea0003800000 */
.L_x_13677:
[----:B------:R-:W2:Y:S02]  /*0320*/  LDG.E.U16 R2, desc[UR36][R2.64] ;  /* 0x0000002402027981 */ /* 0x000ea4000c1e1500 */
[----:B--2---:R4:W0:Y:S01]  /*0330*/  I2F.F64.S16 R22, R2 ;  /* 0x0000000200167312 */ /* 0x0048220000101c00 */
[----:B------:R-:W-:Y:S05]  /*0340*/  BRA `(.L_x_13676) ;  /* 0x0000000c00387947 */ /* 0x000fea0003800000 */
.L_x_13672:
        /* <DEDUP_REMOVED lines=10> */
.L_x_13680:
[----:B------:R-:W2:Y:S02]  /*03f0*/  LDG.E.U16 R0, desc[UR36][R2.64] ;  /* 0x0000002402007981 */ /* 0x000ea4000c1e1500 */
[----:B--2---:R-:W-:-:S05]  /*0400*/  HADD2.F32 R0, -RZ, R0.H0_H0 ;  /* 0x20000000ff007230 */ /* 0x004fca0000004100 */
[----:B------:R-:W-:-:S04]  /*0410*/  FMUL.FTZ R0, R0, 1 ;  /* 0x3f80000000007820 */ /* 0x000fc80000410000 */
[----:B------:R0:W1:Y:S01]  /*0420*/  F2F.F64.F32 R22, R0 ;  /* 0x0000000000167310 */ /* 0x0000620000201800 */
[----:B------:R-:W-:Y:S05]  /*0430*/  BRA `(.L_x_13676) ;  /* 0x0000000800fc7947 */ /* 0x000fea0003800000 */
.L_x_13679:
        /* <DEDUP_REMOVED lines=10> */
.L_x_13682:
[----:B------:R-:W2:Y:S02]  /*04e0*/  LDG.E.U16 R2, desc[UR36][R2.64] ;  /* 0x0000002402027981 */ /* 0x000ea4000c1e1500 */
[----:B--2---:R-:W-:-:S05]  /*04f0*/  HADD2.F32 R0, -RZ, R2.H0_H0 ;  /* 0x20000002ff007230 */ /* 0x004fca0000004100 */
[----:B------:R-:W-:-:S04]  /*0500*/  FMUL.FTZ R0, R0, 1 ;  /* 0x3f80000000007820 */ /* 0x000fc80000410000 */
[----:B------:R0:W1:Y:S01]  /*0510*/  F2F.F64.F32 R22, R0 ;  /* 0x0000000000167310 */ /* 0x0000620000201800 */
[----:B------:R-:W-:Y:S05]  /*0520*/  BRA `(.L_x_13676) ;  /* 0x0000000800c07947 */ /* 0x000fea0003800000 */
.L_x_13681:
[----:B------:R0:W5:Y:S01]  /*0530*/  LDG.E.64 R22, desc[UR36][R2.64] ;  /* 0x0000002402167981 */ /* 0x000162000c1e1b00 */
[----:B------:R-:W-:Y:S05]  /*0540*/  BRA `(.L_x_13676) ;  /* 0x0000000800b87947 */ /* 0x000fea0003800000 */
.L_x_13671:
        /* <DEDUP_REMOVED lines=13> */
.L_x_13685:
[----:B------:R0:W5:Y:S01]  /*0620*/  LDG.E.64 R22, desc[UR36][R2.64] ;  /* 0x0000002402167981 */ /* 0x000162000c1e1b00 */
[----:B------:R-:W-:Y:S05]  /*0630*/  BRA `(.L_x_13676) ;  /* 0x00000008007c7947 */ /* 0x000fea0003800000 */
.L_x_13684:
        /* <DEDUP_REMOVED lines=28> */
.L_x_13687:
        /* <DEDUP_REMOVED lines=16> */
.L_x_13686:
[----:B------:R-:W2:Y:S02]  /*0900*/  LDG.E.U16 R0, desc[UR36][R2.64] ;  /* 0x0000002402007981 */ /* 0x000ea4000c1e1500 */
[----:B--2---:R-:W-:-:S04]  /*0910*/  IMAD.U32 R0, R0, 0x10000, RZ ;  /* 0x0001000000007824 */ /* 0x004fc800078e00ff */
[----:B------:R-:W-:-:S04]  /*0920*/  FMUL.FTZ R0, R0, 1 ;  /* 0x3f80000000007820 */ /* 0x000fc80000410000 */
[----:B------:R0:W1:Y:S01]  /*0930*/  F2F.F64.F32 R22, R0 ;  /* 0x0000000000167310 */ /* 0x0000620000201800 */
[----:B------:R-:W-:Y:S05]  /*0940*/  BRA `(.L_x_13676) ;  /* 0x0000000400b87947 */ /* 0x000fea0003800000 */
.L_x_13683:
        /* <DEDUP_REMOVED lines=11> */
.L_x_13690:
        /* <DEDUP_REMOVED lines=21> */
.L_x_13694:
[----:B------:R-:W-:Y:S05]  /*0b50*/  BSYNC B1 ;  /* 0x0000000000017941 */ /* 0x000fea0003800000 */
.L_x_13693:
[----:B------:R-:W-:Y:S01]  /*0b60*/  LEA R3, R0, 0x3b800000, 0x17 ;  /* 0x3b80000000037811 */ /* 0x000fe200078eb8ff */
[----:B------:R-:W-:-:S05]  /*0b70*/  IMAD.SHL.U32 R0, R2, 0x100000, RZ ;  /* 0x0010000002007824 */ /* 0x000fca00078e00ff */
[----:B------:R-:W-:-:S07]  /*0b80*/  LOP3.LUT R0, R3, R0, R4, 0xfe, !PT ;  /* 0x0000000003007212 */ /* 0x000fce00078efe04 */
.L_x_13692:
[----:B------:R-:W-:Y:S05]  /*0b90*/  BSYNC B0 ;  /* 0x0000000000007941 */ /* 0x000fea0003800000 */
.L_x_13691:
[----:B------:R-:W-:-:S04]  /*0ba0*/  FMUL.FTZ R0, R0, 1 ;  /* 0x3f80000000007820 */ /* 0x000fc80000410000 */
[----:B------:R0:W1:Y:S01]  /*0bb0*/  F2F.F64.F32 R22, R0 ;  /* 0x0000000000167310 */ /* 0x0000620000201800 */
[----:B------:R-:W-:Y:S05]  /*0bc0*/  BRA `(.L_x_13676) ;  /* 0x0000000400187947 */ /* 0x000fea0003800000 */
.L_x_13689:
        /* <DEDUP_REMOVED lines=21> */
.L_x_13698:
[----:B------:R-:W-:Y:S05]  /*0d20*/  BSYNC B1 ;  /* 0x0000000000017941 */ /* 0x000fea0003800000 */
.L_x_13697:
[----:B------:R-:W-:Y:S01]  /*0d30*/  LEA R3, R0, 0x37800000, 0x17 ;  /* 0x3780000000037811 */ /* 0x000fe200078eb8ff */
[----:B------:R-:W-:-:S05]  /*0d40*/  IMAD.SHL.U32 R0, R2, 0x200000, RZ ;  /* 0x0020000002007824 */ /* 0x000fca00078e00ff */
[----:B------:R-:W-:-:S07]  /*0d50*/  LOP3.LUT R0, R3, R0, R4, 0xfe, !PT ;  /* 0x0000000003007212 */ /* 0x000fce00078efe04 */
.L_x_13696:
[----:B------:R-:W-:Y:S05]  /*0d60*/  BSYNC B0 ;  /* 0x0000000000007941 */ /* 0x000fea0003800000 */
.L_x_13695:
[----:B------:R-:W-:-:S04]  /*0d70*/  FMUL.FTZ R0, R0, 1 ;  /* 0x3f80000000007820 */ /* 0x000fc80000410000 */
[----:B------:R0:W1:Y:S01]  /*0d80*/  F2F.F64.F32 R22, R0 ;  /* 0x0000000000167310 */ /* 0x0000620000201800 */
[----:B------:R-:W-:Y:S05]  /*0d90*/  BRA `(.L_x_13676) ;  /* 0x0000000000a47947 */ /* 0x000fea0003800000 */
.L_x_13688:
        /* <DEDUP_REMOVED lines=14> */
.L_x_13702:
[----:B------:R-:W-:Y:S05]  /*0e80*/  BSYNC B0 ;  /* 0x0000000000007941 */ /* 0x000fea0003800000 */
.L_x_13701:
[----:B------:R-:W-:-:S04]  /*0e90*/  FMUL.FTZ R0, R0, 1 ;  /* 0x3f80000000007820 */ /* 0x000fc80000410000 */
[----:B------:R0:W1:Y:S01]  /*0ea0*/  F2F.F64.F32 R22, R0 ;  /* 0x0000000000167310 */ /* 0x0000620000201800 */
[----:B------:R-:W-:Y:S05]  /*0eb0*/  BRA `(.L_x_13676) ;  /* 0x00000000005c7947 */ /* 0x000fea0003800000 */
.L_x_13675:
        /* <DEDUP_REMOVED lines=16> */
.L_x_13703:
[----:B------:R-:W-:Y:S01]  /*0fc0*/  CS2R R22, SRZ ;  /* 0x0000000000167805 */ /* 0x000fe2000001ff00 */
[----:B------:R-:W-:Y:S06]  /*0fd0*/  BRA `(.L_x_13676) ;  /* 0x0000000000147947 */ /* 0x000fec0003800000 */
.L_x_13700:
[----:B------:R-:W2:Y:S02]  /*0fe0*/  LDG.E.64 R22, desc[UR36][R2.64] ;  /* 0x0000002402167981 */ /* 0x000ea4000c1e1b00 */
[----:B--2---:R-:W0:Y:S01]  /*0ff0*/  I2F.F64.U64 R22, R22 ;  /* 0x0000001600167312 */ /* 0x004e220000301800 */
[----:B------:R-:W-:Y:S05]  /*1000*/  BRA `(.L_x_13676) ;  /* 0x0000000000087947 */ /* 0x000fea0003800000 */
.L_x_13699:
[----:B------:R-:W2:Y:S02]  /*1010*/  LDG.E R2, desc[UR36][R2.64] ;  /* 0x0000002402027981 */ /* 0x000ea4000c1e1900 */
[----:B--2---:R0:W1:Y:S02]  /*1020*/  I2F.F64.U32 R22, R2 ;  /* 0x0000000200167312 */ /* 0x0040640000201800 */
.L_x_13676:
        /* <DEDUP_REMOVED lines=17> */
[----:B---3--:R0:W1:Y:S01]  /*1140*/  I2F.F64.S16 R16, R2 ;  /* 0x0000000200107312 */ /* 0x0080620000101c00 */
[----:B------:R-:W-:Y:S05]  /*1150*/  BRA `(.L_x_13709) ;  /* 0x0000000c007c7947 */ /* 0x000fea0003800000 */
.L_x_13707:
[----:B------:R-:W3:Y:S02]  /*1160*/  LDG.E.U8 R2, desc[UR36][R2.64] ;  /* 0x0000002402027981 */ /* 0x000ee4000c1e1100 */
[----:B---3--:R3:W4:Y:S01]  /*1170*/  I2F.F64.U16 R16, R2 ;  /* 0x0000000200107312 */ /* 0x0087220000101800 */
[----:B------:R-:W-:Y:S05]  /*1180*/  BRA `(.L_x_13709) ;  /* 0x0000000c00707947 */ /* 0x000fea0003800000 */
.L_x_13706:
        /* <DEDUP_REMOVED lines=9> */
.L_x_13711:
[----:B------:R-:W3:Y:S02]  /*1220*/  LDG.E R2, desc[UR36][R2.64] ;  /* 0x0000002402027981 */ /* 0x000ee4000c1e1900 */
[----:B---3--:R0:W1:Y:S01]  /*1230*/  I2F.F64 R16, R2 ;  /* 0x0000000200107312 */ /* 0x0080620000201c00 */
[----:B------:R-:W-:Y:S05]  /*1240*/  BRA `(.L_x_13709) ;  /* 0x0000000c00407947 */ /* 0x000fea0003800000 */
.L_x_13710:
[----:B------:R-:W3:Y:S02]  /*1250*/  LDG.E.U16 R2, desc[UR36][R2.64] ;  /* 0x0000002402027981 */ /* 0x000ee4000c1e1500 */
[----:B---3--:R0:W1:Y:S01]  /*1260*/  I2F.F64.S16 R16, R2 ;  /* 0x0000000200107312 */ /* 0x0080620000101c00 */
[----:B------:R-:W-:Y:S05]  /*1270*/  BRA `(.L_x_13709) ;  /* 0x0000000c00347947 */ /* 0x000fea0003800000 */
.L_x_13705:
        /* <DEDUP_REMOVED lines=10> */
.L_x_13713:
[----:B------:R-:W3:Y:S02]  /*1320*/  LDG.E.U16 R0, desc[UR36][R2.64] ;  /* 0x0000002402007981 */ /* 0x000ee4000c1e1500 */
[----:B---3--:R-:W-:-:S05]  /*1330*/  HADD2.F32 R0, -RZ, R0.H0_H0 ;  /* 0x20000000ff007230 */ /* 0x008fca0000004100 */
[----:B------:R-:W-:-:S04]  /*1340*/  FMUL.FTZ R0, R0, 1 ;  /* 0x3f80000000007820 */ /* 0x000fc80000410000 */
[----:B------:R0:W1:Y:S01]  /*1350*/  F2F.F64.F32 R16, R0 ;  /* 0x0000000000107310 */ /* 0x0000620000201800 */
[----:B------:R-:W-:Y:S05]  /*1360*/  BRA `(.L_x_13709) ;  /* 0x0000000800f87947 */ /* 0x000fea0003800000 */
.L_x_13712:
        /* <DEDUP_REMOVED lines=10> */
.L_x_13715:
[----:B------:R-:W3:Y:S02]  /*1410*/  LDG.E.U16 R2, desc[UR36][R2.64] ;  /* 0x0000002402027981 */ /* 0x000ee4000c1e1500 */
[----:B---3--:R-:W-:-:S05]  /*1420*/  HADD2.F32 R0, -RZ, R2.H0_H0 ;  /* 0x20000002ff007230 */ /* 0x008fca0000004100 */
[----:B------:R-:W-:-:S04]  /*1430*/  FMUL.FTZ R0, R0, 1 ;  /* 0x3f80000000007820 */ /* 0x000fc80000410000 */
[----:B------:R0:W1:Y:S01]  /*1440*/  F2F.F64.F32 R16, R0 ;  /* 0x0000000000107310 */ /* 0x0000620000201800 */
[----:B------:R-:W-:Y:S05]  /*1450*/  BRA `(.L_x_13709) ;  /* 0x0000000800bc7947 */ /* 0x000fea0003800000 */
.L_x_13714:
[----:B------:R0:W5:Y:S01]  /*1460*/  LDG.E.64 R16, desc[UR36][R2.64] ;  /* 0x0000002402107981 */ /* 0x000162000c1e1b00 */
[----:B------:R-:W-:Y:S05]  /*1470*/  BRA `(.L_x_13709) ;  /* 0x0000000800b47947 */ /* 0x000fea0003800000 */
.L_x_13704:
        /* <DEDUP_REMOVED lines=13> */
.L_x_13718:
[----:B------:R0:W5:Y:S01]  /*1550*/  LDG.E.64 R16, desc[UR36][R2.64] ;  /* 0x0000002402107981 */ /* 0x000162000c1e1b00 */
[----:B------:R-:W-:Y:S05]  /*1560*/  BRA `(.L_x_13709) ;  /* 0x0000000800787947 */ /* 0x000fea0003800000 */
.L_x_13717:
        /* <DEDUP_REMOVED lines=28> */
.L_x_13720:
[----:B------:R-:W3:Y:S02]  /*1730*/  LDG.E.U8 R2, desc[UR36][R2.64] ;  /* 0x0000002402027981 */ /* 0x000ee4000c1e1100 */
        /* <DEDUP_REMOVED lines=14> */
.L_x_13719:
[----:B------:R-:W3:Y:S02]  /*1820*/  LDG.E.U16 R0, desc[UR36][R2.64] ;  /* 0x0000002402007981 */ /* 0x000ee4000c1e1500 */
[----:B---3--:R-:W-:-:S04]  /*1830*/  IMAD.U32 R0, R0, 0x10000, RZ ;  /* 0x0001000000007824 */ /* 0x008fc800078e00ff */
[----:B------:R-:W-:-:S04]  /*1840*/  FMUL.FTZ R0, R0, 1 ;  /* 0x3f80000000007820 */ /* 0x000fc80000410000 */
[----:B------:R0:W1:Y:S01]  /*1850*/  F2F.F64.F32 R16, R0 ;  /* 0x0000000000107310 */ /* 0x0000620000201800 */
[----:B------:R-:W-:Y:S05]  /*1860*/  BRA `(.L_x_13709) ;  /* 0x0000000400b87947 */ /* 0x000fea0003800000 */
.L_x_13716:
        /* <DEDUP_REMOVED lines=9> */
[----:B---3--:R0:W1:Y:S01]  /*1900*/  I2F.F64.U16 R16, R2 ;  /* 0x0000000200107312 */ /* 0x0080620000101800 */
[----:B------:R-:W-:Y:S05]  /*1910*/  BRA `(.L_x_13709) ;  /* 0x00000004008c7947 */ /* 0x000fea0003800000 */
.L_x_13723:
        /* <DEDUP_REMOVED lines=21> */
.L_x_13727:
[----:B------:R-:W-:Y:S05]  /*1a70*/  BSYNC B1 ;  /* 0x0000000000017941 */ /* 0x000fea0003800000 */
.L_x_13726:
[----:B------:R-:W-:Y:S01]  /*1a80*/  LEA R3, R0, 0x3b800000, 0x17 ;  /* 0x3b80000000037811 */ /* 0x000fe200078eb8ff */
[----:B------:R-:W-:-:S05]  /*1a90*/  IMAD.SHL.U32 R0, R2, 0x100000, RZ ;  /* 0x0010000002007824 */ /* 0x000fca00078e00ff */
[----:B------:R-:W-:-:S07]  /*1aa0*/  LOP3.LUT R0, R3, R0, R4, 0xfe, !PT ;  /* 0x0000000003007212 */ /* 0x000fce00078efe04 */
.L_x_13725:
[----:B------:R-:W-:Y:S05]  /*1ab0*/  BSYNC B0 ;  /* 0x0000000000007941 */ /* 0x000fea0003800000 */
.L_x_13724:
[----:B------:R-:W-:-:S04]  /*1ac0*/  FMUL.FTZ R0, R0, 1 ;  /* 0x3f80000000007820 */ /* 0x000fc80000410000 */
[----:B------:R0:W1:Y:S01]  /*1ad0*/  F2F.F64.F32 R16, R0 ;  /* 0x0000000000107310 */ /* 0x0000620000201800 */
[----:B------:R-:W-:Y:S05]  /*1ae0*/  BRA `(.L_x_13709) ;  /* 0x0000000400187947 */ /* 0x000fea0003800000 */
.L_x_13722:
        /* <DEDUP_REMOVED lines=21> */
.L_x_13731:
[----:B------:R-:W-:Y:S05]  /*1c40*/  BSYNC B1 ;  /* 0x0000000000017941 */ /* 0x000fea0003800000 */
.L_x_13730:
[----:B------:R-:W-:Y:S01]  /*1c50*/  LEA R3, R0, 0x37800000, 0x17 ;  /* 0x3780000000037811 */ /* 0x000fe200078eb8ff */
[----:B------:R-:W-:-:S05]  /*1c60*/  IMAD.SHL.U32 R0, R2, 0x200000, RZ ;  /* 0x0020000002007824 */ /* 0x000fca00078e00ff */
[----:B------:R-:W-:-:S07]  /*1c70*/  LOP3.LUT R0, R3, R0, R4, 0xfe, !PT ;  /* 0x0000000003007212 */ /* 0x000fce00078efe04 */
.L_x_13729:
[----:B------:R-:W-:Y:S05]  /*1c80*/  BSYNC B0 ;  /* 0x0000000000007941 */ /* 0x000fea0003800000 */
.L_x_13728:
[----:B------:R-:W-:-:S04]  /*1c90*/  FMUL.FTZ R0, R0, 1 ;  /* 0x3f80000000007820 */ /* 0x000fc80000410000 */
[----:B------:R0:W1:Y:S01]  /*1ca0*/  F2F.F64.F32 R16, R0 ;  /* 0x0000000000107310 */ /* 0x0000620000201800 */
[----:B------:R-:W-:Y:S05]  /*1cb0*/  BRA `(.L_x_13709) ;  /* 0x0000000000a47947 */ /* 0x000fea0003800000 */
.L_x_13721:
        /* <DEDUP_REMOVED lines=14> */
.L_x_13735:
[----:B------:R-:W-:Y:S05]  /*1da0*/  BSYNC B0 ;  /* 0x0000000000007941 */ /* 0x000fea0003800000 */
.L_x_13734:
[----:B------:R-:W-:-:S04]  /*1db0*/  FMUL.FTZ R0, R0, 1 ;  /* 0x3f80000000007820 */ /* 0x000fc80000410000 */
[----:B------:R0:W1:Y:S01]  /*1dc0*/  F2F.F64.F32 R16, R0 ;  /* 0x0000000000107310 */ /* 0x0000620000201800 */
[----:B------:R-:W-:Y:S05]  /*1dd0*/  BRA `(.L_x_13709) ;  /* 0x00000000005c7947 */ /* 0x000fea0003800000 */
.L_x_13708:
        /* <DEDUP_REMOVED lines=15> */
[----:B0-2--5:R-:W-:Y:S05]  /*1ed0*/  CALL.ABS.NOINC R2 ;  /* 0x0000000002007343 */ /* 0x025fea0003c00000 */
.L_x_13736:
[----:B------:R-:W-:Y:S01]  /*1ee0*/  CS2R R16, SRZ ;  /* 0x0000000000107805 */ /* 0x000fe2000001ff00 */
[----:B------:R-:W-:Y:S06]  /*1ef0*/  BRA `(.L_x_13709) ;  /* 0x0000000000147947 */ /* 0x000fec0003800000 */
.L_x_13733:
[----:B------:R-:W3:Y:S02]  /*1f00*/  LDG.E.64 R16, desc[UR36][R2.64] ;  /* 0x0000002402107981 */ /* 0x000ee4000c1e1b00 */
[----:B---3--:R-:W0:Y:S01]  /*1f10*/  I2F.F64.U64 R16, R16 ;  /* 0x0000001000107312 */ /* 0x008e220000301800 */
[----:B------:R-:W-:Y:S05]  /*1f20*/  BRA `(.L_x_13709) ;  /* 0x0000000000087947 */ /* 0x000fea0003800000 */
.L_x_13732:
[----:B------:R-:W3:Y:S02]  /*1f30*/  LDG.E R2, desc[UR36][R2.64] ;  /* 0x0000002402027981 */ /* 0x000ee4000c1e1900 */
[----:B---3--:R0:W1:Y:S02]  /*1f40*/  I2F.F64.U32 R16, R2 ;  /* 0x0000000200107312 */ /* 0x0080640000201800 */
.L_x_13709:
[----:B------:R-:W2:Y:S02]  /*1f50*/  S2R R28, SR_TID.X ;  /* 0x00000000001c7919 */ /* 0x000ea40000002100 */
[----:B--2---:R-:W-:-:S07]  /*1f60*/  VIADD R28, R28, 0x80 ;  /* 0x000000801c1c7836 */ /* 0x004fce0000000000 */
.L_x_13670:
[----:B------:R-:W-:Y:S05]  /*1f70*/  BSYNC B6 ;  /* 0x0000000000067941 */ /* 0x000fea0003800000 */
.L_x_13669:
[----:B------:R-:W-:Y:S01]  /*1f80*/  ISETP.GE.AND P0, PT, R28, R36, PT ;  /* 0x000000241c00720c */ /* 0x000fe20003f06270 */
[----:B------:R-:W-:Y:S01]  /*1f90*/  BSSY B6, `(.L_x_13737) ;  /* 0x00001e9000067945 */ /* 0x000fe20003800000 */
[----:B------:R-:W-:-:S11]  /*1fa0*/  CS2R R18, SRZ ;  /* 0x0000000000127805 */ /* 0x000fd6000001ff00 */
        /* <DEDUP_REMOVED lines=21> */
.L_x_13742:
[----:B------:R-:W2:Y:S02]  /*2100*/  LDG.E.U8 R2, desc[UR36][R2.64] ;  /* 0x0000002402027981 */ /* 0x000ea4000c1e1100 */
[----:B--2---:R0:W2:Y:S01]  /*2110*/  I2F.F64.U16 R24, R2 ;  /* 0x0000000200187312 */ /* 0x0040a20000101800 */
[----:B------:R-:W-:Y:S05]  /*2120*/  BRA `(.L_x_13744) ;  /* 0x0000000c00707947 */ /* 0x000fea0003800000 */
.L_x_13741:
        /* <DEDUP_REMOVED lines=9> */
.L_x_13746:
[----:B------:R-:W2:Y:S02]  /*21c0*/  LDG.E R2, desc[UR36][R2.64] ;  /* 0x0000002402027981 */ /* 0x000ea4000c1e1900 */
[----:B--2---:R0:W2:Y:S01]  /*21d0*/  I2F.F64 R24, R2 ;  /* 0x0000000200187312 */ /* 0x0040a20000201c00 */
[----:B------:R-:W-:Y:S05]  /*21e0*/  BRA `(.L_x_13744) ;  /* 0x0000000c00407947 */ /* 0x000fea0003800000 */
.L_x_13745:
[----:B------:R-:W2:Y:S02]  /*21f0*/  LDG.E.U16 R2, desc[UR36][R2.64] ;  /* 0x0000002402027981 */ /* 0x000ea4000c1e1500 */
[----:B--2---:R0:W2:Y:S01]  /*2200*/  I2F.F64.S16 R24, R2 ;  /* 0x0000000200187312 */ /* 0x0040a20000101c00 */
[----:B------:R-:W-:Y:S05]  /*2210*/  BRA `(.L_x_13744) ;  /* 0x0000000c00347947 */ /* 0x000fea0003800000 */
.L_x_13740:
        /* <DEDUP_REMOVED lines=10> */
.L_x_13748:
[----:B------:R-:W2:Y:S02]  /*22c0*/  LDG.E.U16 R0, desc[UR36][R2.64] ;  /* 0x0000002402007981 */ /* 0x000ea4000c1e1500 */
[----:B--2---:R-:W-:-:S05]  /*22d0*/  HADD2.F32 R0, -RZ, R0.H0_H0 ;  /* 0x20000000ff007230 */ /* 0x004fca0000004100 */
[----:B------:R-:W-:-:S04]  /*22e0*/  FMUL.FTZ R0, R0, 1 ;  /* 0x3f80000000007820 */ /* 0x000fc80000410000 */
[----:B------:R0:W2:Y:S01]  /*22f0*/  F2F.F64.F32 R24, R0 ;  /* 0x0000000000187310 */ /* 0x0000a20000201800 */
[----:B------:R-:W-:Y:S05]  /*2300*/  BRA `(.L_x_13744) ;  /* 0x0000000800f87947 */ /* 0x000fea0003800000 */
.L_x_13747:
        /* <DEDUP_REMOVED lines=10> */
.L_x_13750:
[----:B------:R-:W2:Y:S02]  /*23b0*/  LDG.E.U16 R2, desc[UR36][R2.64] ;  /* 0x0000002402027981 */ /* 0x000ea4000c1e1500 */
[----:B--2---:R-:W-:-:S05]  /*23c0*/  HADD2.F32 R0, -RZ, R2.H0_H0 ;  /* 0x20000002ff007230 */ /* 0x004fca0000004100 */
[----:B------:R-:W-:-:S04]  /*23d0*/  FMUL.FTZ R0, R0, 1 ;  /* 0x3f80000000007820 */ /* 0x000fc80000410000 */
[----:B------:R0:W2:Y:S01]  /*23e0*/  F2F.F64.F32 R24, R0 ;  /* 0x0000000000187310 */ /* 0x0000a20000201800 */
[----:B------:R-:W-:Y:S05]  /*23f0*/  BRA `(.L_x_13744) ;  /* 0x0000000800bc7947 */ /* 0x000fea0003800000 */
.L_x_13749:
[----:B------:R0:W5:Y:S01]  /*2400*/  LDG.E.64 R24, desc[UR36][R2.64] ;  /* 0x0000002402187981 */ /* 0x000162000c1e1b00 */
[----:B------:R-:W-:Y:S05]  /*2410*/  BRA `(.L_x_13744) ;  /* 0x0000000800b47947 */ /* 0x000fea0003800000 */
.L_x_13739:
        /* <DEDUP_REMOVED lines=13> */
.L_x_13753:
[----:B------:R0:W5:Y:S01]  /*24f0*/  LDG.E.64 R24, desc[UR36][R2.64] ;  /* 0x0000002402187981 */ /* 0x000162000c1e1b00 */
[----:B------:R-:W-:Y:S05]  /*2500*/  BRA `(.L_x_13744) ;  /* 0x0000000800787947 */ /* 0x000fea0003800000 */
.L_x_13752:
        /* <DEDUP_REMOVED lines=28> */
.L_x_13755:
        /* <DEDUP_REMOVED lines=15> */
.L_x_13754:
[----:B------:R-:W2:Y:S02]  /*27c0*/  LDG.E.U16 R0, desc[UR36][R2.64] ;  /* 0x0000002402007981 */ /* 0x000ea4000c1e1500 */
[----:B--2---:R-:W-:-:S04]  /*27d0*/  IMAD.U32 R0, R0, 0x10000, RZ ;  /* 0x0001000000007824 */ /* 0x004fc800078e00ff */
[----:B------:R-:W-:-:S04]  /*27e0*/  FMUL.FTZ R0, R0, 1 ;  /* 0x3f80000000007820 */ /* 0x000fc80000410000 */
[----:B------:R2:W3:Y:S01]  /*27f0*/  F2F.F64.F32 R24, R0 ;  /* 0x0000000000187310 */ /* 0x0004e20000201800 */
[----:B------:R-:W-:Y:S05]  /*2800*/  BRA `(.L_x_13744) ;  /* 0x0000000400b87947 */ /* 0x000fea0003800000 */
.L_x_13751:
        /* <DEDUP_REMOVED lines=11> */
.L_x_13758:
        /* <DEDUP_REMOVED lines=21> */
.L_x_13762:
[----:B------:R-:W-:Y:S05]  /*2a10*/  BSYNC B1 ;  /* 0x0000000000017941 */ /* 0x000fea0003800000 */
.L_x_13761:
[----:B------:R-:W-:Y:S01]  /*2a20*/  LEA R3, R0, 0x3b800000, 0x17 ;  /* 0x3b80000000037811 */ /* 0x000fe200078eb8ff */
[----:B------:R-:W-:-:S05]  /*2a30*/  IMAD.SHL.U32 R0, R2, 0x100000, RZ ;  /* 0x0010000002007824 */ /* 0x000fca00078e00ff */
[----:B------:R-:W-:-:S07]  /*2a40*/  LOP3.LUT R0, R3, R0, R4, 0xfe, !PT ;  /* 0x0000000003007212 */ /* 0x000fce00078efe04 */
.L_x_13760:
[----:B------:R-:W-:Y:S05]  /*2a50*/  BSYNC B0 ;  /* 0x0000000000007941 */ /* 0x000fea0003800000 */
.L_x_13759:
[----:B------:R-:W-:-:S04]  /*2a60*/  FMUL.FTZ R0, R0, 1 ;  /* 0x3f80000000007820 */ /* 0x000fc80000410000 */
[----:B------:R0:W2:Y:S01]  /*2a70*/  F2F.F64.F32 R24, R0 ;  /* 0x0000000000187310 */ /* 0x0000a20000201800 */
[----:B------:R-:W-:Y:S05]  /*2a80*/  BRA `(.L_x_13744) ;  /* 0x0000000400187947 */ /* 0x000fea0003800000 */
.L_x_13757:
        /* <DEDUP_REMOVED lines=21> */
.L_x_13766:
[----:B------:R-:W-:Y:S05]  /*2be0*/  BSYNC B1 ;  /* 0x0000000000017941 */ /* 0x000fea0003800000 */
.L_x_13765:
[----:B------:R-:W-:Y:S01]  /*2bf0*/  LEA R3, R0, 0x37800000, 0x17 ;  /* 0x3780000000037811 */ /* 0x000fe200078eb8ff */
[----:B------:R-:W-:-:S05]  /*2c00*/  IMAD.SHL.U32 R0, R2, 0x200000, RZ ;  /* 0x0020000002007824 */ /* 0x000fca00078e00ff */
[----:B------:R-:W-:-:S07]  /*2c10*/  LOP3.LUT R0, R3, R0, R4, 0xfe, !PT ;  /* 0x0000000003007212 */ /* 0x000fce00078efe04 */
.L_x_13764:
[----:B------:R-:W-:Y:S05]  /*2c20*/  BSYNC B0 ;  /* 0x0000000000007941 */ /* 0x000fea0003800000 */
.L_x_13763:
[----:B------:R-:W-:-:S04]  /*2c30*/  FMUL.FTZ R0, R0, 1 ;  /* 0x3f80000000007820 */ /* 0x000fc80000410000 */
[----:B------:R0:W2:Y:S01]  /*2c40*/  F2F.F64.F32 R24, R0 ;  /* 0x0000000000187310 */ /* 0x0000a20000201800 */
[----:B------:R-:W-:Y:S05]  /*2c50*/  BRA `(.L_x_13744) ;  /* 0x0000000000a47947 */ /* 0x000fea0003800000 */
.L_x_13756:
        /* <DEDUP_REMOVED lines=14> */
.L_x_13770:
[----:B------:R-:W-:Y:S05]  /*2d40*/  BSYNC B0 ;  /* 0x0000000000007941 */ /* 0x000fea0003800000 */
.L_x_13769:
[----:B------:R-:W-:-:S04]  /*2d50*/  FMUL.FTZ R0, R0, 1 ;  /* 0x3f80000000007820 */ /* 0x000fc80000410000 */
[----:B------:R0:W2:Y:S01]  /*2d60*/  F2F.F64.F32 R24, R0 ;  /* 0x0000000000187310 */ /* 0x0000a20000201800 */
[----:B------:R-:W-:Y:S05]  /*2d70*/  BRA `(.L_x_13744) ;  /* 0x00000000005c7947 */ /* 0x000fea0003800000 */
.L_x_13743:
        /* <DEDUP_REMOVED lines=15> */
[----:B01--45:R-:W-:Y:S05]  /*2e70*/  CALL.ABS.NOINC R2 ;  /* 0x0000000002007343 */ /* 0x033fea0003c00000 */
.L_x_13771:
[----:B------:R-:W-:Y:S01]  /*2e80*/  CS2R R24, SRZ ;  /* 0x0000000000187805 */ /* 0x000fe2000001ff00 */
[----:B------:R-:W-:Y:S06]  /*2e90*/  BRA `(.L_x_13744) ;  /* 0x0000000000147947 */ /* 0x000fec0003800000 */
.L_x_13768:
[----:B------:R-:W2:Y:S02]  /*2ea0*/  LDG.E.64 R24, desc[UR36][R2.64] ;  /* 0x0000002402187981 */ /* 0x000ea4000c1e1b00 */
[----:B--2---:R-:W0:Y:S01]  /*2eb0*/  I2F.F64.U64 R24, R24 ;  /* 0x0000001800187312 */ /* 0x004e220000301800 */
[----:B------:R-:W-:Y:S05]  /*2ec0*/  BRA `(.L_x_13744) ;  /* 0x0000000000087947 */ /* 0x000fea0003800000 */
.L_x_13767:
[----:B------:R-:W2:Y:S02]  /*2ed0*/  LDG.E R2, desc[UR36][R2.64] ;  /* 0x0000002402027981 */ /* 0x000ea4000c1e1900 */
[----:B--2---:R0:W2:Y:S02]  /*2ee0*/  I2F.F64.U32 R24, R2 ;  /* 0x0000000200187312 */ /* 0x0040a40000201800 */
.L_x_13744:
[----:B0-----:R-:W0:Y:S01]  /*2ef0*/  LDC.64 R2, c[0x0][0x228] ;  /* 0x00008a00ff027b82 */ /* 0x001e220000000a00 */
[----:B--2---:R-:W-:Y:S01]  /*2f00*/  PRMT R0, R32, 0x9910, RZ ;  /* 0x0000991020007816 */ /* 0x004fe200000000ff */
        /* <DEDUP_REMOVED lines=17> */
.L_x_13775:
[----:B------:R-:W2:Y:S02]  /*3020*/  LDG.E.U8 R2, desc[UR36][R2.64] ;  /* 0x0000002402027981 */ /* 0x000ea4000c1e1100 */
[----:B--2---:R0:W2:Y:S01]  /*3030*/  I2F.F64.U16 R18, R2 ;  /* 0x0000000200127312 */ /* 0x0040a20000101800 */
[----:B------:R-:W-:Y:S05]  /*3040*/  BRA `(.L_x_13777) ;  /* 0x0000000c00707947 */ /* 0x000fea0003800000 */
.L_x_13774:
        /* <DEDUP_REMOVED lines=9> */
.L_x_13779:
[----:B------:R-:W2:Y:S02]  /*30e0*/  LDG.E R2, desc[UR36][R2.64] ;  /* 0x0000002402027981 */ /* 0x000ea4000c1e1900 */
[----:B--2---:R0:W2:Y:S01]  /*30f0*/  I2F.F64 R18, R2 ;  /* 0x0000000200127312 */ /* 0x0040a20000201c00 */
[----:B------:R-:W-:Y:S05]  /*3100*/  BRA `(.L_x_13777) ;  /* 0x0000000c00407947 */ /* 0x000fea0003800000 */
.L_x_13778:
[----:B------:R-:W2:Y:S02]  /*3110*/  LDG.E.U16 R2, desc[UR36][R2.64] ;  /* 0x0000002402027981 */ /* 0x000ea4000c1e1500 */
[----:B--2---:R0:W2:Y:S01]  /*3120*/  I2F.F64.S16 R18, R2 ;  /* 0x0000000200127312 */ /* 0x0040a20000101c00 */
[----:B------:R-:W-:Y:S05]  /*3130*/  BRA `(.L_x_13777) ;  /* 0x0000000c00347947 */ /* 0x000fea0003800000 */
.L_x_13773:
        /* <DEDUP_REMOVED lines=10> */
.L_x_13781:
[----:B------:R-:W2:Y:S02]  /*31e0*/  LDG.E.U16 R0, desc[UR36][R2.64] ;  /* 0x0000002402007981 */ /* 0x000ea4000c1e1500 */
[----:B--2---:R-:W-:-:S05]  /*31f0*/  HADD2.F32 R0, -RZ, R0.H0_H0 ;  /* 0x20000000ff007230 */ /* 0x004fca0000004100 */
[----:B------:R-:W-:-:S04]  /*3200*/  FMUL.FTZ R0, R0, 1 ;  /* 0x3f80000000007820 */ /* 0x000fc80000410000 */
[----:B------:R0:W2:Y:S01]  /*3210*/  F2F.F64.F32 R18, R0 ;  /* 0x0000000000127310 */ /* 0x0000a20000201800 */
[----:B------:R-:W-:Y:S05]  /*3220*/  BRA `(.L_x_13777) ;  /* 0x0000000800f87947 */ /* 0x000fea0003800000 */
.L_x_13780:
        /* <DEDUP_REMOVED lines=10> */
.L_x_13783:
[----:B------:R-:W2:Y:S02]  /*32d0*/  LDG.E.U16 R2, desc[UR36][R2.64] ;  /* 0x0000002402027981 */ /* 0x000ea4000c1e1500 */
[----:B--2---:R-:W-:-:S05]  /*32e0*/  HADD2.F32 R0, -RZ, R2.H0_H0 ;  /* 0x20000002ff007230 */ /* 0x004fca0000004100 */
[----:B------:R-:W-:-:S04]  /*32f0*/  FMUL.FTZ R0, R0, 1 ;  /* 0x3f80000000007820 */ /* 0x000fc80000410000 */
[----:B------:R0:W2:Y:S01]  /*3300*/  F2F.F64.F32 R18, R0 ;  /* 0x0000000000127310 */ /* 0x0000a20000201800 */
[----:B------:R-:W-:Y:S05]  /*3310*/  BRA `(.L_x_13777) ;  /* 0x0000000800bc7947 */ /* 0x000fea0003800000 */
.L_x_13782:
[----:B------:R0:W5:Y:S01]  /*3320*/  LDG.E.64 R18, desc[UR36][R2.64] ;  /* 0x0000002402127981 */ /* 0x000162000c1e1b00 */
[----:B------:R-:W-:Y:S05]  /*3330*/  BRA `(.L_x_13777) ;  /* 0x0000000800b47947 */ /* 0x000fea0003800000 */
.L_x_13772:
        /* <DEDUP_REMOVED lines=13> */
.L_x_13786:
[----:B------:R0:W5:Y:S01]  /*3410*/  LDG.E.64 R18, desc[UR36][R2.64] ;  /* 0x0000002402127981 */ /* 0x000162000c1e1b00 */
[----:B------:R-:W-:Y:S05]  /*3420*/  BRA `(.L_x_13777) ;  /* 0x0000000800787947 */ /* 0x000fea0003800000 */
.L_x_13785:
        /* <DEDUP_REMOVED lines=28> */
.L_x_13788:
        /* <DEDUP_REMOVED lines=15> */
.L_x_13787:
[----:B------:R-:W2:Y:S02]  /*36e0*/  LDG.E.U16 R0, desc[UR36][R2.64] ;  /* 0x0000002402007981 */ /* 0x000ea4000c1e1500 */
[----:B--2---:R-:W-:-:S04]  /*36f0*/  IMAD.U32 R0, R0, 0x10000, RZ ;  /* 0x0001000000007824 */ /* 0x004fc800078e00ff */
[----:B------:R-:W-:-:S04]  /*3700*/  FMUL.FTZ R0, R0, 1 ;  /* 0x3f80000000007820 */ /* 0x000fc80000410000 */
[----:B------:R0:W2:Y:S01]  /*3710*/  F2F.F64.F32 R18, R0 ;  /* 0x0000000000127310 */ /* 0x0000a20000201800 */
[----:B------:R-:W-:Y:S05]  /*3720*/  BRA `(.L_x_13777) ;  /* 0x0000000400b87947 */ /* 0x000fea0003800000 */
.L_x_13784:
        /* <DEDUP_REMOVED lines=11> */
.L_x_13791:
        /* <DEDUP_REMOVED lines=21> */
.L_x_13795:
[----:B------:R-:W-:Y:S05]  /*3930*/  BSYNC B1 ;  /* 0x0000000000017941 */ /* 0x000fea0003800000 */
.L_x_13794:
[----:B------:R-:W-:Y:S01]  /*3940*/  LEA R3, R0, 0x3b800000, 0x17 ;  /* 0x3b80000000037811 */ /* 0x000fe200078eb8ff */
[----:B------:R-:W-:-:S05]  /*3950*/  IMAD.SHL.U32 R0, R2, 0x100000, RZ ;  /* 0x0010000002007824 */ /* 0x000fca00078e00ff */
[----:B------:R-:W-:-:S07]  /*3960*/  LOP3.LUT R0, R3, R0, R4, 0xfe, !PT ;  /* 0x0000000003007212 */ /* 0x000fce00078efe04 */
.L_x_13793:
[----:B------:R-:W-:Y:S05]  /*3970*/  BSYNC B0 ;  /* 0x0000000000007941 */ /* 0x000fea0003800000 */
.L_x_13792:
[----:B------:R-:W-:-:S04]  /*3980*/  FMUL.FTZ R0, R0, 1 ;  /* 0x3f80000000007820 */ /* 0x000fc80000410000 */
[----:B------:R0:W2:Y:S01]  /*3990*/  F2F.F64.F32 R18, R0 ;  /* 0x0000000000127310 */ /* 0x0000a20000201800 */
[----:B------:R-:W-:Y:S05]  /*39a0*/  BRA `(.L_x_13777) ;  /* 0x0000000400187947 */ /* 0x000fea0003800000 */
.L_x_13790:
        /* <DEDUP_REMOVED lines=21> */
.L_x_13799:
[----:B------:R-:W-:Y:S05]  /*3b00*/  BSYNC B1 ;  /* 0x0000000000017941 */ /* 0x000fea0003800000 */
.L_x_13798:
[----:B------:R-:W-:Y:S01]  /*3b10*/  LEA R3, R0, 0x37800000, 0x17 ;  /* 0x3780000000037811 */ /* 0x000fe200078eb8ff */
[----:B------:R-:W-:-:S05]  /*3b20*/  IMAD.SHL.U32 R0, R2, 0x200000, RZ ;  /* 0x0020000002007824 */ /* 0x000fca00078e00ff */
[----:B------:R-:W-:-:S07]  /*3b30*/  LOP3.LUT R0, R3, R0, R4, 0xfe, !PT ;  /* 0x0000000003007212 */ /* 0x000fce00078efe04 */
.L_x_13797:
[----:B------:R-:W-:Y:S05]  /*3b40*/  BSYNC B0 ;  /* 0x0000000000007941 */ /* 0x000fea0003800000 */
.L_x_13796:
[----:B------:R-:W-:-:S04]  /*3b50*/  FMUL.FTZ R0, R0, 1 ;  /* 0x3f80000000007820 */ /* 0x000fc80000410000 */
[----:B------:R0:W2:Y:S01]  /*3b60*/  F2F.F64.F32 R18, R0 ;  /* 0x0000000000127310 */ /* 0x0000a20000201800 */
[----:B------:R-:W-:Y:S05]  /*3b70*/  BRA `(.L_x_13777) ;  /* 0x0000000000a47947 */ /* 0x000fea0003800000 */
.L_x_13789:
        /* <DEDUP_REMOVED lines=14> */
.L_x_13803:
[----:B------:R-:W-:Y:S05]  /*3c60*/  BSYNC B0 ;  /* 0x0000000000007941 */ /* 0x000fea0003800000 */
.L_x_13802:
[----:B------:R-:W-:-:S04]  /*3c70*/  FMUL.FTZ R0, R0, 1 ;  /* 0x3f80000000007820 */ /* 0x000fc80000410000 */
[----:B------:R0:W2:Y:S01]  /*3c80*/  F2F.F64.F32 R18, R0 ;  /* 0x0000000000127310 */ /* 0x0000a20000201800 */
[----:B------:R-:W-:Y:S05]  /*3c90*/  BRA `(.L_x_13777) ;  /* 0x00000000005c7947 */ /* 0x000fea0003800000 */
.L_x_13776:
        /* <DEDUP_REMOVED lines=16> */
.L_x_13804:
[----:B------:R-:W-:Y:S01]  /*3da0*/  CS2R R18, SRZ ;  /* 0x0000000000127805 */ /* 0x000fe2000001ff00 */
[----:B------:R-:W-:Y:S06]  /*3db0*/  BRA `(.L_x_13777) ;  /* 0x0000000000147947 */ /* 0x000fec0003800000 */
.L_x_13801:
[----:B------:R-:W2:Y:S02]  /*3dc0*/  LDG.E.64 R18, desc[UR36][R2.64] ;  /* 0x0000002402127981 */ /* 0x000ea4000c1e1b00 */
[----:B--2---:R-:W0:Y:S01]  /*3dd0*/  I2F.F64.U64 R18, R18 ;  /* 0x0000001200127312 */ /* 0x004e220000301800 */
[----:B------:R-:W-:Y:S05]  /*3de0*/  BRA `(.L_x_13777) ;  /* 0x0000000000087947 */ /* 0x000fea0003800000 */
.L_x_13800:
[----:B------:R-:W2:Y:S02]  /*3df0*/  LDG.E R2, desc[UR36][R2.64] ;  /* 0x0000002402027981 */ /* 0x000ea4000c1e1900 */
[----:B--2---:R0:W2:Y:S02]  /*3e00*/  I2F.F64.U32 R18, R2 ;  /* 0x0000000200127312 */ /* 0x0040a40000201800 */
.L_x_13777:
[----:B------:R-:W-:-:S07]  /*3e10*/  VIADD R28, R28, 0x80 ;  /* 0x000000801c1c7836 */ /* 0x000fce0000000000 */
.L_x_13738:
[----:B------:R-:W-:Y:S05]  /*3e20*/  BSYNC B6 ;  /* 0x0000000000067941 */ /* 0x000fea0003800000 */
.L_x_13737:
        /* <DEDUP_REMOVED lines=24> */
[----:B---3--:R0:W3:Y:S01]  /*3fb0*/  I2F.F64.S16 R34, R2 ;  /* 0x0000000200227312 */ /* 0x0080e20000101c00 */
[----:B------:R-:W-:Y:S05]  /*3fc0*/  BRA `(.L_x_13812) ;  /* 0x0000000c007c7947 */ /* 0x000fea0003800000 */
.L_x_13810:
[----:B------:R-:W3:Y:S02]  /*3fd0*/  LDG.E.U8 R2, desc[UR36][R2.64] ;  /* 0x0000002402027981 */ /* 0x000ee4000c1e1100 */
[----:B---3--:R0:W3:Y:S01]  /*3fe0*/  I2F.F64.U16 R34, R2 ;  /* 0x0000000200227312 */ /* 0x0080e20000101800 */
[----:B------:R-:W-:Y:S05]  /*3ff0*/  BRA `(.L_x_13812) ;  /* 0x0000000c00707947 */ /* 0x000fea0003800000 */
.L_x_13809:
        /* <DEDUP_REMOVED lines=9> */
.L_x_13814:
[----:B------:R-:W3:Y:S02]  /*4090*/  LDG.E R2, desc[UR36][R2.64] ;  /* 0x0000002402027981 */ /* 0x000ee4000c1e1900 */
[----:B---3--:R0:W3:Y:S01]  /*40a0*/  I2F.F64 R34, R2 ;  /* 0x0000000200227312 */ /* 0x0080e20000201c00 */
[----:B------:R-:W-:Y:S05]  /*40b0*/  BRA `(.L_x_13812) ;  /* 0x0000000c00407947 */ /* 0x000fea0003800000 */
.L_x_13813:
[----:B------:R-:W3:Y:S02]  /*40c0*/  LDG.E.U16 R2, desc[UR36][R2.64] ;  /* 0x0000002402027981 */ /* 0x000ee4000c1e1500 */
[----:B---3--:R0:W3:Y:S01]  /*40d0*/  I2F.F64.S16 R34, R2 ;  /* 0x0000000200227312 */ /* 0x0080e20000101c00 */
[----:B------:R-:W-:Y:S05]  /*40e0*/  BRA `(.L_x_13812) ;  /* 0x0000000c00347947 */ /* 0x000fea0003800000 */
.L_x_13808:
        /* <DEDUP_REMOVED lines=10> */
.L_x_13816:
[----:B------:R-:W3:Y:S02]  /*4190*/  LDG.E.U16 R0, desc[UR36][R2.64] ;  /* 0x0000002402007981 */ /* 0x000ee4000c1e1500 */
[----:B---3--:R-:W-:-:S05]  /*41a0*/  HADD2.F32 R0, -RZ, R0.H0_H0 ;  /* 0x20000000ff007230 */ /* 0x008fca0000004100 */
[----:B------:R-:W-:-:S04]  /*41b0*/  FMUL.FTZ R0, R0, 1 ;  /* 0x3f80000000007820 */ /* 0x000fc80000410000 */
[----:B------:R0:W3:Y:S01]  /*41c0*/  F2F.F64.F32 R34, R0 ;  /* 0x0000000000227310 */ /* 0x0000e20000201800 */
[----:B------:R-:W-:Y:S05]  /*41d0*/  BRA `(.L_x_13812) ;  /* 0x0000000800f87947 */ /* 0x000fea0003800000 */
.L_x_13815:
        /* <DEDUP_REMOVED lines=10> */
.L_x_13818:
[----:B------:R-:W3:Y:S02]  /*4280*/  LDG.E.U16 R2, desc[UR36][R2.64] ;  /* 0x0000002402027981 */ /* 0x000ee4000c1e1500 */
[----:B---3--:R-:W-:-:S05]  /*4290*/  HADD2.F32 R0, -RZ, R2.H0_H0 ;  /* 0x20000002ff007230 */ /* 0x008fca0000004100 */
[----:B------:R-:W-:-:S04]  /*42a0*/  FMUL.FTZ R0, R0, 1 ;  /* 0x3f80000000007820 */ /* 0x000fc80000410000 */
[----:B------:R0:W3:Y:S01]  /*42b0*/  F2F.F64.F32 R34, R0 ;  /* 0x0000000000227310 */ /* 0x0000e20000201800 */
[----:B------:R-:W-:Y:S05]  /*42c0*/  BRA `(.L_x_13812) ;  /* 0x0000000800bc7947 */ /* 0x000fea0003800000 */
.L_x_13817:
[----:B------:R0:W5:Y:S01]  /*42d0*/  LDG.E.64 R34, desc[UR36][R2.64] ;  /* 0x0000002402227981 */ /* 0x000162000c1e1b00 */
[----:B------:R-:W-:Y:S05]  /*42e0*/  BRA `(.L_x_13812) ;  /* 0x0000000800b47947 */ /* 0x000fea0003800000 */
.L_x_13807:
        /* <DEDUP_REMOVED lines=13> */
.L_x_13821:
[----:B------:R0:W5:Y:S01]  /*43c0*/  LDG.E.64 R34, desc[UR36][R2.64] ;  /* 0x0000002402227981 */ /* 0x000162000c1e1b00 */
[----:B------:R-:W-:Y:S05]  /*43d0*/  BRA `(.L_x_13812) ;  /* 0x0000000800787947 */ /* 0x000fea0003800000 */
.L_x_13820:
        /* <DEDUP_REMOVED lines=28> */
.L_x_13823:
        /* <DEDUP_REMOVED lines=15> */
.L_x_13822:
[----:B------:R-:W3:Y:S02]  /*4690*/  LDG.E.U16 R0, desc[UR36][R2.64] ;  /* 0x0000002402007981 */ /* 0x000ee4000c1e1500 */
[----:B---3--:R-:W-:-:S04]  /*46a0*/  IMAD.U32 R0, R0, 0x10000, RZ ;  /* 0x0001000000007824 */ /* 0x008fc800078e00ff */
[----:B------:R-:W-:-:S04]  /*46b0*/  FMUL.FTZ R0, R0, 1 ;  /* 0x3f80000000007820 */ /* 0x000fc80000410000 */
[----:B------:R3:W0:Y:S01]  /*46c0*/  F2F.F64.F32 R34, R0 ;  /* 0x0000000000227310 */ /* 0x0006220000201800 */
[----:B------:R-:W-:Y:S05]  /*46d0*/  BRA `(.L_x_13812) ;  /* 0x0000000400b87947 */ /* 0x000fea0003800000 */
.L_x_13819:
        /* <DEDUP_REMOVED lines=9> */
[----:B---3--:R0:W3:Y:S01]  /*4770*/  I2F.F64.U16 R34, R2 ;  /* 0x0000000200227312 */ /* 0x0080e20000101800 */
[----:B------:R-:W-:Y:S05]  /*4780*/  BRA `(.L_x_13812) ;  /* 0x00000004008c7947 */ /* 0x000fea0003800000 */
.L_x_13826:
        /* <DEDUP_REMOVED lines=21> */
.L_x_13830:
[----:B------:R-:W-:Y:S05]  /*48e0*/  BSYNC B1 ;  /* 0x0000000000017941 */ /* 0x000fea0003800000 */
.L_x_13829:
[----:B------:R-:W-:Y:S01]  /*48f0*/  LEA R3, R0, 0x3b800000, 0x17 ;  /* 0x3b80000000037811 */ /* 0x000fe200078eb8ff */
[----:B------:R-:W-:-:S05]  /*4900*/  IMAD.SHL.U32 R0, R2, 0x100000, RZ ;  /* 0x0010000002007824 */ /* 0x000fca00078e00ff */
[----:B------:R-:W-:-:S07]  /*4910*/  LOP3.LUT R0, R3, R0, R4, 0xfe, !PT ;  /* 0x0000000003007212 */ /* 0x000fce00078efe04 */
.L_x_13828:
[----:B------:R-:W-:Y:S05]  /*4920*/  BSYNC B0 ;  /* 0x0000000000007941 */ /* 0x000fea0003800000 */
.L_x_13827:
[----:B------:R-:W-:-:S04]  /*4930*/  FMUL.FTZ R0, R0, 1 ;  /* 0x3f80000000007820 */ /* 0x000fc80000410000 */
[----:B------:R0:W3:Y:S01]  /*4940*/  F2F.F64.F32 R34, R0 ;  /* 0x0000000000227310 */ /* 0x0000e20000201800 */
[----:B------:R-:W-:Y:S05]  /*4950*/  BRA `(.L_x_13812) ;  /* 0x0000000400187947 */ /* 0x000fea0003800000 */
.L_x_13825:
        /* <DEDUP_REMOVED lines=21> */
.L_x_13834:
[----:B------:R-:W-:Y:S05]  /*4ab0*/  BSYNC B1 ;  /* 0x0000000000017941 */ /* 0x000fea0003800000 */
.L_x_13833:
[----:B------:R-:W-:Y:S01]  /*4ac0*/  LEA R3, R0, 0x37800000, 0x17 ;  /* 0x3780000000037811 */ /* 0x000fe200078eb8ff */
[----:B------:R-:W-:-:S05]  /*4ad0*/  IMAD.SHL.U32 R0, R2, 0x200000, RZ ;  /* 0x0020000002007824 */ /* 0x000fca00078e00ff */
[----:B------:R-:W-:-:S07]  /*4ae0*/  LOP3.LUT R0, R3, R0, R4, 0xfe, !PT ;  /* 0x0000000003007212 */ /* 0x000fce00078efe04 */
.L_x_13832:
[----:B------:R-:W-:Y:S05]  /*4af0*/  BSYNC B0 ;  /* 0x0000000000007941 */ /* 0x000fea0003800000 */
.L_x_13831:
[----:B------:R-:W-:-:S04]  /*4b00*/  FMUL.FTZ R0, R0, 1 ;  /* 0x3f80000000007820 */ /* 0x000fc80000410000 */
[----:B------:R0:W3:Y:S01]  /*4b10*/  F2F.F64.F32 R34, R0 ;  /* 0x0000000000227310 */ /* 0x0000e20000201800 */
[----:B------:R-:W-:Y:S05]  /*4b20*/  BRA `(.L_x_13812) ;  /* 0x0000000000a47947 */ /* 0x000fea0003800000 */
.L_x_13824:
        /* <DEDUP_REMOVED lines=14> */
.L_x_13838:
[----:B------:R-:W-:Y:S05]  /*4c10*/  BSYNC B0 ;  /* 0x0000000000007941 */ /* 0x000fea0003800000 */
.L_x_13837:
[----:B------:R-:W-:-:S04]  /*4c20*/  FMUL.FTZ R0, R0, 1 ;  /* 0x3f80000000007820 */ /* 0x000fc80000410000 */
[----:B------:R0:W3:Y:S01]  /*4c30*/  F2F.F64.F32 R34, R0 ;  /* 0x0000000000227310 */ /* 0x0000e20000201800 */
[----:B------:R-:W-:Y:S05]  /*4c40*/  BRA `(.L_x_13812) ;  /* 0x00000000005c7947 */ /* 0x000fea0003800000 */
.L_x_13811:
        /* <DEDUP_REMOVED lines=16> */
.L_x_13839:
[----:B------:R-:W-:Y:S01]  /*4d50*/  CS2R R34, SRZ ;  /* 0x0000000000227805 */ /* 0x000fe2000001ff00 */
[----:B------:R-:W-:Y:S06]  /*4d60*/  BRA `(.L_x_13812) ;  /* 0x0000000000147947 */ /* 0x000fec0003800000 */
.L_x_13836:
[----:B------:R-:W3:Y:S02]  /*4d70*/  LDG.E.64 R34, desc[UR36][R2.64] ;  /* 0x0000002402227981 */ /* 0x000ee4000c1e1b00 */
[----:B---3--:R-:W0:Y:S01]  /*4d80*/  I2F.F64.U64 R34, R34 ;  /* 0x0000002200227312 */ /* 0x008e220000301800 */
[----:B------:R-:W-:Y:S05]  /*4d90*/  BRA `(.L_x_13812) ;  /* 0x0000000000087947 */ /* 0x000fea0003800000 */
.L_x_13835:
[----:B------:R-:W3:Y:S02]  /*4da0*/  LDG.E R2, desc[UR36][R2.64] ;  /* 0x0000002402027981 */ /* 0x000ee4000c1e1900 */
[----:B---3--:R0:W3:Y:S02]  /*4db0*/  I2F.F64.U32 R34, R2 ;  /* 0x0000000200227312 */ /* 0x0080e40000201800 */
.L_x_13812:
        /* <DEDUP_REMOVED lines=19> */
.L_x_13843:
[----:B------:R-:W3:Y:S02]  /*4ef0*/  LDG.E.U8 R2, desc[UR36][R2.64] ;  /* 0x0000002402027981 */ /* 0x000ee4000c1e1100 */
[----:B---3--:R0:W3:Y:S01]  /*4f00*/  I2F.F64.U16 R26, R2 ;  /* 0x00000002001a7312 */ /* 0x0080e20000101800 */
[----:B------:R-:W-:Y:S05]  /*4f10*/  BRA `(.L_x_13845) ;  /* 0x0000000c00707947 */ /* 0x000fea0003800000 */
.L_x_13842:
        /* <DEDUP_REMOVED lines=9> */
.L_x_13847:
[----:B------:R-:W3:Y:S02]  /*4fb0*/  LDG.E R2, desc[UR36][R2.64] ;  /* 0x0000002402027981 */ /* 0x000ee4000c1e1900 */
[----:B---3--:R0:W3:Y:S01]  /*4fc0*/  I2F.F64 R26, R2 ;  /* 0x00000002001a7312 */ /* 0x0080e20000201c00 */
[----:B------:R-:W-:Y:S05]  /*4fd0*/  BRA `(.L_x_13845) ;  /* 0x0000000c00407947 */ /* 0x000fea0003800000 */
.L_x_13846:
[----:B------:R-:W3:Y:S02]  /*4fe0*/  LDG.E.U16 R2, desc[UR36][R2.64] ;  /* 0x0000002402027981 */ /* 0x000ee4000c1e1500 */
[----:B---3--:R0:W3:Y:S01]  /*4ff0*/  I2F.F64.S16 R26, R2 ;  /* 0x00000002001a7312 */ /* 0x0080e20000101c00 */
[----:B------:R-:W-:Y:S05]  /*5000*/  BRA `(.L_x_13845) ;  /* 0x0000000c00347947 */ /* 0x000fea0003800000 */
.L_x_13841:
        /* <DEDUP_REMOVED lines=10> */
.L_x_13849:
[----:B------:R-:W3:Y:S02]  /*50b0*/  LDG.E.U16 R0, desc[UR36][R2.64] ;  /* 0x0000002402007981 */ /* 0x000ee4000c1e1500 */
[----:B---3--:R-:W-:-:S05]  /*50c0*/  HADD2.F32 R0, -RZ, R0.H0_H0 ;  /* 0x20000000ff007230 */ /* 0x008fca0000004100 */
[----:B------:R-:W-:-:S04]  /*50d0*/  FMUL.FTZ R0, R0, 1 ;  /* 0x3f80000000007820 */ /* 0x000fc80000410000 */
[----:B------:R0:W3:Y:S01]  /*50e0*/  F2F.F64.F32 R26, R0 ;  /* 0x00000000001a7310 */ /* 0x0000e20000201800 */
[----:B------:R-:W-:Y:S05]  /*50f0*/  BRA `(.L_x_13845) ;  /* 0x0000000800f87947 */ /* 0x000fea0003800000 */
.L_x_13848:
        /* <DEDUP_REMOVED lines=10> */
.L_x_13851:
[----:B------:R-:W3:Y:S02]  /*51a0*/  LDG.E.U16 R2, desc[UR36][R2.64] ;  /* 0x0000002402027981 */ /* 0x000ee4000c1e1500 */
[----:B---3--:R-:W-:-:S05]  /*51b0*/  HADD2.F32 R0, -RZ, R2.H0_H0 ;  /* 0x20000002ff007230 */ /* 0x008fca0000004100 */
[----:B------:R-:W-:-:S04]  /*51c0*/  FMUL.FTZ R0, R0, 1 ;  /* 0x3f80000000007820 */ /* 0x000fc80000410000 */
[----:B------:R0:W3:Y:S01]  /*51d0*/  F2F.F64.F32 R26, R0 ;  /* 0x00000000001a7310 */ /* 0x0000e20000201800 */
[----:B------:R-:W-:Y:S05]  /*51e0*/  BRA `(.L_x_13845) ;  /* 0x0000000800bc7947 */ /* 0x000fea0003800000 */
.L_x_13850:
[----:B------:R0:W5:Y:S01]  /*51f0*/  LDG.E.64 R26, desc[UR36][R2.64] ;  /* 0x00000024021a7981 */ /* 0x000162000c1e1b00 */
[----:B------:R-:W-:Y:S05]  /*5200*/  BRA `(.L_x_13845) ;  /* 0x0000000800b47947 */ /* 0x000fea0003800000 */
.L_x_13840:
        /* <DEDUP_REMOVED lines=13> */
.L_x_13854:
[----:B------:R0:W5:Y:S01]  /*52e0*/  LDG.E.64 R26, desc[UR36][R2.64] ;  /* 0x00000024021a7981 */ /* 0x000162000c1e1b00 */
[----:B------:R-:W-:Y:S05]  /*52f0*/  BRA `(.L_x_13845) ;  /* 0x0000000800787947 */ /* 0x000fea0003800000 */
.L_x_13853:
        /* <DEDUP_REMOVED lines=28> */
.L_x_13856:
        /* <DEDUP_REMOVED lines=15> */
.L_x_13855:
[----:B------:R-:W3:Y:S02]  /*55b0*/  LDG.E.U16 R0, desc[UR36][R2.64] ;  /* 0x0000002402007981 */ /* 0x000ee4000c1e1500 */
[----:B---3--:R-:W-:-:S04]  /*55c0*/  IMAD.U32 R0, R0, 0x10000, RZ ;  /* 0x0001000000007824 */ /* 0x008fc800078e00ff */
[----:B------:R-:W-:-:S04]  /*55d0*/  FMUL.FTZ R0, R0, 1 ;  /* 0x3f80000000007820 */ /* 0x000fc80000410000 */
[----:B------:R0:W3:Y:S01]  /*55e0*/  F2F.F64.F32 R26, R0 ;  /* 0x00000000001a7310 */ /* 0x0000e20000201800 */
[----:B------:R-:W-:Y:S05]  /*55f0*/  BRA `(.L_x_13845) ;  /* 0x0000000400b87947 */ /* 0x000fea0003800000 */
.L_x_13852:
        /* <DEDUP_REMOVED lines=11> */
.L_x_13859:
        /* <DEDUP_REMOVED lines=21> */
.L_x_13863:
[----:B------:R-:W-:Y:S05]  /*5800*/  BSYNC B1 ;  /* 0x0000000000017941 */ /* 0x000fea0003800000 */
.L_x_13862:
[----:B------:R-:W-:Y:S01]  /*5810*/  LEA R3, R0, 0x3b800000, 0x17 ;  /* 0x3b80000000037811 */ /* 0x000fe200078eb8ff */
[----:B------:R-:W-:-:S05]  /*5820*/  IMAD.SHL.U32 R0, R2, 0x100000, RZ ;  /* 0x0010000002007824 */ /* 0x000fca00078e00ff */
[----:B------:R-:W-:-:S07]  /*5830*/  LOP3.LUT R0, R3, R0, R4, 0xfe, !PT ;  /* 0x0000000003007212 */ /* 0x000fce00078efe04 */
.L_x_13861:
[----:B------:R-:W-:Y:S05]  /*5840*/  BSYNC B0 ;  /* 0x0000000000007941 */ /* 0x000fea0003800000 */
.L_x_13860:
[----:B------:R-:W-:-:S04]  /*5850*/  FMUL.FTZ R0, R0, 1 ;  /* 0x3f80000000007820 */ /* 0x000fc80000410000 */
[----:B------:R0:W3:Y:S01]  /*5860*/  F2F.F64.F32 R26, R0 ;  /* 0x00000000001a7310 */ /* 0x0000e20000201800 */
[----:B------:R-:W-:Y:S05]  /*5870*/  BRA `(.L_x_13845) ;  /* 0x0000000400187947 */ /* 0x000fea0003800000 */
.L_x_13858:
        /* <DEDUP_REMOVED lines=21> */
.L_x_13867:
[----:B------:R-:W-:Y:S05]  /*59d0*/  BSYNC B1 ;  /* 0x0000000000017941 */ /* 0x000fea0003800000 */
.L_x_13866:
[----:B------:R-:W-:Y:S01]  /*59e0*/  LEA R3, R0, 0x37800000, 0x17 ;  /* 0x3780000000037811 */ /* 0x000fe200078eb8ff */
[----:B------:R-:W-:-:S05]  /*59f0*/  IMAD.SHL.U32 R0, R2, 0x200000, RZ ;  /* 0x0020000002007824 */ /* 0x000fca00078e00ff */
[----:B------:R-:W-:-:S07]  /*5a00*/  LOP3.LUT R0, R3, R0, R4, 0xfe, !PT ;  /* 0x0000000003007212 */ /* 0x000fce00078efe04 */
.L_x_13865:
[----:B------:R-:W-:Y:S05]  /*5a10*/  BSYNC B0 ;  /* 0x0000000000007941 */ /* 0x000fea0003800000 */
.L_x_13864:
[----:B------:R-:W-:-:S04]  /*5a20*/  FMUL.FTZ R0, R0, 1 ;  /* 0x3f80000000007820 */ /* 0x000fc80000410000 */
[----:B------:R0:W3:Y:S01]  /*5a30*/  F2F.F64.F32 R26, R0 ;  /* 0x00000000001a7310 */ /* 0x0000e20000201800 */
[----:B------:R-:W-:Y:S05]  /*5a40*/  BRA `(.L_x_13845) ;  /* 0x0000000000a47947 */ /* 0x000fea0003800000 */
.L_x_13857:
        /* <DEDUP_REMOVED lines=14> */
.L_x_13871:
[----:B------:R-:W-:Y:S05]  /*5b30*/  BSYNC B0 ;  /* 0x0000000000007941 */ /* 0x000fea0003800000 */
.L_x_13870:
[----:B------:R-:W-:-:S04]  /*5b40*/  FMUL.FTZ R0, R0, 1 ;  /* 0x3f80000000007820 */ /* 0x000fc80000410000 */
[----:B------:R0:W3:Y:S01]  /*5b50*/  F2F.F64.F32 R26, R0 ;  /* 0x00000000001a7310 */ /* 0x0000e20000201800 */
[----:B------:R-:W-:Y:S05]  /*5b60*/  BRA `(.L_x_13845) ;  /* 0x00000000005c7947 */ /* 0x000fea0003800000 */
.L_x_13844:
        /* <DEDUP_REMOVED lines=16> */
.L_x_13872:
[----:B------:R-:W-:Y:S01]  /*5c70*/  CS2R R26, SRZ ;  /* 0x00000000001a7805 */ /* 0x000fe2000001ff00 */
[----:B------:R-:W-:Y:S06]  /*5c80*/  BRA `(.L_x_13845) ;  /* 0x0000000000147947 */ /* 0x000fec0003800000 */
.L_x_13869:
[----:B------:R-:W3:Y:S02]  /*5c90*/  LDG.E.64 R26, desc[UR36][R2.64] ;  /* 0x00000024021a7981 */ /* 0x000ee4000c1e1b00 */
[----:B---3--:R-:W0:Y:S01]  /*5ca0*/  I2F.F64.U64 R26, R26 ;  /* 0x0000001a001a7312 */ /* 0x008e220000301800 */
[----:B------:R-:W-:Y:S05]  /*5cb0*/  BRA `(.L_x_13845) ;  /* 0x0000000000087947 */ /* 0x000fea0003800000 */
.L_x_13868:
[----:B------:R-:W3:Y:S02]  /*5cc0*/  LDG.E R2, desc[UR36][R2.64] ;  /* 0x0000002402027981 */ /* 0x000ee4000c1e1900 */
[----:B---3--:R0:W3:Y:S02]  /*5cd0*/  I2F.F64.U32 R26, R2 ;  /* 0x00000002001a7312 */ /* 0x0080e40000201800 */
.L_x_13845:
[----:B------:R-:W-:-:S07]  /*5ce0*/  VIADD R28, R28, 0x80 ;  /* 0x000000801c1c7836 */ /* 0x000fce0000000000 */
.L_x_13806:
[----:B------:R-:W-:Y:S05]  /*5cf0*/  BSYNC B6 ;  /* 0x0000000000067941 */ /* 0x000fea0003800000 */
.L_x_13805:
[----:B------:R-:W-:Y:S01]  /*5d00*/  ISETP.GE.AND P0, PT, R28, R36, PT ;  /* 0x000000241c00720c */ /* 0x000fe20003f06270 */
[----:B------:R-:W-:Y:S01]  /*5d10*/  BSSY B6, `(.L_x_13873) ;  /* 0x00001e8000067945 */ /* 0x000fe20003800000 */
[----:B---3--:R-:W-:-:S11]  /*5d20*/  CS2R R32, SRZ ;  /* 0x0000000000207805 */ /* 0x008fd6000001ff00 */
        /* <DEDUP_REMOVED lines=21> */
.L_x_13878:
[----:B------:R-:W3:Y:S02]  /*5e80*/  LDG.E.U8 R2, desc[UR36][R2.64] ;  /* 0x0000002402027981 */ /* 0x000ee4000c1e1100 */
[----:B---3--:R0:W3:Y:S01]  /*5e90*/  I2F.F64.U16 R32, R2 ;  /* 0x0000000200207312 */ /* 0x0080e20000101800 */
[----:B------:R-:W-:Y:S05]  /*5ea0*/  BRA `(.L_x_13880) ;  /* 0x0000000c00707947 */ /* 0x000fea0003800000 */
.L_x_13877:
        /* <DEDUP_REMOVED lines=9> */
.L_x_13882:
[----:B------:R-:W3:Y:S02]  /*5f40*/  LDG.E R2, desc[UR36][R2.64] ;  /* 0x0000002402027981 */ /* 0x000ee4000c1e1900 */
[----:B---3--:R0:W3:Y:S01]  /*5f50*/  I2F.F64 R32, R2 ;  /* 0x0000000200207312 */ /* 0x0080e20000201c00 */
[----:B------:R-:W-:Y:S05]  /*5f60*/  BRA `(.L_x_13880) ;  /* 0x0000000c00407947 */ /* 0x000fea0003800000 */
.L_x_13881:
[----:B------:R-:W3:Y:S02]  /*5f70*/  LDG.E.U16 R2, desc[UR36][R2.64] ;  /* 0x0000002402027981 */ /* 0x000ee4000c1e1500 */
[----:B---3--:R0:W3:Y:S01]  /*5f80*/  I2F.F64.S16 R32, R2 ;  /* 0x0000000200207312 */ /* 0x0080e20000101c00 */
[----:B------:R-:W-:Y:S05]  /*5f90*/  BRA `(.L_x_13880) ;  /* 0x0000000c00347947 */ /* 0x000fea0003800000 */
.L_x_13876:
        /* <DEDUP_REMOVED lines=10> */
.L_x_13884:
[----:B------:R-:W3:Y:S02]  /*6040*/  LDG.E.U16 R0, desc[UR36][R2.64] ;  /* 0x0000002402007981 */ /* 0x000ee4000c1e1500 */
[----:B---3--:R-:W-:-:S05]  /*6050*/  HADD2.F32 R0, -RZ, R0.H0_H0 ;  /* 0x20000000ff007230 */ /* 0x008fca0000004100 */
[----:B------:R-:W-:-:S04]  /*6060*/  FMUL.FTZ R0, R0, 1 ;  /* 0x3f80000000007820 */ /* 0x000fc80000410000 */
[----:B------:R0:W3:Y:S01]  /*6070*/  F2F.F64.F32 R32, R0 ;  /* 0x0000000000207310 */ /* 0x0000e20000201800 */
[----:B------:R-:W-:Y:S05]  /*6080*/  BRA `(.L_x_13880) ;  /* 0x0000000800f87947 */ /* 0x000fea0003800000 */
.L_x_13883:
        /* <DEDUP_REMOVED lines=10> */
.L_x_13886:
[----:B------:R-:W3:Y:S02]  /*6130*/  LDG.E.U16 R2, desc[UR36][R2.64] ;  /* 0x0000002402027981 */ /* 0x000ee4000c1e1500 */
[----:B---3--:R-:W-:-:S05]  /*6140*/  HADD2.F32 R0, -RZ, R2.H0_H0 ;  /* 0x20000002ff007230 */ /* 0x008fca0000004100 */
[----:B------:R-:W-:-:S04]  /*6150*/  FMUL.FTZ R0, R0, 1 ;  /* 0x3f80000000007820 */ /* 0x000fc80000410000 */
[----:B------:R0:W3:Y:S01]  /*6160*/  F2F.F64.F32 R32, R0 ;  /* 0x0000000000207310 */ /* 0x0000e20000201800 */
[----:B------:R-:W-:Y:S05]  /*6170*/  BRA `(.L_x_13880) ;  /* 0x0000000800bc7947 */ /* 0x000fea0003800000 */
.L_x_13885:
[----:B------:R0:W5:Y:S01]  /*6180*/  LDG.E.64 R32, desc[UR36][R2.64] ;  /* 0x0000002402207981 */ /* 0x000162000c1e1b00 */
[----:B------:R-:W-:Y:S05]  /*6190*/  BRA `(.L_x_13880) ;  /* 0x0000000800b47947 */ /* 0x000fea0003800000 */
.L_x_13875:
        /* <DEDUP_REMOVED lines=13> */
.L_x_13889:
[----:B------:R0:W5:Y:S01]  /*6270*/  LDG.E.64 R32, desc[UR36][R2.64] ;  /* 0x0000002402207981 */ /* 0x000162000c1e1b00 */
[----:B------:R-:W-:Y:S05]  /*6280*/  BRA `(.L_x_13880) ;  /* 0x0000000800787947 */ /* 0x000fea0003800000 */
.L_x_13888:
        /* <DEDUP_REMOVED lines=28> */
.L_x_13891:
        /* <DEDUP_REMOVED lines=15> */
.L_x_13890:
[----:B------:R-:W3:Y:S02]  /*6540*/  LDG.E.U16 R0, desc[UR36][R2.64] ;  /* 0x0000002402007981 */ /* 0x000ee4000c1e1500 */
[----:B---3--:R-:W-:-:S04]  /*6550*/  IMAD.U32 R0, R0, 0x10000, RZ ;  /* 0x0001000000007824 */ /* 0x008fc800078e00ff */
[----:B------:R-:W-:-:S04]  /*6560*/  FMUL.FTZ R0, R0, 1 ;  /* 0x3f80000000007820 */ /* 0x000fc80000410000 */
[----:B------:R0:W3:Y:S01]  /*6570*/  F2F.F64.F32 R32, R0 ;  /* 0x0000000000207310 */ /* 0x0000e20000201800 */
[----:B------:R-:W-:Y:S05]  /*6580*/  BRA `(.L_x_13880) ;  /* 0x0000000400b87947 */ /* 0x000fea0003800000 */
.L_x_13887:
        /* <DEDUP_REMOVED lines=11> */
.L_x_13894:
        /* <DEDUP_REMOVED lines=21> */
.L_x_13898:
[----:B------:R-:W-:Y:S05]  /*6790*/  BSYNC B1 ;  /* 0x0000000000017941 */ /* 0x000fea0003800000 */
.L_x_13897:
[----:B------:R-:W-:Y:S01]  /*67a0*/  LEA R3, R0, 0x3b800000, 0x17 ;  /* 0x3b80000000037811 */ /* 0x000fe200078eb8ff */
[----:B------:R-:W-:-:S05]  /*67b0*/  IMAD.SHL.U32 R0, R2, 0x100000, RZ ;  /* 0x0010000002007824 */ /* 0x000fca00078e00ff */
[----:B------:R-:W-:-:S07]  /*67c0*/  LOP3.LUT R0, R3, R0, R4, 0xfe, !PT ;  /* 0x0000000003007212 */ /* 0x000fce00078efe04 */
.L_x_13896:
[----:B------:R-:W-:Y:S05]  /*67d0*/  BSYNC B0 ;  /* 0x0000000000007941 */ /* 0x000fea0003800000 */
.L_x_13895:
[----:B------:R-:W-:-:S04]  /*67e0*/  FMUL.FTZ R0, R0, 1 ;  /* 0x3f80000000007820 */ /* 0x000fc80000410000 */
[----:B------:R0:W3:Y:S01]  /*67f0*/  F2F.F64.F32 R32, R0 ;  /* 0x0000000000207310 */ /* 0x0000e20000201800 */
[----:B------:R-:W-:Y:S05]  /*6800*/  BRA `(.L_x_13880) ;  /* 0x0000000400187947 */ /* 0x000fea0003800000 */
.L_x_13893:
        /* <DEDUP_REMOVED lines=21> */
.L_x_13902:
[----:B------:R-:W-:Y:S05]  /*6960*/  BSYNC B1 ;  /* 0x0000000000017941 */ /* 0x000fea0003800000 */
.L_x_13901:
[----:B------:R-:W-:Y:S01]  /*6970*/  LEA R3, R0, 0x37800000, 0x17 ;  /* 0x3780000000037811 */ /* 0x000fe200078eb8ff */
[----:B------:R-:W-:-:S05]  /*6980*/  IMAD.SHL.U32 R0, R2, 0x200000, RZ ;  /* 0x0020000002007824 */ /* 0x000fca00078e00ff */
[----:B------:R-:W-:-:S07]  /*6990*/  LOP3.LUT R0, R3, R0, R4, 0xfe, !PT ;  /* 0x0000000003007212 */ /* 0x000fce00078efe04 */
.L_x_13900:
[----:B------:R-:W-:Y:S05]  /*69a0*/  BSYNC B0 ;  /* 0x0000000000007941 */ /* 0x000fea0003800000 */
.L_x_13899:
[----:B------:R-:W-:-:S04]  /*69b0*/  FMUL.FTZ R0, R0, 1 ;  /* 0x3f80000000007820 */ /* 0x000fc80000410000 */
[----:B------:R0:W3:Y:S01]  /*69c0*/  F2F.F64.F32 R32, R0 ;  /* 0x0000000000207310 */ /* 0x0000e20000201800 */
[----:B------:R-:W-:Y:S05]  /*69d0*/  BRA `(.L_x_13880) ;  /* 0x0000000000a47947 */ /* 0x000fea0003800000 */
.L_x_13892:
        /* <DEDUP_REMOVED lines=14> */
.L_x_13906:
[----:B------:R-:W-:Y:S05]  /*6ac0*/  BSYNC B0 ;  /* 0x0000000000007941 */ /* 0x000fea0003800000 */
.L_x_13905:
[----:B------:R-:W-:-:S04]  /*6ad0*/  FMUL.FTZ R0, R0, 1 ;  /* 0x3f80000000007820 */ /* 0x000fc80000410000 */
[----:B------:R0:W3:Y:S01]  /*6ae0*/  F2F.F64.F32 R32, R0 ;  /* 0x0000000000207310 */ /* 0x0000e20000201800 */
[----:B------:R-:W-:Y:S05]  /*6af0*/  BRA `(.L_x_13880) ;  /* 0x00000000005c7947 */ /* 0x000fea0003800000 */
.L_x_13879:
        /* <DEDUP_REMOVED lines=16> */
.L_x_13907:
[----:B------:R-:W-:Y:S01]  /*6c00*/  CS2R R32, SRZ ;  /* 0x0000000000207805 */ /* 0x000fe2000001ff00 */
[----:B------:R-:W-:Y:S06]  /*6c10*/  BRA `(.L_x_13880) ;  /* 0x0000000000147947 */ /* 0x000fec0003800000 */
.L_x_13904:
[----:B------:R-:W3:Y:S02]  /*6c20*/  LDG.E.64 R32, desc[UR36][R2.64] ;  /* 0x0000002402207981 */ /* 0x000ee4000c1e1b00 */
[----:B---3--:R-:W0:Y:S01]  /*6c30*/  I2F.F64.U64 R32, R32 ;  /* 0x0000002000207312 */ /* 0x008e220000301800 */
[----:B------:R-:W-:Y:S05]  /*6c40*/  BRA `(.L_x_13880) ;  /* 0x0000000000087947 */ /* 0x000fea0003800000 */
.L_x_13903:
[----:B------:R-:W3:Y:S02]  /*6c50*/  LDG.E R2, desc[UR36][R2.64] ;  /* 0x0000002402027981 */ /* 0x000ee4000c1e1900 */
[----:B---3--:R0:W3:Y:S02]  /*6c60*/  I2F.F64.U32 R32, R2 ;  /* 0x0000000200207312 */ /* 0x0080e40000201800 */
.L_x_13880:
[----:B0-----:R-:W0:Y:S01]  /*6c70*/  LDC.U8 R4, c[0x0][0x235] ;  /* 0x00008d40ff047b82 */ /* 0x001e220000000000 */
[----:B------:R-:W-:Y:S02]  /*6c80*/  ULDC UR4, c[0x0][0x23c] ;  /* 0x00008f0000047ab9 */ /* 0x000fe40000000800 */
[----:B------:R-:W-:-:S05]  /*6c90*/  IMAD R5, R28, UR4, RZ ;  /* 0x000000041c057c24 */ /* 0x000fca000f8e02ff */
[----:B------:R-:W1:Y:S01]  /*6ca0*/  LDC.64 R2, c[0x0][0x228] ;  /* 0x00008a00ff027b82 */ /* 0x000e620000000a00 */
[----:B0-----:R-:W-:-:S04]  /*6cb0*/  PRMT R0, R4, 0x9910, RZ ;  /* 0x0000991004007816 */ /* 0x001fc800000000ff */
        /* <DEDUP_REMOVED lines=15> */
.L_x_13911:
[----:B------:R-:W2:Y:S02]  /*6db0*/  LDG.E.U8 R2, desc[UR36][R2.64] ;  /* 0x0000002402027981 */ /* 0x000ea4000c1e1100 */
[----:B--2---:R0:W1:Y:S01]  /*6dc0*/  I2F.F64.U16 R30, R2 ;  /* 0x00000002001e7312 */ /* 0x0040620000101800 */
[----:B------:R-:W-:Y:S05]  /*6dd0*/  BRA `(.L_x_13874) ;  /* 0x0000000c006c7947 */ /* 0x000fea0003800000 */
.L_x_13910:
        /* <DEDUP_REMOVED lines=9> */
.L_x_13914:
[----:B------:R-:W2:Y:S02]  /*6e70*/  LDG.E R2, desc[UR36][R2.64] ;  /* 0x0000002402027981 */ /* 0x000ea4000c1e1900 */
[----:B--2---:R0:W1:Y:S01]  /*6e80*/  I2F.F64 R30, R2 ;  /* 0x00000002001e7312 */ /* 0x0040620000201c00 */
[----:B------:R-:W-:Y:S05]  /*6e90*/  BRA `(.L_x_13874) ;  /* 0x0000000c003c7947 */ /* 0x000fea0003800000 */
.L_x_13913:
[----:B------:R-:W2:Y:S02]  /*6ea0*/  LDG.E.U16 R2, desc[UR36][R2.64] ;  /* 0x0000002402027981 */ /* 0x000ea4000c1e1500 */
[----:B--2---:R0:W1:Y:S01]  /*6eb0*/  I2F.F64.S16 R30, R2 ;  /* 0x00000002001e7312 */ /* 0x0040620000101c00 */
[----:B------:R-:W-:Y:S05]  /*6ec0*/  BRA `(.L_x_13874) ;  /* 0x0000000c00307947 */ /* 0x000fea0003800000 */
.L_x_13909:
        /* <DEDUP_REMOVED lines=10> */
.L_x_13916:
[----:B------:R-:W2:Y:S02]  /*6f70*/  LDG.E.U16 R0, desc[UR36][R2.64] ;  /* 0x0000002402007981 */ /* 0x000ea4000c1e1500 */
[----:B--2---:R-:W-:-:S05]  /*6f80*/  HADD2.F32 R0, -RZ, R0.H0_H0 ;  /* 0x20000000ff007230 */ /* 0x004fca0000004100 */
[----:B------:R-:W-:-:S04]  /*6f90*/  FMUL.FTZ R0, R0, 1 ;  /* 0x3f80000000007820 */ /* 0x000fc80000410000 */
[----:B------:R0:W1:Y:S01]  /*6fa0*/  F2F.F64.F32 R30, R0 ;  /* 0x00000000001e7310 */ /* 0x0000620000201800 */
[----:B------:R-:W-:Y:S05]  /*6fb0*/  BRA `(.L_x_13874) ;  /* 0x0000000800f47947 */ /* 0x000fea0003800000 */
.L_x_13915:
        /* <DEDUP_REMOVED lines=10> */
.L_x_13918:
[----:B------:R-:W2:Y:S02]  /*7060*/  LDG.E.U16 R2, desc[UR36][R2.64] ;  /* 0x0000002402027981 */ /* 0x000ea4000c1e1500 */
[----:B--2---:R-:W-:-:S05]  /*7070*/  HADD2.F32 R0, -RZ, R2.H0_H0 ;  /* 0x20000002ff007230 */ /* 0x004fca0000004100 */
[----:B------:R-:W-:-:S04]  /*7080*/  FMUL.FTZ R0, R0, 1 ;  /* 0x3f80000000007820 */ /* 0x000fc80000410000 */
[----:B------:R0:W1:Y:S01]  /*7090*/  F2F.F64.F32 R30, R0 ;  /* 0x00000000001e7310 */ /* 0x0000620000201800 */
[----:B------:R-:W-:Y:S05]  /*70a0*/  BRA `(.L_x_13874) ;  /* 0x0000000800b87947 */ /* 0x000fea0003800000 */
.L_x_13917:
[----:B------:R0:W5:Y:S01]  /*70b0*/  LDG.E.64 R30, desc[UR36][R2.64] ;  /* 0x00000024021e7981 */ /* 0x000162000c1e1b00 */
[----:B------:R-:W-:Y:S05]  /*70c0*/  BRA `(.L_x_13874) ;  /* 0x0000000800b07947 */ /* 0x000fea0003800000 */
.L_x_13908:
        /* <DEDUP_REMOVED lines=13> */
.L_x_13921:
[----:B------:R0:W5:Y:S01]  /*71a0*/  LDG.E.64 R30, desc[UR36][R2.64] ;  /* 0x00000024021e7981 */ /* 0x000162000c1e1b00 */
[----:B------:R-:W-:Y:S05]  /*71b0*/  BRA `(.L_x_13874) ;  /* 0x0000000800747947 */ /* 0x000fea0003800000 */
.L_x_13920:
        /* <DEDUP_REMOVED lines=28> */
.L_x_13923:
        /* <DEDUP_REMOVED lines=15> */
.L_x_13922:
[----:B------:R-:W2:Y:S02]  /*7470*/  LDG.E.U16 R0, desc[UR36][R2.64] ;  /* 0x0000002402007981 */ /* 0x000ea4000c1e1500 */
[----:B--2---:R-:W-:-:S04]  /*7480*/  IMAD.U32 R0, R0, 0x10000, RZ ;  /* 0x0001000000007824 */ /* 0x004fc800078e00ff */
[----:B------:R-:W-:-:S04]  /*7490*/  FMUL.FTZ R0, R0, 1 ;  /* 0x3f80000000007820 */ /* 0x000fc80000410000 */
[----:B------:R0:W1:Y:S01]  /*74a0*/  F2F.F64.F32 R30, R0 ;  /* 0x00000000001e7310 */ /* 0x0000620000201800 */
[----:B------:R-:W-:Y:S05]  /*74b0*/  BRA `(.L_x_13874) ;  /* 0x0000000400b47947 */ /* 0x000fea0003800000 */
.L_x_13919:
        /* <DEDUP_REMOVED lines=11> */
.L_x_13926:
        /* <DEDUP_REMOVED lines=21> */
.L_x_13930:
[----:B------:R-:W-:Y:S05]  /*76c0*/  BSYNC B1 ;  /* 0x0000000000017941 */ /* 0x000fea0003800000 */
.L_x_13929:
[----:B------:R-:W-:Y:S01]  /*76d0*/  LEA R3, R0, 0x3b800000, 0x17 ;  /* 0x3b80000000037811 */ /* 0x000fe200078eb8ff */
[----:B------:R-:W-:-:S05]  /*76e0*/  IMAD.SHL.U32 R0, R2, 0x100000, RZ ;  /* 0x0010000002007824 */ /* 0x000fca00078e00ff */
[----:B------:R-:W-:-:S07]  /*76f0*/  LOP3.LUT R0, R3, R0, R4, 0xfe, !PT ;  /* 0x0000000003007212 */ /* 0x000fce00078efe04 */
.L_x_13928:
[----:B------:R-:W-:Y:S05]  /*7700*/  BSYNC B0 ;  /* 0x0000000000007941 */ /* 0x000fea0003800000 */
.L_x_13927:
[----:B------:R-:W-:-:S04]  /*7710*/  FMUL.FTZ R0, R0, 1 ;  /* 0x3f80000000007820 */ /* 0x000fc80000410000 */
[----:B------:R0:W1:Y:S01]  /*7720*/  F2F.F64.F32 R30, R0 ;  /* 0x00000000001e7310 */ /* 0x0000620000201800 */
[----:B------:R-:W-:Y:S05]  /*7730*/  BRA `(.L_x_13874) ;  /* 0x0000000400147947 */ /* 0x000fea0003800000 */
.L_x_13925:
        /* <DEDUP_REMOVED lines=21> */
.L_x_13934:
[----:B------:R-:W-:Y:S05]  /*7890*/  BSYNC B1 ;  /* 0x0000000000017941 */ /* 0x000fea0003800000 */
.L_x_13933:
[----:B------:R-:W-:Y:S01]  /*78a0*/  LEA R3, R0, 0x37800000, 0x17 ;  /* 0x3780000000037811 */ /* 0x000fe200078eb8ff */
[----:B------:R-:W-:-:S05]  /*78b0*/  IMAD.SHL.U32 R0, R2, 0x200000, RZ ;  /* 0x0020000002007824 */ /* 0x000fca00078e00ff */
[----:B------:R-:W-:-:S07]  /*78c0*/  LOP3.LUT R0, R3, R0, R4, 0xfe, !PT ;  /* 0x0000000003007212 */ /* 0x000fce00078efe04 */
.L_x_13932:
[----:B------:R-:W-:Y:S05]  /*78d0*/  BSYNC B0 ;  /* 0x0000000000007941 */ /* 0x000fea0003800000 */
.L_x_13931:
[----:B------:R-:W-:-:S04]  /*78e0*/  FMUL.FTZ R0, R0, 1 ;  /* 0x3f80000000007820 */ /* 0x000fc80000410000 */
[----:B------:R0:W1:Y:S01]  /*78f0*/  F2F.F64.F32 R30, R0 ;  /* 0x00000000001e7310 */ /* 0x0000620000201800 */
[----:B------:R-:W-:Y:S05]  /*7900*/  BRA `(.L_x_13874) ;  /* 0x0000000000a07947 */ /* 0x000fea0003800000 */
.L_x_13924:
        /* <DEDUP_REMOVED lines=14> */
.L_x_13938:
[----:B------:R-:W-:Y:S05]  /*79f0*/  BSYNC B0 ;  /* 0x0000000000007941 */ /* 0x000fea0003800000 */
.L_x_13937:
[----:B------:R-:W-:-:S04]  /*7a00*/  FMUL.FTZ R0, R0, 1 ;  /* 0x3f80000000007820 */ /* 0x000fc80000410000 */
[----:B------:R0:W1:Y:S01]  /*7a10*/  F2F.F64.F32 R30, R0 ;  /* 0x00000000001e7310 */ /* 0x0000620000201800 */
[----:B------:R-:W-:Y:S05]  /*7a20*/  BRA `(.L_x_13874) ;  /* 0x0000000000587947 */ /* 0x000fea0003800000 */
.L_x_13912:
        /* <DEDUP_REMOVED lines=16> */
.L_x_13939:
[----:B------:R-:W-:Y:S05]  /*7b30*/  BRA `(.L_x_13874) ;  /* 0x0000000000147947 */ /* 0x000fea0003800000 */
.L_x_13936:
[----:B------:R-:W2:Y:S02]  /*7b40*/  LDG.E.64 R30, desc[UR36][R2.64] ;  /* 0x00000024021e7981 */ /* 0x000ea4000c1e1b00 */
[----:B--2---:R-:W0:Y:S01]  /*7b50*/  I2F.F64.U64 R30, R30 ;  /* 0x0000001e001e7312 */ /* 0x004e220000301800 */
[----:B------:R-:W-:Y:S05]  /*7b60*/  BRA `(.L_x_13874) ;  /* 0x0000000000087947 */ /* 0x000fea0003800000 */
.L_x_13935:
[----:B------:R-:W2:Y:S02]  /*7b70*/  LDG.E R2, desc[UR36][R2.64] ;  /* 0x0000002402027981 */ /* 0x000ea4000c1e1900 */
[----:B--2---:R0:W1:Y:S02]  /*7b80*/  I2F.F64.U32 R30, R2 ;  /* 0x00000002001e7312 */ /* 0x0040640000201800 */
.L_x_13874:
[----:B------:R-:W-:Y:S05]  /*7b90*/  BSYNC B6 ;  /* 0x0000000000067941 */ /* 0x000fea0003800000 */
.L_x_13873:
[----:B0-----:R-:W0:Y:S01]  /*7ba0*/  S2R R2, SR_TID.X ;  /* 0x0000000000027919 */ /* 0x001e220000002100 */
[----:B------:R-:W-:Y:S01]  /*7bb0*/  BSSY B0, `(.L_x_13940) ;  /* 0x0000019000007945 */ /* 0x000fe20003800000 */
[----:B0-----:R-:W-:-:S13]  /*7bc0*/  ISETP.GE.AND P1, PT, R2, R36, PT ;  /* 0x000000240200720c */ /* 0x001fda0003f26270 */
[----:B------:R-:W-:Y:S05]  /*7bd0*/  @P1 BRA `(.L_x_13941) ;  /* 0x0000000000581947 */ /* 0x000fea0003800000 */
[----:B-1--45:R-:W0:Y:S01]  /*7be0*/  MUFU.RCP64H R5, R17 ;  /* 0x0000001100057308 */ /* 0x032e220000001800 */
[----:B------:R-:W-:Y:S01]  /*7bf0*/  IMAD.MOV.U32 R4, RZ, RZ, 0x1 ;  /* 0x00000001ff047424 */ /* 0x000fe200078e00ff */
[----:B------:R-:W-:-:S05]  /*7c00*/  FSETP.GEU.AND P2, PT, |R23|, 6.5827683646048100446e-37, PT ;  /* 0x036000001700780b */ /* 0x000fca0003f4e200 */
        /* <DEDUP_REMOVED lines=16> */
[----:B--23--:R-:W-:Y:S05]  /*7d10*/  CALL.REL.NOINC `($__internal_43_$__cuda_sm20_div_rn_f64_full) ;  /* 0x0000004c00787944 */ /* 0x00cfea0003c00000 */
[----:B------:R-:W-:Y:S02]  /*7d20*/  IMAD.MOV.U32 R4, RZ, RZ, R20 ;  /* 0x000000ffff047224 */ /* 0x000fe400078e0014 */
[----:B------:R-:W-:-:S07]  /*7d30*/  IMAD.MOV.U32 R5, RZ, RZ, R21 ;  /* 0x000000ffff057224 */ /* 0x000fce00078e0015 */
.L_x_13941:
[----:B------:R-:W-:Y:S05]  /*7d40*/  BSYNC B0 ;  /* 0x0000000000007941 */ /* 0x000fea0003800000 */
.L_x_13940:
[----:B------:R-:W0:Y:S01]  /*7d50*/  S2R R3, SR_CTAID.X ;  /* 0x0000000000037919 */ /* 0x000e220000002500 */
[----:B------:R-:W0:Y:S01]  /*7d60*/  LDC R0, c[0x0][0x210] ;  /* 0x00008400ff007b82 */ /* 0x000e220000000800 */
[----:B-----5:R-:W-:Y:S01]  /*7d70*/  VIADD R22, R2, 0x80 ;  /* 0x0000008002167836 */ /* 0x020fe20000000000 */
[----:B------:R-:W-:Y:S01]  /*7d80*/  BSSY B0, `(.L_x_13942) ;  /* 0x000001a000007945 */ /* 0x000fe20003800000 */
[----:B0-----:R-:W-:-:S05]  /*7d90*/  IMAD R0, R3, -0x200, R0 ;  /* 0xfffffe0003007824 */ /* 0x001fca00078e0200 */
[----:B------:R-:W-:-:S13]  /*7da0*/  ISETP.GE.AND P0, PT, R22, R0, PT ;  /* 0x000000001600720c */ /* 0x000fda0003f06270 */
[----:B------:R-:W-:Y:S05]  /*7db0*/  @P0 BRA `(.L_x_13943) ;  /* 0x0000000000580947 */ /* 0x000fea0003800000 */
[----:B--2---:R-:W0:Y:S01]  /*7dc0*/  MUFU.RCP64H R7, R19 ;  /* 0x0000001300077308 */ /* 0x004e220000001800 */
        /* <DEDUP_REMOVED lines=14> */
[----:B-1--4-:R-:W-:Y:S01]  /*7eb0*/  MOV R16, 0x7f00 ;  /* 0x00007f0000107802 */ /* 0x012fe20000000f00 */
[----:B------:R-:W-:Y:S02]  /*7ec0*/  IMAD.MOV.U32 R11, RZ, RZ, R25 ;  /* 0x000000ffff0b7224 */ /* 0x000fe400078e0019 */
[----:B------:R-:W-:Y:S02]  /*7ed0*/  IMAD.MOV.U32 R8, RZ, RZ, R18 ;  /* 0x000000ffff087224 */ /* 0x000fe400078e0012 */
[----:B------:R-:W-:-:S07]  /*7ee0*/  IMAD.MOV.U32 R3, RZ, RZ, R19 ;  /* 0x000000ffff037224 */ /* 0x000fce00078e0013 */
[----:B---3--:R-:W-:Y:S05]  /*7ef0*/  CALL.REL.NOINC `($__internal_43_$__cuda_sm20_div_rn_f64_full) ;  /* 0x0000004c00007944 */ /* 0x008fea0003c00000 */
[----:B------:R-:W-:Y:S02]  /*7f00*/  IMAD.MOV.U32 R28, RZ, RZ, R20 ;  /* 0x000000ffff1c7224 */ /* 0x000fe400078e0014 */
[----:B------:R-:W-:-:S07]  /*7f10*/  IMAD.MOV.U32 R29, RZ, RZ, R21 ;  /* 0x000000ffff1d7224 */ /* 0x000fce00078e0015 */
.L_x_13943:
[----:B------:R-:W-:Y:S05]  /*7f20*/  BSYNC B0 ;  /* 0x0000000000007941 */ /* 0x000fea0003800000 */
.L_x_13942:
[----:B------:R-:W0:Y:S01]  /*7f30*/  S2R R0, SR_CTAID.X ;  /* 0x0000000000007919 */ /* 0x000e220000002500 */
[----:B------:R-:W0:Y:S01]  /*7f40*/  LDC R3, c[0x0][0x210] ;  /* 0x00008400ff037b82 */ /* 0x000e220000000800 */
[----:B------:R-:W-:Y:S01]  /*7f50*/  BSSY B0, `(.L_x_13944) ;  /* 0x000001b000007945 */ /* 0x000fe20003800000 */
[----:B0-----:R-:W-:Y:S02]  /*7f60*/  IMAD R3, R0, -0x200, R3 ;  /* 0xfffffe0000037824 */ /* 0x001fe400078e0203 */
[----:B------:R-:W-:-:S05]  /*7f70*/  VIADD R0, R2, 0x100 ;  /* 0x0000010002007836 */ /* 0x000fca0000000000 */
[----:B------:R-:W-:-:S13]  /*7f80*/  ISETP.GE.AND P0, PT, R0, R3, PT ;  /* 0x000000030000720c */ /* 0x000fda0003f06270 */
[----:B------:R-:W-:Y:S05]  /*7f90*/  @P0 BRA `(.L_x_13945) ;  /* 0x0000000000580947 */ /* 0x000fea0003800000 */
[----:B------:R-:W0:Y:S01]  /*7fa0*/  MUFU.RCP64H R7, R27 ;  /* 0x0000001b00077308 */ /* 0x000e220000001800 */
        /* <DEDUP_REMOVED lines=18> */
[----:B--23--:R-:W-:Y:S05]  /*80d0*/  CALL.REL.NOINC `($__internal_43_$__cuda_sm20_div_rn_f64_full) ;  /* 0x0000004800887944 */ /* 0x00cfea0003c00000 */
[----:B------:R-:W-:Y:S02]  /*80e0*/  IMAD.MOV.U32 R24, RZ, RZ, R20 ;  /* 0x000000ffff187224 */ /* 0x000fe400078e0014 */
[----:B------:R-:W-:-:S07]  /*80f0*/  IMAD.MOV.U32 R25, RZ, RZ, R21 ;  /* 0x000000ffff197224 */ /* 0x000fce00078e0015 */
.L_x_13945:
[----:B------:R-:W-:Y:S05]  /*8100*/  BSYNC B0 ;  /* 0x0000000000007941 */ /* 0x000fea0003800000 */
.L_x_13944:
[----:B------:R-:W0:Y:S01]  /*8110*/  S2R R0, SR_CTAID.X ;  /* 0x0000000000007919 */ /* 0x000e220000002500 */
[----:B------:R-:W0:Y:S01]  /*8120*/  LDC R3, c[0x0][0x210] ;  /* 0x00008400ff037b82 */ /* 0x000e220000000800 */
[----:B------:R-:W-:Y:S01]  /*8130*/  BSSY B0, `(.L_x_13946) ;  /* 0x000001b000007945 */ /* 0x000fe20003800000 */
[----:B0-----:R-:W-:Y:S02]  /*8140*/  IMAD R3, R0, -0x200, R3 ;  /* 0xfffffe0000037824 */ /* 0x001fe400078e0203 */
[----:B------:R-:W-:-:S05]  /*8150*/  VIADD R0, R2, 0x180 ;  /* 0x0000018002007836 */ /* 0x000fca0000000000 */
[----:B------:R-:W-:-:S13]  /*8160*/  ISETP.GE.AND P0, PT, R0, R3, PT ;  /* 0x000000030000720c */ /* 0x000fda0003f06270 */
[----:B------:R-:W-:Y:S05]  /*8170*/  @P0 BRA `(.L_x_13947) ;  /* 0x0000000000580947 */ /* 0x000fea0003800000 */
[----:B-1----:R-:W0:Y:S01]  /*8180*/  MUFU.RCP64H R7, R31 ;  /* 0x0000001f00077308 */ /* 0x002e220000001800 */
[----:B------:R-:W-:Y:S01]  /*8190*/  IMAD.MOV.U32 R6, RZ, RZ, 0x1 ;  /* 0x00000001ff067424 */ /* 0x000fe200078e00ff */
[----:B---3--:R-:W-:-:S05]  /*81a0*/  FSETP.GEU.AND P2, PT, |R33|, 6.5827683646048100446e-37, PT ;  /* 0x036000002100780b */ /* 0x008fca0003f4e200 */
[----:B0-----:R-:W-:-:S08]  /*81b0*/  DFMA R8, R6, -R30, 1 ;  /* 0x3ff000000608742b */ /* 0x001fd0000000081e */
[----:B------:R-:W-:-:S08]  /*81c0*/  DFMA R8, R8, R8, R8 ;  /* 0x000000080808722b */ /* 0x000fd00000000008 */
[----:B------:R-:W-:-:S08]  /*81d0*/  DFMA R8, R6, R8, R6 ;  /* 0x000000080608722b */ /* 0x000fd00000000006 */
[----:B------:R-:W-:-:S08]  /*81e0*/  DFMA R6, R8, -R30, 1 ;  /* 0x3ff000000806742b */ /* 0x000fd0000000081e */
[----:B------:R-:W-:-:S08]  /*81f0*/  DFMA R6, R8, R6, R8 ;  /* 0x000000060806722b */ /* 0x000fd00000000008 */
[----:B----4-:R-:W-:-:S08]  /*8200*/  DMUL R16, R6, R32 ;  /* 0x0000002006107228 */ /* 0x010fd00000000000 */
        /* <DEDUP_REMOVED lines=10> */
[----:B--2---:R-:W-:Y:S05]  /*82b0*/  CALL.REL.NOINC `($__internal_43_$__cuda_sm20_div_rn_f64_full) ;  /* 0x0000004800107944 */ /* 0x004fea0003c00000 */
[----:B------:R-:W-:Y:S02]  /*82c0*/  IMAD.MOV.U32 R16, RZ, RZ, R20 ;  /* 0x000000ffff107224 */ /* 0x000fe400078e0014 */
[----:B------:R-:W-:-:S07]  /*82d0*/  IMAD.MOV.U32 R17, RZ, RZ, R21 ;  /* 0x000000ffff117224 */ /* 0x000fce00078e0015 */
.L_x_13947:
[----:B------:R-:W-:Y:S05]  /*82e0*/  BSYNC B0 ;  /* 0x0000000000007941 */ /* 0x000fea0003800000 */
.L_x_13946:
[----:B------:R-:W0:Y:S01]  /*82f0*/  S2R R23, SR_CTAID.X ;  /* 0x0000000000177919 */ /* 0x000e220000002500 */
[----:B--2---:R-:W2:Y:S01]  /*8300*/  LDC.U8 R18, c[0x0][0x240] ;  /* 0x00009000ff127b82 */ /* 0x004ea20000000000 */
[----:B------:R-:W-:Y:S04]  /*8310*/  BSSY B6, `(.L_x_13948) ;  /* 0x0000130000067945 */ /* 0x000fe80003800000 */
[----:B------:R-:W-:Y:S05]  /*8320*/  @P1 BRA `(.L_x_13949) ;  /* 0x0000001000b81947 */ /* 0x000fea0003800000 */
[----:B------:R-:W0:Y:S01]  /*8330*/  S2R R0, SR_TID.X ;  /* 0x0000000000007919 */ /* 0x000e220000002100 */
[----:B------:R-:W5:Y:S01]  /*8340*/  LDC.64 R8, c[0x0][0x218] ;  /* 0x00008600ff087b82 */ /* 0x000f620000000a00 */
[----:B--2---:R-:W-:Y:S01]  /*8350*/  PRMT R2, R18, 0x9910, RZ ;  /* 0x0000991012027816 */ /* 0x004fe200000000ff */
[----:B------:R-:W-:Y:S01]  /*8360*/  ULDC UR4, c[0x0][0x244] ;  /* 0x0000910000047ab9 */ /* 0x000fe20000000800 */
[----:B0-----:R-:W-:-:S04]  /*8370*/  IMAD R0, R23, 0x200, R0 ;  /* 0x0000020017007824 */ /* 0x001fc800078e0200 */
[----:B------:R-:W-:Y:S02]  /*8380*/  IMAD R3, R0, UR4, RZ ;  /* 0x0000000400037c24 */ /* 0x000fe4000f8e02ff */
[----:B------:R-:W-:-:S03]  /*8390*/  IMAD.MOV.U32 R0, RZ, RZ, R2 ;  /* 0x000000ffff007224 */ /* 0x000fc600078e0002 */
[----:B-----5:R-:W-:Y:S02]  /*83a0*/  IADD3 R8, P1, R3, R8, RZ ;  /* 0x0000000803087210 */ /* 0x020fe40007f3e0ff */
        /* <DEDUP_REMOVED lines=15> */
.L_x_13953:
[----:B------:R-:W0:Y:S01]  /*84a0*/  F2I.S64.F64.TRUNC R4, R4 ;  /* 0x0000000400047311 */ /* 0x000e22000030d900 */
[----:B------:R-:W-:Y:S02]  /*84b0*/  IMAD.MOV.U32 R2, RZ, RZ, R22 ;  /* 0x000000ffff027224 */ /* 0x000fe400078e0016 */
[----:B0-----:R-:W-:-:S05]  /*84c0*/  IMAD.MOV.U32 R3, RZ, RZ, R4 ;  /* 0x000000ffff037224 */ /* 0x001fca00078e0004 */
[----:B------:R0:W-:Y:S01]  /*84d0*/  STG.E.U8 desc[UR36][R8.64], R3 ;  /* 0x0000000308007986 */ /* 0x0001e2000c101124 */
[----:B------:R-:W-:Y:S05]  /*84e0*/  BRA `(.L_x_13949) ;  /* 0x0000001000487947 */ /* 0x000fea0003800000 */
.L_x_13952:
        /* <DEDUP_REMOVED lines=10> */
.L_x_13956:
[----:B------:R-:W0:Y:S01]  /*8590*/  F2I.F64.TRUNC R5, R4 ;  /* 0x0000000400057311 */ /* 0x000e22000030d100 */
[----:B------:R-:W-:Y:S01]  /*85a0*/  IMAD.MOV.U32 R2, RZ, RZ, R22 ;  /* 0x000000ffff027224 */ /* 0x000fe200078e0016 */
[----:B0-----:R0:W-:Y:S01]  /*85b0*/  STG.E desc[UR36][R8.64], R5 ;  /* 0x0000000508007986 */ /* 0x0011e2000c101924 */
[----:B------:R-:W-:Y:S05]  /*85c0*/  BRA `(.L_x_13949) ;  /* 0x0000001000107947 */ /* 0x000fea0003800000 */
.L_x_13955:
[----:B------:R-:W0:Y:S01]  /*85d0*/  F2I.F64.TRUNC R5, R4 ;  /* 0x0000000400057311 */ /* 0x000e22000030d100 */
[----:B------:R-:W-:Y:S01]  /*85e0*/  IMAD.MOV.U32 R2, RZ, RZ, R22 ;  /* 0x000000ffff027224 */ /* 0x000fe200078e0016 */
[----:B0-----:R0:W-:Y:S01]  /*85f0*/  STG.E.U16 desc[UR36][R8.64], R5 ;  /* 0x0000000508007986 */ /* 0x0011e2000c101524 */
[----:B------:R-:W-:Y:S05]  /*8600*/  BRA `(.L_x_13949) ;  /* 0x0000001000007947 */ /* 0x000fea0003800000 */
.L_x_13951:
        /* <DEDUP_REMOVED lines=14> */
.L_x_13958:
        /* <DEDUP_REMOVED lines=9> */
.L_x_13957:
        /* <DEDUP_REMOVED lines=10> */
[----:B------:R-:W-:Y:S02]  /*8820*/  IMAD.MOV.U32 R7, RZ, RZ, RZ ;  /* 0x000000ffff077224 */ /* 0x000fe400078e00ff */
[----:B------:R-:W-:-:S11]  /*8830*/  IMAD.MOV.U32 R2, RZ, RZ, R22 ;  /* 0x000000ffff027224 */ /* 0x000fd600078e0016 */
[----:B0-----:R-:W-:-:S05]  /*8840*/  @!P0 FMUL R6, R6, 1.175494350822287508e-38 ;  /* 0x0080000006068820 */ /* 0x001fca0000400000 */
[----:B------:R0:W-:Y:S01]  /*8850*/  STG.E.64 desc[UR36][R8.64], R6 ;  /* 0x0000000608007986 */ /* 0x0001e2000c101b24 */
[----:B------:R-:W-:Y:S05]  /*8860*/  BRA `(.L_x_13949) ;  /* 0x0000000c00687947 */ /* 0x000fea0003800000 */
.L_x_13960:
[----:B------:R-:W-:Y:S01]  /*8870*/  UMOV UR4, 0xf0000000 ;  /* 0xf000000000047882 */ /* 0x000fe20000000000 */
[----:B------:R-:W-:Y:S01]  /*8880*/  UMOV UR5, 0x380fffff ;  /* 0x380fffff00057882 */ /* 0x000fe20000000000 */
[----:B------:R-:W0:Y:S01]  /*8890*/  F2F.F32.F64 R0, R4 ;  /* 0x0000000400007310 */ /* 0x000e220000301000 */
[----:B------:R-:W-:Y:S01]  /*88a0*/  DSETP.GEU.AND P0, PT, |R4|, UR4, PT ;  /* 0x0000000404007e2a */ /* 0x000fe2000bf0e200 */
[----:B------:R-:W-:-:S13]  /*88b0*/  IMAD.MOV.U32 R2, RZ, RZ, R22 ;  /* 0x000000ffff027224 */ /* 0x000fda00078e0016 */
[----:B0-----:R-:W-:-:S05]  /*88c0*/  @!P0 FMUL R0, R0, 1.175494350822287508e-38 ;  /* 0x0080000000008820 */ /* 0x001fca0000400000 */
[----:B------:R-:W-:-:S04]  /*88d0*/  F2FP.F16.F32.PACK_AB R3, RZ, R0 ;  /* 0x00000000ff03723e */ /* 0x000fc800000000ff */
[----:B------:R-:W-:-:S05]  /*88e0*/  PRMT R3, R3, 0x5410, RZ ;  /* 0x0000541003037816 */ /* 0x000fca00000000ff */
[----:B------:R0:W-:Y:S01]  /*88f0*/  STG.E desc[UR36][R8.64], R3 ;  /* 0x0000000308007986 */ /* 0x0001e2000c101924 */
[----:B------:R-:W-:Y:S05]  /*8900*/  BRA `(.L_x_13949) ;  /* 0x0000000c00407947 */ /* 0x000fea0003800000 */
.L_x_13959:
[----:B------:R0:W-:Y:S01]  /*8910*/  STG.E.64 desc[UR36][R8.64], R4 ;  /* 0x0000000408007986 */ /* 0x0001e2000c101b24 */
[----:B------:R-:W-:Y:S01]  /*8920*/  IMAD.MOV.U32 R2, RZ, RZ, R22 ;  /* 0x000000ffff027224 */ /* 0x000fe200078e0016 */
[----:B------:R-:W-:Y:S06]  /*8930*/  BRA `(.L_x_13949) ;  /* 0x0000000c00347947 */ /* 0x000fec0003800000 */
.L_x_13950:
        /* <DEDUP_REMOVED lines=10> */
[----:B------:R-:W-:-:S05]  /*89e0*/  SEL R3, RZ, 0x1, !P0 ;  /* 0x00000001ff037807 */ /* 0x000fca0004000000 */
[----:B------:R0:W-:Y:S01]  /*89f0*/  STG.E.U8 desc[UR36][R8.64], R3 ;  /* 0x0000000308007986 */ /* 0x0001e2000c101124 */
[----:B------:R-:W-:Y:S05]  /*8a00*/  BRA `(.L_x_13949) ;  /* 0x0000000c00007947 */ /* 0x000fea0003800000 */
.L_x_13963:
[----:B------:R-:W-:Y:S01]  /*8a10*/  CS2R R6, SRZ ;  /* 0x0000000000067805 */ /* 0x000fe2000001ff00 */
[----:B------:R-:W-:-:S04]  /*8a20*/  IMAD.MOV.U32 R2, RZ, RZ, R22 ;  /* 0x000000ffff027224 */ /* 0x000fc800078e0016 */
[----:B------:R0:W-:Y:S01]  /*8a30*/  STG.E.128 desc[UR36][R8.64], R4 ;  /* 0x0000000408007986 */ /* 0x0001e2000c101d24 */
[----:B------:R-:W-:Y:S05]  /*8a40*/  BRA `(.L_x_13949) ;  /* 0x0000000800f07947 */ /* 0x000fea0003800000 */
.L_x_13962:
        /* <DEDUP_REMOVED lines=25> */
.L_x_13967:
[----:B------:R-:W-:Y:S05]  /*8be0*/  BSYNC B0 ;  /* 0x0000000000007941 */ /* 0x000fea0003800000 */
.L_x_13966:
[----:B------:R-:W-:Y:S01]  /*8bf0*/  LOP3.LUT R3, R0, R3, RZ, 0xfc, !PT ;  /* 0x0000000300037212 */ /* 0x000fe200078efcff */
[----:B------:R-:W-:-:S04]  /*8c00*/  IMAD.MOV.U32 R2, RZ, RZ, R22 ;  /* 0x000000ffff027224 */ /* 0x000fc800078e0016 */
[----:B------:R0:W-:Y:S01]  /*8c10*/  STG.E.U8 desc[UR36][R8.64], R3 ;  /* 0x0000000308007986 */ /* 0x0001e2000c101124 */
[----:B------:R-:W-:Y:S05]  /*8c20*/  BRA `(.L_x_13949) ;  /* 0x0000000800787947 */ /* 0x000fea0003800000 */
.L_x_13965:
        /* <DEDUP_REMOVED lines=17> */
.L_x_13969:
[----:B------:R-:W-:Y:S01]  /*8d40*/  IMAD.MOV.U32 R0, RZ, RZ, 0x7f ;  /* 0x0000007fff007424 */ /* 0x000fe200078e00ff */
[----:B------:R-:W-:-:S04]  /*8d50*/  ISETP.GT.U32.AND P0, PT, R2, 0x7f800000, PT ;  /* 0x7f8000000200780c */ /* 0x000fc80003f04070 */
[----:B------:R-:W-:-:S09]  /*8d60*/  SEL R0, R0, 0x7c, P0 ;  /* 0x0000007c00007807 */ /* 0x000fd20000000000 */
.L_x_13970:
[----:B------:R-:W-:Y:S05]  /*8d70*/  BSYNC B0 ;  /* 0x0000000000007941 */ /* 0x000fea0003800000 */
.L_x_13968:
[----:B------:R-:W-:-:S04]  /*8d80*/  LOP3.LUT R2, R3, 0x80000000, RZ, 0xc0, !PT ;  /* 0x8000000003027812 */ /* 0x000fc800078ec0ff */
[----:B------:R-:W-:Y:S01]  /*8d90*/  SHF.R.U32.HI R3, RZ, 0x18, R2 ;  /* 0x00000018ff037819 */ /* 0x000fe20000011602 */
[----:B------:R-:W-:-:S03]  /*8da0*/  IMAD.MOV.U32 R2, RZ, RZ, R22 ;  /* 0x000000ffff027224 */ /* 0x000fc600078e0016 */
[----:B------:R-:W-:-:S05]  /*8db0*/  LOP3.LUT R3, R0, R3, RZ, 0xfc, !PT ;  /* 0x0000000300037212 */ /* 0x000fca00078efcff */
[----:B------:R0:W-:Y:S01]  /*8dc0*/  STG.E.U8 desc[UR36][R8.64], R3 ;  /* 0x0000000308007986 */ /* 0x0001e2000c101124 */
[----:B------:R-:W-:Y:S05]  /*8dd0*/  BRA `(.L_x_13949) ;  /* 0x00000008000c7947 */ /* 0x000fea0003800000 */
.L_x_13964:
        /* <DEDUP_REMOVED lines=9> */
.L_x_13961:
        /* <DEDUP_REMOVED lines=12> */
.L_x_13973:
        /* <DEDUP_REMOVED lines=21> */
.L_x_13976:
[----:B------:R-:W-:-:S04]  /*9080*/  LOP3.LUT R0, R7, 0x80000000, RZ, 0xc0, !PT ;  /* 0x8000000007007812 */ /* 0x000fc800078ec0ff */
[----:B------:R-:W-:-:S04]  /*9090*/  SHF.R.U32.HI R3, RZ, 0x18, R0 ;  /* 0x00000018ff037819 */ /* 0x000fc80000011600 */
[----:B------:R-:W-:-:S04]  /*90a0*/  LOP3.LUT R2, R2, R3, RZ, 0xfc, !PT ;  /* 0x0000000302027212 */ /* 0x000fc800078efcff */
[----:B------:R-:W-:-:S07]  /*90b0*/  PRMT R0, R2, 0x7610, R0 ;  /* 0x0000761002007816 */ /* 0x000fce0000000000 */
.L_x_13975:
[----:B------:R-:W-:Y:S05]  /*90c0*/  BSYNC B0 ;  /* 0x0000000000007941 */ /* 0x000fea0003800000 */
.L_x_13974:
[----:B------:R0:W-:Y:S01]  /*90d0*/  STG.E.U8 desc[UR36][R8.64], R0 ;  /* 0x0000000008007986 */ /* 0x0001e2000c101124 */
[----:B------:R-:W-:Y:S01]  /*90e0*/  IMAD.MOV.U32 R2, RZ, RZ, R22 ;  /* 0x000000ffff027224 */ /* 0x000fe200078e0016 */
[----:B------:R-:W-:Y:S06]  /*90f0*/  BRA `(.L_x_13949) ;  /* 0x0000000400447947 */ /* 0x000fec0003800000 */
.L_x_13972:
        /* <DEDUP_REMOVED lines=21> */
.L_x_13979:
[----:B------:R-:W-:-:S04]  /*9250*/  LOP3.LUT R0, R7, 0x80000000, RZ, 0xc0, !PT ;  /* 0x8000000007007812 */ /* 0x000fc800078ec0ff */
[----:B------:R-:W-:-:S04]  /*9260*/  SHF.R.U32.HI R3, RZ, 0x18, R0 ;  /* 0x00000018ff037819 */ /* 0x000fc80000011600 */
[----:B------:R-:W-:-:S04]  /*9270*/  LOP3.LUT R2, R2, R3, RZ, 0xfc, !PT ;  /* 0x0000000302027212 */ /* 0x000fc800078efcff */
[----:B------:R-:W-:-:S07]  /*9280*/  PRMT R0, R2, 0x7610, R0 ;  /* 0x0000761002007816 */ /* 0x000fce0000000000 */
.L_x_13978:
[----:B------:R-:W-:Y:S05]  /*9290*/  BSYNC B0 ;  /* 0x0000000000007941 */ /* 0x000fea0003800000 */
.L_x_13977:
[----:B------:R0:W-:Y:S01]  /*92a0*/  STG.E.U8 desc[UR36][R8.64], R0 ;  /* 0x0000000008007986 */ /* 0x0001e2000c101124 */
[----:B------:R-:W-:Y:S01]  /*92b0*/  IMAD.MOV.U32 R2, RZ, RZ, R22 ;  /* 0x000000ffff027224 */ /* 0x000fe200078e0016 */
[----:B------:R-:W-:Y:S06]  /*92c0*/  BRA `(.L_x_13949) ;  /* 0x0000000000d07947 */ /* 0x000fec0003800000 */
.L_x_13971:
        /* <DEDUP_REMOVED lines=23> */
[----:B------:R-:W-:Y:S02]  /*9440*/  IMAD.MOV.U32 R2, RZ, RZ, R22 ;  /* 0x000000ffff027224 */ /* 0x000fe400078e0016 */
[----:B------:R-:W-:-:S05]  /*9450*/  @P2 IMAD.MOV.U32 R3, RZ, RZ, R0 ;  /* 0x000000ffff032224 */ /* 0x000fca00078e0000 */
[----:B------:R0:W-:Y:S01]  /*9460*/  STG.E.U8 desc[UR36][R8.64], R3 ;  /* 0x0000000308007986 */ /* 0x0001e2000c101124 */
[----:B------:R-:W-:Y:S05]  /*9470*/  BRA `(.L_x_13949) ;  /* 0x0000000000647947 */ /* 0x000fea0003800000 */
.L_x_13954:
        /* <DEDUP_REMOVED lines=15> */
[----:B01-34-:R-:W-:Y:S05]  /*9570*/  CALL.ABS.NOINC R2 ;  /* 0x0000000002007343 */ /* 0x01bfea0003c00000 */
.L_x_13982:
[----:B------:R-:W-:Y:S01]  /*9580*/  IMAD.MOV.U32 R2, RZ, RZ, R22 ;  /* 0x000000ffff027224 */ /* 0x000fe200078e0016 */
[----:B------:R-:W-:Y:S06]  /*9590*/  BRA `(.L_x_13949) ;  /* 0x00000000001c7947 */ /* 0x000fec0003800000 */
.L_x_13981:
[----:B------:R-:W0:Y:S01]  /*95a0*/  F2I.U64.F64.TRUNC R4, R4 ;  /* 0x0000000400047311 */ /* 0x000e22000030d800 */
[----:B------:R-:W-:Y:S01]  /*95b0*/  IMAD.MOV.U32 R2, RZ, RZ, R22 ;  /* 0x000000ffff027224 */ /* 0x000fe200078e0016 */
[----:B0-----:R0:W-:Y:S01]  /*95c0*/  STG.E.64 desc[UR36][R8.64], R4 ;  /* 0x0000000408007986 */ /* 0x0011e2000c101b24 */
[----:B------:R-:W-:Y:S05]  /*95d0*/  BRA `(.L_x_13949) ;  /* 0x00000000000c7947 */ /* 0x000fea0003800000 */
.L_x_13980:
[----:B------:R-:W0:Y:S01]  /*95e0*/  F2I.U32.F64.TRUNC R5, R4 ;  /* 0x0000000400057311 */ /* 0x000e22000030d000 */
[----:B------:R-:W-:Y:S01]  /*95f0*/  IMAD.MOV.U32 R2, RZ, RZ, R22 ;  /* 0x000000ffff027224 */ /* 0x000fe200078e0016 */
[----:B0-----:R0:W-:Y:S06]  /*9600*/  STG.E desc[UR36][R8.64], R5 ;  /* 0x0000000508007986 */ /* 0x0011ec000c101924 */
.L_x_13949:
[----:B------:R-:W-:Y:S05]  /*9610*/  BSYNC B6 ;  /* 0x0000000000067941 */ /* 0x000fea0003800000 */
.L_x_13948:
[----:B------:R-:W0:Y:S01]  /*9620*/  LDC R19, c[0x0][0x210] ;  /* 0x00008400ff137b82 */ /* 0x000e220000000800 */
[----:B------:R-:W-:Y:S01]  /*9630*/  BSSY B6, `(.L_x_13983) ;  /* 0x0000232000067945 */ /* 0x000fe20003800000 */
[----:B0-----:R-:W-:-:S05]  /*9640*/  IMAD R19, R23, -0x200, R19 ;  /* 0xfffffe0017137824 */ /* 0x001fca00078e0213 */
[----:B------:R-:W-:-:S13]  /*9650*/  ISETP.GE.AND P0, PT, R2, R19, PT ;  /* 0x000000130200720c */ /* 0x000fda0003f06270 */
[----:B------:R-:W-:Y:S05]  /*9660*/  @P0 BRA `(.L_x_13984) ;  /* 0x0000002000b80947 */ /* 0x000fea0003800000 */
[----:B------:R-:W0:Y:S01]  /*9670*/  LDC.64 R4, c[0x0][0x218] ;  /* 0x00008600ff047b82 */ /* 0x000e220000000a00 */
[----:B------:R-:W-:Y:S01]  /*9680*/  IMAD R0, R23, 0x200, R2 ;  /* 0x0000020017007824 */ /* 0x000fe200078e0202 */
[----:B--2---:R-:W-:Y:S01]  /*9690*/  PRMT R6, R18, 0x9910, RZ ;  /* 0x0000991012067816 */ /* 0x004fe200000000ff */
        /* <DEDUP_REMOVED lines=18> */
.L_x_13988:
[----:B------:R-:W0:Y:S02]  /*97c0*/  F2I.S64.F64.TRUNC R28, R28 ;  /* 0x0000001c001c7311 */ /* 0x000e24000030d900 */
[----:B0-----:R-:W-:-:S05]  /*97d0*/  IMAD.MOV.U32 R3, RZ, RZ, R28 ;  /* 0x000000ffff037224 */ /* 0x001fca00078e001c */
[----:B------:R0:W-:Y:S01]  /*97e0*/  STG.E.U8 desc[UR36][R4.64], R3 ;  /* 0x0000000304007986 */ /* 0x0001e2000c101124 */
[----:B------:R-:W-:Y:S05]  /*97f0*/  BRA `(.L_x_13990) ;  /* 0x0000000c00f07947 */ /* 0x000fea0003800000 */
.L_x_13987:
        /* <DEDUP_REMOVED lines=9> */
.L_x_13992:
[----:B------:R-:W0:Y:S02]  /*9890*/  F2I.F64.TRUNC R29, R28 ;  /* 0x0000001c001d7311 */ /* 0x000e24000030d100 */
[----:B0-----:R0:W-:Y:S01]  /*98a0*/  STG.E desc[UR36][R4.64], R29 ;  /* 0x0000001d04007986 */ /* 0x0011e2000c101924 */
[----:B------:R-:W-:Y:S05]  /*98b0*/  BRA `(.L_x_13990) ;  /* 0x0000000c00c07947 */ /* 0x000fea0003800000 */
.L_x_13991:
[----:B------:R-:W0:Y:S02]  /*98c0*/  F2I.F64.TRUNC R29, R28 ;  /* 0x0000001c001d7311 */ /* 0x000e24000030d100 */
[----:B0-----:R0:W-:Y:S01]  /*98d0*/  STG.E.U16 desc[UR36][R4.64], R29 ;  /* 0x0000001d04007986 */ /* 0x0011e2000c101524 */
[----:B------:R-:W-:Y:S05]  /*98e0*/  BRA `(.L_x_13990) ;  /* 0x0000000c00b47947 */ /* 0x000fea0003800000 */
.L_x_13986:
        /* <DEDUP_REMOVED lines=13> */
.L_x_13994:
        /* <DEDUP_REMOVED lines=8> */
.L_x_13993:
        /* <DEDUP_REMOVED lines=14> */
.L_x_13996:
        /* <DEDUP_REMOVED lines=9> */
.L_x_13995:
[----:B------:R0:W-:Y:S01]  /*9bb0*/  STG.E.64 desc[UR36][R4.64], R28 ;  /* 0x0000001c04007986 */ /* 0x0001e2000c101b24 */
[----:B------:R-:W-:Y:S05]  /*9bc0*/  BRA `(.L_x_13990) ;  /* 0x0000000800fc7947 */ /* 0x000fea0003800000 */
.L_x_13985:
        /* <DEDUP_REMOVED lines=12> */
.L_x_13999:
[----:B-1----:R-:W-:-:S05]  /*9c90*/  CS2R R30, SRZ ;  /* 0x00000000001e7805 */ /* 0x002fca000001ff00 */
[----:B------:R0:W-:Y:S01]  /*9ca0*/  STG.E.128 desc[UR36][R4.64], R28 ;  /* 0x0000001c04007986 */ /* 0x0001e2000c101d24 */
[----:B------:R-:W-:Y:S05]  /*9cb0*/  BRA `(.L_x_13990) ;  /* 0x0000000800c07947 */ /* 0x000fea0003800000 */
.L_x_13998:
        /* <DEDUP_REMOVED lines=25> */
.L_x_14003:
[----:B------:R-:W-:Y:S05]  /*9e50*/  BSYNC B0 ;  /* 0x0000000000007941 */ /* 0x000fea0003800000 */
.L_x_14002:
[----:B------:R-:W-:-:S05]  /*9e60*/  LOP3.LUT R7, R0, R7, RZ, 0xfc, !PT ;  /* 0x0000000700077212 */ /* 0x000fca00078efcff */
[----:B------:R0:W-:Y:S01]  /*9e70*/  STG.E.U8 desc[UR36][R4.64], R7 ;  /* 0x0000000704007986 */ /* 0x0001e2000c101124 */
[----:B------:R-:W-:Y:S05]  /*9e80*/  BRA `(.L_x_13990) ;  /* 0x00000008004c7947 */ /* 0x000fea0003800000 */
.L_x_14001:
        /* <DEDUP_REMOVED lines=17> */
.L_x_14005:
[----:B------:R-:W-:Y:S01]  /*9fa0*/  IMAD.MOV.U32 R0, RZ, RZ, 0x7f ;  /* 0x0000007fff007424 */ /* 0x000fe200078e00ff */
[----:B------:R-:W-:-:S04]  /*9fb0*/  ISETP.GT.U32.AND P0, PT, R3, 0x7f800000, PT ;  /* 0x7f8000000300780c */ /* 0x000fc80003f04070 */
[----:B------:R-:W-:-:S09]  /*9fc0*/  SEL R0, R0, 0x7c, P0 ;  /* 0x0000007c00007807 */ /* 0x000fd20000000000 */
.L_x_14006:
[----:B------:R-:W-:Y:S05]  /*9fd0*/  BSYNC B0 ;  /* 0x0000000000007941 */ /* 0x000fea0003800000 */
.L_x_14004:
[----:B------:R-:W-:-:S04]  /*9fe0*/  LOP3.LUT R3, R7, 0x80000000, RZ, 0xc0, !PT ;  /* 0x8000000007037812 */ /* 0x000fc800078ec0ff */
[----:B------:R-:W-:-:S04]  /*9ff0*/  SHF.R.U32.HI R3, RZ, 0x18, R3 ;  /* 0x00000018ff037819 */ /* 0x000fc80000011603 */
[----:B------:R-:W-:-:S05]  /*a000*/  LOP3.LUT R3, R0, R3, RZ, 0xfc, !PT ;  /* 0x0000000300037212 */ /* 0x000fca00078efcff */
[----:B------:R0:W-:Y:S01]  /*a010*/  STG.E.U8 desc[UR36][R4.64], R3 ;  /* 0x0000000304007986 */ /* 0x0001e2000c101124 */
[----:B------:R-:W-:Y:S05]  /*a020*/  BRA `(.L_x_13990) ;  /* 0x0000000400e47947 */ /* 0x000fea0003800000 */
.L_x_14000:
        /* <DEDUP_REMOVED lines=8> */
.L_x_13997:
        /* <DEDUP_REMOVED lines=11> */
.L_x_14009:
        /* <DEDUP_REMOVED lines=21> */
.L_x_14012:
[----:B------:R-:W-:-:S04]  /*a2b0*/  LOP3.LUT R0, R7, 0x80000000, RZ, 0xc0, !PT ;  /* 0x8000000007007812 */ /* 0x000fc800078ec0ff */
[----:B------:R-:W-:-:S04]  /*a2c0*/  SHF.R.U32.HI R0, RZ, 0x18, R0 ;  /* 0x00000018ff007819 */ /* 0x000fc80000011600 */
[----:B------:R-:W-:-:S07]  /*a2d0*/  LOP3.LUT R0, R3, R0, RZ, 0xfc, !PT ;  /* 0x0000000003007212 */ /* 0x000fce00078efcff */
.L_x_14011:
[----:B------:R-:W-:Y:S05]  /*a2e0*/  BSYNC B0 ;  /* 0x0000000000007941 */ /* 0x000fea0003800000 */
.L_x_14010:
[----:B------:R0:W-:Y:S01]  /*a2f0*/  STG.E.U8 desc[UR36][R4.64], R0 ;  /* 0x0000000004007986 */ /* 0x0001e2000c101124 */
[----:B------:R-:W-:Y:S05]  /*a300*/  BRA `(.L_x_13990) ;  /* 0x00000004002c7947 */ /* 0x000fea0003800000 */
.L_x_14008:
        /* <DEDUP_REMOVED lines=21> */
.L_x_14015:
[----:B------:R-:W-:-:S04]  /*a460*/  LOP3.LUT R0, R7, 0x80000000, RZ, 0xc0, !PT ;  /* 0x8000000007007812 */ /* 0x000fc800078ec0ff */
[----:B------:R-:W-:-:S04]  /*a470*/  SHF.R.U32.HI R0, RZ, 0x18, R0 ;  /* 0x00000018ff007819 */ /* 0x000fc80000011600 */
[----:B------:R-:W-:-:S07]  /*a480*/  LOP3.LUT R0, R3, R0, RZ, 0xfc, !PT ;  /* 0x0000000003007212 */ /* 0x000fce00078efcff */
.L_x_14014:
[----:B------:R-:W-:Y:S05]  /*a490*/  BSYNC B0 ;  /* 0x0000000000007941 */ /* 0x000fea0003800000 */
.L_x_14013:
[----:B------:R0:W-:Y:S01]  /*a4a0*/  STG.E.U8 desc[UR36][R4.64], R0 ;  /* 0x0000000004007986 */ /* 0x0001e2000c101124 */
[----:B------:R-:W-:Y:S05]  /*a4b0*/  BRA `(.L_x_13990) ;  /* 0x0000000000c07947 */ /* 0x000fea0003800000 */
.L_x_14007:
        /* <DEDUP_REMOVED lines=26> */
.L_x_13989:
        /* <DEDUP_REMOVED lines=16> */
.L_x_14018:
[----:B------:R-:W-:Y:S05]  /*a760*/  BRA `(.L_x_13990) ;  /* 0x0000000000147947 */ /* 0x000fea0003800000 */
.L_x_14017:
[----:B------:R-:W0:Y:S02]  /*a770*/  F2I.U64.F64.TRUNC R28, R28 ;  /* 0x0000001c001c7311 */ /* 0x000e24000030d800 */
[----:B0-----:R0:W-:Y:S01]  /*a780*/  STG.E.64 desc[UR36][R4.64], R28 ;  /* 0x0000001c04007986 */ /* 0x0011e2000c101b24 */
[----:B------:R-:W-:Y:S05]  /*a790*/  BRA `(.L_x_13990) ;  /* 0x0000000000087947 */ /* 0x000fea0003800000 */
.L_x_14016:
[----:B------:R-:W0:Y:S02]  /*a7a0*/  F2I.U32.F64.TRUNC R29, R28 ;  /* 0x0000001c001d7311 */ /* 0x000e24000030d000 */
[----:B0-----:R0:W-:Y:S02]  /*a7b0*/  STG.E desc[UR36][R4.64], R29 ;  /* 0x0000001d04007986 */ /* 0x0011e4000c101924 */
.L_x_13990:
[----:B------:R-:W-:-:S05]  /*a7c0*/  VIADD R2, R2, 0x80 ;  /* 0x0000008002027836 */ /* 0x000fca0000000000 */
[----:B------:R-:W-:-:S13]  /*a7d0*/  ISETP.GE.AND P0, PT, R2, R19, PT ;  /* 0x000000130200720c */ /* 0x000fda0003f06270 */
[----:B------:R-:W-:Y:S05]  /*a7e0*/  @P0 BRA `(.L_x_13984) ;  /* 0x0000001000580947 */ /* 0x000fea0003800000 */
[----:B0-2---:R-:W0:Y:S01]  /*a7f0*/  LDC.64 R4, c[0x0][0x218] ;  /* 0x00008600ff047b82 */ /* 0x005e220000000a00 */
        /* <DEDUP_REMOVED lines=20> */
.L_x_14022:
[----:B------:R-:W0:Y:S02]  /*a940*/  F2I.S64.F64.TRUNC R24, R24 ;  /* 0x0000001800187311 */ /* 0x000e24000030d900 */
[----:B0-----:R-:W-:-:S05]  /*a950*/  IMAD.MOV.U32 R3, RZ, RZ, R24 ;  /* 0x000000ffff037224 */ /* 0x001fca00078e0018 */
[----:B------:R0:W-:Y:S01]  /*a960*/  STG.E.U8 desc[UR36][R4.64], R3 ;  /* 0x0000000304007986 */ /* 0x0001e2000c101124 */
[----:B------:R-:W-:Y:S05]  /*a970*/  BRA `(.L_x_14024) ;  /* 0x0000000c00f07947 */ /* 0x000fea0003800000 */
.L_x_14021:
        /* <DEDUP_REMOVED lines=9> */
.L_x_14026:
[----:B------:R-:W0:Y:S02]  /*aa10*/  F2I.F64.TRUNC R25, R24 ;  /* 0x0000001800197311 */ /* 0x000e24000030d100 */
[----:B0-----:R0:W-:Y:S01]  /*aa20*/  STG.E desc[UR36][R4.64], R25 ;  /* 0x0000001904007986 */ /* 0x0011e2000c101924 */
[----:B------:R-:W-:Y:S05]  /*aa30*/  BRA `(.L_x_14024) ;  /* 0x0000000c00c07947 */ /* 0x000fea0003800000 */
.L_x_14025:
[----:B------:R-:W0:Y:S02]  /*aa40*/  F2I.F64.TRUNC R25, R24 ;  /* 0x0000001800197311 */ /* 0x000e24000030d100 */
[----:B0-----:R0:W-:Y:S01]  /*aa50*/  STG.E.U16 desc[UR36][R4.64], R25 ;  /* 0x0000001904007986 */ /* 0x0011e2000c101524 */
[----:B------:R-:W-:Y:S05]  /*aa60*/  BRA `(.L_x_14024) ;  /* 0x0000000c00b47947 */ /* 0x000fea0003800000 */
.L_x_14020:
        /* <DEDUP_REMOVED lines=13> */
.L_x_14028:
        /* <DEDUP_REMOVED lines=8> */
.L_x_14027:
        /* <DEDUP_REMOVED lines=14> */
.L_x_14030:
        /* <DEDUP_REMOVED lines=9> */
.L_x_14029:
[----:B------:R0:W-:Y:S01]  /*ad30*/  STG.E.64 desc[UR36][R4.64], R24 ;  /* 0x0000001804007986 */ /* 0x0001e2000c101b24 */
[----:B------:R-:W-:Y:S05]  /*ad40*/  BRA `(.L_x_14024) ;  /* 0x0000000800fc7947 */ /* 0x000fea0003800000 */
.L_x_14019:
        /* <DEDUP_REMOVED lines=12> */
.L_x_14033:
[----:B------:R-:W-:-:S05]  /*ae10*/  CS2R R26, SRZ ;  /* 0x00000000001a7805 */ /* 0x000fca000001ff00 */
[----:B------:R0:W-:Y:S01]  /*ae20*/  STG.E.128 desc[UR36][R4.64], R24 ;  /* 0x0000001804007986 */ /* 0x0001e2000c101d24 */
[----:B------:R-:W-:Y:S05]  /*ae30*/  BRA `(.L_x_14024) ;  /* 0x0000000800c07947 */ /* 0x000fea0003800000 */
.L_x_14032:
        /* <DEDUP_REMOVED lines=25> */
.L_x_14037:
[----:B------:R-:W-:Y:S05]  /*afd0*/  BSYNC B0 ;  /* 0x0000000000007941 */ /* 0x000fea0003800000 */
.L_x_14036:
[----:B------:R-:W-:-:S05]  /*afe0*/  LOP3.LUT R7, R0, R7, RZ, 0xfc, !PT ;  /* 0x0000000700077212 */ /* 0x000fca00078efcff */
[----:B------:R0:W-:Y:S01]  /*aff0*/  STG.E.U8 desc[UR36][R4.64], R7 ;  /* 0x0000000704007986 */ /* 0x0001e2000c101124 */
[----:B------:R-:W-:Y:S05]  /*b000*/  BRA `(.L_x_14024) ;  /* 0x00000008004c7947 */ /* 0x000fea0003800000 */
.L_x_14035:
        /* <DEDUP_REMOVED lines=17> */
.L_x_14039:
[----:B------:R-:W-:Y:S01]  /*b120*/  IMAD.MOV.U32 R0, RZ, RZ, 0x7f ;  /* 0x0000007fff007424 */ /* 0x000fe200078e00ff */
[----:B------:R-:W-:-:S04]  /*b130*/  ISETP.GT.U32.AND P0, PT, R3, 0x7f800000, PT ;  /* 0x7f8000000300780c */ /* 0x000fc80003f04070 */
[----:B------:R-:W-:-:S09]  /*b140*/  SEL R0, R0, 0x7c, P0 ;  /* 0x0000007c00007807 */ /* 0x000fd20000000000 */
.L_x_14040:
[----:B------:R-:W-:Y:S05]  /*b150*/  BSYNC B0 ;  /* 0x0000000000007941 */ /* 0x000fea0003800000 */
.L_x_14038:
[----:B------:R-:W-:-:S04]  /*b160*/  LOP3.LUT R3, R7, 0x80000000, RZ, 0xc0, !PT ;  /* 0x8000000007037812 */ /* 0x000fc800078ec0ff */
[----:B------:R-:W-:-:S04]  /*b170*/  SHF.R.U32.HI R3, RZ, 0x18, R3 ;  /* 0x00000018ff037819 */ /* 0x000fc80000011603 */
[----:B------:R-:W-:-:S05]  /*b180*/  LOP3.LUT R3, R0, R3, RZ, 0xfc, !PT ;  /* 0x0000000300037212 */ /* 0x000fca00078efcff */
[----:B------:R0:W-:Y:S01]  /*b190*/  STG.E.U8 desc[UR36][R4.64], R3 ;  /* 0x0000000304007986 */ /* 0x0001e2000c101124 */
[----:B------:R-:W-:Y:S05]  /*b1a0*/  BRA `(.L_x_14024) ;  /* 0x0000000400e47947 */ /* 0x000fea0003800000 */
.L_x_14034:
        /* <DEDUP_REMOVED lines=8> */
.L_x_14031:
        /* <DEDUP_REMOVED lines=11> */
.L_x_14043:
        /* <DEDUP_REMOVED lines=21> */
.L_x_14046:
[----:B------:R-:W-:-:S04]  /*b430*/  LOP3.LUT R0, R7, 0x80000000, RZ, 0xc0, !PT ;  /* 0x8000000007007812 */ /* 0x000fc800078ec0ff */
[----:B------:R-:W-:-:S04]  /*b440*/  SHF.R.U32.HI R0, RZ, 0x18, R0 ;  /* 0x00000018ff007819 */ /* 0x000fc80000011600 */
[----:B------:R-:W-:-:S07]  /*b450*/  LOP3.LUT R0, R3, R0, RZ, 0xfc, !PT ;  /* 0x0000000003007212 */ /* 0x000fce00078efcff */
.L_x_14045:
[----:B------:R-:W-:Y:S05]  /*b460*/  BSYNC B0 ;  /* 0x0000000000007941 */ /* 0x000fea0003800000 */
.L_x_14044:
[----:B------:R0:W-:Y:S01]  /*b470*/  STG.E.U8 desc[UR36][R4.64], R0 ;  /* 0x0000000004007986 */ /* 0x0001e2000c101124 */
[----:B------:R-:W-:Y:S05]  /*b480*/  BRA `(.L_x_14024) ;  /* 0x00000004002c7947 */ /* 0x000fea0003800000 */
.L_x_14042:
        /* <DEDUP_REMOVED lines=21> */
.L_x_14049:
[----:B------:R-:W-:-:S04]  /*b5e0*/  LOP3.LUT R0, R7, 0x80000000, RZ, 0xc0, !PT ;  /* 0x8000000007007812 */ /* 0x000fc800078ec0ff */
[----:B------:R-:W-:-:S04]  /*b5f0*/  SHF.R.U32.HI R0, RZ, 0x18, R0 ;  /* 0x00000018ff007819 */ /* 0x000fc80000011600 */
[----:B------:R-:W-:-:S07]  /*b600*/  LOP3.LUT R0, R3, R0, RZ, 0xfc, !PT ;  /* 0x0000000003007212 */ /* 0x000fce00078efcff */
.L_x_14048:
[----:B------:R-:W-:Y:S05]  /*b610*/  BSYNC B0 ;  /* 0x0000000000007941 */ /* 0x000fea0003800000 */
.L_x_14047:
[----:B------:R0:W-:Y:S01]  /*b620*/  STG.E.U8 desc[UR36][R4.64], R0 ;  /* 0x0000000004007986 */ /* 0x0001e2000c101124 */
[----:B------:R-:W-:Y:S05]  /*b630*/  BRA `(.L_x_14024) ;  /* 0x0000000000c07947 */ /* 0x000fea0003800000 */
.L_x_14041:
        /* <DEDUP_REMOVED lines=26> */
.L_x_14023:
        /* <DEDUP_REMOVED lines=15> */
[----:B-1234-:R-:W-:Y:S05]  /*b8d0*/  CALL.ABS.NOINC R14 ;  /* 0x000000000e007343 */ /* 0x01efea0003c00000 */
.L_x_14052:
[----:B------:R-:W-:Y:S05]  /*b8e0*/  BRA `(.L_x_14024) ;  /* 0x0000000000147947 */ /* 0x000fea0003800000 */
.L_x_14051:
[----:B------:R-:W0:Y:S02]  /*b8f0*/  F2I.U64.F64.TRUNC R24, R24 ;  /* 0x0000001800187311 */ /* 0x000e24000030d800 */
[----:B0-----:R0:W-:Y:S01]  /*b900*/  STG.E.64 desc[UR36][R4.64], R24 ;  /* 0x0000001804007986 */ /* 0x0011e2000c101b24 */
[----:B------:R-:W-:Y:S05]  /*b910*/  BRA `(.L_x_14024) ;  /* 0x0000000000087947 */ /* 0x000fea0003800000 */
.L_x_14050:
[----:B------:R-:W0:Y:S02]  /*b920*/  F2I.U32.F64.TRUNC R25, R24 ;  /* 0x0000001800197311 */ /* 0x000e24000030d000 */
[----:B0-----:R0:W-:Y:S02]  /*b930*/  STG.E desc[UR36][R4.64], R25 ;  /* 0x0000001904007986 */ /* 0x0011e4000c101924 */
.L_x_14024:
[----:B------:R-:W-:-:S07]  /*b940*/  VIADD R2, R2, 0x80 ;  /* 0x0000008002027836 */ /* 0x000fce0000000000 */
.L_x_13984:
[----:B------:R-:W-:Y:S05]  /*b950*/  BSYNC B6 ;  /* 0x0000000000067941 */ /* 0x000fea0003800000 */
.L_x_13983:
[----:B------:R-:W-:-:S13]  /*b960*/  ISETP.GE.AND P0, PT, R2, R19, PT ;  /* 0x000000130200720c */ /* 0x000fda0003f06270 */
[----:B------:R-:W-:Y:S05]  /*b970*/  @P0 EXIT ;  /* 0x000000000000094d */ /* 0x000fea0003800000 */
[----:B0-----:R-:W0:Y:S01]  /*b980*/  S2R R0, SR_CTAID.X ;  /* 0x0000000000007919 */ /* 0x001e220000002500 */
[----:B--2---:R-:W2:Y:S01]  /*b990*/  LDC.64 R4, c[0x0][0x218] ;  /* 0x00008600ff047b82 */ /* 0x004ea20000000a00 */
[----:B------:R-:W-:Y:S01]  /*b9a0*/  ULDC UR4, c[0x0][0x244] ;  /* 0x0000910000047ab9 */ /* 0x000fe20000000800 */
[----:B0-----:R-:W-:Y:S01]  /*b9b0*/  IMAD R2, R0, 0x200, R2 ;  /* 0x0000020000027824 */ /* 0x001fe200078e0202 */
[----:B------:R-:W-:-:S03]  /*b9c0*/  PRMT R0, R18, 0x9910, RZ ;  /* 0x0000991012007816 */ /* 0x000fc600000000ff */
[----:B------:R-:W-:Y:S01]  /*b9d0*/  IMAD R3, R2, UR4, RZ ;  /* 0x0000000402037c24 */ /* 0x000fe2000f8e02ff */
[----:B------:R-:W-:-:S04]  /*b9e0*/  ISETP.GT.AND P1, PT, R0, 0x9, PT ;  /* 0x000000090000780c */ /* 0x000fc80003f24270 */
[----:B--2---:R-:W-:-:S05]  /*b9f0*/  IADD3 R2, P0, R3, R4, RZ ;  /* 0x0000000403027210 */ /* 0x004fca0007f1e0ff */
        /* <DEDUP_REMOVED lines=10> */
[----:B-1--4-:R-:W0:Y:S02]  /*baa0*/  F2I.F64.TRUNC R17, R16 ;  /* 0x0000001000117311 */ /* 0x012e24000030d100 */
[----:B0-----:R-:W-:Y:S01]  /*bab0*/  STG.E.U8 desc[UR36][R2.64], R17 ;  /* 0x0000001102007986 */ /* 0x001fe2000c101124 */
[----:B------:R-:W-:Y:S05]  /*bac0*/  EXIT ;  /* 0x000000000000794d */ /* 0x000fea0003800000 */
.L_x_14056:
[----:B-1--4-:R-:W0:Y:S02]  /*bad0*/  F2I.S64.F64.TRUNC R16, R16 ;  /* 0x0000001000107311 */ /* 0x012e24000030d900 */
[----:B0-----:R-:W-:-:S05]  /*bae0*/  IMAD.MOV.U32 R5, RZ, RZ, R16 ;  /* 0x000000ffff057224 */ /* 0x001fca00078e0010 */
[----:B------:R-:W-:Y:S01]  /*baf0*/  STG.E.U8 desc[UR36][R2.64], R5 ;  /* 0x0000000502007986 */ /* 0x000fe2000c101124 */
[----:B------:R-:W-:Y:S05]  /*bb00*/  EXIT ;  /* 0x000000000000794d */ /* 0x000fea0003800000 */
.L_x_14055:
[----:B------:R-:W-:-:S13]  /*bb10*/  ISETP.NE.AND P0, PT, R0, 0x2, PT ;  /* 0x000000020000780c */ /* 0x000fda0003f05270 */
[----:B------:R-:W-:Y:S05]  /*bb20*/  @!P0 BRA `(.L_x_14058) ;  /* 0x0000000000288947 */ /* 0x000fea0003800000 */
[----:B------:R-:W-:-:S13]  /*bb30*/  ISETP.NE.AND P0, PT, R0, 0x3, PT ;  /* 0x000000030000780c */ /* 0x000fda0003f05270 */
[----:B------:R-:W-:Y:S05]  /*bb40*/  @!P0 BRA `(.L_x_14059) ;  /* 0x0000000000148947 */ /* 0x000fea0003800000 */
[----:B------:R-:W-:-:S13]  /*bb50*/  ISETP.NE.AND P0, PT, R0, 0x4, PT ;  /* 0x000000040000780c */ /* 0x000fda0003f05270 */
[----:B------:R-:W-:Y:S05]  /*bb60*/  @P0 BRA `(.L_x_14057) ;  /* 0x0000000c00880947 */ /* 0x000fea0003800000 */
[----:B-1--4-:R-:W0:Y:S02]  /*bb70*/  F2I.S64.F64.TRUNC R16, R16 ;  /* 0x0000001000107311 */ /* 0x012e24000030d900 */
[----:B0-----:R-:W-:Y:S01]  /*bb80*/  STG.E.64 desc[UR36][R2.64], R16 ;  /* 0x0000001002007986 */ /* 0x001fe2000c101b24 */
[----:B------:R-:W-:Y:S05]  /*bb90*/  EXIT ;  /* 0x000000000000794d */ /* 0x000fea0003800000 */
.L_x_14059:
[----:B-1--4-:R-:W0:Y:S02]  /*bba0*/  F2I.F64.TRUNC R17, R16 ;  /* 0x0000001000117311 */ /* 0x012e24000030d100 */
[----:B0-----:R-:W-:Y:S01]  /*bbb0*/  STG.E desc[UR36][R2.64], R17 ;  /* 0x0000001102007986 */ /* 0x001fe2000c101924 */
[----:B------:R-:W-:Y:S05]  /*bbc0*/  EXIT ;  /* 0x000000000000794d */ /* 0x000fea0003800000 */
.L_x_14058:
[----:B-1--4-:R-:W0:Y:S02]  /*bbd0*/  F2I.F64.TRUNC R17, R16 ;  /* 0x0000001000117311 */ /* 0x012e24000030d100 */
[----:B0-----:R-:W-:Y:S01]  /*bbe0*/  STG.E.U16 desc[UR36][R2.64], R17 ;  /* 0x0000001102007986 */ /* 0x001fe2000c101524 */
[----:B------:R-:W-:Y:S05]  /*bbf0*/  EXIT ;  /* 0x000000000000794d */ /* 0x000fea0003800000 */
.L_x_14054:
        /* <DEDUP_REMOVED lines=8> */
[----:B-1--4-:R-:W0:Y:S01]  /*bc80*/  F2F.F32.F64 R5, R16 ;  /* 0x0000001000057310 */ /* 0x012e220000301000 */
[----:B------:R-:W-:-:S14]  /*bc90*/  DSETP.GEU.AND P0, PT, |R16|, UR4, PT ;  /* 0x0000000410007e2a */ /* 0x000fdc000bf0e200 */
[----:B0-----:R-:W-:-:S05]  /*bca0*/  @!P0 FMUL R5, R5, 1.175494350822287508e-38 ;  /* 0x0080000005058820 */ /* 0x001fca0000400000 */
[----:B------:R-:W-:Y:S01]  /*bcb0*/  STG.E desc[UR36][R2.64], R5 ;  /* 0x0000000502007986 */ /* 0x000fe2000c101924 */
[----:B------:R-:W-:Y:S05]  /*bcc0*/  EXIT ;  /* 0x000000000000794d */ /* 0x000fea0003800000 */
.L_x_14061:
[----:B------:R-:W-:Y:S01]  /*bcd0*/  UMOV UR4, 0xf0000000 ;  /* 0xf000000000047882 */ /* 0x000fe20000000000 */
[----:B------:R-:W-:Y:S01]  /*bce0*/  UMOV UR5, 0x380fffff ;  /* 0x380fffff00057882 */ /* 0x000fe20000000000 */
[----:B-1--4-:R-:W0:Y:S01]  /*bcf0*/  F2F.F32.F64 R0, R16 ;  /* 0x0000001000007310 */ /* 0x012e220000301000 */
[----:B------:R-:W-:-:S14]  /*bd00*/  DSETP.GEU.AND P0, PT, |R16|, UR4, PT ;  /* 0x0000000410007e2a */ /* 0x000fdc000bf0e200 */
[----:B0-----:R-:W-:-:S05]  /*bd10*/  @!P0 FMUL R0, R0, 1.175494350822287508e-38 ;  /* 0x0080000000008820 */ /* 0x001fca0000400000 */
[----:B------:R-:W-:-:S05]  /*bd20*/  F2FP.F16.F32.PACK_AB R0, RZ, R0 ;  /* 0x00000000ff00723e */ /* 0x000fca00000000ff */
[----:B------:R-:W-:Y:S01]  /*bd30*/  STG.E.U16 desc[UR36][R2.64], R0 ;  /* 0x0000000002007986 */ /* 0x000fe2000c101524 */
[----:B------:R-:W-:Y:S05]  /*bd40*/  EXIT ;  /* 0x000000000000794d */ /* 0x000fea0003800000 */
.L_x_14060:
        /* <DEDUP_REMOVED lines=8> */
[----:B-1--4-:R-:W0:Y:S01]  /*bdd0*/  F2F.F32.F64 R4, R16 ;  /* 0x0000001000047310 */ /* 0x012e220000301000 */
[----:B------:R-:W-:Y:S01]  /*bde0*/  DSETP.GEU.AND P0, PT, |R16|, UR4, PT ;  /* 0x0000000410007e2a */ /* 0x000fe2000bf0e200 */
[----:B------:R-:W-:-:S13]  /*bdf0*/  IMAD.MOV.U32 R5, RZ, RZ, RZ ;  /* 0x000000ffff057224 */ /* 0x000fda00078e00ff */
[----:B0-----:R-:W-:-:S05]  /*be00*/  @!P0 FMUL R4, R4, 1.175494350822287508e-38 ;  /* 0x0080000004048820 */ /* 0x001fca0000400000 */
[----:B------:R-:W-:Y:S01]  /*be10*/  STG.E.64 desc[UR36][R2.64], R4 ;  /* 0x0000000402007986 */ /* 0x000fe2000c101b24 */
[----:B------:R-:W-:Y:S05]  /*be20*/  EXIT ;  /* 0x000000000000794d */ /* 0x000fea0003800000 */
.L_x_14063:
[----:B------:R-:W-:Y:S01]  /*be30*/  UMOV UR4, 0xf0000000 ;  /* 0xf000000000047882 */ /* 0x000fe20000000000 */
[----:B------:R-:W-:Y:S01]  /*be40*/  UMOV UR5, 0x380fffff ;  /* 0x380fffff00057882 */ /* 0x000fe20000000000 */
[----:B-1--4-:R-:W0:Y:S01]  /*be50*/  F2F.F32.F64 R0, R16 ;  /* 0x0000001000007310 */ /* 0x012e220000301000 */
[----:B------:R-:W-:-:S14]  /*be60*/  DSETP.GEU.AND P0, PT, |R16|, UR4, PT ;  /* 0x0000000410007e2a */ /* 0x000fdc000bf0e200 */
[----:B0-----:R-:W-:-:S05]  /*be70*/  @!P0 FMUL R0, R0, 1.175494350822287508e-38 ;  /* 0x0080000000008820 */ /* 0x001fca0000400000 */
[----:B------:R-:W-:-:S04]  /*be80*/  F2FP.F16.F32.PACK_AB R5, RZ, R0 ;  /* 0x00000000ff05723e */ /* 0x000fc800000000ff */
[----:B------:R-:W-:-:S05]  /*be90*/  PRMT R5, R5, 0x5410, RZ ;  /* 0x0000541005057816 */ /* 0x000fca00000000ff */
[----:B------:R-:W-:Y:S01]  /*bea0*/  STG.E desc[UR36][R2.64], R5 ;  /* 0x0000000502007986 */ /* 0x000fe2000c101924 */
[----:B------:R-:W-:Y:S05]  /*beb0*/  EXIT ;  /* 0x000000000000794d */ /* 0x000fea0003800000 */
.L_x_14062:
[----:B-1--4-:R-:W-:Y:S01]  /*bec0*/  STG.E.64 desc[UR36][R2.64], R16 ;  /* 0x0000001002007986 */ /* 0x012fe2000c101b24 */
[----:B------:R-:W-:Y:S05]  /*bed0*/  EXIT ;  /* 0x000000000000794d */ /* 0x000fea0003800000 */
.L_x_14053:
        /* <DEDUP_REMOVED lines=8> */
[----:B-1--4-:R-:W-:-:S06]  /*bf60*/  DSETP.NEU.AND P0, PT, R16, RZ, PT ;  /* 0x000000ff1000722a */ /* 0x012fcc0003f0d000 */
[----:B------:R-:W-:-:S05]  /*bf70*/  SEL R5, RZ, 0x1, !P0 ;  /* 0x00000001ff057807 */ /* 0x000fca0004000000 */
[----:B------:R-:W-:Y:S01]  /*bf80*/  STG.E.U8 desc[UR36][R2.64], R5 ;  /* 0x0000000502007986 */ /* 0x000fe2000c101124 */
[----:B------:R-:W-:Y:S05]  /*bf90*/  EXIT ;  /* 0x000000000000794d */ /* 0x000fea0003800000 */
.L_x_14066:
[----:B------:R-:W-:-:S05]  /*bfa0*/  CS2R R18, SRZ ;  /* 0x0000000000127805 */ /* 0x000fca000001ff00 */
[----:B-1--4-:R-:W-:Y:S01]  /*bfb0*/  STG.E.128 desc[UR36][R2.64], R16 ;  /* 0x0000001002007986 */ /* 0x012fe2000c101d24 */
[----:B------:R-:W-:Y:S05]  /*bfc0*/  EXIT ;  /* 0x000000000000794d */ /* 0x000fea0003800000 */
.L_x_14065:
        /* <DEDUP_REMOVED lines=25> */
.L_x_14070:
[----:B------:R-:W-:Y:S05]  /*c160*/  BSYNC B0 ;  /* 0x0000000000007941 */ /* 0x000fea0003800000 */
.L_x_14069:
[----:B------:R-:W-:-:S05]  /*c170*/  LOP3.LUT R5, R0, R5, RZ, 0xfc, !PT ;  /* 0x0000000500057212 */ /* 0x000fca00078efcff */
[----:B------:R-:W-:Y:S01]  /*c180*/  STG.E.U8 desc[UR36][R2.64], R5 ;  /* 0x0000000502007986 */ /* 0x000fe2000c101124 */
[----:B------:R-:W-:Y:S05]  /*c190*/  EXIT ;  /* 0x000000000000794d */ /* 0x000fea0003800000 */
.L_x_14068:
[----:B------:R-:W-:Y:S01]  /*c1a0*/  UMOV UR4, 0xf0000000 ;  /* 0xf000000000047882 */ /* 0x000fe20000000000 */
[----:B------:R-:W-:Y:S01]  /*c1b0*/  UMOV UR5, 0x380fffff ;  /* 0x380fffff00057882 */ /* 0x000fe20000000000 */
[----:B-1--4-:R-:W0:Y:S01]  /*c1c0*/  F2F.F32.F64 R5, R16 ;  /* 0x0000001000057310 */ /* 0x012e220000301000 */
        /* <DEDUP_REMOVED lines=14> */
.L_x_14072:
[----:B------:R-:W-:Y:S01]  /*c2b0*/  IMAD.MOV.U32 R0, RZ, RZ, 0x7f ;  /* 0x0000007fff007424 */ /* 0x000fe200078e00ff */
[----:B------:R-:W-:-:S04]  /*c2c0*/  ISETP.GT.U32.AND P0, PT, R4, 0x7f800000, PT ;  /* 0x7f8000000400780c */ /* 0x000fc80003f04070 */
[----:B------:R-:W-:-:S09]  /*c2d0*/  SEL R0, R0, 0x7c, P0 ;  /* 0x0000007c00007807 */ /* 0x000fd20000000000 */
.L_x_14073:
[----:B------:R-:W-:Y:S05]  /*c2e0*/  BSYNC B0 ;  /* 0x0000000000007941 */ /* 0x000fea0003800000 */
.L_x_14071:
[----:B------:R-:W-:-:S04]  /*c2f0*/  LOP3.LUT R4, R5, 0x80000000, RZ, 0xc0, !PT ;  /* 0x8000000005047812 */ /* 0x000fc800078ec0ff */
[----:B------:R-:W-:-:S04]  /*c300*/  SHF.R.U32.HI R5, RZ, 0x18, R4 ;  /* 0x00000018ff057819 */ /* 0x000fc80000011604 */
[----:B------:R-:W-:-:S05]  /*c310*/  LOP3.LUT R5, R0, R5, RZ, 0xfc, !PT ;  /* 0x0000000500057212 */ /* 0x000fca00078efcff */
[----:B------:R-:W-:Y:S01]  /*c320*/  STG.E.U8 desc[UR36][R2.64], R5 ;  /* 0x0000000502007986 */ /* 0x000fe2000c101124 */
[----:B------:R-:W-:Y:S05]  /*c330*/  EXIT ;  /* 0x000000000000794d */ /* 0x000fea0003800000 */
.L_x_14067:
[----:B------:R-:W-:Y:S01]  /*c340*/  UMOV UR4, 0xf0000000 ;  /* 0xf000000000047882 */ /* 0x000fe20000000000 */
[----:B------:R-:W-:Y:S01]  /*c350*/  UMOV UR5, 0x380fffff ;  /* 0x380fffff00057882 */ /* 0x000fe20000000000 */
[----:B-1--4-:R-:W0:Y:S01]  /*c360*/  F2F.F32.F64 R0, R16 ;  /* 0x0000001000007310 */ /* 0x012e220000301000 */
[----:B------:R-:W-:-:S14]  /*c370*/  DSETP.GEU.AND P0, PT, |R16|, UR4, PT ;  /* 0x0000000410007e2a */ /* 0x000fdc000bf0e200 */
[----:B0-----:R-:W-:-:S05]  /*c380*/  @!P0 FMUL R0, R0, 1.175494350822287508e-38 ;  /* 0x0080000000008820 */ /* 0x001fca0000400000 */
[----:B------:R-:W-:-:S05]  /*c390*/  F2FP.BF16.F32.PACK_AB R0, RZ, R0 ;  /* 0x00000000ff00723e */ /* 0x000fca00000010ff */
[----:B------:R-:W-:Y:S01]  /*c3a0*/  STG.E.U16 desc[UR36][R2.64], R0 ;  /* 0x0000000002007986 */ /* 0x000fe2000c101524 */
[----:B------:R-:W-:Y:S05]  /*c3b0*/  EXIT ;  /* 0x000000000000794d */ /* 0x000fea0003800000 */
.L_x_14064:
        /* <DEDUP_REMOVED lines=8> */
[----:B-1--4-:R-:W0:Y:S02]  /*c440*/  F2I.U32.F64.TRUNC R17, R16 ;  /* 0x0000001000117311 */ /* 0x012e24000030d000 */
[----:B0-----:R-:W-:Y:S01]  /*c450*/  STG.E.U16 desc[UR36][R2.64], R17 ;  /* 0x0000001102007986 */ /* 0x001fe2000c101524 */
[----:B------:R-:W-:Y:S05]  /*c460*/  EXIT ;  /* 0x000000000000794d */ /* 0x000fea0003800000 */
.L_x_14076:
[----:B------:R-:W-:Y:S01]  /*c470*/  UMOV UR4, 0xf0000000 ;  /* 0xf000000000047882 */ /* 0x000fe20000000000 */
[----:B------:R-:W-:Y:S01]  /*c480*/  UMOV UR5, 0x380fffff ;  /* 0x380fffff00057882 */ /* 0x000fe20000000000 */
[----:B-1--4-:R-:W0:Y:S01]  /*c490*/  F2F.F32.F64 R7, R16 ;  /* 0x0000001000077310 */ /* 0x012e220000301000 */
        /* <DEDUP_REMOVED lines=18> */
.L_x_14079:
[----:B------:R-:W-:-:S04]  /*c5c0*/  LOP3.LUT R0, R7, 0x80000000, RZ, 0xc0, !PT ;  /* 0x8000000007007812 */ /* 0x000fc800078ec0ff */
[----:B------:R-:W-:-:S04]  /*c5d0*/  SHF.R.U32.HI R5, RZ, 0x18, R0 ;  /* 0x00000018ff057819 */ /* 0x000fc80000011600 */
[----:B------:R-:W-:-:S04]  /*c5e0*/  LOP3.LUT R4, R4, R5, RZ, 0xfc, !PT ;  /* 0x0000000504047212 */ /* 0x000fc800078efcff */
[----:B------:R-:W-:-:S07]  /*c5f0*/  PRMT R0, R4, 0x7610, R0 ;  /* 0x0000761004007816 */ /* 0x000fce0000000000 */
.L_x_14078:
[----:B------:R-:W-:Y:S05]  /*c600*/  BSYNC B0 ;  /* 0x0000000000007941 */ /* 0x000fea0003800000 */
.L_x_14077:
[----:B------:R-:W-:Y:S01]  /*c610*/  STG.E.U8 desc[UR36][R2.64], R0 ;  /* 0x0000000002007986 */ /* 0x000fe2000c101124 */
[----:B------:R-:W-:Y:S05]  /*c620*/  EXIT ;  /* 0x000000000000794d */ /* 0x000fea0003800000 */
.L_x_14075:
        /* <DEDUP_REMOVED lines=21> */
.L_x_14082:
[----:B------:R-:W-:-:S04]  /*c780*/  LOP3.LUT R0, R7, 0x80000000, RZ, 0xc0, !PT ;  /* 0x8000000007007812 */ /* 0x000fc800078ec0ff */
[----:B------:R-:W-:-:S04]  /*c790*/  SHF.R.U32.HI R5, RZ, 0x18, R0 ;  /* 0x00000018ff057819 */ /* 0x000fc80000011600 */
[----:B------:R-:W-:-:S04]  /*c7a0*/  LOP3.LUT R4, R4, R5, RZ, 0xfc, !PT ;  /* 0x0000000504047212 */ /* 0x000fc800078efcff */
[----:B------:R-:W-:-:S07]  /*c7b0*/  PRMT R0, R4, 0x7610, R0 ;  /* 0x0000761004007816 */ /* 0x000fce0000000000 */
.L_x_14081:
[----:B------:R-:W-:Y:S05]  /*c7c0*/  BSYNC B0 ;  /* 0x0000000000007941 */ /* 0x000fea0003800000 */
.L_x_14080:
[----:B------:R-:W-:Y:S01]  /*c7d0*/  STG.E.U8 desc[UR36][R2.64], R0 ;  /* 0x0000000002007986 */ /* 0x000fe2000c101124 */
[----:B------:R-:W-:Y:S05]  /*c7e0*/  EXIT ;  /* 0x000000000000794d */ /* 0x000fea0003800000 */
.L_x_14074:
        /* <DEDUP_REMOVED lines=26> */
.L_x_14057:
        /* <DEDUP_REMOVED lines=16> */
.L_x_14085:
[----:B------:R-:W-:Y:S05]  /*ca90*/  EXIT ;  /* 0x000000000000794d */ /* 0x000fea0003800000 */
.L_x_14084:
[----:B-1--4-:R-:W0:Y:S02]  /*caa0*/  F2I.U64.F64.TRUNC R16, R16 ;  /* 0x0000001000107311 */ /* 0x012e24000030d800 */
[----:B0-----:R-:W-:Y:S01]  /*cab0*/  STG.E.64 desc[UR36][R2.64], R16 ;  /* 0x0000001002007986 */ /* 0x001fe2000c101b24 */
[----:B------:R-:W-:Y:S05]  /*cac0*/  EXIT ;  /* 0x000000000000794d */ /* 0x000fea0003800000 */
.L_x_14083:
[----:B-1--4-:R-:W0:Y:S02]  /*cad0*/  F2I.U32.F64.TRUNC R17, R16 ;  /* 0x0000001000117311 */ /* 0x012e24000030d000 */
[----:B0-----:R-:W-:Y:S01]  /*cae0*/  STG.E desc[UR36][R2.64], R17 ;  /* 0x0000001102007986 */ /* 0x001fe2000c101924 */
[----:B------:R-:W-:Y:S05]  /*caf0*/  EXIT ;  /* 0x000000000000794d */ /* 0x000fea0003800000 */
        .weak           $__internal_43_$__cuda_sm20_div_rn_f64_full
        .type           $__internal_43_$__cuda_sm20_div_rn_f64_full,@function
        .size           $__internal_43_$__cuda_sm20_div_rn_f64_full,(.L_x_19298 - $__internal_43_$__cuda_sm20_div_rn_f64_full)
$__internal_43_$__cuda_sm20_div_rn_f64_full:
[C---:B------:R-:W-:Y:S01]  /*cb00*/  FSETP.GEU.AND P0, PT, |R3|.reuse, 1.469367938527859385e-39, PT ;  /* 0x001000000300780b */ /* 0x040fe20003f0e200 */
[----:B------:R-:W-:Y:S01]  /*cb10*/  IMAD.MOV.U32 R9, RZ, RZ, R3 ;  /* 0x000000ffff097224 */ /* 0x000fe200078e0003 */
[----:B------:R-:W-:Y:S01]  /*cb20*/  LOP3.LUT R6, R3, 0x800fffff, RZ, 0xc0, !PT ;  /* 0x800fffff03067812 */ /* 0x000fe200078ec0ff */
[----:B------:R-:W-:Y:S01]  /*cb30*/  IMAD.MOV.U32 R12, RZ, RZ, 0x1 ;  /* 0x00000001ff0c7424 */ /* 0x000fe200078e00ff */
[C---:B------:R-:W-:Y:S01]  /*cb40*/  FSETP.GEU.AND P3, PT, |R11|.reuse, 1.469367938527859385e-39, PT ;  /* 0x001000000b00780b */ /* 0x040fe20003f6e200 */
[----:B------:R-:W-:Y:S01]  /*cb50*/  IMAD.MOV.U32 R21, RZ, RZ, 0x1ca00000 ;  /* 0x1ca00000ff157424 */ /* 0x000fe200078e00ff */
[----:B------:R-:W-:Y:S01]  /*cb60*/  LOP3.LUT R7, R6, 0x3ff00000, RZ, 0xfc, !PT ;  /* 0x3ff0000006077812 */ /* 0x000fe200078efcff */
[----:B------:R-:W-:Y:S01]  /*cb70*/  IMAD.MOV.U32 R6, RZ, RZ, R8 ;  /* 0x000000ffff067224 */ /* 0x000fe200078e0008 */
[----:B------:R-:W-:Y:S01]  /*cb80*/  LOP3.LUT R23, R11, 0x7ff00000, RZ, 0xc0, !PT ;  /* 0x7ff000000b177812 */ /* 0x000fe200078ec0ff */
[----:B------:R-:W-:Y:S01]  /*cb90*/  BSSY B1, `(.L_x_14086) ;  /* 0x0000052000017945 */ /* 0x000fe20003800000 */
[----:B------:R-:W-:-:S03]  /*cba0*/  LOP3.LUT R3, R3, 0x7ff00000, RZ, 0xc0, !PT ;  /* 0x7ff0000003037812 */ /* 0x000fc600078ec0ff */
[----:B------:R-:W-:Y:S01]  /*cbb0*/  @!P0 DMUL R6, R8, 8.98846567431157953865e+307 ;  /* 0x7fe0000008068828 */ /* 0x000fe20000000000 */
[----:B------:R-:W-:Y:S01]  /*cbc0*/  ISETP.GE.U32.AND P2, PT, R23, R3, PT ;  /* 0x000000031700720c */ /* 0x000fe20003f46070 */
[----:B------:R0:W-:Y:S02]  /*cbd0*/  STL [R1], R23 ;  /* 0x0000001701007387 */ /* 0x0001e40000100800 */
[----:B------:R-:W-:Y:S02]  /*cbe0*/  @!P3 LOP3.LUT R0, R9, 0x7ff00000, RZ, 0xc0, !PT ;  /* 0x7ff000000900b812 */ /* 0x000fe400078ec0ff */
[----:B------:R-:W1:Y:S02]  /*cbf0*/  MUFU.RCP64H R13, R7 ;  /* 0x00000007000d7308 */ /* 0x000e640000001800 */
[----:B------:R-:W-:Y:S01]  /*cc00*/  @!P3 ISETP.GE.U32.AND P4, PT, R23, R0, PT ;  /* 0x000000001700b20c */ /* 0x000fe20003f86070 */
[----:B------:R-:W-:Y:S01]  /*cc10*/  IMAD.MOV.U32 R0, RZ, RZ, R23 ;  /* 0x000000ffff007224 */ /* 0x000fe200078e0017 */
[----:B------:R-:W-:-:S02]  /*cc20*/  @!P0 LOP3.LUT R3, R7, 0x7ff00000, RZ, 0xc0, !PT ;  /* 0x7ff0000007038812 */ /* 0x000fc400078ec0ff */
[----:B------:R-:W-:-:S04]  /*cc30*/  @!P3 SEL R20, R21, 0x63400000, !P4 ;  /* 0x634000001514b807 */ /* 0x000fc80006000000 */
[----:B------:R-:W-:Y:S01]  /*cc40*/  @!P3 LOP3.LUT R20, R20, 0x80000000, R11, 0xf8, !PT ;  /* 0x800000001414b812 */ /* 0x000fe200078ef80b */
[----:B-1----:R-:W-:-:S08]  /*cc50*/  DFMA R14, R12, -R6, 1 ;  /* 0x3ff000000c0e742b */ /* 0x002fd00000000806 */
        /* <DEDUP_REMOVED lines=9> */
[----:B------:R-:W-:-:S06]  /*ccf0*/  DFMA R14, R14, R36, R14 ;  /* 0x000000240e0e722b */ /* 0x000fcc000000000e */
[----:B------:R-:W-:Y:S02]  /*cd00*/  @!P3 LOP3.LUT R0, R13, 0x7ff00000, RZ, 0xc0, !PT ;  /* 0x7ff000000d00b812 */ /* 0x000fe400078ec0ff */
[----:B------:R-:W-:-:S03]  /*cd10*/  DMUL R20, R14, R12 ;  /* 0x0000000c0e147228 */ /* 0x000fc60000000000 */
[----:B0-----:R-:W-:-:S05]  /*cd20*/  VIADD R23, R0, 0xffffffff ;  /* 0xffffffff00177836 */ /* 0x001fca0000000000 */
[----:B------:R-:W-:Y:S01]  /*cd30*/  DFMA R36, R20, -R6, R12 ;  /* 0x800000061424722b */ /* 0x000fe2000000000c */
[----:B------:R-:W-:Y:S01]  /*cd40*/  ISETP.GT.U32.AND P0, PT, R23, 0x7feffffe, PT ;  /* 0x7feffffe1700780c */ /* 0x000fe20003f04070 */
[----:B------:R-:W-:-:S05]  /*cd50*/  VIADD R23, R3, 0xffffffff ;  /* 0xffffffff03177836 */ /* 0x000fca0000000000 */
[----:B------:R-:W-:Y:S01]  /*cd60*/  ISETP.GT.U32.OR P0, PT, R23, 0x7feffffe, P0 ;  /* 0x7feffffe1700780c */ /* 0x000fe20000704470 */
[----:B------:R-:W-:-:S12]  /*cd70*/  DFMA R14, R14, R36, R20 ;  /* 0x000000240e0e722b */ /* 0x000fd80000000014 */
[----:B------:R-:W-:Y:S05]  /*cd80*/  @P0 BRA `(.L_x_14087) ;  /* 0x0000000000740947 */ /* 0x000fea0003800000 */
[----:B------:R-:W2:Y:S01]  /*cd90*/  LDL.LU R21, [R1] ;  /* 0x0000000001157983 */ /* 0x000ea20000300800 */
[----:B------:R-:W-:Y:S01]  /*cda0*/  LOP3.LUT R3, R9, 0x7ff00000, RZ, 0xc0, !PT ;  /* 0x7ff0000009037812 */ /* 0x000fe200078ec0ff */
[----:B------:R-:W-:Y:S02]  /*cdb0*/  IMAD.MOV.U32 R23, RZ, RZ, 0x1ca00000 ;  /* 0x1ca00000ff177424 */ /* 0x000fe400078e00ff */
[----:B------:R-:W-:Y:S01]  /*cdc0*/  IMAD.MOV.U32 R10, RZ, RZ, RZ ;  /* 0x000000ffff0a7224 */ /* 0x000fe200078e00ff */
[CC--:B--2---:R-:W-:Y:S02]  /*cdd0*/  VIADDMNMX R0, R21.reuse, -R3.reuse, 0xb9600000, !PT ;  /* 0xb960000015007446 */ /* 0x0c4fe40007800903 */
        /* <DEDUP_REMOVED lines=24> */
.L_x_14087:
        /* <DEDUP_REMOVED lines=16> */
.L_x_14090:
[----:B------:R-:W-:Y:S01]  /*d060*/  LOP3.LUT R21, R9, 0x80000, RZ, 0xfc, !PT ;  /* 0x0008000009157812 */ /* 0x000fe200078efcff */
[----:B------:R-:W-:Y:S01]  /*d070*/  IMAD.MOV.U32 R20, RZ, RZ, R8 ;  /* 0x000000ffff147224 */ /* 0x000fe200078e0008 */
[----:B------:R-:W-:Y:S06]  /*d080*/  BRA `(.L_x_14088) ;  /* 0x0000000000087947 */ /* 0x000fec0003800000 */
.L_x_14089:
[----:B------:R-:W-:Y:S01]  /*d090*/  LOP3.LUT R21, R11, 0x80000, RZ, 0xfc, !PT ;  /* 0x000800000b157812 */ /* 0x000fe200078efcff */
[----:B------:R-:W-:-:S07]  /*d0a0*/  IMAD.MOV.U32 R20, RZ, RZ, R10 ;  /* 0x000000ffff147224 */ /* 0x000fce00078e000a */
.L_x_14088:
[----:B------:R-:W-:Y:S05]  /*d0b0*/  BSYNC B1 ;  /* 0x0000000000017941 */ /* 0x000fea0003800000 */
.L_x_14086:
[----:B------:R-:W-:Y:S02]  /*d0c0*/  IMAD.MOV.U32 R6, RZ, RZ, R16 ;  /* 0x000000ffff067224 */ /* 0x000fe400078e0010 */
[----:B------:R-:W-:-:S04]  /*d0d0*/  IMAD.MOV.U32 R7, RZ, RZ, 0x0 ;  /* 0x00000000ff077424 */ /* 0x000fc800078e00ff */
[----:B------:R-:W-:Y:S05]  /*d0e0*/  RET.REL.NODEC R6 `(_ZN2at6native27unrolled_elementwise_kernelINS0_13BinaryFunctorIdddNS0_15binary_internal10DivFunctorIdEEEESt5arrayIPcLm3EELi4E23TrivialOffsetCalculatorILi2EjESA_ILi1EjENS0_6memory12LoadWithCastILi2EEENSD_13StoreWithCastILi1EEEEEviT_T0_T2_T3_T4_T5_) ;  /* 0xffffff2c06c47950 */ /* 0x000fea0003c3ffff */
.L_x_14091:
        /* <DEDUP_REMOVED lines=9> */
.L_x_19298:


//--------------------- .text._ZN2at6native18elementwise_kernelILi128ELi2EZNS0_22gpu_kernel_impl_nocastINS0_13BinaryFunctorIdddNS0_15binary_internal10DivFunctorIdEEEEEEvRNS_18TensorIteratorBaseERKT_EUliE_EEviT1_ --------------------------
	.section	.text._ZN2at6native18elementwise_kernelILi128ELi2EZNS0_22gpu_kernel_impl_nocastINS0_13BinaryFunctorIdddNS0_15binary_internal10DivFunctorIdEEEEEEvRNS_18TensorIteratorBaseERKT_EUliE_EEviT1_,"ax",@progbits
	.align	128
        .global         _ZN2at6native18elementwise_kernelILi128ELi2EZNS0_22gpu_kernel_impl_nocastINS0_13BinaryFunctorIdddNS0_15binary_internal10DivFunctorIdEEEEEEvRNS_18TensorIteratorBaseERKT_EUliE_EEviT1_
        .type           _ZN2at6native18elementwise_kernelILi128ELi2EZNS0_22gpu_kernel_impl_nocastINS0_13BinaryFunctorIdddNS0_15binary_internal10DivFunctorIdEEEEEEvRNS_18TensorIteratorBaseERKT_EUliE_EEviT1_,@function
        .size           _ZN2at6native18elementwise_kernelILi128ELi2EZNS0_22gpu_kernel_impl_nocastINS0_13BinaryFunctorIdddNS0_15binary_internal10DivFunctorIdEEEEEEvRNS_18TensorIteratorBaseERKT_EUliE_EEviT1_,(.L_x_19299 - _ZN2at6native18elementwise_kernelILi128ELi2EZNS0_22gpu_kernel_impl_nocastINS0_13BinaryFunctorIdddNS0_15binary_internal10DivFunctorIdEEEEEEvRNS_18TensorIteratorBaseERKT_EUliE_EEviT1_)
        .other          _ZN2at6native18elementwise_kernelILi128ELi2EZNS0_22gpu_kernel_impl_nocastINS0_13BinaryFunctorIdddNS0_15binary_internal10DivFunctorIdEEEEEEvRNS_18TensorIteratorBaseERKT_EUliE_EEviT1_,@"STO_CUDA_ENTRY STV_DEFAULT"
_ZN2at6native18elementwise_kernelILi128ELi2EZNS0_22gpu_kernel_impl_nocastINS0_13BinaryFunctorIdddNS0_15binary_internal10DivFunctorIdEEEEEEvRNS_18TensorIteratorBaseERKT_EUliE_EEviT1_:
.text._ZN2at6native18elementwise_kernelILi128ELi2EZNS0_22gpu_kernel_impl_nocastINS0_13BinaryFunctorIdddNS0_15binary_internal10DivFunctorIdEEEEEEvRNS_18TensorIteratorBaseERKT_EUliE_EEviT1_:
        /* <DEDUP_REMOVED lines=362> */
.L_x_14094:
[----:B------:R-:W-:Y:S02]  /*16a0*/  ULDC.64 UR6, c[0x0][0x488] ;  /* 0x0001220000067ab9 */ /* 0x000fe40000000a00 */
[----:B------:R-:W-:-:S04]  /*16b0*/  IADD3 R6, P0, R2, UR6, RZ ;  /* 0x0000000602067c10 */ /* 0x000fc8000ff1e0ff */
[----:B------:R-:W-:Y:S01]  /*16c0*/  IADD3.X R7, RZ, UR7, RZ, P0, !PT ;  /* 0x00000007ff077c10 */ /* 0x000fe200087fe4ff */
[----:B------:R-:W-:-:S05]  /*16d0*/  ULDC.64 UR6, c[0x0][0x480] ;  /* 0x0001200000067ab9 */ /* 0x000fca0000000a00 */
[----:B------:R-:W2:Y:S01]  /*16e0*/  LDG.E.64 R6, desc[UR4][R6.64] ;  /* 0x0000000406067981 */ /* 0x000ea2000c1e1b00 */
[----:B------:R-:W-:-:S04]  /*16f0*/  IADD3 R8, P0, R0, UR6, RZ ;  /* 0x0000000600087c10 */ /* 0x000fc8000ff1e0ff */
[----:B------:R-:W-:Y:S01]  /*1700*/  IADD3.X R9, RZ, UR7, RZ, P0, !PT ;  /* 0x00000007ff097c10 */ /* 0x000fe200087fe4ff */
[----:B------:R-:W-:-:S05]  /*1710*/  ULDC.64 UR6, c[0x0][0x478] ;  /* 0x00011e0000067ab9 */ /* 0x000fca0000000a00 */
[----:B------:R-:W3:Y:S01]  /*1720*/  LDG.E.64 R8, desc[UR4][R8.64] ;  /* 0x0000000408087981 */ /* 0x000ee2000c1e1b00 */
[----:B------:R-:W-:Y:S01]  /*1730*/  MOV R2, 0x1 ;  /* 0x0000000100027802 */ /* 0x000fe20000000f00 */
[----:B------:R-:W-:Y:S01]  /*1740*/  BSSY B1, `(.L_x_14095) ;  /* 0x0000012000017945 */ /* 0x000fe20003800000 */
[----:B------:R-:W-:-:S04]  /*1750*/  IADD3 R4, P1, R5, UR6, RZ ;  /* 0x0000000605047c10 */ /* 0x000fc8000ff3e0ff */
[----:B------:R-:W-:Y:S01]  /*1760*/  IADD3.X R5, RZ, UR7, RZ, P1, !PT ;  /* 0x00000007ff057c10 */ /* 0x000fe20008ffe4ff */
[----:B--2---:R-:W0:Y:S01]  /*1770*/  MUFU.RCP64H R3, R7 ;  /* 0x0000000700037308 */ /* 0x004e220000001800 */
[----:B---3--:R-:W-:Y:S01]  /*1780*/  FSETP.GEU.AND P2, PT, |R9|, 6.5827683646048100446e-37, PT ;  /* 0x036000000900780b */ /* 0x008fe20003f4e200 */
        /* <DEDUP_REMOVED lines=11> */
[----:B------:R-:W-:-:S07]  /*1840*/  MOV R16, 0x1860 ;  /* 0x0000186000107802 */ /* 0x000fce0000000f00 */
[----:B------:R-:W-:Y:S05]  /*1850*/  CALL.REL.NOINC `($__internal_44_$__cuda_sm20_div_rn_f64_full) ;  /* 0x0000001800207944 */ /* 0x000fea0003c00000 */
.L_x_14096:
[----:B------:R-:W-:Y:S05]  /*1860*/  BSYNC B1 ;  /* 0x0000000000017941 */ /* 0x000fea0003800000 */
.L_x_14095:
[----:B------:R-:W-:Y:S01]  /*1870*/  LEA R13, R14, R13, 0x8 ;  /* 0x0000000d0e0d7211 */ /* 0x000fe200078e40ff */
[----:B------:R0:W-:Y:S04]  /*1880*/  STG.E.64 desc[UR4][R4.64], R2 ;  /* 0x0000000204007986 */ /* 0x0001e8000c101b04 */
[----:B0-----:R-:W-:-:S07]  /*1890*/  VIADD R3, R13, 0x80 ;  /* 0x000000800d037836 */ /* 0x001fce0000000000 */
.L_x_14093:
[----:B------:R-:W-:Y:S05]  /*18a0*/  BSYNC B0 ;  /* 0x0000000000007941 */ /* 0x000fea0003800000 */
.L_x_14092:
[----:B------:R-:W-:Y:S02]  /*18b0*/  ULDC UR6, c[0x0][0x210] ;  /* 0x0000840000067ab9 */ /* 0x000fe40000000800 */
[----:B------:R-:W-:-:S13]  /*18c0*/  ISETP.GE.AND P0, PT, R3, UR6, PT ;  /* 0x0000000603007c0c */ /* 0x000fda000bf06270 */
[----:B------:R-:W-:Y:S05]  /*18d0*/  @P0 EXIT ;  /* 0x000000000000094d */ /* 0x000fea0003800000 */
[----:B------:R-:W0:Y:S01]  /*18e0*/  LDC R4, c[0x0][0x218] ;  /* 0x00008600ff047b82 */ /* 0x000e220000000800 */
[----:B------:R-:W-:Y:S01]  /*18f0*/  HFMA2.MMA R0, -RZ, RZ, 0, 0 ;  /* 0x00000000ff007435 */ /* 0x000fe200000001ff */
[----:B------:R-:W-:Y:S02]  /*1900*/  MOV R2, RZ ;  /* 0x000000ff00027202 */ /* 0x000fe40000000f00 */
        /* <DEDUP_REMOVED lines=350> */
.L_x_14097:
[----:B------:R-:W-:Y:S02]  /*2ef0*/  ULDC.64 UR6, c[0x0][0x488] ;  /* 0x0001220000067ab9 */ /* 0x000fe40000000a00 */
[----:B------:R-:W-:-:S05]  /*2f00*/  IADD3 R6, P0, R2, UR6, RZ ;  /* 0x0000000602067c10 */ /* 0x000fca000ff1e0ff */
[----:B------:R-:W-:Y:S01]  /*2f10*/  IMAD.X R7, RZ, RZ, UR7, P0 ;  /* 0x00000007ff077e24 */ /* 0x000fe200080e06ff */
        /* <DEDUP_REMOVED lines=25> */
.L_x_14099:
[----:B------:R-:W-:Y:S05]  /*30b0*/  BSYNC B0 ;  /* 0x0000000000007941 */ /* 0x000fea0003800000 */
.L_x_14098:
[----:B------:R-:W-:Y:S01]  /*30c0*/  STG.E.64 desc[UR4][R4.64], R2 ;  /* 0x0000000204007986 */ /* 0x000fe2000c101b04 */
[----:B------:R-:W-:Y:S05]  /*30d0*/  EXIT ;  /* 0x000000000000794d */ /* 0x000fea0003800000 */
        .weak           $__internal_44_$__cuda_sm20_div_rn_f64_full
        .type           $__internal_44_$__cuda_sm20_div_rn_f64_full,@function
        .size           $__internal_44_$__cuda_sm20_div_rn_f64_full,(.L_x_19299 - $__internal_44_$__cuda_sm20_div_rn_f64_full)
$__internal_44_$__cuda_sm20_div_rn_f64_full:
[C---:B------:R-:W-:Y:S01]  /*30e0*/  FSETP.GEU.AND P0, PT, |R7|.reuse, 1.469367938527859385e-39, PT ;  /* 0x001000000700780b */ /* 0x040fe20003f0e200 */
[----:B------:R-:W-:Y:S01]  /*30f0*/  BSSY B2, `(.L_x_14100) ;  /* 0x0000056000027945 */ /* 0x000fe20003800000 */
[----:B------:R-:W-:Y:S02]  /*3100*/  LOP3.LUT R2, R7, 0x800fffff, RZ, 0xc0, !PT ;  /* 0x800fffff07027812 */ /* 0x000fe400078ec0ff */
[----:B------:R-:W-:Y:S02]  /*3110*/  FSETP.GEU.AND P2, PT, |R9|, 1.469367938527859385e-39, PT ;  /* 0x001000000900780b */ /* 0x000fe40003f4e200 */
[----:B------:R-:W-:Y:S02]  /*3120*/  LOP3.LUT R3, R2, 0x3ff00000, RZ, 0xfc, !PT ;  /* 0x3ff0000002037812 */ /* 0x000fe400078efcff */
[----:B------:R-:W-:Y:S02]  /*3130*/  MOV R2, R6 ;  /* 0x0000000600027202 */ /* 0x000fe40000000f00 */
[----:B------:R-:W-:-:S02]  /*3140*/  MOV R18, 0x1 ;  /* 0x0000000100127802 */ /* 0x000fc40000000f00 */
[----:B------:R-:W-:Y:S01]  /*3150*/  LOP3.LUT R12, R9, 0x7ff00000, RZ, 0xc0, !PT ;  /* 0x7ff00000090c7812 */ /* 0x000fe200078ec0ff */
[----:B------:R-:W-:Y:S01]  /*3160*/  @!P0 DMUL R2, R6, 8.98846567431157953865e+307 ;  /* 0x7fe0000006028828 */ /* 0x000fe20000000000 */
[C---:B------:R-:W-:Y:S02]  /*3170*/  LOP3.LUT R15, R7.reuse, 0x7ff00000, RZ, 0xc0, !PT ;  /* 0x7ff00000070f7812 */ /* 0x040fe400078ec0ff */
[----:B------:R-:W-:Y:S02]  /*3180*/  MOV R0, 0x1ca00000 ;  /* 0x1ca0000000007802 */ /* 0x000fe40000000f00 */
[----:B------:R-:W-:Y:S01]  /*3190*/  @!P2 LOP3.LUT R17, R7, 0x7ff00000, RZ, 0xc0, !PT ;  /* 0x7ff000000711a812 */ /* 0x000fe200078ec0ff */
[----:B------:R-:W0:Y:S01]  /*31a0*/  MUFU.RCP64H R19, R3 ;  /* 0x0000000300137308 */ /* 0x000e220000001800 */
[C---:B------:R-:W-:Y:S02]  /*31b0*/  ISETP.GE.U32.AND P1, PT, R12.reuse, R15, PT ;  /* 0x0000000f0c00720c */ /* 0x040fe40003f26070 */
[----:B------:R-:W-:-:S02]  /*31c0*/  @!P2 ISETP.GE.U32.AND P3, PT, R12, R17, PT ;  /* 0x000000110c00a20c */ /* 0x000fc40003f66070 */
[----:B------:R-:W-:Y:S02]  /*31d0*/  @!P2 MOV R22, RZ ;  /* 0x000000ff0016a202 */ /* 0x000fe40000000f00 */
[----:B------:R-:W-:Y:S02]  /*31e0*/  @!P2 SEL R17, R0, 0x63400000, !P3 ;  /* 0x634000000011a807 */ /* 0x000fe40005800000 */
[----:B------:R-:W-:Y:S02]  /*31f0*/  @!P0 LOP3.LUT R15, R3, 0x7ff00000, RZ, 0xc0, !PT ;  /* 0x7ff00000030f8812 */ /* 0x000fe400078ec0ff */
[----:B------:R-:W-:Y:S02]  /*3200*/  @!P2 LOP3.LUT R17, R17, 0x80000000, R9, 0xf8, !PT ;  /* 0x800000001111a812 */ /* 0x000fe400078ef809 */
[----:B------:R-:W-:Y:S02]  /*3210*/  IADD3 R25, R15, -0x1, RZ ;  /* 0xffffffff0f197810 */ /* 0x000fe40007ffe0ff */
[----:B------:R-:W-:Y:S01]  /*3220*/  @!P2 LOP3.LUT R23, R17, 0x100000, RZ, 0xfc, !PT ;  /* 0x001000001117a812 */ /* 0x000fe200078efcff */
[----:B0-----:R-:W-:Y:S01]  /*3230*/  DFMA R10, R18, -R2, 1 ;  /* 0x3ff00000120a742b */ /* 0x001fe20000000802 */
[----:B------:R-:W-:-:S07]  /*3240*/  MOV R17, R12 ;  /* 0x0000000c00117202 */ /* 0x000fce0000000f00 */
[----:B------:R-:W-:-:S08]  /*3250*/  DFMA R10, R10, R10, R10 ;  /* 0x0000000a0a0a722b */ /* 0x000fd0000000000a */
[----:B------:R-:W-:Y:S01]  /*3260*/  DFMA R18, R18, R10, R18 ;  /* 0x0000000a1212722b */ /* 0x000fe20000000012 */
[----:B------:R-:W-:Y:S01]  /*3270*/  SEL R11, R0, 0x63400000, !P1 ;  /* 0x63400000000b7807 */ /* 0x000fe20004800000 */
[----:B------:R-:W-:-:S03]  /*3280*/  IMAD.MOV.U32 R10, RZ, RZ, R8 ;  /* 0x000000ffff0a7224 */ /* 0x000fc600078e0008 */
[----:B------:R-:W-:-:S03]  /*3290*/  LOP3.LUT R11, R11, 0x800fffff, R9, 0xf8, !PT ;  /* 0x800fffff0b0b7812 */ /* 0x000fc600078ef809 */
[----:B------:R-:W-:-:S03]  /*32a0*/  DFMA R20, R18, -R2, 1 ;  /* 0x3ff000001214742b */ /* 0x000fc60000000802 */
[----:B------:R-:W-:-:S05]  /*32b0*/  @!P2 DFMA R10, R10, 2, -R22 ;  /* 0x400000000a0aa82b */ /* 0x000fca0000000816 */
        /* <DEDUP_REMOVED lines=9> */
[----:B------:R-:W-:-:S04]  /*3350*/  LOP3.LUT R9, R7, 0x7ff00000, RZ, 0xc0, !PT ;  /* 0x7ff0000007097812 */ /* 0x000fc800078ec0ff */
[CC--:B------:R-:W-:Y:S02]  /*3360*/  VIADDMNMX R8, R12.reuse, -R9.reuse, 0xb9600000, !PT ;  /* 0xb96000000c087446 */ /* 0x0c0fe40007800909 */
[----:B------:R-:W-:Y:S02]  /*3370*/  ISETP.GE.U32.AND P0, PT, R12, R9, PT ;  /* 0x000000090c00720c */ /* 0x000fe40003f06070 */
[----:B------:R-:W-:Y:S02]  /*3380*/  VIMNMX R8, R8, 0x46a00000, PT ;  /* 0x46a0000008087848 */ /* 0x000fe40003fe0100 */
[----:B------:R-:W-:-:S04]  /*3390*/  SEL R9, R0, 0x63400000, !P0 ;  /* 0x6340000000097807 */ /* 0x000fc80004000000 */
[----:B------:R-:W-:Y:S01]  /*33a0*/  IADD3 R0, -R9, R8, RZ ;  /* 0x0000000809007210 */ /* 0x000fe20007ffe1ff */
[----:B------:R-:W-:-:S03]  /*33b0*/  IMAD.MOV.U32 R8, RZ, RZ, RZ ;  /* 0x000000ffff087224 */ /* 0x000fc600078e00ff */
        /* <DEDUP_REMOVED lines=10> */
[----:B------:R-:W-:Y:S01]  /*3460*/  IADD3 R3, -R0, RZ, RZ ;  /* 0x000000ff00037210 */ /* 0x000fe20007ffe1ff */
[----:B------:R-:W-:Y:S01]  /*3470*/  DMUL.RP R8, R22, R8 ;  /* 0x0000000816087228 */ /* 0x000fe20000008000 */
[----:B------:R-:W-:-:S06]  /*3480*/  MOV R2, RZ ;  /* 0x000000ff00027202 */ /* 0x000fcc0000000f00 */
[----:B------:R-:W-:-:S03]  /*3490*/  DFMA R2, R18, -R2, R22 ;  /* 0x800000021202722b */ /* 0x000fc60000000016 */
[----:B------:R-:W-:-:S03]  /*34a0*/  LOP3.LUT R7, R9, R7, RZ, 0x3c, !PT ;  /* 0x0000000709077212 */ /* 0x000fc600078e3cff */
[----:B------:R-:W-:-:S04]  /*34b0*/  IADD3 R2, -R0, -0x43300000, RZ ;  /* 0xbcd0000000027810 */ /* 0x000fc80007ffe1ff */
[----:B------:R-:W-:-:S04]  /*34c0*/  FSETP.NEU.AND P0, PT, |R3|, R2, PT ;  /* 0x000000020300720b */ /* 0x000fc80003f0d200 */
[----:B------:R-:W-:Y:S02]  /*34d0*/  FSEL R18, R8, R18, !P0 ;  /* 0x0000001208127208 */ /* 0x000fe40004000000 */
[----:B------:R-:W-:Y:S01]  /*34e0*/  FSEL R19, R7, R19, !P0 ;  /* 0x0000001307137208 */ /* 0x000fe20004000000 */
[----:B------:R-:W-:Y:S06]  /*34f0*/  BRA `(.L_x_14102) ;  /* 0x0000000000547947 */ /* 0x000fec0003800000 */
.L_x_14101:
        /* <DEDUP_REMOVED lines=11> */
[----:B------:R-:W-:Y:S02]  /*35b0*/  @P0 LOP3.LUT R0, R19, 0x7ff00000, RZ, 0xfc, !PT ;  /* 0x7ff0000013000812 */ /* 0x000fe400078efcff */
[----:B------:R-:W-:Y:S01]  /*35c0*/  @!P0 MOV R18, RZ ;  /* 0x000000ff00128202 */ /* 0x000fe20000000f00 */
[----:B------:R-:W-:Y:S01]  /*35d0*/  @P0 IMAD.MOV.U32 R18, RZ, RZ, RZ ;  /* 0x000000ffff120224 */ /* 0x000fe200078e00ff */
[----:B------:R-:W-:Y:S01]  /*35e0*/  @P0 MOV R19, R0 ;  /* 0x0000000000130202 */ /* 0x000fe20000000f00 */
[----:B------:R-:W-:Y:S06]  /*35f0*/  BRA `(.L_x_14102) ;  /* 0x0000000000147947 */ /* 0x000fec0003800000 */
.L_x_14104:
[----:B------:R-:W-:Y:S02]  /*3600*/  LOP3.LUT R19, R7, 0x80000, RZ, 0xfc, !PT ;  /* 0x0008000007137812 */ /* 0x000fe400078efcff */
[----:B------:R-:W-:Y:S01]  /*3610*/  MOV R18, R6 ;  /* 0x0000000600127202 */ /* 0x000fe20000000f00 */
[----:B------:R-:W-:Y:S06]  /*3620*/  BRA `(.L_x_14102) ;  /* 0x0000000000087947 */ /* 0x000fec0003800000 */
.L_x_14103:
[----:B------:R-:W-:Y:S02]  /*3630*/  LOP3.LUT R19, R9, 0x80000, RZ, 0xfc, !PT ;  /* 0x0008000009137812 */ /* 0x000fe400078efcff */
[----:B------:R-:W-:-:S07]  /*3640*/  MOV R18, R8 ;  /* 0x0000000800127202 */ /* 0x000fce0000000f00 */
.L_x_14102:
[----:B------:R-:W-:Y:S05]  /*3650*/  BSYNC B2 ;  /* 0x0000000000027941 */ /* 0x000fea0003800000 */
.L_x_14100:
[----:B------:R-:W-:Y:S01]  /*3660*/  HFMA2.MMA R17, -RZ, RZ, 0, 0 ;  /* 0x00000000ff117435 */ /* 0x000fe200000001ff */
[----:B------:R-:W-:Y:S02]  /*3670*/  MOV R2, R18 ;  /* 0x0000001200027202 */ /* 0x000fe40000000f00 */
[----:B------:R-:W-:-:S03]  /*3680*/  MOV R3, R19 ;  /* 0x0000001300037202 */ /* 0x000fc60000000f00 */
[----:B------:R-:W-:Y:S05]  /*3690*/  RET.REL.NODEC R16 `(_ZN2at6native18elementwise_kernelILi128ELi2EZNS0_22gpu_kernel_impl_nocastINS0_13BinaryFunctorIdddNS0_15binary_internal10DivFunctorIdEEEEEEvRNS_18TensorIteratorBaseERKT_EUliE_EEviT1_) ;  /* 0xffffffc810587950 */ /* 0x000fea0003c3ffff */
.L_x_14105:
        /* <DEDUP_REMOVED lines=14> */
.L_x_19299:


//--------------------- .text._ZN2at6native27unrolled_elementwise_kernelINS0_13BinaryFunctorIdddNS0_15binary_internal10DivFunctorIdEEEESt5arrayIPcLm3EELi4E23TrivialOffsetCalculatorILi2EjESA_ILi1EjENS0_6memory15LoadWithoutCastENSD_16StoreWithoutCastEEEviT_T0_T2_T3_T4_T5_ --------------------------
	.section	.text._ZN2at6native27unrolled_elementwise_kernelINS0_13BinaryFunctorIdddNS0_15binary_internal10DivFunctorIdEEEESt5arrayIPcLm3EELi4E23TrivialOffsetCalculatorILi2EjESA_ILi1EjENS0_6memory15LoadWithoutCastENSD_16StoreWithoutCastEEEviT_T0_T2_T3_T4_T5_,"ax",@progbits
	.align	128
        .global         _ZN2at6native27unrolled_elementwise_kernelINS0_13BinaryFunctorIdddNS0_15binary_internal10DivFunctorIdEEEESt5arrayIPcLm3EELi4E23TrivialOffsetCalculatorILi2EjESA_ILi1EjENS0_6memory15LoadWithoutCastENSD_16StoreWithoutCastEEEviT_T0_T2_T3_T4_T5_
        .type           _ZN2at6native27unrolled_elementwise_kernelINS0_13BinaryFunctorIdddNS0_15binary_internal10DivFunctorIdEEEESt5arrayIPcLm3EELi4E23TrivialOffsetCalculatorILi2EjESA_ILi1EjENS0_6memory15LoadWithoutCastENSD_16StoreWithoutCastEEEviT_T0_T2_T3_T4_T5_,@function
        .size           _ZN2at6native27unrolled_elementwise_kernelINS0_13BinaryFunctorIdddNS0_15binary_internal10DivFunctorIdEEEESt5arrayIPcLm3EELi4E23TrivialOffsetCalculatorILi2EjESA_ILi1EjENS0_6memory15LoadWithoutCastENSD_16StoreWithoutCastEEEviT_T0_T2_T3_T4_T5_,(.L_x_19300 - _ZN2at6native27unrolled_elementwise_kernelINS0_13BinaryFunctorIdddNS0_15binary_internal10DivFunctorIdEEEESt5arrayIPcLm3EELi4E23TrivialOffsetCalculatorILi2EjESA_ILi1EjENS0_6memory15LoadWithoutCastENSD_16StoreWithoutCastEEEviT_T0_T2_T3_T4_T5_)
        .other          _ZN2at6native27unrolled_elementwise_kernelINS0_13BinaryFunctorIdddNS0_15binary_internal10DivFunctorIdEEEESt5arrayIPcLm3EELi4E23TrivialOffsetCalculatorILi2EjESA_ILi1EjENS0_6memory15LoadWithoutCastENSD_16StoreWithoutCastEEEviT_T0_T2_T3_T4_T5_,@"STO_CUDA_ENTRY STV_DEFAULT"
_ZN2at6native27unrolled_elementwise_kernelINS0_13BinaryFunctorIdddNS0_15binary_internal10DivFunctorIdEEEESt5arrayIPcLm3EELi4E23TrivialOffsetCalculatorILi2EjESA_ILi1EjENS0_6memory15LoadWithoutCastENSD_16StoreWithoutCastEEEviT_T0_T2_T3_T4_T5_:
.text._ZN2at6native27unrolled_elementwise_kernelINS0_13BinaryFunctorIdddNS0_15binary_internal10DivFunctorIdEEEESt5arrayIPcLm3EELi4E23TrivialOffsetCalculatorILi2EjESA_ILi1EjENS0_6memory15LoadWithoutCastENSD_16StoreWithoutCastEEEviT_T0_T2_T3_T4_T5_:
[----:B------:R-:W-:Y:S01]  /*0000*/  LDC R1, c[0x0][0x28] ;  /* 0x00000a00ff017b82 */ /* 0x000fe20000000800 */
[----:B------:R-:W0:Y:S07]  /*0010*/  S2R R9, SR_CTAID.X ;  /* 0x0000000000097919 */ /* 0x000e2e0000002500 */
[----:B------:R-:W0:Y:S01]  /*0020*/  LDC R0, c[0x0][0x210] ;  /* 0x00008400ff007b82 */ /* 0x000e220000000800 */
[----:B------:R-:W-:Y:S01]  /*0030*/  ULDC.64 UR4, c[0x0][0x208] ;  /* 0x0000820000047ab9 */ /* 0x000fe20000000a00 */
[----:B------:R-:W-:Y:S01]  /*0040*/  CS2R R12, SRZ ;  /* 0x00000000000c7805 */ /* 0x000fe2000001ff00 */
[----:B------:R-:W1:Y:S01]  /*0050*/  S2R R10, SR_TID.X ;  /* 0x00000000000a7919 */ /* 0x000e620000002100 */
[----:B------:R-:W-:Y:S01]  /*0060*/  CS2R R6, SRZ ;  /* 0x0000000000067805 */ /* 0x000fe2000001ff00 */
[----:B0-----:R-:W-:-:S02]  /*0070*/  IMAD R11, R9, -0x200, R0 ;  /* 0xfffffe00090b7824 */ /* 0x001fc400078e0200 */
[----:B-1----:R-:W-:-:S03]  /*0080*/  IMAD.MOV.U32 R0, RZ, RZ, R10 ;  /* 0x000000ffff007224 */ /* 0x002fc600078e000a */
[----:B------:R-:W-:-:S13]  /*0090*/  ISETP.GE.AND P1, PT, R10, R11, PT ;  /* 0x0000000b0a00720c */ /* 0x000fda0003f26270 */
[----:B------:R-:W-:Y:S01]  /*00a0*/  @!P1 IMAD R5, R9, 0x200, R0 ;  /* 0x0000020009059824 */ /* 0x000fe200078e0200 */
[----:B------:R-:W0:Y:S01]  /*00b0*/  @!P1 LDC.64 R20, c[0x0][0x220] ;  /* 0x00008800ff149b82 */ /* 0x000e220000000a00 */
[----:B------:R-:W-:-:S05]  /*00c0*/  @!P1 VIADD R0, R0, 0x80 ;  /* 0x0000008000009836 */ /* 0x000fca0000000000 */
[C---:B------:R-:W-:Y:S02]  /*00d0*/  ISETP.GE.AND P0, PT, R0.reuse, R11, PT ;  /* 0x0000000b0000720c */ /* 0x040fe40003f06270 */
[----:B------:R-:W1:Y:S11]  /*00e0*/  @!P1 LDC.64 R22, c[0x0][0x228] ;  /* 0x00008a00ff169b82 */ /* 0x000e760000000a00 */
[----:B------:R-:W-:Y:S01]  /*00f0*/  @!P0 IMAD R31, R9, 0x200, R0 ;  /* 0x00000200091f8824 */ /* 0x000fe200078e0200 */
[----:B------:R-:W2:Y:S01]  /*0100*/  @!P0 LDC.64 R24, c[0x0][0x220] ;  /* 0x00008800ff188b82 */ /* 0x000ea20000000a00 */
[----:B------:R-:W-:-:S02]  /*0110*/  @!P0 VIADD R0, R0, 0x80 ;  /* 0x0000008000008836 */ /* 0x000fc40000000000 */
[----:B0-----:R-:W-:-:S03]  /*0120*/  @!P1 IMAD.WIDE.U32 R20, R5, 0x8, R20 ;  /* 0x0000000805149825 */ /* 0x001fc600078e0014 */
[CC--:B------:R-:W-:Y:S02]  /*0130*/  ISETP.GE.AND P3, PT, R0.reuse, R11.reuse, PT ;  /* 0x0000000b0000720c */ /* 0x0c0fe40003f66270 */
[----:B------:R-:W0:Y:S01]  /*0140*/  @!P0 LDC.64 R28, c[0x0][0x228] ;  /* 0x00008a00ff1c8b82 */ /* 0x000e220000000a00 */
[----:B-1----:R-:W-:Y:S01]  /*0150*/  @!P1 IMAD.WIDE.U32 R22, R5, 0x8, R22 ;  /* 0x0000000805169825 */ /* 0x002fe200078e0016 */
[----:B------:R-:W-:Y:S02]  /*0160*/  CS2R R4, SRZ ;  /* 0x0000000000047805 */ /* 0x000fe4000001ff00 */
[----:B------:R-:W-:Y:S02]  /*0170*/  CS2R R36, SRZ ;  /* 0x0000000000247805 */ /* 0x000fe4000001ff00 */
[----:B------:R-:W5:Y:S05]  /*0180*/  @!P1 LDG.E.64 R12, desc[UR4][R22.64] ;  /* 0x00000004160c9981 */ /* 0x000f6a000c1e1b00 */
[----:B------:R-:W-:Y:S01]  /*0190*/  @!P3 IMAD R33, R9, 0x200, R0 ;  /* 0x000002000921b824 */ /* 0x000fe200078e0200 */
[----:B------:R-:W-:Y:S01]  /*01a0*/  @!P3 IADD3 R0, R0, 0x80, RZ ;  /* 0x000000800000b810 */ /* 0x000fe20007ffe0ff */
[----:B------:R-:W1:Y:S01]  /*01b0*/  @!P3 LDC.64 R18, c[0x0][0x220] ;  /* 0x00008800ff12bb82 */ /* 0x000e620000000a00 */
[----:B------:R3:W5:Y:S02]  /*01c0*/  @!P1 LDG.E.64 R4, desc[UR4][R20.64] ;  /* 0x0000000414049981 */ /* 0x000764000c1e1b00 */
[----:B------:R-:W-:Y:S01]  /*01d0*/  ISETP.GE.AND P2, PT, R0, R11, PT ;  /* 0x0000000b0000720c */ /* 0x000fe20003f46270 */
[----:B--2---:R-:W-:-:S04]  /*01e0*/  @!P0 IMAD.WIDE.U32 R26, R31, 0x8, R24 ;  /* 0x000000081f1a8825 */ /* 0x004fc800078e0018 */
[----:B------:R-:W2:Y:S01]  /*01f0*/  @!P3 LDC.64 R16, c[0x0][0x228] ;  /* 0x00008a00ff10bb82 */ /* 0x000ea20000000a00 */
[----:B------:R4:W5:Y:S07]  /*0200*/  @!P0 LDG.E.64 R6, desc[UR4][R26.64] ;  /* 0x000000041a068981 */ /* 0x00096e000c1e1b00 */
[----:B------:R-:W4:Y:S08]  /*0210*/  @!P2 LDC.64 R14, c[0x0][0x220] ;  /* 0x00008800ff0eab82 */ /* 0x000f300000000a00 */
[----:B------:R-:W4:Y:S01]  /*0220*/  @!P2 LDC.64 R2, c[0x0][0x228] ;  /* 0x00008a00ff02ab82 */ /* 0x000f220000000a00 */
[----:B------:R-:W-:-:S02]  /*0230*/  @!P2 IMAD R35, R9, 0x200, R0 ;  /* 0x000002000923a824 */ /* 0x000fc400078e0200 */
[----:B0-----:R-:W-:Y:S01]  /*0240*/  @!P0 IMAD.WIDE.U32 R28, R31, 0x8, R28 ;  /* 0x000000081f1c8825 */ /* 0x001fe200078e001c */
[----:B---3--:R-:W-:-:S03]  /*0250*/  CS2R R20, SRZ ;  /* 0x0000000000147805 */ /* 0x008fc6000001ff00 */
[C---:B-1----:R-:W-:Y:S01]  /*0260*/  @!P3 IMAD.WIDE.U32 R30, R33.reuse, 0x8, R18 ;  /* 0x00000008211eb825 */ /* 0x042fe200078e0012 */
[----:B------:R-:W-:Y:S01]  /*0270*/  CS2R R18, SRZ ;  /* 0x0000000000127805 */ /* 0x000fe2000001ff00 */
[----:B------:R0:W5:Y:S02]  /*0280*/  @!P0 LDG.E.64 R36, desc[UR4][R28.64] ;  /* 0x000000041c248981 */ /* 0x000164000c1e1b00 */
[----:B--2---:R-:W-:Y:S01]  /*0290*/  @!P3 IMAD.WIDE.U32 R32, R33, 0x8, R16 ;  /* 0x000000082120b825 */ /* 0x004fe200078e0010 */
[----:B------:R-:W-:-:S03]  /*02a0*/  CS2R R16, SRZ ;  /* 0x0000000000107805 */ /* 0x000fc6000001ff00 */
[C---:B----4-:R-:W-:Y:S01]  /*02b0*/  @!P2 IMAD.WIDE.U32 R24, R35.reuse, 0x8, R14 ;  /* 0x000000082318a825 */ /* 0x050fe200078e000e */
[----:B------:R-:W-:Y:S02]  /*02c0*/  CS2R R14, SRZ ;  /* 0x00000000000e7805 */ /* 0x000fe4000001ff00 */
[----:B------:R0:W5:Y:S04]  /*02d0*/  @!P3 LDG.E.64 R16, desc[UR4][R32.64] ;  /* 0x000000042010b981 */ /* 0x000168000c1e1b00 */
[----:B------:R0:W5:Y:S01]  /*02e0*/  @!P2 LDG.E.64 R18, desc[UR4][R24.64] ;  /* 0x000000041812a981 */ /* 0x000162000c1e1b00 */
[----:B------:R-:W-:-:S03]  /*02f0*/  @!P2 IMAD.WIDE.U32 R2, R35, 0x8, R2 ;  /* 0x000000082302a825 */ /* 0x000fc600078e0002 */
[----:B------:R0:W5:Y:S04]  /*0300*/  @!P3 LDG.E.64 R14, desc[UR4][R30.64] ;  /* 0x000000041e0eb981 */ /* 0x000168000c1e1b00 */
[----:B------:R0:W5:Y:S01]  /*0310*/  @!P2 LDG.E.64 R20, desc[UR4][R2.64] ;  /* 0x000000040214a981 */ /* 0x000162000c1e1b00 */
[----:B------:R-:W-:Y:S04]  /*0320*/  BSSY B0, `(.L_x_14106) ;  /* 0x0000018000007945 */ /* 0x000fe80003800000 */
[----:B------:R-:W-:Y:S05]  /*0330*/  @P1 BRA `(.L_x_14107) ;  /* 0x0000000000581947 */ /* 0x000fea0003800000 */
[----:B0----5:R-:W0:Y:S01]  /*0340*/  MUFU.RCP64H R3, R13 ;  /* 0x0000000d00037308 */ /* 0x021e220000001800 */
        /* <DEDUP_REMOVED lines=18> */
[----:B------:R-:W-:Y:S05]  /*0470*/  CALL.REL.NOINC `($__internal_45_$__cuda_sm20_div_rn_f64_full) ;  /* 0x0000000400bc7944 */ /* 0x000fea0003c00000 */
[----:B------:R-:W-:Y:S01]  /*0480*/  MOV R2, R30 ;  /* 0x0000001e00027202 */ /* 0x000fe20000000f00 */
[----:B------:R-:W-:-:S07]  /*0490*/  IMAD.MOV.U32 R3, RZ, RZ, R31 ;  /* 0x000000ffff037224 */ /* 0x000fce00078e001f */
.L_x_14107:
[----:B------:R-:W-:Y:S05]  /*04a0*/  BSYNC B0 ;  /* 0x0000000000007941 */ /* 0x000fea0003800000 */
.L_x_14106:
[----:B-----5:R-:W-:Y:S01]  /*04b0*/  VIADD R12, R10, 0x80 ;  /* 0x000000800a0c7836 */ /* 0x020fe20000000000 */
[----:B------:R-:W-:Y:S04]  /*04c0*/  BSSY B0, `(.L_x_14108) ;  /* 0x0000019000007945 */ /* 0x000fe80003800000 */
[----:B------:R-:W-:-:S13]  /*04d0*/  ISETP.GE.AND P0, PT, R12, R11, PT ;  /* 0x0000000b0c00720c */ /* 0x000fda0003f06270 */
[----:B------:R-:W-:Y:S05]  /*04e0*/  @P0 BRA `(.L_x_14109) ;  /* 0x0000000000580947 */ /* 0x000fea0003800000 */
[----:B------:R-:W1:Y:S01]  /*04f0*/  MUFU.RCP64H R5, R37 ;  /* 0x0000002500057308 */ /* 0x000e620000001800 */
[----:B------:R-:W-:Y:S01]  /*0500*/  IMAD.MOV.U32 R4, RZ, RZ, 0x1 ;  /* 0x00000001ff047424 */ /* 0x000fe200078e00ff */
[----:B------:R-:W-:-:S05]  /*0510*/  FSETP.GEU.AND P2, PT, |R7|, 6.5827683646048100446e-37, PT ;  /* 0x036000000700780b */ /* 0x000fca0003f4e200 */
[----:B-1----:R-:W-:-:S08]  /*0520*/  DFMA R22, R4, -R36, 1 ;  /* 0x3ff000000416742b */ /* 0x002fd00000000824 */
[----:B------:R-:W-:-:S08]  /*0530*/  DFMA R22, R22, R22, R22 ;  /* 0x000000161616722b */ /* 0x000fd00000000016 */
[----:B------:R-:W-:-:S08]  /*0540*/  DFMA R22, R4, R22, R4 ;  /* 0x000000160416722b */ /* 0x000fd00000000004 */
[----:B------:R-:W-:-:S08]  /*0550*/  DFMA R4, R22, -R36, 1 ;  /* 0x3ff000001604742b */ /* 0x000fd00000000824 */
[----:B------:R-:W-:-:S08]  /*0560*/  DFMA R4, R22, R4, R22 ;  /* 0x000000041604722b */ /* 0x000fd00000000016 */
[----:B------:R-:W-:-:S08]  /*0570*/  DMUL R22, R4, R6 ;  /* 0x0000000604167228 */ /* 0x000fd00000000000 */
[----:B0-----:R-:W-:-:S08]  /*0580*/  DFMA R24, R22, -R36, R6 ;  /* 0x800000241618722b */ /* 0x001fd00000000006 */
        /* <DEDUP_REMOVED lines=9> */
[----:B------:R-:W-:Y:S05]  /*0620*/  CALL.REL.NOINC `($__internal_45_$__cuda_sm20_div_rn_f64_full) ;  /* 0x0000000400507944 */ /* 0x000fea0003c00000 */
[----:B------:R-:W-:Y:S02]  /*0630*/  IMAD.MOV.U32 R4, RZ, RZ, R30 ;  /* 0x000000ffff047224 */ /* 0x000fe400078e001e */
[----:B------:R-:W-:-:S07]  /*0640*/  IMAD.MOV.U32 R5, RZ, RZ, R31 ;  /* 0x000000ffff057224 */ /* 0x000fce00078e001f */
.L_x_14109:
[----:B------:R-:W-:Y:S05]  /*0650*/  BSYNC B0 ;  /* 0x0000000000007941 */ /* 0x000fea0003800000 */
.L_x_14108:
[----:B------:R-:W-:Y:S01]  /*0660*/  VIADD R0, R10, 0x100 ;  /* 0x000001000a007836 */ /* 0x000fe20000000000 */
        /* <DEDUP_REMOVED lines=25> */
.L_x_14111:
[----:B------:R-:W-:Y:S05]  /*0800*/  BSYNC B0 ;  /* 0x0000000000007941 */ /* 0x000fea0003800000 */
.L_x_14110:
        /* <DEDUP_REMOVED lines=20> */
[----:B0-----:R-:W-:Y:S01]  /*0950*/  IMAD.MOV.U32 R24, RZ, RZ, R20 ;  /* 0x000000ffff187224 */ /* 0x001fe200078e0014 */
[----:B------:R-:W-:Y:S01]  /*0960*/  MOV R8, 0x990 ;  /* 0x0000099000087802 */ /* 0x000fe20000000f00 */
[----:B------:R-:W-:-:S07]  /*0970*/  IMAD.MOV.U32 R25, RZ, RZ, R21 ;  /* 0x000000ffff197224 */ /* 0x000fce00078e0015 */
[----:B------:R-:W-:Y:S05]  /*0980*/  CALL.REL.NOINC `($__internal_45_$__cuda_sm20_div_rn_f64_full) ;  /* 0x0000000000787944 */ /* 0x000fea0003c00000 */
[----:B------:R-:W-:Y:S02]  /*0990*/  IMAD.MOV.U32 R14, RZ, RZ, R30 ;  /* 0x000000ffff0e7224 */ /* 0x000fe400078e001e */
[----:B------:R-:W-:-:S07]  /*09a0*/  IMAD.MOV.U32 R15, RZ, RZ, R31 ;  /* 0x000000ffff0f7224 */ /* 0x000fce00078e001f */
.L_x_14113:
[----:B------:R-:W-:Y:S05]  /*09b0*/  BSYNC B0 ;  /* 0x0000000000007941 */ /* 0x000fea0003800000 */
.L_x_14112:
[----:B------:R-:W1:Y:S01]  /*09c0*/  @!P1 S2R R0, SR_TID.X ;  /* 0x0000000000009919 */ /* 0x000e620000002100 */
[----:B------:R-:W2:Y:S01]  /*09d0*/  @!P1 LDC.64 R16, c[0x0][0x218] ;  /* 0x00008600ff109b82 */ /* 0x000ea20000000a00 */
[----:B------:R-:W-:Y:S01]  /*09e0*/  @!P1 IMAD.MOV.U32 R10, RZ, RZ, R12 ;  /* 0x000000ffff0a9224 */ /* 0x000fe200078e000c */
[----:B------:R-:W-:Y:S04]  /*09f0*/  BSSY B0, `(.L_x_14114) ;  /* 0x0000010000007945 */ /* 0x000fe80003800000 */
[----:B------:R-:W-:Y:S02]  /*0a00*/  ISETP.GE.AND P0, PT, R10, R11, PT ;  /* 0x0000000b0a00720c */ /* 0x000fe40003f06270 */
[----:B-1----:R-:W-:-:S05]  /*0a10*/  @!P1 LEA R13, R9, R0, 0x9 ;  /* 0x00000000090d9211 */ /* 0x002fca00078e48ff */
[----:B--2---:R-:W-:-:S05]  /*0a20*/  @!P1 IMAD.WIDE.U32 R12, R13, 0x8, R16 ;  /* 0x000000080d0c9825 */ /* 0x004fca00078e0010 */
[----:B------:R1:W-:Y:S01]  /*0a30*/  @!P1 STG.E.64 desc[UR4][R12.64], R2 ;  /* 0x000000020c009986 */ /* 0x0003e2000c101b04 */
[----:B------:R-:W-:Y:S05]  /*0a40*/  @P0 BRA `(.L_x_14115) ;  /* 0x0000000000280947 */ /* 0x000fea0003800000 */
[----:B-1----:R-:W1:Y:S01]  /*0a50*/  LDC.64 R12, c[0x0][0x218] ;  /* 0x00008600ff0c7b82 */ /* 0x002e620000000a00 */
[----:B0-----:R-:W-:Y:S02]  /*0a60*/  IMAD R3, R9, 0x200, R10 ;  /* 0x0000020009037824 */ /* 0x001fe400078e020a */
[----:B------:R-:W-:-:S05]  /*0a70*/  VIADD R10, R10, 0x80 ;  /* 0x000000800a0a7836 */ /* 0x000fca0000000000 */
[----:B------:R-:W-:-:S13]  /*0a80*/  ISETP.GE.AND P0, PT, R10, R11, PT ;  /* 0x0000000b0a00720c */ /* 0x000fda0003f06270 */
[----:B------:R-:W-:Y:S02]  /*0a90*/  @!P0 IMAD R17, R9, 0x200, R10 ;  /* 0x0000020009118824 */ /* 0x000fe400078e020a */
[----:B------:R-:W-:Y:S02]  /*0aa0*/  @!P0 VIADD R10, R10, 0x80 ;  /* 0x000000800a0a8836 */ /* 0x000fe40000000000 */
[----:B-1----:R-:W-:-:S04]  /*0ab0*/  IMAD.WIDE.U32 R2, R3, 0x8, R12 ;  /* 0x0000000803027825 */ /* 0x002fc800078e000c */
[----:B------:R-:W-:Y:S01]  /*0ac0*/  @!P0 IMAD.WIDE.U32 R12, R17, 0x8, R12 ;  /* 0x00000008110c8825 */ /* 0x000fe200078e000c */
[----:B------:R2:W-:Y:S04]  /*0ad0*/  STG.E.64 desc[UR4][R2.64], R4 ;  /* 0x0000000402007986 */ /* 0x0005e8000c101b04 */
[----:B------:R2:W-:Y:S02]  /*0ae0*/  @!P0 STG.E.64 desc[UR4][R12.64], R6 ;  /* 0x000000060c008986 */ /* 0x0005e4000c101b04 */
.L_x_14115:
[----:B------:R-:W-:Y:S05]  /*0af0*/  BSYNC B0 ;  /* 0x0000000000007941 */ /* 0x000fea0003800000 */
.L_x_14114:
[----:B------:R-:W-:-:S13]  /*0b00*/  ISETP.GE.AND P0, PT, R10, R11, PT ;  /* 0x0000000b0a00720c */ /* 0x000fda0003f06270 */
[----:B------:R-:W-:Y:S05]  /*0b10*/  @P0 EXIT ;  /* 0x000000000000094d */ /* 0x000fea0003800000 */
[----:B012---:R-:W0:Y:S01]  /*0b20*/  LDC.64 R2, c[0x0][0x218] ;  /* 0x00008600ff027b82 */ /* 0x007e220000000a00 */
[----:B------:R-:W-:-:S04]  /*0b30*/  IMAD R9, R9, 0x200, R10 ;  /* 0x0000020009097824 */ /* 0x000fc800078e020a */
[----:B0-----:R-:W-:-:S05]  /*0b40*/  IMAD.WIDE.U32 R2, R9, 0x8, R2 ;  /* 0x0000000809027825 */ /* 0x001fca00078e0002 */
[----:B------:R-:W-:Y:S01]  /*0b50*/  STG.E.64 desc[UR4][R2.64], R14 ;  /* 0x0000000e02007986 */ /* 0x000fe2000c101b04 */
[----:B------:R-:W-:Y:S05]  /*0b60*/  EXIT ;  /* 0x000000000000794d */ /* 0x000fea0003800000 */
        .weak           $__internal_45_$__cuda_sm20_div_rn_f64_full
        .type           $__internal_45_$__cuda_sm20_div_rn_f64_full,@function
        .size           $__internal_45_$__cuda_sm20_div_rn_f64_full,(.L_x_19300 - $__internal_45_$__cuda_sm20_div_rn_f64_full)
$__internal_45_$__cuda_sm20_div_rn_f64_full:
        /* <DEDUP_REMOVED lines=9> */
[----:B------:R-:W-:Y:S02]  /*0c00*/  @!P0 DMUL R22, R24, 8.98846567431157953865e+307 ;  /* 0x7fe0000018168828 */ /* 0x000fe40000000000 */
[----:B------:R-:W-:Y:S01]  /*0c10*/  IMAD.MOV.U32 R39, RZ, RZ, R13 ;  /* 0x000000ffff277224 */ /* 0x000fe200078e000d */
[----:B------:R-:W-:Y:S02]  /*0c20*/  ISETP.GE.U32.AND P2, PT, R13, R38, PT ;  /* 0x000000260d00720c */ /* 0x000fe40003f46070 */
[----:B------:R-:W-:Y:S01]  /*0c30*/  @!P3 LOP3.LUT R0, R25, 0x7ff00000, RZ, 0xc0, !PT ;  /* 0x7ff000001900b812 */ /* 0x000fe200078ec0ff */
[----:B------:R-:W0:Y:S03]  /*0c40*/  MUFU.RCP64H R29, R23 ;  /* 0x00000017001d7308 */ /* 0x000e260000001800 */
[----:B------:R-:W-:Y:S01]  /*0c50*/  @!P3 ISETP.GE.U32.AND P4, PT, R13, R0, PT ;  /* 0x000000000d00b20c */ /* 0x000fe20003f86070 */
[----:B------:R-:W-:Y:S01]  /*0c60*/  IMAD.MOV.U32 R0, RZ, RZ, 0x1ca00000 ;  /* 0x1ca00000ff007424 */ /* 0x000fe200078e00ff */
[----:B------:R-:W-:-:S04]  /*0c70*/  @!P0 LOP3.LUT R38, R23, 0x7ff00000, RZ, 0xc0, !PT ;  /* 0x7ff0000017268812 */ /* 0x000fc800078ec0ff */
[----:B------:R-:W-:-:S04]  /*0c80*/  @!P3 SEL R33, R0, 0x63400000, !P4 ;  /* 0x634000000021b807 */ /* 0x000fc80006000000 */
[----:B------:R-:W-:Y:S01]  /*0c90*/  @!P3 LOP3.LUT R34, R33, 0x80000000, R27, 0xf8, !PT ;  /* 0x800000002122b812 */ /* 0x000fe200078ef81b */
[----:B0-----:R-:W-:-:S03]  /*0ca0*/  DFMA R30, R28, -R22, 1 ;  /* 0x3ff000001c1e742b */ /* 0x001fc60000000816 */
[----:B------:R-:W-:Y:S01]  /*0cb0*/  @!P3 LOP3.LUT R35, R34, 0x100000, RZ, 0xfc, !PT ;  /* 0x001000002223b812 */ /* 0x000fe200078efcff */
[----:B------:R-:W-:-:S04]  /*0cc0*/  @!P3 IMAD.MOV.U32 R34, RZ, RZ, RZ ;  /* 0x000000ffff22b224 */ /* 0x000fc800078e00ff */
        /* <DEDUP_REMOVED lines=11> */
[----:B------:R-:W-:Y:S01]  /*0d80*/  ISETP.GT.U32.AND P0, PT, R40, 0x7feffffe, PT ;  /* 0x7feffffe2800780c */ /* 0x000fe20003f04070 */
[----:B------:R-:W-:Y:S02]  /*0d90*/  VIADD R40, R38, 0xffffffff ;  /* 0xffffffff26287836 */ /* 0x000fe40000000000 */
        /* <DEDUP_REMOVED lines=31> */
.L_x_14117:
        /* <DEDUP_REMOVED lines=16> */
.L_x_14120:
[----:B------:R-:W-:Y:S01]  /*1090*/  LOP3.LUT R31, R25, 0x80000, RZ, 0xfc, !PT ;  /* 0x00080000191f7812 */ /* 0x000fe200078efcff */
[----:B------:R-:W-:Y:S01]  /*10a0*/  IMAD.MOV.U32 R30, RZ, RZ, R24 ;  /* 0x000000ffff1e7224 */ /* 0x000fe200078e0018 */
[----:B------:R-:W-:Y:S06]  /*10b0*/  BRA `(.L_x_14118) ;  /* 0x0000000000087947 */ /* 0x000fec0003800000 */
.L_x_14119:
[----:B------:R-:W-:Y:S01]  /*10c0*/  LOP3.LUT R31, R27, 0x80000, RZ, 0xfc, !PT ;  /* 0x000800001b1f7812 */ /* 0x000fe200078efcff */
[----:B------:R-:W-:-:S07]  /*10d0*/  IMAD.MOV.U32 R30, RZ, RZ, R26 ;  /* 0x000000ffff1e7224 */ /* 0x000fce00078e001a */
.L_x_14118:
[----:B------:R-:W-:Y:S05]  /*10e0*/  BSYNC B1 ;  /* 0x0000000000017941 */ /* 0x000fea0003800000 */
.L_x_14116:
[----:B------:R-:W-:Y:S02]  /*10f0*/  IMAD.MOV.U32 R22, RZ, RZ, R8 ;  /* 0x000000ffff167224 */ /* 0x000fe400078e0008 */
[----:B------:R-:W-:-:S04]  /*1100*/  IMAD.MOV.U32 R23, RZ, RZ, 0x0 ;  /* 0x00000000ff177424 */ /* 0x000fc800078e00ff */
[----:B------:R-:W-:Y:S05]  /*1110*/  RET.REL.NODEC R22 `(_ZN2at6native27unrolled_elementwise_kernelINS0_13BinaryFunctorIdddNS0_15binary_internal10DivFunctorIdEEEESt5arrayIPcLm3EELi4E23TrivialOffsetCalculatorILi2EjESA_ILi1EjENS0_6memory15LoadWithoutCastENSD_16StoreWithoutCastEEEviT_T0_T2_T3_T4_T5_) ;  /* 0xffffffec16b87950 */ /* 0x000fea0003c3ffff */
.L_x_14121:
        /* <DEDUP_REMOVED lines=14> */
.L_x_19300:


//--------------------- .text._ZN2at6native29vectorized_elementwise_kernelILi2ENS0_13BinaryFunctorIdddNS0_15binary_internal10DivFunctorIdEEEESt5arrayIPcLm3EEEEviT0_T1_ --------------------------
	.section	.text._ZN2at6native29vectorized_elementwise_kernelILi2ENS0_13BinaryFunctorIdddNS0_15binary_internal10DivFunctorIdEEEESt5arrayIPcLm3EEEEviT0_T1_,"ax",@progbits
	.align	128
        .global         _ZN2at6native29vectorized_elementwise_kernelILi2ENS0_13BinaryFunctorIdddNS0_15binary_internal10DivFunctorIdEEEESt5arrayIPcLm3EEEEviT0_T1_
        .type           _ZN2at6native29vectorized_elementwise_kernelILi2ENS0_13BinaryFunctorIdddNS0_15binary_internal10DivFunctorIdEEEESt5arrayIPcLm3EEEEviT0_T1_,@function
        .size           _ZN2at6native29vectorized_elementwise_kernelILi2ENS0_13BinaryFunctorIdddNS0_15binary_internal10DivFunctorIdEEEESt5arrayIPcLm3EEEEviT0_T1_,(.L_x_19301 - _ZN2at6native29vectorized_elementwise_kernelILi2ENS0_13BinaryFunctorIdddNS0_15binary_internal10DivFunctorIdEEEESt5arrayIPcLm3EEEEviT0_T1_)
        .other          _ZN2at6native29vectorized_elementwise_kernelILi2ENS0_13BinaryFunctorIdddNS0_15binary_internal10DivFunctorIdEEEESt5arrayIPcLm3EEEEviT0_T1_,@"STO_CUDA_ENTRY STV_DEFAULT"
_ZN2at6native29vectorized_elementwise_kernelILi2ENS0_13BinaryFunctorIdddNS0_15binary_internal10DivFunctorIdEEEESt5arrayIPcLm3EEEEviT0_T1_:
.text._ZN2at6native29vectorized_elementwise_kernelILi2ENS0_13BinaryFunctorIdddNS0_15binary_internal10DivFunctorIdEEEESt5arrayIPcLm3EEEEviT0_T1_:
        /* <DEDUP_REMOVED lines=9> */
[----:B------:R-:W1:Y:S01]  /*0090*/  LDC.64 R4, c[0x0][0x228] ;  /* 0x00008a00ff047b82 */ /* 0x000e620000000a00 */
[----:B------:R-:W-:-:S07]  /*00a0*/  IMAD.MOV.U32 R8, RZ, RZ, 0x1 ;  /* 0x00000001ff087424 */ /* 0x000fce00078e00ff */
[----:B------:R-:W2:Y:S01]  /*00b0*/  LDC.64 R12, c[0x0][0x218] ;  /* 0x00008600ff0c7b82 */ /* 0x000ea20000000a00 */
[----:B-1----:R-:W-:-:S04]  /*00c0*/  IMAD.WIDE R4, R52, 0x8, R4 ;  /* 0x0000000834047825 */ /* 0x002fc800078e0204 */
[----:B0-----:R-:W-:-:S03]  /*00d0*/  IMAD.WIDE.U32 R6, R2, 0x10, R4 ;  /* 0x0000001002067825 */ /* 0x001fc600078e0004 */
[----:B------:R-:W0:Y:S02]  /*00e0*/  LDC.64 R4, c[0x0][0x220] ;  /* 0x00008800ff047b82 */ /* 0x000e240000000a00 */
[----:B------:R-:W3:Y:S04]  /*00f0*/  LDG.E.128 R44, desc[UR4][R6.64] ;  /* 0x00000004062c7981 */ /* 0x000ee8000c1e1d00 */
[----:B------:R-:W5:Y:S04]  /*0100*/  LDG.E.128 R32, desc[UR4][R6.64+0x800] ;  /* 0x0008000406207981 */ /* 0x000f68000c1e1d00 */
[----:B------:R-:W5:Y:S04]  /*0110*/  LDG.E.128 R24, desc[UR4][R6.64+0x1000] ;  /* 0x0010000406187981 */ /* 0x000f68000c1e1d00 */
[----:B------:R1:W5:Y:S01]  /*0120*/  LDG.E.128 R16, desc[UR4][R6.64+0x1800] ;  /* 0x0018000406107981 */ /* 0x000362000c1e1d00 */
[----:B0-----:R-:W-:-:S04]  /*0130*/  IMAD.WIDE R4, R52, 0x8, R4 ;  /* 0x0000000834047825 */ /* 0x001fc800078e0204 */
[----:B------:R-:W-:-:S05]  /*0140*/  IMAD.WIDE.U32 R4, R2, 0x10, R4 ;  /* 0x0000001002047825 */ /* 0x000fca00078e0004 */
[----:B------:R-:W1:Y:S04]  /*0150*/  LDG.E.128 R40, desc[UR4][R4.64] ;  /* 0x0000000404287981 */ /* 0x000e68000c1e1d00 */
[----:B------:R0:W5:Y:S04]  /*0160*/  LDG.E.128 R36, desc[UR4][R4.64+0x800] ;  /* 0x0008000404247981 */ /* 0x000168000c1e1d00 */
[----:B------:R0:W5:Y:S04]  /*0170*/  LDG.E.128 R28, desc[UR4][R4.64+0x1000] ;  /* 0x00100004041c7981 */ /* 0x000168000c1e1d00 */
[----:B------:R0:W5:Y:S01]  /*0180*/  LDG.E.128 R20, desc[UR4][R4.64+0x1800] ;  /* 0x0018000404147981 */ /* 0x000162000c1e1d00 */
[----:B--2---:R-:W-:Y:S01]  /*0190*/  IMAD.WIDE.U32 R52, R52, 0x8, R12 ;  /* 0x0000000834347825 */ /* 0x004fe200078e000c */
[----:B------:R-:W-:Y:S03]  /*01a0*/  BSSY B1, `(.L_x_14123) ;  /* 0x0000017000017945 */ /* 0x000fe60003800000 */
[----:B------:R-:W-:Y:S01]  /*01b0*/  IMAD.WIDE R2, R2, 0x10, R52 ;  /* 0x0000001002027825 */ /* 0x000fe200078e0234 */
[----:B---3--:R-:W2:Y:S02]  /*01c0*/  MUFU.RCP64H R9, R47 ;  /* 0x0000002f00097308 */ /* 0x008ea40000001800 */
[----:B--2---:R-:W-:-:S08]  /*01d0*/  DFMA R10, -R46, R8, 1 ;  /* 0x3ff000002e0a742b */ /* 0x004fd00000000108 */
[----:B------:R-:W-:-:S08]  /*01e0*/  DFMA R10, R10, R10, R10 ;  /* 0x0000000a0a0a722b */ /* 0x000fd0000000000a */
[----:B------:R-:W-:-:S08]  /*01f0*/  DFMA R10, R8, R10, R8 ;  /* 0x0000000a080a722b */ /* 0x000fd00000000008 */
[----:B------:R-:W-:-:S08]  /*0200*/  DFMA R8, -R46, R10, 1 ;  /* 0x3ff000002e08742b */ /* 0x000fd0000000010a */
[----:B------:R-:W-:-:S08]  /*0210*/  DFMA R8, R10, R8, R10 ;  /* 0x000000080a08722b */ /* 0x000fd0000000000a */
[----:B-1----:R-:W-:-:S08]  /*0220*/  DMUL R6, R42, R8 ;  /* 0x000000082a067228 */ /* 0x002fd00000000000 */
[----:B------:R-:W-:-:S08]  /*0230*/  DFMA R10, -R46, R6, R42 ;  /* 0x000000062e0a722b */ /* 0x000fd0000000012a */
[----:B------:R-:W-:Y:S01]  /*0240*/  DFMA R6, R8, R10, R6 ;  /* 0x0000000a0806722b */ /* 0x000fe20000000006 */
[----:B------:R-:W-:-:S09]  /*0250*/  FSETP.GEU.AND P1, PT, |R43|, 6.5827683646048100446e-37, PT ;  /* 0x036000002b00780b */ /* 0x000fd20003f2e200 */
[----:B------:R-:W-:-:S05]  /*0260*/  FFMA R0, RZ, R47, R7 ;  /* 0x0000002fff007223 */ /* 0x000fca0000000007 */
[----:B------:R-:W-:-:S13]  /*0270*/  FSETP.GT.AND P0, PT, |R0|, 1.469367938527859385e-39, PT ;  /* 0x001000000000780b */ /* 0x000fda0003f04200 */
[----:B0-----:R-:W-:Y:S05]  /*0280*/  @P0 BRA P1, `(.L_x_14124) ;  /* 0x0000000000200947 */ /* 0x001fea0000800000 */
[----:B------:R-:W-:Y:S01]  /*0290*/  IMAD.MOV.U32 R8, RZ, RZ, R42 ;  /* 0x000000ffff087224 */ /* 0x000fe200078e002a */
[----:B------:R-:W-:Y:S01]  /*02a0*/  MOV R13, R43 ;  /* 0x0000002b000d7202 */ /* 0x000fe20000000f00 */
[----:B------:R-:W-:Y:S01]  /*02b0*/  IMAD.MOV.U32 R12, RZ, RZ, R46 ;  /* 0x000000ffff0c7224 */ /* 0x000fe200078e002e */
[----:B------:R-:W-:Y:S01]  /*02c0*/  MOV R0, 0x2f0 ;  /* 0x000002f000007802 */ /* 0x000fe20000000f00 */
[----:B------:R-:W-:-:S07]  /*02d0*/  IMAD.MOV.U32 R9, RZ, RZ, R47 ;  /* 0x000000ffff097224 */ /* 0x000fce00078e002f */
[----:B-----5:R-:W-:Y:S05]  /*02e0*/  CALL.REL.NOINC `($__internal_46_$__cuda_sm20_div_rn_f64_full) ;  /* 0x0000002000587944 */ /* 0x020fea0003c00000 */
[----:B------:R-:W-:Y:S01]  /*02f0*/  IMAD.MOV.U32 R6, RZ, RZ, R8 ;  /* 0x000000ffff067224 */ /* 0x000fe200078e0008 */
[----:B------:R-:W-:-:S07]  /*0300*/  MOV R7, R9 ;  /* 0x0000000900077202 */ /* 0x000fce0000000f00 */
.L_x_14124:
[----:B------:R-:W-:Y:S05]  /*0310*/  BSYNC B1 ;  /* 0x0000000000017941 */ /* 0x000fea0003800000 */
.L_x_14123:
        /* <DEDUP_REMOVED lines=20> */
[----:B-----5:R-:W-:Y:S05]  /*0460*/  CALL.REL.NOINC `($__internal_46_$__cuda_sm20_div_rn_f64_full) ;  /* 0x0000001c00f87944 */ /* 0x020fea0003c00000 */
[----:B------:R-:W-:Y:S02]  /*0470*/  IMAD.MOV.U32 R4, RZ, RZ, R8 ;  /* 0x000000ffff047224 */ /* 0x000fe400078e0008 */
[----:B------:R-:W-:-:S07]  /*0480*/  IMAD.MOV.U32 R5, RZ, RZ, R9 ;  /* 0x000000ffff057224 */ /* 0x000fce00078e0009 */
.L_x_14126:
[----:B------:R-:W-:Y:S05]  /*0490*/  BSYNC B1 ;  /* 0x0000000000017941 */ /* 0x000fea0003800000 */
.L_x_14125:
[----:B-----5:R-:W0:Y:S01]  /*04a0*/  MUFU.RCP64H R9, R35 ;  /* 0x0000002300097308 */ /* 0x020e220000001800 */
[----:B------:R-:W-:Y:S01]  /*04b0*/  MOV R8, 0x1 ;  /* 0x0000000100087802 */ /* 0x000fe20000000f00 */
[----:B------:R1:W-:Y:S01]  /*04c0*/  STG.E.128 desc[UR4][R2.64], R4 ;  /* 0x0000000402007986 */ /* 0x0003e2000c101d04 */
[----:B------:R-:W-:Y:S01]  /*04d0*/  FSETP.GEU.AND P1, PT, |R39|, 6.5827683646048100446e-37, PT ;  /* 0x036000002700780b */ /* 0x000fe20003f2e200 */
[----:B------:R-:W-:Y:S03]  /*04e0*/  BSSY B1, `(.L_x_14127) ;  /* 0x0000014000017945 */ /* 0x000fe60003800000 */
        /* <DEDUP_REMOVED lines=10> */
[----:B-1----:R-:W-:Y:S05]  /*0590*/  @P0 BRA P1, `(.L_x_14128) ;  /* 0x0000000000200947 */ /* 0x002fea0000800000 */
[----:B------:R-:W-:Y:S01]  /*05a0*/  IMAD.MOV.U32 R8, RZ, RZ, R38 ;  /* 0x000000ffff087224 */ /* 0x000fe200078e0026 */
[----:B------:R-:W-:Y:S01]  /*05b0*/  MOV R9, R35 ;  /* 0x0000002300097202 */ /* 0x000fe20000000f00 */
[----:B------:R-:W-:Y:S01]  /*05c0*/  IMAD.MOV.U32 R13, RZ, RZ, R39 ;  /* 0x000000ffff0d7224 */ /* 0x000fe200078e0027 */
[----:B------:R-:W-:Y:S01]  /*05d0*/  MOV R0, 0x600 ;  /* 0x0000060000007802 */ /* 0x000fe20000000f00 */
[----:B------:R-:W-:-:S07]  /*05e0*/  IMAD.MOV.U32 R12, RZ, RZ, R34 ;  /* 0x000000ffff0c7224 */ /* 0x000fce00078e0022 */
[----:B------:R-:W-:Y:S05]  /*05f0*/  CALL.REL.NOINC `($__internal_46_$__cuda_sm20_div_rn_f64_full) ;  /* 0x0000001c00947944 */ /* 0x000fea0003c00000 */
[----:B------:R-:W-:Y:S02]  /*0600*/  IMAD.MOV.U32 R10, RZ, RZ, R8 ;  /* 0x000000ffff0a7224 */ /* 0x000fe400078e0008 */
[----:B------:R-:W-:-:S07]  /*0610*/  IMAD.MOV.U32 R11, RZ, RZ, R9 ;  /* 0x000000ffff0b7224 */ /* 0x000fce00078e0009 */
.L_x_14128:
[----:B------:R-:W-:Y:S05]  /*0620*/  BSYNC B1 ;  /* 0x0000000000017941 */ /* 0x000fea0003800000 */
.L_x_14127:
        /* <DEDUP_REMOVED lines=20> */
[----:B------:R-:W-:Y:S05]  /*0770*/  CALL.REL.NOINC `($__internal_46_$__cuda_sm20_div_rn_f64_full) ;  /* 0x0000001c00347944 */ /* 0x000fea0003c00000 */
.L_x_14130:
[----:B------:R-:W-:Y:S05]  /*0780*/  BSYNC B1 ;  /* 0x0000000000017941 */ /* 0x000fea0003800000 */
.L_x_14129:
[----:B------:R-:W0:Y:S01]  /*0790*/  MUFU.RCP64H R5, R27 ;  /* 0x0000001b00057308 */ /* 0x000e220000001800 */
        /* <DEDUP_REMOVED lines=23> */
.L_x_14132:
[----:B------:R-:W-:Y:S05]  /*0910*/  BSYNC B1 ;  /* 0x0000000000017941 */ /* 0x000fea0003800000 */
.L_x_14131:
        /* <DEDUP_REMOVED lines=21> */
[----:B------:R-:W-:Y:S01]  /*0a70*/  MOV R4, R8 ;  /* 0x0000000800047202 */ /* 0x000fe20000000f00 */
[----:B------:R-:W-:-:S07]  /*0a80*/  IMAD.MOV.U32 R5, RZ, RZ, R9 ;  /* 0x000000ffff057224 */ /* 0x000fce00078e0009 */
.L_x_14134:
[----:B------:R-:W-:Y:S05]  /*0a90*/  BSYNC B1 ;  /* 0x0000000000017941 */ /* 0x000fea0003800000 */
.L_x_14133:
[----:B------:R-:W0:Y:S01]  /*0aa0*/  MUFU.RCP64H R9, R19 ;  /* 0x0000001300097308 */ /* 0x000e220000001800 */
[----:B------:R-:W-:Y:S01]  /*0ab0*/  IMAD.MOV.U32 R8, RZ, RZ, 0x1 ;  /* 0x00000001ff087424 */ /* 0x000fe200078e00ff */
        /* <DEDUP_REMOVED lines=20> */
[----:B------:R-:W-:Y:S01]  /*0c00*/  IMAD.MOV.U32 R10, RZ, RZ, R8 ;  /* 0x000000ffff0a7224 */ /* 0x000fe200078e0008 */
[----:B------:R-:W-:-:S07]  /*0c10*/  MOV R11, R9 ;  /* 0x00000009000b7202 */ /* 0x000fce0000000f00 */
.L_x_14136:
[----:B------:R-:W-:Y:S05]  /*0c20*/  BSYNC B1 ;  /* 0x0000000000017941 */ /* 0x000fea0003800000 */
.L_x_14135:
        /* <DEDUP_REMOVED lines=20> */
[----:B------:R-:W-:Y:S05]  /*0d70*/  CALL.REL.NOINC `($__internal_46_$__cuda_sm20_div_rn_f64_full) ;  /* 0x0000001400b47944 */ /* 0x000fea0003c00000 */
.L_x_14138:
[----:B------:R-:W-:Y:S05]  /*0d80*/  BSYNC B1 ;  /* 0x0000000000017941 */ /* 0x000fea0003800000 */
.L_x_14137:
[----:B------:R-:W-:Y:S01]  /*0d90*/  STG.E.128 desc[UR4][R2.64+0x1800], R8 ;  /* 0x0018000802007986 */ /* 0x000fe2000c101d04 */
[----:B------:R-:W-:Y:S05]  /*0da0*/  EXIT ;  /* 0x000000000000794d */ /* 0x000fea0003800000 */
.L_x_14122:
[----:B------:R-:W0:Y:S01]  /*0db0*/  S2R R40, SR_TID.X ;  /* 0x0000000000287919 */ /* 0x000e220000002100 */
[----:B------:R-:W-:Y:S02]  /*0dc0*/  CS2R R6, SRZ ;  /* 0x0000000000067805 */ /* 0x000fe4000001ff00 */
[----:B0-----:R-:W-:Y:S01]  /*0dd0*/  ISETP.GE.AND P1, PT, R40, R41, PT ;  /* 0x000000292800720c */ /* 0x001fe20003f26270 */
[----:B------:R-:W-:-:S12]  /*0de0*/  IMAD.MOV.U32 R39, RZ, RZ, R40 ;  /* 0x000000ffff277224 */ /* 0x000fd800078e0028 */
[----:B------:R-:W-:Y:S01]  /*0df0*/  @!P1 IMAD.IADD R37, R52, 0x1, R39 ;  /* 0x0000000134259824 */ /* 0x000fe200078e0227 */
[----:B------:R-:W-:Y:S01]  /*0e00*/  @!P1 IADD3 R39, R39, 0x80, RZ ;  /* 0x0000008027279810 */ /* 0x000fe20007ffe0ff */
[----:B------:R-:W0:Y:S03]  /*0e10*/  @!P1 LDC.64 R14, c[0x0][0x220] ;  /* 0x00008800ff0e9b82 */ /* 0x000e260000000a00 */
[----:B------:R-:W-:-:S05]  /*0e20*/  ISETP.GE.AND P6, PT, R39, R41, PT ;  /* 0x000000292700720c */ /* 0x000fca0003fc6270 */
[----:B------:R-:W1:Y:S08]  /*0e30*/  @!P1 LDC.64 R34, c[0x0][0x228] ;  /* 0x00008a00ff229b82 */ /* 0x000e700000000a00 */
[----:B------:R-:W-:Y:S01]  /*0e40*/  @!P6 IMAD.IADD R11, R52, 0x1, R39 ;  /* 0x00000001340be824 */ /* 0x000fe200078e0227 */
[----:B------:R-:W2:Y:S01]  /*0e50*/  @!P6 LDC.64 R2, c[0x0][0x220] ;  /* 0x00008800ff02eb82 */ /* 0x000ea20000000a00 */
[----:B------:R-:W-:-:S05]  /*0e60*/  @!P6 VIADD R39, R39, 0x80 ;  /* 0x000000802727e836 */ /* 0x000fca0000000000 */
[CC--:B------:R-:W-:Y:S02]  /*0e70*/  ISETP.GE.AND P5, PT, R39.reuse, R41.reuse, PT ;  /* 0x000000292700720c */ /* 0x0c0fe40003fa6270 */
[----:B------:R-:W3:Y:S11]  /*0e80*/  @!P6 LDC.64 R4, c[0x0][0x228] ;  /* 0x00008a00ff04eb82 */ /* 0x000ef60000000a00 */
[----:B------:R-:W-:Y:S01]  /*0e90*/  @!P5 IMAD.IADD R13, R52, 0x1, R39 ;  /* 0x00000001340dd824 */ /* 0x000fe200078e0227 */
[----:B------:R-:W-:Y:S01]  /*0ea0*/  @!P5 IADD3 R39, R39, 0x80, RZ ;  /* 0x000000802727d810 */ /* 0x000fe20007ffe0ff */
[----:B------:R-:W4:Y:S03]  /*0eb0*/  @!P5 LDC.64 R46, c[0x0][0x220] ;  /* 0x00008800ff2edb82 */ /* 0x000f260000000a00 */
[----:B------:R-:W-:Y:S01]  /*0ec0*/  ISETP.GE.AND P4, PT, R39, R41, PT ;  /* 0x000000292700720c */ /* 0x000fe20003f86270 */
[----:B--2---:R-:W-:-:S04]  /*0ed0*/  @!P6 IMAD.WIDE.U32 R2, R11, 0x8, R2 ;  /* 0x000000080b02e825 */ /* 0x004fc800078e0002 */
[----:B------:R-:W2:Y:S01]  /*0ee0*/  @!P5 LDC.64 R48, c[0x0][0x228] ;  /* 0x00008a00ff30db82 */ /* 0x000ea20000000a00 */
[----:B------:R0:W5:Y:S01]  /*0ef0*/  @!P6 LDG.E.64 R6, desc[UR4][R2.64] ;  /* 0x000000040206e981 */ /* 0x000162000c1e1b00 */
[----:B---3--:R-:W-:Y:S01]  /*0f00*/  @!P6 IMAD.WIDE.U32 R4, R11, 0x8, R4 ;  /* 0x000000080b04e825 */ /* 0x008fe200078e0004 */
[----:B------:R-:W-:-:S05]  /*0f10*/  CS2R R10, SRZ ;  /* 0x00000000000a7805 */ /* 0x000fca000001ff00 */
[C---:B------:R-:W-:Y:S01]  /*0f20*/  @!P4 IMAD.IADD R55, R52.reuse, 0x1, R39 ;  /* 0x000000013437c824 */ /* 0x040fe200078e0227 */
[----:B------:R-:W3:Y:S01]  /*0f30*/  @!P4 LDC.64 R50, c[0x0][0x220] ;  /* 0x00008800ff32cb82 */ /* 0x000ee20000000a00 */
[----:B------:R-:W-:Y:S01]  /*0f40*/  @!P4 VIADD R39, R39, 0x80 ;  /* 0x000000802727c836 */ /* 0x000fe20000000000 */
[----:B------:R1:W5:Y:S04]  /*0f50*/  @!P6 LDG.E.64 R10, desc[UR4][R4.64] ;  /* 0x00000004040ae981 */ /* 0x000368000c1e1b00 */
[CC--:B------:R-:W-:Y:S02]  /*0f60*/  ISETP.GE.AND P3, PT, R39.reuse, R41.reuse, PT ;  /* 0x000000292700720c */ /* 0x0c0fe40003f66270 */
[----:B------:R-:W1:Y:S11]  /*0f70*/  @!P4 LDC.64 R8, c[0x0][0x228] ;  /* 0x00008a00ff08cb82 */ /* 0x000e760000000a00 */
[----:B------:R-:W-:Y:S01]  /*0f80*/  @!P3 IMAD.IADD R29, R52, 0x1, R39 ;  /* 0x00000001341db824 */ /* 0x000fe200078e0227 */
[----:B------:R-:W-:Y:S01]  /*0f90*/  @!P3 IADD3 R39, R39, 0x80, RZ ;  /* 0x000000802727b810 */ /* 0x000fe20007ffe0ff */
[----:B----4-:R-:W-:Y:S01]  /*0fa0*/  @!P5 IMAD.WIDE.U32 R46, R13, 0x8, R46 ;  /* 0x000000080d2ed825 */ /* 0x010fe200078e002e */
[----:B------:R-:W4:Y:S02]  /*0fb0*/  @!P3 LDC.64 R26, c[0x0][0x220] ;  /* 0x00008800ff1abb82 */ /* 0x000f240000000a00 */
[----:B------:R-:W-:Y:S01]  /*0fc0*/  ISETP.GE.AND P2, PT, R39, R41, PT ;  /* 0x000000292700720c */ /* 0x000fe20003f46270 */
[----:B---3--:R-:W-:-:S04]  /*0fd0*/  @!P4 IMAD.WIDE.U32 R50, R55, 0x8, R50 ;  /* 0x000000083732c825 */ /* 0x008fc800078e0032 */
[----:B--2---:R-:W-:Y:S01]  /*0fe0*/  @!P5 IMAD.WIDE.U32 R48, R13, 0x8, R48 ;  /* 0x000000080d30d825 */ /* 0x004fe200078e0030 */
[----:B------:R-:W2:Y:S07]  /*0ff0*/  @!P3 LDC.64 R30, c[0x0][0x228] ;  /* 0x00008a00ff1ebb82 */ /* 0x000eae0000000a00 */
[----:B------:R-:W-:Y:S01]  /*1000*/  @!P2 IMAD.IADD R0, R52, 0x1, R39 ;  /* 0x000000013400a824 */ /* 0x000fe200078e0227 */
[----:B------:R-:W3:Y:S01]  /*1010*/  @!P2 LDC.64 R32, c[0x0][0x220] ;  /* 0x00008800ff20ab82 */ /* 0x000ee20000000a00 */
[----:B------:R-:W-:-:S05]  /*1020*/  @!P2 VIADD R39, R39, 0x80 ;  /* 0x000000802727a836 */ /* 0x000fca0000000000 */
[CC--:B------:R-:W-:Y:S02]  /*1030*/  ISETP.GE.AND P0, PT, R39.reuse, R41.reuse, PT ;  /* 0x000000292700720c */ /* 0x0c0fe40003f06270 */
[----:B------:R-:W3:Y:S11]  /*1040*/  @!P2 LDC.64 R44, c[0x0][0x228] ;  /* 0x00008a00ff2cab82 */ /* 0x000ef60000000a00 */
[----:B------:R-:W-:Y:S01]  /*1050*/  @!P0 IMAD.IADD R43, R52, 0x1, R39 ;  /* 0x00000001342b8824 */ /* 0x000fe200078e0227 */
[----:B------:R-:W-:Y:S01]  /*1060*/  @!P0 IADD3 R39, R39, 0x80, RZ ;  /* 0x0000008027278810 */ /* 0x000fe20007ffe0ff */
[----:B0-----:R-:W0:Y:S03]  /*1070*/  @!P0 LDC.64 R2, c[0x0][0x220] ;  /* 0x00008800ff028b82 */ /* 0x001e260000000a00 */
[----:B------:R-:W-:Y:S01]  /*1080*/  ISETP.GE.AND P6, PT, R39, R41, PT ;  /* 0x000000292700720c */ /* 0x000fe20003fc6270 */
[----:B-1----:R-:W-:-:S04]  /*1090*/  @!P4 IMAD.WIDE.U32 R54, R55, 0x8, R8 ;  /* 0x000000083736c825 */ /* 0x002fc800078e0008 */
[----:B------:R-:W1:Y:S08]  /*10a0*/  @!P0 LDC.64 R4, c[0x0][0x228] ;  /* 0x00008a00ff048b82 */ /* 0x000e700000000a00 */
[----:B------:R-:W2:Y:S08]  /*10b0*/  @!P6 LDC.64 R8, c[0x0][0x220] ;  /* 0x00008800ff08eb82 */ /* 0x000eb00000000a00 */
[----:B------:R-:W3:Y:S01]  /*10c0*/  @!P6 LDC.64 R12, c[0x0][0x228] ;  /* 0x00008a00ff0ceb82 */ /* 0x000ee20000000a00 */
[----:B------:R-:W-:-:S02]  /*10d0*/  CS2R R16, SRZ ;  /* 0x0000000000107805 */ /* 0x000fc4000001ff00 */
[----:B------:R-:W-:-:S04]  /*10e0*/  CS2R R18, SRZ ;  /* 0x0000000000127805 */ /* 0x000fc8000001ff00 */
[----:B------:R0:W5:Y:S01]  /*10f0*/  @!P5 LDG.E.64 R16, desc[UR4][R46.64] ;  /* 0x000000042e10d981 */ /* 0x000162000c1e1b00 */
[----:B----4-:R-:W-:-:S03]  /*1100*/  @!P3 IMAD.WIDE.U32 R56, R29, 0x8, R26 ;  /* 0x000000081d38b825 */ /* 0x010fc600078e001a */
[----:B------:R1:W5:Y:S01]  /*1110*/  @!P5 LDG.E.64 R18, desc[UR4][R48.64] ;  /* 0x000000043012d981 */ /* 0x000362000c1e1b00 */
[----:B0-----:R-:W-:-:S04]  /*1120*/  @!P0 IMAD.WIDE.U32 R46, R43, 0x8, R2 ;  /* 0x000000082b2e8825 */ /* 0x001fc800078e0002 */
[----:B------:R-:W-:Y:S02]  /*1130*/  @!P6 IMAD.IADD R3, R52, 0x1, R39 ;  /* 0x000000013403e824 */ /* 0x000fe400078e0227 */
[----:B-1----:R-:W-:Y:S01]  /*1140*/  @!P0 IMAD.WIDE.U32 R48, R43, 0x8, R4 ;  /* 0x000000082b308825 */ /* 0x002fe200078e0004 */
[----:B------:R-:W-:Y:S02]  /*1150*/  CS2R R20, SRZ ;  /* 0x0000000000147805 */ /* 0x000fe4000001ff00 */
[----:B------:R-:W-:Y:S01]  /*1160*/  CS2R R22, SRZ ;  /* 0x0000000000167805 */ /* 0x000fe2000001ff00 */
[C---:B--2---:R-:W-:Y:S01]  /*1170*/  @!P6 IMAD.WIDE.U32 R42, R3.reuse, 0x8, R8 ;  /* 0x00000008032ae825 */ /* 0x044fe200078e0008 */
[----:B------:R-:W-:Y:S02]  /*1180*/  CS2R R24, SRZ ;  /* 0x0000000000187805 */ /* 0x000fe4000001ff00 */
[----:B------:R-:W-:Y:S01]  /*1190*/  CS2R R26, SRZ ;  /* 0x00000000001a7805 */ /* 0x000fe2000001ff00 */
[----:B---3--:R-:W-:Y:S01]  /*11a0*/  @!P6 IMAD.WIDE.U32 R12, R3, 0x8, R12 ;  /* 0x00000008030ce825 */ /* 0x008fe200078e000c */
[----:B------:R-:W-:-:S02]  /*11b0*/  CS2R R38, SRZ ;  /* 0x0000000000267805 */ /* 0x000fc4000001ff00 */
[----:B------:R-:W-:Y:S02]  /*11c0*/  CS2R R8, SRZ ;  /* 0x0000000000087805 */ /* 0x000fe4000001ff00 */
[----:B------:R-:W-:Y:S01]  /*11d0*/  CS2R R4, SRZ ;  /* 0x0000000000047805 */ /* 0x000fe2000001ff00 */
[----:B------:R-:W-:Y:S01]  /*11e0*/  @!P3 IMAD.WIDE.U32 R58, R29, 0x8, R30 ;  /* 0x000000081d3ab825 */ /* 0x000fe200078e001e */
[----:B------:R-:W-:Y:S02]  /*11f0*/  CS2R R28, SRZ ;  /* 0x00000000001c7805 */ /* 0x000fe4000001ff00 */
[----:B------:R-:W-:Y:S01]  /*1200*/  CS2R R30, SRZ ;  /* 0x00000000001e7805 */ /* 0x000fe2000001ff00 */
[----:B------:R0:W5:Y:S01]  /*1210*/  @!P4 LDG.E.64 R20, desc[UR4][R50.64] ;  /* 0x000000043214c981 */ /* 0x000162000c1e1b00 */
[----:B------:R-:W-:Y:S01]  /*1220*/  @!P2 IMAD.WIDE.U32 R60, R0, 0x8, R32 ;  /* 0x00000008003ca825 */ /* 0x000fe200078e0020 */
[----:B------:R-:W-:Y:S02]  /*1230*/  CS2R R32, SRZ ;  /* 0x0000000000207805 */ /* 0x000fe4000001ff00 */
[----:B------:R0:W5:Y:S01]  /*1240*/  @!P4 LDG.E.64 R22, desc[UR4][R54.64] ;  /* 0x000000043616c981 */ /* 0x000162000c1e1b00 */
[----:B------:R-:W-:-:S03]  /*1250*/  @!P1 IMAD.WIDE.U32 R14, R37, 0x8, R14 ;  /* 0x00000008250e9825 */ /* 0x000fc600078e000e */
[----:B------:R0:W5:Y:S01]  /*1260*/  @!P3 LDG.E.64 R24, desc[UR4][R56.64] ;  /* 0x000000043818b981 */ /* 0x000162000c1e1b00 */
[----:B------:R-:W-:Y:S01]  /*1270*/  @!P1 IMAD.WIDE.U32 R2, R37, 0x8, R34 ;  /* 0x0000000825029825 */ /* 0x000fe200078e0022 */
[----:B------:R-:W-:Y:S02]  /*1280*/  CS2R R34, SRZ ;  /* 0x0000000000227805 */ /* 0x000fe4000001ff00 */
[----:B------:R-:W-:Y:S01]  /*1290*/  CS2R R36, SRZ ;  /* 0x0000000000247805 */ /* 0x000fe2000001ff00 */
[----:B------:R0:W5:Y:S01]  /*12a0*/  @!P3 LDG.E.64 R26, desc[UR4][R58.64] ;  /* 0x000000043a1ab981 */ /* 0x000162000c1e1b00 */
[----:B------:R-:W-:-:S03]  /*12b0*/  @!P2 IMAD.WIDE.U32 R44, R0, 0x8, R44 ;  /* 0x00000008002ca825 */ /* 0x000fc600078e002c */
[----:B------:R0:W5:Y:S04]  /*12c0*/  @!P2 LDG.E.64 R28, desc[UR4][R60.64] ;  /* 0x000000043c1ca981 */ /* 0x000168000c1e1b00 */
[----:B------:R0:W5:Y:S04]  /*12d0*/  @!P2 LDG.E.64 R30, desc[UR4][R44.64] ;  /* 0x000000042c1ea981 */ /* 0x000168000c1e1b00 */
[----:B------:R0:W5:Y:S04]  /*12e0*/  @!P0 LDG.E.64 R32, desc[UR4][R46.64] ;  /* 0x000000042e208981 */ /* 0x000168000c1e1b00 */
[----:B------:R0:W5:Y:S04]  /*12f0*/  @!P0 LDG.E.64 R34, desc[UR4][R48.64] ;  /* 0x0000000430228981 */ /* 0x000168000c1e1b00 */
[----:B------:R0:W5:Y:S04]  /*1300*/  @!P6 LDG.E.64 R36, desc[UR4][R42.64] ;  /* 0x000000042a24e981 */ /* 0x000168000c1e1b00 */
[----:B------:R0:W5:Y:S04]  /*1310*/  @!P6 LDG.E.64 R38, desc[UR4][R12.64] ;  /* 0x000000040c26e981 */ /* 0x000168000c1e1b00 */
        /* <DEDUP_REMOVED lines=22> */
[----:B------:R-:W-:Y:S05]  /*1480*/  CALL.REL.NOINC `($__internal_46_$__cuda_sm20_div_rn_f64_full) ;  /* 0x0000000c00f07944 */ /* 0x000fea0003c00000 */
[----:B------:R-:W-:Y:S02]  /*1490*/  IMAD.MOV.U32 R2, RZ, RZ, R8 ;  /* 0x000000ffff027224 */ /* 0x000fe400078e0008 */
[----:B------:R-:W-:-:S07]  /*14a0*/  IMAD.MOV.U32 R3, RZ, RZ, R9 ;  /* 0x000000ffff037224 */ /* 0x000fce00078e0009 */
.L_x_14140:
[----:B------:R-:W-:Y:S05]  /*14b0*/  BSYNC B1 ;  /* 0x0000000000017941 */ /* 0x000fea0003800000 */
.L_x_14139:
[----:B0-----:R-:W-:Y:S01]  /*14c0*/  IADD3 R44, R40, 0x80, RZ ;  /* 0x00000080282c7810 */ /* 0x001fe20007ffe0ff */
[----:B------:R-:W-:Y:S03]  /*14d0*/  BSSY B1, `(.L_x_14141) ;  /* 0x0000019000017945 */ /* 0x000fe60003800000 */
[----:B------:R-:W-:-:S13]  /*14e0*/  ISETP.GE.AND P0, PT, R44, R41, PT ;  /* 0x000000292c00720c */ /* 0x000fda0003f06270 */
[----:B------:R-:W-:Y:S05]  /*14f0*/  @P0 BRA `(.L_x_14142) ;  /* 0x0000000000580947 */ /* 0x000fea0003800000 */
[----:B-----5:R-:W0:Y:S01]  /*1500*/  MUFU.RCP64H R5, R11 ;  /* 0x0000000b00057308 */ /* 0x020e220000001800 */
        /* <DEDUP_REMOVED lines=21> */
.L_x_14142:
[----:B------:R-:W-:Y:S05]  /*1660*/  BSYNC B1 ;  /* 0x0000000000017941 */ /* 0x000fea0003800000 */
.L_x_14141:
[----:B------:R-:W-:Y:S01]  /*1670*/  IADD3 R0, R40, 0x100, RZ ;  /* 0x0000010028007810 */ /* 0x000fe20007ffe0ff */
        /* <DEDUP_REMOVED lines=25> */
.L_x_14144:
[----:B------:R-:W-:Y:S05]  /*1810*/  BSYNC B1 ;  /* 0x0000000000017941 */ /* 0x000fea0003800000 */
.L_x_14143:
        /* <DEDUP_REMOVED lines=26> */
.L_x_14146:
[----:B------:R-:W-:Y:S05]  /*19c0*/  BSYNC B1 ;  /* 0x0000000000017941 */ /* 0x000fea0003800000 */
.L_x_14145:
        /* <DEDUP_REMOVED lines=26> */
.L_x_14148:
[----:B------:R-:W-:Y:S05]  /*1b70*/  BSYNC B1 ;  /* 0x0000000000017941 */ /* 0x000fea0003800000 */
.L_x_14147:
        /* <DEDUP_REMOVED lines=24> */
[----:B------:R-:W-:Y:S01]  /*1d00*/  MOV R18, R8 ;  /* 0x0000000800127202 */ /* 0x000fe20000000f00 */
[----:B------:R-:W-:-:S07]  /*1d10*/  IMAD.MOV.U32 R19, RZ, RZ, R9 ;  /* 0x000000ffff137224 */ /* 0x000fce00078e0009 */
.L_x_14150:
[----:B------:R-:W-:Y:S05]  /*1d20*/  BSYNC B1 ;  /* 0x0000000000017941 */ /* 0x000fea0003800000 */
.L_x_14149:
[----:B------:R-:W-:Y:S01]  /*1d30*/  VIADD R0, R40, 0x300 ;  /* 0x0000030028007836 */ /* 0x000fe20000000000 */
[----:B------:R-:W-:Y:S04]  /*1d40*/  BSSY B1, `(.L_x_14151) ;  /* 0x0000019000017945 */ /* 0x000fe80003800000 */
[----:B------:R-:W-:-:S13]  /*1d50*/  ISETP.GE.AND P0, PT, R0, R41, PT ;  /* 0x000000290000720c */ /* 0x000fda0003f06270 */
[----:B------:R-:W-:Y:S05]  /*1d60*/  @P0 BRA `(.L_x_14152) ;  /* 0x0000000000580947 */ /* 0x000fea0003800000 */
[----:B-----5:R-:W0:Y:S01]  /*1d70*/  MUFU.RCP64H R9, R35 ;  /* 0x0000002300097308 */ /* 0x020e220000001800 */
[----:B------:R-:W-:Y:S01]  /*1d80*/  HFMA2.MMA R8, -RZ, RZ, 0, 5.9604644775390625e-08 ;  /* 0x00000001ff087435 */ /* 0x000fe200000001ff */
[----:B------:R-:W-:-:S07]  /*1d90*/  FSETP.GEU.AND P2, PT, |R33|, 6.5827683646048100446e-37, PT ;  /* 0x036000002100780b */ /* 0x000fce0003f4e200 */
        /* <DEDUP_REMOVED lines=19> */
.L_x_14152:
[----:B------:R-:W-:Y:S05]  /*1ed0*/  BSYNC B1 ;  /* 0x0000000000017941 */ /* 0x000fea0003800000 */
.L_x_14151:
[----:B------:R-:W-:Y:S01]  /*1ee0*/  VIADD R0, R40, 0x380 ;  /* 0x0000038028007836 */ /* 0x000fe20000000000 */
[----:B------:R-:W-:Y:S04]  /*1ef0*/  BSSY B1, `(.L_x_14153) ;  /* 0x0000019000017945 */ /* 0x000fe80003800000 */
        /* <DEDUP_REMOVED lines=21> */
[----:B------:R-:W-:Y:S05]  /*2050*/  CALL.REL.NOINC `($__internal_46_$__cuda_sm20_div_rn_f64_full) ;  /* 0x0000000000fc7944 */ /* 0x000fea0003c00000 */
[----:B------:R-:W-:Y:S02]  /*2060*/  IMAD.MOV.U32 R22, RZ, RZ, R8 ;  /* 0x000000ffff167224 */ /* 0x000fe400078e0008 */
[----:B------:R-:W-:-:S07]  /*2070*/  IMAD.MOV.U32 R23, RZ, RZ, R9 ;  /* 0x000000ffff177224 */ /* 0x000fce00078e0009 */
.L_x_14154:
[----:B------:R-:W-:Y:S05]  /*2080*/  BSYNC B1 ;  /* 0x0000000000017941 */ /* 0x000fea0003800000 */
.L_x_14153:
[----:B------:R-:W0:Y:S01]  /*2090*/  @!P1 S2R R13, SR_TID.X ;  /* 0x00000000000d9919 */ /* 0x000e220000002100 */
[----:B-----5:R-:W1:Y:S01]  /*20a0*/  @!P1 LDC.64 R8, c[0x0][0x218] ;  /* 0x00008600ff089b82 */ /* 0x020e620000000a00 */
[----:B------:R-:W-:Y:S01]  /*20b0*/  @!P1 IMAD.MOV.U32 R40, RZ, RZ, R44 ;  /* 0x000000ffff289224 */ /* 0x000fe200078e002c */
[----:B------:R-:W-:Y:S04]  /*20c0*/  BSSY B0, `(.L_x_14155) ;  /* 0x0000030000007945 */ /* 0x000fe80003800000 */
[----:B------:R-:W-:Y:S01]  /*20d0*/  BSSY B1, `(.L_x_14156) ;  /* 0x0000028000017945 */ /* 0x000fe20003800000 */
[----:B------:R-:W-:Y:S02]  /*20e0*/  ISETP.GE.AND P0, PT, R40, R41, PT ;  /* 0x000000292800720c */ /* 0x000fe40003f06270 */
[----:B0-----:R-:W-:-:S05]  /*20f0*/  @!P1 IADD3 R13, R52, R13, RZ ;  /* 0x0000000d340d9210 */ /* 0x001fca0007ffe0ff */
[----:B-1----:R-:W-:-:S05]  /*2100*/  @!P1 IMAD.WIDE.U32 R8, R13, 0x8, R8 ;  /* 0x000000080d089825 */ /* 0x002fca00078e0008 */
[----:B------:R0:W-:Y:S01]  /*2110*/  @!P1 STG.E.64 desc[UR4][R8.64], R2 ;  /* 0x0000000208009986 */ /* 0x0001e2000c101b04 */
[----:B------:R-:W-:Y:S05]  /*2120*/  @P0 BRA `(.L_x_14157) ;  /* 0x0000000000300947 */ /* 0x000fea0003800000 */
[----:B0-----:R-:W0:Y:S01]  /*2130*/  LDC.64 R2, c[0x0][0x218] ;  /* 0x00008600ff027b82 */ /* 0x001e220000000a00 */
[----:B------:R-:W-:Y:S01]  /*2140*/  IMAD.IADD R9, R52, 0x1, R40 ;  /* 0x0000000134097824 */ /* 0x000fe200078e0228 */
[----:B------:R-:W-:-:S04]  /*2150*/  IADD3 R40, R40, 0x80, RZ ;  /* 0x0000008028287810 */ /* 0x000fc80007ffe0ff */
[----:B------:R-:W-:Y:S01]  /*2160*/  ISETP.GE.AND P0, PT, R40, R41, PT ;  /* 0x000000292800720c */ /* 0x000fe20003f06270 */
[----:B0-----:R-:W-:-:S05]  /*2170*/  IMAD.WIDE.U32 R2, R9, 0x8, R2 ;  /* 0x0000000809027825 */ /* 0x001fca00078e0002 */
[----:B------:R0:W-:Y:S07]  /*2180*/  STG.E.64 desc[UR4][R2.64], R4 ;  /* 0x0000000402007986 */ /* 0x0001ee000c101b04 */
[----:B------:R-:W-:Y:S05]  /*2190*/  @P0 BRA `(.L_x_14158) ;  /* 0x0000000000300947 */ /* 0x000fea0003800000 */
[----:B0-----:R-:W0:Y:S01]  /*21a0*/  LDC.64 R2, c[0x0][0x218] ;  /* 0x00008600ff027b82 */ /* 0x001e220000000a00 */
[----:B------:R-:W-:Y:S02]  /*21b0*/  IMAD.IADD R5, R52, 0x1, R40 ;  /* 0x0000000134057824 */ /* 0x000fe400078e0228 */
[----:B------:R-:W-:Y:S02]  /*21c0*/  VIADD R40, R40, 0x80 ;  /* 0x0000008028287836 */ /* 0x000fe40000000000 */
[----:B0-----:R-:W-:-:S05]  /*21d0*/  IMAD.WIDE.U32 R2, R5, 0x8, R2 ;  /* 0x0000000805027825 */ /* 0x001fca00078e0002 */
[----:B------:R1:W-:Y:S02]  /*21e0*/  STG.E.64 desc[UR4][R2.64], R6 ;  /* 0x0000000602007986 */ /* 0x0003e4000c101b04 */
.L_x_14157:
[----:B------:R-:W-:-:S13]  /*21f0*/  ISETP.GE.AND P0, PT, R40, R41, PT ;  /* 0x000000292800720c */ /* 0x000fda0003f06270 */
[----:B------:R-:W-:Y:S05]  /*2200*/  @P0 BRA `(.L_x_14159) ;  /* 0x0000000000300947 */ /* 0x000fea0003800000 */
[----:B01----:R-:W0:Y:S01]  /*2210*/  LDC.64 R2, c[0x0][0x218] ;  /* 0x00008600ff027b82 */ /* 0x003e220000000a00 */
[----:B------:R-:W-:Y:S01]  /*2220*/  IADD3 R5, R52, R40, RZ ;  /* 0x0000002834057210 */ /* 0x000fe20007ffe0ff */
[----:B------:R-:W-:-:S04]  /*2230*/  VIADD R40, R40, 0x80 ;  /* 0x0000008028287836 */ /* 0x000fc80000000000 */
[----:B0-----:R-:W-:-:S05]  /*2240*/  IMAD.WIDE.U32 R2, R5, 0x8, R2 ;  /* 0x0000000805027825 */ /* 0x001fca00078e0002 */
[----:B------:R1:W-:Y:S02]  /*2250*/  STG.E.64 desc[UR4][R2.64], R10 ;  /* 0x0000000a02007986 */ /* 0x0003e4000c101b04 */
.L_x_14158:
[----:B------:R-:W-:-:S13]  /*2260*/  ISETP.GE.AND P0, PT, R40, R41, PT ;  /* 0x000000292800720c */ /* 0x000fda0003f06270 */
[----:B------:R-:W-:Y:S05]  /*2270*/  @P0 BRA `(.L_x_14160) ;  /* 0x0000000000340947 */ /* 0x000fea0003800000 */
[----:B01----:R-:W0:Y:S01]  /*2280*/  LDC.64 R2, c[0x0][0x218] ;  /* 0x00008600ff027b82 */ /* 0x003e220000000a00 */
[----:B------:R-:W-:Y:S01]  /*2290*/  IMAD.IADD R5, R52, 0x1, R40 ;  /* 0x0000000134057824 */ /* 0x000fe200078e0228 */
[----:B------:R-:W-:-:S03]  /*22a0*/  IADD3 R40, R40, 0x80, RZ ;  /* 0x0000008028287810 */ /* 0x000fc60007ffe0ff */
[----:B0-----:R-:W-:-:S05]  /*22b0*/  IMAD.WIDE.U32 R2, R5, 0x8, R2 ;  /* 0x0000000805027825 */ /* 0x001fca00078e0002 */
[----:B------:R2:W-:Y:S02]  /*22c0*/  STG.E.64 desc[UR4][R2.64], R16 ;  /* 0x0000001002007986 */ /* 0x0005e4000c101b04 */
.L_x_14159:
[----:B------:R-:W-:-:S13]  /*22d0*/  ISETP.GE.AND P0, PT, R40, R41, PT ;  /* 0x000000292800720c */ /* 0x000fda0003f06270 */
[----:B------:R-:W-:Y:S05]  /*22e0*/  @P0 BREAK B1 ;  /* 0x0000000000010942 */ /* 0x000fea0003800000 */
[----:B------:R-:W-:Y:S05]  /*22f0*/  @P0 BRA `(.L_x_14161) ;  /* 0x0000000000300947 */ /* 0x000fea0003800000 */
[----:B012---:R-:W0:Y:S01]  /*2300*/  LDC.64 R2, c[0x0][0x218] ;  /* 0x00008600ff027b82 */ /* 0x007e220000000a00 */
[----:B------:R-:W-:Y:S02]  /*2310*/  IMAD.IADD R5, R52, 0x1, R40 ;  /* 0x0000000134057824 */ /* 0x000fe400078e0228 */
[----:B------:R-:W-:Y:S02]  /*2320*/  VIADD R40, R40, 0x80 ;  /* 0x0000008028287836 */ /* 0x000fe40000000000 */
[----:B0-----:R-:W-:-:S05]  /*2330*/  IMAD.WIDE.U32 R2, R5, 0x8, R2 ;  /* 0x0000000805027825 */ /* 0x001fca00078e0002 */
[----:B------:R2:W-:Y:S02]  /*2340*/  STG.E.64 desc[UR4][R2.64], R18 ;  /* 0x0000001202007986 */ /* 0x0005e4000c101b04 */
.L_x_14160:
[----:B------:R-:W-:Y:S05]  /*2350*/  BSYNC B1 ;  /* 0x0000000000017941 */ /* 0x000fea0003800000 */
.L_x_14156:
[----:B------:R-:W-:-:S13]  /*2360*/  ISETP.GE.AND P0, PT, R40, R41, PT ;  /* 0x000000292800720c */ /* 0x000fda0003f06270 */
[----:B012---:R-:W0:Y:S01]  /*2370*/  @!P0 LDC.64 R2, c[0x0][0x218] ;  /* 0x00008600ff028b82 */ /* 0x007e220000000a00 */
[----:B------:R-:W-:Y:S01]  /*2380*/  @!P0 IADD3 R5, R52, R40, RZ ;  /* 0x0000002834058210 */ /* 0x000fe20007ffe0ff */
[----:B------:R-:W-:-:S04]  /*2390*/  @!P0 VIADD R40, R40, 0x80 ;  /* 0x0000008028288836 */ /* 0x000fc80000000000 */
[----:B0-----:R-:W-:-:S05]  /*23a0*/  @!P0 IMAD.WIDE.U32 R2, R5, 0x8, R2 ;  /* 0x0000000805028825 */ /* 0x001fca00078e0002 */
[----:B------:R3:W-:Y:S02]  /*23b0*/  @!P0 STG.E.64 desc[UR4][R2.64], R20 ;  /* 0x0000001402008986 */ /* 0x0007e4000c101b04 */
.L_x_14161:
[----:B------:R-:W-:Y:S05]  /*23c0*/  BSYNC B0 ;  /* 0x0000000000007941 */ /* 0x000fea0003800000 */
.L_x_14155:
[----:B------:R-:W-:Y:S05]  /*23d0*/  WARPSYNC.ALL ;  /* 0x0000000000007948 */ /* 0x000fea0003800000 */
[----:B------:R-:W-:-:S13]  /*23e0*/  ISETP.GE.AND P0, PT, R40, R41, PT ;  /* 0x000000292800720c */ /* 0x000fda0003f06270 */
[----:B------:R-:W-:Y:S05]  /*23f0*/  @P0 EXIT ;  /* 0x000000000000094d */ /* 0x000fea0003800000 */
[----:B0123--:R-:W0:Y:S01]  /*2400*/  LDC.64 R2, c[0x0][0x218] ;  /* 0x00008600ff027b82 */ /* 0x00fe220000000a00 */
[----:B------:R-:W-:-:S04]  /*2410*/  IMAD.IADD R5, R52, 0x1, R40 ;  /* 0x0000000134057824 */ /* 0x000fc800078e0228 */
[----:B0-----:R-:W-:-:S05]  /*2420*/  IMAD.WIDE.U32 R2, R5, 0x8, R2 ;  /* 0x0000000805027825 */ /* 0x001fca00078e0002 */
[----:B------:R-:W-:Y:S01]  /*2430*/  STG.E.64 desc[UR4][R2.64], R22 ;  /* 0x0000001602007986 */ /* 0x000fe2000c101b04 */
[----:B------:R-:W-:Y:S05]  /*2440*/  EXIT ;  /* 0x000000000000794d */ /* 0x000fea0003800000 */
        .weak           $__internal_46_$__cuda_sm20_div_rn_f64_full
        .type           $__internal_46_$__cuda_sm20_div_rn_f64_full,@function
        .size           $__internal_46_$__cuda_sm20_div_rn_f64_full,(.L_x_19301 - $__internal_46_$__cuda_sm20_div_rn_f64_full)
$__internal_46_$__cuda_sm20_div_rn_f64_full:
[C---:B------:R-:W-:Y:S01]  /*2450*/  FSETP.GEU.AND P0, PT, |R9|.reuse, 1.469367938527859385e-39, PT ;  /* 0x001000000900780b */ /* 0x040fe20003f0e200 */
[----:B------:R-:W-:Y:S01]  /*2460*/  IMAD.MOV.U32 R15, RZ, RZ, R9 ;  /* 0x000000ffff0f7224 */ /* 0x000fe200078e0009 */
[----:B------:R-:W-:Y:S01]  /*2470*/  LOP3.LUT R42, R9, 0x800fffff, RZ, 0xc0, !PT ;  /* 0x800fffff092a7812 */ /* 0x000fe200078ec0ff */
[----:B------:R-:W-:Y:S01]  /*2480*/  IMAD.MOV.U32 R46, RZ, RZ, 0x1 ;  /* 0x00000001ff2e7424 */ /* 0x000fe200078e00ff */
[----:B------:R-:W-:Y:S01]  /*2490*/  MOV R14, R12 ;  /* 0x0000000c000e7202 */ /* 0x000fe20000000f00 */
[----:B------:R-:W-:Y:S01]  /*24a0*/  IMAD.MOV.U32 R55, RZ, RZ, 0x1ca00000 ;  /* 0x1ca00000ff377424 */ /* 0x000fe200078e00ff */
[----:B------:R-:W-:Y:S01]  /*24b0*/  LOP3.LUT R43, R42, 0x3ff00000, RZ, 0xfc, !PT ;  /* 0x3ff000002a2b7812 */ /* 0x000fe200078efcff */
[----:B------:R-:W-:Y:S01]  /*24c0*/  IMAD.MOV.U32 R42, RZ, RZ, R12 ;  /* 0x000000ffff2a7224 */ /* 0x000fe200078e000c */
[----:B------:R-:W-:Y:S01]  /*24d0*/  FSETP.GEU.AND P3, PT, |R13|, 1.469367938527859385e-39, PT ;  /* 0x001000000d00780b */ /* 0x000fe20003f6e200 */
[----:B------:R-:W-:Y:S01]  /*24e0*/  BSSY B0, `(.L_x_14162) ;  /* 0x0000057000007945 */ /* 0x000fe20003800000 */
[----:B------:R-:W-:-:S02]  /*24f0*/  MOV R12, R8 ;  /* 0x00000008000c7202 */ /* 0x000fc40000000f00 */
[----:B------:R-:W-:Y:S01]  /*2500*/  LOP3.LUT R54, R13, 0x7ff00000, RZ, 0xc0, !PT ;  /* 0x7ff000000d367812 */ /* 0x000fe200078ec0ff */
[----:B------:R-:W-:Y:S01]  /*2510*/  @!P0 DMUL R42, R14, 8.98846567431157953865e+307 ;  /* 0x7fe000000e2a8828 */ /* 0x000fe20000000000 */
[----:B------:R-:W-:-:S04]  /*2520*/  LOP3.LUT R53, R9, 0x7ff00000, RZ, 0xc0, !PT ;  /* 0x7ff0000009357812 */ /* 0x000fc800078ec0ff */
[----:B------:R-:W-:Y:S01]  /*2530*/  ISETP.GE.U32.AND P2, PT, R54, R53, PT ;  /* 0x000000353600720c */ /* 0x000fe20003f46070 */
[----:B------:R-:W0:Y:S02]  /*2540*/  MUFU.RCP64H R47, R43 ;  /* 0x0000002b002f7308 */ /* 0x000e240000001800 */
[----:B------:R-:W-:-:S04]  /*2550*/  @!P3 LOP3.LUT R8, R15, 0x7ff00000, RZ, 0xc0, !PT ;  /* 0x7ff000000f08b812 */ /* 0x000fc800078ec0ff */
[----:B------:R-:W-:-:S04]  /*2560*/  @!P3 ISETP.GE.U32.AND P4, PT, R54, R8, PT ;  /* 0x000000083600b20c */ /* 0x000fc80003f86070 */
[----:B------:R-:W-:-:S04]  /*2570*/  @!P3 SEL R8, R55, 0x63400000, !P4 ;  /* 0x634000003708b807 */ /* 0x000fc80006000000 */
[----:B------:R-:W-:Y:S01]  /*2580*/  @!P3 LOP3.LUT R8, R8, 0x80000000, R13, 0xf8, !PT ;  /* 0x800000000808b812 */ /* 0x000fe200078ef80d */
[----:B0-----:R-:W-:-:S03]  /*2590*/  DFMA R48, R46, -R42, 1 ;  /* 0x3ff000002e30742b */ /* 0x001fc6000000082a */
[----:B------:R-:W-:Y:S01]  /*25a0*/  @!P3 LOP3.LUT R9, R8, 0x100000, RZ, 0xfc, !PT ;  /* 0x001000000809b812 */ /* 0x000fe200078efcff */
[----:B------:R-:W-:-:S04]  /*25b0*/  @!P3 IMAD.MOV.U32 R8, RZ, RZ, RZ ;  /* 0x000000ffff08b224 */ /* 0x000fc800078e00ff */
[----:B------:R-:W-:-:S08]  /*25c0*/  DFMA R48, R48, R48, R48 ;  /* 0x000000303030722b */ /* 0x000fd00000000030 */
[----:B------:R-:W-:Y:S01]  /*25d0*/  DFMA R48, R46, R48, R46 ;  /* 0x000000302e30722b */ /* 0x000fe2000000002e */
[----:B------:R-:W-:-:S04]  /*25e0*/  SEL R46, R55, 0x63400000, !P2 ;  /* 0x63400000372e7807 */ /* 0x000fc80005000000 */
[----:B------:R-:W-:-:S03]  /*25f0*/  LOP3.LUT R47, R46, 0x800fffff, R13, 0xf8, !PT ;  /* 0x800fffff2e2f7812 */ /* 0x000fc600078ef80d */
[----:B------:R-:W-:Y:S01]  /*2600*/  DFMA R50, R48, -R42, 1 ;  /* 0x3ff000003032742b */ /* 0x000fe2000000082a */
[----:B------:R-:W-:-:S06]  /*2610*/  MOV R46, R12 ;  /* 0x0000000c002e7202 */ /* 0x000fcc0000000f00 */
[----:B------:R-:W-:Y:S02]  /*2620*/  @!P3 DFMA R46, R46, 2, -R8 ;  /* 0x400000002e2eb82b */ /* 0x000fe40000000808 */
[----:B------:R-:W-:-:S08]  /*2630*/  DFMA R8, R48, R50, R48 ;  /* 0x000000323008722b */ /* 0x000fd00000000030 */
[----:B------:R-:W-:-:S08]  /*2640*/  DMUL R48, R8, R46 ;  /* 0x0000002e08307228 */ /* 0x000fd00000000000 */
[----:B------:R-:W-:-:S08]  /*2650*/  DFMA R50, R48, -R42, R46 ;  /* 0x8000002a3032722b */ /* 0x000fd0000000002e */
[----:B------:R-:W-:Y:S01]  /*2660*/  DFMA R48, R8, R50, R48 ;  /* 0x000000320830722b */ /* 0x000fe20000000030 */
[----:B------:R-:W-:Y:S01]  /*2670*/  IMAD.MOV.U32 R50, RZ, RZ, R54 ;  /* 0x000000ffff327224 */ /* 0x000fe200078e0036 */
[----:B------:R-:W-:Y:S02]  /*2680*/  @!P3 LOP3.LUT R50, R47, 0x7ff00000, RZ, 0xc0, !PT ;  /* 0x7ff000002f32b812 */ /* 0x000fe400078ec0ff */
[----:B------:R-:W-:Y:S02]  /*2690*/  MOV R51, R53 ;  /* 0x0000003500337202 */ /* 0x000fe40000000f00 */
[----:B------:R-:W-:Y:S01]  /*26a0*/  @!P0 LOP3.LUT R51, R43, 0x7ff00000, RZ, 0xc0, !PT ;  /* 0x7ff000002b338812 */ /* 0x000fe200078ec0ff */
[----:B------:R-:W-:-:S05]  /*26b0*/  VIADD R8, R50, 0xffffffff ;  /* 0xffffffff32087836 */ /* 0x000fca0000000000 */
[----:B------:R-:W-:Y:S01]  /*26c0*/  ISETP.GT.U32.AND P0, PT, R8, 0x7feffffe, PT ;  /* 0x7feffffe0800780c */ /* 0x000fe20003f04070 */
[----:B------:R-:W-:-:S05]  /*26d0*/  VIADD R8, R51, 0xffffffff ;  /* 0xffffffff33087836 */ /* 0x000fca0000000000 */
[----:B------:R-:W-:-:S13]  /*26e0*/  ISETP.GT.U32.OR P0, PT, R8, 0x7feffffe, P0 ;  /* 0x7feffffe0800780c */ /* 0x000fda0000704470 */
[----:B------:R-:W-:Y:S05]  /*26f0*/  @P0 BRA `(.L_x_14163) ;  /* 0x0000000000740947 */ /* 0x000fea0003800000 */
[----:B------:R-:W-:Y:S01]  /*2700*/  LOP3.LUT R8, R15, 0x7ff00000, RZ, 0xc0, !PT ;  /* 0x7ff000000f087812 */ /* 0x000fe200078ec0ff */
[----:B------:R-:W-:-:S03]  /*2710*/  IMAD.MOV.U32 R12, RZ, RZ, RZ ;  /* 0x000000ffff0c7224 */ /* 0x000fc600078e00ff */
        /* <DEDUP_REMOVED lines=23> */
[----:B------:R-:W-:-:S04]  /*2890*/  FSEL R8, R42, R9, !P0 ;  /* 0x000000092a087208 */ /* 0x000fc80004000000 */
[----:B------:R-:W-:Y:S01]  /*28a0*/  MOV R9, R8 ;  /* 0x0000000800097202 */ /* 0x000fe20000000f00 */
[----:B------:R-:W-:Y:S01]  /*28b0*/  IMAD.MOV.U32 R8, RZ, RZ, R14 ;  /* 0x000000ffff087224 */ /* 0x000fe200078e000e */
[----:B------:R-:W-:Y:S06]  /*28c0*/  BRA `(.L_x_14164) ;  /* 0x0000000000607947 */ /* 0x000fec0003800000 */
.L_x_14163:
[----:B------:R-:W-:-:S14]  /*28d0*/  DSETP.NAN.AND P0, PT, R12, R12, PT ;  /* 0x0000000c0c00722a */ /* 0x000fdc0003f08000 */
[----:B------:R-:W-:Y:S05]  /*28e0*/  @P0 BRA `(.L_x_14165) ;  /* 0x00000000004c0947 */ /* 0x000fea0003800000 */
[----:B------:R-:W-:-:S14]  /*28f0*/  DSETP.NAN.AND P0, PT, R14, R14, PT ;  /* 0x0000000e0e00722a */ /* 0x000fdc0003f08000 */
[----:B------:R-:W-:Y:S05]  /*2900*/  @P0 BRA `(.L_x_14166) ;  /* 0x0000000000340947 */ /* 0x000fea0003800000 */
[----:B------:R-:W-:Y:S01]  /*2910*/  ISETP.NE.AND P0, PT, R50, R51, PT ;  /* 0x000000333200720c */ /* 0x000fe20003f05270 */
[----:B------:R-:W-:Y:S01]  /*2920*/  IMAD.MOV.U32 R8, RZ, RZ, 0x0 ;  /* 0x00000000ff087424 */ /* 0x000fe200078e00ff */
[----:B------:R-:W-:-:S11]  /*2930*/  MOV R9, 0xfff80000 ;  /* 0xfff8000000097802 */ /* 0x000fd60000000f00 */
[----:B------:R-:W-:Y:S05]  /*2940*/  @!P0 BRA `(.L_x_14164) ;  /* 0x0000000000408947 */ /* 0x000fea0003800000 */
[----:B------:R-:W-:Y:S02]  /*2950*/  ISETP.NE.AND P0, PT, R50, 0x7ff00000, PT ;  /* 0x7ff000003200780c */ /* 0x000fe40003f05270 */
[----:B------:R-:W-:Y:S02]  /*2960*/  LOP3.LUT R8, R13, 0x80000000, R15, 0x48, !PT ;  /* 0x800000000d087812 */ /* 0x000fe400078e480f */
[----:B------:R-:W-:-:S13]  /*2970*/  ISETP.EQ.OR P0, PT, R51, RZ, !P0 ;  /* 0x000000ff3300720c */ /* 0x000fda0004702670 */
[----:B------:R-:W-:Y:S01]  /*2980*/  @P0 LOP3.LUT R12, R8, 0x7ff00000, RZ, 0xfc, !PT ;  /* 0x7ff00000080c0812 */ /* 0x000fe200078efcff */
[----:B------:R-:W-:Y:S02]  /*2990*/  @!P0 IMAD.MOV.U32 R9, RZ, RZ, R8 ;  /* 0x000000ffff098224 */ /* 0x000fe400078e0008 */
[----:B------:R-:W-:Y:S01]  /*29a0*/  @!P0 IMAD.MOV.U32 R8, RZ, RZ, RZ ;  /* 0x000000ffff088224 */ /* 0x000fe200078e00ff */
[----:B------:R-:W-:Y:S01]  /*29b0*/  @P0 MOV R8, RZ ;  /* 0x000000ff00080202 */ /* 0x000fe20000000f00 */
[----:B------:R-:W-:Y:S01]  /*29c0*/  @P0 IMAD.MOV.U32 R9, RZ, RZ, R12 ;  /* 0x000000ffff090224 */ /* 0x000fe200078e000c */
[----:B------:R-:W-:Y:S06]  /*29d0*/  BRA `(.L_x_14164) ;  /* 0x00000000001c7947 */ /* 0x000fec0003800000 */
.L_x_14166:
[----:B------:R-:W-:-:S05]  /*29e0*/  LOP3.LUT R8, R15, 0x80000, RZ, 0xfc, !PT ;  /* 0x000800000f087812 */ /* 0x000fca00078efcff */
[----:B------:R-:W-:Y:S01]  /*29f0*/  IMAD.MOV.U32 R9, RZ, RZ, R8 ;  /* 0x000000ffff097224 */ /* 0x000fe200078e0008 */
[----:B------:R-:W-:Y:S01]  /*2a00*/  MOV R8, R14 ;  /* 0x0000000e00087202 */ /* 0x000fe20000000f00 */
[----:B------:R-:W-:Y:S06]  /*2a10*/  BRA `(.L_x_14164) ;  /* 0x00000000000c7947 */ /* 0x000fec0003800000 */
.L_x_14165:
[----:B------:R-:W-:-:S05]  /*2a20*/  LOP3.LUT R8, R13, 0x80000, RZ, 0xfc, !PT ;  /* 0x000800000d087812 */ /* 0x000fca00078efcff */
[----:B------:R-:W-:Y:S02]  /*2a30*/  IMAD.MOV.U32 R9, RZ, RZ, R8 ;  /* 0x000000ffff097224 */ /* 0x000fe400078e0008 */
[----:B------:R-:W-:-:S07]  /*2a40*/  IMAD.MOV.U32 R8, RZ, RZ, R12 ;  /* 0x000000ffff087224 */ /* 0x000fce00078e000c */
.L_x_14164:
[----:B------:R-:W-:Y:S05]  /*2a50*/  BSYNC B0 ;  /* 0x0000000000007941 */ /* 0x000fea0003800000 */
.L_x_14162:
[----:B------:R-:W-:Y:S01]  /*2a60*/  MOV R12, R0 ;  /* 0x00000000000c7202 */ /* 0x000fe20000000f00 */
[----:B------:R-:W-:-:S04]  /*2a70*/  IMAD.MOV.U32 R13, RZ, RZ, 0x0 ;  /* 0x00000000ff0d7424 */ /* 0x000fc800078e00ff */
[----:B------:R-:W-:Y:S05]  /*2a80*/  RET.REL.NODEC R12 `(_ZN2at6native29vectorized_elementwise_kernelILi2ENS0_13BinaryFunctorIdddNS0_15binary_internal10DivFunctorIdEEEESt5arrayIPcLm3EEEEviT0_T1_) ;  /* 0xffffffd40c5c7950 */ /* 0x000fea0003c3ffff */
.L_x_14167:
        /* <DEDUP_REMOVED lines=15> */
.L_x_19301:


//--------------------- .text._ZN2at6native29vectorized_elementwise_kernelILi4ENS0_13BinaryFunctorIdddNS0_15binary_internal10DivFunctorIdEEEESt5arrayIPcLm3EEEEviT0_T1_ --------------------------
	.section	.text._ZN2at6native29vectorized_elementwise_kernelILi4ENS0_13BinaryFunctorIdddNS0_15binary_internal10DivFunctorIdEEEESt5arrayIPcLm3EEEEviT0_T1_,"ax",@progbits
	.align	128
        .global         _ZN2at6native29vectorized_elementwise_kernelILi4ENS0_13BinaryFunctorIdddNS0_15binary_internal10DivFunctorIdEEEESt5arrayIPcLm3EEEEviT0_T1_
        .type           _ZN2at6native29vectorized_elementwise_kernelILi4ENS0_13BinaryFunctorIdddNS0_15binary_internal10DivFunctorIdEEEESt5arrayIPcLm3EEEEviT0_T1_,@function
        .size           _ZN2at6native29vectorized_elementwise_kernelILi4ENS0_13BinaryFunctorIdddNS0_15binary_internal10DivFunctorIdEEEESt5arrayIPcLm3EEEEviT0_T1_,(.L_x_19302 - _ZN2at6native29vectorized_elementwise_kernelILi4ENS0_13BinaryFunctorIdddNS0_15binary_internal10DivFunctorIdEEEESt5arrayIPcLm3EEEEviT0_T1_)
        .other          _ZN2at6native29vectorized_elementwise_kernelILi4ENS0_13BinaryFunctorIdddNS0_15binary_internal10DivFunctorIdEEEESt5arrayIPcLm3EEEEviT0_T1_,@"STO_CUDA_ENTRY STV_DEFAULT"
_ZN2at6native29vectorized_elementwise_kernelILi4ENS0_13BinaryFunctorIdddNS0_15binary_internal10DivFunctorIdEEEESt5arrayIPcLm3EEEEviT0_T1_:
.text._ZN2at6native29vectorized_elementwise_kernelILi4ENS0_13BinaryFunctorIdddNS0_15binary_internal10DivFunctorIdEEEESt5arrayIPcLm3EEEEviT0_T1_:
        /* <DEDUP_REMOVED lines=46> */
[----:B-----5:R-:W-:Y:S05]  /*02e0*/  CALL.REL.NOINC `($__internal_47_$__cuda_sm20_div_rn_f64_full) ;  /* 0x0000002000587944 */ /* 0x020fea0003c00000 */
[----:B------:R-:W-:Y:S01]  /*02f0*/  IMAD.MOV.U32 R6, RZ, RZ, R8 ;  /* 0x000000ffff067224 */ /* 0x000fe200078e0008 */
[----:B------:R-:W-:-:S07]  /*0300*/  MOV R7, R9 ;  /* 0x0000000900077202 */ /* 0x000fce0000000f00 */
.L_x_14170:
[----:B------:R-:W-:Y:S05]  /*0310*/  BSYNC B1 ;  /* 0x0000000000017941 */ /* 0x000fea0003800000 */
.L_x_14169:
        /* <DEDUP_REMOVED lines=20> */
[----:B-----5:R-:W-:Y:S05]  /*0460*/  CALL.REL.NOINC `($__internal_47_$__cuda_sm20_div_rn_f64_full) ;  /* 0x0000001c00f87944 */ /* 0x020fea0003c00000 */
[----:B------:R-:W-:Y:S02]  /*0470*/  IMAD.MOV.U32 R4, RZ, RZ, R8 ;  /* 0x000000ffff047224 */ /* 0x000fe400078e0008 */
[----:B------:R-:W-:-:S07]  /*0480*/  IMAD.MOV.U32 R5, RZ, RZ, R9 ;  /* 0x000000ffff057224 */ /* 0x000fce00078e0009 */
.L_x_14172:
[----:B------:R-:W-:Y:S05]  /*0490*/  BSYNC B1 ;  /* 0x0000000000017941 */ /* 0x000fea0003800000 */
.L_x_14171:
        /* <DEDUP_REMOVED lines=21> */
[----:B------:R-:W-:Y:S05]  /*05f0*/  CALL.REL.NOINC `($__internal_47_$__cuda_sm20_div_rn_f64_full) ;  /* 0x0000001c00947944 */ /* 0x000fea0003c00000 */
[----:B------:R-:W-:Y:S02]  /*0600*/  IMAD.MOV.U32 R10, RZ, RZ, R8 ;  /* 0x000000ffff0a7224 */ /* 0x000fe400078e0008 */
[----:B------:R-:W-:-:S07]  /*0610*/  IMAD.MOV.U32 R11, RZ, RZ, R9 ;  /* 0x000000ffff0b7224 */ /* 0x000fce00078e0009 */
.L_x_14174:
[----:B------:R-:W-:Y:S05]  /*0620*/  BSYNC B1 ;  /* 0x0000000000017941 */ /* 0x000fea0003800000 */
.L_x_14173:
        /* <DEDUP_REMOVED lines=20> */
[----:B------:R-:W-:Y:S05]  /*0770*/  CALL.REL.NOINC `($__internal_47_$__cuda_sm20_div_rn_f64_full) ;  /* 0x0000001c00347944 */ /* 0x000fea0003c00000 */
.L_x_14176:
[----:B------:R-:W-:Y:S05]  /*0780*/  BSYNC B1 ;  /* 0x0000000000017941 */ /* 0x000fea0003800000 */
.L_x_14175:
        /* <DEDUP_REMOVED lines=24> */
.L_x_14178:
[----:B------:R-:W-:Y:S05]  /*0910*/  BSYNC B1 ;  /* 0x0000000000017941 */ /* 0x000fea0003800000 */
.L_x_14177:
        /* <DEDUP_REMOVED lines=21> */
[----:B------:R-:W-:Y:S01]  /*0a70*/  MOV R4, R8 ;  /* 0x0000000800047202 */ /* 0x000fe20000000f00 */
[----:B------:R-:W-:-:S07]  /*0a80*/  IMAD.MOV.U32 R5, RZ, RZ, R9 ;  /* 0x000000ffff057224 */ /* 0x000fce00078e0009 */
.L_x_14180:
[----:B------:R-:W-:Y:S05]  /*0a90*/  BSYNC B1 ;  /* 0x0000000000017941 */ /* 0x000fea0003800000 */
.L_x_14179:
        /* <DEDUP_REMOVED lines=22> */
[----:B------:R-:W-:Y:S01]  /*0c00*/  IMAD.MOV.U32 R10, RZ, RZ, R8 ;  /* 0x000000ffff0a7224 */ /* 0x000fe200078e0008 */
[----:B------:R-:W-:-:S07]  /*0c10*/  MOV R11, R9 ;  /* 0x00000009000b7202 */ /* 0x000fce0000000f00 */
.L_x_14182:
[----:B------:R-:W-:Y:S05]  /*0c20*/  BSYNC B1 ;  /* 0x0000000000017941 */ /* 0x000fea0003800000 */
.L_x_14181:
        /* <DEDUP_REMOVED lines=20> */
[----:B------:R-:W-:Y:S05]  /*0d70*/  CALL.REL.NOINC `($__internal_47_$__cuda_sm20_div_rn_f64_full) ;  /* 0x0000001400b47944 */ /* 0x000fea0003c00000 */
.L_x_14184:
[----:B------:R-:W-:Y:S05]  /*0d80*/  BSYNC B1 ;  /* 0x0000000000017941 */ /* 0x000fea0003800000 */
.L_x_14183:
[----:B------:R-:W-:Y:S01]  /*0d90*/  STG.E.128 desc[UR4][R2.64+0x1010], R8 ;  /* 0x0010100802007986 */ /* 0x000fe2000c101d04 */
[----:B------:R-:W-:Y:S05]  /*0da0*/  EXIT ;  /* 0x000000000000794d */ /* 0x000fea0003800000 */
.L_x_14168:
        /* <DEDUP_REMOVED lines=109> */
[----:B------:R-:W-:Y:S05]  /*1480*/  CALL.REL.NOINC `($__internal_47_$__cuda_sm20_div_rn_f64_full) ;  /* 0x0000000c00f07944 */ /* 0x000fea0003c00000 */
[----:B------:R-:W-:Y:S02]  /*1490*/  IMAD.MOV.U32 R2, RZ, RZ, R8 ;  /* 0x000000ffff027224 */ /* 0x000fe400078e0008 */
[----:B------:R-:W-:-:S07]  /*14a0*/  IMAD.MOV.U32 R3, RZ, RZ, R9 ;  /* 0x000000ffff037224 */ /* 0x000fce00078e0009 */
.L_x_14186:
[----:B------:R-:W-:Y:S05]  /*14b0*/  BSYNC B1 ;  /* 0x0000000000017941 */ /* 0x000fea0003800000 */
.L_x_14185:
        /* <DEDUP_REMOVED lines=26> */
.L_x_14188:
[----:B------:R-:W-:Y:S05]  /*1660*/  BSYNC B1 ;  /* 0x0000000000017941 */ /* 0x000fea0003800000 */
.L_x_14187:
        /* <DEDUP_REMOVED lines=26> */
.L_x_14190:
[----:B------:R-:W-:Y:S05]  /*1810*/  BSYNC B1 ;  /* 0x0000000000017941 */ /* 0x000fea0003800000 */
.L_x_14189:
        /* <DEDUP_REMOVED lines=26> */
.L_x_14192:
[----:B------:R-:W-:Y:S05]  /*19c0*/  BSYNC B1 ;  /* 0x0000000000017941 */ /* 0x000fea0003800000 */
.L_x_14191:
        /* <DEDUP_REMOVED lines=26> */
.L_x_14194:
[----:B------:R-:W-:Y:S05]  /*1b70*/  BSYNC B1 ;  /* 0x0000000000017941 */ /* 0x000fea0003800000 */
.L_x_14193:
        /* <DEDUP_REMOVED lines=24> */
[----:B------:R-:W-:Y:S01]  /*1d00*/  MOV R18, R8 ;  /* 0x0000000800127202 */ /* 0x000fe20000000f00 */
[----:B------:R-:W-:-:S07]  /*1d10*/  IMAD.MOV.U32 R19, RZ, RZ, R9 ;  /* 0x000000ffff137224 */ /* 0x000fce00078e0009 */
.L_x_14196:
[----:B------:R-:W-:Y:S05]  /*1d20*/  BSYNC B1 ;  /* 0x0000000000017941 */ /* 0x000fea0003800000 */
.L_x_14195:
        /* <DEDUP_REMOVED lines=26> */
.L_x_14198:
[----:B------:R-:W-:Y:S05]  /*1ed0*/  BSYNC B1 ;  /* 0x0000000000017941 */ /* 0x000fea0003800000 */
.L_x_14197:
        /* <DEDUP_REMOVED lines=23> */
[----:B------:R-:W-:Y:S05]  /*2050*/  CALL.REL.NOINC `($__internal_47_$__cuda_sm20_div_rn_f64_full) ;  /* 0x0000000000fc7944 */ /* 0x000fea0003c00000 */
[----:B------:R-:W-:Y:S02]  /*2060*/  IMAD.MOV.U32 R22, RZ, RZ, R8 ;  /* 0x000000ffff167224 */ /* 0x000fe400078e0008 */
[----:B------:R-:W-:-:S07]  /*2070*/  IMAD.MOV.U32 R23, RZ, RZ, R9 ;  /* 0x000000ffff177224 */ /* 0x000fce00078e0009 */
.L_x_14200:
[----:B------:R-:W-:Y:S05]  /*2080*/  BSYNC B1 ;  /* 0x0000000000017941 */ /* 0x000fea0003800000 */
.L_x_14199:
        /* <DEDUP_REMOVED lines=22> */
.L_x_14203:
[----:B------:R-:W-:-:S13]  /*21f0*/  ISETP.GE.AND P0, PT, R40, R41, PT ;  /* 0x000000292800720c */ /* 0x000fda0003f06270 */
[----:B------:R-:W-:Y:S05]  /*2200*/  @P0 BRA `(.L_x_14205) ;  /* 0x0000000000300947 */ /* 0x000fea0003800000 */
[----:B01----:R-:W0:Y:S01]  /*2210*/  LDC.64 R2, c[0x0][0x218] ;  /* 0x00008600ff027b82 */ /* 0x003e220000000a00 */
[----:B------:R-:W-:Y:S01]  /*2220*/  IADD3 R5, R52, R40, RZ ;  /* 0x0000002834057210 */ /* 0x000fe20007ffe0ff */
[----:B------:R-:W-:-:S04]  /*2230*/  VIADD R40, R40, 0x80 ;  /* 0x0000008028287836 */ /* 0x000fc80000000000 */
[----:B0-----:R-:W-:-:S05]  /*2240*/  IMAD.WIDE.U32 R2, R5, 0x8, R2 ;  /* 0x0000000805027825 */ /* 0x001fca00078e0002 */
[----:B------:R1:W-:Y:S02]  /*2250*/  STG.E.64 desc[UR4][R2.64], R10 ;  /* 0x0000000a02007986 */ /* 0x0003e4000c101b04 */
.L_x_14204:
[----:B------:R-:W-:-:S13]  /*2260*/  ISETP.GE.AND P0, PT, R40, R41, PT ;  /* 0x000000292800720c */ /* 0x000fda0003f06270 */
[----:B------:R-:W-:Y:S05]  /*2270*/  @P0 BRA `(.L_x_14206) ;  /* 0x0000000000340947 */ /* 0x000fea0003800000 */
[----:B01----:R-:W0:Y:S01]  /*2280*/  LDC.64 R2, c[0x0][0x218] ;  /* 0x00008600ff027b82 */ /* 0x003e220000000a00 */
[----:B------:R-:W-:Y:S01]  /*2290*/  IMAD.IADD R5, R52, 0x1, R40 ;  /* 0x0000000134057824 */ /* 0x000fe200078e0228 */
[----:B------:R-:W-:-:S03]  /*22a0*/  IADD3 R40, R40, 0x80, RZ ;  /* 0x0000008028287810 */ /* 0x000fc60007ffe0ff */
[----:B0-----:R-:W-:-:S05]  /*22b0*/  IMAD.WIDE.U32 R2, R5, 0x8, R2 ;  /* 0x0000000805027825 */ /* 0x001fca00078e0002 */
[----:B------:R2:W-:Y:S02]  /*22c0*/  STG.E.64 desc[UR4][R2.64], R16 ;  /* 0x0000001002007986 */ /* 0x0005e4000c101b04 */
.L_x_14205:
        /* <DEDUP_REMOVED lines=8> */
.L_x_14206:
[----:B------:R-:W-:Y:S05]  /*2350*/  BSYNC B1 ;  /* 0x0000000000017941 */ /* 0x000fea0003800000 */
.L_x_14202:
[----:B------:R-:W-:-:S13]  /*2360*/  ISETP.GE.AND P0, PT, R40, R41, PT ;  /* 0x000000292800720c */ /* 0x000fda0003f06270 */
[----:B012---:R-:W0:Y:S01]  /*2370*/  @!P0 LDC.64 R2, c[0x0][0x218] ;  /* 0x00008600ff028b82 */ /* 0x007e220000000a00 */
[----:B------:R-:W-:Y:S01]  /*2380*/  @!P0 IADD3 R5, R52, R40, RZ ;  /* 0x0000002834058210 */ /* 0x000fe20007ffe0ff */
[----:B------:R-:W-:-:S04]  /*2390*/  @!P0 VIADD R40, R40, 0x80 ;  /* 0x0000008028288836 */ /* 0x000fc80000000000 */
[----:B0-----:R-:W-:-:S05]  /*23a0*/  @!P0 IMAD.WIDE.U32 R2, R5, 0x8, R2 ;  /* 0x0000000805028825 */ /* 0x001fca00078e0002 */
[----:B------:R3:W-:Y:S02]  /*23b0*/  @!P0 STG.E.64 desc[UR4][R2.64], R20 ;  /* 0x0000001402008986 */ /* 0x0007e4000c101b04 */
.L_x_14207:
[----:B------:R-:W-:Y:S05]  /*23c0*/  BSYNC B0 ;  /* 0x0000000000007941 */ /* 0x000fea0003800000 */
.L_x_14201:
        /* <DEDUP_REMOVED lines=8> */
        .weak           $__internal_47_$__cuda_sm20_div_rn_f64_full
        .type           $__internal_47_$__cuda_sm20_div_rn_f64_full,@function
        .size           $__internal_47_$__cuda_sm20_div_rn_f64_full,(.L_x_19302 - $__internal_47_$__cuda_sm20_div_rn_f64_full)
$__internal_47_$__cuda_sm20_div_rn_f64_full:
        /* <DEDUP_REMOVED lines=72> */
.L_x_14209:
        /* <DEDUP_REMOVED lines=17> */
.L_x_14212:
[----:B------:R-:W-:-:S05]  /*29e0*/  LOP3.LUT R8, R15, 0x80000, RZ, 0xfc, !PT ;  /* 0x000800000f087812 */ /* 0x000fca00078efcff */
[----:B------:R-:W-:Y:S01]  /*29f0*/  IMAD.MOV.U32 R9, RZ, RZ, R8 ;  /* 0x000000ffff097224 */ /* 0x000fe200078e0008 */
[----:B------:R-:W-:Y:S01]  /*2a00*/  MOV R8, R14 ;  /* 0x0000000e00087202 */ /* 0x000fe20000000f00 */
[----:B------:R-:W-:Y:S06]  /*2a10*/  BRA `(.L_x_14210) ;  /* 0x00000000000c7947 */ /* 0x000fec0003800000 */
.L_x_14211:
[----:B------:R-:W-:-:S05]  /*2a20*/  LOP3.LUT R8, R13, 0x80000, RZ, 0xfc, !PT ;  /* 0x000800000d087812 */ /* 0x000fca00078efcff */
[----:B------:R-:W-:Y:S02]  /*2a30*/  IMAD.MOV.U32 R9, RZ, RZ, R8 ;  /* 0x000000ffff097224 */ /* 0x000fe400078e0008 */
[----:B------:R-:W-:-:S07]  /*2a40*/  IMAD.MOV.U32 R8, RZ, RZ, R12 ;  /* 0x000000ffff087224 */ /* 0x000fce00078e000c */
.L_x_14210:
[----:B------:R-:W-:Y:S05]  /*2a50*/  BSYNC B0 ;  /* 0x0000000000007941 */ /* 0x000fea0003800000 */
.L_x_14208:
[----:B------:R-:W-:Y:S01]  /*2a60*/  MOV R12, R0 ;  /* 0x00000000000c7202 */ /* 0x000fe20000000f00 */
[----:B------:R-:W-:-:S04]  /*2a70*/  IMAD.MOV.U32 R13, RZ, RZ, 0x0 ;  /* 0x00000000ff0d7424 */ /* 0x000fc800078e00ff */
[----:B------:R-:W-:Y:S05]  /*2a80*/  RET.REL.NODEC R12 `(_ZN2at6native29vectorized_elementwise_kernelILi4ENS0_13BinaryFunctorIdddNS0_15binary_internal10DivFunctorIdEEEESt5arrayIPcLm3EEEEviT0_T1_) ;  /* 0xffffffd40c5c7950 */ /* 0x000fea0003c3ffff */
.L_x_14213:
        /* <DEDUP_REMOVED lines=15> */
.L_x_19302:


//--------------------- .text._ZN2at6native29vectorized_elementwise_kernelILi8ENS0_13BinaryFunctorIdddNS0_15binary_internal10DivFunctorIdEEEESt5arrayIPcLm3EEEEviT0_T1_ --------------------------
	.section	.text._ZN2at6native29vectorized_elementwise_kernelILi8ENS0_13BinaryFunctorIdddNS0_15binary_internal10DivFunctorIdEEEESt5arrayIPcLm3EEEEviT0_T1_,"ax",@progbits
	.align	128
        .global         _ZN2at6native29vectorized_elementwise_kernelILi8ENS0_13BinaryFunctorIdddNS0_15binary_internal10DivFunctorIdEEEESt5arrayIPcLm3EEEEviT0_T1_
        .type           _ZN2at6native29vectorized_elementwise_kernelILi8ENS0_13BinaryFunctorIdddNS0_15binary_internal10DivFunctorIdEEEESt5arrayIPcLm3EEEEviT0_T1_,@function
        .size           _ZN2at6native29vectorized_elementwise_kernelILi8ENS0_13BinaryFunctorIdddNS0_15binary_internal10DivFunctorIdEEEESt5arrayIPcLm3EEEEviT0_T1_,(.L_x_19303 - _ZN2at6native29vectorized_elementwise_kernelILi8ENS0_13BinaryFunctorIdddNS0_15binary_internal10DivFunctorIdEEEESt5arrayIPcLm3EEEEviT0_T1_)
        .other          _ZN2at6native29vectorized_elementwise_kernelILi8ENS0_13BinaryFunctorIdddNS0_15binary_internal10DivFunctorIdEEEESt5arrayIPcLm3EEEEviT0_T1_,@"STO_CUDA_ENTRY STV_DEFAULT"
_ZN2at6native29vectorized_elementwise_kernelILi8ENS0_13BinaryFunctorIdddNS0_15binary_internal10DivFunctorIdEEEESt5arrayIPcLm3EEEEviT0_T1_:
.text._ZN2at6native29vectorized_elementwise_kernelILi8ENS0_13BinaryFunctorIdddNS0_15binary_internal10DivFunctorIdEEEESt5arrayIPcLm3EEEEviT0_T1_:
        /* <DEDUP_REMOVED lines=46> */
[----:B-----5:R-:W-:Y:S05]  /*02e0*/  CALL.REL.NOINC `($__internal_48_$__cuda_sm20_div_rn_f64_full) ;  /* 0x0000002000587944 */ /* 0x020fea0003c00000 */
[----:B------:R-:W-:Y:S01]  /*02f0*/  IMAD.MOV.U32 R6, RZ, RZ, R8 ;  /* 0x000000ffff067224 */ /* 0x000fe200078e0008 */
[----:B------:R-:W-:-:S07]  /*0300*/  MOV R7, R9 ;  /* 0x0000000900077202 */ /* 0x000fce0000000f00 */
.L_x_14216:
[----:B------:R-:W-:Y:S05]  /*0310*/  BSYNC B1 ;  /* 0x0000000000017941 */ /* 0x000fea0003800000 */
.L_x_14215:
        /* <DEDUP_REMOVED lines=20> */
[----:B-----5:R-:W-:Y:S05]  /*0460*/  CALL.REL.NOINC `($__internal_48_$__cuda_sm20_div_rn_f64_full) ;  /* 0x0000001c00f87944 */ /* 0x020fea0003c00000 */
[----:B------:R-:W-:Y:S02]  /*0470*/  IMAD.MOV.U32 R4, RZ, RZ, R8 ;  /* 0x000000ffff047224 */ /* 0x000fe400078e0008 */
[----:B------:R-:W-:-:S07]  /*0480*/  IMAD.MOV.U32 R5, RZ, RZ, R9 ;  /* 0x000000ffff057224 */ /* 0x000fce00078e0009 */
.L_x_14218:
[----:B------:R-:W-:Y:S05]  /*0490*/  BSYNC B1 ;  /* 0x0000000000017941 */ /* 0x000fea0003800000 */
.L_x_14217:
        /* <DEDUP_REMOVED lines=21> */
[----:B------:R-:W-:Y:S05]  /*05f0*/  CALL.REL.NOINC `($__internal_48_$__cuda_sm20_div_rn_f64_full) ;  /* 0x0000001c00947944 */ /* 0x000fea0003c00000 */
[----:B------:R-:W-:Y:S02]  /*0600*/  IMAD.MOV.U32 R10, RZ, RZ, R8 ;  /* 0x000000ffff0a7224 */ /* 0x000fe400078e0008 */
[----:B------:R-:W-:-:S07]  /*0610*/  IMAD.MOV.U32 R11, RZ, RZ, R9 ;  /* 0x000000ffff0b7224 */ /* 0x000fce00078e0009 */
.L_x_14220:
[----:B------:R-:W-:Y:S05]  /*0620*/  BSYNC B1 ;  /* 0x0000000000017941 */ /* 0x000fea0003800000 */
.L_x_14219:
        /* <DEDUP_REMOVED lines=20> */
[----:B------:R-:W-:Y:S05]  /*0770*/  CALL.REL.NOINC `($__internal_48_$__cuda_sm20_div_rn_f64_full) ;  /* 0x0000001c00347944 */ /* 0x000fea0003c00000 */
.L_x_14222:
[----:B------:R-:W-:Y:S05]  /*0780*/  BSYNC B1 ;  /* 0x0000000000017941 */ /* 0x000fea0003800000 */
.L_x_14221:
        /* <DEDUP_REMOVED lines=24> */
.L_x_14224:
[----:B------:R-:W-:Y:S05]  /*0910*/  BSYNC B1 ;  /* 0x0000000000017941 */ /* 0x000fea0003800000 */
.L_x_14223:
        /* <DEDUP_REMOVED lines=21> */
[----:B------:R-:W-:Y:S01]  /*0a70*/  MOV R4, R8 ;  /* 0x0000000800047202 */ /* 0x000fe20000000f00 */
[----:B------:R-:W-:-:S07]  /*0a80*/  IMAD.MOV.U32 R5, RZ, RZ, R9 ;  /* 0x000000ffff057224 */ /* 0x000fce00078e0009 */
.L_x_14226:
[----:B------:R-:W-:Y:S05]  /*0a90*/  BSYNC B1 ;  /* 0x0000000000017941 */ /* 0x000fea0003800000 */
.L_x_14225:
        /* <DEDUP_REMOVED lines=22> */
[----:B------:R-:W-:Y:S01]  /*0c00*/  IMAD.MOV.U32 R10, RZ, RZ, R8 ;  /* 0x000000ffff0a7224 */ /* 0x000fe200078e0008 */
[----:B------:R-:W-:-:S07]  /*0c10*/  MOV R11, R9 ;  /* 0x00000009000b7202 */ /* 0x000fce0000000f00 */
.L_x_14228:
[----:B------:R-:W-:Y:S05]  /*0c20*/  BSYNC B1 ;  /* 0x0000000000017941 */ /* 0x000fea0003800000 */
.L_x_14227:
        /* <DEDUP_REMOVED lines=20> */
[----:B------:R-:W-:Y:S05]  /*0d70*/  CALL.REL.NOINC `($__internal_48_$__cuda_sm20_div_rn_f64_full) ;  /* 0x0000001400b47944 */ /* 0x000fea0003c00000 */
.L_x_14230:
[----:B------:R-:W-:Y:S05]  /*0d80*/  BSYNC B1 ;  /* 0x0000000000017941 */ /* 0x000fea0003800000 */
.L_x_14229:
[----:B------:R-:W-:Y:S01]  /*0d90*/  STG.E.128 desc[UR4][R2.64+0x30], R8 ;  /* 0x0000300802007986 */ /* 0x000fe2000c101d04 */
[----:B------:R-:W-:Y:S05]  /*0da0*/  EXIT ;  /* 0x000000000000794d */ /* 0x000fea0003800000 */
.L_x_14214:
        /* <DEDUP_REMOVED lines=109> */
[----:B------:R-:W-:Y:S05]  /*1480*/  CALL.REL.NOINC `($__internal_48_$__cuda_sm20_div_rn_f64_full) ;  /* 0x0000000c00f07944 */ /* 0x000fea0003c00000 */
[----:B------:R-:W-:Y:S02]  /*1490*/  IMAD.MOV.U32 R2, RZ, RZ, R8 ;  /* 0x000000ffff027224 */ /* 0x000fe400078e0008 */
[----:B------:R-:W-:-:S07]  /*14a0*/  IMAD.MOV.U32 R3, RZ, RZ, R9 ;  /* 0x000000ffff037224 */ /* 0x000fce00078e0009 */
.L_x_14232:
[----:B------:R-:W-:Y:S05]  /*14b0*/  BSYNC B1 ;  /* 0x0000000000017941 */ /* 0x000fea0003800000 */
.L_x_14231:
        /* <DEDUP_REMOVED lines=26> */
.L_x_14234:
[----:B------:R-:W-:Y:S05]  /*1660*/  BSYNC B1 ;  /* 0x0000000000017941 */ /* 0x000fea0003800000 */
.L_x_14233:
        /* <DEDUP_REMOVED lines=26> */
.L_x_14236:
[----:B------:R-:W-:Y:S05]  /*1810*/  BSYNC B1 ;  /* 0x0000000000017941 */ /* 0x000fea0003800000 */
.L_x_14235:
        /* <DEDUP_REMOVED lines=26> */
.L_x_14238:
[----:B------:R-:W-:Y:S05]  /*19c0*/  BSYNC B1 ;  /* 0x0000000000017941 */ /* 0x000fea0003800000 */
.L_x_14237:
        /* <DEDUP_REMOVED lines=26> */
.L_x_14240:
[----:B------:R-:W-:Y:S05]  /*1b70*/  BSYNC B1 ;  /* 0x0000000000017941 */ /* 0x000fea0003800000 */
.L_x_14239:
        /* <DEDUP_REMOVED lines=24> */
[----:B------:R-:W-:Y:S01]  /*1d00*/  MOV R18, R8 ;  /* 0x0000000800127202 */ /* 0x000fe20000000f00 */
[----:B------:R-:W-:-:S07]  /*1d10*/  IMAD.MOV.U32 R19, RZ, RZ, R9 ;  /* 0x000000ffff137224 */ /* 0x000fce00078e0009 */
.L_x_14242:
[----:B------:R-:W-:Y:S05]  /*1d20*/  BSYNC B1 ;  /* 0x0000000000017941 */ /* 0x000fea0003800000 */
.L_x_14241:
        /* <DEDUP_REMOVED lines=26> */
.L_x_14244:
[----:B------:R-:W-:Y:S05]  /*1ed0*/  BSYNC B1 ;  /* 0x0000000000017941 */ /* 0x000fea0003800000 */
.L_x_14243:
        /* <DEDUP_REMOVED lines=23> */
[----:B------:R-:W-:Y:S05]  /*2050*/  CALL.REL.NOINC `($__internal_48_$__cuda_sm20_div_rn_f64_full) ;  /* 0x0000000000fc7944 */ /* 0x000fea0003c00000 */
[----:B------:R-:W-:Y:S02]  /*2060*/  IMAD.MOV.U32 R22, RZ, RZ, R8 ;  /* 0x000000ffff167224 */ /* 0x000fe400078e0008 */
[----:B------:R-:W-:-:S07]  /*2070*/  IMAD.MOV.U32 R23, RZ, RZ, R9 ;  /* 0x000000ffff177224 */ /* 0x000fce00078e0009 */
.L_x_14246:
[----:B------:R-:W-:Y:S05]  /*2080*/  BSYNC B1 ;  /* 0x0000000000017941 */ /* 0x000fea0003800000 */
.L_x_14245:
        /* <DEDUP_REMOVED lines=22> */
.L_x_14249:
[----:B------:R-:W-:-:S13]  /*21f0*/  ISETP.GE.AND P0, PT, R40, R41, PT ;  /* 0x000000292800720c */ /* 0x000fda0003f06270 */
[----:B------:R-:W-:Y:S05]  /*2200*/  @P0 BRA `(.L_x_14251) ;  /* 0x0000000000300947 */ /* 0x000fea0003800000 */
[----:B01----:R-:W0:Y:S01]  /*2210*/  LDC.64 R2, c[0x0][0x218] ;  /* 0x00008600ff027b82 */ /* 0x003e220000000a00 */
[----:B------:R-:W-:Y:S01]  /*2220*/  IADD3 R5, R52, R40, RZ ;  /* 0x0000002834057210 */ /* 0x000fe20007ffe0ff */
[----:B------:R-:W-:-:S04]  /*2230*/  VIADD R40, R40, 0x80 ;  /* 0x0000008028287836 */ /* 0x000fc80000000000 */
[----:B0-----:R-:W-:-:S05]  /*2240*/  IMAD.WIDE.U32 R2, R5, 0x8, R2 ;  /* 0x0000000805027825 */ /* 0x001fca00078e0002 */
[----:B------:R1:W-:Y:S02]  /*2250*/  STG.E.64 desc[UR4][R2.64], R10 ;  /* 0x0000000a02007986 */ /* 0x0003e4000c101b04 */
.L_x_14250:
[----:B------:R-:W-:-:S13]  /*2260*/  ISETP.GE.AND P0, PT, R40, R41, PT ;  /* 0x000000292800720c */ /* 0x000fda0003f06270 */
[----:B------:R-:W-:Y:S05]  /*2270*/  @P0 BRA `(.L_x_14252) ;  /* 0x0000000000340947 */ /* 0x000fea0003800000 */
[----:B01----:R-:W0:Y:S01]  /*2280*/  LDC.64 R2, c[0x0][0x218] ;  /* 0x00008600ff027b82 */ /* 0x003e220000000a00 */
[----:B------:R-:W-:Y:S01]  /*2290*/  IMAD.IADD R5, R52, 0x1, R40 ;  /* 0x0000000134057824 */ /* 0x000fe200078e0228 */
[----:B------:R-:W-:-:S03]  /*22a0*/  IADD3 R40, R40, 0x80, RZ ;  /* 0x0000008028287810 */ /* 0x000fc60007ffe0ff */
[----:B0-----:R-:W-:-:S05]  /*22b0*/  IMAD.WIDE.U32 R2, R5, 0x8, R2 ;  /* 0x0000000805027825 */ /* 0x001fca00078e0002 */
[----:B------:R2:W-:Y:S02]  /*22c0*/  STG.E.64 desc[UR4][R2.64], R16 ;  /* 0x0000001002007986 */ /* 0x0005e4000c101b04 */
.L_x_14251:
        /* <DEDUP_REMOVED lines=8> */
.L_x_14252:
[----:B------:R-:W-:Y:S05]  /*2350*/  BSYNC B1 ;  /* 0x0000000000017941 */ /* 0x000fea0003800000 */
.L_x_14248:
[----:B------:R-:W-:-:S13]  /*2360*/  ISETP.GE.AND P0, PT, R40, R41, PT ;  /* 0x000000292800720c */ /* 0x000fda0003f06270 */
[----:B012---:R-:W0:Y:S01]  /*2370*/  @!P0 LDC.64 R2, c[0x0][0x218] ;  /* 0x00008600ff028b82 */ /* 0x007e220000000a00 */
[----:B------:R-:W-:Y:S01]  /*2380*/  @!P0 IADD3 R5, R52, R40, RZ ;  /* 0x0000002834058210 */ /* 0x000fe20007ffe0ff */
[----:B------:R-:W-:-:S04]  /*2390*/  @!P0 VIADD R40, R40, 0x80 ;  /* 0x0000008028288836 */ /* 0x000fc80000000000 */
[----:B0-----:R-:W-:-:S05]  /*23a0*/  @!P0 IMAD.WIDE.U32 R2, R5, 0x8, R2 ;  /* 0x0000000805028825 */ /* 0x001fca00078e0002 */
[----:B------:R3:W-:Y:S02]  /*23b0*/  @!P0 STG.E.64 desc[UR4][R2.64], R20 ;  /* 0x0000001402008986 */ /* 0x0007e4000c101b04 */
.L_x_14253:
[----:B------:R-:W-:Y:S05]  /*23c0*/  BSYNC B0 ;  /* 0x0000000000007941 */ /* 0x000fea0003800000 */
.L_x_14247:
        /* <DEDUP_REMOVED lines=8> */
        .weak           $__internal_48_$__cuda_sm20_div_rn_f64_full
        .type           $__internal_48_$__cuda_sm20_div_rn_f64_full,@function
        .size           $__internal_48_$__cuda_sm20_div_rn_f64_full,(.L_x_19303 - $__internal_48_$__cuda_sm20_div_rn_f64_full)
$__internal_48_$__cuda_sm20_div_rn_f64_full:
        /* <DEDUP_REMOVED lines=72> */
.L_x_14255:
        /* <DEDUP_REMOVED lines=17> */
.L_x_14258:
[----:B------:R-:W-:-:S05]  /*29e0*/  LOP3.LUT R8, R15, 0x80000, RZ, 0xfc, !PT ;  /* 0x000800000f087812 */ /* 0x000fca00078efcff */
[----:B------:R-:W-:Y:S01]  /*29f0*/  IMAD.MOV.U32 R9, RZ, RZ, R8 ;  /* 0x000000ffff097224 */ /* 0x000fe200078e0008 */
[----:B------:R-:W-:Y:S01]  /*2a00*/  MOV R8, R14 ;  /* 0x0000000e00087202 */ /* 0x000fe20000000f00 */
[----:B------:R-:W-:Y:S06]  /*2a10*/  BRA `(.L_x_14256) ;  /* 0x00000000000c7947 */ /* 0x000fec0003800000 */
.L_x_14257:
[----:B------:R-:W-:-:S05]  /*2a20*/  LOP3.LUT R8, R13, 0x80000, RZ, 0xfc, !PT ;  /* 0x000800000d087812 */ /* 0x000fca00078efcff */
[----:B------:R-:W-:Y:S02]  /*2a30*/  IMAD.MOV.U32 R9, RZ, RZ, R8 ;  /* 0x000000ffff097224 */ /* 0x000fe400078e0008 */
[----:B------:R-:W-:-:S07]  /*2a40*/  IMAD.MOV.U32 R8, RZ, RZ, R12 ;  /* 0x000000ffff087224 */ /* 0x000fce00078e000c */
.L_x_14256:
[----:B------:R-:W-:Y:S05]  /*2a50*/  BSYNC B0 ;  /* 0x0000000000007941 */ /* 0x000fea0003800000 */
.L_x_14254:
[----:B------:R-:W-:Y:S01]  /*2a60*/  MOV R12, R0 ;  /* 0x00000000000c7202 */ /* 0x000fe20000000f00 */
[----:B------:R-:W-:-:S04]  /*2a70*/  IMAD.MOV.U32 R13, RZ, RZ, 0x0 ;  /* 0x00000000ff0d7424 */ /* 0x000fc800078e00ff */
[----:B------:R-:W-:Y:S05]  /*2a80*/  RET.REL.NODEC R12 `(_ZN2at6native29vectorized_elementwise_kernelILi8ENS0_13BinaryFunctorIdddNS0_15binary_internal10DivFunctorIdEEEESt5arrayIPcLm3EEEEviT0_T1_) ;  /* 0xffffffd40c5c7950 */ /* 0x000fea0003c3ffff */
.L_x_14259:
        /* <DEDUP_REMOVED lines=15> */
.L_x_19303:


//--------------------- .text._ZN2at6native18elementwise_kernelILi128ELi4EZNS0_15gpu_kernel_implINS0_13BUnaryFunctorIdddNS0_15binary_internal10DivFunctorIdEEEEEEvRNS_18TensorIteratorBaseERKT_EUliE_EEviT1_ --------------------------
	.section	.text._ZN2at6native18elementwise_kernelILi128ELi4EZNS0_15gpu_kernel_implINS0_13BUnaryFunctorIdddNS0_15binary_internal10DivFunctorIdEEEEEEvRNS_18TensorIteratorBaseERKT_EUliE_EEviT1_,"ax",@progbits
	.align	128
        .global         _ZN2at6native18elementwise_kernelILi128ELi4EZNS0_15gpu_kernel_implINS0_13BUnaryFunctorIdddNS0_15binary_internal10DivFunctorIdEEEEEEvRNS_18TensorIteratorBaseERKT_EUliE_EEviT1_
        .type           _ZN2at6native18elementwise_kernelILi128ELi4EZNS0_15gpu_kernel_implINS0_13BUnaryFunctorIdddNS0_15binary_internal10DivFunctorIdEEEEEEvRNS_18TensorIteratorBaseERKT_EUliE_EEviT1_,@function
        .size           _ZN2at6native18elementwise_kernelILi128ELi4EZNS0_15gpu_kernel_implINS0_13BUnaryFunctorIdddNS0_15binary_internal10DivFunctorIdEEEEEEvRNS_18TensorIteratorBaseERKT_EUliE_EEviT1_,(.L_x_19304 - _ZN2at6native18elementwise_kernelILi128ELi4EZNS0_15gpu_kernel_implINS0_13BUnaryFunctorIdddNS0_15binary_internal10DivFunctorIdEEEEEEvRNS_18TensorIteratorBaseERKT_EUliE_EEviT1_)
        .other          _ZN2at6native18elementwise_kernelILi128ELi4EZNS0_15gpu_kernel_implINS0_13BUnaryFunctorIdddNS0_15binary_internal10DivFunctorIdEEEEEEvRNS_18TensorIteratorBaseERKT_EUliE_EEviT1_,@"STO_CUDA_ENTRY STV_DEFAULT"
_ZN2at6native18elementwise_kernelILi128ELi4EZNS0_15gpu_kernel_implINS0_13BUnaryFunctorIdddNS0_15binary_internal10DivFunctorIdEEEEEEvRNS_18TensorIteratorBaseERKT_EUliE_EEviT1_:
.text._ZN2at6native18elementwise_kernelILi128ELi4EZNS0_15gpu_kernel_implINS0_13BUnaryFunctorIdddNS0_15binary_internal10DivFunctorIdEEEEEEvRNS_18TensorIteratorBaseERKT_EUliE_EEviT1_:
[----:B------:R-:W0:Y:S01]  /*0000*/  LDC R1, c[0x0][0x28] ;  /* 0x00000a00ff017b82 */ /* 0x000e220000000800 */
[----:B------:R-:W1:Y:S07]  /*0010*/  S2R R2, SR_CTAID.X ;  /* 0x0000000000027919 */ /* 0x000e6e0000002500 */
[----:B------:R-:W2:Y:S01]  /*0020*/  LDC R19, c[0x0][0x42c] ;  /* 0x00010b00ff137b82 */ /* 0x000ea20000000800 */
[----:B------:R-:W-:Y:S01]  /*0030*/  ULDC UR4, c[0x0][0x210] ;  /* 0x0000840000047ab9 */ /* 0x000fe20000000800 */
[----:B------:R-:W-:Y:S01]  /*0040*/  ULDC.64 UR36, c[0x0][0x208] ;  /* 0x0000820000247ab9 */ /* 0x000fe20000000a00 */
[----:B------:R-:W1:Y:S01]  /*0050*/  S2R R25, SR_TID.X ;  /* 0x0000000000197919 */ /* 0x000e620000002100 */
[----:B------:R-:W-:Y:S01]  /*0060*/  ULDC UR38, c[0x0][0x428] ;  /* 0x00010a0000267ab9 */ /* 0x000fe20000000800 */
[----:B------:R-:W-:Y:S01]  /*0070*/  BSSY B6, `(.L_x_14260) ;  /* 0x0000353000067945 */ /* 0x000fe20003800000 */
[----:B-1----:R-:W-:-:S05]  /*0080*/  IMAD R23, R2, 0x200, R25 ;  /* 0x0000020002177824 */ /* 0x002fca00078e0219 */
[----:B------:R-:W-:-:S13]  /*0090*/  ISETP.GE.AND P0, PT, R23, UR4, PT ;  /* 0x0000000417007c0c */ /* 0x000fda000bf06270 */
[----:B0-2---:R-:W-:Y:S05]  /*00a0*/  @P0 BRA `(.L_x_14261) ;  /* 0x00000034003c0947 */ /* 0x005fea0003800000 */
        /* <DEDUP_REMOVED lines=304> */
.L_x_14262:
[----:B------:R-:W0:Y:S01]  /*13b0*/  LDC.U8 R6, c[0x0][0x431] ;  /* 0x00010c40ff067b82 */ /* 0x000e220000000000 */
[----:B------:R-:W-:Y:S01]  /*13c0*/  ULDC.64 UR4, c[0x0][0x410] ;  /* 0x0001040000047ab9 */ /* 0x000fe20000000a00 */
[----:B------:R-:W-:Y:S01]  /*13d0*/  ULDC.64 UR6, c[0x0][0x418] ;  /* 0x0001060000067ab9 */ /* 0x000fe20000000a00 */
[----:B------:R-:W-:Y:S02]  /*13e0*/  IADD3 R16, P1, R16, UR4, RZ ;  /* 0x0000000410107c10 */ /* 0x000fe4000ff3e0ff */
        /* <DEDUP_REMOVED lines=17> */
.L_x_14266:
[----:B------:R-:W2:Y:S02]  /*1500*/  LDG.E.U8 R4, desc[UR36][R4.64] ;  /* 0x0000002404047981 */ /* 0x000ea4000c1e1100 */
[----:B--2---:R0:W1:Y:S01]  /*1510*/  I2F.F64.U16 R6, R4 ;  /* 0x0000000400067312 */ /* 0x0040620000101800 */
[----:B------:R-:W-:Y:S05]  /*1520*/  BRA `(.L_x_14268) ;  /* 0x0000000c00707947 */ /* 0x000fea0003800000 */
.L_x_14265:
        /* <DEDUP_REMOVED lines=9> */
.L_x_14270:
[----:B------:R-:W2:Y:S02]  /*15c0*/  LDG.E R4, desc[UR36][R4.64] ;  /* 0x0000002404047981 */ /* 0x000ea4000c1e1900 */
[----:B--2---:R0:W1:Y:S01]  /*15d0*/  I2F.F64 R6, R4 ;  /* 0x0000000400067312 */ /* 0x0040620000201c00 */
[----:B------:R-:W-:Y:S05]  /*15e0*/  BRA `(.L_x_14268) ;  /* 0x0000000c00407947 */ /* 0x000fea0003800000 */
.L_x_14269:
[----:B------:R-:W2:Y:S02]  /*15f0*/  LDG.E.U16 R4, desc[UR36][R4.64] ;  /* 0x0000002404047981 */ /* 0x000ea4000c1e1500 */
[----:B--2---:R0:W1:Y:S01]  /*1600*/  I2F.F64.S16 R6, R4 ;  /* 0x0000000400067312 */ /* 0x0040620000101c00 */
[----:B------:R-:W-:Y:S05]  /*1610*/  BRA `(.L_x_14268) ;  /* 0x0000000c00347947 */ /* 0x000fea0003800000 */
.L_x_14264:
        /* <DEDUP_REMOVED lines=10> */
.L_x_14272:
[----:B------:R-:W2:Y:S02]  /*16c0*/  LDG.E.U16 R0, desc[UR36][R4.64] ;  /* 0x0000002404007981 */ /* 0x000ea4000c1e1500 */
[----:B--2---:R-:W-:-:S05]  /*16d0*/  HADD2.F32 R0, -RZ, R0.H0_H0 ;  /* 0x20000000ff007230 */ /* 0x004fca0000004100 */
[----:B------:R-:W-:-:S04]  /*16e0*/  FMUL.FTZ R0, R0, 1 ;  /* 0x3f80000000007820 */ /* 0x000fc80000410000 */
[----:B------:R0:W1:Y:S01]  /*16f0*/  F2F.F64.F32 R6, R0 ;  /* 0x0000000000067310 */ /* 0x0000620000201800 */
[----:B------:R-:W-:Y:S05]  /*1700*/  BRA `(.L_x_14268) ;  /* 0x0000000800f87947 */ /* 0x000fea0003800000 */
.L_x_14271:
        /* <DEDUP_REMOVED lines=10> */
.L_x_14274:
[----:B------:R-:W2:Y:S02]  /*17b0*/  LDG.E.U16 R4, desc[UR36][R4.64] ;  /* 0x0000002404047981 */ /* 0x000ea4000c1e1500 */
[----:B--2---:R-:W-:-:S05]  /*17c0*/  HADD2.F32 R0, -RZ, R4.H0_H0 ;  /* 0x20000004ff007230 */ /* 0x004fca0000004100 */
[----:B------:R-:W-:-:S04]  /*17d0*/  FMUL.FTZ R0, R0, 1 ;  /* 0x3f80000000007820 */ /* 0x000fc80000410000 */
[----:B------:R0:W1:Y:S01]  /*17e0*/  F2F.F64.F32 R6, R0 ;  /* 0x0000000000067310 */ /* 0x0000620000201800 */
[----:B------:R-:W-:Y:S05]  /*17f0*/  BRA `(.L_x_14268) ;  /* 0x0000000800bc7947 */ /* 0x000fea0003800000 */
.L_x_14273:
[----:B------:R0:W5:Y:S01]  /*1800*/  LDG.E.64 R6, desc[UR36][R4.64] ;  /* 0x0000002404067981 */ /* 0x000162000c1e1b00 */
[----:B------:R-:W-:Y:S05]  /*1810*/  BRA `(.L_x_14268) ;  /* 0x0000000800b47947 */ /* 0x000fea0003800000 */
.L_x_14263:
        /* <DEDUP_REMOVED lines=13> */
.L_x_14277:
[----:B------:R0:W5:Y:S01]  /*18f0*/  LDG.E.64 R6, desc[UR36][R4.64] ;  /* 0x0000002404067981 */ /* 0x000162000c1e1b00 */
[----:B------:R-:W-:Y:S05]  /*1900*/  BRA `(.L_x_14268) ;  /* 0x0000000800787947 */ /* 0x000fea0003800000 */
.L_x_14276:
        /* <DEDUP_REMOVED lines=28> */
.L_x_14279:
        /* <DEDUP_REMOVED lines=15> */
.L_x_14278:
[----:B------:R-:W2:Y:S02]  /*1bc0*/  LDG.E.U16 R0, desc[UR36][R4.64] ;  /* 0x0000002404007981 */ /* 0x000ea4000c1e1500 */
[----:B--2---:R-:W-:-:S04]  /*1bd0*/  IMAD.U32 R0, R0, 0x10000, RZ ;  /* 0x0001000000007824 */ /* 0x004fc800078e00ff */
[----:B------:R-:W-:-:S04]  /*1be0*/  FMUL.FTZ R0, R0, 1 ;  /* 0x3f80000000007820 */ /* 0x000fc80000410000 */
[----:B------:R0:W1:Y:S01]  /*1bf0*/  F2F.F64.F32 R6, R0 ;  /* 0x0000000000067310 */ /* 0x0000620000201800 */
[----:B------:R-:W-:Y:S05]  /*1c00*/  BRA `(.L_x_14268) ;  /* 0x0000000400b87947 */ /* 0x000fea0003800000 */
.L_x_14275:
        /* <DEDUP_REMOVED lines=11> */
.L_x_14282:
        /* <DEDUP_REMOVED lines=21> */
.L_x_14286:
[----:B------:R-:W-:Y:S05]  /*1e10*/  BSYNC B1 ;  /* 0x0000000000017941 */ /* 0x000fea0003800000 */
.L_x_14285:
[----:B------:R-:W-:Y:S01]  /*1e20*/  LEA R5, R0, 0x3b800000, 0x17 ;  /* 0x3b80000000057811 */ /* 0x000fe200078eb8ff */
[----:B------:R-:W-:-:S05]  /*1e30*/  IMAD.SHL.U32 R0, R3, 0x100000, RZ ;  /* 0x0010000003007824 */ /* 0x000fca00078e00ff */
[----:B------:R-:W-:-:S07]  /*1e40*/  LOP3.LUT R0, R5, R0, R6, 0xfe, !PT ;  /* 0x0000000005007212 */ /* 0x000fce00078efe06 */
.L_x_14284:
[----:B------:R-:W-:Y:S05]  /*1e50*/  BSYNC B0 ;  /* 0x0000000000007941 */ /* 0x000fea0003800000 */
.L_x_14283:
[----:B------:R-:W-:-:S04]  /*1e60*/  FMUL.FTZ R0, R0, 1 ;  /* 0x3f80000000007820 */ /* 0x000fc80000410000 */
[----:B------:R2:W3:Y:S01]  /*1e70*/  F2F.F64.F32 R6, R0 ;  /* 0x0000000000067310 */ /* 0x0004e20000201800 */
[----:B------:R-:W-:Y:S05]  /*1e80*/  BRA `(.L_x_14268) ;  /* 0x0000000400187947 */ /* 0x000fea0003800000 */
.L_x_14281:
        /* <DEDUP_REMOVED lines=21> */
.L_x_14290:
[----:B------:R-:W-:Y:S05]  /*1fe0*/  BSYNC B1 ;  /* 0x0000000000017941 */ /* 0x000fea0003800000 */
.L_x_14289:
[----:B------:R-:W-:Y:S01]  /*1ff0*/  LEA R5, R0, 0x37800000, 0x17 ;  /* 0x3780000000057811 */ /* 0x000fe200078eb8ff */
[----:B------:R-:W-:-:S05]  /*2000*/  IMAD.SHL.U32 R0, R3, 0x200000, RZ ;  /* 0x0020000003007824 */ /* 0x000fca00078e00ff */
[----:B------:R-:W-:-:S07]  /*2010*/  LOP3.LUT R0, R5, R0, R6, 0xfe, !PT ;  /* 0x0000000005007212 */ /* 0x000fce00078efe06 */
.L_x_14288:
[----:B------:R-:W-:Y:S05]  /*2020*/  BSYNC B0 ;  /* 0x0000000000007941 */ /* 0x000fea0003800000 */
.L_x_14287:
[----:B------:R-:W-:-:S04]  /*2030*/  FMUL.FTZ R0, R0, 1 ;  /* 0x3f80000000007820 */ /* 0x000fc80000410000 */
[----:B------:R4:W0:Y:S01]  /*2040*/  F2F.F64.F32 R6, R0 ;  /* 0x0000000000067310 */ /* 0x0008220000201800 */
[----:B------:R-:W-:Y:S05]  /*2050*/  BRA `(.L_x_14268) ;  /* 0x0000000000a47947 */ /* 0x000fea0003800000 */
.L_x_14280:
        /* <DEDUP_REMOVED lines=14> */
.L_x_14294:
[----:B------:R-:W-:Y:S05]  /*2140*/  BSYNC B0 ;  /* 0x0000000000007941 */ /* 0x000fea0003800000 */
.L_x_14293:
[----:B------:R-:W-:-:S04]  /*2150*/  FMUL.FTZ R0, R0, 1 ;  /* 0x3f80000000007820 */ /* 0x000fc80000410000 */
[----:B------:R0:W1:Y:S01]  /*2160*/  F2F.F64.F32 R6, R0 ;  /* 0x0000000000067310 */ /* 0x0000620000201800 */
[----:B------:R-:W-:Y:S05]  /*2170*/  BRA `(.L_x_14268) ;  /* 0x00000000005c7947 */ /* 0x000fea0003800000 */
.L_x_14267:
        /* <DEDUP_REMOVED lines=16> */
.L_x_14295:
[----:B------:R-:W-:Y:S01]  /*2280*/  CS2R R6, SRZ ;  /* 0x0000000000067805 */ /* 0x000fe2000001ff00 */
[----:B------:R-:W-:Y:S06]  /*2290*/  BRA `(.L_x_14268) ;  /* 0x0000000000147947 */ /* 0x000fec0003800000 */
.L_x_14292:
[----:B------:R-:W2:Y:S02]  /*22a0*/  LDG.E.64 R6, desc[UR36][R4.64] ;  /* 0x0000002404067981 */ /* 0x000ea4000c1e1b00 */
[----:B--2---:R-:W0:Y:S01]  /*22b0*/  I2F.F64.U64 R6, R6 ;  /* 0x0000000600067312 */ /* 0x004e220000301800 */
[----:B------:R-:W-:Y:S05]  /*22c0*/  BRA `(.L_x_14268) ;  /* 0x0000000000087947 */ /* 0x000fea0003800000 */
.L_x_14291:
[----:B------:R-:W2:Y:S02]  /*22d0*/  LDG.E R4, desc[UR36][R4.64] ;  /* 0x0000002404047981 */ /* 0x000ea4000c1e1900 */
[----:B--2---:R0:W1:Y:S02]  /*22e0*/  I2F.F64.U32 R6, R4 ;  /* 0x0000000400067312 */ /* 0x0040640000201800 */
.L_x_14268:
[----:B------:R-:W2:Y:S01]  /*22f0*/  LDC.64 R10, c[0x0][0x428] ;  /* 0x00010a00ff0a7b82 */ /* 0x000ea20000000a00 */
[----:B------:R-:W-:Y:S01]  /*2300*/  ULDC UR4, c[0x0][0x42c] ;  /* 0x00010b0000047ab9 */ /* 0x000fe20000000800 */
[----:B0-----:R-:W-:Y:S01]  /*2310*/  IMAD.MOV.U32 R4, RZ, RZ, 0x1 ;  /* 0x00000001ff047424 */ /* 0x001fe200078e00ff */
[----:B------:R-:W2:Y:S01]  /*2320*/  MUFU.RCP64H R5, UR4 ;  /* 0x0000000400057d08 */ /* 0x000ea20008001800 */
[----:B-1-3-5:R-:W-:Y:S01]  /*2330*/  FSETP.GEU.AND P1, PT, |R7|, 6.5827683646048100446e-37, PT ;  /* 0x036000000700780b */ /* 0x02afe20003f2e200 */
[----:B------:R-:W-:Y:S03]  /*2340*/  BSSY B0, `(.L_x_14296) ;  /* 0x0000012000007945 */ /* 0x000fe60003800000 */
[----:B--2---:R-:W-:-:S08]  /*2350*/  DFMA R8, R4, -R10, 1 ;  /* 0x3ff000000408742b */ /* 0x004fd0000000080a */
[----:B------:R-:W-:-:S08]  /*2360*/  DFMA R8, R8, R8, R8 ;  /* 0x000000080808722b */ /* 0x000fd00000000008 */
[----:B------:R-:W-:-:S08]  /*2370*/  DFMA R8, R4, R8, R4 ;  /* 0x000000080408722b */ /* 0x000fd00000000004 */
[----:B------:R-:W-:-:S08]  /*2380*/  DFMA R4, R8, -R10, 1 ;  /* 0x3ff000000804742b */ /* 0x000fd0000000080a */
[----:B------:R-:W-:-:S08]  /*2390*/  DFMA R4, R8, R4, R8 ;  /* 0x000000040804722b */ /* 0x000fd00000000008 */
[----:B------:R-:W-:-:S08]  /*23a0*/  DMUL R8, R4, R6 ;  /* 0x0000000604087228 */ /* 0x000fd00000000000 */
[----:B------:R-:W-:-:S08]  /*23b0*/  DFMA R10, R8, -R10, R6 ;  /* 0x8000000a080a722b */ /* 0x000fd00000000006 */
[----:B------:R-:W-:-:S10]  /*23c0*/  DFMA R4, R4, R10, R8 ;  /* 0x0000000a0404722b */ /* 0x000fd40000000008 */
[----:B----4-:R-:W-:-:S05]  /*23d0*/  FFMA R0, RZ, UR4, R5 ;  /* 0x00000004ff007c23 */ /* 0x010fca0008000005 */
[----:B------:R-:W-:-:S13]  /*23e0*/  FSETP.GT.AND P0, PT, |R0|, 1.469367938527859385e-39, PT ;  /* 0x001000000000780b */ /* 0x000fda0003f04200 */
[----:B------:R-:W-:Y:S05]  /*23f0*/  @P0 BRA P1, `(.L_x_14297) ;  /* 0x0000000000180947 */ /* 0x000fea0000800000 */
[----:B------:R-:W-:Y:S01]  /*2400*/  IMAD.MOV.U32 R4, RZ, RZ, R6 ;  /* 0x000000ffff047224 */ /* 0x000fe200078e0006 */
[----:B------:R-:W-:Y:S02]  /*2410*/  MOV R3, R7 ;  /* 0x0000000700037202 */ /* 0x000fe40000000f00 */
[----:B------:R-:W-:-:S07]  /*2420*/  MOV R0, 0x2440 ;  /* 0x0000244000007802 */ /* 0x000fce0000000f00 */
[----:B------:R-:W-:Y:S05]  /*2430*/  CALL.REL.NOINC `($__internal_49_$__cuda_sm20_div_rn_f64_full) ;  /* 0x000000b000207944 */ /* 0x000fea0003c00000 */
[----:B------:R-:W-:Y:S02]  /*2440*/  IMAD.MOV.U32 R4, RZ, RZ, R8 ;  /* 0x000000ffff047224 */ /* 0x000fe400078e0008 */
[----:B------:R-:W-:-:S07]  /*2450*/  IMAD.MOV.U32 R5, RZ, RZ, R9 ;  /* 0x000000ffff057224 */ /* 0x000fce00078e0009 */
.L_x_14297:
[----:B------:R-:W-:Y:S05]  /*2460*/  BSYNC B0 ;  /* 0x0000000000007941 */ /* 0x000fea0003800000 */
.L_x_14296:
        /* <DEDUP_REMOVED lines=15> */
.L_x_14301:
[----:B------:R-:W0:Y:S02]  /*2560*/  F2I.S64.F64.TRUNC R4, R4 ;  /* 0x0000000400047311 */ /* 0x000e24000030d900 */
[----:B0-----:R-:W-:-:S05]  /*2570*/  IMAD.MOV.U32 R3, RZ, RZ, R4 ;  /* 0x000000ffff037224 */ /* 0x001fca00078e0004 */
[----:B------:R0:W-:Y:S01]  /*2580*/  STG.E.U8 desc[UR36][R16.64], R3 ;  /* 0x0000000310007986 */ /* 0x0001e2000c101124 */
[----:B------:R-:W-:Y:S05]  /*2590*/  BRA `(.L_x_14303) ;  /* 0x0000000c00f87947 */ /* 0x000fea0003800000 */
.L_x_14300:
        /* <DEDUP_REMOVED lines=9> */
.L_x_14305:
[----:B------:R-:W0:Y:S02]  /*2630*/  F2I.F64.TRUNC R5, R4 ;  /* 0x0000000400057311 */ /* 0x000e24000030d100 */
[----:B0-----:R0:W-:Y:S01]  /*2640*/  STG.E desc[UR36][R16.64], R5 ;  /* 0x0000000510007986 */ /* 0x0011e2000c101924 */
[----:B------:R-:W-:Y:S05]  /*2650*/  BRA `(.L_x_14303) ;  /* 0x0000000c00c87947 */ /* 0x000fea0003800000 */
.L_x_14304:
[----:B------:R-:W0:Y:S02]  /*2660*/  F2I.F64.TRUNC R5, R4 ;  /* 0x0000000400057311 */ /* 0x000e24000030d100 */
[----:B0-----:R0:W-:Y:S01]  /*2670*/  STG.E.U16 desc[UR36][R16.64], R5 ;  /* 0x0000000510007986 */ /* 0x0011e2000c101524 */
[----:B------:R-:W-:Y:S05]  /*2680*/  BRA `(.L_x_14303) ;  /* 0x0000000c00bc7947 */ /* 0x000fea0003800000 */
.L_x_14299:
        /* <DEDUP_REMOVED lines=13> */
.L_x_14307:
        /* <DEDUP_REMOVED lines=8> */
.L_x_14306:
        /* <DEDUP_REMOVED lines=14> */
.L_x_14309:
        /* <DEDUP_REMOVED lines=9> */
.L_x_14308:
[----:B------:R0:W-:Y:S01]  /*2950*/  STG.E.64 desc[UR36][R16.64], R4 ;  /* 0x0000000410007986 */ /* 0x0001e2000c101b24 */
[----:B------:R-:W-:Y:S05]  /*2960*/  BRA `(.L_x_14303) ;  /* 0x0000000c00047947 */ /* 0x000fea0003800000 */
.L_x_14298:
        /* <DEDUP_REMOVED lines=12> */
.L_x_14312:
[----:B------:R-:W-:-:S05]  /*2a30*/  CS2R R6, SRZ ;  /* 0x0000000000067805 */ /* 0x000fca000001ff00 */
[----:B------:R0:W-:Y:S01]  /*2a40*/  STG.E.128 desc[UR36][R16.64], R4 ;  /* 0x0000000410007986 */ /* 0x0001e2000c101d24 */
[----:B------:R-:W-:Y:S05]  /*2a50*/  BRA `(.L_x_14303) ;  /* 0x0000000800c87947 */ /* 0x000fea0003800000 */
.L_x_14311:
        /* <DEDUP_REMOVED lines=25> */
.L_x_14316:
[----:B------:R-:W-:Y:S05]  /*2bf0*/  BSYNC B0 ;  /* 0x0000000000007941 */ /* 0x000fea0003800000 */
.L_x_14315:
[----:B------:R-:W-:-:S05]  /*2c00*/  LOP3.LUT R7, R0, R7, RZ, 0xfc, !PT ;  /* 0x0000000700077212 */ /* 0x000fca00078efcff */
[----:B------:R0:W-:Y:S01]  /*2c10*/  STG.E.U8 desc[UR36][R16.64], R7 ;  /* 0x0000000710007986 */ /* 0x0001e2000c101124 */
[----:B------:R-:W-:Y:S05]  /*2c20*/  BRA `(.L_x_14303) ;  /* 0x0000000800547947 */ /* 0x000fea0003800000 */
.L_x_14314:
        /* <DEDUP_REMOVED lines=17> */
.L_x_14318:
[----:B------:R-:W-:Y:S01]  /*2d40*/  IMAD.MOV.U32 R0, RZ, RZ, 0x7f ;  /* 0x0000007fff007424 */ /* 0x000fe200078e00ff */
[----:B------:R-:W-:-:S04]  /*2d50*/  ISETP.GT.U32.AND P0, PT, R3, 0x7f800000, PT ;  /* 0x7f8000000300780c */ /* 0x000fc80003f04070 */
[----:B------:R-:W-:-:S09]  /*2d60*/  SEL R0, R0, 0x7c, P0 ;  /* 0x0000007c00007807 */ /* 0x000fd20000000000 */
.L_x_14319:
[----:B------:R-:W-:Y:S05]  /*2d70*/  BSYNC B0 ;  /* 0x0000000000007941 */ /* 0x000fea0003800000 */
.L_x_14317:
[----:B------:R-:W-:-:S04]  /*2d80*/  LOP3.LUT R3, R7, 0x80000000, RZ, 0xc0, !PT ;  /* 0x8000000007037812 */ /* 0x000fc800078ec0ff */
[----:B------:R-:W-:-:S04]  /*2d90*/  SHF.R.U32.HI R3, RZ, 0x18, R3 ;  /* 0x00000018ff037819 */ /* 0x000fc80000011603 */
[----:B------:R-:W-:-:S05]  /*2da0*/  LOP3.LUT R3, R0, R3, RZ, 0xfc, !PT ;  /* 0x0000000300037212 */ /* 0x000fca00078efcff */
[----:B------:R0:W-:Y:S01]  /*2db0*/  STG.E.U8 desc[UR36][R16.64], R3 ;  /* 0x0000000310007986 */ /* 0x0001e2000c101124 */
[----:B------:R-:W-:Y:S05]  /*2dc0*/  BRA `(.L_x_14303) ;  /* 0x0000000400ec7947 */ /* 0x000fea0003800000 */
.L_x_14313:
        /* <DEDUP_REMOVED lines=8> */
.L_x_14310:
        /* <DEDUP_REMOVED lines=11> */
.L_x_14322:
        /* <DEDUP_REMOVED lines=21> */
.L_x_14325:
[----:B------:R-:W-:-:S04]  /*3050*/  LOP3.LUT R3, R7, 0x80000000, RZ, 0xc0, !PT ;  /* 0x8000000007037812 */ /* 0x000fc800078ec0ff */
[----:B------:R-:W-:-:S04]  /*3060*/  SHF.R.U32.HI R3, RZ, 0x18, R3 ;  /* 0x00000018ff037819 */ /* 0x000fc80000011603 */
[----:B------:R-:W-:-:S04]  /*3070*/  LOP3.LUT R0, R0, R3, RZ, 0xfc, !PT ;  /* 0x0000000300007212 */ /* 0x000fc800078efcff */
[----:B------:R-:W-:-:S07]  /*3080*/  PRMT R8, R0, 0x7610, R8 ;  /* 0x0000761000087816 */ /* 0x000fce0000000008 */
.L_x_14324:
[----:B------:R-:W-:Y:S05]  /*3090*/  BSYNC B0 ;  /* 0x0000000000007941 */ /* 0x000fea0003800000 */
.L_x_14323:
[----:B------:R3:W-:Y:S01]  /*30a0*/  STG.E.U8 desc[UR36][R16.64], R8 ;  /* 0x0000000810007986 */ /* 0x0007e2000c101124 */
[----:B------:R-:W-:Y:S05]  /*30b0*/  BRA `(.L_x_14303) ;  /* 0x0000000400307947 */ /* 0x000fea0003800000 */
.L_x_14321:
        /* <DEDUP_REMOVED lines=21> */
.L_x_14328:
[----:B------:R-:W-:-:S04]  /*3210*/  LOP3.LUT R3, R7, 0x80000000, RZ, 0xc0, !PT ;  /* 0x8000000007037812 */ /* 0x000fc800078ec0ff */
[----:B------:R-:W-:-:S04]  /*3220*/  SHF.R.U32.HI R3, RZ, 0x18, R3 ;  /* 0x00000018ff037819 */ /* 0x000fc80000011603 */
[----:B------:R-:W-:-:S04]  /*3230*/  LOP3.LUT R0, R0, R3, RZ, 0xfc, !PT ;  /* 0x0000000300007212 */ /* 0x000fc800078efcff */
[----:B------:R-:W-:-:S07]  /*3240*/  PRMT R8, R0, 0x7610, R8 ;  /* 0x0000761000087816 */ /* 0x000fce0000000008 */
.L_x_14327:
[----:B------:R-:W-:Y:S05]  /*3250*/  BSYNC B0 ;  /* 0x0000000000007941 */ /* 0x000fea0003800000 */
.L_x_14326:
[----:B------:R0:W-:Y:S01]  /*3260*/  STG.E.U8 desc[UR36][R16.64], R8 ;  /* 0x0000000810007986 */ /* 0x0001e2000c101124 */
[----:B------:R-:W-:Y:S05]  /*3270*/  BRA `(.L_x_14303) ;  /* 0x0000000000c07947 */ /* 0x000fea0003800000 */
.L_x_14320:
        /* <DEDUP_REMOVED lines=26> */
.L_x_14302:
        /* <DEDUP_REMOVED lines=16> */
.L_x_14331:
[----:B------:R-:W-:Y:S05]  /*3520*/  BRA `(.L_x_14303) ;  /* 0x0000000000147947 */ /* 0x000fea0003800000 */
.L_x_14330:
[----:B------:R-:W0:Y:S02]  /*3530*/  F2I.U64.F64.TRUNC R4, R4 ;  /* 0x0000000400047311 */ /* 0x000e24000030d800 */
[----:B0-----:R1:W-:Y:S01]  /*3540*/  STG.E.64 desc[UR36][R16.64], R4 ;  /* 0x0000000410007986 */ /* 0x0013e2000c101b24 */
[----:B------:R-:W-:Y:S05]  /*3550*/  BRA `(.L_x_14303) ;  /* 0x0000000000087947 */ /* 0x000fea0003800000 */
.L_x_14329:
[----:B------:R-:W0:Y:S02]  /*3560*/  F2I.U32.F64.TRUNC R5, R4 ;  /* 0x0000000400057311 */ /* 0x000e24000030d000 */
[----:B0-----:R0:W-:Y:S02]  /*3570*/  STG.E desc[UR36][R16.64], R5 ;  /* 0x0000000510007986 */ /* 0x0011e4000c101924 */
.L_x_14303:
[----:B------:R-:W-:-:S04]  /*3580*/  IMAD R2, R2, 0x200, R25 ;  /* 0x0000020002027824 */ /* 0x000fc800078e0219 */
[----:B------:R-:W-:-:S07]  /*3590*/  VIADD R23, R2, 0x80 ;  /* 0x0000008002177836 */ /* 0x000fce0000000000 */
.L_x_14261:
[----:B------:R-:W-:Y:S05]  /*35a0*/  BSYNC B6 ;  /* 0x0000000000067941 */ /* 0x000fea0003800000 */
.L_x_14260:
        /* <DEDUP_REMOVED lines=307> */
.L_x_14334:
        /* <DEDUP_REMOVED lines=19> */
[----:B--2---:R-:W4:Y:S01]  /*4a10*/  I2F.F64.S16 R2, R2 ;  /* 0x0000000200027312 */ /* 0x004f220000101c00 */
[----:B------:R-:W-:Y:S05]  /*4a20*/  BRA `(.L_x_14340) ;  /* 0x0000000c007c7947 */ /* 0x000fea0003800000 */
.L_x_14338:
[----:B------:R-:W2:Y:S02]  /*4a30*/  LDG.E.U8 R2, desc[UR36][R4.64] ;  /* 0x0000002404027981 */ /* 0x000ea4000c1e1100 */
[----:B--2---:R-:W3:Y:S01]  /*4a40*/  I2F.F64.U16 R2, R2 ;  /* 0x0000000200027312 */ /* 0x004ee20000101800 */
[----:B------:R-:W-:Y:S05]  /*4a50*/  BRA `(.L_x_14340) ;  /* 0x0000000c00707947 */ /* 0x000fea0003800000 */
.L_x_14337:
        /* <DEDUP_REMOVED lines=9> */
.L_x_14342:
[----:B------:R-:W2:Y:S02]  /*4af0*/  LDG.E R2, desc[UR36][R4.64] ;  /* 0x0000002404027981 */ /* 0x000ea4000c1e1900 */
[----:B--2---:R-:W1:Y:S01]  /*4b00*/  I2F.F64 R2, R2 ;  /* 0x0000000200027312 */ /* 0x004e620000201c00 */
[----:B------:R-:W-:Y:S05]  /*4b10*/  BRA `(.L_x_14340) ;  /* 0x0000000c00407947 */ /* 0x000fea0003800000 */
.L_x_14341:
[----:B------:R-:W2:Y:S02]  /*4b20*/  LDG.E.U16 R2, desc[UR36][R4.64] ;  /* 0x0000002404027981 */ /* 0x000ea4000c1e1500 */
[----:B--2---:R-:W2:Y:S01]  /*4b30*/  I2F.F64.S16 R2, R2 ;  /* 0x0000000200027312 */ /* 0x004ea20000101c00 */
[----:B------:R-:W-:Y:S05]  /*4b40*/  BRA `(.L_x_14340) ;  /* 0x0000000c00347947 */ /* 0x000fea0003800000 */
.L_x_14336:
        /* <DEDUP_REMOVED lines=10> */
.L_x_14344:
[----:B------:R-:W2:Y:S02]  /*4bf0*/  LDG.E.U16 R0, desc[UR36][R4.64] ;  /* 0x0000002404007981 */ /* 0x000ea4000c1e1500 */
[----:B--2---:R-:W-:-:S05]  /*4c00*/  HADD2.F32 R0, -RZ, R0.H0_H0 ;  /* 0x20000000ff007230 */ /* 0x004fca0000004100 */
[----:B------:R-:W-:-:S04]  /*4c10*/  FMUL.FTZ R0, R0, 1 ;  /* 0x3f80000000007820 */ /* 0x000fc80000410000 */
[----:B------:R0:W1:Y:S01]  /*4c20*/  F2F.F64.F32 R2, R0 ;  /* 0x0000000000027310 */ /* 0x0000620000201800 */
[----:B------:R-:W-:Y:S05]  /*4c30*/  BRA `(.L_x_14340) ;  /* 0x0000000800f87947 */ /* 0x000fea0003800000 */
.L_x_14343:
        /* <DEDUP_REMOVED lines=10> */
.L_x_14346:
[----:B------:R-:W2:Y:S02]  /*4ce0*/  LDG.E.U16 R4, desc[UR36][R4.64] ;  /* 0x0000002404047981 */ /* 0x000ea4000c1e1500 */
[----:B--2---:R-:W-:-:S05]  /*4cf0*/  HADD2.F32 R0, -RZ, R4.H0_H0 ;  /* 0x20000004ff007230 */ /* 0x004fca0000004100 */
[----:B------:R-:W-:-:S04]  /*4d00*/  FMUL.FTZ R0, R0, 1 ;  /* 0x3f80000000007820 */ /* 0x000fc80000410000 */
[----:B------:R0:W1:Y:S01]  /*4d10*/  F2F.F64.F32 R2, R0 ;  /* 0x0000000000027310 */ /* 0x0000620000201800 */
[----:B------:R-:W-:Y:S05]  /*4d20*/  BRA `(.L_x_14340) ;  /* 0x0000000800bc7947 */ /* 0x000fea0003800000 */
.L_x_14345:
[----:B------:R0:W5:Y:S01]  /*4d30*/  LDG.E.64 R2, desc[UR36][R4.64] ;  /* 0x0000002404027981 */ /* 0x000162000c1e1b00 */
[----:B------:R-:W-:Y:S05]  /*4d40*/  BRA `(.L_x_14340) ;  /* 0x0000000800b47947 */ /* 0x000fea0003800000 */
.L_x_14335:
        /* <DEDUP_REMOVED lines=13> */
.L_x_14349:
[----:B------:R0:W5:Y:S01]  /*4e20*/  LDG.E.64 R2, desc[UR36][R4.64] ;  /* 0x0000002404027981 */ /* 0x000162000c1e1b00 */
[----:B------:R-:W-:Y:S05]  /*4e30*/  BRA `(.L_x_14340) ;  /* 0x0000000800787947 */ /* 0x000fea0003800000 */
.L_x_14348:
        /* <DEDUP_REMOVED lines=28> */
.L_x_14351:
        /* <DEDUP_REMOVED lines=15> */
.L_x_14350:
[----:B------:R-:W2:Y:S02]  /*50f0*/  LDG.E.U16 R0, desc[UR36][R4.64] ;  /* 0x0000002404007981 */ /* 0x000ea4000c1e1500 */
[----:B--2---:R-:W-:-:S05]  /*5100*/  SHF.L.U32 R0, R0, 0x10, RZ ;  /* 0x0000001000007819 */ /* 0x004fca00000006ff */
[----:B------:R-:W-:-:S04]  /*5110*/  FMUL.FTZ R0, R0, 1 ;  /* 0x3f80000000007820 */ /* 0x000fc80000410000 */
[----:B------:R0:W1:Y:S01]  /*5120*/  F2F.F64.F32 R2, R0 ;  /* 0x0000000000027310 */ /* 0x0000620000201800 */
[----:B------:R-:W-:Y:S05]  /*5130*/  BRA `(.L_x_14340) ;  /* 0x0000000400b87947 */ /* 0x000fea0003800000 */
.L_x_14347:
        /* <DEDUP_REMOVED lines=11> */
.L_x_14354:
        /* <DEDUP_REMOVED lines=21> */
.L_x_14358:
[----:B------:R-:W-:Y:S05]  /*5340*/  BSYNC B1 ;  /* 0x0000000000017941 */ /* 0x000fea0003800000 */
.L_x_14357:
[----:B------:R-:W-:Y:S01]  /*5350*/  LEA R3, R0, 0x3b800000, 0x17 ;  /* 0x3b80000000037811 */ /* 0x000fe200078eb8ff */
[----:B------:R-:W-:-:S05]  /*5360*/  IMAD.SHL.U32 R0, R2, 0x100000, RZ ;  /* 0x0010000002007824 */ /* 0x000fca00078e00ff */
[----:B------:R-:W-:-:S07]  /*5370*/  LOP3.LUT R0, R3, R0, R4, 0xfe, !PT ;  /* 0x0000000003007212 */ /* 0x000fce00078efe04 */
.L_x_14356:
[----:B------:R-:W-:Y:S05]  /*5380*/  BSYNC B0 ;  /* 0x0000000000007941 */ /* 0x000fea0003800000 */
.L_x_14355:
[----:B------:R-:W-:-:S04]  /*5390*/  FMUL.FTZ R0, R0, 1 ;  /* 0x3f80000000007820 */ /* 0x000fc80000410000 */
[----:B------:R0:W1:Y:S01]  /*53a0*/  F2F.F64.F32 R2, R0 ;  /* 0x0000000000027310 */ /* 0x0000620000201800 */
[----:B------:R-:W-:Y:S05]  /*53b0*/  BRA `(.L_x_14340) ;  /* 0x0000000400187947 */ /* 0x000fea0003800000 */
.L_x_14353:
        /* <DEDUP_REMOVED lines=21> */
.L_x_14362:
[----:B------:R-:W-:Y:S05]  /*5510*/  BSYNC B1 ;  /* 0x0000000000017941 */ /* 0x000fea0003800000 */
.L_x_14361:
[----:B------:R-:W-:Y:S01]  /*5520*/  LEA R3, R0, 0x37800000, 0x17 ;  /* 0x3780000000037811 */ /* 0x000fe200078eb8ff */
[----:B------:R-:W-:-:S05]  /*5530*/  IMAD.SHL.U32 R0, R2, 0x200000, RZ ;  /* 0x0020000002007824 */ /* 0x000fca00078e00ff */
[----:B------:R-:W-:-:S07]  /*5540*/  LOP3.LUT R0, R3, R0, R4, 0xfe, !PT ;  /* 0x0000000003007212 */ /* 0x000fce00078efe04 */
.L_x_14360:
[----:B------:R-:W-:Y:S05]  /*5550*/  BSYNC B0 ;  /* 0x0000000000007941 */ /* 0x000fea0003800000 */
.L_x_14359:
[----:B------:R-:W-:-:S04]  /*5560*/  FMUL.FTZ R0, R0, 1 ;  /* 0x3f80000000007820 */ /* 0x000fc80000410000 */
[----:B------:R0:W1:Y:S01]  /*5570*/  F2F.F64.F32 R2, R0 ;  /* 0x0000000000027310 */ /* 0x0000620000201800 */
[----:B------:R-:W-:Y:S05]  /*5580*/  BRA `(.L_x_14340) ;  /* 0x0000000000a47947 */ /* 0x000fea0003800000 */
.L_x_14352:
        /* <DEDUP_REMOVED lines=14> */
.L_x_14366:
[----:B------:R-:W-:Y:S05]  /*5670*/  BSYNC B0 ;  /* 0x0000000000007941 */ /* 0x000fea0003800000 */
.L_x_14365:
[----:B------:R-:W-:-:S04]  /*5680*/  FMUL.FTZ R0, R0, 1 ;  /* 0x3f80000000007820 */ /* 0x000fc80000410000 */
[----:B------:R0:W1:Y:S01]  /*5690*/  F2F.F64.F32 R2, R0 ;  /* 0x0000000000027310 */ /* 0x0000620000201800 */
[----:B------:R-:W-:Y:S05]  /*56a0*/  BRA `(.L_x_14340) ;  /* 0x00000000005c7947 */ /* 0x000fea0003800000 */
.L_x_14339:
        /* <DEDUP_REMOVED lines=16> */
.L_x_14367:
[----:B------:R-:W-:Y:S01]  /*57b0*/  CS2R R2, SRZ ;  /* 0x0000000000027805 */ /* 0x000fe2000001ff00 */
[----:B------:R-:W-:Y:S06]  /*57c0*/  BRA `(.L_x_14340) ;  /* 0x0000000000147947 */ /* 0x000fec0003800000 */
.L_x_14364:
[----:B------:R-:W2:Y:S02]  /*57d0*/  LDG.E.64 R2, desc[UR36][R4.64] ;  /* 0x0000002404027981 */ /* 0x000ea4000c1e1b00 */
[----:B--2---:R-:W0:Y:S01]  /*57e0*/  I2F.F64.U64 R2, R2 ;  /* 0x0000000200027312 */ /* 0x004e220000301800 */
[----:B------:R-:W-:Y:S05]  /*57f0*/  BRA `(.L_x_14340) ;  /* 0x0000000000087947 */ /* 0x000fea0003800000 */
.L_x_14363:
[----:B------:R-:W2:Y:S02]  /*5800*/  LDG.E R2, desc[UR36][R4.64] ;  /* 0x0000002404027981 */ /* 0x000ea4000c1e1900 */
[----:B--2---:R-:W0:Y:S02]  /*5810*/  I2F.F64.U32 R2, R2 ;  /* 0x0000000200027312 */ /* 0x004e240000201800 */
.L_x_14340:
[----:B------:R-:W1:Y:S01]  /*5820*/  LDC.64 R6, c[0x0][0x428] ;  /* 0x00010a00ff067b82 */ /* 0x000e620000000a00 */
[----:B------:R-:W-:Y:S01]  /*5830*/  ULDC UR4, c[0x0][0x42c] ;  /* 0x00010b0000047ab9 */ /* 0x000fe20000000800 */
[----:B0-----:R-:W-:Y:S01]  /*5840*/  IMAD.MOV.U32 R4, RZ, RZ, 0x1 ;  /* 0x00000001ff047424 */ /* 0x001fe200078e00ff */
[----:B------:R-:W0:Y:S01]  /*5850*/  MUFU.RCP64H R5, UR4 ;  /* 0x0000000400057d08 */ /* 0x000e220008001800 */
[----:B-12345:R-:W-:Y:S01]  /*5860*/  FSETP.GEU.AND P1, PT, |R3|, 6.5827683646048100446e-37, PT ;  /* 0x036000000300780b */ /* 0x03efe20003f2e200 */
[----:B------:R-:W-:Y:S03]  /*5870*/  BSSY B0, `(.L_x_14368) ;  /* 0x0000011000007945 */ /* 0x000fe60003800000 */
        /* <DEDUP_REMOVED lines=11> */
[----:B------:R-:W-:Y:S01]  /*5930*/  IMAD.MOV.U32 R4, RZ, RZ, R2 ;  /* 0x000000ffff047224 */ /* 0x000fe200078e0002 */
[----:B------:R-:W-:-:S07]  /*5940*/  MOV R0, 0x5960 ;  /* 0x0000596000007802 */ /* 0x000fce0000000f00 */
[----:B------:R-:W-:Y:S05]  /*5950*/  CALL.REL.NOINC `($__internal_49_$__cuda_sm20_div_rn_f64_full) ;  /* 0x0000007800d87944 */ /* 0x000fea0003c00000 */
[----:B------:R-:W-:Y:S02]  /*5960*/  IMAD.MOV.U32 R4, RZ, RZ, R8 ;  /* 0x000000ffff047224 */ /* 0x000fe400078e0008 */
[----:B------:R-:W-:-:S07]  /*5970*/  IMAD.MOV.U32 R5, RZ, RZ, R9 ;  /* 0x000000ffff057224 */ /* 0x000fce00078e0009 */
.L_x_14369:
[----:B------:R-:W-:Y:S05]  /*5980*/  BSYNC B0 ;  /* 0x0000000000007941 */ /* 0x000fea0003800000 */
.L_x_14368:
        /* <DEDUP_REMOVED lines=15> */
.L_x_14373:
[----:B------:R-:W0:Y:S02]  /*5a80*/  F2I.S64.F64.TRUNC R4, R4 ;  /* 0x0000000400047311 */ /* 0x000e24000030d900 */
[----:B0-----:R-:W-:-:S05]  /*5a90*/  IMAD.MOV.U32 R3, RZ, RZ, R4 ;  /* 0x000000ffff037224 */ /* 0x001fca00078e0004 */
[----:B------:R0:W-:Y:S01]  /*5aa0*/  STG.E.U8 desc[UR36][R16.64], R3 ;  /* 0x0000000310007986 */ /* 0x0001e2000c101124 */
[----:B------:R-:W-:Y:S05]  /*5ab0*/  BRA `(.L_x_14375) ;  /* 0x0000000c00f87947 */ /* 0x000fea0003800000 */
.L_x_14372:
        /* <DEDUP_REMOVED lines=9> */
.L_x_14377:
[----:B------:R-:W0:Y:S02]  /*5b50*/  F2I.F64.TRUNC R5, R4 ;  /* 0x0000000400057311 */ /* 0x000e24000030d100 */
[----:B0-----:R0:W-:Y:S01]  /*5b60*/  STG.E desc[UR36][R16.64], R5 ;  /* 0x0000000510007986 */ /* 0x0011e2000c101924 */
[----:B------:R-:W-:Y:S05]  /*5b70*/  BRA `(.L_x_14375) ;  /* 0x0000000c00c87947 */ /* 0x000fea0003800000 */
.L_x_14376:
[----:B------:R-:W0:Y:S02]  /*5b80*/  F2I.F64.TRUNC R5, R4 ;  /* 0x0000000400057311 */ /* 0x000e24000030d100 */
[----:B0-----:R0:W-:Y:S01]  /*5b90*/  STG.E.U16 desc[UR36][R16.64], R5 ;  /* 0x0000000510007986 */ /* 0x0011e2000c101524 */
[----:B------:R-:W-:Y:S05]  /*5ba0*/  BRA `(.L_x_14375) ;  /* 0x0000000c00bc7947 */ /* 0x000fea0003800000 */
.L_x_14371:
        /* <DEDUP_REMOVED lines=13> */
.L_x_14379:
        /* <DEDUP_REMOVED lines=8> */
.L_x_14378:
        /* <DEDUP_REMOVED lines=14> */
.L_x_14381:
        /* <DEDUP_REMOVED lines=9> */
.L_x_14380:
[----:B------:R0:W-:Y:S01]  /*5e70*/  STG.E.64 desc[UR36][R16.64], R4 ;  /* 0x0000000410007986 */ /* 0x0001e2000c101b24 */
[----:B------:R-:W-:Y:S05]  /*5e80*/  BRA `(.L_x_14375) ;  /* 0x0000000c00047947 */ /* 0x000fea0003800000 */
.L_x_14370:
        /* <DEDUP_REMOVED lines=12> */
.L_x_14384:
[----:B------:R-:W-:-:S05]  /*5f50*/  CS2R R6, SRZ ;  /* 0x0000000000067805 */ /* 0x000fca000001ff00 */
[----:B------:R0:W-:Y:S01]  /*5f60*/  STG.E.128 desc[UR36][R16.64], R4 ;  /* 0x0000000410007986 */ /* 0x0001e2000c101d24 */
[----:B------:R-:W-:Y:S05]  /*5f70*/  BRA `(.L_x_14375) ;  /* 0x0000000800c87947 */ /* 0x000fea0003800000 */
.L_x_14383:
        /* <DEDUP_REMOVED lines=25> */
.L_x_14388:
[----:B------:R-:W-:Y:S05]  /*6110*/  BSYNC B0 ;  /* 0x0000000000007941 */ /* 0x000fea0003800000 */
.L_x_14387:
[----:B------:R-:W-:-:S05]  /*6120*/  LOP3.LUT R3, R0, R3, RZ, 0xfc, !PT ;  /* 0x0000000300037212 */ /* 0x000fca00078efcff */
[----:B------:R0:W-:Y:S01]  /*6130*/  STG.E.U8 desc[UR36][R16.64], R3 ;  /* 0x0000000310007986 */ /* 0x0001e2000c101124 */
[----:B------:R-:W-:Y:S05]  /*6140*/  BRA `(.L_x_14375) ;  /* 0x0000000800547947 */ /* 0x000fea0003800000 */
.L_x_14386:
        /* <DEDUP_REMOVED lines=17> */
.L_x_14390:
[----:B------:R-:W-:Y:S01]  /*6260*/  IMAD.MOV.U32 R0, RZ, RZ, 0x7f ;  /* 0x0000007fff007424 */ /* 0x000fe200078e00ff */
[----:B------:R-:W-:-:S04]  /*6270*/  ISETP.GT.U32.AND P0, PT, R2, 0x7f800000, PT ;  /* 0x7f8000000200780c */ /* 0x000fc80003f04070 */
[----:B------:R-:W-:-:S09]  /*6280*/  SEL R0, R0, 0x7c, P0 ;  /* 0x0000007c00007807 */ /* 0x000fd20000000000 */
.L_x_14391:
[----:B------:R-:W-:Y:S05]  /*6290*/  BSYNC B0 ;  /* 0x0000000000007941 */ /* 0x000fea0003800000 */
.L_x_14389:
[----:B------:R-:W-:-:S04]  /*62a0*/  LOP3.LUT R2, R3, 0x80000000, RZ, 0xc0, !PT ;  /* 0x8000000003027812 */ /* 0x000fc800078ec0ff */
[----:B------:R-:W-:-:S04]  /*62b0*/  SHF.R.U32.HI R3, RZ, 0x18, R2 ;  /* 0x00000018ff037819 */ /* 0x000fc80000011602 */
[----:B------:R-:W-:-:S05]  /*62c0*/  LOP3.LUT R3, R0, R3, RZ, 0xfc, !PT ;  /* 0x0000000300037212 */ /* 0x000fca00078efcff */
[----:B------:R0:W-:Y:S01]  /*62d0*/  STG.E.U8 desc[UR36][R16.64], R3 ;  /* 0x0000000310007986 */ /* 0x0001e2000c101124 */
[----:B------:R-:W-:Y:S05]  /*62e0*/  BRA `(.L_x_14375) ;  /* 0x0000000400ec7947 */ /* 0x000fea0003800000 */
.L_x_14385:
        /* <DEDUP_REMOVED lines=8> */
.L_x_14382:
        /* <DEDUP_REMOVED lines=11> */
.L_x_14394:
        /* <DEDUP_REMOVED lines=21> */
.L_x_14397:
[----:B------:R-:W-:-:S04]  /*6570*/  LOP3.LUT R2, R3, 0x80000000, RZ, 0xc0, !PT ;  /* 0x8000000003027812 */ /* 0x000fc800078ec0ff */
[----:B------:R-:W-:-:S04]  /*6580*/  SHF.R.U32.HI R3, RZ, 0x18, R2 ;  /* 0x00000018ff037819 */ /* 0x000fc80000011602 */
[----:B------:R-:W-:-:S04]  /*6590*/  LOP3.LUT R0, R0, R3, RZ, 0xfc, !PT ;  /* 0x0000000300007212 */ /* 0x000fc800078efcff */
[----:B------:R-:W-:-:S07]  /*65a0*/  PRMT R8, R0, 0x7610, R8 ;  /* 0x0000761000087816 */ /* 0x000fce0000000008 */
.L_x_14396:
[----:B------:R-:W-:Y:S05]  /*65b0*/  BSYNC B0 ;  /* 0x0000000000007941 */ /* 0x000fea0003800000 */
.L_x_14395:
[----:B------:R3:W-:Y:S01]  /*65c0*/  STG.E.U8 desc[UR36][R16.64], R8 ;  /* 0x0000000810007986 */ /* 0x0007e2000c101124 */
[----:B------:R-:W-:Y:S05]  /*65d0*/  BRA `(.L_x_14375) ;  /* 0x0000000400307947 */ /* 0x000fea0003800000 */
.L_x_14393:
        /* <DEDUP_REMOVED lines=21> */
.L_x_14400:
[----:B------:R-:W-:-:S04]  /*6730*/  LOP3.LUT R2, R3, 0x80000000, RZ, 0xc0, !PT ;  /* 0x8000000003027812 */ /* 0x000fc800078ec0ff */
[----:B------:R-:W-:-:S04]  /*6740*/  SHF.R.U32.HI R3, RZ, 0x18, R2 ;  /* 0x00000018ff037819 */ /* 0x000fc80000011602 */
[----:B------:R-:W-:-:S04]  /*6750*/  LOP3.LUT R0, R0, R3, RZ, 0xfc, !PT ;  /* 0x0000000300007212 */ /* 0x000fc800078efcff */
[----:B------:R-:W-:-:S07]  /*6760*/  PRMT R8, R0, 0x7610, R8 ;  /* 0x0000761000087816 */ /* 0x000fce0000000008 */
.L_x_14399:
[----:B------:R-:W-:Y:S05]  /*6770*/  BSYNC B0 ;  /* 0x0000000000007941 */ /* 0x000fea0003800000 */
.L_x_14398:
[----:B------:R0:W-:Y:S01]  /*6780*/  STG.E.U8 desc[UR36][R16.64], R8 ;  /* 0x0000000810007986 */ /* 0x0001e2000c101124 */
[----:B------:R-:W-:Y:S05]  /*6790*/  BRA `(.L_x_14375) ;  /* 0x0000000000c07947 */ /* 0x000fea0003800000 */
.L_x_14392:
        /* <DEDUP_REMOVED lines=24> */
[----:B------:R1:W-:Y:S01]  /*6920*/  STG.E.U8 desc[UR36][R16.64], R3 ;  /* 0x0000000310007986 */ /* 0x0003e2000c101124 */
[----:B------:R-:W-:Y:S05]  /*6930*/  BRA `(.L_x_14375) ;  /* 0x0000000000587947 */ /* 0x000fea0003800000 */
.L_x_14374:
        /* <DEDUP_REMOVED lines=16> */
.L_x_14403:
[----:B------:R-:W-:Y:S05]  /*6a40*/  BRA `(.L_x_14375) ;  /* 0x0000000000147947 */ /* 0x000fea0003800000 */
.L_x_14402:
[----:B------:R-:W0:Y:S02]  /*6a50*/  F2I.U64.F64.TRUNC R4, R4 ;  /* 0x0000000400047311 */ /* 0x000e24000030d800 */
[----:B0-----:R2:W-:Y:S01]  /*6a60*/  STG.E.64 desc[UR36][R16.64], R4 ;  /* 0x0000000410007986 */ /* 0x0015e2000c101b24 */
[----:B------:R-:W-:Y:S05]  /*6a70*/  BRA `(.L_x_14375) ;  /* 0x0000000000087947 */ /* 0x000fea0003800000 */
.L_x_14401:
[----:B------:R-:W0:Y:S02]  /*6a80*/  F2I.U32.F64.TRUNC R5, R4 ;  /* 0x0000000400057311 */ /* 0x000e24000030d000 */
[----:B0-----:R0:W-:Y:S02]  /*6a90*/  STG.E desc[UR36][R16.64], R5 ;  /* 0x0000000510007986 */ /* 0x0011e4000c101924 */
.L_x_14375:
[----:B------:R-:W-:-:S07]  /*6aa0*/  VIADD R23, R23, 0x80 ;  /* 0x0000008017177836 */ /* 0x000fce0000000000 */
.L_x_14333:
[----:B------:R-:W-:Y:S05]  /*6ab0*/  BSYNC B6 ;  /* 0x0000000000067941 */ /* 0x000fea0003800000 */
.L_x_14332:
        /* <DEDUP_REMOVED lines=307> */
.L_x_14406:
        /* <DEDUP_REMOVED lines=21> */
.L_x_14410:
[----:B------:R-:W2:Y:S02]  /*7f40*/  LDG.E.U8 R2, desc[UR36][R4.64] ;  /* 0x0000002404027981 */ /* 0x000ea4000c1e1100 */
[----:B--2---:R-:W0:Y:S01]  /*7f50*/  I2F.F64.U16 R2, R2 ;  /* 0x0000000200027312 */ /* 0x004e220000101800 */
[----:B------:R-:W-:Y:S05]  /*7f60*/  BRA `(.L_x_14412) ;  /* 0x0000000c00707947 */ /* 0x000fea0003800000 */
.L_x_14409:
        /* <DEDUP_REMOVED lines=9> */
.L_x_14414:
[----:B------:R-:W2:Y:S02]  /*8000*/  LDG.E R2, desc[UR36][R4.64] ;  /* 0x0000002404027981 */ /* 0x000ea4000c1e1900 */
[----:B--2---:R-:W0:Y:S01]  /*8010*/  I2F.F64 R2, R2 ;  /* 0x0000000200027312 */ /* 0x004e220000201c00 */
[----:B------:R-:W-:Y:S05]  /*8020*/  BRA `(.L_x_14412) ;  /* 0x0000000c00407947 */ /* 0x000fea0003800000 */
.L_x_14413:
[----:B------:R-:W2:Y:S02]  /*8030*/  LDG.E.U16 R2, desc[UR36][R4.64] ;  /* 0x0000002404027981 */ /* 0x000ea4000c1e1500 */
[----:B--2---:R-:W0:Y:S01]  /*8040*/  I2F.F64.S16 R2, R2 ;  /* 0x0000000200027312 */ /* 0x004e220000101c00 */
[----:B------:R-:W-:Y:S05]  /*8050*/  BRA `(.L_x_14412) ;  /* 0x0000000c00347947 */ /* 0x000fea0003800000 */
.L_x_14408:
        /* <DEDUP_REMOVED lines=10> */
.L_x_14416:
[----:B------:R-:W2:Y:S02]  /*8100*/  LDG.E.U16 R0, desc[UR36][R4.64] ;  /* 0x0000002404007981 */ /* 0x000ea4000c1e1500 */
[----:B--2---:R-:W-:-:S05]  /*8110*/  HADD2.F32 R0, -RZ, R0.H0_H0 ;  /* 0x20000000ff007230 */ /* 0x004fca0000004100 */
[----:B------:R-:W-:-:S04]  /*8120*/  FMUL.FTZ R0, R0, 1 ;  /* 0x3f80000000007820 */ /* 0x000fc80000410000 */
[----:B------:R0:W1:Y:S01]  /*8130*/  F2F.F64.F32 R2, R0 ;  /* 0x0000000000027310 */ /* 0x0000620000201800 */
[----:B------:R-:W-:Y:S05]  /*8140*/  BRA `(.L_x_14412) ;  /* 0x0000000800f87947 */ /* 0x000fea0003800000 */
.L_x_14415:
        /* <DEDUP_REMOVED lines=10> */
.L_x_14418:
[----:B------:R-:W2:Y:S02]  /*81f0*/  LDG.E.U16 R4, desc[UR36][R4.64] ;  /* 0x0000002404047981 */ /* 0x000ea4000c1e1500 */
[----:B--2---:R-:W-:-:S05]  /*8200*/  HADD2.F32 R0, -RZ, R4.H0_H0 ;  /* 0x20000004ff007230 */ /* 0x004fca0000004100 */
[----:B------:R-:W-:-:S04]  /*8210*/  FMUL.FTZ R0, R0, 1 ;  /* 0x3f80000000007820 */ /* 0x000fc80000410000 */
[----:B------:R0:W1:Y:S01]  /*8220*/  F2F.F64.F32 R2, R0 ;  /* 0x0000000000027310 */ /* 0x0000620000201800 */
[----:B------:R-:W-:Y:S05]  /*8230*/  BRA `(.L_x_14412) ;  /* 0x0000000800bc7947 */ /* 0x000fea0003800000 */
.L_x_14417:
[----:B------:R0:W5:Y:S01]  /*8240*/  LDG.E.64 R2, desc[UR36][R4.64] ;  /* 0x0000002404027981 */ /* 0x000162000c1e1b00 */
[----:B------:R-:W-:Y:S05]  /*8250*/  BRA `(.L_x_14412) ;  /* 0x0000000800b47947 */ /* 0x000fea0003800000 */
.L_x_14407:
        /* <DEDUP_REMOVED lines=13> */
.L_x_14421:
[----:B------:R0:W5:Y:S01]  /*8330*/  LDG.E.64 R2, desc[UR36][R4.64] ;  /* 0x0000002404027981 */ /* 0x000162000c1e1b00 */
[----:B------:R-:W-:Y:S05]  /*8340*/  BRA `(.L_x_14412) ;  /* 0x0000000800787947 */ /* 0x000fea0003800000 */
.L_x_14420:
        /* <DEDUP_REMOVED lines=28> */
.L_x_14423:
        /* <DEDUP_REMOVED lines=13> */
[----:B------:R-:W3:Y:S01]  /*85e0*/  F2F.F64.F32 R2, R2 ;  /* 0x0000000200027310 */ /* 0x000ee20000201800 */
[----:B------:R-:W-:Y:S05]  /*85f0*/  BRA `(.L_x_14412) ;  /* 0x0000000400cc7947 */ /* 0x000fea0003800000 */
.L_x_14422:
[----:B------:R-:W2:Y:S02]  /*8600*/  LDG.E.U16 R0, desc[UR36][R4.64] ;  /* 0x0000002404007981 */ /* 0x000ea4000c1e1500 */
[----:B--2---:R-:W-:-:S04]  /*8610*/  IMAD.U32 R0, R0, 0x10000, RZ ;  /* 0x0001000000007824 */ /* 0x004fc800078e00ff */
[----:B------:R-:W-:-:S04]  /*8620*/  FMUL.FTZ R0, R0, 1 ;  /* 0x3f80000000007820 */ /* 0x000fc80000410000 */
[----:B------:R1:W2:Y:S01]  /*8630*/  F2F.F64.F32 R2, R0 ;  /* 0x0000000000027310 */ /* 0x0002a20000201800 */
[----:B------:R-:W-:Y:S05]  /*8640*/  BRA `(.L_x_14412) ;  /* 0x0000000400b87947 */ /* 0x000fea0003800000 */
.L_x_14419:
        /* <DEDUP_REMOVED lines=11> */
.L_x_14426:
        /* <DEDUP_REMOVED lines=21> */
.L_x_14430:
[----:B------:R-:W-:Y:S05]  /*8850*/  BSYNC B1 ;  /* 0x0000000000017941 */ /* 0x000fea0003800000 */
.L_x_14429:
[----:B------:R-:W-:Y:S01]  /*8860*/  LEA R3, R0, 0x3b800000, 0x17 ;  /* 0x3b80000000037811 */ /* 0x000fe200078eb8ff */
[----:B------:R-:W-:-:S05]  /*8870*/  IMAD.SHL.U32 R0, R2, 0x100000, RZ ;  /* 0x0010000002007824 */ /* 0x000fca00078e00ff */
[----:B------:R-:W-:-:S07]  /*8880*/  LOP3.LUT R0, R3, R0, R4, 0xfe, !PT ;  /* 0x0000000003007212 */ /* 0x000fce00078efe04 */
.L_x_14428:
[----:B------:R-:W-:Y:S05]  /*8890*/  BSYNC B0 ;  /* 0x0000000000007941 */ /* 0x000fea0003800000 */
.L_x_14427:
[----:B------:R-:W-:-:S04]  /*88a0*/  FMUL.FTZ R0, R0, 1 ;  /* 0x3f80000000007820 */ /* 0x000fc80000410000 */
[----:B------:R0:W1:Y:S01]  /*88b0*/  F2F.F64.F32 R2, R0 ;  /* 0x0000000000027310 */ /* 0x0000620000201800 */
[----:B------:R-:W-:Y:S05]  /*88c0*/  BRA `(.L_x_14412) ;  /* 0x0000000400187947 */ /* 0x000fea0003800000 */
.L_x_14425:
        /* <DEDUP_REMOVED lines=21> */
.L_x_14434:
[----:B------:R-:W-:Y:S05]  /*8a20*/  BSYNC B1 ;  /* 0x0000000000017941 */ /* 0x000fea0003800000 */
.L_x_14433:
[----:B------:R-:W-:Y:S01]  /*8a30*/  LEA R3, R0, 0x37800000, 0x17 ;  /* 0x3780000000037811 */ /* 0x000fe200078eb8ff */
[----:B------:R-:W-:-:S05]  /*8a40*/  IMAD.SHL.U32 R0, R2, 0x200000, RZ ;  /* 0x0020000002007824 */ /* 0x000fca00078e00ff */
[----:B------:R-:W-:-:S07]  /*8a50*/  LOP3.LUT R0, R3, R0, R4, 0xfe, !PT ;  /* 0x0000000003007212 */ /* 0x000fce00078efe04 */
.L_x_14432:
[----:B------:R-:W-:Y:S05]  /*8a60*/  BSYNC B0 ;  /* 0x0000000000007941 */ /* 0x000fea0003800000 */
.L_x_14431:
[----:B------:R-:W-:-:S04]  /*8a70*/  FMUL.FTZ R0, R0, 1 ;  /* 0x3f80000000007820 */ /* 0x000fc80000410000 */
[----:B------:R0:W1:Y:S01]  /*8a80*/  F2F.F64.F32 R2, R0 ;  /* 0x0000000000027310 */ /* 0x0000620000201800 */
[----:B------:R-:W-:Y:S05]  /*8a90*/  BRA `(.L_x_14412) ;  /* 0x0000000000a47947 */ /* 0x000fea0003800000 */
.L_x_14424:
        /* <DEDUP_REMOVED lines=14> */
.L_x_14438:
[----:B------:R-:W-:Y:S05]  /*8b80*/  BSYNC B0 ;  /* 0x0000000000007941 */ /* 0x000fea0003800000 */
.L_x_14437:
[----:B------:R-:W-:-:S04]  /*8b90*/  FMUL.FTZ R0, R0, 1 ;  /* 0x3f80000000007820 */ /* 0x000fc80000410000 */
[----:B------:R0:W1:Y:S01]  /*8ba0*/  F2F.F64.F32 R2, R0 ;  /* 0x0000000000027310 */ /* 0x0000620000201800 */
[----:B------:R-:W-:Y:S05]  /*8bb0*/  BRA `(.L_x_14412) ;  /* 0x00000000005c7947 */ /* 0x000fea0003800000 */
.L_x_14411:
        /* <DEDUP_REMOVED lines=16> */
.L_x_14439:
[----:B------:R-:W-:Y:S01]  /*8cc0*/  CS2R R2, SRZ ;  /* 0x0000000000027805 */ /* 0x000fe2000001ff00 */
[----:B------:R-:W-:Y:S06]  /*8cd0*/  BRA `(.L_x_14412) ;  /* 0x0000000000147947 */ /* 0x000fec0003800000 */
.L_x_14436:
[----:B------:R-:W2:Y:S02]  /*8ce0*/  LDG.E.64 R2, desc[UR36][R4.64] ;  /* 0x0000002404027981 */ /* 0x000ea4000c1e1b00 */
[----:B--2---:R-:W0:Y:S01]  /*8cf0*/  I2F.F64.U64 R2, R2 ;  /* 0x0000000200027312 */ /* 0x004e220000301800 */
[----:B------:R-:W-:Y:S05]  /*8d00*/  BRA `(.L_x_14412) ;  /* 0x0000000000087947 */ /* 0x000fea0003800000 */
.L_x_14435:
[----:B------:R-:W2:Y:S02]  /*8d10*/  LDG.E R2, desc[UR36][R4.64] ;  /* 0x0000002404027981 */ /* 0x000ea4000c1e1900 */
[----:B--2---:R-:W0:Y:S02]  /*8d20*/  I2F.F64.U32 R2, R2 ;  /* 0x0000000200027312 */ /* 0x004e240000201800 */
.L_x_14412:
        /* <DEDUP_REMOVED lines=22> */
.L_x_14441:
[----:B------:R-:W-:Y:S05]  /*8e90*/  BSYNC B0 ;  /* 0x0000000000007941 */ /* 0x000fea0003800000 */
.L_x_14440:
        /* <DEDUP_REMOVED lines=15> */
.L_x_14445:
[----:B------:R-:W0:Y:S02]  /*8f90*/  F2I.S64.F64.TRUNC R4, R4 ;  /* 0x0000000400047311 */ /* 0x000e24000030d900 */
[----:B0-----:R-:W-:-:S05]  /*8fa0*/  IMAD.MOV.U32 R3, RZ, RZ, R4 ;  /* 0x000000ffff037224 */ /* 0x001fca00078e0004 */
[----:B------:R0:W-:Y:S01]  /*8fb0*/  STG.E.U8 desc[UR36][R16.64], R3 ;  /* 0x0000000310007986 */ /* 0x0001e2000c101124 */
[----:B------:R-:W-:Y:S05]  /*8fc0*/  BRA `(.L_x_14447) ;  /* 0x0000000c00f87947 */ /* 0x000fea0003800000 */
.L_x_14444:
        /* <DEDUP_REMOVED lines=9> */
.L_x_14449:
[----:B------:R-:W0:Y:S02]  /*9060*/  F2I.F64.TRUNC R5, R4 ;  /* 0x0000000400057311 */ /* 0x000e24000030d100 */
[----:B0-----:R0:W-:Y:S01]  /*9070*/  STG.E desc[UR36][R16.64], R5 ;  /* 0x0000000510007986 */ /* 0x0011e2000c101924 */
[----:B------:R-:W-:Y:S05]  /*9080*/  BRA `(.L_x_14447) ;  /* 0x0000000c00c87947 */ /* 0x000fea0003800000 */
.L_x_14448:
[----:B------:R-:W0:Y:S02]  /*9090*/  F2I.F64.TRUNC R5, R4 ;  /* 0x0000000400057311 */ /* 0x000e24000030d100 */
[----:B0-----:R0:W-:Y:S01]  /*90a0*/  STG.E.U16 desc[UR36][R16.64], R5 ;  /* 0x0000000510007986 */ /* 0x0011e2000c101524 */
[----:B------:R-:W-:Y:S05]  /*90b0*/  BRA `(.L_x_14447) ;  /* 0x0000000c00bc7947 */ /* 0x000fea0003800000 */
.L_x_14443:
        /* <DEDUP_REMOVED lines=13> */
.L_x_14451:
        /* <DEDUP_REMOVED lines=8> */
.L_x_14450:
        /* <DEDUP_REMOVED lines=14> */
.L_x_14453:
        /* <DEDUP_REMOVED lines=9> */
.L_x_14452:
[----:B------:R0:W-:Y:S01]  /*9380*/  STG.E.64 desc[UR36][R16.64], R4 ;  /* 0x0000000410007986 */ /* 0x0001e2000c101b24 */
[----:B------:R-:W-:Y:S05]  /*9390*/  BRA `(.L_x_14447) ;  /* 0x0000000c00047947 */ /* 0x000fea0003800000 */
.L_x_14442:
        /* <DEDUP_REMOVED lines=12> */
.L_x_14456:
[----:B------:R-:W-:-:S05]  /*9460*/  CS2R R6, SRZ ;  /* 0x0000000000067805 */ /* 0x000fca000001ff00 */
[----:B------:R0:W-:Y:S01]  /*9470*/  STG.E.128 desc[UR36][R16.64], R4 ;  /* 0x0000000410007986 */ /* 0x0001e2000c101d24 */
[----:B------:R-:W-:Y:S05]  /*9480*/  BRA `(.L_x_14447) ;  /* 0x0000000800c87947 */ /* 0x000fea0003800000 */
.L_x_14455:
        /* <DEDUP_REMOVED lines=25> */
.L_x_14460:
[----:B------:R-:W-:Y:S05]  /*9620*/  BSYNC B0 ;  /* 0x0000000000007941 */ /* 0x000fea0003800000 */
.L_x_14459:
[----:B------:R-:W-:-:S05]  /*9630*/  LOP3.LUT R3, R0, R3, RZ, 0xfc, !PT ;  /* 0x0000000300037212 */ /* 0x000fca00078efcff */
[----:B------:R0:W-:Y:S01]  /*9640*/  STG.E.U8 desc[UR36][R16.64], R3 ;  /* 0x0000000310007986 */ /* 0x0001e2000c101124 */
[----:B------:R-:W-:Y:S05]  /*9650*/  BRA `(.L_x_14447) ;  /* 0x0000000800547947 */ /* 0x000fea0003800000 */
.L_x_14458:
        /* <DEDUP_REMOVED lines=17> */
.L_x_14462:
[----:B------:R-:W-:Y:S01]  /*9770*/  IMAD.MOV.U32 R0, RZ, RZ, 0x7f ;  /* 0x0000007fff007424 */ /* 0x000fe200078e00ff */
[----:B------:R-:W-:-:S04]  /*9780*/  ISETP.GT.U32.AND P0, PT, R2, 0x7f800000, PT ;  /* 0x7f8000000200780c */ /* 0x000fc80003f04070 */
[----:B------:R-:W-:-:S09]  /*9790*/  SEL R0, R0, 0x7c, P0 ;  /* 0x0000007c00007807 */ /* 0x000fd20000000000 */
.L_x_14463:
[----:B------:R-:W-:Y:S05]  /*97a0*/  BSYNC B0 ;  /* 0x0000000000007941 */ /* 0x000fea0003800000 */
.L_x_14461:
[----:B------:R-:W-:-:S04]  /*97b0*/  LOP3.LUT R2, R3, 0x80000000, RZ, 0xc0, !PT ;  /* 0x8000000003027812 */ /* 0x000fc800078ec0ff */
[----:B------:R-:W-:-:S04]  /*97c0*/  SHF.R.U32.HI R3, RZ, 0x18, R2 ;  /* 0x00000018ff037819 */ /* 0x000fc80000011602 */
[----:B------:R-:W-:-:S05]  /*97d0*/  LOP3.LUT R3, R0, R3, RZ, 0xfc, !PT ;  /* 0x0000000300037212 */ /* 0x000fca00078efcff */
[----:B------:R0:W-:Y:S01]  /*97e0*/  STG.E.U8 desc[UR36][R16.64], R3 ;  /* 0x0000000310007986 */ /* 0x0001e2000c101124 */
[----:B------:R-:W-:Y:S05]  /*97f0*/  BRA `(.L_x_14447) ;  /* 0x0000000400ec7947 */ /* 0x000fea0003800000 */
.L_x_14457:
        /* <DEDUP_REMOVED lines=8> */
.L_x_14454:
        /* <DEDUP_REMOVED lines=11> */
.L_x_14466:
        /* <DEDUP_REMOVED lines=21> */
.L_x_14469:
[----:B------:R-:W-:-:S04]  /*9a80*/  LOP3.LUT R2, R3, 0x80000000, RZ, 0xc0, !PT ;  /* 0x8000000003027812 */ /* 0x000fc800078ec0ff */
[----:B------:R-:W-:-:S04]  /*9a90*/  SHF.R.U32.HI R3, RZ, 0x18, R2 ;  /* 0x00000018ff037819 */ /* 0x000fc80000011602 */
[----:B------:R-:W-:-:S04]  /*9aa0*/  LOP3.LUT R0, R0, R3, RZ, 0xfc, !PT ;  /* 0x0000000300007212 */ /* 0x000fc800078efcff */
[----:B------:R-:W-:-:S07]  /*9ab0*/  PRMT R8, R0, 0x7610, R8 ;  /* 0x0000761000087816 */ /* 0x000fce0000000008 */
.L_x_14468:
[----:B------:R-:W-:Y:S05]  /*9ac0*/  BSYNC B0 ;  /* 0x0000000000007941 */ /* 0x000fea0003800000 */
.L_x_14467:
[----:B------:R3:W-:Y:S01]  /*9ad0*/  STG.E.U8 desc[UR36][R16.64], R8 ;  /* 0x0000000810007986 */ /* 0x0007e2000c101124 */
[----:B------:R-:W-:Y:S05]  /*9ae0*/  BRA `(.L_x_14447) ;  /* 0x0000000400307947 */ /* 0x000fea0003800000 */
.L_x_14465:
        /* <DEDUP_REMOVED lines=21> */
.L_x_14472:
[----:B------:R-:W-:-:S04]  /*9c40*/  LOP3.LUT R2, R3, 0x80000000, RZ, 0xc0, !PT ;  /* 0x8000000003027812 */ /* 0x000fc800078ec0ff */
[----:B------:R-:W-:-:S04]  /*9c50*/  SHF.R.U32.HI R3, RZ, 0x18, R2 ;  /* 0x00000018ff037819 */ /* 0x000fc80000011602 */
[----:B------:R-:W-:-:S04]  /*9c60*/  LOP3.LUT R0, R0, R3, RZ, 0xfc, !PT ;  /* 0x0000000300007212 */ /* 0x000fc800078efcff */
[----:B------:R-:W-:-:S07]  /*9c70*/  PRMT R8, R0, 0x7610, R8 ;  /* 0x0000761000087816 */ /* 0x000fce0000000008 */
.L_x_14471:
[----:B------:R-:W-:Y:S05]  /*9c80*/  BSYNC B0 ;  /* 0x0000000000007941 */ /* 0x000fea0003800000 */
.L_x_14470:
[----:B------:R0:W-:Y:S01]  /*9c90*/  STG.E.U8 desc[UR36][R16.64], R8 ;  /* 0x0000000810007986 */ /* 0x0001e2000c101124 */
[----:B------:R-:W-:Y:S05]  /*9ca0*/  BRA `(.L_x_14447) ;  /* 0x0000000000c07947 */ /* 0x000fea0003800000 */
.L_x_14464:
        /* <DEDUP_REMOVED lines=26> */
.L_x_14446:
        /* <DEDUP_REMOVED lines=16> */
.L_x_14475:
[----:B------:R-:W-:Y:S05]  /*9f50*/  BRA `(.L_x_14447) ;  /* 0x0000000000147947 */ /* 0x000fea0003800000 */
.L_x_14474:
[----:B------:R-:W0:Y:S02]  /*9f60*/  F2I.U64.F64.TRUNC R4, R4 ;  /* 0x0000000400047311 */ /* 0x000e24000030d800 */
[----:B0-----:R1:W-:Y:S01]  /*9f70*/  STG.E.64 desc[UR36][R16.64], R4 ;  /* 0x0000000410007986 */ /* 0x0013e2000c101b24 */
[----:B------:R-:W-:Y:S05]  /*9f80*/  BRA `(.L_x_14447) ;  /* 0x0000000000087947 */ /* 0x000fea0003800000 */
.L_x_14473:
[----:B------:R-:W0:Y:S02]  /*9f90*/  F2I.U32.F64.TRUNC R5, R4 ;  /* 0x0000000400057311 */ /* 0x000e24000030d000 */
[----:B0-----:R2:W-:Y:S02]  /*9fa0*/  STG.E desc[UR36][R16.64], R5 ;  /* 0x0000000510007986 */ /* 0x0015e4000c101924 */
.L_x_14447:
[----:B------:R-:W-:-:S07]  /*9fb0*/  VIADD R23, R23, 0x80 ;  /* 0x0000008017177836 */ /* 0x000fce0000000000 */
.L_x_14405:
[----:B------:R-:W-:Y:S05]  /*9fc0*/  BSYNC B6 ;  /* 0x0000000000067941 */ /* 0x000fea0003800000 */
.L_x_14404:
[----:B------:R-:W-:Y:S02]  /*9fd0*/  ULDC UR4, c[0x0][0x210] ;  /* 0x0000840000047ab9 */ /* 0x000fe40000000800 */
[----:B------:R-:W-:-:S13]  /*9fe0*/  ISETP.GE.AND P0, PT, R23, UR4, PT ;  /* 0x0000000417007c0c */ /* 0x000fda000bf06270 */
[----:B------:R-:W-:Y:S05]  /*9ff0*/  @P0 EXIT ;  /* 0x000000000000094d */ /* 0x000fea0003800000 */
[----:B0-----:R-:W0:Y:S01]  /*a000*/  LDC R6, c[0x0][0x218] ;  /* 0x00008600ff067b82 */ /* 0x001e220000000800 */
[----:B------:R-:W-:Y:S01]  /*a010*/  HFMA2.MMA R0, -RZ, RZ, 0, 0 ;  /* 0x00000000ff007435 */ /* 0x000fe200000001ff */
        /* <DEDUP_REMOVED lines=301> */
.L_x_14476:
        /* <DEDUP_REMOVED lines=21> */
.L_x_14480:
[----:B------:R-:W2:Y:S02]  /*b440*/  LDG.E.U8 R2, desc[UR36][R4.64] ;  /* 0x0000002404027981 */ /* 0x000ea4000c1e1100 */
[----:B--2---:R-:W0:Y:S01]  /*b450*/  I2F.F64.U16 R2, R2 ;  /* 0x0000000200027312 */ /* 0x004e220000101800 */
[----:B------:R-:W-:Y:S05]  /*b460*/  BRA `(.L_x_14482) ;  /* 0x0000000c00707947 */ /* 0x000fea0003800000 */
.L_x_14479:
        /* <DEDUP_REMOVED lines=9> */
.L_x_14484:
[----:B------:R-:W2:Y:S02]  /*b500*/  LDG.E R2, desc[UR36][R4.64] ;  /* 0x0000002404027981 */ /* 0x000ea4000c1e1900 */
[----:B--2---:R-:W0:Y:S01]  /*b510*/  I2F.F64 R2, R2 ;  /* 0x0000000200027312 */ /* 0x004e220000201c00 */
[----:B------:R-:W-:Y:S05]  /*b520*/  BRA `(.L_x_14482) ;  /* 0x0000000c00407947 */ /* 0x000fea0003800000 */
.L_x_14483:
[----:B------:R-:W2:Y:S02]  /*b530*/  LDG.E.U16 R2, desc[UR36][R4.64] ;  /* 0x0000002404027981 */ /* 0x000ea4000c1e1500 */
[----:B--2---:R-:W0:Y:S01]  /*b540*/  I2F.F64.S16 R2, R2 ;  /* 0x0000000200027312 */ /* 0x004e220000101c00 */
[----:B------:R-:W-:Y:S05]  /*b550*/  BRA `(.L_x_14482) ;  /* 0x0000000c00347947 */ /* 0x000fea0003800000 */
.L_x_14478:
        /* <DEDUP_REMOVED lines=10> */
.L_x_14486:
[----:B------:R-:W2:Y:S02]  /*b600*/  LDG.E.U16 R0, desc[UR36][R4.64] ;  /* 0x0000002404007981 */ /* 0x000ea4000c1e1500 */
[----:B--2---:R-:W-:-:S05]  /*b610*/  HADD2.F32 R0, -RZ, R0.H0_H0 ;  /* 0x20000000ff007230 */ /* 0x004fca0000004100 */
[----:B------:R-:W-:-:S04]  /*b620*/  FMUL.FTZ R0, R0, 1 ;  /* 0x3f80000000007820 */ /* 0x000fc80000410000 */
[----:B------:R0:W1:Y:S01]  /*b630*/  F2F.F64.F32 R2, R0 ;  /* 0x0000000000027310 */ /* 0x0000620000201800 */
[----:B------:R-:W-:Y:S05]  /*b640*/  BRA `(.L_x_14482) ;  /* 0x0000000800f87947 */ /* 0x000fea0003800000 */
.L_x_14485:
        /* <DEDUP_REMOVED lines=10> */
.L_x_14488:
[----:B------:R-:W2:Y:S02]  /*b6f0*/  LDG.E.U16 R4, desc[UR36][R4.64] ;  /* 0x0000002404047981 */ /* 0x000ea4000c1e1500 */
[----:B--2---:R-:W-:-:S05]  /*b700*/  HADD2.F32 R0, -RZ, R4.H0_H0 ;  /* 0x20000004ff007230 */ /* 0x004fca0000004100 */
[----:B------:R-:W-:-:S04]  /*b710*/  FMUL.FTZ R0, R0, 1 ;  /* 0x3f80000000007820 */ /* 0x000fc80000410000 */
[----:B------:R0:W1:Y:S01]  /*b720*/  F2F.F64.F32 R2, R0 ;  /* 0x0000000000027310 */ /* 0x0000620000201800 */
[----:B------:R-:W-:Y:S05]  /*b730*/  BRA `(.L_x_14482) ;  /* 0x0000000800bc7947 */ /* 0x000fea0003800000 */
.L_x_14487:
[----:B------:R0:W5:Y:S01]  /*b740*/  LDG.E.64 R2, desc[UR36][R4.64] ;  /* 0x0000002404027981 */ /* 0x000162000c1e1b00 */
[----:B------:R-:W-:Y:S05]  /*b750*/  BRA `(.L_x_14482) ;  /* 0x0000000800b47947 */ /* 0x000fea0003800000 */
.L_x_14477:
        /* <DEDUP_REMOVED lines=11> */
[----:B------:R-:W-:Y:S01]  /*b810*/  FSEL R3, RZ, 1.875, !P0 ;  /* 0x3ff00000ff037808 */ /* 0x000fe20004000000 */
[----:B------:R-:W-:Y:S08]  /*b820*/  BRA `(.L_x_14482) ;  /* 0x0000000800807947 */ /* 0x000ff00003800000 */
.L_x_14491:
[----:B------:R0:W5:Y:S01]  /*b830*/  LDG.E.64 R2, desc[UR36][R4.64] ;  /* 0x0000002404027981 */ /* 0x000162000c1e1b00 */
[----:B------:R-:W-:Y:S05]  /*b840*/  BRA `(.L_x_14482) ;  /* 0x0000000800787947 */ /* 0x000fea0003800000 */
.L_x_14490:
        /* <DEDUP_REMOVED lines=28> */
.L_x_14493:
        /* <DEDUP_REMOVED lines=15> */
.L_x_14492:
[----:B------:R-:W2:Y:S02]  /*bb00*/  LDG.E.U16 R0, desc[UR36][R4.64] ;  /* 0x0000002404007981 */ /* 0x000ea4000c1e1500 */
[----:B--2---:R-:W-:-:S04]  /*bb10*/  IMAD.U32 R0, R0, 0x10000, RZ ;  /* 0x0001000000007824 */ /* 0x004fc800078e00ff */
[----:B------:R-:W-:-:S04]  /*bb20*/  FMUL.FTZ R0, R0, 1 ;  /* 0x3f80000000007820 */ /* 0x000fc80000410000 */
[----:B------:R0:W1:Y:S01]  /*bb30*/  F2F.F64.F32 R2, R0 ;  /* 0x0000000000027310 */ /* 0x0000620000201800 */
[----:B------:R-:W-:Y:S05]  /*bb40*/  BRA `(.L_x_14482) ;  /* 0x0000000400b87947 */ /* 0x000fea0003800000 */
.L_x_14489:
        /* <DEDUP_REMOVED lines=9> */
[----:B--2---:R-:W2:Y:S01]  /*bbe0*/  I2F.F64.U16 R2, R2 ;  /* 0x0000000200027312 */ /* 0x004ea20000101800 */
[----:B------:R-:W-:Y:S05]  /*bbf0*/  BRA `(.L_x_14482) ;  /* 0x00000004008c7947 */ /* 0x000fea0003800000 */
.L_x_14496:
        /* <DEDUP_REMOVED lines=21> */
.L_x_14500:
[----:B------:R-:W-:Y:S05]  /*bd50*/  BSYNC B1 ;  /* 0x0000000000017941 */ /* 0x000fea0003800000 */
.L_x_14499:
[----:B------:R-:W-:Y:S01]  /*bd60*/  LEA R3, R0, 0x3b800000, 0x17 ;  /* 0x3b80000000037811 */ /* 0x000fe200078eb8ff */
[----:B------:R-:W-:-:S05]  /*bd70*/  IMAD.SHL.U32 R0, R2, 0x100000, RZ ;  /* 0x0010000002007824 */ /* 0x000fca00078e00ff */
[----:B------:R-:W-:-:S07]  /*bd80*/  LOP3.LUT R0, R3, R0, R4, 0xfe, !PT ;  /* 0x0000000003007212 */ /* 0x000fce00078efe04 */
.L_x_14498:
[----:B------:R-:W-:Y:S05]  /*bd90*/  BSYNC B0 ;  /* 0x0000000000007941 */ /* 0x000fea0003800000 */
.L_x_14497:
[----:B------:R-:W-:-:S04]  /*bda0*/  FMUL.FTZ R0, R0, 1 ;  /* 0x3f80000000007820 */ /* 0x000fc80000410000 */
[----:B------:R3:W4:Y:S01]  /*bdb0*/  F2F.F64.F32 R2, R0 ;  /* 0x0000000000027310 */ /* 0x0007220000201800 */
[----:B------:R-:W-:Y:S05]  /*bdc0*/  BRA `(.L_x_14482) ;  /* 0x0000000400187947 */ /* 0x000fea0003800000 */
.L_x_14495:
        /* <DEDUP_REMOVED lines=21> */
.L_x_14504:
[----:B------:R-:W-:Y:S05]  /*bf20*/  BSYNC B1 ;  /* 0x0000000000017941 */ /* 0x000fea0003800000 */
.L_x_14503:
[----:B------:R-:W-:Y:S01]  /*bf30*/  LEA R3, R0, 0x37800000, 0x17 ;  /* 0x3780000000037811 */ /* 0x000fe200078eb8ff */
[----:B------:R-:W-:-:S05]  /*bf40*/  IMAD.SHL.U32 R0, R2, 0x200000, RZ ;  /* 0x0020000002007824 */ /* 0x000fca00078e00ff */
[----:B------:R-:W-:-:S07]  /*bf50*/  LOP3.LUT R0, R3, R0, R4, 0xfe, !PT ;  /* 0x0000000003007212 */ /* 0x000fce00078efe04 */
.L_x_14502:
[----:B------:R-:W-:Y:S05]  /*bf60*/  BSYNC B0 ;  /* 0x0000000000007941 */ /* 0x000fea0003800000 */
.L_x_14501:
[----:B------:R-:W-:-:S04]  /*bf70*/  FMUL.FTZ R0, R0, 1 ;  /* 0x3f80000000007820 */ /* 0x000fc80000410000 */
[----:B------:R0:W1:Y:S01]  /*bf80*/  F2F.F64.F32 R2, R0 ;  /* 0x0000000000027310 */ /* 0x0000620000201800 */
[----:B------:R-:W-:Y:S05]  /*bf90*/  BRA `(.L_x_14482) ;  /* 0x0000000000a47947 */ /* 0x000fea0003800000 */
.L_x_14494:
        /* <DEDUP_REMOVED lines=14> */
.L_x_14508:
[----:B------:R-:W-:Y:S05]  /*c080*/  BSYNC B0 ;  /* 0x0000000000007941 */ /* 0x000fea0003800000 */
.L_x_14507:
[----:B------:R-:W-:-:S04]  /*c090*/  FMUL.FTZ R0, R0, 1 ;  /* 0x3f80000000007820 */ /* 0x000fc80000410000 */
[----:B------:R0:W1:Y:S01]  /*c0a0*/  F2F.F64.F32 R2, R0 ;  /* 0x0000000000027310 */ /* 0x0000620000201800 */
[----:B------:R-:W-:Y:S05]  /*c0b0*/  BRA `(.L_x_14482) ;  /* 0x00000000005c7947 */ /* 0x000fea0003800000 */
.L_x_14481:
        /* <DEDUP_REMOVED lines=16> */
.L_x_14509:
[----:B------:R-:W-:Y:S01]  /*c1c0*/  CS2R R2, SRZ ;  /* 0x0000000000027805 */ /* 0x000fe2000001ff00 */
[----:B------:R-:W-:Y:S06]  /*c1d0*/  BRA `(.L_x_14482) ;  /* 0x0000000000147947 */ /* 0x000fec0003800000 */
.L_x_14506:
[----:B------:R-:W2:Y:S02]  /*c1e0*/  LDG.E.64 R2, desc[UR36][R4.64] ;  /* 0x0000002404027981 */ /* 0x000ea4000c1e1b00 */
[----:B--2---:R-:W0:Y:S01]  /*c1f0*/  I2F.F64.U64 R2, R2 ;  /* 0x0000000200027312 */ /* 0x004e220000301800 */
[----:B------:R-:W-:Y:S05]  /*c200*/  BRA `(.L_x_14482) ;  /* 0x0000000000087947 */ /* 0x000fea0003800000 */
.L_x_14505:
[----:B------:R-:W2:Y:S02]  /*c210*/  LDG.E R2, desc[UR36][R4.64] ;  /* 0x0000002404027981 */ /* 0x000ea4000c1e1900 */
[----:B--2---:R-:W0:Y:S02]  /*c220*/  I2F.F64.U32 R2, R2 ;  /* 0x0000000200027312 */ /* 0x004e240000201800 */
.L_x_14482:
[----:B------:R-:W3:Y:S01]  /*c230*/  LDC.64 R6, c[0x0][0x428] ;  /* 0x00010a00ff067b82 */ /* 0x000ee20000000a00 */
[----:B------:R-:W-:Y:S01]  /*c240*/  ULDC UR4, c[0x0][0x42c] ;  /* 0x00010b0000047ab9 */ /* 0x000fe20000000800 */
[----:B0-----:R-:W-:Y:S01]  /*c250*/  IMAD.MOV.U32 R4, RZ, RZ, 0x1 ;  /* 0x00000001ff047424 */ /* 0x001fe200078e00ff */
[----:B------:R-:W3:Y:S01]  /*c260*/  MUFU.RCP64H R5, UR4 ;  /* 0x0000000400057d08 */ /* 0x000ee20008001800 */
[----:B-12-45:R-:W-:Y:S01]  /*c270*/  FSETP.GEU.AND P1, PT, |R3|, 6.5827683646048100446e-37, PT ;  /* 0x036000000300780b */ /* 0x036fe20003f2e200 */
[----:B------:R-:W-:Y:S03]  /*c280*/  BSSY B0, `(.L_x_14510) ;  /* 0x0000011000007945 */ /* 0x000fe60003800000 */
[----:B---3--:R-:W-:-:S08]  /*c290*/  DFMA R8, R4, -R6, 1 ;  /* 0x3ff000000408742b */ /* 0x008fd00000000806 */
        /* <DEDUP_REMOVED lines=10> */
[----:B------:R-:W-:Y:S02]  /*c340*/  MOV R4, R2 ;  /* 0x0000000200047202 */ /* 0x000fe40000000f00 */
[----:B------:R-:W-:-:S07]  /*c350*/  MOV R0, 0xc370 ;  /* 0x0000c37000007802 */ /* 0x000fce0000000f00 */
[----:B------:R-:W-:Y:S05]  /*c360*/  CALL.REL.NOINC `($__internal_49_$__cuda_sm20_div_rn_f64_full) ;  /* 0x0000001000547944 */ /* 0x000fea0003c00000 */
[----:B------:R-:W-:Y:S02]  /*c370*/  IMAD.MOV.U32 R4, RZ, RZ, R8 ;  /* 0x000000ffff047224 */ /* 0x000fe400078e0008 */
[----:B------:R-:W-:-:S07]  /*c380*/  IMAD.MOV.U32 R5, RZ, RZ, R9 ;  /* 0x000000ffff057224 */ /* 0x000fce00078e0009 */
.L_x_14511:
[----:B------:R-:W-:Y:S05]  /*c390*/  BSYNC B0 ;  /* 0x0000000000007941 */ /* 0x000fea0003800000 */
.L_x_14510:
        /* <DEDUP_REMOVED lines=15> */
.L_x_14515:
[----:B------:R-:W0:Y:S02]  /*c490*/  F2I.S64.F64.TRUNC R4, R4 ;  /* 0x0000000400047311 */ /* 0x000e24000030d900 */
[----:B0-----:R-:W-:-:S05]  /*c4a0*/  IMAD.MOV.U32 R3, RZ, RZ, R4 ;  /* 0x000000ffff037224 */ /* 0x001fca00078e0004 */
[----:B------:R-:W-:Y:S01]  /*c4b0*/  STG.E.U8 desc[UR36][R16.64], R3 ;  /* 0x0000000310007986 */ /* 0x000fe2000c101124 */
[----:B------:R-:W-:Y:S05]  /*c4c0*/  EXIT ;  /* 0x000000000000794d */ /* 0x000fea0003800000 */
.L_x_14514:
        /* <DEDUP_REMOVED lines=9> */
.L_x_14518:
[----:B------:R-:W0:Y:S02]  /*c560*/  F2I.F64.TRUNC R5, R4 ;  /* 0x0000000400057311 */ /* 0x000e24000030d100 */
[----:B0-----:R-:W-:Y:S01]  /*c570*/  STG.E desc[UR36][R16.64], R5 ;  /* 0x0000000510007986 */ /* 0x001fe2000c101924 */
[----:B------:R-:W-:Y:S05]  /*c580*/  EXIT ;  /* 0x000000000000794d */ /* 0x000fea0003800000 */
.L_x_14517:
[----:B------:R-:W0:Y:S02]  /*c590*/  F2I.F64.TRUNC R5, R4 ;  /* 0x0000000400057311 */ /* 0x000e24000030d100 */
[----:B0-----:R-:W-:Y:S01]  /*c5a0*/  STG.E.U16 desc[UR36][R16.64], R5 ;  /* 0x0000000510007986 */ /* 0x001fe2000c101524 */
[----:B------:R-:W-:Y:S05]  /*c5b0*/  EXIT ;  /* 0x000000000000794d */ /* 0x000fea0003800000 */
.L_x_14513:
        /* <DEDUP_REMOVED lines=13> */
.L_x_14520:
        /* <DEDUP_REMOVED lines=8> */
.L_x_14519:
        /* <DEDUP_REMOVED lines=14> */
.L_x_14522:
        /* <DEDUP_REMOVED lines=9> */
.L_x_14521:
[----:B------:R-:W-:Y:S01]  /*c880*/  STG.E.64 desc[UR36][R16.64], R4 ;  /* 0x0000000410007986 */ /* 0x000fe2000c101b24 */
[----:B------:R-:W-:Y:S05]  /*c890*/  EXIT ;  /* 0x000000000000794d */ /* 0x000fea0003800000 */
.L_x_14512:
        /* <DEDUP_REMOVED lines=12> */
.L_x_14525:
[----:B------:R-:W-:-:S05]  /*c960*/  CS2R R6, SRZ ;  /* 0x0000000000067805 */ /* 0x000fca000001ff00 */
[----:B------:R-:W-:Y:S01]  /*c970*/  STG.E.128 desc[UR36][R16.64], R4 ;  /* 0x0000000410007986 */ /* 0x000fe2000c101d24 */
[----:B------:R-:W-:Y:S05]  /*c980*/  EXIT ;  /* 0x000000000000794d */ /* 0x000fea0003800000 */
.L_x_14524:
        /* <DEDUP_REMOVED lines=25> */
.L_x_14529:
[----:B------:R-:W-:Y:S05]  /*cb20*/  BSYNC B0 ;  /* 0x0000000000007941 */ /* 0x000fea0003800000 */
.L_x_14528:
[----:B------:R-:W-:-:S05]  /*cb30*/  LOP3.LUT R3, R0, R3, RZ, 0xfc, !PT ;  /* 0x0000000300037212 */ /* 0x000fca00078efcff */
[----:B------:R-:W-:Y:S01]  /*cb40*/  STG.E.U8 desc[UR36][R16.64], R3 ;  /* 0x0000000310007986 */ /* 0x000fe2000c101124 */
[----:B------:R-:W-:Y:S05]  /*cb50*/  EXIT ;  /* 0x000000000000794d */ /* 0x000fea0003800000 */
.L_x_14527:
        /* <DEDUP_REMOVED lines=17> */
.L_x_14531:
[----:B------:R-:W-:Y:S01]  /*cc70*/  IMAD.MOV.U32 R0, RZ, RZ, 0x7f ;  /* 0x0000007fff007424 */ /* 0x000fe200078e00ff */
[----:B------:R-:W-:-:S04]  /*cc80*/  ISETP.GT.U32.AND P0, PT, R2, 0x7f800000, PT ;  /* 0x7f8000000200780c */ /* 0x000fc80003f04070 */
[----:B------:R-:W-:-:S09]  /*cc90*/  SEL R0, R0, 0x7c, P0 ;  /* 0x0000007c00007807 */ /* 0x000fd20000000000 */
.L_x_14532:
[----:B------:R-:W-:Y:S05]  /*cca0*/  BSYNC B0 ;  /* 0x0000000000007941 */ /* 0x000fea0003800000 */
.L_x_14530:
[----:B------:R-:W-:-:S04]  /*ccb0*/  LOP3.LUT R2, R3, 0x80000000, RZ, 0xc0, !PT ;  /* 0x8000000003027812 */ /* 0x000fc800078ec0ff */
[----:B------:R-:W-:-:S04]  /*ccc0*/  SHF.R.U32.HI R3, RZ, 0x18, R2 ;  /* 0x00000018ff037819 */ /* 0x000fc80000011602 */
[----:B------:R-:W-:-:S05]  /*ccd0*/  LOP3.LUT R3, R0, R3, RZ, 0xfc, !PT ;  /* 0x0000000300037212 */ /* 0x000fca00078efcff */
[----:B------:R-:W-:Y:S01]  /*cce0*/  STG.E.U8 desc[UR36][R16.64], R3 ;  /* 0x0000000310007986 */ /* 0x000fe2000c101124 */
[----:B------:R-:W-:Y:S05]  /*ccf0*/  EXIT ;  /* 0x000000000000794d */ /* 0x000fea0003800000 */
.L_x_14526:
        /* <DEDUP_REMOVED lines=8> */
.L_x_14523:
        /* <DEDUP_REMOVED lines=11> */
.L_x_14535:
        /* <DEDUP_REMOVED lines=21> */
.L_x_14538:
[----:B------:R-:W-:-:S04]  /*cf80*/  LOP3.LUT R2, R3, 0x80000000, RZ, 0xc0, !PT ;  /* 0x8000000003027812 */ /* 0x000fc800078ec0ff */
[----:B------:R-:W-:-:S04]  /*cf90*/  SHF.R.U32.HI R3, RZ, 0x18, R2 ;  /* 0x00000018ff037819 */ /* 0x000fc80000011602 */
[----:B------:R-:W-:-:S04]  /*cfa0*/  LOP3.LUT R0, R0, R3, RZ, 0xfc, !PT ;  /* 0x0000000300007212 */ /* 0x000fc800078efcff */
[----:B------:R-:W-:-:S07]  /*cfb0*/  PRMT R8, R0, 0x7610, R8 ;  /* 0x0000761000087816 */ /* 0x000fce0000000008 */
.L_x_14537:
[----:B------:R-:W-:Y:S05]  /*cfc0*/  BSYNC B0 ;  /* 0x0000000000007941 */ /* 0x000fea0003800000 */
.L_x_14536:
[----:B------:R-:W-:Y:S01]  /*cfd0*/  STG.E.U8 desc[UR36][R16.64], R8 ;  /* 0x0000000810007986 */ /* 0x000fe2000c101124 */
[----:B------:R-:W-:Y:S05]  /*cfe0*/  EXIT ;  /* 0x000000000000794d */ /* 0x000fea0003800000 */
.L_x_14534:
        /* <DEDUP_REMOVED lines=21> */
.L_x_14541:
[----:B------:R-:W-:-:S04]  /*d140*/  LOP3.LUT R2, R3, 0x80000000, RZ, 0xc0, !PT ;  /* 0x8000000003027812 */ /* 0x000fc800078ec0ff */
[----:B------:R-:W-:-:S04]  /*d150*/  SHF.R.U32.HI R3, RZ, 0x18, R2 ;  /* 0x00000018ff037819 */ /* 0x000fc80000011602 */
[----:B------:R-:W-:-:S04]  /*d160*/  LOP3.LUT R0, R0, R3, RZ, 0xfc, !PT ;  /* 0x0000000300007212 */ /* 0x000fc800078efcff */
[----:B------:R-:W-:-:S07]  /*d170*/  PRMT R8, R0, 0x7610, R8 ;  /* 0x0000761000087816 */ /* 0x000fce0000000008 */
.L_x_14540:
[----:B------:R-:W-:Y:S05]  /*d180*/  BSYNC B0 ;  /* 0x0000000000007941 */ /* 0x000fea0003800000 */
.L_x_14539:
[----:B------:R-:W-:Y:S01]  /*d190*/  STG.E.U8 desc[UR36][R16.64], R8 ;  /* 0x0000000810007986 */ /* 0x000fe2000c101124 */
[----:B------:R-:W-:Y:S05]  /*d1a0*/  EXIT ;  /* 0x000000000000794d */ /* 0x000fea0003800000 */
.L_x_14533:
        /* <DEDUP_REMOVED lines=26> */
.L_x_14516:
        /* <DEDUP_REMOVED lines=16> */
.L_x_14544:
[----:B------:R-:W-:Y:S05]  /*d450*/  EXIT ;  /* 0x000000000000794d */ /* 0x000fea0003800000 */
.L_x_14543:
[----:B------:R-:W0:Y:S02]  /*d460*/  F2I.U64.F64.TRUNC R4, R4 ;  /* 0x0000000400047311 */ /* 0x000e24000030d800 */
[----:B0-----:R-:W-:Y:S01]  /*d470*/  STG.E.64 desc[UR36][R16.64], R4 ;  /* 0x0000000410007986 */ /* 0x001fe2000c101b24 */
[----:B------:R-:W-:Y:S05]  /*d480*/  EXIT ;  /* 0x000000000000794d */ /* 0x000fea0003800000 */
.L_x_14542:
[----:B------:R-:W0:Y:S02]  /*d490*/  F2I.U32.F64.TRUNC R5, R4 ;  /* 0x0000000400057311 */ /* 0x000e24000030d000 */
[----:B0-----:R-:W-:Y:S01]  /*d4a0*/  STG.E desc[UR36][R16.64], R5 ;  /* 0x0000000510007986 */ /* 0x001fe2000c101924 */
[----:B------:R-:W-:Y:S05]  /*d4b0*/  EXIT ;  /* 0x000000000000794d */ /* 0x000fea0003800000 */
        .weak           $__internal_49_$__cuda_sm20_div_rn_f64_full
        .type           $__internal_49_$__cuda_sm20_div_rn_f64_full,@function
        .size           $__internal_49_$__cuda_sm20_div_rn_f64_full,(.L_x_19304 - $__internal_49_$__cuda_sm20_div_rn_f64_full)
$__internal_49_$__cuda_sm20_div_rn_f64_full:
[C---:B------:R-:W-:Y:S01]  /*d4c0*/  FSETP.GEU.AND P0, PT, |R19|.reuse, 1.469367938527859385e-39, PT ;  /* 0x001000001300780b */ /* 0x040fe20003f0e200 */
[----:B------:R-:W-:Y:S01]  /*d4d0*/  IMAD.U32 R28, RZ, RZ, UR38 ;  /* 0x00000026ff1c7e24 */ /* 0x000fe2000f8e00ff */
[C---:B------:R-:W-:Y:S01]  /*d4e0*/  LOP3.LUT R5, R19.reuse, 0x800fffff, RZ, 0xc0, !PT ;  /* 0x800fffff13057812 */ /* 0x040fe200078ec0ff */
[----:B------:R-:W-:Y:S01]  /*d4f0*/  IMAD.MOV.U32 R29, RZ, RZ, R19 ;  /* 0x000000ffff1d7224 */ /* 0x000fe200078e0013 */
[----:B------:R-:W-:Y:S01]  /*d500*/  LOP3.LUT R18, R19, 0x7ff00000, RZ, 0xc0, !PT ;  /* 0x7ff0000013127812 */ /* 0x000fe200078ec0ff */
[----:B------:R-:W-:Y:S01]  /*d510*/  IMAD.U32 R26, RZ, RZ, UR38 ;  /* 0x00000026ff1a7e24 */ /* 0x000fe2000f8e00ff */
[----:B------:R-:W-:Y:S01]  /*d520*/  LOP3.LUT R27, R5, 0x3ff00000, RZ, 0xfc, !PT ;  /* 0x3ff00000051b7812 */ /* 0x000fe200078efcff */
[----:B------:R-:W-:Y:S01]  /*d530*/  IMAD.MOV.U32 R5, RZ, RZ, R3 ;  /* 0x000000ffff057224 */ /* 0x000fe200078e0003 */
[----:B------:R-:W-:Y:S01]  /*d540*/  BSSY B1, `(.L_x_14545) ;  /* 0x0000052000017945 */ /* 0x000fe20003800000 */
[----:B------:R-:W-:Y:S02]  /*d550*/  IMAD.MOV.U32 R6, RZ, RZ, 0x1 ;  /* 0x00000001ff067424 */ /* 0x000fe400078e00ff */
[----:B------:R-:W-:Y:S01]  /*d560*/  IMAD.MOV.U32 R14, RZ, RZ, 0x1ca00000 ;  /* 0x1ca00000ff0e7424 */ /* 0x000fe200078e00ff */
[C---:B------:R-:W-:Y:S01]  /*d570*/  FSETP.GEU.AND P2, PT, |R5|.reuse, 1.469367938527859385e-39, PT ;  /* 0x001000000500780b */ /* 0x040fe20003f4e200 */
[----:B------:R-:W-:Y:S01]  /*d580*/  @!P0 DMUL R26, R28, 8.98846567431157953865e+307 ;  /* 0x7fe000001c1a8828 */ /* 0x000fe20000000000 */
[----:B------:R-:W-:-:S04]  /*d590*/  LOP3.LUT R3, R5, 0x7ff00000, RZ, 0xc0, !PT ;  /* 0x7ff0000005037812 */ /* 0x000fc800078ec0ff */
[----:B------:R-:W-:Y:S01]  /*d5a0*/  ISETP.GE.U32.AND P1, PT, R3, R18, PT ;  /* 0x000000120300720c */ /* 0x000fe20003f26070 */
[----:B------:R-:W0:Y:S01]  /*d5b0*/  MUFU.RCP64H R7, R27 ;  /* 0x0000001b00077308 */ /* 0x000e220000001800 */
[----:B------:R-:W-:-:S03]  /*d5c0*/  IMAD.MOV.U32 R15, RZ, RZ, R3 ;  /* 0x000000ffff0f7224 */ /* 0x000fc600078e0003 */
[----:B------:R-:W-:Y:S02]  /*d5d0*/  @!P0 LOP3.LUT R18, R27, 0x7ff00000, RZ, 0xc0, !PT ;  /* 0x7ff000001b128812 */ /* 0x000fe400078ec0ff */
[----:B------:R-:W-:Y:S02]  /*d5e0*/  @!P2 LOP3.LUT R8, R29, 0x7ff00000, RZ, 0xc0, !PT ;  /* 0x7ff000001d08a812 */ /* 0x000fe400078ec0ff */
[----:B------:R-:W-:Y:S02]  /*d5f0*/  IADD3 R21, R18, -0x1, RZ ;  /* 0xffffffff12157810 */ /* 0x000fe40007ffe0ff */
[----:B------:R-:W-:-:S04]  /*d600*/  @!P2 ISETP.GE.U32.AND P3, PT, R3, R8, PT ;  /* 0x000000080300a20c */ /* 0x000fc80003f66070 */
[----:B------:R-:W-:Y:S01]  /*d610*/  @!P2 SEL R9, R14, 0x63400000, !P3 ;  /* 0x634000000e09a807 */ /* 0x000fe20005800000 */
[----:B0-----:R-:W-:-:S03]  /*d620*/  DFMA R10, R6, -R26, 1 ;  /* 0x3ff00000060a742b */ /* 0x001fc6000000081a */
[----:B------:R-:W-:-:S04]  /*d630*/  @!P2 LOP3.LUT R12, R9, 0x80000000, R5, 0xf8, !PT ;  /* 0x80000000090ca812 */ /* 0x000fc800078ef805 */
[----:B------:R-:W-:Y:S01]  /*d640*/  @!P2 LOP3.LUT R13, R12, 0x100000, RZ, 0xfc, !PT ;  /* 0x001000000c0da812 */ /* 0x000fe200078efcff */
[----:B------:R-:W-:Y:S01]  /*d650*/  @!P2 IMAD.MOV.U32 R12, RZ, RZ, RZ ;  /* 0x000000ffff0ca224 */ /* 0x000fe200078e00ff */
        /* <DEDUP_REMOVED lines=19> */
[----:B------:R-:W-:Y:S01]  /*d790*/  VIMNMX R3, R4, 0x46a00000, PT ;  /* 0x46a0000004037848 */ /* 0x000fe20003fe0100 */
[----:B------:R-:W-:Y:S01]  /*d7a0*/  IMAD.MOV.U32 R4, RZ, RZ, RZ ;  /* 0x000000ffff047224 */ /* 0x000fe200078e00ff */
        /* <DEDUP_REMOVED lines=22> */
.L_x_14546:
        /* <DEDUP_REMOVED lines=16> */
.L_x_14549:
[----:B------:R-:W-:Y:S01]  /*da10*/  LOP3.LUT R9, R29, 0x80000, RZ, 0xfc, !PT ;  /* 0x000800001d097812 */ /* 0x000fe200078efcff */
[----:B------:R-:W-:Y:S01]  /*da20*/  IMAD.MOV.U32 R8, RZ, RZ, R28 ;  /* 0x000000ffff087224 */ /* 0x000fe200078e001c */
[----:B------:R-:W-:Y:S06]  /*da30*/  BRA `(.L_x_14547) ;  /* 0x0000000000087947 */ /* 0x000fec0003800000 */
.L_x_14548:
[----:B------:R-:W-:Y:S01]  /*da40*/  LOP3.LUT R9, R5, 0x80000, RZ, 0xfc, !PT ;  /* 0x0008000005097812 */ /* 0x000fe200078efcff */
[----:B------:R-:W-:-:S07]  /*da50*/  IMAD.MOV.U32 R8, RZ, RZ, R4 ;  /* 0x000000ffff087224 */ /* 0x000fce00078e0004 */
.L_x_14547:
[----:B------:R-:W-:Y:S05]  /*da60*/  BSYNC B1 ;  /* 0x0000000000017941 */ /* 0x000fea0003800000 */
.L_x_14545:
[----:B------:R-:W-:Y:S02]  /*da70*/  IMAD.MOV.U32 R4, RZ, RZ, R0 ;  /* 0x000000ffff047224 */ /* 0x000fe400078e0000 */
[----:B------:R-:W-:-:S04]  /*da80*/  IMAD.MOV.U32 R5, RZ, RZ, 0x0 ;  /* 0x00000000ff057424 */ /* 0x000fc800078e00ff */
[----:B------:R-:W-:Y:S05]  /*da90*/  RET.REL.NODEC R4 `(_ZN2at6native18elementwise_kernelILi128ELi4EZNS0_15gpu_kernel_implINS0_13BUnaryFunctorIdddNS0_15binary_internal10DivFunctorIdEEEEEEvRNS_18TensorIteratorBaseERKT_EUliE_EEviT1_) ;  /* 0xffffff2404587950 */ /* 0x000fea0003c3ffff */
.L_x_14550:
        /* <DEDUP_REMOVED lines=14> */
.L_x_19304:


//--------------------- .text._ZN2at6native27unrolled_elementwise_kernelINS0_13BUnaryFunctorIdddNS0_15binary_internal10DivFunctorIdEEEESt5arrayIPcLm2EELi4E23TrivialOffsetCalculatorILi1EjESB_NS0_6memory12LoadWithCastILi1EEENSC_13StoreWithCastILi1EEEEEviT_T0_T2_T3_T4_T5_ --------------------------
	.section	.text._ZN2at6native27unrolled_elementwise_kernelINS0_13BUnaryFunctorIdddNS0_15binary_internal10DivFunctorIdEEEESt5arrayIPcLm2EELi4E23TrivialOffsetCalculatorILi1EjESB_NS0_6memory12LoadWithCastILi1EEENSC_13StoreWithCastILi1EEEEEviT_T0_T2_T3_T4_T5_,"ax",@progbits
	.align	128
        .global         _ZN2at6native27unrolled_elementwise_kernelINS0_13BUnaryFunctorIdddNS0_15binary_internal10DivFunctorIdEEEESt5arrayIPcLm2EELi4E23TrivialOffsetCalculatorILi1EjESB_NS0_6memory12LoadWithCastILi1EEENSC_13StoreWithCastILi1EEEEEviT_T0_T2_T3_T4_T5_
        .type           _ZN2at6native27unrolled_elementwise_kernelINS0_13BUnaryFunctorIdddNS0_15binary_internal10DivFunctorIdEEEESt5arrayIPcLm2EELi4E23TrivialOffsetCalculatorILi1EjESB_NS0_6memory12LoadWithCastILi1EEENSC_13StoreWithCastILi1EEEEEviT_T0_T2_T3_T4_T5_,@function
        .size           _ZN2at6native27unrolled_elementwise_kernelINS0_13BUnaryFunctorIdddNS0_15binary_internal10DivFunctorIdEEEESt5arrayIPcLm2EELi4E23TrivialOffsetCalculatorILi1EjESB_NS0_6memory12LoadWithCastILi1EEENSC_13StoreWithCastILi1EEEEEviT_T0_T2_T3_T4_T5_,(.L_x_19305 - _ZN2at6native27unrolled_elementwise_kernelINS0_13BUnaryFunctorIdddNS0_15binary_internal10DivFunctorIdEEEESt5arrayIPcLm2EELi4E23TrivialOffsetCalculatorILi1EjESB_NS0_6memory12LoadWithCastILi1EEENSC_13StoreWithCastILi1EEEEEviT_T0_T2_T3_T4_T5_)
        .other          _ZN2at6native27unrolled_elementwise_kernelINS0_13BUnaryFunctorIdddNS0_15binary_internal10DivFunctorIdEEEESt5arrayIPcLm2EELi4E23TrivialOffsetCalculatorILi1EjESB_NS0_6memory12LoadWithCastILi1EEENSC_13StoreWithCastILi1EEEEEviT_T0_T2_T3_T4_T5_,@"STO_CUDA_ENTRY STV_DEFAULT"
_ZN2at6native27unrolled_elementwise_kernelINS0_13BUnaryFunctorIdddNS0_15binary_internal10DivFunctorIdEEEESt5arrayIPcLm2EELi4E23TrivialOffsetCalculatorILi1EjESB_NS0_6memory12LoadWithCastILi1EEENSC_13StoreWithCastILi1EEEEEviT_T0_T2_T3_T4_T5_:
.text._ZN2at6native27unrolled_elementwise_kernelINS0_13BUnaryFunctorIdddNS0_15binary_internal10DivFunctorIdEEEESt5arrayIPcLm2EELi4E23TrivialOffsetCalculatorILi1EjESB_NS0_6memory12LoadWithCastILi1EEENSC_13StoreWithCastILi1EEEEEviT_T0_T2_T3_T4_T5_:
        /* <DEDUP_REMOVED lines=32> */
.L_x_14556:
[----:B------:R-:W2:Y:S02]  /*0200*/  LDG.E.U8 R4, desc[UR36][R4.64] ;  /* 0x0000002404047981 */ /* 0x000ea4000c1e1100 */
[----:B--2---:R0:W1:Y:S01]  /*0210*/  I2F.F64.U16 R26, R4 ;  /* 0x00000004001a7312 */ /* 0x0040620000101800 */
[----:B------:R-:W-:Y:S05]  /*0220*/  BRA `(.L_x_14558) ;  /* 0x0000000c00747947 */ /* 0x000fea0003800000 */
.L_x_14555:
        /* <DEDUP_REMOVED lines=9> */
.L_x_14560:
[----:B------:R-:W2:Y:S02]  /*02c0*/  LDG.E R4, desc[UR36][R4.64] ;  /* 0x0000002404047981 */ /* 0x000ea4000c1e1900 */
[----:B--2---:R1:W2:Y:S01]  /*02d0*/  I2F.F64 R26, R4 ;  /* 0x00000004001a7312 */ /* 0x0042a20000201c00 */
[----:B------:R-:W-:Y:S05]  /*02e0*/  BRA `(.L_x_14558) ;  /* 0x0000000c00447947 */ /* 0x000fea0003800000 */
.L_x_14559:
[----:B------:R-:W2:Y:S02]  /*02f0*/  LDG.E.U16 R4, desc[UR36][R4.64] ;  /* 0x0000002404047981 */ /* 0x000ea4000c1e1500 */
[----:B--2---:R3:W4:Y:S01]  /*0300*/  I2F.F64.S16 R26, R4 ;  /* 0x00000004001a7312 */ /* 0x0047220000101c00 */
[----:B------:R-:W-:Y:S05]  /*0310*/  BRA `(.L_x_14558) ;  /* 0x0000000c00387947 */ /* 0x000fea0003800000 */
.L_x_14554:
        /* <DEDUP_REMOVED lines=10> */
.L_x_14562:
[----:B------:R-:W2:Y:S02]  /*03c0*/  LDG.E.U16 R0, desc[UR36][R4.64] ;  /* 0x0000002404007981 */ /* 0x000ea4000c1e1500 */
[----:B--2---:R-:W-:-:S05]  /*03d0*/  HADD2.F32 R0, -RZ, R0.H0_H0 ;  /* 0x20000000ff007230 */ /* 0x004fca0000004100 */
[----:B------:R-:W-:-:S04]  /*03e0*/  FMUL.FTZ R0, R0, 1 ;  /* 0x3f80000000007820 */ /* 0x000fc80000410000 */
[----:B------:R0:W1:Y:S01]  /*03f0*/  F2F.F64.F32 R26, R0 ;  /* 0x00000000001a7310 */ /* 0x0000620000201800 */
[----:B------:R-:W-:Y:S05]  /*0400*/  BRA `(.L_x_14558) ;  /* 0x0000000800fc7947 */ /* 0x000fea0003800000 */
.L_x_14561:
        /* <DEDUP_REMOVED lines=10> */
.L_x_14564:
[----:B------:R-:W2:Y:S02]  /*04b0*/  LDG.E.U16 R4, desc[UR36][R4.64] ;  /* 0x0000002404047981 */ /* 0x000ea4000c1e1500 */
[----:B--2---:R-:W-:-:S05]  /*04c0*/  HADD2.F32 R0, -RZ, R4.H0_H0 ;  /* 0x20000004ff007230 */ /* 0x004fca0000004100 */
[----:B------:R-:W-:-:S04]  /*04d0*/  FMUL.FTZ R0, R0, 1 ;  /* 0x3f80000000007820 */ /* 0x000fc80000410000 */
[----:B------:R0:W1:Y:S01]  /*04e0*/  F2F.F64.F32 R26, R0 ;  /* 0x00000000001a7310 */ /* 0x0000620000201800 */
[----:B------:R-:W-:Y:S05]  /*04f0*/  BRA `(.L_x_14558) ;  /* 0x0000000800c07947 */ /* 0x000fea0003800000 */
.L_x_14563:
[----:B------:R0:W5:Y:S01]  /*0500*/  LDG.E.64 R26, desc[UR36][R4.64] ;  /* 0x00000024041a7981 */ /* 0x000162000c1e1b00 */
[----:B------:R-:W-:Y:S05]  /*0510*/  BRA `(.L_x_14558) ;  /* 0x0000000800b87947 */ /* 0x000fea0003800000 */
.L_x_14553:
        /* <DEDUP_REMOVED lines=13> */
.L_x_14567:
[----:B------:R0:W5:Y:S01]  /*05f0*/  LDG.E.64 R26, desc[UR36][R4.64] ;  /* 0x00000024041a7981 */ /* 0x000162000c1e1b00 */
[----:B------:R-:W-:Y:S05]  /*0600*/  BRA `(.L_x_14558) ;  /* 0x00000008007c7947 */ /* 0x000fea0003800000 */
.L_x_14566:
        /* <DEDUP_REMOVED lines=28> */
.L_x_14569:
        /* <DEDUP_REMOVED lines=16> */
.L_x_14568:
[----:B------:R-:W2:Y:S02]  /*08d0*/  LDG.E.U16 R0, desc[UR36][R4.64] ;  /* 0x0000002404007981 */ /* 0x000ea4000c1e1500 */
[----:B--2---:R-:W-:-:S04]  /*08e0*/  IMAD.U32 R0, R0, 0x10000, RZ ;  /* 0x0001000000007824 */ /* 0x004fc800078e00ff */
[----:B------:R-:W-:-:S04]  /*08f0*/  FMUL.FTZ R0, R0, 1 ;  /* 0x3f80000000007820 */ /* 0x000fc80000410000 */
[----:B------:R0:W1:Y:S01]  /*0900*/  F2F.F64.F32 R26, R0 ;  /* 0x00000000001a7310 */ /* 0x0000620000201800 */
[----:B------:R-:W-:Y:S05]  /*0910*/  BRA `(.L_x_14558) ;  /* 0x0000000400b87947 */ /* 0x000fea0003800000 */
.L_x_14565:
        /* <DEDUP_REMOVED lines=11> */
.L_x_14572:
        /* <DEDUP_REMOVED lines=21> */
.L_x_14576:
[----:B------:R-:W-:Y:S05]  /*0b20*/  BSYNC B1 ;  /* 0x0000000000017941 */ /* 0x000fea0003800000 */
.L_x_14575:
[----:B------:R-:W-:Y:S01]  /*0b30*/  LEA R5, R0, 0x3b800000, 0x17 ;  /* 0x3b80000000057811 */ /* 0x000fe200078eb8ff */
[----:B------:R-:W-:-:S05]  /*0b40*/  IMAD.SHL.U32 R0, R3, 0x100000, RZ ;  /* 0x0010000003007824 */ /* 0x000fca00078e00ff */
[----:B------:R-:W-:-:S07]  /*0b50*/  LOP3.LUT R0, R5, R0, R6, 0xfe, !PT ;  /* 0x0000000005007212 */ /* 0x000fce00078efe06 */
.L_x_14574:
[----:B------:R-:W-:Y:S05]  /*0b60*/  BSYNC B0 ;  /* 0x0000000000007941 */ /* 0x000fea0003800000 */
.L_x_14573:
[----:B------:R-:W-:-:S04]  /*0b70*/  FMUL.FTZ R0, R0, 1 ;  /* 0x3f80000000007820 */ /* 0x000fc80000410000 */
[----:B------:R0:W1:Y:S01]  /*0b80*/  F2F.F64.F32 R26, R0 ;  /* 0x00000000001a7310 */ /* 0x0000620000201800 */
[----:B------:R-:W-:Y:S05]  /*0b90*/  BRA `(.L_x_14558) ;  /* 0x0000000400187947 */ /* 0x000fea0003800000 */
.L_x_14571:
        /* <DEDUP_REMOVED lines=21> */
.L_x_14580:
[----:B------:R-:W-:Y:S05]  /*0cf0*/  BSYNC B1 ;  /* 0x0000000000017941 */ /* 0x000fea0003800000 */
.L_x_14579:
[----:B------:R-:W-:Y:S01]  /*0d00*/  LEA R5, R0, 0x37800000, 0x17 ;  /* 0x3780000000057811 */ /* 0x000fe200078eb8ff */
[----:B------:R-:W-:-:S05]  /*0d10*/  IMAD.SHL.U32 R0, R3, 0x200000, RZ ;  /* 0x0020000003007824 */ /* 0x000fca00078e00ff */
[----:B------:R-:W-:-:S07]  /*0d20*/  LOP3.LUT R0, R5, R0, R6, 0xfe, !PT ;  /* 0x0000000005007212 */ /* 0x000fce00078efe06 */
.L_x_14578:
[----:B------:R-:W-:Y:S05]  /*0d30*/  BSYNC B0 ;  /* 0x0000000000007941 */ /* 0x000fea0003800000 */
.L_x_14577:
[----:B------:R-:W-:-:S04]  /*0d40*/  FMUL.FTZ R0, R0, 1 ;  /* 0x3f80000000007820 */ /* 0x000fc80000410000 */
[----:B------:R0:W1:Y:S01]  /*0d50*/  F2F.F64.F32 R26, R0 ;  /* 0x00000000001a7310 */ /* 0x0000620000201800 */
[----:B------:R-:W-:Y:S05]  /*0d60*/  BRA `(.L_x_14558) ;  /* 0x0000000000a47947 */ /* 0x000fea0003800000 */
.L_x_14570:
        /* <DEDUP_REMOVED lines=14> */
.L_x_14584:
[----:B------:R-:W-:Y:S05]  /*0e50*/  BSYNC B0 ;  /* 0x0000000000007941 */ /* 0x000fea0003800000 */
.L_x_14583:
[----:B------:R-:W-:-:S04]  /*0e60*/  FMUL.FTZ R0, R0, 1 ;  /* 0x3f80000000007820 */ /* 0x000fc80000410000 */
[----:B------:R0:W1:Y:S01]  /*0e70*/  F2F.F64.F32 R26, R0 ;  /* 0x00000000001a7310 */ /* 0x0000620000201800 */
[----:B------:R-:W-:Y:S05]  /*0e80*/  BRA `(.L_x_14558) ;  /* 0x00000000005c7947 */ /* 0x000fea0003800000 */
.L_x_14557:
        /* <DEDUP_REMOVED lines=16> */
.L_x_14585:
[----:B------:R-:W-:Y:S01]  /*0f90*/  CS2R R26, SRZ ;  /* 0x00000000001a7805 */ /* 0x000fe2000001ff00 */
[----:B------:R-:W-:Y:S06]  /*0fa0*/  BRA `(.L_x_14558) ;  /* 0x0000000000147947 */ /* 0x000fec0003800000 */
.L_x_14582:
[----:B------:R-:W2:Y:S02]  /*0fb0*/  LDG.E.64 R26, desc[UR36][R4.64] ;  /* 0x00000024041a7981 */ /* 0x000ea4000c1e1b00 */
[----:B--2---:R-:W0:Y:S01]  /*0fc0*/  I2F.F64.U64 R26, R26 ;  /* 0x0000001a001a7312 */ /* 0x004e220000301800 */
[----:B------:R-:W-:Y:S05]  /*0fd0*/  BRA `(.L_x_14558) ;  /* 0x0000000000087947 */ /* 0x000fea0003800000 */
.L_x_14581:
[----:B------:R-:W2:Y:S02]  /*0fe0*/  LDG.E R4, desc[UR36][R4.64] ;  /* 0x0000002404047981 */ /* 0x000ea4000c1e1900 */
[----:B--2---:R0:W1:Y:S02]  /*0ff0*/  I2F.F64.U32 R26, R4 ;  /* 0x00000004001a7312 */ /* 0x0040640000201800 */
.L_x_14558:
[----:B------:R-:W3:Y:S02]  /*1000*/  S2R R29, SR_TID.X ;  /* 0x00000000001d7919 */ /* 0x000ee40000002100 */
[----:B---3--:R-:W-:-:S07]  /*1010*/  VIADD R29, R29, 0x80 ;  /* 0x000000801d1d7836 */ /* 0x008fce0000000000 */
.L_x_14552:
[----:B------:R-:W-:Y:S05]  /*1020*/  BSYNC B6 ;  /* 0x0000000000067941 */ /* 0x000fea0003800000 */
.L_x_14551:
        /* <DEDUP_REMOVED lines=24> */
.L_x_14591:
[----:B------:R-:W3:Y:S02]  /*11b0*/  LDG.E.U8 R4, desc[UR36][R4.64] ;  /* 0x0000002404047981 */ /* 0x000ee4000c1e1100 */
[----:B---3--:R0:W1:Y:S01]  /*11c0*/  I2F.F64.U16 R24, R4 ;  /* 0x0000000400187312 */ /* 0x0080620000101800 */
[----:B------:R-:W-:Y:S05]  /*11d0*/  BRA `(.L_x_14593) ;  /* 0x0000000c00707947 */ /* 0x000fea0003800000 */
.L_x_14590:
        /* <DEDUP_REMOVED lines=9> */
.L_x_14595:
[----:B------:R-:W3:Y:S02]  /*1270*/  LDG.E R4, desc[UR36][R4.64] ;  /* 0x0000002404047981 */ /* 0x000ee4000c1e1900 */
[----:B---3--:R0:W1:Y:S01]  /*1280*/  I2F.F64 R24, R4 ;  /* 0x0000000400187312 */ /* 0x0080620000201c00 */
[----:B------:R-:W-:Y:S05]  /*1290*/  BRA `(.L_x_14593) ;  /* 0x0000000c00407947 */ /* 0x000fea0003800000 */
.L_x_14594:
[----:B------:R-:W3:Y:S02]  /*12a0*/  LDG.E.U16 R4, desc[UR36][R4.64] ;  /* 0x0000002404047981 */ /* 0x000ee4000c1e1500 */
[----:B---3--:R0:W1:Y:S01]  /*12b0*/  I2F.F64.S16 R24, R4 ;  /* 0x0000000400187312 */ /* 0x0080620000101c00 */
[----:B------:R-:W-:Y:S05]  /*12c0*/  BRA `(.L_x_14593) ;  /* 0x0000000c00347947 */ /* 0x000fea0003800000 */
.L_x_14589:
        /* <DEDUP_REMOVED lines=10> */
.L_x_14597:
[----:B------:R-:W3:Y:S02]  /*1370*/  LDG.E.U16 R0, desc[UR36][R4.64] ;  /* 0x0000002404007981 */ /* 0x000ee4000c1e1500 */
[----:B---3--:R-:W-:-:S05]  /*1380*/  HADD2.F32 R0, -RZ, R0.H0_H0 ;  /* 0x20000000ff007230 */ /* 0x008fca0000004100 */
[----:B------:R-:W-:-:S04]  /*1390*/  FMUL.FTZ R0, R0, 1 ;  /* 0x3f80000000007820 */ /* 0x000fc80000410000 */
[----:B------:R0:W1:Y:S01]  /*13a0*/  F2F.F64.F32 R24, R0 ;  /* 0x0000000000187310 */ /* 0x0000620000201800 */
[----:B------:R-:W-:Y:S05]  /*13b0*/  BRA `(.L_x_14593) ;  /* 0x0000000800f87947 */ /* 0x000fea0003800000 */
.L_x_14596:
        /* <DEDUP_REMOVED lines=10> */
.L_x_14599:
[----:B------:R-:W3:Y:S02]  /*1460*/  LDG.E.U16 R4, desc[UR36][R4.64] ;  /* 0x0000002404047981 */ /* 0x000ee4000c1e1500 */
[----:B---3--:R-:W-:-:S05]  /*1470*/  HADD2.F32 R0, -RZ, R4.H0_H0 ;  /* 0x20000004ff007230 */ /* 0x008fca0000004100 */
[----:B------:R-:W-:-:S04]  /*1480*/  FMUL.FTZ R0, R0, 1 ;  /* 0x3f80000000007820 */ /* 0x000fc80000410000 */
[----:B------:R0:W1:Y:S01]  /*1490*/  F2F.F64.F32 R24, R0 ;  /* 0x0000000000187310 */ /* 0x0000620000201800 */
[----:B------:R-:W-:Y:S05]  /*14a0*/  BRA `(.L_x_14593) ;  /* 0x0000000800bc7947 */ /* 0x000fea0003800000 */
.L_x_14598:
[----:B------:R0:W5:Y:S01]  /*14b0*/  LDG.E.64 R24, desc[UR36][R4.64] ;  /* 0x0000002404187981 */ /* 0x000162000c1e1b00 */
[----:B------:R-:W-:Y:S05]  /*14c0*/  BRA `(.L_x_14593) ;  /* 0x0000000800b47947 */ /* 0x000fea0003800000 */
.L_x_14588:
        /* <DEDUP_REMOVED lines=13> */
.L_x_14602:
[----:B------:R0:W5:Y:S01]  /*15a0*/  LDG.E.64 R24, desc[UR36][R4.64] ;  /* 0x0000002404187981 */ /* 0x000162000c1e1b00 */
[----:B------:R-:W-:Y:S05]  /*15b0*/  BRA `(.L_x_14593) ;  /* 0x0000000800787947 */ /* 0x000fea0003800000 */
.L_x_14601:
        /* <DEDUP_REMOVED lines=28> */
.L_x_14604:
[----:B------:R-:W3:Y:S02]  /*1780*/  LDG.E.U8 R4, desc[UR36][R4.64] ;  /* 0x0000002404047981 */ /* 0x000ee4000c1e1100 */
        /* <DEDUP_REMOVED lines=12> */
[----:B------:R3:W0:Y:S01]  /*1850*/  F2F.F64.F32 R24, R0 ;  /* 0x0000000000187310 */ /* 0x0006220000201800 */
[----:B------:R-:W-:Y:S05]  /*1860*/  BRA `(.L_x_14593) ;  /* 0x0000000400cc7947 */ /* 0x000fea0003800000 */
.L_x_14603:
[----:B------:R-:W3:Y:S02]  /*1870*/  LDG.E.U16 R0, desc[UR36][R4.64] ;  /* 0x0000002404007981 */ /* 0x000ee4000c1e1500 */
[----:B---3--:R-:W-:-:S04]  /*1880*/  IMAD.U32 R0, R0, 0x10000, RZ ;  /* 0x0001000000007824 */ /* 0x008fc800078e00ff */
[----:B------:R-:W-:-:S04]  /*1890*/  FMUL.FTZ R0, R0, 1 ;  /* 0x3f80000000007820 */ /* 0x000fc80000410000 */
[----:B------:R0:W1:Y:S01]  /*18a0*/  F2F.F64.F32 R24, R0 ;  /* 0x0000000000187310 */ /* 0x0000620000201800 */
[----:B------:R-:W-:Y:S05]  /*18b0*/  BRA `(.L_x_14593) ;  /* 0x0000000400b87947 */ /* 0x000fea0003800000 */
.L_x_14600:
        /* <DEDUP_REMOVED lines=11> */
.L_x_14607:
        /* <DEDUP_REMOVED lines=21> */
.L_x_14611:
[----:B------:R-:W-:Y:S05]  /*1ac0*/  BSYNC B1 ;  /* 0x0000000000017941 */ /* 0x000fea0003800000 */
.L_x_14610:
[----:B------:R-:W-:Y:S01]  /*1ad0*/  LEA R5, R0, 0x3b800000, 0x17 ;  /* 0x3b80000000057811 */ /* 0x000fe200078eb8ff */
[----:B------:R-:W-:-:S05]  /*1ae0*/  IMAD.SHL.U32 R0, R3, 0x100000, RZ ;  /* 0x0010000003007824 */ /* 0x000fca00078e00ff */
[----:B------:R-:W-:-:S07]  /*1af0*/  LOP3.LUT R0, R5, R0, R6, 0xfe, !PT ;  /* 0x0000000005007212 */ /* 0x000fce00078efe06 */
.L_x_14609:
[----:B------:R-:W-:Y:S05]  /*1b00*/  BSYNC B0 ;  /* 0x0000000000007941 */ /* 0x000fea0003800000 */
.L_x_14608:
[----:B------:R-:W-:-:S04]  /*1b10*/  FMUL.FTZ R0, R0, 1 ;  /* 0x3f80000000007820 */ /* 0x000fc80000410000 */
[----:B------:R0:W1:Y:S01]  /*1b20*/  F2F.F64.F32 R24, R0 ;  /* 0x0000000000187310 */ /* 0x0000620000201800 */
[----:B------:R-:W-:Y:S05]  /*1b30*/  BRA `(.L_x_14593) ;  /* 0x0000000400187947 */ /* 0x000fea0003800000 */
.L_x_14606:
        /* <DEDUP_REMOVED lines=21> */
.L_x_14615:
[----:B------:R-:W-:Y:S05]  /*1c90*/  BSYNC B1 ;  /* 0x0000000000017941 */ /* 0x000fea0003800000 */
.L_x_14614:
[----:B------:R-:W-:Y:S01]  /*1ca0*/  LEA R5, R0, 0x37800000, 0x17 ;  /* 0x3780000000057811 */ /* 0x000fe200078eb8ff */
[----:B------:R-:W-:-:S05]  /*1cb0*/  IMAD.SHL.U32 R0, R3, 0x200000, RZ ;  /* 0x0020000003007824 */ /* 0x000fca00078e00ff */
[----:B------:R-:W-:-:S07]  /*1cc0*/  LOP3.LUT R0, R5, R0, R6, 0xfe, !PT ;  /* 0x0000000005007212 */ /* 0x000fce00078efe06 */
.L_x_14613:
[----:B------:R-:W-:Y:S05]  /*1cd0*/  BSYNC B0 ;  /* 0x0000000000007941 */ /* 0x000fea0003800000 */
.L_x_14612:
[----:B------:R-:W-:-:S04]  /*1ce0*/  FMUL.FTZ R0, R0, 1 ;  /* 0x3f80000000007820 */ /* 0x000fc80000410000 */
[----:B------:R0:W1:Y:S01]  /*1cf0*/  F2F.F64.F32 R24, R0 ;  /* 0x0000000000187310 */ /* 0x0000620000201800 */
[----:B------:R-:W-:Y:S05]  /*1d00*/  BRA `(.L_x_14593) ;  /* 0x0000000000a47947 */ /* 0x000fea0003800000 */
.L_x_14605:
        /* <DEDUP_REMOVED lines=14> */
.L_x_14619:
[----:B------:R-:W-:Y:S05]  /*1df0*/  BSYNC B0 ;  /* 0x0000000000007941 */ /* 0x000fea0003800000 */
.L_x_14618:
[----:B------:R-:W-:-:S04]  /*1e00*/  FMUL.FTZ R0, R0, 1 ;  /* 0x3f80000000007820 */ /* 0x000fc80000410000 */
[----:B------:R0:W1:Y:S01]  /*1e10*/  F2F.F64.F32 R24, R0 ;  /* 0x0000000000187310 */ /* 0x0000620000201800 */
[----:B------:R-:W-:Y:S05]  /*1e20*/  BRA `(.L_x_14593) ;  /* 0x00000000005c7947 */ /* 0x000fea0003800000 */
.L_x_14592:
        /* <DEDUP_REMOVED lines=16> */
.L_x_14620:
[----:B------:R-:W-:Y:S01]  /*1f30*/  CS2R R24, SRZ ;  /* 0x0000000000187805 */ /* 0x000fe2000001ff00 */
[----:B------:R-:W-:Y:S06]  /*1f40*/  BRA `(.L_x_14593) ;  /* 0x0000000000147947 */ /* 0x000fec0003800000 */
.L_x_14617:
[----:B------:R-:W3:Y:S02]  /*1f50*/  LDG.E.64 R24, desc[UR36][R4.64] ;  /* 0x0000002404187981 */ /* 0x000ee4000c1e1b00 */
[----:B---3--:R-:W0:Y:S01]  /*1f60*/  I2F.F64.U64 R24, R24 ;  /* 0x0000001800187312 */ /* 0x008e220000301800 */
[----:B------:R-:W-:Y:S05]  /*1f70*/  BRA `(.L_x_14593) ;  /* 0x0000000000087947 */ /* 0x000fea0003800000 */
.L_x_14616:
[----:B------:R-:W3:Y:S02]  /*1f80*/  LDG.E R4, desc[UR36][R4.64] ;  /* 0x0000002404047981 */ /* 0x000ee4000c1e1900 */
[----:B---3--:R0:W1:Y:S02]  /*1f90*/  I2F.F64.U32 R24, R4 ;  /* 0x0000000400187312 */ /* 0x0080640000201800 */
.L_x_14593:
[----:B------:R-:W-:-:S07]  /*1fa0*/  VIADD R29, R29, 0x80 ;  /* 0x000000801d1d7836 */ /* 0x000fce0000000000 */
.L_x_14587:
[----:B------:R-:W-:Y:S05]  /*1fb0*/  BSYNC B6 ;  /* 0x0000000000067941 */ /* 0x000fea0003800000 */
.L_x_14586:
[----:B------:R-:W-:Y:S01]  /*1fc0*/  ISETP.GE.AND P0, PT, R29, R2, PT ;  /* 0x000000021d00720c */ /* 0x000fe20003f06270 */
[----:B------:R-:W-:Y:S01]  /*1fd0*/  BSSY B6, `(.L_x_14621) ;  /* 0x00000f9000067945 */ /* 0x000fe20003800000 */
[----:B------:R-:W-:Y:S02]  /*1fe0*/  CS2R R18, SRZ ;  /* 0x0000000000127805 */ /* 0x000fe4000001ff00 */
[----:B------:R-:W-:-:S09]  /*1ff0*/  CS2R R16, SRZ ;  /* 0x0000000000107805 */ /* 0x000fd2000001ff00 */
[----:B------:R-:W-:Y:S05]  /*2000*/  @P0 BRA `(.L_x_14622) ;  /* 0x0000000c00d40947 */ /* 0x000fea0003800000 */
[----:B01----:R-:W0:Y:S01]  /*2010*/  LDC.64 R4, c[0x0][0x230] ;  /* 0x00008c00ff047b82 */ /* 0x003e220000000a00 */
[----:B---3--:R-:W-:Y:S01]  /*2020*/  IMAD R0, R22, 0x200, R29 ;  /* 0x0000020016007824 */ /* 0x008fe200078e021d */
        /* <DEDUP_REMOVED lines=19> */
.L_x_14626:
[----:B------:R-:W3:Y:S02]  /*2160*/  LDG.E.U8 R4, desc[UR36][R4.64] ;  /* 0x0000002404047981 */ /* 0x000ee4000c1e1100 */
[----:B---3--:R0:W1:Y:S01]  /*2170*/  I2F.F64.U16 R16, R4 ;  /* 0x0000000400107312 */ /* 0x0080620000101800 */
[----:B------:R-:W-:Y:S05]  /*2180*/  BRA `(.L_x_14628) ;  /* 0x0000000c00707947 */ /* 0x000fea0003800000 */
.L_x_14625:
        /* <DEDUP_REMOVED lines=9> */
.L_x_14630:
[----:B------:R-:W3:Y:S02]  /*2220*/  LDG.E R4, desc[UR36][R4.64] ;  /* 0x0000002404047981 */ /* 0x000ee4000c1e1900 */
[----:B---3--:R0:W1:Y:S01]  /*2230*/  I2F.F64 R16, R4 ;  /* 0x0000000400107312 */ /* 0x0080620000201c00 */
[----:B------:R-:W-:Y:S05]  /*2240*/  BRA `(.L_x_14628) ;  /* 0x0000000c00407947 */ /* 0x000fea0003800000 */
.L_x_14629:
[----:B------:R-:W3:Y:S02]  /*2250*/  LDG.E.U16 R4, desc[UR36][R4.64] ;  /* 0x0000002404047981 */ /* 0x000ee4000c1e1500 */
[----:B---3--:R0:W1:Y:S01]  /*2260*/  I2F.F64.S16 R16, R4 ;  /* 0x0000000400107312 */ /* 0x0080620000101c00 */
[----:B------:R-:W-:Y:S05]  /*2270*/  BRA `(.L_x_14628) ;  /* 0x0000000c00347947 */ /* 0x000fea0003800000 */
.L_x_14624:
        /* <DEDUP_REMOVED lines=10> */
.L_x_14632:
[----:B------:R-:W3:Y:S02]  /*2320*/  LDG.E.U16 R0, desc[UR36][R4.64] ;  /* 0x0000002404007981 */ /* 0x000ee4000c1e1500 */
[----:B---3--:R-:W-:-:S05]  /*2330*/  HADD2.F32 R0, -RZ, R0.H0_H0 ;  /* 0x20000000ff007230 */ /* 0x008fca0000004100 */
[----:B------:R-:W-:-:S04]  /*2340*/  FMUL.FTZ R0, R0, 1 ;  /* 0x3f80000000007820 */ /* 0x000fc80000410000 */
[----:B------:R0:W1:Y:S01]  /*2350*/  F2F.F64.F32 R16, R0 ;  /* 0x0000000000107310 */ /* 0x0000620000201800 */
[----:B------:R-:W-:Y:S05]  /*2360*/  BRA `(.L_x_14628) ;  /* 0x0000000800f87947 */ /* 0x000fea0003800000 */
.L_x_14631:
        /* <DEDUP_REMOVED lines=10> */
.L_x_14634:
[----:B------:R-:W3:Y:S02]  /*2410*/  LDG.E.U16 R4, desc[UR36][R4.64] ;  /* 0x0000002404047981 */ /* 0x000ee4000c1e1500 */
[----:B---3--:R-:W-:-:S05]  /*2420*/  HADD2.F32 R0, -RZ, R4.H0_H0 ;  /* 0x20000004ff007230 */ /* 0x008fca0000004100 */
[----:B------:R-:W-:-:S04]  /*2430*/  FMUL.FTZ R0, R0, 1 ;  /* 0x3f80000000007820 */ /* 0x000fc80000410000 */
[----:B------:R0:W1:Y:S01]  /*2440*/  F2F.F64.F32 R16, R0 ;  /* 0x0000000000107310 */ /* 0x0000620000201800 */
[----:B------:R-:W-:Y:S05]  /*2450*/  BRA `(.L_x_14628) ;  /* 0x0000000800bc7947 */ /* 0x000fea0003800000 */
.L_x_14633:
[----:B------:R0:W5:Y:S01]  /*2460*/  LDG.E.64 R16, desc[UR36][R4.64] ;  /* 0x0000002404107981 */ /* 0x000162000c1e1b00 */
[----:B------:R-:W-:Y:S05]  /*2470*/  BRA `(.L_x_14628) ;  /* 0x0000000800b47947 */ /* 0x000fea0003800000 */
.L_x_14623:
        /* <DEDUP_REMOVED lines=13> */
.L_x_14637:
[----:B------:R0:W5:Y:S01]  /*2550*/  LDG.E.64 R16, desc[UR36][R4.64] ;  /* 0x0000002404107981 */ /* 0x000162000c1e1b00 */
[----:B------:R-:W-:Y:S05]  /*2560*/  BRA `(.L_x_14628) ;  /* 0x0000000800787947 */ /* 0x000fea0003800000 */
.L_x_14636:
        /* <DEDUP_REMOVED lines=28> */
.L_x_14639:
        /* <DEDUP_REMOVED lines=15> */
.L_x_14638:
[----:B------:R-:W3:Y:S02]  /*2820*/  LDG.E.U16 R0, desc[UR36][R4.64] ;  /* 0x0000002404007981 */ /* 0x000ee4000c1e1500 */
[----:B---3--:R-:W-:-:S04]  /*2830*/  IMAD.U32 R0, R0, 0x10000, RZ ;  /* 0x0001000000007824 */ /* 0x008fc800078e00ff */
[----:B------:R-:W-:-:S04]  /*2840*/  FMUL.FTZ R0, R0, 1 ;  /* 0x3f80000000007820 */ /* 0x000fc80000410000 */
[----:B------:R0:W1:Y:S01]  /*2850*/  F2F.F64.F32 R16, R0 ;  /* 0x0000000000107310 */ /* 0x0000620000201800 */
[----:B------:R-:W-:Y:S05]  /*2860*/  BRA `(.L_x_14628) ;  /* 0x0000000400b87947 */ /* 0x000fea0003800000 */
.L_x_14635:
        /* <DEDUP_REMOVED lines=11> */
.L_x_14642:
        /* <DEDUP_REMOVED lines=21> */
.L_x_14646:
[----:B------:R-:W-:Y:S05]  /*2a70*/  BSYNC B1 ;  /* 0x0000000000017941 */ /* 0x000fea0003800000 */
.L_x_14645:
[----:B------:R-:W-:Y:S01]  /*2a80*/  LEA R5, R0, 0x3b800000, 0x17 ;  /* 0x3b80000000057811 */ /* 0x000fe200078eb8ff */
[----:B------:R-:W-:-:S05]  /*2a90*/  IMAD.SHL.U32 R0, R3, 0x100000, RZ ;  /* 0x0010000003007824 */ /* 0x000fca00078e00ff */
[----:B------:R-:W-:-:S07]  /*2aa0*/  LOP3.LUT R0, R5, R0, R6, 0xfe, !PT ;  /* 0x0000000005007212 */ /* 0x000fce00078efe06 */
.L_x_14644:
[----:B------:R-:W-:Y:S05]  /*2ab0*/  BSYNC B0 ;  /* 0x0000000000007941 */ /* 0x000fea0003800000 */
.L_x_14643:
[----:B------:R-:W-:-:S04]  /*2ac0*/  FMUL.FTZ R0, R0, 1 ;  /* 0x3f80000000007820 */ /* 0x000fc80000410000 */
[----:B------:R3:W0:Y:S01]  /*2ad0*/  F2F.F64.F32 R16, R0 ;  /* 0x0000000000107310 */ /* 0x0006220000201800 */
[----:B------:R-:W-:Y:S05]  /*2ae0*/  BRA `(.L_x_14628) ;  /* 0x0000000400187947 */ /* 0x000fea0003800000 */
.L_x_14641:
        /* <DEDUP_REMOVED lines=21> */
.L_x_14650:
[----:B------:R-:W-:Y:S05]  /*2c40*/  BSYNC B1 ;  /* 0x0000000000017941 */ /* 0x000fea0003800000 */
.L_x_14649:
[----:B------:R-:W-:Y:S01]  /*2c50*/  LEA R5, R0, 0x37800000, 0x17 ;  /* 0x3780000000057811 */ /* 0x000fe200078eb8ff */
[----:B------:R-:W-:-:S05]  /*2c60*/  IMAD.SHL.U32 R0, R3, 0x200000, RZ ;  /* 0x0020000003007824 */ /* 0x000fca00078e00ff */
[----:B------:R-:W-:-:S07]  /*2c70*/  LOP3.LUT R0, R5, R0, R6, 0xfe, !PT ;  /* 0x0000000005007212 */ /* 0x000fce00078efe06 */
.L_x_14648:
[----:B------:R-:W-:Y:S05]  /*2c80*/  BSYNC B0 ;  /* 0x0000000000007941 */ /* 0x000fea0003800000 */
.L_x_14647:
[----:B------:R-:W-:-:S04]  /*2c90*/  FMUL.FTZ R0, R0, 1 ;  /* 0x3f80000000007820 */ /* 0x000fc80000410000 */
[----:B------:R0:W1:Y:S01]  /*2ca0*/  F2F.F64.F32 R16, R0 ;  /* 0x0000000000107310 */ /* 0x0000620000201800 */
[----:B------:R-:W-:Y:S05]  /*2cb0*/  BRA `(.L_x_14628) ;  /* 0x0000000000a47947 */ /* 0x000fea0003800000 */
.L_x_14640:
        /* <DEDUP_REMOVED lines=14> */
.L_x_14654:
[----:B------:R-:W-:Y:S05]  /*2da0*/  BSYNC B0 ;  /* 0x0000000000007941 */ /* 0x000fea0003800000 */
.L_x_14653:
[----:B------:R-:W-:-:S04]  /*2db0*/  FMUL.FTZ R0, R0, 1 ;  /* 0x3f80000000007820 */ /* 0x000fc80000410000 */
[----:B------:R0:W1:Y:S01]  /*2dc0*/  F2F.F64.F32 R16, R0 ;  /* 0x0000000000107310 */ /* 0x0000620000201800 */
[----:B------:R-:W-:Y:S05]  /*2dd0*/  BRA `(.L_x_14628) ;  /* 0x00000000005c7947 */ /* 0x000fea0003800000 */
.L_x_14627:
        /* <DEDUP_REMOVED lines=16> */
.L_x_14655:
[----:B------:R-:W-:Y:S01]  /*2ee0*/  CS2R R16, SRZ ;  /* 0x0000000000107805 */ /* 0x000fe2000001ff00 */
[----:B------:R-:W-:Y:S06]  /*2ef0*/  BRA `(.L_x_14628) ;  /* 0x0000000000147947 */ /* 0x000fec0003800000 */
.L_x_14652:
[----:B------:R-:W3:Y:S02]  /*2f00*/  LDG.E.64 R16, desc[UR36][R4.64] ;  /* 0x0000002404107981 */ /* 0x000ee4000c1e1b00 */
[----:B---3--:R-:W0:Y:S01]  /*2f10*/  I2F.F64.U64 R16, R16 ;  /* 0x0000001000107312 */ /* 0x008e220000301800 */
[----:B------:R-:W-:Y:S05]  /*2f20*/  BRA `(.L_x_14628) ;  /* 0x0000000000087947 */ /* 0x000fea0003800000 */
.L_x_14651:
[----:B------:R-:W3:Y:S02]  /*2f30*/  LDG.E R4, desc[UR36][R4.64] ;  /* 0x0000002404047981 */ /* 0x000ee4000c1e1900 */
[----:B---3--:R0:W1:Y:S02]  /*2f40*/  I2F.F64.U32 R16, R4 ;  /* 0x0000000400107312 */ /* 0x0080640000201800 */
.L_x_14628:
[----:B------:R-:W-:-:S07]  /*2f50*/  VIADD R29, R29, 0x80 ;  /* 0x000000801d1d7836 */ /* 0x000fce0000000000 */
.L_x_14622:
[----:B------:R-:W-:Y:S05]  /*2f60*/  BSYNC B6 ;  /* 0x0000000000067941 */ /* 0x000fea0003800000 */
.L_x_14621:
[----:B------:R-:W-:Y:S01]  /*2f70*/  ISETP.GE.AND P0, PT, R29, R2, PT ;  /* 0x000000021d00720c */ /* 0x000fe20003f06270 */
[----:B------:R-:W-:-:S12]  /*2f80*/  BSSY B6, `(.L_x_14656) ;  /* 0x00000f4000067945 */ /* 0x000fd80003800000 */
[----:B------:R-:W-:Y:S05]  /*2f90*/  @P0 BRA `(.L_x_14657) ;  /* 0x0000000c00c80947 */ /* 0x000fea0003800000 */
[----:B01----:R-:W0:Y:S01]  /*2fa0*/  LDC.64 R4, c[0x0][0x230] ;  /* 0x00008c00ff047b82 */ /* 0x003e220000000a00 */
[----:B---3--:R-:W-:Y:S01]  /*2fb0*/  PRMT R0, R23, 0x9910, RZ ;  /* 0x0000991017007816 */ /* 0x008fe200000000ff */
        /* <DEDUP_REMOVED lines=18> */
.L_x_14661:
[----:B------:R-:W3:Y:S02]  /*30e0*/  LDG.E.U8 R4, desc[UR36][R4.64] ;  /* 0x0000002404047981 */ /* 0x000ee4000c1e1100 */
[----:B---3--:R0:W1:Y:S01]  /*30f0*/  I2F.F64.U16 R18, R4 ;  /* 0x0000000400127312 */ /* 0x0080620000101800 */
[----:B------:R-:W-:Y:S05]  /*3100*/  BRA `(.L_x_14657) ;  /* 0x0000000c006c7947 */ /* 0x000fea0003800000 */
.L_x_14660:
        /* <DEDUP_REMOVED lines=9> */
.L_x_14664:
[----:B------:R-:W3:Y:S02]  /*31a0*/  LDG.E R4, desc[UR36][R4.64] ;  /* 0x0000002404047981 */ /* 0x000ee4000c1e1900 */
[----:B---3--:R0:W1:Y:S01]  /*31b0*/  I2F.F64 R18, R4 ;  /* 0x0000000400127312 */ /* 0x0080620000201c00 */
[----:B------:R-:W-:Y:S05]  /*31c0*/  BRA `(.L_x_14657) ;  /* 0x0000000c003c7947 */ /* 0x000fea0003800000 */
.L_x_14663:
[----:B------:R-:W3:Y:S02]  /*31d0*/  LDG.E.U16 R4, desc[UR36][R4.64] ;  /* 0x0000002404047981 */ /* 0x000ee4000c1e1500 */
[----:B---3--:R0:W1:Y:S01]  /*31e0*/  I2F.F64.S16 R18, R4 ;  /* 0x0000000400127312 */ /* 0x0080620000101c00 */
[----:B------:R-:W-:Y:S05]  /*31f0*/  BRA `(.L_x_14657) ;  /* 0x0000000c00307947 */ /* 0x000fea0003800000 */
.L_x_14659:
        /* <DEDUP_REMOVED lines=10> */
.L_x_14666:
[----:B------:R-:W3:Y:S02]  /*32a0*/  LDG.E.U16 R0, desc[UR36][R4.64] ;  /* 0x0000002404007981 */ /* 0x000ee4000c1e1500 */
[----:B---3--:R-:W-:-:S05]  /*32b0*/  HADD2.F32 R0, -RZ, R0.H0_H0 ;  /* 0x20000000ff007230 */ /* 0x008fca0000004100 */
[----:B------:R-:W-:-:S04]  /*32c0*/  FMUL.FTZ R0, R0, 1 ;  /* 0x3f80000000007820 */ /* 0x000fc80000410000 */
[----:B------:R0:W1:Y:S01]  /*32d0*/  F2F.F64.F32 R18, R0 ;  /* 0x0000000000127310 */ /* 0x0000620000201800 */
[----:B------:R-:W-:Y:S05]  /*32e0*/  BRA `(.L_x_14657) ;  /* 0x0000000800f47947 */ /* 0x000fea0003800000 */
.L_x_14665:
        /* <DEDUP_REMOVED lines=10> */
.L_x_14668:
[----:B------:R-:W3:Y:S02]  /*3390*/  LDG.E.U16 R4, desc[UR36][R4.64] ;  /* 0x0000002404047981 */ /* 0x000ee4000c1e1500 */
[----:B---3--:R-:W-:-:S05]  /*33a0*/  HADD2.F32 R0, -RZ, R4.H0_H0 ;  /* 0x20000004ff007230 */ /* 0x008fca0000004100 */
[----:B------:R-:W-:-:S04]  /*33b0*/  FMUL.FTZ R0, R0, 1 ;  /* 0x3f80000000007820 */ /* 0x000fc80000410000 */
[----:B------:R0:W1:Y:S01]  /*33c0*/  F2F.F64.F32 R18, R0 ;  /* 0x0000000000127310 */ /* 0x0000620000201800 */
[----:B------:R-:W-:Y:S05]  /*33d0*/  BRA `(.L_x_14657) ;  /* 0x0000000800b87947 */ /* 0x000fea0003800000 */
.L_x_14667:
[----:B------:R0:W5:Y:S01]  /*33e0*/  LDG.E.64 R18, desc[UR36][R4.64] ;  /* 0x0000002404127981 */ /* 0x000162000c1e1b00 */
[----:B------:R-:W-:Y:S05]  /*33f0*/  BRA `(.L_x_14657) ;  /* 0x0000000800b07947 */ /* 0x000fea0003800000 */
.L_x_14658:
        /* <DEDUP_REMOVED lines=13> */
.L_x_14671:
[----:B------:R0:W5:Y:S01]  /*34d0*/  LDG.E.64 R18, desc[UR36][R4.64] ;  /* 0x0000002404127981 */ /* 0x000162000c1e1b00 */
[----:B------:R-:W-:Y:S05]  /*34e0*/  BRA `(.L_x_14657) ;  /* 0x0000000800747947 */ /* 0x000fea0003800000 */
.L_x_14670:
        /* <DEDUP_REMOVED lines=28> */
.L_x_14673:
        /* <DEDUP_REMOVED lines=15> */
.L_x_14672:
[----:B------:R-:W3:Y:S02]  /*37a0*/  LDG.E.U16 R0, desc[UR36][R4.64] ;  /* 0x0000002404007981 */ /* 0x000ee4000c1e1500 */
[----:B---3--:R-:W-:-:S04]  /*37b0*/  IMAD.U32 R0, R0, 0x10000, RZ ;  /* 0x0001000000007824 */ /* 0x008fc800078e00ff */
[----:B------:R-:W-:-:S04]  /*37c0*/  FMUL.FTZ R0, R0, 1 ;  /* 0x3f80000000007820 */ /* 0x000fc80000410000 */
[----:B------:R0:W1:Y:S01]  /*37d0*/  F2F.F64.F32 R18, R0 ;  /* 0x0000000000127310 */ /* 0x0000620000201800 */
[----:B------:R-:W-:Y:S05]  /*37e0*/  BRA `(.L_x_14657) ;  /* 0x0000000400b47947 */ /* 0x000fea0003800000 */
.L_x_14669:
        /* <DEDUP_REMOVED lines=11> */
.L_x_14676:
        /* <DEDUP_REMOVED lines=21> */
.L_x_14680:
[----:B------:R-:W-:Y:S05]  /*39f0*/  BSYNC B1 ;  /* 0x0000000000017941 */ /* 0x000fea0003800000 */
.L_x_14679:
[----:B------:R-:W-:Y:S01]  /*3a00*/  LEA R5, R0, 0x3b800000, 0x17 ;  /* 0x3b80000000057811 */ /* 0x000fe200078eb8ff */
[----:B------:R-:W-:-:S05]  /*3a10*/  IMAD.SHL.U32 R0, R3, 0x100000, RZ ;  /* 0x0010000003007824 */ /* 0x000fca00078e00ff */
[----:B------:R-:W-:-:S07]  /*3a20*/  LOP3.LUT R0, R5, R0, R6, 0xfe, !PT ;  /* 0x0000000005007212 */ /* 0x000fce00078efe06 */
.L_x_14678:
[----:B------:R-:W-:Y:S05]  /*3a30*/  BSYNC B0 ;  /* 0x0000000000007941 */ /* 0x000fea0003800000 */
.L_x_14677:
[----:B------:R-:W-:-:S04]  /*3a40*/  FMUL.FTZ R0, R0, 1 ;  /* 0x3f80000000007820 */ /* 0x000fc80000410000 */
[----:B------:R0:W1:Y:S01]  /*3a50*/  F2F.F64.F32 R18, R0 ;  /* 0x0000000000127310 */ /* 0x0000620000201800 */
[----:B------:R-:W-:Y:S05]  /*3a60*/  BRA `(.L_x_14657) ;  /* 0x0000000400147947 */ /* 0x000fea0003800000 */
.L_x_14675:
        /* <DEDUP_REMOVED lines=21> */
.L_x_14684:
[----:B------:R-:W-:Y:S05]  /*3bc0*/  BSYNC B1 ;  /* 0x0000000000017941 */ /* 0x000fea0003800000 */
.L_x_14683:
[----:B------:R-:W-:Y:S01]  /*3bd0*/  LEA R5, R0, 0x37800000, 0x17 ;  /* 0x3780000000057811 */ /* 0x000fe200078eb8ff */
[----:B------:R-:W-:-:S05]  /*3be0*/  IMAD.SHL.U32 R0, R3, 0x200000, RZ ;  /* 0x0020000003007824 */ /* 0x000fca00078e00ff */
[----:B------:R-:W-:-:S07]  /*3bf0*/  LOP3.LUT R0, R5, R0, R6, 0xfe, !PT ;  /* 0x0000000005007212 */ /* 0x000fce00078efe06 */
.L_x_14682:
[----:B------:R-:W-:Y:S05]  /*3c00*/  BSYNC B0 ;  /* 0x0000000000007941 */ /* 0x000fea0003800000 */
.L_x_14681:
[----:B------:R-:W-:-:S04]  /*3c10*/  FMUL.FTZ R0, R0, 1 ;  /* 0x3f80000000007820 */ /* 0x000fc80000410000 */
[----:B------:R0:W1:Y:S01]  /*3c20*/  F2F.F64.F32 R18, R0 ;  /* 0x0000000000127310 */ /* 0x0000620000201800 */
[----:B------:R-:W-:Y:S05]  /*3c30*/  BRA `(.L_x_14657) ;  /* 0x0000000000a07947 */ /* 0x000fea0003800000 */
.L_x_14674:
        /* <DEDUP_REMOVED lines=14> */
.L_x_14688:
[----:B------:R-:W-:Y:S05]  /*3d20*/  BSYNC B0 ;  /* 0x0000000000007941 */ /* 0x000fea0003800000 */
.L_x_14687:
[----:B------:R-:W-:-:S04]  /*3d30*/  FMUL.FTZ R0, R0, 1 ;  /* 0x3f80000000007820 */ /* 0x000fc80000410000 */
[----:B------:R0:W1:Y:S01]  /*3d40*/  F2F.F64.F32 R18, R0 ;  /* 0x0000000000127310 */ /* 0x0000620000201800 */
[----:B------:R-:W-:Y:S05]  /*3d50*/  BRA `(.L_x_14657) ;  /* 0x0000000000587947 */ /* 0x000fea0003800000 */
.L_x_14662:
        /* <DEDUP_REMOVED lines=16> */
.L_x_14689:
[----:B------:R-:W-:Y:S05]  /*3e60*/  BRA `(.L_x_14657) ;  /* 0x0000000000147947 */ /* 0x000fea0003800000 */
.L_x_14686:
[----:B------:R-:W3:Y:S02]  /*3e70*/  LDG.E.64 R18, desc[UR36][R4.64] ;  /* 0x0000002404127981 */ /* 0x000ee4000c1e1b00 */
[----:B---3--:R-:W0:Y:S01]  /*3e80*/  I2F.F64.U64 R18, R18 ;  /* 0x0000001200127312 */ /* 0x008e220000301800 */
[----:B------:R-:W-:Y:S05]  /*3e90*/  BRA `(.L_x_14657) ;  /* 0x0000000000087947 */ /* 0x000fea0003800000 */
.L_x_14685:
[----:B------:R-:W3:Y:S02]  /*3ea0*/  LDG.E R4, desc[UR36][R4.64] ;  /* 0x0000002404047981 */ /* 0x000ee4000c1e1900 */
[----:B---3--:R0:W1:Y:S02]  /*3eb0*/  I2F.F64.U32 R18, R4 ;  /* 0x0000000400127312 */ /* 0x0080640000201800 */
.L_x_14657:
[----:B------:R-:W-:Y:S05]  /*3ec0*/  BSYNC B6 ;  /* 0x0000000000067941 */ /* 0x000fea0003800000 */
.L_x_14656:
[----:B------:R-:W2:Y:S01]  /*3ed0*/  S2R R23, SR_TID.X ;  /* 0x0000000000177919 */ /* 0x000ea20000002100 */
[----:B------:R-:W0:Y:S01]  /*3ee0*/  LDC R8, c[0x0][0x220] ;  /* 0x00008800ff087b82 */ /* 0x000e220000000800 */
[----:B------:R-:W-:Y:S07]  /*3ef0*/  BSSY B0, `(.L_x_14690) ;  /* 0x000001a000007945 */ /* 0x000fee0003800000 */
[----:B------:R-:W0:Y:S01]  /*3f00*/  LDC R9, c[0x0][0x224] ;  /* 0x00008900ff097b82 */ /* 0x000e220000000800 */
[----:B--2---:R-:W-:-:S13]  /*3f10*/  ISETP.GE.AND P1, PT, R23, R2, PT ;  /* 0x000000021700720c */ /* 0x004fda0003f26270 */
[----:B------:R-:W-:Y:S05]  /*3f20*/  @P1 BRA `(.L_x_14691) ;  /* 0x0000000000581947 */ /* 0x000fea0003800000 */
[----:B------:R-:W2:Y:S01]  /*3f30*/  LDC.64 R10, c[0x0][0x220] ;  /* 0x00008800ff0a7b82 */ /* 0x000ea20000000a00 */
[----:B------:R-:W-:Y:S01]  /*3f40*/  ULDC UR4, c[0x0][0x224] ;  /* 0x0000890000047ab9 */ /* 0x000fe20000000800 */
[----:B01----:R-:W-:Y:S01]  /*3f50*/  IMAD.MOV.U32 R4, RZ, RZ, 0x1 ;  /* 0x00000001ff047424 */ /* 0x003fe200078e00ff */
[----:B------:R-:W2:Y:S01]  /*3f60*/  MUFU.RCP64H R5, UR4 ;  /* 0x0000000400057d08 */ /* 0x000ea20008001800 */
[----:B----45:R-:W-:-:S04]  /*3f70*/  FSETP.GEU.AND P2, PT, |R27|, 6.5827683646048100446e-37, PT ;  /* 0x036000001b00780b */ /* 0x030fc80003f4e200 */
        /* <DEDUP_REMOVED lines=8> */
[----:B---3--:R-:W-:-:S05]  /*4000*/  FFMA R0, RZ, UR4, R5 ;  /* 0x00000004ff007c23 */ /* 0x008fca0008000005 */
[----:B------:R-:W-:-:S13]  /*4010*/  FSETP.GT.AND P0, PT, |R0|, 1.469367938527859385e-39, PT ;  /* 0x001000000000780b */ /* 0x000fda0003f04200 */
[----:B------:R-:W-:Y:S05]  /*4020*/  @P0 BRA P2, `(.L_x_14691) ;  /* 0x0000000000180947 */ /* 0x000fea0001000000 */
[----:B------:R-:W-:Y:S01]  /*4030*/  IMAD.MOV.U32 R10, RZ, RZ, R26 ;  /* 0x000000ffff0a7224 */ /* 0x000fe200078e001a */
[----:B------:R-:W-:Y:S01]  /*4040*/  MOV R26, 0x4070 ;  /* 0x00004070001a7802 */ /* 0x000fe20000000f00 */
[----:B------:R-:W-:-:S07]  /*4050*/  IMAD.MOV.U32 R11, RZ, RZ, R27 ;  /* 0x000000ffff0b7224 */ /* 0x000fce00078e001b */
[----:B------:R-:W-:Y:S05]  /*4060*/  CALL.REL.NOINC `($__internal_50_$__cuda_sm20_div_rn_f64_full) ;  /* 0x0000004c003c7944 */ /* 0x000fea0003c00000 */
[----:B------:R-:W-:Y:S02]  /*4070*/  IMAD.MOV.U32 R4, RZ, RZ, R14 ;  /* 0x000000ffff047224 */ /* 0x000fe400078e000e */
[----:B------:R-:W-:-:S07]  /*4080*/  IMAD.MOV.U32 R5, RZ, RZ, R15 ;  /* 0x000000ffff057224 */ /* 0x000fce00078e000f */
.L_x_14691:
[----:B------:R-:W-:Y:S05]  /*4090*/  BSYNC B0 ;  /* 0x0000000000007941 */ /* 0x000fea0003800000 */
.L_x_14690:
[----:B01--45:R-:W-:Y:S01]  /*40a0*/  VIADD R27, R23, 0x80 ;  /* 0x00000080171b7836 */ /* 0x033fe20000000000 */
[----:B------:R-:W-:Y:S04]  /*40b0*/  BSSY B0, `(.L_x_14692) ;  /* 0x0000019000007945 */ /* 0x000fe80003800000 */
[----:B------:R-:W-:-:S13]  /*40c0*/  ISETP.GE.AND P0, PT, R27, R2, PT ;  /* 0x000000021b00720c */ /* 0x000fda0003f06270 */
[----:B------:R-:W-:Y:S05]  /*40d0*/  @P0 BRA `(.L_x_14693) ;  /* 0x0000000000580947 */ /* 0x000fea0003800000 */
[----:B------:R-:W0:Y:S01]  /*40e0*/  LDC.64 R10, c[0x0][0x220] ;  /* 0x00008800ff0a7b82 */ /* 0x000e220000000a00 */
[----:B------:R-:W-:Y:S01]  /*40f0*/  ULDC UR4, c[0x0][0x224] ;  /* 0x0000890000047ab9 */ /* 0x000fe20000000800 */
[----:B------:R-:W-:Y:S01]  /*4100*/  IMAD.MOV.U32 R6, RZ, RZ, 0x1 ;  /* 0x00000001ff067424 */ /* 0x000fe200078e00ff */
[----:B------:R-:W0:Y:S01]  /*4110*/  MUFU.RCP64H R7, UR4 ;  /* 0x0000000400077d08 */ /* 0x000e220008001800 */
        /* <DEDUP_REMOVED lines=18> */
.L_x_14693:
[----:B------:R-:W-:Y:S05]  /*4240*/  BSYNC B0 ;  /* 0x0000000000007941 */ /* 0x000fea0003800000 */
.L_x_14692:
[----:B------:R-:W-:Y:S01]  /*4250*/  VIADD R3, R23, 0x100 ;  /* 0x0000010017037836 */ /* 0x000fe20000000000 */
        /* <DEDUP_REMOVED lines=25> */
.L_x_14695:
[----:B------:R-:W-:Y:S05]  /*43f0*/  BSYNC B0 ;  /* 0x0000000000007941 */ /* 0x000fea0003800000 */
.L_x_14694:
        /* <DEDUP_REMOVED lines=26> */
.L_x_14697:
[----:B------:R-:W-:Y:S05]  /*45a0*/  BSYNC B0 ;  /* 0x0000000000007941 */ /* 0x000fea0003800000 */
.L_x_14696:
[----:B------:R-:W0:Y:S01]  /*45b0*/  LDC.U8 R18, c[0x0][0x244] ;  /* 0x00009100ff127b82 */ /* 0x000e220000000000 */
[----:B------:R-:W-:Y:S04]  /*45c0*/  BSSY B6, `(.L_x_14698) ;  /* 0x000012e000067945 */ /* 0x000fe80003800000 */
[----:B------:R-:W-:Y:S05]  /*45d0*/  @P1 BRA `(.L_x_14699) ;  /* 0x0000001000b01947 */ /* 0x000fea0003800000 */
[----:B------:R-:W3:Y:S01]  /*45e0*/  S2R R3, SR_TID.X ;  /* 0x0000000000037919 */ /* 0x000ee20000002100 */
[----:B------:R-:W1:Y:S01]  /*45f0*/  LDC.64 R8, c[0x0][0x228] ;  /* 0x00008a00ff087b82 */ /* 0x000e620000000a00 */
[----:B0-----:R-:W-:Y:S01]  /*4600*/  PRMT R6, R18, 0x9910, RZ ;  /* 0x0000991012067816 */ /* 0x001fe200000000ff */
[----:B------:R-:W-:Y:S01]  /*4610*/  ULDC UR4, c[0x0][0x248] ;  /* 0x0000920000047ab9 */ /* 0x000fe20000000800 */
[----:B---3--:R-:W-:-:S04]  /*4620*/  IMAD R0, R22, 0x200, R3 ;  /* 0x0000020016007824 */ /* 0x008fc800078e0203 */
[----:B------:R-:W-:Y:S02]  /*4630*/  IMAD R3, R0, UR4, RZ ;  /* 0x0000000400037c24 */ /* 0x000fe4000f8e02ff */
[----:B------:R-:W-:-:S03]  /*4640*/  IMAD.MOV.U32 R0, RZ, RZ, R6 ;  /* 0x000000ffff007224 */ /* 0x000fc600078e0006 */
[----:B-1----:R-:W-:Y:S02]  /*4650*/  IADD3 R8, P1, R3, R8, RZ ;  /* 0x0000000803087210 */ /* 0x002fe40007f3e0ff */
        /* <DEDUP_REMOVED lines=15> */
.L_x_14703:
[----:B------:R-:W0:Y:S01]  /*4750*/  F2I.S64.F64.TRUNC R4, R4 ;  /* 0x0000000400047311 */ /* 0x000e22000030d900 */
[----:B------:R-:W-:Y:S02]  /*4760*/  IMAD.MOV.U32 R23, RZ, RZ, R27 ;  /* 0x000000ffff177224 */ /* 0x000fe400078e001b */
[----:B0-----:R-:W-:-:S05]  /*4770*/  IMAD.MOV.U32 R3, RZ, RZ, R4 ;  /* 0x000000ffff037224 */ /* 0x001fca00078e0004 */
[----:B------:R0:W-:Y:S01]  /*4780*/  STG.E.U8 desc[UR36][R8.64], R3 ;  /* 0x0000000308007986 */ /* 0x0001e2000c101124 */
[----:B------:R-:W-:Y:S05]  /*4790*/  BRA `(.L_x_14699) ;  /* 0x0000001000407947 */ /* 0x000fea0003800000 */
.L_x_14702:
        /* <DEDUP_REMOVED lines=10> */
.L_x_14706:
[----:B------:R-:W0:Y:S01]  /*4840*/  F2I.F64.TRUNC R5, R4 ;  /* 0x0000000400057311 */ /* 0x000e22000030d100 */
[----:B------:R-:W-:Y:S01]  /*4850*/  IMAD.MOV.U32 R23, RZ, RZ, R27 ;  /* 0x000000ffff177224 */ /* 0x000fe200078e001b */
[----:B0-----:R0:W-:Y:S01]  /*4860*/  STG.E desc[UR36][R8.64], R5 ;  /* 0x0000000508007986 */ /* 0x0011e2000c101924 */
[----:B------:R-:W-:Y:S05]  /*4870*/  BRA `(.L_x_14699) ;  /* 0x0000001000087947 */ /* 0x000fea0003800000 */
.L_x_14705:
[----:B------:R-:W0:Y:S01]  /*4880*/  F2I.F64.TRUNC R5, R4 ;  /* 0x0000000400057311 */ /* 0x000e22000030d100 */
[----:B------:R-:W-:Y:S01]  /*4890*/  IMAD.MOV.U32 R23, RZ, RZ, R27 ;  /* 0x000000ffff177224 */ /* 0x000fe200078e001b */
[----:B0-----:R0:W-:Y:S01]  /*48a0*/  STG.E.U16 desc[UR36][R8.64], R5 ;  /* 0x0000000508007986 */ /* 0x0011e2000c101524 */
[----:B------:R-:W-:Y:S05]  /*48b0*/  BRA `(.L_x_14699) ;  /* 0x0000000c00f87947 */ /* 0x000fea0003800000 */
.L_x_14701:
        /* <DEDUP_REMOVED lines=14> */
.L_x_14708:
        /* <DEDUP_REMOVED lines=9> */
.L_x_14707:
        /* <DEDUP_REMOVED lines=15> */
.L_x_14710:
        /* <DEDUP_REMOVED lines=10> */
.L_x_14709:
[----:B------:R0:W-:Y:S01]  /*4bc0*/  STG.E.64 desc[UR36][R8.64], R4 ;  /* 0x0000000408007986 */ /* 0x0001e2000c101b24 */
[----:B------:R-:W-:Y:S01]  /*4bd0*/  IMAD.MOV.U32 R23, RZ, RZ, R27 ;  /* 0x000000ffff177224 */ /* 0x000fe200078e001b */
[----:B------:R-:W-:Y:S06]  /*4be0*/  BRA `(.L_x_14699) ;  /* 0x0000000c002c7947 */ /* 0x000fec0003800000 */
.L_x_14700:
        /* <DEDUP_REMOVED lines=13> */
.L_x_14713:
[----:B------:R-:W-:Y:S01]  /*4cc0*/  CS2R R6, SRZ ;  /* 0x0000000000067805 */ /* 0x000fe2000001ff00 */
[----:B------:R-:W-:-:S04]  /*4cd0*/  IMAD.MOV.U32 R23, RZ, RZ, R27 ;  /* 0x000000ffff177224 */ /* 0x000fc800078e001b */
[----:B------:R0:W-:Y:S01]  /*4ce0*/  STG.E.128 desc[UR36][R8.64], R4 ;  /* 0x0000000408007986 */ /* 0x0001e2000c101d24 */
[----:B------:R-:W-:Y:S05]  /*4cf0*/  BRA `(.L_x_14699) ;  /* 0x0000000800e87947 */ /* 0x000fea0003800000 */
.L_x_14712:
        /* <DEDUP_REMOVED lines=25> */
.L_x_14717:
[----:B------:R-:W-:Y:S05]  /*4e90*/  BSYNC B0 ;  /* 0x0000000000007941 */ /* 0x000fea0003800000 */
.L_x_14716:
[----:B------:R-:W-:Y:S01]  /*4ea0*/  LOP3.LUT R7, R0, R7, RZ, 0xfc, !PT ;  /* 0x0000000700077212 */ /* 0x000fe200078efcff */
[----:B------:R-:W-:-:S04]  /*4eb0*/  IMAD.MOV.U32 R23, RZ, RZ, R27 ;  /* 0x000000ffff177224 */ /* 0x000fc800078e001b */
[----:B------:R0:W-:Y:S01]  /*4ec0*/  STG.E.U8 desc[UR36][R8.64], R7 ;  /* 0x0000000708007986 */ /* 0x0001e2000c101124 */
[----:B------:R-:W-:Y:S05]  /*4ed0*/  BRA `(.L_x_14699) ;  /* 0x0000000800707947 */ /* 0x000fea0003800000 */
.L_x_14715:
        /* <DEDUP_REMOVED lines=17> */
.L_x_14719:
[----:B------:R-:W-:Y:S01]  /*4ff0*/  IMAD.MOV.U32 R0, RZ, RZ, 0x7f ;  /* 0x0000007fff007424 */ /* 0x000fe200078e00ff */
[----:B------:R-:W-:-:S04]  /*5000*/  ISETP.GT.U32.AND P0, PT, R3, 0x7f800000, PT ;  /* 0x7f8000000300780c */ /* 0x000fc80003f04070 */
[----:B------:R-:W-:-:S09]  /*5010*/  SEL R0, R0, 0x7c, P0 ;  /* 0x0000007c00007807 */ /* 0x000fd20000000000 */
.L_x_14720:
[----:B------:R-:W-:Y:S05]  /*5020*/  BSYNC B0 ;  /* 0x0000000000007941 */ /* 0x000fea0003800000 */
.L_x_14718:
[----:B------:R-:W-:Y:S01]  /*5030*/  LOP3.LUT R3, R7, 0x80000000, RZ, 0xc0, !PT ;  /* 0x8000000007037812 */ /* 0x000fe200078ec0ff */
[----:B------:R-:W-:-:S03]  /*5040*/  IMAD.MOV.U32 R23, RZ, RZ, R27 ;  /* 0x000000ffff177224 */ /* 0x000fc600078e001b */
[----:B------:R-:W-:-:S04]  /*5050*/  SHF.R.U32.HI R3, RZ, 0x18, R3 ;  /* 0x00000018ff037819 */ /* 0x000fc80000011603 */
[----:B------:R-:W-:-:S05]  /*5060*/  LOP3.LUT R3, R0, R3, RZ, 0xfc, !PT ;  /* 0x0000000300037212 */ /* 0x000fca00078efcff */
[----:B------:R0:W-:Y:S01]  /*5070*/  STG.E.U8 desc[UR36][R8.64], R3 ;  /* 0x0000000308007986 */ /* 0x0001e2000c101124 */
[----:B------:R-:W-:Y:S05]  /*5080*/  BRA `(.L_x_14699) ;  /* 0x0000000800047947 */ /* 0x000fea0003800000 */
.L_x_14714:
        /* <DEDUP_REMOVED lines=9> */
.L_x_14711:
        /* <DEDUP_REMOVED lines=12> */
.L_x_14723:
        /* <DEDUP_REMOVED lines=21> */
.L_x_14726:
[----:B------:R-:W-:-:S04]  /*5330*/  LOP3.LUT R0, R7, 0x80000000, RZ, 0xc0, !PT ;  /* 0x8000000007007812 */ /* 0x000fc800078ec0ff */
[----:B------:R-:W-:-:S04]  /*5340*/  SHF.R.U32.HI R0, RZ, 0x18, R0 ;  /* 0x00000018ff007819 */ /* 0x000fc80000011600 */
[----:B------:R-:W-:-:S07]  /*5350*/  LOP3.LUT R0, R3, R0, RZ, 0xfc, !PT ;  /* 0x0000000003007212 */ /* 0x000fce00078efcff */
.L_x_14725:
[----:B------:R-:W-:Y:S05]  /*5360*/  BSYNC B0 ;  /* 0x0000000000007941 */ /* 0x000fea0003800000 */
.L_x_14724:
[----:B------:R0:W-:Y:S01]  /*5370*/  STG.E.U8 desc[UR36][R8.64], R0 ;  /* 0x0000000008007986 */ /* 0x0001e2000c101124 */
[----:B------:R-:W-:Y:S01]  /*5380*/  IMAD.MOV.U32 R23, RZ, RZ, R27 ;  /* 0x000000ffff177224 */ /* 0x000fe200078e001b */
[----:B------:R-:W-:Y:S06]  /*5390*/  BRA `(.L_x_14699) ;  /* 0x0000000400407947 */ /* 0x000fec0003800000 */
.L_x_14722:
        /* <DEDUP_REMOVED lines=21> */
.L_x_14729:
[----:B------:R-:W-:-:S04]  /*54f0*/  LOP3.LUT R0, R7, 0x80000000, RZ, 0xc0, !PT ;  /* 0x8000000007007812 */ /* 0x000fc800078ec0ff */
[----:B------:R-:W-:-:S04]  /*5500*/  SHF.R.U32.HI R0, RZ, 0x18, R0 ;  /* 0x00000018ff007819 */ /* 0x000fc80000011600 */
[----:B------:R-:W-:-:S07]  /*5510*/  LOP3.LUT R0, R3, R0, RZ, 0xfc, !PT ;  /* 0x0000000003007212 */ /* 0x000fce00078efcff */
.L_x_14728:
[----:B------:R-:W-:Y:S05]  /*5520*/  BSYNC B0 ;  /* 0x0000000000007941 */ /* 0x000fea0003800000 */
.L_x_14727:
[----:B------:R0:W-:Y:S01]  /*5530*/  STG.E.U8 desc[UR36][R8.64], R0 ;  /* 0x0000000008007986 */ /* 0x0001e2000c101124 */
[----:B------:R-:W-:Y:S01]  /*5540*/  IMAD.MOV.U32 R23, RZ, RZ, R27 ;  /* 0x000000ffff177224 */ /* 0x000fe200078e001b */
[----:B------:R-:W-:Y:S06]  /*5550*/  BRA `(.L_x_14699) ;  /* 0x0000000000d07947 */ /* 0x000fec0003800000 */
.L_x_14721:
        /* <DEDUP_REMOVED lines=27> */
.L_x_14704:
        /* <DEDUP_REMOVED lines=16> */
.L_x_14732:
[----:B------:R-:W-:Y:S01]  /*5810*/  IMAD.MOV.U32 R23, RZ, RZ, R27 ;  /* 0x000000ffff177224 */ /* 0x000fe200078e001b */
[----:B------:R-:W-:Y:S06]  /*5820*/  BRA `(.L_x_14699) ;  /* 0x00000000001c7947 */ /* 0x000fec0003800000 */
.L_x_14731:
[----:B------:R-:W0:Y:S01]  /*5830*/  F2I.U64.F64.TRUNC R4, R4 ;  /* 0x0000000400047311 */ /* 0x000e22000030d800 */
[----:B------:R-:W-:Y:S01]  /*5840*/  IMAD.MOV.U32 R23, RZ, RZ, R27 ;  /* 0x000000ffff177224 */ /* 0x000fe200078e001b */
[----:B0-----:R4:W-:Y:S01]  /*5850*/  STG.E.64 desc[UR36][R8.64], R4 ;  /* 0x0000000408007986 */ /* 0x0019e2000c101b24 */
[----:B------:R-:W-:Y:S05]  /*5860*/  BRA `(.L_x_14699) ;  /* 0x00000000000c7947 */ /* 0x000fea0003800000 */
.L_x_14730:
[----:B------:R-:W0:Y:S01]  /*5870*/  F2I.U32.F64.TRUNC R5, R4 ;  /* 0x0000000400057311 */ /* 0x000e22000030d000 */
[----:B------:R-:W-:Y:S01]  /*5880*/  IMAD.MOV.U32 R23, RZ, RZ, R27 ;  /* 0x000000ffff177224 */ /* 0x000fe200078e001b */
[----:B0-----:R1:W-:Y:S06]  /*5890*/  STG.E desc[UR36][R8.64], R5 ;  /* 0x0000000508007986 */ /* 0x0013ec000c101924 */
.L_x_14699:
[----:B------:R-:W-:Y:S05]  /*58a0*/  BSYNC B6 ;  /* 0x0000000000067941 */ /* 0x000fea0003800000 */
.L_x_14698:
[----:B------:R-:W-:Y:S01]  /*58b0*/  ISETP.GE.AND P0, PT, R23, R2, PT ;  /* 0x000000021700720c */ /* 0x000fe20003f06270 */
[----:B------:R-:W-:-:S12]  /*58c0*/  BSSY B6, `(.L_x_14733) ;  /* 0x0000230000067945 */ /* 0x000fd80003800000 */
[----:B------:R-:W-:Y:S05]  /*58d0*/  @P0 BRA `(.L_x_14734) ;  /* 0x0000002000b80947 */ /* 0x000fea0003800000 */
[----:B01--4-:R-:W0:Y:S01]  /*58e0*/  LDC.64 R4, c[0x0][0x228] ;  /* 0x00008a00ff047b82 */ /* 0x013e220000000a00 */
[----:B---3--:R-:W-:Y:S01]  /*58f0*/  IMAD R0, R22, 0x200, R23 ;  /* 0x0000020016007824 */ /* 0x008fe200078e0217 */
[----:B------:R-:W-:Y:S01]  /*5900*/  PRMT R6, R18, 0x9910, RZ ;  /* 0x0000991012067816 */ /* 0x000fe200000000ff */
[----:B------:R-:W-:Y:S02]  /*5910*/  ULDC UR4, c[0x0][0x248] ;  /* 0x0000920000047ab9 */ /* 0x000fe40000000800 */
[----:B--2---:R-:W-:Y:S02]  /*5920*/  IMAD R3, R0, UR4, RZ ;  /* 0x0000000400037c24 */ /* 0x004fe4000f8e02ff */
        /* <DEDUP_REMOVED lines=16> */
.L_x_14738:
[----:B------:R-:W0:Y:S02]  /*5a30*/  F2I.S64.F64.TRUNC R28, R28 ;  /* 0x0000001c001c7311 */ /* 0x000e24000030d900 */
[----:B0-----:R-:W-:-:S05]  /*5a40*/  IMAD.MOV.U32 R3, RZ, RZ, R28 ;  /* 0x000000ffff037224 */ /* 0x001fca00078e001c */
[----:B------:R0:W-:Y:S01]  /*5a50*/  STG.E.U8 desc[UR36][R4.64], R3 ;  /* 0x0000000304007986 */ /* 0x0001e2000c101124 */
[----:B------:R-:W-:Y:S05]  /*5a60*/  BRA `(.L_x_14740) ;  /* 0x0000000c00f07947 */ /* 0x000fea0003800000 */
.L_x_14737:
        /* <DEDUP_REMOVED lines=9> */
.L_x_14742:
[----:B------:R-:W0:Y:S02]  /*5b00*/  F2I.F64.TRUNC R29, R28 ;  /* 0x0000001c001d7311 */ /* 0x000e24000030d100 */
[----:B0-----:R0:W-:Y:S01]  /*5b10*/  STG.E desc[UR36][R4.64], R29 ;  /* 0x0000001d04007986 */ /* 0x0011e2000c101924 */
[----:B------:R-:W-:Y:S05]  /*5b20*/  BRA `(.L_x_14740) ;  /* 0x0000000c00c07947 */ /* 0x000fea0003800000 */
.L_x_14741:
[----:B------:R-:W0:Y:S02]  /*5b30*/  F2I.F64.TRUNC R29, R28 ;  /* 0x0000001c001d7311 */ /* 0x000e24000030d100 */
[----:B0-----:R0:W-:Y:S01]  /*5b40*/  STG.E.U16 desc[UR36][R4.64], R29 ;  /* 0x0000001d04007986 */ /* 0x0011e2000c101524 */
[----:B------:R-:W-:Y:S05]  /*5b50*/  BRA `(.L_x_14740) ;  /* 0x0000000c00b47947 */ /* 0x000fea0003800000 */
.L_x_14736:
        /* <DEDUP_REMOVED lines=13> */
.L_x_14744:
        /* <DEDUP_REMOVED lines=8> */
.L_x_14743:
        /* <DEDUP_REMOVED lines=14> */
.L_x_14746:
        /* <DEDUP_REMOVED lines=9> */
.L_x_14745:
[----:B------:R0:W-:Y:S01]  /*5e20*/  STG.E.64 desc[UR36][R4.64], R28 ;  /* 0x0000001c04007986 */ /* 0x0001e2000c101b24 */
[----:B------:R-:W-:Y:S05]  /*5e30*/  BRA `(.L_x_14740) ;  /* 0x0000000800fc7947 */ /* 0x000fea0003800000 */
.L_x_14735:
        /* <DEDUP_REMOVED lines=12> */
.L_x_14749:
[----:B------:R-:W-:-:S05]  /*5f00*/  CS2R R30, SRZ ;  /* 0x00000000001e7805 */ /* 0x000fca000001ff00 */
[----:B------:R0:W-:Y:S01]  /*5f10*/  STG.E.128 desc[UR36][R4.64], R28 ;  /* 0x0000001c04007986 */ /* 0x0001e2000c101d24 */
[----:B------:R-:W-:Y:S05]  /*5f20*/  BRA `(.L_x_14740) ;  /* 0x0000000800c07947 */ /* 0x000fea0003800000 */
.L_x_14748:
        /* <DEDUP_REMOVED lines=25> */
.L_x_14753:
[----:B------:R-:W-:Y:S05]  /*60c0*/  BSYNC B0 ;  /* 0x0000000000007941 */ /* 0x000fea0003800000 */
.L_x_14752:
[----:B------:R-:W-:-:S05]  /*60d0*/  LOP3.LUT R7, R0, R7, RZ, 0xfc, !PT ;  /* 0x0000000700077212 */ /* 0x000fca00078efcff */
[----:B------:R0:W-:Y:S01]  /*60e0*/  STG.E.U8 desc[UR36][R4.64], R7 ;  /* 0x0000000704007986 */ /* 0x0001e2000c101124 */
[----:B------:R-:W-:Y:S05]  /*60f0*/  BRA `(.L_x_14740) ;  /* 0x00000008004c7947 */ /* 0x000fea0003800000 */
.L_x_14751:
        /* <DEDUP_REMOVED lines=17> */
.L_x_14755:
[----:B------:R-:W-:Y:S01]  /*6210*/  IMAD.MOV.U32 R0, RZ, RZ, 0x7f ;  /* 0x0000007fff007424 */ /* 0x000fe200078e00ff */
[----:B------:R-:W-:-:S04]  /*6220*/  ISETP.GT.U32.AND P0, PT, R3, 0x7f800000, PT ;  /* 0x7f8000000300780c */ /* 0x000fc80003f04070 */
[----:B------:R-:W-:-:S09]  /*6230*/  SEL R0, R0, 0x7c, P0 ;  /* 0x0000007c00007807 */ /* 0x000fd20000000000 */
.L_x_14756:
[----:B------:R-:W-:Y:S05]  /*6240*/  BSYNC B0 ;  /* 0x0000000000007941 */ /* 0x000fea0003800000 */
.L_x_14754:
[----:B------:R-:W-:-:S04]  /*6250*/  LOP3.LUT R3, R7, 0x80000000, RZ, 0xc0, !PT ;  /* 0x8000000007037812 */ /* 0x000fc800078ec0ff */
[----:B------:R-:W-:-:S04]  /*6260*/  SHF.R.U32.HI R3, RZ, 0x18, R3 ;  /* 0x00000018ff037819 */ /* 0x000fc80000011603 */
[----:B------:R-:W-:-:S05]  /*6270*/  LOP3.LUT R3, R0, R3, RZ, 0xfc, !PT ;  /* 0x0000000300037212 */ /* 0x000fca00078efcff */
[----:B------:R0:W-:Y:S01]  /*6280*/  STG.E.U8 desc[UR36][R4.64], R3 ;  /* 0x0000000304007986 */ /* 0x0001e2000c101124 */
[----:B------:R-:W-:Y:S05]  /*6290*/  BRA `(.L_x_14740) ;  /* 0x0000000400e47947 */ /* 0x000fea0003800000 */
.L_x_14750:
        /* <DEDUP_REMOVED lines=8> */
.L_x_14747:
        /* <DEDUP_REMOVED lines=11> */
.L_x_14759:
        /* <DEDUP_REMOVED lines=21> */
.L_x_14762:
[----:B------:R-:W-:-:S04]  /*6520*/  LOP3.LUT R0, R7, 0x80000000, RZ, 0xc0, !PT ;  /* 0x8000000007007812 */ /* 0x000fc800078ec0ff */
[----:B------:R-:W-:-:S04]  /*6530*/  SHF.R.U32.HI R0, RZ, 0x18, R0 ;  /* 0x00000018ff007819 */ /* 0x000fc80000011600 */
[----:B------:R-:W-:-:S07]  /*6540*/  LOP3.LUT R0, R3, R0, RZ, 0xfc, !PT ;  /* 0x0000000003007212 */ /* 0x000fce00078efcff */
.L_x_14761:
[----:B------:R-:W-:Y:S05]  /*6550*/  BSYNC B0 ;  /* 0x0000000000007941 */ /* 0x000fea0003800000 */
.L_x_14760:
[----:B------:R3:W-:Y:S01]  /*6560*/  STG.E.U8 desc[UR36][R4.64], R0 ;  /* 0x0000000004007986 */ /* 0x0007e2000c101124 */
[----:B------:R-:W-:Y:S05]  /*6570*/  BRA `(.L_x_14740) ;  /* 0x00000004002c7947 */ /* 0x000fea0003800000 */
.L_x_14758:
        /* <DEDUP_REMOVED lines=21> */
.L_x_14765:
[----:B------:R-:W-:-:S04]  /*66d0*/  LOP3.LUT R0, R7, 0x80000000, RZ, 0xc0, !PT ;  /* 0x8000000007007812 */ /* 0x000fc800078ec0ff */
[----:B------:R-:W-:-:S04]  /*66e0*/  SHF.R.U32.HI R0, RZ, 0x18, R0 ;  /* 0x00000018ff007819 */ /* 0x000fc80000011600 */
[----:B------:R-:W-:-:S07]  /*66f0*/  LOP3.LUT R0, R3, R0, RZ, 0xfc, !PT ;  /* 0x0000000003007212 */ /* 0x000fce00078efcff */
.L_x_14764:
[----:B------:R-:W-:Y:S05]  /*6700*/  BSYNC B0 ;  /* 0x0000000000007941 */ /* 0x000fea0003800000 */
.L_x_14763:
[----:B------:R0:W-:Y:S01]  /*6710*/  STG.E.U8 desc[UR36][R4.64], R0 ;  /* 0x0000000004007986 */ /* 0x0001e2000c101124 */
[----:B------:R-:W-:Y:S05]  /*6720*/  BRA `(.L_x_14740) ;  /* 0x0000000000c07947 */ /* 0x000fea0003800000 */
.L_x_14757:
        /* <DEDUP_REMOVED lines=26> */
.L_x_14739:
        /* <DEDUP_REMOVED lines=16> */
.L_x_14768:
[----:B------:R-:W-:Y:S05]  /*69d0*/  BRA `(.L_x_14740) ;  /* 0x0000000000147947 */ /* 0x000fea0003800000 */
.L_x_14767:
[----:B------:R-:W0:Y:S02]  /*69e0*/  F2I.U64.F64.TRUNC R28, R28 ;  /* 0x0000001c001c7311 */ /* 0x000e24000030d800 */
[----:B0-----:R2:W-:Y:S01]  /*69f0*/  STG.E.64 desc[UR36][R4.64], R28 ;  /* 0x0000001c04007986 */ /* 0x0015e2000c101b24 */
[----:B------:R-:W-:Y:S05]  /*6a00*/  BRA `(.L_x_14740) ;  /* 0x0000000000087947 */ /* 0x000fea0003800000 */
.L_x_14766:
[----:B------:R-:W0:Y:S02]  /*6a10*/  F2I.U32.F64.TRUNC R29, R28 ;  /* 0x0000001c001d7311 */ /* 0x000e24000030d000 */
[----:B0-----:R0:W-:Y:S02]  /*6a20*/  STG.E desc[UR36][R4.64], R29 ;  /* 0x0000001d04007986 */ /* 0x0011e4000c101924 */
.L_x_14740:
        /* <DEDUP_REMOVED lines=24> */
.L_x_14772:
[----:B------:R-:W0:Y:S02]  /*6bb0*/  F2I.S64.F64.TRUNC R24, R24 ;  /* 0x0000001800187311 */ /* 0x000e24000030d900 */
[----:B0-----:R-:W-:-:S05]  /*6bc0*/  IMAD.MOV.U32 R3, RZ, RZ, R24 ;  /* 0x000000ffff037224 */ /* 0x001fca00078e0018 */
[----:B------:R3:W-:Y:S01]  /*6bd0*/  STG.E.U8 desc[UR36][R4.64], R3 ;  /* 0x0000000304007986 */ /* 0x0007e2000c101124 */
[----:B------:R-:W-:Y:S05]  /*6be0*/  BRA `(.L_x_14774) ;  /* 0x0000000c00f07947 */ /* 0x000fea0003800000 */
.L_x_14771:
        /* <DEDUP_REMOVED lines=9> */
.L_x_14776:
[----:B------:R-:W0:Y:S02]  /*6c80*/  F2I.F64.TRUNC R25, R24 ;  /* 0x0000001800197311 */ /* 0x000e24000030d100 */
[----:B0-----:R2:W-:Y:S01]  /*6c90*/  STG.E desc[UR36][R4.64], R25 ;  /* 0x0000001904007986 */ /* 0x0015e2000c101924 */
[----:B------:R-:W-:Y:S05]  /*6ca0*/  BRA `(.L_x_14774) ;  /* 0x0000000c00c07947 */ /* 0x000fea0003800000 */
.L_x_14775:
[----:B------:R-:W0:Y:S02]  /*6cb0*/  F2I.F64.TRUNC R25, R24 ;  /* 0x0000001800197311 */ /* 0x000e24000030d100 */
[----:B0-----:R0:W-:Y:S01]  /*6cc0*/  STG.E.U16 desc[UR36][R4.64], R25 ;  /* 0x0000001904007986 */ /* 0x0011e2000c101524 */
[----:B------:R-:W-:Y:S05]  /*6cd0*/  BRA `(.L_x_14774) ;  /* 0x0000000c00b47947 */ /* 0x000fea0003800000 */
.L_x_14770:
        /* <DEDUP_REMOVED lines=13> */
.L_x_14778:
        /* <DEDUP_REMOVED lines=8> */
.L_x_14777:
        /* <DEDUP_REMOVED lines=14> */
.L_x_14780:
        /* <DEDUP_REMOVED lines=9> */
.L_x_14779:
[----:B------:R0:W-:Y:S01]  /*6fa0*/  STG.E.64 desc[UR36][R4.64], R24 ;  /* 0x0000001804007986 */ /* 0x0001e2000c101b24 */
[----:B------:R-:W-:Y:S05]  /*6fb0*/  BRA `(.L_x_14774) ;  /* 0x0000000800fc7947 */ /* 0x000fea0003800000 */
.L_x_14769:
        /* <DEDUP_REMOVED lines=12> */
.L_x_14783:
[----:B------:R-:W-:-:S05]  /*7080*/  CS2R R26, SRZ ;  /* 0x00000000001a7805 */ /* 0x000fca000001ff00 */
[----:B------:R0:W-:Y:S01]  /*7090*/  STG.E.128 desc[UR36][R4.64], R24 ;  /* 0x0000001804007986 */ /* 0x0001e2000c101d24 */
[----:B------:R-:W-:Y:S05]  /*70a0*/  BRA `(.L_x_14774) ;  /* 0x0000000800c07947 */ /* 0x000fea0003800000 */
.L_x_14782:
        /* <DEDUP_REMOVED lines=25> */
.L_x_14787:
[----:B------:R-:W-:Y:S05]  /*7240*/  BSYNC B0 ;  /* 0x0000000000007941 */ /* 0x000fea0003800000 */
.L_x_14786:
[----:B------:R-:W-:-:S05]  /*7250*/  LOP3.LUT R7, R0, R7, RZ, 0xfc, !PT ;  /* 0x0000000700077212 */ /* 0x000fca00078efcff */
[----:B------:R0:W-:Y:S01]  /*7260*/  STG.E.U8 desc[UR36][R4.64], R7 ;  /* 0x0000000704007986 */ /* 0x0001e2000c101124 */
[----:B------:R-:W-:Y:S05]  /*7270*/  BRA `(.L_x_14774) ;  /* 0x00000008004c7947 */ /* 0x000fea0003800000 */
.L_x_14785:
        /* <DEDUP_REMOVED lines=17> */
.L_x_14789:
[----:B------:R-:W-:Y:S01]  /*7390*/  IMAD.MOV.U32 R0, RZ, RZ, 0x7f ;  /* 0x0000007fff007424 */ /* 0x000fe200078e00ff */
[----:B------:R-:W-:-:S04]  /*73a0*/  ISETP.GT.U32.AND P0, PT, R3, 0x7f800000, PT ;  /* 0x7f8000000300780c */ /* 0x000fc80003f04070 */
[----:B------:R-:W-:-:S09]  /*73b0*/  SEL R0, R0, 0x7c, P0 ;  /* 0x0000007c00007807 */ /* 0x000fd20000000000 */
.L_x_14790:
[----:B------:R-:W-:Y:S05]  /*73c0*/  BSYNC B0 ;  /* 0x0000000000007941 */ /* 0x000fea0003800000 */
.L_x_14788:
[----:B------:R-:W-:-:S04]  /*73d0*/  LOP3.LUT R3, R7, 0x80000000, RZ, 0xc0, !PT ;  /* 0x8000000007037812 */ /* 0x000fc800078ec0ff */
[----:B------:R-:W-:-:S04]  /*73e0*/  SHF.R.U32.HI R3, RZ, 0x18, R3 ;  /* 0x00000018ff037819 */ /* 0x000fc80000011603 */
[----:B------:R-:W-:-:S05]  /*73f0*/  LOP3.LUT R3, R0, R3, RZ, 0xfc, !PT ;  /* 0x0000000300037212 */ /* 0x000fca00078efcff */
[----:B------:R0:W-:Y:S01]  /*7400*/  STG.E.U8 desc[UR36][R4.64], R3 ;  /* 0x0000000304007986 */ /* 0x0001e2000c101124 */
[----:B------:R-:W-:Y:S05]  /*7410*/  BRA `(.L_x_14774) ;  /* 0x0000000400e47947 */ /* 0x000fea0003800000 */
.L_x_14784:
        /* <DEDUP_REMOVED lines=8> */
.L_x_14781:
        /* <DEDUP_REMOVED lines=11> */
.L_x_14793:
        /* <DEDUP_REMOVED lines=21> */
.L_x_14796:
[----:B------:R-:W-:-:S04]  /*76a0*/  LOP3.LUT R0, R7, 0x80000000, RZ, 0xc0, !PT ;  /* 0x8000000007007812 */ /* 0x000fc800078ec0ff */
[----:B------:R-:W-:-:S04]  /*76b0*/  SHF.R.U32.HI R0, RZ, 0x18, R0 ;  /* 0x00000018ff007819 */ /* 0x000fc80000011600 */
[----:B------:R-:W-:-:S07]  /*76c0*/  LOP3.LUT R0, R3, R0, RZ, 0xfc, !PT ;  /* 0x0000000003007212 */ /* 0x000fce00078efcff */
.L_x_14795:
[----:B------:R-:W-:Y:S05]  /*76d0*/  BSYNC B0 ;  /* 0x0000000000007941 */ /* 0x000fea0003800000 */
.L_x_14794:
[----:B------:R0:W-:Y:S01]  /*76e0*/  STG.E.U8 desc[UR36][R4.64], R0 ;  /* 0x0000000004007986 */ /* 0x0001e2000c101124 */
[----:B------:R-:W-:Y:S05]  /*76f0*/  BRA `(.L_x_14774) ;  /* 0x00000004002c7947 */ /* 0x000fea0003800000 */
.L_x_14792:
        /* <DEDUP_REMOVED lines=21> */
.L_x_14799:
[----:B------:R-:W-:-:S04]  /*7850*/  LOP3.LUT R0, R7, 0x80000000, RZ, 0xc0, !PT ;  /* 0x8000000007007812 */ /* 0x000fc800078ec0ff */
[----:B------:R-:W-:-:S04]  /*7860*/  SHF.R.U32.HI R0, RZ, 0x18, R0 ;  /* 0x00000018ff007819 */ /* 0x000fc80000011600 */
[----:B------:R-:W-:-:S07]  /*7870*/  LOP3.LUT R0, R3, R0, RZ, 0xfc, !PT ;  /* 0x0000000003007212 */ /* 0x000fce00078efcff */
.L_x_14798:
[----:B------:R-:W-:Y:S05]  /*7880*/  BSYNC B0 ;  /* 0x0000000000007941 */ /* 0x000fea0003800000 */
.L_x_14797:
[----:B------:R0:W-:Y:S01]  /*7890*/  STG.E.U8 desc[UR36][R4.64], R0 ;  /* 0x0000000004007986 */ /* 0x0001e2000c101124 */
[----:B------:R-:W-:Y:S05]  /*78a0*/  BRA `(.L_x_14774) ;  /* 0x0000000000c07947 */ /* 0x000fea0003800000 */
.L_x_14791:
        /* <DEDUP_REMOVED lines=26> */
.L_x_14773:
        /* <DEDUP_REMOVED lines=16> */
.L_x_14802:
[----:B------:R-:W-:Y:S05]  /*7b50*/  BRA `(.L_x_14774) ;  /* 0x0000000000147947 */ /* 0x000fea0003800000 */
.L_x_14801:
[----:B------:R-:W0:Y:S02]  /*7b60*/  F2I.U64.F64.TRUNC R24, R24 ;  /* 0x0000001800187311 */ /* 0x000e24000030d800 */
[----:B0-----:R0:W-:Y:S01]  /*7b70*/  STG.E.64 desc[UR36][R4.64], R24 ;  /* 0x0000001804007986 */ /* 0x0011e2000c101b24 */
[----:B------:R-:W-:Y:S05]  /*7b80*/  BRA `(.L_x_14774) ;  /* 0x0000000000087947 */ /* 0x000fea0003800000 */
.L_x_14800:
[----:B------:R-:W0:Y:S02]  /*7b90*/  F2I.U32.F64.TRUNC R25, R24 ;  /* 0x0000001800197311 */ /* 0x000e24000030d000 */
[----:B0-----:R0:W-:Y:S02]  /*7ba0*/  STG.E desc[UR36][R4.64], R25 ;  /* 0x0000001904007986 */ /* 0x0011e4000c101924 */
.L_x_14774:
[----:B------:R-:W-:-:S07]  /*7bb0*/  VIADD R23, R23, 0x80 ;  /* 0x0000008017177836 */ /* 0x000fce0000000000 */
.L_x_14734:
[----:B------:R-:W-:Y:S05]  /*7bc0*/  BSYNC B6 ;  /* 0x0000000000067941 */ /* 0x000fea0003800000 */
.L_x_14733:
        /* <DEDUP_REMOVED lines=22> */
.L_x_14806:
[----:B------:R-:W0:Y:S02]  /*7d30*/  F2I.S64.F64.TRUNC R16, R16 ;  /* 0x0000001000107311 */ /* 0x000e24000030d900 */
[----:B0-----:R-:W-:-:S05]  /*7d40*/  IMAD.MOV.U32 R5, RZ, RZ, R16 ;  /* 0x000000ffff057224 */ /* 0x001fca00078e0010 */
[----:B------:R-:W-:Y:S01]  /*7d50*/  STG.E.U8 desc[UR36][R2.64], R5 ;  /* 0x0000000502007986 */ /* 0x000fe2000c101124 */
[----:B------:R-:W-:Y:S05]  /*7d60*/  EXIT ;  /* 0x000000000000794d */ /* 0x000fea0003800000 */
.L_x_14805:
        /* <DEDUP_REMOVED lines=9> */
.L_x_14809:
[----:B------:R-:W0:Y:S02]  /*7e00*/  F2I.F64.TRUNC R17, R16 ;  /* 0x0000001000117311 */ /* 0x000e24000030d100 */
[----:B0-----:R-:W-:Y:S01]  /*7e10*/  STG.E desc[UR36][R2.64], R17 ;  /* 0x0000001102007986 */ /* 0x001fe2000c101924 */
[----:B------:R-:W-:Y:S05]  /*7e20*/  EXIT ;  /* 0x000000000000794d */ /* 0x000fea0003800000 */
.L_x_14808:
[----:B------:R-:W0:Y:S02]  /*7e30*/  F2I.F64.TRUNC R17, R16 ;  /* 0x0000001000117311 */ /* 0x000e24000030d100 */
[----:B0-----:R-:W-:Y:S01]  /*7e40*/  STG.E.U16 desc[UR36][R2.64], R17 ;  /* 0x0000001102007986 */ /* 0x001fe2000c101524 */
[----:B------:R-:W-:Y:S05]  /*7e50*/  EXIT ;  /* 0x000000000000794d */ /* 0x000fea0003800000 */
.L_x_14804:
        /* <DEDUP_REMOVED lines=13> */
.L_x_14811:
        /* <DEDUP_REMOVED lines=8> */
.L_x_14810:
        /* <DEDUP_REMOVED lines=14> */
.L_x_14813:
        /* <DEDUP_REMOVED lines=9> */
.L_x_14812:
[----:B------:R-:W-:Y:S01]  /*8120*/  STG.E.64 desc[UR36][R2.64], R16 ;  /* 0x0000001002007986 */ /* 0x000fe2000c101b24 */
[----:B------:R-:W-:Y:S05]  /*8130*/  EXIT ;  /* 0x000000000000794d */ /* 0x000fea0003800000 */
.L_x_14803:
        /* <DEDUP_REMOVED lines=12> */
.L_x_14816:
[----:B------:R-:W-:-:S05]  /*8200*/  CS2R R18, SRZ ;  /* 0x0000000000127805 */ /* 0x000fca000001ff00 */
[----:B------:R-:W-:Y:S01]  /*8210*/  STG.E.128 desc[UR36][R2.64], R16 ;  /* 0x0000001002007986 */ /* 0x000fe2000c101d24 */
[----:B------:R-:W-:Y:S05]  /*8220*/  EXIT ;  /* 0x000000000000794d */ /* 0x000fea0003800000 */
.L_x_14815:
        /* <DEDUP_REMOVED lines=25> */
.L_x_14820:
[----:B------:R-:W-:Y:S05]  /*83c0*/  BSYNC B0 ;  /* 0x0000000000007941 */ /* 0x000fea0003800000 */
.L_x_14819:
[----:B------:R-:W-:-:S05]  /*83d0*/  LOP3.LUT R5, R0, R5, RZ, 0xfc, !PT ;  /* 0x0000000500057212 */ /* 0x000fca00078efcff */
[----:B------:R-:W-:Y:S01]  /*83e0*/  STG.E.U8 desc[UR36][R2.64], R5 ;  /* 0x0000000502007986 */ /* 0x000fe2000c101124 */
[----:B------:R-:W-:Y:S05]  /*83f0*/  EXIT ;  /* 0x000000000000794d */ /* 0x000fea0003800000 */
.L_x_14818:
        /* <DEDUP_REMOVED lines=17> */
.L_x_14822:
[----:B------:R-:W-:Y:S01]  /*8510*/  IMAD.MOV.U32 R0, RZ, RZ, 0x7f ;  /* 0x0000007fff007424 */ /* 0x000fe200078e00ff */
[----:B------:R-:W-:-:S04]  /*8520*/  ISETP.GT.U32.AND P0, PT, R4, 0x7f800000, PT ;  /* 0x7f8000000400780c */ /* 0x000fc80003f04070 */
[----:B------:R-:W-:-:S09]  /*8530*/  SEL R0, R0, 0x7c, P0 ;  /* 0x0000007c00007807 */ /* 0x000fd20000000000 */
.L_x_14823:
[----:B------:R-:W-:Y:S05]  /*8540*/  BSYNC B0 ;  /* 0x0000000000007941 */ /* 0x000fea0003800000 */
.L_x_14821:
[----:B------:R-:W-:-:S04]  /*8550*/  LOP3.LUT R4, R5, 0x80000000, RZ, 0xc0, !PT ;  /* 0x8000000005047812 */ /* 0x000fc800078ec0ff */
[----:B------:R-:W-:-:S04]  /*8560*/  SHF.R.U32.HI R5, RZ, 0x18, R4 ;  /* 0x00000018ff057819 */ /* 0x000fc80000011604 */
[----:B------:R-:W-:-:S05]  /*8570*/  LOP3.LUT R5, R0, R5, RZ, 0xfc, !PT ;  /* 0x0000000500057212 */ /* 0x000fca00078efcff */
[----:B------:R-:W-:Y:S01]  /*8580*/  STG.E.U8 desc[UR36][R2.64], R5 ;  /* 0x0000000502007986 */ /* 0x000fe2000c101124 */
[----:B------:R-:W-:Y:S05]  /*8590*/  EXIT ;  /* 0x000000000000794d */ /* 0x000fea0003800000 */
.L_x_14817:
        /* <DEDUP_REMOVED lines=8> */
.L_x_14814:
        /* <DEDUP_REMOVED lines=11> */
.L_x_14826:
        /* <DEDUP_REMOVED lines=21> */
.L_x_14829:
[----:B------:R-:W-:-:S04]  /*8820*/  LOP3.LUT R0, R7, 0x80000000, RZ, 0xc0, !PT ;  /* 0x8000000007007812 */ /* 0x000fc800078ec0ff */
[----:B------:R-:W-:-:S04]  /*8830*/  SHF.R.U32.HI R5, RZ, 0x18, R0 ;  /* 0x00000018ff057819 */ /* 0x000fc80000011600 */
[----:B------:R-:W-:-:S04]  /*8840*/  LOP3.LUT R4, R4, R5, RZ, 0xfc, !PT ;  /* 0x0000000504047212 */ /* 0x000fc800078efcff */
[----:B------:R-:W-:-:S07]  /*8850*/  PRMT R0, R4, 0x7610, R0 ;  /* 0x0000761004007816 */ /* 0x000fce0000000000 */
.L_x_14828:
[----:B------:R-:W-:Y:S05]  /*8860*/  BSYNC B0 ;  /* 0x0000000000007941 */ /* 0x000fea0003800000 */
.L_x_14827:
[----:B------:R-:W-:Y:S01]  /*8870*/  STG.E.U8 desc[UR36][R2.64], R0 ;  /* 0x0000000002007986 */ /* 0x000fe2000c101124 */
[----:B------:R-:W-:Y:S05]  /*8880*/  EXIT ;  /* 0x000000000000794d */ /* 0x000fea0003800000 */
.L_x_14825:
        /* <DEDUP_REMOVED lines=21> */
.L_x_14832:
[----:B------:R-:W-:-:S04]  /*89e0*/  LOP3.LUT R0, R7, 0x80000000, RZ, 0xc0, !PT ;  /* 0x8000000007007812 */ /* 0x000fc800078ec0ff */
[----:B------:R-:W-:-:S04]  /*89f0*/  SHF.R.U32.HI R5, RZ, 0x18, R0 ;  /* 0x00000018ff057819 */ /* 0x000fc80000011600 */
[----:B------:R-:W-:-:S04]  /*8a00*/  LOP3.LUT R4, R4, R5, RZ, 0xfc, !PT ;  /* 0x0000000504047212 */ /* 0x000fc800078efcff */
[----:B------:R-:W-:-:S07]  /*8a10*/  PRMT R0, R4, 0x7610, R0 ;  /* 0x0000761004007816 */ /* 0x000fce0000000000 */
.L_x_14831:
[----:B------:R-:W-:Y:S05]  /*8a20*/  BSYNC B0 ;  /* 0x0000000000007941 */ /* 0x000fea0003800000 */
.L_x_14830:
[----:B------:R-:W-:Y:S01]  /*8a30*/  STG.E.U8 desc[UR36][R2.64], R0 ;  /* 0x0000000002007986 */ /* 0x000fe2000c101124 */
[----:B------:R-:W-:Y:S05]  /*8a40*/  EXIT ;  /* 0x000000000000794d */ /* 0x000fea0003800000 */
.L_x_14824:
        /* <DEDUP_REMOVED lines=26> */
.L_x_14807:
        /* <DEDUP_REMOVED lines=16> */
.L_x_14835:
[----:B------:R-:W-:Y:S05]  /*8cf0*/  EXIT ;  /* 0x000000000000794d */ /* 0x000fea0003800000 */
.L_x_14834:
[----:B------:R-:W0:Y:S02]  /*8d00*/  F2I.U64.F64.TRUNC R16, R16 ;  /* 0x0000001000107311 */ /* 0x000e24000030d800 */
[----:B0-----:R-:W-:Y:S01]  /*8d10*/  STG.E.64 desc[UR36][R2.64], R16 ;  /* 0x0000001002007986 */ /* 0x001fe2000c101b24 */
[----:B------:R-:W-:Y:S05]  /*8d20*/  EXIT ;  /* 0x000000000000794d */ /* 0x000fea0003800000 */
.L_x_14833:
[----:B------:R-:W0:Y:S02]  /*8d30*/  F2I.U32.F64.TRUNC R17, R16 ;  /* 0x0000001000117311 */ /* 0x000e24000030d000 */
[----:B0-----:R-:W-:Y:S01]  /*8d40*/  STG.E desc[UR36][R2.64], R17 ;  /* 0x0000001102007986 */ /* 0x001fe2000c101924 */
[----:B------:R-:W-:Y:S05]  /*8d50*/  EXIT ;  /* 0x000000000000794d */ /* 0x000fea0003800000 */
        .weak           $__internal_50_$__cuda_sm20_div_rn_f64_full
        .type           $__internal_50_$__cuda_sm20_div_rn_f64_full,@function
        .size           $__internal_50_$__cuda_sm20_div_rn_f64_full,(.L_x_19305 - $__internal_50_$__cuda_sm20_div_rn_f64_full)
$__internal_50_$__cuda_sm20_div_rn_f64_full:
[C---:B------:R-:W-:Y:S01]  /*8d60*/  FSETP.GEU.AND P0, PT, |R9|.reuse, 1.469367938527859385e-39, PT ;  /* 0x001000000900780b */ /* 0x040fe20003f0e200 */
[----:B------:R-:W-:Y:S01]  /*8d70*/  IMAD.MOV.U32 R12, RZ, RZ, 0x1 ;  /* 0x00000001ff0c7424 */ /* 0x000fe200078e00ff */
[----:B------:R-:W-:Y:S01]  /*8d80*/  LOP3.LUT R6, R9, 0x800fffff, RZ, 0xc0, !PT ;  /* 0x800fffff09067812 */ /* 0x000fe200078ec0ff */
[----:B------:R-:W-:Y:S01]  /*8d90*/  BSSY B1, `(.L_x_14836) ;  /* 0x0000054000017945 */ /* 0x000fe20003800000 */
[C---:B------:R-:W-:Y:S02]  /*8da0*/  FSETP.GEU.AND P3, PT, |R11|.reuse, 1.469367938527859385e-39, PT ;  /* 0x001000000b00780b */ /* 0x040fe40003f6e200 */
        /* <DEDUP_REMOVED lines=9> */
[----:B------:R-:W-:Y:S01]  /*8e40*/  IMAD.MOV.U32 R3, RZ, RZ, 0x1ca00000 ;  /* 0x1ca00000ff037424 */ /* 0x000fe200078e00ff */
[----:B------:R-:W-:-:S04]  /*8e50*/  @!P0 LOP3.LUT R33, R7, 0x7ff00000, RZ, 0xc0, !PT ;  /* 0x7ff0000007218812 */ /* 0x000fc800078ec0ff */
[----:B------:R-:W-:-:S04]  /*8e60*/  @!P3 SEL R15, R3, 0x63400000, !P4 ;  /* 0x63400000030fb807 */ /* 0x000fc80006000000 */
[----:B------:R-:W-:-:S04]  /*8e70*/  @!P3 LOP3.LUT R30, R15, 0x80000000, R11, 0xf8, !PT ;  /* 0x800000000f1eb812 */ /* 0x000fc800078ef80b */
[----:B------:R-:W-:Y:S01]  /*8e80*/  @!P3 LOP3.LUT R31, R30, 0x100000, RZ, 0xfc, !PT ;  /* 0x001000001e1fb812 */ /* 0x000fe200078efcff */
[----:B0-----:R-:W-:Y:S01]  /*8e90*/  DFMA R20, R12, -R6, 1 ;  /* 0x3ff000000c14742b */ /* 0x001fe20000000806 */
[----:B------:R-:W-:-:S07]  /*8ea0*/  @!P3 IMAD.MOV.U32 R30, RZ, RZ, RZ ;  /* 0x000000ffff1eb224 */ /* 0x000fce00078e00ff */
[----:B------:R-:W-:-:S08]  /*8eb0*/  DFMA R20, R20, R20, R20 ;  /* 0x000000141414722b */ /* 0x000fd00000000014 */
[----:B------:R-:W-:Y:S01]  /*8ec0*/  DFMA R20, R12, R20, R12 ;  /* 0x000000140c14722b */ /* 0x000fe2000000000c */
[----:B------:R-:W-:Y:S01]  /*8ed0*/  SEL R13, R3, 0x63400000, !P2 ;  /* 0x63400000030d7807 */ /* 0x000fe20005000000 */
[----:B------:R-:W-:-:S03]  /*8ee0*/  IMAD.MOV.U32 R12, RZ, RZ, R10 ;  /* 0x000000ffff0c7224 */ /* 0x000fc600078e000a */
[----:B------:R-:W-:-:S03]  /*8ef0*/  LOP3.LUT R13, R13, 0x800fffff, R11, 0xf8, !PT ;  /* 0x800fffff0d0d7812 */ /* 0x000fc600078ef80b */
[----:B------:R-:W-:-:S03]  /*8f00*/  DFMA R14, R20, -R6, 1 ;  /* 0x3ff00000140e742b */ /* 0x000fc60000000806 */
[----:B------:R-:W-:-:S05]  /*8f10*/  @!P3 DFMA R12, R12, 2, -R30 ;  /* 0x400000000c0cb82b */ /* 0x000fca000000081e */
[----:B------:R-:W-:-:S08]  /*8f20*/  DFMA R14, R20, R14, R20 ;  /* 0x0000000e140e722b */ /* 0x000fd00000000014 */
[----:B------:R-:W-:-:S08]  /*8f30*/  DMUL R20, R14, R12 ;  /* 0x0000000c0e147228 */ /* 0x000fd00000000000 */
[----:B------:R-:W-:-:S08]  /*8f40*/  DFMA R30, R20, -R6, R12 ;  /* 0x80000006141e722b */ /* 0x000fd0000000000c */
[----:B------:R-:W-:Y:S01]  /*8f50*/  DFMA R30, R14, R30, R20 ;  /* 0x0000001e0e1e722b */ /* 0x000fe20000000014 */
[----:B------:R-:W-:Y:S01]  /*8f60*/  IMAD.MOV.U32 R20, RZ, RZ, R0 ;  /* 0x000000ffff147224 */ /* 0x000fe200078e0000 */
[----:B------:R-:W-:-:S05]  /*8f70*/  @!P3 LOP3.LUT R20, R13, 0x7ff00000, RZ, 0xc0, !PT ;  /* 0x7ff000000d14b812 */ /* 0x000fca00078ec0ff */
[----:B------:R-:W-:-:S05]  /*8f80*/  VIADD R14, R20, 0xffffffff ;  /* 0xffffffff140e7836 */ /* 0x000fca0000000000 */
[----:B------:R-:W-:Y:S01]  /*8f90*/  ISETP.GT.U32.AND P0, PT, R14, 0x7feffffe, PT ;  /* 0x7feffffe0e00780c */ /* 0x000fe20003f04070 */
[----:B------:R-:W-:-:S05]  /*8fa0*/  VIADD R14, R33, 0xffffffff ;  /* 0xffffffff210e7836 */ /* 0x000fca0000000000 */
[----:B------:R-:W-:-:S13]  /*8fb0*/  ISETP.GT.U32.OR P0, PT, R14, 0x7feffffe, P0 ;  /* 0x7feffffe0e00780c */ /* 0x000fda0000704470 */
        /* <DEDUP_REMOVED lines=28> */
.L_x_14837:
        /* <DEDUP_REMOVED lines=16> */
.L_x_14840:
[----:B------:R-:W-:Y:S01]  /*9280*/  LOP3.LUT R15, R9, 0x80000, RZ, 0xfc, !PT ;  /* 0x00080000090f7812 */ /* 0x000fe200078efcff */
[----:B------:R-:W-:Y:S01]  /*9290*/  IMAD.MOV.U32 R14, RZ, RZ, R8 ;  /* 0x000000ffff0e7224 */ /* 0x000fe200078e0008 */
[----:B------:R-:W-:Y:S06]  /*92a0*/  BRA `(.L_x_14838) ;  /* 0x0000000000087947 */ /* 0x000fec0003800000 */
.L_x_14839:
[----:B------:R-:W-:Y:S01]  /*92b0*/  LOP3.LUT R15, R11, 0x80000, RZ, 0xfc, !PT ;  /* 0x000800000b0f7812 */ /* 0x000fe200078efcff */
[----:B------:R-:W-:-:S07]  /*92c0*/  IMAD.MOV.U32 R14, RZ, RZ, R10 ;  /* 0x000000ffff0e7224 */ /* 0x000fce00078e000a */
.L_x_14838:
[----:B------:R-:W-:Y:S05]  /*92d0*/  BSYNC B1 ;  /* 0x0000000000017941 */ /* 0x000fea0003800000 */
.L_x_14836:
[----:B------:R-:W-:Y:S02]  /*92e0*/  IMAD.MOV.U32 R6, RZ, RZ, R26 ;  /* 0x000000ffff067224 */ /* 0x000fe400078e001a */
[----:B------:R-:W-:-:S04]  /*92f0*/  IMAD.MOV.U32 R7, RZ, RZ, 0x0 ;  /* 0x00000000ff077424 */ /* 0x000fc800078e00ff */
[----:B------:R-:W-:Y:S05]  /*9300*/  RET.REL.NODEC R6 `(_ZN2at6native27unrolled_elementwise_kernelINS0_13BUnaryFunctorIdddNS0_15binary_internal10DivFunctorIdEEEESt5arrayIPcLm2EELi4E23TrivialOffsetCalculatorILi1EjESB_NS0_6memory12LoadWithCastILi1EEENSC_13StoreWithCastILi1EEEEEviT_T0_T2_T3_T4_T5_) ;  /* 0xffffff6c063c7950 */ /* 0x000fea0003c3ffff */
.L_x_14841:
        /* <DEDUP_REMOVED lines=15> */
.L_x_19305:


//--------------------- .text._ZN2at6native18elementwise_kernelILi128ELi2EZNS0_22gpu_kernel_impl_nocastINS0_13BUnaryFunctorIdddNS0_15binary_internal10DivFunctorIdEEEEEEvRNS_18TensorIteratorBaseERKT_EUliE_EEviT1_ --------------------------
	.section	.text._ZN2at6native18elementwise_kernelILi128ELi2EZNS0_22gpu_kernel_impl_nocastINS0_13BUnaryFunctorIdddNS0_15binary_internal10DivFunctorIdEEEEEEvRNS_18TensorIteratorBaseERKT_EUliE_EEviT1_,"ax",@progbits
	.align	128
        .global         _ZN2at6native18elementwise_kernelILi128ELi2EZNS0_22gpu_kernel_impl_nocastINS0_13BUnaryFunctorIdddNS0_15binary_internal10DivFunctorIdEEEEEEvRNS_18TensorIteratorBaseERKT_EUliE_EEviT1_
        .type           _ZN2at6native18elementwise_kernelILi128ELi2EZNS0_22gpu_kernel_impl_nocastINS0_13BUnaryFunctorIdddNS0_15binary_internal10DivFunctorIdEEEEEEvRNS_18TensorIteratorBaseERKT_EUliE_EEviT1_,@function
        .size           _ZN2at6native18elementwise_kernelILi128ELi2EZNS0_22gpu_kernel_impl_nocastINS0_13BUnaryFunctorIdddNS0_15binary_internal10DivFunctorIdEEEEEEvRNS_18TensorIteratorBaseERKT_EUliE_EEviT1_,(.L_x_19306 - _ZN2at6native18elementwise_kernelILi128ELi2EZNS0_22gpu_kernel_impl_nocastINS0_13BUnaryFunctorIdddNS0_15binary_internal10DivFunctorIdEEEEEEvRNS_18TensorIteratorBaseERKT_EUliE_EEviT1_)
        .other          _ZN2at6native18elementwise_kernelILi128ELi2EZNS0_22gpu_kernel_impl_nocastINS0_13BUnaryFunctorIdddNS0_15binary_internal10DivFunctorIdEEEEEEvRNS_18TensorIteratorBaseERKT_EUliE_EEviT1_,@"STO_CUDA_ENTRY STV_DEFAULT"
_ZN2at6native18elementwise_kernelILi128ELi2EZNS0_22gpu_kernel_impl_nocastINS0_13BUnaryFunctorIdddNS0_15binary_internal10DivFunctorIdEEEEEEvRNS_18TensorIteratorBaseERKT_EUliE_EEviT1_:
.text._ZN2at6native18elementwise_kernelILi128ELi2EZNS0_22gpu_kernel_impl_nocastINS0_13BUnaryFunctorIdddNS0_15binary_internal10DivFunctorIdEEEEEEvRNS_18TensorIteratorBaseERKT_EUliE_EEviT1_:
[----:B------:R-:W-:Y:S01]  /*0000*/  LDC R1, c[0x0][0x28] ;  /* 0x00000a00ff017b82 */ /* 0x000fe20000000800 */
[----:B------:R-:W0:Y:S07]  /*0010*/  S2R R21, SR_CTAID.X ;  /* 0x0000000000157919 */ /* 0x000e2e0000002500 */
[----:B------:R-:W1:Y:S01]  /*0020*/  LDC R5, c[0x0][0x42c] ;  /* 0x00010b00ff057b82 */ /* 0x000e620000000800 */
[----:B------:R-:W-:Y:S01]  /*0030*/  ULDC UR4, c[0x0][0x210] ;  /* 0x0000840000047ab9 */ /* 0x000fe20000000800 */
[----:B------:R-:W-:Y:S01]  /*0040*/  ULDC UR6, c[0x0][0x428] ;  /* 0x00010a0000067ab9 */ /* 0x000fe20000000800 */
[----:B------:R-:W0:Y:S01]  /*0050*/  S2R R20, SR_TID.X ;  /* 0x0000000000147919 */ /* 0x000e220000002100 */
[----:B------:R-:W-:Y:S01]  /*0060*/  BSSY B0, `(.L_x_14842) ;  /* 0x0000154000007945 */ /* 0x000fe20003800000 */
[----:B0-----:R-:W-:-:S04]  /*0070*/  LEA R7, R21, R20, 0x8 ;  /* 0x0000001415077211 */ /* 0x001fc800078e40ff */
[----:B------:R-:W-:Y:S01]  /*0080*/  ISETP.GE.AND P0, PT, R7, UR4, PT ;  /* 0x0000000407007c0c */ /* 0x000fe2000bf06270 */
[----:B------:R-:W-:-:S12]  /*0090*/  ULDC.64 UR4, c[0x0][0x208] ;  /* 0x0000820000047ab9 */ /* 0x000fd80000000a00 */
[----:B-1----:R-:W-:Y:S05]  /*00a0*/  @P0 BRA `(.L_x_14843) ;  /* 0x00000014003c0947 */ /* 0x002fea0003800000 */
[----:B------:R-:W0:Y:S01]  /*00b0*/  LDC R4, c[0x0][0x218] ;  /* 0x00008600ff047b82 */ /* 0x000e220000000800 */
[----:B------:R-:W-:Y:S01]  /*00c0*/  HFMA2.MMA R0, -RZ, RZ, 0, 0 ;  /* 0x00000000ff007435 */ /* 0x000fe200000001ff */
[----:B------:R-:W-:Y:S01]  /*00d0*/  IMAD.MOV.U32 R11, RZ, RZ, RZ ;  /* 0x000000ffff0b7224 */ /* 0x000fe200078e00ff */
        /* <DEDUP_REMOVED lines=9> */
[----:B------:R-:W-:-:S04]  /*0170*/  ULDC.64 UR8, c[0x0][0x348] ;  /* 0x0000d20000087ab9 */ /* 0x000fc80000000a00 */
[----:B------:R-:W-:-:S04]  /*0180*/  IMAD.MOV R0, RZ, RZ, -R3 ;  /* 0x000000ffff007224 */ /* 0x000fc800078e0a03 */
        /* <DEDUP_REMOVED lines=273> */
[----:B------:R-:W-:-:S03]  /*12a0*/  SHF.R.U32.HI R9, RZ, UR7, R8 ;  /* 0x00000007ff097c19 */ /* 0x000fc60008011608 */
        /* <DEDUP_REMOVED lines=8> */
[----:B------:R-:W-:-:S03]  /*1330*/  ULDC.64 UR8, c[0x0][0x400] ;  /* 0x0001000000087ab9 */ /* 0x000fc60000000a00 */
[----:B------:R-:W-:Y:S02]  /*1340*/  @P0 IMAD.MOV R8, RZ, RZ, -R4 ;  /* 0x000000ffff080224 */ /* 0x000fe400078e0a04 */
[----:B------:R-:W-:Y:S02]  /*1350*/  IMAD R11, R2, UR8, R11 ;  /* 0x00000008020b7c24 */ /* 0x000fe4000f8e020b */
[----:B-1----:R-:W-:Y:S02]  /*1360*/  @P0 IMAD R8, R8, R17, R9 ;  /* 0x0000001108080224 */ /* 0x002fe400078e0209 */
[----:B------:R-:W-:Y:S02]  /*1370*/  IMAD R0, R2, UR9, R0 ;  /* 0x0000000902007c24 */ /* 0x000fe4000f8e0200 */
[C---:B--2---:R-:W-:Y:S02]  /*1380*/  @P0 IMAD R11, R8.reuse, R6, R11 ;  /* 0x00000006080b0224 */ /* 0x044fe400078e020b */
[----:B------:R-:W-:-:S07]  /*1390*/  @P0 IMAD R0, R8, R7, R0 ;  /* 0x0000000708000224 */ /* 0x000fce00078e0200 */
.L_x_14844:
[----:B------:R-:W-:Y:S01]  /*13a0*/  ULDC.64 UR8, c[0x0][0x418] ;  /* 0x0001060000087ab9 */ /* 0x000fe20000000a00 */
[----:B------:R-:W0:Y:S01]  /*13b0*/  LDC.64 R12, c[0x0][0x428] ;  /* 0x00010a00ff0c7b82 */ /* 0x000e220000000a00 */
[----:B------:R-:W-:Y:S01]  /*13c0*/  IADD3 R6, P0, R0, UR8, RZ ;  /* 0x0000000800067c10 */ /* 0x000fe2000ff1e0ff */
[----:B------:R-:W-:-:S03]  /*13d0*/  ULDC UR7, c[0x0][0x42c] ;  /* 0x00010b0000077ab9 */ /* 0x000fc60000000800 */
[----:B------:R-:W-:Y:S01]  /*13e0*/  IADD3.X R7, RZ, UR9, RZ, P0, !PT ;  /* 0x00000009ff077c10 */ /* 0x000fe200087fe4ff */
[----:B------:R-:W0:Y:S01]  /*13f0*/  MUFU.RCP64H R3, UR7 ;  /* 0x0000000700037d08 */ /* 0x000e220008001800 */
[----:B------:R-:W-:Y:S01]  /*1400*/  MOV R2, 0x1 ;  /* 0x0000000100027802 */ /* 0x000fe20000000f00 */
[----:B------:R-:W-:-:S03]  /*1410*/  ULDC.64 UR8, c[0x0][0x410] ;  /* 0x0001040000087ab9 */ /* 0x000fc60000000a00 */
[----:B------:R-:W2:Y:S01]  /*1420*/  LDG.E.64 R6, desc[UR4][R6.64] ;  /* 0x0000000406067981 */ /* 0x000ea2000c1e1b00 */
[----:B------:R-:W-:Y:S01]  /*1430*/  IADD3 R10, P1, R11, UR8, RZ ;  /* 0x000000080b0a7c10 */ /* 0x000fe2000ff3e0ff */
[----:B------:R-:W-:Y:S04]  /*1440*/  BSSY B1, `(.L_x_14845) ;  /* 0x0000012000017945 */ /* 0x000fe80003800000 */
[----:B------:R-:W-:Y:S01]  /*1450*/  IMAD.X R11, RZ, RZ, UR9, P1 ;  /* 0x00000009ff0b7e24 */ /* 0x000fe200088e06ff */
[----:B0-----:R-:W-:-:S08]  /*1460*/  DFMA R8, R2, -R12, 1 ;  /* 0x3ff000000208742b */ /* 0x001fd0000000080c */
[----:B------:R-:W-:-:S08]  /*1470*/  DFMA R8, R8, R8, R8 ;  /* 0x000000080808722b */ /* 0x000fd00000000008 */
[----:B------:R-:W-:-:S08]  /*1480*/  DFMA R8, R2, R8, R2 ;  /* 0x000000080208722b */ /* 0x000fd00000000002 */
[----:B------:R-:W-:-:S08]  /*1490*/  DFMA R2, R8, -R12, 1 ;  /* 0x3ff000000802742b */ /* 0x000fd0000000080c */
[----:B------:R-:W-:-:S08]  /*14a0*/  DFMA R2, R8, R2, R8 ;  /* 0x000000020802722b */ /* 0x000fd00000000008 */
[----:B--2---:R-:W-:Y:S01]  /*14b0*/  DMUL R8, R6, R2 ;  /* 0x0000000206087228 */ /* 0x004fe20000000000 */
[----:B------:R-:W-:-:S07]  /*14c0*/  FSETP.GEU.AND P2, PT, |R7|, 6.5827683646048100446e-37, PT ;  /* 0x036000000700780b */ /* 0x000fce0003f4e200 */
[----:B------:R-:W-:-:S08]  /*14d0*/  DFMA R12, R8, -R12, R6 ;  /* 0x8000000c080c722b */ /* 0x000fd00000000006 */
[----:B------:R-:W-:-:S10]  /*14e0*/  DFMA R2, R2, R12, R8 ;  /* 0x0000000c0202722b */ /* 0x000fd40000000008 */
[----:B------:R-:W-:-:S05]  /*14f0*/  FFMA R0, RZ, UR7, R3 ;  /* 0x00000007ff007c23 */ /* 0x000fca0008000003 */
[----:B------:R-:W-:-:S13]  /*1500*/  FSETP.GT.AND P0, PT, |R0|, 1.469367938527859385e-39, PT ;  /* 0x001000000000780b */ /* 0x000fda0003f04200 */
[----:B------:R-:W-:Y:S05]  /*1510*/  @P0 BRA P2, `(.L_x_14846) ;  /* 0x0000000000100947 */ /* 0x000fea0001000000 */
[----:B------:R-:W-:-:S07]  /*1520*/  MOV R0, 0x1540 ;  /* 0x0000154000007802 */ /* 0x000fce0000000f00 */
[----:B------:R-:W-:Y:S05]  /*1530*/  CALL.REL.NOINC `($__internal_51_$__cuda_sm20_div_rn_f64_full) ;  /* 0x0000001400607944 */ /* 0x000fea0003c00000 */
[----:B------:R-:W-:Y:S02]  /*1540*/  MOV R2, R12 ;  /* 0x0000000c00027202 */ /* 0x000fe40000000f00 */
[----:B------:R-:W-:-:S07]  /*1550*/  MOV R3, R13 ;  /* 0x0000000d00037202 */ /* 0x000fce0000000f00 */
.L_x_14846:
[----:B------:R-:W-:Y:S05]  /*1560*/  BSYNC B1 ;  /* 0x0000000000017941 */ /* 0x000fea0003800000 */
.L_x_14845:
[----:B------:R0:W-:Y:S01]  /*1570*/  STG.E.64 desc[UR4][R10.64], R2 ;  /* 0x000000020a007986 */ /* 0x0001e2000c101b04 */
[----:B------:R-:W-:-:S05]  /*1580*/  IMAD R7, R21, 0x100, R20 ;  /* 0x0000010015077824 */ /* 0x000fca00078e0214 */
[----:B------:R-:W-:-:S07]  /*1590*/  IADD3 R7, R7, 0x80, RZ ;  /* 0x0000008007077810 */ /* 0x000fce0007ffe0ff */
.L_x_14843:
[----:B------:R-:W-:Y:S05]  /*15a0*/  BSYNC B0 ;  /* 0x0000000000007941 */ /* 0x000fea0003800000 */
.L_x_14842:
[----:B------:R-:W-:Y:S02]  /*15b0*/  ULDC UR7, c[0x0][0x210] ;  /* 0x0000840000077ab9 */ /* 0x000fe40000000800 */
[----:B------:R-:W-:-:S13]  /*15c0*/  ISETP.GE.AND P0, PT, R7, UR7, PT ;  /* 0x0000000707007c0c */ /* 0x000fda000bf06270 */
[----:B------:R-:W-:Y:S05]  /*15d0*/  @P0 EXIT ;  /* 0x000000000000094d */ /* 0x000fea0003800000 */
[----:B------:R-:W1:Y:S01]  /*15e0*/  LDC R4, c[0x0][0x218] ;  /* 0x00008600ff047b82 */ /* 0x000e620000000800 */
[----:B------:R-:W-:Y:S01]  /*15f0*/  HFMA2.MMA R0, -RZ, RZ, 0, 0 ;  /* 0x00000000ff007435 */ /* 0x000fe200000001ff */
[----:B0-----:R-:W-:Y:S01]  /*1600*/  IMAD.MOV.U32 R11, RZ, RZ, RZ ;  /* 0x000000ffff0b7224 */ /* 0x001fe200078e00ff */
        /* <DEDUP_REMOVED lines=295> */
[C---:B------:R-:W-:Y:S02]  /*2880*/  IMAD R11, R2.reuse, UR8, R11 ;  /* 0x00000008020b7c24 */ /* 0x040fe4000f8e020b */
[----:B-1----:R-:W-:Y:S02]  /*2890*/  @P0 IMAD R8, R17, R8, R9 ;  /* 0x0000000811080224 */ /* 0x002fe400078e0209 */
[----:B------:R-:W-:Y:S02]  /*28a0*/  IMAD R0, R2, UR9, R0 ;  /* 0x0000000902007c24 */ /* 0x000fe4000f8e0200 */
[C---:B--2---:R-:W-:Y:S02]  /*28b0*/  @P0 IMAD R11, R8.reuse, R6, R11 ;  /* 0x00000006080b0224 */ /* 0x044fe400078e020b */
[----:B------:R-:W-:-:S07]  /*28c0*/  @P0 IMAD R0, R8, R7, R0 ;  /* 0x0000000708000224 */ /* 0x000fce00078e0200 */
.L_x_14847:
        /* <DEDUP_REMOVED lines=28> */
.L_x_14849:
[----:B------:R-:W-:Y:S05]  /*2a90*/  BSYNC B0 ;  /* 0x0000000000007941 */ /* 0x000fea0003800000 */
.L_x_14848:
[----:B------:R-:W-:Y:S01]  /*2aa0*/  STG.E.64 desc[UR4][R10.64], R2 ;  /* 0x000000020a007986 */ /* 0x000fe2000c101b04 */
[----:B------:R-:W-:Y:S05]  /*2ab0*/  EXIT ;  /* 0x000000000000794d */ /* 0x000fea0003800000 */
        .weak           $__internal_51_$__cuda_sm20_div_rn_f64_full
        .type           $__internal_51_$__cuda_sm20_div_rn_f64_full,@function
        .size           $__internal_51_$__cuda_sm20_div_rn_f64_full,(.L_x_19306 - $__internal_51_$__cuda_sm20_div_rn_f64_full)
$__internal_51_$__cuda_sm20_div_rn_f64_full:
[C---:B------:R-:W-:Y:S01]  /*2ac0*/  FSETP.GEU.AND P0, PT, |R5|.reuse, 1.469367938527859385e-39, PT ;  /* 0x001000000500780b */ /* 0x040fe20003f0e200 */
[----:B------:R-:W-:Y:S01]  /*2ad0*/  IMAD.U32 R2, RZ, RZ, UR6 ;  /* 0x00000006ff027e24 */ /* 0x000fe2000f8e00ff */
[----:B------:R-:W-:Y:S01]  /*2ae0*/  MOV R4, UR6 ;  /* 0x0000000600047c02 */ /* 0x000fe20008000f00 */
[----:B------:R-:W-:Y:S01]  /*2af0*/  BSSY B2, `(.L_x_14850) ;  /* 0x0000055000027945 */ /* 0x000fe20003800000 */
[----:B------:R-:W-:Y:S02]  /*2b00*/  LOP3.LUT R3, R5, 0x800fffff, RZ, 0xc0, !PT ;  /* 0x800fffff05037812 */ /* 0x000fe400078ec0ff */
[----:B------:R-:W-:Y:S02]  /*2b10*/  FSETP.GEU.AND P2, PT, |R7|, 1.469367938527859385e-39, PT ;  /* 0x001000000700780b */ /* 0x000fe40003f4e200 */
[----:B------:R-:W-:Y:S02]  /*2b20*/  LOP3.LUT R3, R3, 0x3ff00000, RZ, 0xfc, !PT ;  /* 0x3ff0000003037812 */ /* 0x000fe400078efcff */
[----:B------:R-:W-:-:S02]  /*2b30*/  MOV R14, 0x1 ;  /* 0x00000001000e7802 */ /* 0x000fc40000000f00 */
[----:B------:R-:W-:Y:S01]  /*2b40*/  LOP3.LUT R12, R7, 0x7ff00000, RZ, 0xc0, !PT ;  /* 0x7ff00000070c7812 */ /* 0x000fe200078ec0ff */
[----:B------:R-:W-:Y:S01]  /*2b50*/  @!P0 DMUL R2, R4, 8.98846567431157953865e+307 ;  /* 0x7fe0000004028828 */ /* 0x000fe20000000000 */
[----:B------:R-:W-:-:S03]  /*2b60*/  LOP3.LUT R23, R5, 0x7ff00000, RZ, 0xc0, !PT ;  /* 0x7ff0000005177812 */ /* 0x000fc600078ec0ff */
[----:B------:R-:W-:Y:S01]  /*2b70*/  IMAD.MOV.U32 R22, RZ, RZ, R12 ;  /* 0x000000ffff167224 */ /* 0x000fe200078e000c */
[----:B------:R-:W-:Y:S01]  /*2b80*/  ISETP.GE.U32.AND P1, PT, R12, R23, PT ;  /* 0x000000170c00720c */ /* 0x000fe20003f26070 */
[----:B------:R-:W0:Y:S01]  /*2b90*/  MUFU.RCP64H R15, R3 ;  /* 0x00000003000f7308 */ /* 0x000e220000001800 */
[----:B------:R-:W-:-:S03]  /*2ba0*/  @!P2 LOP3.LUT R13, R5, 0x7ff00000, RZ, 0xc0, !PT ;  /* 0x7ff00000050da812 */ /* 0x000fc600078ec0ff */
[----:B------:R-:W-:Y:S02]  /*2bb0*/  @!P0 LOP3.LUT R23, R3, 0x7ff00000, RZ, 0xc0, !PT ;  /* 0x7ff0000003178812 */ /* 0x000fe400078ec0ff */
[----:B------:R-:W-:Y:S01]  /*2bc0*/  @!P2 ISETP.GE.U32.AND P3, PT, R12, R13, PT ;  /* 0x0000000d0c00a20c */ /* 0x000fe20003f66070 */
[----:B------:R-:W-:Y:S01]  /*2bd0*/  IMAD.MOV.U32 R13, RZ, RZ, 0x1ca00000 ;  /* 0x1ca00000ff0d7424 */ /* 0x000fe200078e00ff */
[----:B------:R-:W-:-:S04]  /*2be0*/  IADD3 R25, R23, -0x1, RZ ;  /* 0xffffffff17197810 */ /* 0x000fc80007ffe0ff */
[----:B------:R-:W-:-:S04]  /*2bf0*/  @!P2 SEL R17, R13, 0x63400000, !P3 ;  /* 0x634000000d11a807 */ /* 0x000fc80005800000 */
[----:B------:R-:W-:Y:S01]  /*2c00*/  @!P2 LOP3.LUT R18, R17, 0x80000000, R7, 0xf8, !PT ;  /* 0x800000001112a812 */ /* 0x000fe200078ef807 */
[----:B0-----:R-:W-:-:S03]  /*2c10*/  DFMA R8, R14, -R2, 1 ;  /* 0x3ff000000e08742b */ /* 0x001fc60000000802 */
[----:B------:R-:W-:Y:S02]  /*2c20*/  @!P2 LOP3.LUT R19, R18, 0x100000, RZ, 0xfc, !PT ;  /* 0x001000001213a812 */ /* 0x000fe400078efcff */
[----:B------:R-:W-:-:S03]  /*2c30*/  @!P2 MOV R18, RZ ;  /* 0x000000ff0012a202 */ /* 0x000fc60000000f00 */
[----:B------:R-:W-:-:S08]  /*2c40*/  DFMA R8, R8, R8, R8 ;  /* 0x000000080808722b */ /* 0x000fd00000000008 */
[----:B------:R-:W-:Y:S01]  /*2c50*/  DFMA R14, R14, R8, R14 ;  /* 0x000000080e0e722b */ /* 0x000fe2000000000e */
[----:B------:R-:W-:Y:S02]  /*2c60*/  SEL R9, R13, 0x63400000, !P1 ;  /* 0x634000000d097807 */ /* 0x000fe40004800000 */
[----:B------:R-:W-:Y:S02]  /*2c70*/  MOV R8, R6 ;  /* 0x0000000600087202 */ /* 0x000fe40000000f00 */
        /* <DEDUP_REMOVED lines=12> */
[----:B------:R-:W-:Y:S02]  /*2d40*/  LOP3.LUT R7, R5, 0x7ff00000, RZ, 0xc0, !PT ;  /* 0x7ff0000005077812 */ /* 0x000fe400078ec0ff */
[----:B------:R-:W-:Y:S02]  /*2d50*/  MOV R14, RZ ;  /* 0x000000ff000e7202 */ /* 0x000fe40000000f00 */
        /* <DEDUP_REMOVED lines=25> */
.L_x_14851:
        /* <DEDUP_REMOVED lines=13> */
[----:B------:R-:W-:Y:S02]  /*2fc0*/  @P0 MOV R12, RZ ;  /* 0x000000ff000c0202 */ /* 0x000fe40000000f00 */
[----:B------:R-:W-:Y:S01]  /*2fd0*/  @P0 MOV R13, R2 ;  /* 0x00000002000d0202 */ /* 0x000fe20000000f00 */
[----:B------:R-:W-:Y:S06]  /*2fe0*/  BRA `(.L_x_14852) ;  /* 0x0000000000147947 */ /* 0x000fec0003800000 */
.L_x_14854:
[----:B------:R-:W-:Y:S01]  /*2ff0*/  LOP3.LUT R13, R5, 0x80000, RZ, 0xfc, !PT ;  /* 0x00080000050d7812 */ /* 0x000fe200078efcff */
[----:B------:R-:W-:Y:S01]  /*3000*/  IMAD.MOV.U32 R12, RZ, RZ, R4 ;  /* 0x000000ffff0c7224 */ /* 0x000fe200078e0004 */
[----:B------:R-:W-:Y:S06]  /*3010*/  BRA `(.L_x_14852) ;  /* 0x0000000000087947 */ /* 0x000fec0003800000 */
.L_x_14853:
[----:B------:R-:W-:Y:S02]  /*3020*/  LOP3.LUT R13, R7, 0x80000, RZ, 0xfc, !PT ;  /* 0x00080000070d7812 */ /* 0x000fe400078efcff */
[----:B------:R-:W-:-:S07]  /*3030*/  MOV R12, R6 ;  /* 0x00000006000c7202 */ /* 0x000fce0000000f00 */
.L_x_14852:
[----:B------:R-:W-:Y:S05]  /*3040*/  BSYNC B2 ;  /* 0x0000000000027941 */ /* 0x000fea0003800000 */
.L_x_14850:
[----:B------:R-:W-:Y:S01]  /*3050*/  HFMA2.MMA R3, -RZ, RZ, 0, 0 ;  /* 0x00000000ff037435 */ /* 0x000fe200000001ff */
[----:B------:R-:W-:-:S05]  /*3060*/  MOV R2, R0 ;  /* 0x0000000000027202 */ /* 0x000fca0000000f00 */
[----:B------:R-:W-:Y:S05]  /*3070*/  RET.REL.NODEC R2 `(_ZN2at6native18elementwise_kernelILi128ELi2EZNS0_22gpu_kernel_impl_nocastINS0_13BUnaryFunctorIdddNS0_15binary_internal10DivFunctorIdEEEEEEvRNS_18TensorIteratorBaseERKT_EUliE_EEviT1_) ;  /* 0xffffffcc02e07950 */ /* 0x000fea0003c3ffff */
.L_x_14855:
        /* <DEDUP_REMOVED lines=16> */
.L_x_19306:


//--------------------- .text._ZN2at6native27unrolled_elementwise_kernelINS0_13BUnaryFunctorIdddNS0_15binary_internal10DivFunctorIdEEEESt5arrayIPcLm2EELi4E23TrivialOffsetCalculatorILi1EjESB_NS0_6memory15LoadWithoutCastENSC_16StoreWithoutCastEEEviT_T0_T2_T3_T4_T5_ --------------------------
	.section	.text._ZN2at6native27unrolled_elementwise_kernelINS0_13BUnaryFunctorIdddNS0_15binary_internal10DivFunctorIdEEEESt5arrayIPcLm2EELi4E23TrivialOffsetCalculatorILi1EjESB_NS0_6memory15LoadWithoutCastENSC_16StoreWithoutCastEEEviT_T0_T2_T3_T4_T5_,"ax",@progbits
	.align	128
        .global         _ZN2at6native27unrolled_elementwise_kernelINS0_13BUnaryFunctorIdddNS0_15binary_internal10DivFunctorIdEEEESt5arrayIPcLm2EELi4E23TrivialOffsetCalculatorILi1EjESB_NS0_6memory15LoadWithoutCastENSC_16StoreWithoutCastEEEviT_T0_T2_T3_T4_T5_
        .type           _ZN2at6native27unrolled_elementwise_kernelINS0_13BUnaryFunctorIdddNS0_15binary_internal10DivFunctorIdEEEESt5arrayIPcLm2EELi4E23TrivialOffsetCalculatorILi1EjESB_NS0_6memory15LoadWithoutCastENSC_16StoreWithoutCastEEEviT_T0_T2_T3_T4_T5_,@function
        .size           _ZN2at6native27unrolled_elementwise_kernelINS0_13BUnaryFunctorIdddNS0_15binary_internal10DivFunctorIdEEEESt5arrayIPcLm2EELi4E23TrivialOffsetCalculatorILi1EjESB_NS0_6memory15LoadWithoutCastENSC_16StoreWithoutCastEEEviT_T0_T2_T3_T4_T5_,(.L_x_19307 - _ZN2at6native27unrolled_elementwise_kernelINS0_13BUnaryFunctorIdddNS0_15binary_internal10DivFunctorIdEEEESt5arrayIPcLm2EELi4E23TrivialOffsetCalculatorILi1EjESB_NS0_6memory15LoadWithoutCastENSC_16StoreWithoutCastEEEviT_T0_T2_T3_T4_T5_)
        .other          _ZN2at6native27unrolled_elementwise_kernelINS0_13BUnaryFunctorIdddNS0_15binary_internal10DivFunctorIdEEEESt5arrayIPcLm2EELi4E23TrivialOffsetCalculatorILi1EjESB_NS0_6memory15LoadWithoutCastENSC_16StoreWithoutCastEEEviT_T0_T2_T3_T4_T5_,@"STO_CUDA_ENTRY STV_DEFAULT"
_ZN2at6native27unrolled_elementwise_kernelINS0_13BUnaryFunctorIdddNS0_15binary_internal10DivFunctorIdEEEESt5arrayIPcLm2EELi4E23TrivialOffsetCalculatorILi1EjESB_NS0_6memory15LoadWithoutCastENSC_16StoreWithoutCastEEEviT_T0_T2_T3_T4_T5_:
.text._ZN2at6native27unrolled_elementwise_kernelINS0_13BUnaryFunctorIdddNS0_15binary_internal10DivFunctorIdEEEESt5arrayIPcLm2EELi4E23TrivialOffsetCalculatorILi1EjESB_NS0_6memory15LoadWithoutCastENSC_16StoreWithoutCastEEEviT_T0_T2_T3_T4_T5_:
[----:B------:R-:W-:Y:S01]  /*0000*/  LDC R1, c[0x0][0x28] ;  /* 0x00000a00ff017b82 */ /* 0x000fe20000000800 */
[----:B------:R-:W0:Y:S07]  /*0010*/  S2R R8, SR_CTAID.X ;  /* 0x0000000000087919 */ /* 0x000e2e0000002500 */
[----:B------:R-:W0:Y:S01]  /*0020*/  LDC R3, c[0x0][0x210] ;  /* 0x00008400ff037b82 */ /* 0x000e220000000800 */
[----:B------:R-:W-:Y:S01]  /*0030*/  CS2R R16, SRZ ;  /* 0x0000000000107805 */ /* 0x000fe2000001ff00 */
[----:B------:R-:W-:Y:S01]  /*0040*/  ULDC.64 UR4, c[0x0][0x208] ;  /* 0x0000820000047ab9 */ /* 0x000fe20000000a00 */
[----:B------:R-:W1:Y:S01]  /*0050*/  S2R R9, SR_TID.X ;  /* 0x0000000000097919 */ /* 0x000e620000002100 */
[----:B0-----:R-:W-:-:S02]  /*0060*/  IMAD R10, R8, -0x200, R3 ;  /* 0xfffffe00080a7824 */ /* 0x001fc400078e0203 */
[----:B-1----:R-:W-:-:S03]  /*0070*/  IMAD.MOV.U32 R11, RZ, RZ, R9 ;  /* 0x000000ffff0b7224 */ /* 0x002fc600078e0009 */
[----:B------:R-:W-:-:S13]  /*0080*/  ISETP.GE.AND P1, PT, R9, R10, PT ;  /* 0x0000000a0900720c */ /* 0x000fda0003f26270 */
[----:B------:R-:W-:Y:S01]  /*0090*/  @!P1 IMAD R15, R8, 0x200, R11 ;  /* 0x00000200080f9824 */ /* 0x000fe200078e020b */
[----:B------:R-:W0:Y:S01]  /*00a0*/  @!P1 LDC.64 R2, c[0x0][0x230] ;  /* 0x00008c00ff029b82 */ /* 0x000e220000000a00 */
[----:B------:R-:W-:-:S05]  /*00b0*/  @!P1 VIADD R11, R11, 0x80 ;  /* 0x000000800b0b9836 */ /* 0x000fca0000000000 */
[----:B------:R-:W-:-:S13]  /*00c0*/  ISETP.GE.AND P0, PT, R11, R10, PT ;  /* 0x0000000a0b00720c */ /* 0x000fda0003f06270 */
[----:B------:R-:W-:Y:S01]  /*00d0*/  @!P0 IMAD R19, R8, 0x200, R11 ;  /* 0x0000020008138824 */ /* 0x000fe200078e020b */
[----:B------:R-:W1:Y:S01]  /*00e0*/  @!P0 LDC.64 R4, c[0x0][0x230] ;  /* 0x00008c00ff048b82 */ /* 0x000e620000000a00 */
[----:B------:R-:W-:Y:S02]  /*00f0*/  @!P0 VIADD R11, R11, 0x80 ;  /* 0x000000800b0b8836 */ /* 0x000fe40000000000 */
[----:B0-----:R-:W-:Y:S01]  /*0100*/  @!P1 IMAD.WIDE.U32 R2, R15, 0x8, R2 ;  /* 0x000000080f029825 */ /* 0x001fe200078e0002 */
[----:B------:R-:W-:Y:S02]  /*0110*/  CS2R R14, SRZ ;  /* 0x00000000000e7805 */ /* 0x000fe4000001ff00 */
[----:B------:R-:W-:-:S13]  /*0120*/  ISETP.GE.AND P3, PT, R11, R10, PT ;  /* 0x0000000a0b00720c */ /* 0x000fda0003f66270 */
[----:B------:R-:W-:Y:S01]  /*0130*/  @!P3 IMAD R21, R8, 0x200, R11 ;  /* 0x000002000815b824 */ /* 0x000fe200078e020b */
[----:B------:R-:W0:Y:S01]  /*0140*/  @!P3 LDC.64 R6, c[0x0][0x230] ;  /* 0x00008c00ff06bb82 */ /* 0x000e220000000a00 */
[----:B------:R-:W-:Y:S02]  /*0150*/  @!P3 VIADD R11, R11, 0x80 ;  /* 0x000000800b0bb836 */ /* 0x000fe40000000000 */
[----:B-1----:R-:W-:Y:S01]  /*0160*/  @!P0 IMAD.WIDE.U32 R18, R19, 0x8, R4 ;  /* 0x0000000813128825 */ /* 0x002fe200078e0004 */
[----:B------:R-:W-:Y:S02]  /*0170*/  CS2R R4, SRZ ;  /* 0x0000000000047805 */ /* 0x000fe4000001ff00 */
[----:B------:R-:W-:-:S04]  /*0180*/  ISETP.GE.AND P2, PT, R11, R10, PT ;  /* 0x0000000a0b00720c */ /* 0x000fc80003f46270 */
[----:B------:R1:W5:Y:S09]  /*0190*/  @!P1 LDG.E.64 R4, desc[UR4][R2.64] ;  /* 0x0000000402049981 */ /* 0x000372000c1e1b00 */
[----:B------:R-:W2:Y:S01]  /*01a0*/  @!P2 LDC.64 R12, c[0x0][0x230] ;  /* 0x00008c00ff0cab82 */ /* 0x000ea20000000a00 */
[----:B------:R-:W-:-:S02]  /*01b0*/  @!P2 IMAD R11, R8, 0x200, R11 ;  /* 0x00000200080ba824 */ /* 0x000fc400078e020b */
[----:B0-----:R-:W-:Y:S01]  /*01c0*/  @!P3 IMAD.WIDE.U32 R20, R21, 0x8, R6 ;  /* 0x000000081514b825 */ /* 0x001fe200078e0006 */
[----:B------:R-:W-:-:S04]  /*01d0*/  CS2R R6, SRZ ;  /* 0x0000000000067805 */ /* 0x000fc8000001ff00 */
[----:B------:R1:W5:Y:S04]  /*01e0*/  @!P3 LDG.E.64 R14, desc[UR4][R20.64] ;  /* 0x00000004140eb981 */ /* 0x000368000c1e1b00 */
[----:B------:R1:W5:Y:S01]  /*01f0*/  @!P0 LDG.E.64 R6, desc[UR4][R18.64] ;  /* 0x0000000412068981 */ /* 0x000362000c1e1b00 */
[----:B--2---:R-:W-:-:S05]  /*0200*/  @!P2 IMAD.WIDE.U32 R12, R11, 0x8, R12 ;  /* 0x000000080b0ca825 */ /* 0x004fca00078e000c */
[----:B------:R1:W5:Y:S01]  /*0210*/  @!P2 LDG.E.64 R16, desc[UR4][R12.64] ;  /* 0x000000040c10a981 */ /* 0x000362000c1e1b00 */
[----:B------:R-:W0:Y:S01]  /*0220*/  LDC R11, c[0x0][0x224] ;  /* 0x00008900ff0b7b82 */ /* 0x000e220000000800 */
[----:B------:R-:W-:Y:S01]  /*0230*/  ULDC UR6, c[0x0][0x220] ;  /* 0x0000880000067ab9 */ /* 0x000fe20000000800 */
[----:B------:R-:W-:Y:S04]  /*0240*/  BSSY B0, `(.L_x_14856) ;  /* 0x0000018000007945 */ /* 0x000fe80003800000 */
[----:B------:R-:W-:Y:S05]  /*0250*/  @P1 BRA `(.L_x_14857) ;  /* 0x0000000000581947 */ /* 0x000fea0003800000 */
[----:B-1----:R-:W1:Y:S01]  /*0260*/  LDC.64 R18, c[0x0][0x220] ;  /* 0x00008800ff127b82 */ /* 0x002e620000000a00 */
[----:B------:R-:W-:Y:S01]  /*0270*/  ULDC UR7, c[0x0][0x224] ;  /* 0x0000890000077ab9 */ /* 0x000fe20000000800 */
[----:B------:R-:W-:Y:S01]  /*0280*/  HFMA2.MMA R2, -RZ, RZ, 0, 5.9604644775390625e-08 ;  /* 0x00000001ff027435 */ /* 0x000fe200000001ff */
[----:B------:R-:W1:Y:S01]  /*0290*/  MUFU.RCP64H R3, UR7 ;  /* 0x0000000700037d08 */ /* 0x000e620008001800 */
[----:B-----5:R-:W-:-:S06]  /*02a0*/  FSETP.GEU.AND P2, PT, |R5|, 6.5827683646048100446e-37, PT ;  /* 0x036000000500780b */ /* 0x020fcc0003f4e200 */
        /* <DEDUP_REMOVED lines=12> */
[----:B------:R-:W-:Y:S01]  /*0370*/  MOV R0, 0x3a0 ;  /* 0x000003a000007802 */ /* 0x000fe20000000f00 */
[----:B------:R-:W-:-:S07]  /*0380*/  IMAD.MOV.U32 R23, RZ, RZ, R5 ;  /* 0x000000ffff177224 */ /* 0x000fce00078e0005 */
[----:B0-----:R-:W-:Y:S05]  /*0390*/  CALL.REL.NOINC `($__internal_52_$__cuda_sm20_div_rn_f64_full) ;  /* 0x0000000400bc7944 */ /* 0x001fea0003c00000 */
[----:B------:R-:W-:Y:S02]  /*03a0*/  IMAD.MOV.U32 R2, RZ, RZ, R18 ;  /* 0x000000ffff027224 */ /* 0x000fe400078e0012 */
[----:B------:R-:W-:-:S07]  /*03b0*/  IMAD.MOV.U32 R3, RZ, RZ, R19 ;  /* 0x000000ffff037224 */ /* 0x000fce00078e0013 */
.L_x_14857:
[----:B------:R-:W-:Y:S05]  /*03c0*/  BSYNC B0 ;  /* 0x0000000000007941 */ /* 0x000fea0003800000 */
.L_x_14856:
[----:B-----5:R-:W-:Y:S01]  /*03d0*/  VIADD R5, R9, 0x80 ;  /* 0x0000008009057836 */ /* 0x020fe20000000000 */
[----:B------:R-:W-:Y:S04]  /*03e0*/  BSSY B0, `(.L_x_14858) ;  /* 0x0000019000007945 */ /* 0x000fe80003800000 */
[----:B------:R-:W-:-:S13]  /*03f0*/  ISETP.GE.AND P0, PT, R5, R10, PT ;  /* 0x0000000a0500720c */ /* 0x000fda0003f06270 */
[----:B------:R-:W-:Y:S05]  /*0400*/  @P0 BRA `(.L_x_14859) ;  /* 0x0000000000580947 */ /* 0x000fea0003800000 */
[----:B-1----:R-:W1:Y:S01]  /*0410*/  LDC.64 R12, c[0x0][0x220] ;  /* 0x00008800ff0c7b82 */ /* 0x002e620000000a00 */
[----:B------:R-:W-:Y:S01]  /*0420*/  ULDC UR7, c[0x0][0x224] ;  /* 0x0000890000077ab9 */ /* 0x000fe20000000800 */
[----:B------:R-:W-:Y:S01]  /*0430*/  IMAD.MOV.U32 R4, RZ, RZ, 0x1 ;  /* 0x00000001ff047424 */ /* 0x000fe200078e00ff */
[----:B------:R-:W1:Y:S01]  /*0440*/  MUFU.RCP64H R5, UR7 ;  /* 0x0000000700057d08 */ /* 0x000e620008001800 */
[----:B------:R-:W-:-:S04]  /*0450*/  FSETP.GEU.AND P2, PT, |R7|, 6.5827683646048100446e-37, PT ;  /* 0x036000000700780b */ /* 0x000fc80003f4e200 */
        /* <DEDUP_REMOVED lines=12> */
[----:B------:R-:W-:Y:S02]  /*0520*/  MOV R23, R7 ;  /* 0x0000000700177202 */ /* 0x000fe40000000f00 */
[----:B------:R-:W-:-:S07]  /*0530*/  MOV R0, 0x550 ;  /* 0x0000055000007802 */ /* 0x000fce0000000f00 */
[----:B0-----:R-:W-:Y:S05]  /*0540*/  CALL.REL.NOINC `($__internal_52_$__cuda_sm20_div_rn_f64_full) ;  /* 0x0000000400507944 */ /* 0x001fea0003c00000 */
[----:B------:R-:W-:Y:S02]  /*0550*/  IMAD.MOV.U32 R4, RZ, RZ, R18 ;  /* 0x000000ffff047224 */ /* 0x000fe400078e0012 */
[----:B------:R-:W-:-:S07]  /*0560*/  IMAD.MOV.U32 R5, RZ, RZ, R19 ;  /* 0x000000ffff057224 */ /* 0x000fce00078e0013 */
.L_x_14859:
[----:B------:R-:W-:Y:S05]  /*0570*/  BSYNC B0 ;  /* 0x0000000000007941 */ /* 0x000fea0003800000 */
.L_x_14858:
[----:B------:R-:W-:Y:S01]  /*0580*/  VIADD R7, R9, 0x100 ;  /* 0x0000010009077836 */ /* 0x000fe20000000000 */
        /* <DEDUP_REMOVED lines=23> */
[----:B------:R-:W-:Y:S01]  /*0700*/  IMAD.MOV.U32 R6, RZ, RZ, R18 ;  /* 0x000000ffff067224 */ /* 0x000fe200078e0012 */
[----:B------:R-:W-:-:S07]  /*0710*/  MOV R7, R19 ;  /* 0x0000001300077202 */ /* 0x000fce0000000f00 */
.L_x_14861:
[----:B------:R-:W-:Y:S05]  /*0720*/  BSYNC B0 ;  /* 0x0000000000007941 */ /* 0x000fea0003800000 */
.L_x_14860:
[----:B-1----:R-:W-:Y:S01]  /*0730*/  VIADD R13, R9, 0x180 ;  /* 0x00000180090d7836 */ /* 0x002fe20000000000 */
[----:B------:R-:W-:Y:S04]  /*0740*/  BSSY B0, `(.L_x_14862) ;  /* 0x0000019000007945 */ /* 0x000fe80003800000 */
[----:B------:R-:W-:-:S13]  /*0750*/  ISETP.GE.AND P0, PT, R13, R10, PT ;  /* 0x0000000a0d00720c */ /* 0x000fda0003f06270 */
[----:B------:R-:W-:Y:S05]  /*0760*/  @P0 BRA `(.L_x_14863) ;  /* 0x0000000000580947 */ /* 0x000fea0003800000 */
[----:B------:R-:W1:Y:S01]  /*0770*/  LDC.64 R18, c[0x0][0x220] ;  /* 0x00008800ff127b82 */ /* 0x000e620000000a00 */
        /* <DEDUP_REMOVED lines=21> */
.L_x_14863:
[----:B------:R-:W-:Y:S05]  /*08d0*/  BSYNC B0 ;  /* 0x0000000000007941 */ /* 0x000fea0003800000 */
.L_x_14862:
[----:B0-----:R-:W0:Y:S01]  /*08e0*/  @!P1 S2R R11, SR_TID.X ;  /* 0x00000000000b9919 */ /* 0x001e220000002100 */
[----:B------:R-:W1:Y:S01]  /*08f0*/  @!P1 LDC.64 R12, c[0x0][0x228] ;  /* 0x00008a00ff0c9b82 */ /* 0x000e620000000a00 */
[----:B------:R-:W-:Y:S01]  /*0900*/  BSSY B0, `(.L_x_14864) ;  /* 0x0000011000007945 */ /* 0x000fe20003800000 */
[----:B0-----:R-:W-:Y:S01]  /*0910*/  @!P1 IADD3 R9, R11, 0x80, RZ ;  /* 0x000000800b099810 */ /* 0x001fe20007ffe0ff */
[----:B------:R-:W-:-:S03]  /*0920*/  @!P1 IMAD R11, R8, 0x200, R11 ;  /* 0x00000200080b9824 */ /* 0x000fc600078e020b */
[----:B------:R-:W-:Y:S01]  /*0930*/  ISETP.GE.AND P0, PT, R9, R10, PT ;  /* 0x0000000a0900720c */ /* 0x000fe20003f06270 */
[----:B-1----:R-:W-:-:S05]  /*0940*/  @!P1 IMAD.WIDE.U32 R12, R11, 0x8, R12 ;  /* 0x000000080b0c9825 */ /* 0x002fca00078e000c */
[----:B------:R0:W-:Y:S07]  /*0950*/  @!P1 STG.E.64 desc[UR4][R12.64], R2 ;  /* 0x000000020c009986 */ /* 0x0001ee000c101b04 */
[----:B------:R-:W-:Y:S05]  /*0960*/  @P0 BRA `(.L_x_14865) ;  /* 0x0000000000280947 */ /* 0x000fea0003800000 */
[----:B0-----:R-:W0:Y:S01]  /*0970*/  LDC.64 R12, c[0x0][0x228] ;  /* 0x00008a00ff0c7b82 */ /* 0x001e220000000a00 */
[----:B------:R-:W-:Y:S02]  /*0980*/  IMAD R3, R8, 0x200, R9 ;  /* 0x0000020008037824 */ /* 0x000fe400078e0209 */
[----:B------:R-:W-:-:S05]  /*0990*/  VIADD R9, R9, 0x80 ;  /* 0x0000008009097836 */ /* 0x000fca0000000000 */
[----:B------:R-:W-:-:S13]  /*09a0*/  ISETP.GE.AND P0, PT, R9, R10, PT ;  /* 0x0000000a0900720c */ /* 0x000fda0003f06270 */
[----:B------:R-:W-:Y:S02]  /*09b0*/  @!P0 IMAD R11, R8, 0x200, R9 ;  /* 0x00000200080b8824 */ /* 0x000fe400078e0209 */
[----:B------:R-:W-:Y:S02]  /*09c0*/  @!P0 VIADD R9, R9, 0x80 ;  /* 0x0000008009098836 */ /* 0x000fe40000000000 */
[----:B0-----:R-:W-:-:S04]  /*09d0*/  IMAD.WIDE.U32 R2, R3, 0x8, R12 ;  /* 0x0000000803027825 */ /* 0x001fc800078e000c */
[----:B------:R-:W-:Y:S01]  /*09e0*/  @!P0 IMAD.WIDE.U32 R12, R11, 0x8, R12 ;  /* 0x000000080b0c8825 */ /* 0x000fe200078e000c */
[----:B------:R1:W-:Y:S04]  /*09f0*/  STG.E.64 desc[UR4][R2.64], R4 ;  /* 0x0000000402007986 */ /* 0x0003e8000c101b04 */
[----:B------:R1:W-:Y:S02]  /*0a00*/  @!P0 STG.E.64 desc[UR4][R12.64], R6 ;  /* 0x000000060c008986 */ /* 0x0003e4000c101b04 */
.L_x_14865:
[----:B------:R-:W-:Y:S05]  /*0a10*/  BSYNC B0 ;  /* 0x0000000000007941 */ /* 0x000fea0003800000 */
.L_x_14864:
[----:B------:R-:W-:-:S13]  /*0a20*/  ISETP.GE.AND P0, PT, R9, R10, PT ;  /* 0x0000000a0900720c */ /* 0x000fda0003f06270 */
[----:B------:R-:W-:Y:S05]  /*0a30*/  @P0 EXIT ;  /* 0x000000000000094d */ /* 0x000fea0003800000 */
[----:B01----:R-:W0:Y:S01]  /*0a40*/  LDC.64 R2, c[0x0][0x228] ;  /* 0x00008a00ff027b82 */ /* 0x003e220000000a00 */
[----:B------:R-:W-:-:S04]  /*0a50*/  IMAD R9, R8, 0x200, R9 ;  /* 0x0000020008097824 */ /* 0x000fc800078e0209 */
[----:B0-----:R-:W-:-:S05]  /*0a60*/  IMAD.WIDE.U32 R2, R9, 0x8, R2 ;  /* 0x0000000809027825 */ /* 0x001fca00078e0002 */
[----:B------:R-:W-:Y:S01]  /*0a70*/  STG.E.64 desc[UR4][R2.64], R14 ;  /* 0x0000000e02007986 */ /* 0x000fe2000c101b04 */
[----:B------:R-:W-:Y:S05]  /*0a80*/  EXIT ;  /* 0x000000000000794d */ /* 0x000fea0003800000 */
        .weak           $__internal_52_$__cuda_sm20_div_rn_f64_full
        .type           $__internal_52_$__cuda_sm20_div_rn_f64_full,@function
        .size           $__internal_52_$__cuda_sm20_div_rn_f64_full,(.L_x_19307 - $__internal_52_$__cuda_sm20_div_rn_f64_full)
$__internal_52_$__cuda_sm20_div_rn_f64_full:
[C---:B------:R-:W-:Y:S01]  /*0a90*/  FSETP.GEU.AND P0, PT, |R11|.reuse, 1.469367938527859385e-39, PT ;  /* 0x001000000b00780b */ /* 0x040fe20003f0e200 */
[----:B------:R-:W-:Y:S01]  /*0aa0*/  IMAD.U32 R20, RZ, RZ, UR6 ;  /* 0x00000006ff147e24 */ /* 0x000fe2000f8e00ff */
[----:B------:R-:W-:Y:S01]  /*0ab0*/  LOP3.LUT R12, R11, 0x800fffff, RZ, 0xc0, !PT ;  /* 0x800fffff0b0c7812 */ /* 0x000fe200078ec0ff */
[----:B------:R-:W-:Y:S01]  /*0ac0*/  IMAD.MOV.U32 R21, RZ, RZ, R11 ;  /* 0x000000ffff157224 */ /* 0x000fe200078e000b */
[----:B------:R-:W-:Y:S01]  /*0ad0*/  MOV R18, UR6 ;  /* 0x0000000600127c02 */ /* 0x000fe20008000f00 */
[----:B------:R-:W-:Y:S01]  /*0ae0*/  IMAD.MOV.U32 R24, RZ, RZ, 0x1 ;  /* 0x00000001ff187424 */ /* 0x000fe200078e00ff */
[----:B------:R-:W-:Y:S01]  /*0af0*/  LOP3.LUT R19, R12, 0x3ff00000, RZ, 0xfc, !PT ;  /* 0x3ff000000c137812 */ /* 0x000fe200078efcff */
[----:B------:R-:W-:Y:S01]  /*0b00*/  BSSY B1, `(.L_x_14866) ;  /* 0x0000052000017945 */ /* 0x000fe20003800000 */
[C---:B------:R-:W-:Y:S02]  /*0b10*/  FSETP.GEU.AND P3, PT, |R23|.reuse, 1.469367938527859385e-39, PT ;  /* 0x001000001700780b */ /* 0x040fe40003f6e200 */
[----:B------:R-:W-:-:S02]  /*0b20*/  LOP3.LUT R12, R23, 0x7ff00000, RZ, 0xc0, !PT ;  /* 0x7ff00000170c7812 */ /* 0x000fc400078ec0ff */
[----:B------:R-:W-:Y:S01]  /*0b30*/  LOP3.LUT R33, R11, 0x7ff00000, RZ, 0xc0, !PT ;  /* 0x7ff000000b217812 */ /* 0x000fe200078ec0ff */
[----:B------:R-:W-:-:S03]  /*0b40*/  @!P0 DMUL R18, R20, 8.98846567431157953865e+307 ;  /* 0x7fe0000014128828 */ /* 0x000fc60000000000 */
[----:B------:R-:W-:-:S03]  /*0b50*/  ISETP.GE.U32.AND P2, PT, R12, R33, PT ;  /* 0x000000210c00720c */ /* 0x000fc60003f46070 */
[----:B------:R-:W0:Y:S02]  /*0b60*/  MUFU.RCP64H R25, R19 ;  /* 0x0000001300197308 */ /* 0x000e240000001800 */
[----:B------:R-:W-:Y:S02]  /*0b70*/  @!P3 LOP3.LUT R13, R21, 0x7ff00000, RZ, 0xc0, !PT ;  /* 0x7ff00000150db812 */ /* 0x000fe400078ec0ff */
[----:B------:R-:W-:Y:S02]  /*0b80*/  @!P0 LOP3.LUT R33, R19, 0x7ff00000, RZ, 0xc0, !PT ;  /* 0x7ff0000013218812 */ /* 0x000fe400078ec0ff */
[----:B------:R-:W-:Y:S01]  /*0b90*/  @!P3 ISETP.GE.U32.AND P4, PT, R12, R13, PT ;  /* 0x0000000d0c00b20c */ /* 0x000fe20003f86070 */
[----:B------:R-:W-:-:S05]  /*0ba0*/  IMAD.MOV.U32 R13, RZ, RZ, 0x1ca00000 ;  /* 0x1ca00000ff0d7424 */ /* 0x000fca00078e00ff */
        /* <DEDUP_REMOVED lines=16> */
[----:B------:R-:W-:Y:S02]  /*0cb0*/  MOV R26, R12 ;  /* 0x0000000c001a7202 */ /* 0x000fe40000000f00 */
        /* <DEDUP_REMOVED lines=24> */
[----:B------:R-:W-:Y:S01]  /*0e40*/  IMAD.MOV.U32 R18, RZ, RZ, RZ ;  /* 0x000000ffff127224 */ /* 0x000fe200078e00ff */
        /* <DEDUP_REMOVED lines=8> */
.L_x_14867:
        /* <DEDUP_REMOVED lines=16> */
.L_x_14870:
[----:B------:R-:W-:Y:S02]  /*0fd0*/  LOP3.LUT R13, R21, 0x80000, RZ, 0xfc, !PT ;  /* 0x00080000150d7812 */ /* 0x000fe400078efcff */
[----:B------:R-:W-:Y:S01]  /*0fe0*/  MOV R12, R20 ;  /* 0x00000014000c7202 */ /* 0x000fe20000000f00 */
[----:B------:R-:W-:Y:S06]  /*0ff0*/  BRA `(.L_x_14868) ;  /* 0x0000000000087947 */ /* 0x000fec0003800000 */
.L_x_14869:
[----:B------:R-:W-:Y:S01]  /*1000*/  LOP3.LUT R13, R23, 0x80000, RZ, 0xfc, !PT ;  /* 0x00080000170d7812 */ /* 0x000fe200078efcff */
[----:B------:R-:W-:-:S07]  /*1010*/  IMAD.MOV.U32 R12, RZ, RZ, R22 ;  /* 0x000000ffff0c7224 */ /* 0x000fce00078e0016 */
.L_x_14868:
[----:B------:R-:W-:Y:S05]  /*1020*/  BSYNC B1 ;  /* 0x0000000000017941 */ /* 0x000fea0003800000 */
.L_x_14866:
[----:B------:R-:W-:Y:S02]  /*1030*/  IMAD.MOV.U32 R18, RZ, RZ, R12 ;  /* 0x000000ffff127224 */ /* 0x000fe400078e000c */
[----:B------:R-:W-:Y:S02]  /*1040*/  IMAD.MOV.U32 R19, RZ, RZ, R13 ;  /* 0x000000ffff137224 */ /* 0x000fe400078e000d */
[----:B------:R-:W-:Y:S02]  /*1050*/  IMAD.MOV.U32 R12, RZ, RZ, R0 ;  /* 0x000000ffff0c7224 */ /* 0x000fe400078e0000 */
[----:B------:R-:W-:-:S04]  /*1060*/  IMAD.MOV.U32 R13, RZ, RZ, 0x0 ;  /* 0x00000000ff0d7424 */ /* 0x000fc800078e00ff */
[----:B------:R-:W-:Y:S05]  /*1070*/  RET.REL.NODEC R12 `(_ZN2at6native27unrolled_elementwise_kernelINS0_13BUnaryFunctorIdddNS0_15binary_internal10DivFunctorIdEEEESt5arrayIPcLm2EELi4E23TrivialOffsetCalculatorILi1EjESB_NS0_6memory15LoadWithoutCastENSC_16StoreWithoutCastEEEviT_T0_T2_T3_T4_T5_) ;  /* 0xffffffec0ce07950 */ /* 0x000fea0003c3ffff */
.L_x_14871:
        /* <DEDUP_REMOVED lines=16> */
.L_x_19307:


//--------------------- .text._ZN2at6native29vectorized_elementwise_kernelILi2ENS0_13BUnaryFunctorIdddNS0_15binary_internal10DivFunctorIdEEEESt5arrayIPcLm2EEEEviT0_T1_ --------------------------
	.section	.text._ZN2at6native29vectorized_elementwise_kernelILi2ENS0_13BUnaryFunctorIdddNS0_15binary_internal10DivFunctorIdEEEESt5arrayIPcLm2EEEEviT0_T1_,"ax",@progbits
	.align	128
        .global         _ZN2at6native29vectorized_elementwise_kernelILi2ENS0_13BUnaryFunctorIdddNS0_15binary_internal10DivFunctorIdEEEESt5arrayIPcLm2EEEEviT0_T1_
        .type           _ZN2at6native29vectorized_elementwise_kernelILi2ENS0_13BUnaryFunctorIdddNS0_15binary_internal10DivFunctorIdEEEESt5arrayIPcLm2EEEEviT0_T1_,@function
        .size           _ZN2at6native29vectorized_elementwise_kernelILi2ENS0_13BUnaryFunctorIdddNS0_15binary_internal10DivFunctorIdEEEESt5arrayIPcLm2EEEEviT0_T1_,(.L_x_19308 - _ZN2at6native29vectorized_elementwise_kernelILi2ENS0_13BUnaryFunctorIdddNS0_15binary_internal10DivFunctorIdEEEESt5arrayIPcLm2EEEEviT0_T1_)
        .other          _ZN2at6native29vectorized_elementwise_kernelILi2ENS0_13BUnaryFunctorIdddNS0_15binary_internal10DivFunctorIdEEEESt5arrayIPcLm2EEEEviT0_T1_,@"STO_CUDA_ENTRY STV_DEFAULT"
_ZN2at6native29vectorized_elementwise_kernelILi2ENS0_13BUnaryFunctorIdddNS0_15binary_internal10DivFunctorIdEEEESt5arrayIPcLm2EEEEviT0_T1_:
.text._ZN2at6native29vectorized_elementwise_kernelILi2ENS0_13BUnaryFunctorIdddNS0_15binary_internal10DivFunctorIdEEEESt5arrayIPcLm2EEEEviT0_T1_:
[----:B------:R-:W-:Y:S01]  /*0000*/  LDC R1, c[0x0][0x28] ;  /* 0x00000a00ff017b82 */ /* 0x000fe20000000800 */
[----:B------:R-:W0:Y:S01]  /*0010*/  S2R R36, SR_CTAID.X ;  /* 0x0000000000247919 */ /* 0x000e220000002500 */
[----:B------:R-:W-:-:S06]  /*0020*/  ULDC UR4, c[0x0][0x210] ;  /* 0x0000840000047ab9 */ /* 0x000fcc0000000800 */
[----:B------:R-:W1:Y:S01]  /*0030*/  LDC R27, c[0x0][0x224] ;  /* 0x00008900ff1b7b82 */ /* 0x000e620000000800 */
[----:B------:R-:W-:Y:S01]  /*0040*/  ULDC UR6, c[0x0][0x220] ;  /* 0x0000880000067ab9 */ /* 0x000fe20000000800 */
[----:B0-----:R-:W-:-:S05]  /*0050*/  IMAD.SHL.U32 R36, R36, 0x400, RZ ;  /* 0x0000040024247824 */ /* 0x001fca00078e00ff */
[----:B------:R-:W-:Y:S01]  /*0060*/  IADD3 R15, -R36, UR4, RZ ;  /* 0x00000004240f7c10 */ /* 0x000fe2000fffe1ff */
[----:B------:R-:W-:-:S03]  /*0070*/  ULDC.64 UR4, c[0x0][0x208] ;  /* 0x0000820000047ab9 */ /* 0x000fc60000000a00 */
[----:B------:R-:W-:-:S13]  /*0080*/  ISETP.GE.U32.AND P0, PT, R15, 0x400, PT ;  /* 0x000004000f00780c */ /* 0x000fda0003f06070 */
[----:B------:R-:W-:Y:S05]  /*0090*/  @!P0 BRA `(.L_x_14872) ;  /* 0x0000000c00308947 */ /* 0x000fea0003800000 */
[----:B------:R-:W0:Y:S01]  /*00a0*/  S2R R2, SR_TID.X ;  /* 0x0000000000027919 */ /* 0x000e220000002100 */
[----:B------:R-:W2:Y:S01]  /*00b0*/  LDC.64 R4, c[0x0][0x230] ;  /* 0x00008c00ff047b82 */ /* 0x000ea20000000a00 */
[----:B------:R-:W-:-:S07]  /*00c0*/  ULDC UR7, c[0x0][0x224] ;  /* 0x0000890000077ab9 */ /* 0x000fce0000000800 */
[----:B------:R-:W3:Y:S01]  /*00d0*/  LDC.64 R30, c[0x0][0x220] ;  /* 0x00008800ff1e7b82 */ /* 0x000ee20000000a00 */
[----:B------:R-:W-:-:S07]  /*00e0*/  IMAD.MOV.U32 R10, RZ, RZ, 0x1 ;  /* 0x00000001ff0a7424 */ /* 0x000fce00078e00ff */
[----:B------:R-:W4:Y:S01]  /*00f0*/  LDC.64 R28, c[0x0][0x228] ;  /* 0x00008a00ff1c7b82 */ /* 0x000f220000000a00 */
[----:B--2---:R-:W-:-:S04]  /*0100*/  IMAD.WIDE R4, R36, 0x8, R4 ;  /* 0x0000000824047825 */ /* 0x004fc800078e0204 */
[----:B0-----:R-:W-:-:S05]  /*0110*/  IMAD.WIDE.U32 R8, R2, 0x10, R4 ;  /* 0x0000001002087825 */ /* 0x001fca00078e0004 */
[----:B------:R-:W2:Y:S01]  /*0120*/  LDG.E.128 R4, desc[UR4][R8.64] ;  /* 0x0000000408047981 */ /* 0x000ea2000c1e1d00 */
[----:B------:R-:W3:Y:S03]  /*0130*/  MUFU.RCP64H R11, UR7 ;  /* 0x00000007000b7d08 */ /* 0x000ee60008001800 */
[----:B------:R-:W5:Y:S04]  /*0140*/  LDG.E.128 R20, desc[UR4][R8.64+0x800] ;  /* 0x0008000408147981 */ /* 0x000f68000c1e1d00 */
[----:B------:R-:W5:Y:S04]  /*0150*/  LDG.E.128 R16, desc[UR4][R8.64+0x1000] ;  /* 0x0010000408107981 */ /* 0x000f68000c1e1d00 */
[----:B------:R0:W5:Y:S01]  /*0160*/  LDG.E.128 R12, desc[UR4][R8.64+0x1800] ;  /* 0x00180004080c7981 */ /* 0x000162000c1e1d00 */
[----:B----4-:R-:W-:Y:S01]  /*0170*/  IMAD.WIDE.U32 R36, R36, 0x8, R28 ;  /* 0x0000000824247825 */ /* 0x010fe200078e001c */
[----:B------:R-:W-:Y:S01]  /*0180*/  BSSY B1, `(.L_x_14873) ;  /* 0x0000014000017945 */ /* 0x000fe20003800000 */
[----:B---3--:R-:W-:-:S02]  /*0190*/  DFMA R24, R10, -R30, 1 ;  /* 0x3ff000000a18742b */ /* 0x008fc4000000081e */
[----:B------:R-:W-:-:S06]  /*01a0*/  IMAD.WIDE R2, R2, 0x10, R36 ;  /* 0x0000001002027825 */ /* 0x000fcc00078e0224 */
[----:B------:R-:W-:-:S08]  /*01b0*/  DFMA R24, R24, R24, R24 ;  /* 0x000000181818722b */ /* 0x000fd00000000018 */
[----:B------:R-:W-:-:S08]  /*01c0*/  DFMA R24, R10, R24, R10 ;  /* 0x000000180a18722b */ /* 0x000fd0000000000a */
[----:B------:R-:W-:-:S08]  /*01d0*/  DFMA R10, R24, -R30, 1 ;  /* 0x3ff00000180a742b */ /* 0x000fd0000000081e */
[----:B------:R-:W-:-:S08]  /*01e0*/  DFMA R10, R24, R10, R24 ;  /* 0x0000000a180a722b */ /* 0x000fd00000000018 */
[----:B--2---:R-:W-:Y:S01]  /*01f0*/  DMUL R24, R6, R10 ;  /* 0x0000000a06187228 */ /* 0x004fe20000000000 */
[----:B------:R-:W-:-:S07]  /*0200*/  FSETP.GEU.AND P1, PT, |R7|, 6.5827683646048100446e-37, PT ;  /* 0x036000000700780b */ /* 0x000fce0003f2e200 */
[----:B0-----:R-:W-:-:S08]  /*0210*/  DFMA R8, R24, -R30, R6 ;  /* 0x8000001e1808722b */ /* 0x001fd00000000006 */
[----:B------:R-:W-:-:S10]  /*0220*/  DFMA R10, R10, R8, R24 ;  /* 0x000000080a0a722b */ /* 0x000fd40000000018 */
[----:B------:R-:W-:-:S05]  /*0230*/  FFMA R0, RZ, UR7, R11 ;  /* 0x00000007ff007c23 */ /* 0x000fca000800000b */
[----:B------:R-:W-:-:S13]  /*0240*/  FSETP.GT.AND P0, PT, |R0|, 1.469367938527859385e-39, PT ;  /* 0x001000000000780b */ /* 0x000fda0003f04200 */
[----:B------:R-:W-:Y:S05]  /*0250*/  @P0 BRA P1, `(.L_x_14874) ;  /* 0x0000000000180947 */ /* 0x000fea0000800000 */
[----:B------:R-:W-:Y:S01]  /*0260*/  IMAD.MOV.U32 R32, RZ, RZ, R6 ;  /* 0x000000ffff207224 */ /* 0x000fe200078e0006 */
[----:B------:R-:W-:Y:S01]  /*0270*/  MOV R0, 0x2a0 ;  /* 0x000002a000007802 */ /* 0x000fe20000000f00 */
[----:B------:R-:W-:-:S07]  /*0280*/  IMAD.MOV.U32 R33, RZ, RZ, R7 ;  /* 0x000000ffff217224 */ /* 0x000fce00078e0007 */
[----:B-1---5:R-:W-:Y:S05]  /*0290*/  CALL.REL.NOINC `($__internal_53_$__cuda_sm20_div_rn_f64_full) ;  /* 0x0000001c00d47944 */ /* 0x022fea0003c00000 */
[----:B------:R-:W-:Y:S01]  /*02a0*/  MOV R10, R8 ;  /* 0x00000008000a7202 */ /* 0x000fe20000000f00 */
[----:B------:R-:W-:-:S07]  /*02b0*/  IMAD.MOV.U32 R11, RZ, RZ, R9 ;  /* 0x000000ffff0b7224 */ /* 0x000fce00078e0009 */
.L_x_14874:
[----:B------:R-:W-:Y:S05]  /*02c0*/  BSYNC B1 ;  /* 0x0000000000017941 */ /* 0x000fea0003800000 */
.L_x_14873:
[----:B------:R-:W0:Y:S01]  /*02d0*/  LDC.64 R24, c[0x0][0x220] ;  /* 0x00008800ff187b82 */ /* 0x000e220000000a00 */
[----:B------:R-:W-:Y:S01]  /*02e0*/  ULDC UR7, c[0x0][0x224] ;  /* 0x0000890000077ab9 */ /* 0x000fe20000000800 */
[----:B------:R-:W-:Y:S01]  /*02f0*/  IMAD.MOV.U32 R6, RZ, RZ, 0x1 ;  /* 0x00000001ff067424 */ /* 0x000fe200078e00ff */
[----:B------:R-:W0:Y:S01]  /*0300*/  MUFU.RCP64H R7, UR7 ;  /* 0x0000000700077d08 */ /* 0x000e220008001800 */
[----:B------:R-:W-:Y:S01]  /*0310*/  FSETP.GEU.AND P1, PT, |R5|, 6.5827683646048100446e-37, PT ;  /* 0x036000000500780b */ /* 0x000fe20003f2e200 */
        /* <DEDUP_REMOVED lines=16> */
.L_x_14876:
[----:B------:R-:W-:Y:S05]  /*0420*/  BSYNC B1 ;  /* 0x0000000000017941 */ /* 0x000fea0003800000 */
.L_x_14875:
[----:B------:R-:W0:Y:S01]  /*0430*/  LDC.64 R24, c[0x0][0x220] ;  /* 0x00008800ff187b82 */ /* 0x000e220000000a00 */
[----:B------:R-:W-:Y:S01]  /*0440*/  ULDC UR7, c[0x0][0x224] ;  /* 0x0000890000077ab9 */ /* 0x000fe20000000800 */
[----:B------:R-:W-:Y:S01]  /*0450*/  MOV R4, 0x1 ;  /* 0x0000000100047802 */ /* 0x000fe20000000f00 */
[----:B------:R-:W0:Y:S01]  /*0460*/  MUFU.RCP64H R5, UR7 ;  /* 0x0000000700057d08 */ /* 0x000e220008001800 */
[----:B------:R2:W-:Y:S01]  /*0470*/  STG.E.128 desc[UR4][R2.64], R8 ;  /* 0x0000000802007986 */ /* 0x0005e2000c101d04 */
[----:B-----5:R-:W-:Y:S01]  /*0480*/  FSETP.GEU.AND P1, PT, |R23|, 6.5827683646048100446e-37, PT ;  /* 0x036000001700780b */ /* 0x020fe20003f2e200 */
[----:B------:R-:W-:Y:S02]  /*0490*/  BSSY B1, `(.L_x_14877) ;  /* 0x0000012000017945 */ /* 0x000fe40003800000 */
        /* <DEDUP_REMOVED lines=10> */
[----:B--2---:R-:W-:Y:S05]  /*0540*/  @P0 BRA P1, `(.L_x_14878) ;  /* 0x0000000000180947 */ /* 0x004fea0000800000 */
[----:B------:R-:W-:Y:S01]  /*0550*/  IMAD.MOV.U32 R32, RZ, RZ, R22 ;  /* 0x000000ffff207224 */ /* 0x000fe200078e0016 */
[----:B------:R-:W-:Y:S01]  /*0560*/  MOV R0, 0x590 ;  /* 0x0000059000007802 */ /* 0x000fe20000000f00 */
[----:B------:R-:W-:-:S07]  /*0570*/  IMAD.MOV.U32 R33, RZ, RZ, R23 ;  /* 0x000000ffff217224 */ /* 0x000fce00078e0017 */
[----:B-1----:R-:W-:Y:S05]  /*0580*/  CALL.REL.NOINC `($__internal_53_$__cuda_sm20_div_rn_f64_full) ;  /* 0x0000001c00187944 */ /* 0x002fea0003c00000 */
[----:B------:R-:W-:Y:S02]  /*0590*/  IMAD.MOV.U32 R6, RZ, RZ, R8 ;  /* 0x000000ffff067224 */ /* 0x000fe400078e0008 */
[----:B------:R-:W-:-:S07]  /*05a0*/  IMAD.MOV.U32 R7, RZ, RZ, R9 ;  /* 0x000000ffff077224 */ /* 0x000fce00078e0009 */
.L_x_14878:
[----:B------:R-:W-:Y:S05]  /*05b0*/  BSYNC B1 ;  /* 0x0000000000017941 */ /* 0x000fea0003800000 */
.L_x_14877:
[----:B------:R-:W0:Y:S01]  /*05c0*/  LDC.64 R8, c[0x0][0x220] ;  /* 0x00008800ff087b82 */ /* 0x000e220000000a00 */
[----:B------:R-:W-:Y:S01]  /*05d0*/  ULDC UR7, c[0x0][0x224] ;  /* 0x0000890000077ab9 */ /* 0x000fe20000000800 */
[----:B------:R-:W-:Y:S01]  /*05e0*/  MOV R4, 0x1 ;  /* 0x0000000100047802 */ /* 0x000fe20000000f00 */
        /* <DEDUP_REMOVED lines=17> */
[----:B-1----:R-:W-:Y:S05]  /*0700*/  CALL.REL.NOINC `($__internal_53_$__cuda_sm20_div_rn_f64_full) ;  /* 0x0000001800b87944 */ /* 0x002fea0003c00000 */
[----:B------:R-:W-:Y:S02]  /*0710*/  IMAD.MOV.U32 R4, RZ, RZ, R8 ;  /* 0x000000ffff047224 */ /* 0x000fe400078e0008 */
[----:B------:R-:W-:-:S07]  /*0720*/  IMAD.MOV.U32 R5, RZ, RZ, R9 ;  /* 0x000000ffff057224 */ /* 0x000fce00078e0009 */
.L_x_14880:
[----:B------:R-:W-:Y:S05]  /*0730*/  BSYNC B1 ;  /* 0x0000000000017941 */ /* 0x000fea0003800000 */
.L_x_14879:
[----:B------:R-:W0:Y:S01]  /*0740*/  LDC.64 R20, c[0x0][0x220] ;  /* 0x00008800ff147b82 */ /* 0x000e220000000a00 */
[----:B------:R-:W-:Y:S01]  /*0750*/  ULDC UR7, c[0x0][0x224] ;  /* 0x0000890000077ab9 */ /* 0x000fe20000000800 */
[----:B------:R-:W-:Y:S01]  /*0760*/  MOV R8, 0x1 ;  /* 0x0000000100087802 */ /* 0x000fe20000000f00 */
[----:B------:R-:W0:Y:S01]  /*0770*/  MUFU.RCP64H R9, UR7 ;  /* 0x0000000700097d08 */ /* 0x000e220008001800 */
[----:B------:R2:W-:Y:S01]  /*0780*/  STG.E.128 desc[UR4][R2.64+0x800], R4 ;  /* 0x0008000402007986 */ /* 0x0005e2000c101d04 */
[----:B------:R-:W-:Y:S01]  /*0790*/  FSETP.GEU.AND P1, PT, |R19|, 6.5827683646048100446e-37, PT ;  /* 0x036000001300780b */ /* 0x000fe20003f2e200 */
        /* <DEDUP_REMOVED lines=18> */
.L_x_14882:
[----:B------:R-:W-:Y:S05]  /*08c0*/  BSYNC B1 ;  /* 0x0000000000017941 */ /* 0x000fea0003800000 */
.L_x_14881:
        /* <DEDUP_REMOVED lines=21> */
.L_x_14884:
[----:B------:R-:W-:Y:S05]  /*0a20*/  BSYNC B1 ;  /* 0x0000000000017941 */ /* 0x000fea0003800000 */
.L_x_14883:
[----:B------:R-:W0:Y:S01]  /*0a30*/  LDC.64 R16, c[0x0][0x220] ;  /* 0x00008800ff107b82 */ /* 0x000e220000000a00 */
[----:B------:R-:W-:Y:S01]  /*0a40*/  ULDC UR7, c[0x0][0x224] ;  /* 0x0000890000077ab9 */ /* 0x000fe20000000800 */
[----:B------:R-:W-:Y:S01]  /*0a50*/  IMAD.MOV.U32 R4, RZ, RZ, 0x1 ;  /* 0x00000001ff047424 */ /* 0x000fe200078e00ff */
        /* <DEDUP_REMOVED lines=16> */
[----:B------:R-:W-:Y:S02]  /*0b60*/  MOV R33, R15 ;  /* 0x0000000f00217202 */ /* 0x000fe40000000f00 */
[----:B------:R-:W-:-:S07]  /*0b70*/  MOV R0, 0xb90 ;  /* 0x00000b9000007802 */ /* 0x000fce0000000f00 */
[----:B-1----:R-:W-:Y:S05]  /*0b80*/  CALL.REL.NOINC `($__internal_53_$__cuda_sm20_div_rn_f64_full) ;  /* 0x0000001400987944 */ /* 0x002fea0003c00000 */
[----:B------:R-:W-:Y:S02]  /*0b90*/  IMAD.MOV.U32 R6, RZ, RZ, R8 ;  /* 0x000000ffff067224 */ /* 0x000fe400078e0008 */
[----:B------:R-:W-:-:S07]  /*0ba0*/  IMAD.MOV.U32 R7, RZ, RZ, R9 ;  /* 0x000000ffff077224 */ /* 0x000fce00078e0009 */
.L_x_14886:
[----:B------:R-:W-:Y:S05]  /*0bb0*/  BSYNC B1 ;  /* 0x0000000000017941 */ /* 0x000fea0003800000 */
.L_x_14885:
        /* <DEDUP_REMOVED lines=20> */
[----:B-1----:R-:W-:Y:S05]  /*0d00*/  CALL.REL.NOINC `($__internal_53_$__cuda_sm20_div_rn_f64_full) ;  /* 0x0000001400387944 */ /* 0x002fea0003c00000 */
[----:B------:R-:W-:Y:S02]  /*0d10*/  IMAD.MOV.U32 R4, RZ, RZ, R8 ;  /* 0x000000ffff047224 */ /* 0x000fe400078e0008 */
[----:B------:R-:W-:-:S07]  /*0d20*/  IMAD.MOV.U32 R5, RZ, RZ, R9 ;  /* 0x000000ffff057224 */ /* 0x000fce00078e0009 */
.L_x_14888:
[----:B------:R-:W-:Y:S05]  /*0d30*/  BSYNC B1 ;  /* 0x0000000000017941 */ /* 0x000fea0003800000 */
.L_x_14887:
[----:B------:R-:W-:Y:S01]  /*0d40*/  STG.E.128 desc[UR4][R2.64+0x1800], R4 ;  /* 0x0018000402007986 */ /* 0x000fe2000c101d04 */
[----:B------:R-:W-:Y:S05]  /*0d50*/  EXIT ;  /* 0x000000000000794d */ /* 0x000fea0003800000 */
.L_x_14872:
[----:B------:R-:W0:Y:S01]  /*0d60*/  S2R R14, SR_TID.X ;  /* 0x00000000000e7919 */ /* 0x000e220000002100 */
[----:B------:R-:W-:Y:S02]  /*0d70*/  CS2R R2, SRZ ;  /* 0x0000000000027805 */ /* 0x000fe4000001ff00 */
[----:B0-----:R-:W-:Y:S01]  /*0d80*/  ISETP.GE.AND P1, PT, R14, R15, PT ;  /* 0x0000000f0e00720c */ /* 0x001fe20003f26270 */
[----:B------:R-:W-:-:S12]  /*0d90*/  IMAD.MOV.U32 R25, RZ, RZ, R14 ;  /* 0x000000ffff197224 */ /* 0x000fd800078e000e */
        /* <DEDUP_REMOVED lines=8> */
[----:B------:R-:W-:Y:S02]  /*0e20*/  @!P5 IMAD.IADD R29, R36, 0x1, R25 ;  /* 0x00000001241dd824 */ /* 0x000fe400078e0219 */
[----:B------:R-:W-:Y:S02]  /*0e30*/  @!P5 VIADD R25, R25, 0x80 ;  /* 0x000000801919d836 */ /* 0x000fe40000000000 */
[----:B--2---:R-:W-:-:S03]  /*0e40*/  @!P6 IMAD.WIDE.U32 R6, R7, 0x8, R4 ;  /* 0x000000080706e825 */ /* 0x004fc600078e0004 */
[C---:B------:R-:W-:Y:S01]  /*0e50*/  ISETP.GE.AND P4, PT, R25.reuse, R15, PT ;  /* 0x0000000f1900720c */ /* 0x040fe20003f86270 */
[----:B------:R-:W2:Y:S01]  /*0e60*/  @!P5 LDC.64 R4, c[0x0][0x230] ;  /* 0x00008c00ff04db82 */ /* 0x000ea20000000a00 */
[----:B------:R3:W5:Y:S11]  /*0e70*/  @!P6 LDG.E.64 R2, desc[UR4][R6.64] ;  /* 0x000000040602e981 */ /* 0x000776000c1e1b00 */
[----:B------:R-:W-:Y:S01]  /*0e80*/  @!P4 IADD3 R31, R36, R25, RZ ;  /* 0x00000019241fc210 */ /* 0x000fe20007ffe0ff */
[----:B------:R-:W-:Y:S01]  /*0e90*/  @!P4 VIADD R25, R25, 0x80 ;  /* 0x000000801919c836 */ /* 0x000fe20000000000 */
[----:B------:R-:W4:Y:S04]  /*0ea0*/  @!P4 LDC.64 R22, c[0x0][0x230] ;  /* 0x00008c00ff16cb82 */ /* 0x000f280000000a00 */
[----:B------:R-:W-:-:S13]  /*0eb0*/  ISETP.GE.AND P3, PT, R25, R15, PT ;  /* 0x0000000f1900720c */ /* 0x000fda0003f66270 */
[----:B------:R-:W-:Y:S01]  /*0ec0*/  @!P3 IMAD.IADD R33, R36, 0x1, R25 ;  /* 0x000000012421b824 */ /* 0x000fe200078e0219 */
[----:B------:R-:W1:Y:S01]  /*0ed0*/  @!P3 LDC.64 R20, c[0x0][0x230] ;  /* 0x00008c00ff14bb82 */ /* 0x000e620000000a00 */
[----:B------:R-:W-:-:S05]  /*0ee0*/  @!P3 VIADD R25, R25, 0x80 ;  /* 0x000000801919b836 */ /* 0x000fca0000000000 */
[----:B------:R-:W-:-:S13]  /*0ef0*/  ISETP.GE.AND P2, PT, R25, R15, PT ;  /* 0x0000000f1900720c */ /* 0x000fda0003f46270 */
[----:B------:R-:W-:Y:S01]  /*0f00*/  @!P2 IMAD.IADD R35, R36, 0x1, R25 ;  /* 0x000000012423a824 */ /* 0x000fe200078e0219 */
[----:B------:R-:W-:Y:S01]  /*0f10*/  @!P2 IADD3 R25, R25, 0x80, RZ ;  /* 0x000000801919a810 */ /* 0x000fe20007ffe0ff */
[----:B------:R-:W0:Y:S03]  /*0f20*/  @!P2 LDC.64 R18, c[0x0][0x230] ;  /* 0x00008c00ff12ab82 */ /* 0x000e260000000a00 */
[----:B------:R-:W-:-:S13]  /*0f30*/  ISETP.GE.AND P0, PT, R25, R15, PT ;  /* 0x0000000f1900720c */ /* 0x000fda0003f06270 */
[----:B------:R-:W-:Y:S01]  /*0f40*/  @!P0 IMAD.IADD R37, R36, 0x1, R25 ;  /* 0x0000000124258824 */ /* 0x000fe200078e0219 */
[----:B------:R-:W1:Y:S01]  /*0f50*/  @!P0 LDC.64 R16, c[0x0][0x230] ;  /* 0x00008c00ff108b82 */ /* 0x000e620000000a00 */
[----:B------:R-:W-:-:S05]  /*0f60*/  @!P0 VIADD R25, R25, 0x80 ;  /* 0x0000008019198836 */ /* 0x000fca0000000000 */
[----:B------:R-:W-:-:S13]  /*0f70*/  ISETP.GE.AND P6, PT, R25, R15, PT ;  /* 0x0000000f1900720c */ /* 0x000fda0003fc6270 */
[----:B------:R-:W1:Y:S01]  /*0f80*/  @!P6 LDC.64 R10, c[0x0][0x230] ;  /* 0x00008c00ff0aeb82 */ /* 0x000e620000000a00 */
[----:B------:R-:W-:Y:S02]  /*0f90*/  @!P6 IMAD.IADD R25, R36, 0x1, R25 ;  /* 0x000000012419e824 */ /* 0x000fe400078e0219 */
[----:B----4-:R-:W-:Y:S01]  /*0fa0*/  @!P4 IMAD.WIDE.U32 R30, R31, 0x8, R22 ;  /* 0x000000081f1ec825 */ /* 0x010fe200078e0016 */
[----:B---3--:R-:W-:-:S03]  /*0fb0*/  CS2R R6, SRZ ;  /* 0x0000000000067805 */ /* 0x008fc6000001ff00 */
[----:B0-----:R-:W-:Y:S01]  /*0fc0*/  @!P2 IMAD.WIDE.U32 R22, R35, 0x8, R18 ;  /* 0x000000082316a825 */ /* 0x001fe200078e0012 */
[----:B------:R-:W-:Y:S02]  /*0fd0*/  CS2R R18, SRZ ;  /* 0x0000000000127805 */ /* 0x000fe4000001ff00 */
[----:B------:R0:W5:Y:S01]  /*0fe0*/  @!P4 LDG.E.64 R6, desc[UR4][R30.64] ;  /* 0x000000041e06c981 */ /* 0x000162000c1e1b00 */
[----:B--2---:R-:W-:Y:S01]  /*0ff0*/  @!P5 IMAD.WIDE.U32 R28, R29, 0x8, R4 ;  /* 0x000000081d1cd825 */ /* 0x004fe200078e0004 */
[----:B------:R-:W-:-:S03]  /*1000*/  CS2R R4, SRZ ;  /* 0x0000000000047805 */ /* 0x000fc6000001ff00 */
[----:B-1----:R-:W-:Y:S01]  /*1010*/  @!P3 IMAD.WIDE.U32 R20, R33, 0x8, R20 ;  /* 0x000000082114b825 */ /* 0x002fe200078e0014 */
[----:B------:R-:W-:Y:S02]  /*1020*/  CS2R R32, SRZ ;  /* 0x0000000000207805 */ /* 0x000fe4000001ff00 */
[----:B------:R0:W5:Y:S01]  /*1030*/  @!P5 LDG.E.64 R4, desc[UR4][R28.64] ;  /* 0x000000041c04d981 */ /* 0x000162000c1e1b00 */
[----:B------:R-:W-:Y:S01]  /*1040*/  @!P0 IMAD.WIDE.U32 R34, R37, 0x8, R16 ;  /* 0x0000000825228825 */ /* 0x000fe200078e0010 */
[----:B------:R-:W-:-:S03]  /*1050*/  CS2R R16, SRZ ;  /* 0x0000000000107805 */ /* 0x000fc6000001ff00 */
[----:B------:R-:W-:Y:S01]  /*1060*/  @!P1 IMAD.WIDE.U32 R8, R13, 0x8, R8 ;  /* 0x000000080d089825 */ /* 0x000fe200078e0008 */
[----:B------:R-:W-:Y:S02]  /*1070*/  CS2R R12, SRZ ;  /* 0x00000000000c7805 */ /* 0x000fe4000001ff00 */
[----:B------:R0:W5:Y:S01]  /*1080*/  @!P0 LDG.E.64 R16, desc[UR4][R34.64] ;  /* 0x0000000422108981 */ /* 0x000162000c1e1b00 */
[----:B------:R-:W-:Y:S01]  /*1090*/  @!P6 IMAD.WIDE.U32 R24, R25, 0x8, R10 ;  /* 0x000000081918e825 */ /* 0x000fe200078e000a */
[----:B------:R-:W-:Y:S02]  /*10a0*/  CS2R R10, SRZ ;  /* 0x00000000000a7805 */ /* 0x000fe4000001ff00 */
[----:B------:R0:W5:Y:S04]  /*10b0*/  @!P2 LDG.E.64 R12, desc[UR4][R22.64] ;  /* 0x00000004160ca981 */ /* 0x000168000c1e1b00 */
[----:B------:R0:W5:Y:S04]  /*10c0*/  @!P3 LDG.E.64 R10, desc[UR4][R20.64] ;  /* 0x00000004140ab981 */ /* 0x000168000c1e1b00 */
[----:B------:R0:W5:Y:S04]  /*10d0*/  @!P6 LDG.E.64 R18, desc[UR4][R24.64] ;  /* 0x000000041812e981 */ /* 0x000168000c1e1b00 */
[----:B------:R0:W5:Y:S01]  /*10e0*/  @!P1 LDG.E.64 R32, desc[UR4][R8.64] ;  /* 0x0000000408209981 */ /* 0x000162000c1e1b00 */
[----:B------:R-:W-:Y:S04]  /*10f0*/  BSSY B1, `(.L_x_14889) ;  /* 0x0000016000017945 */ /* 0x000fe80003800000 */
[----:B------:R-:W-:Y:S05]  /*1100*/  @P1 BRA `(.L_x_14890) ;  /* 0x0000000000501947 */ /* 0x000fea0003800000 */
[----:B0-----:R-:W0:Y:S01]  /*1110*/  LDC.64 R20, c[0x0][0x220] ;  /* 0x00008800ff147b82 */ /* 0x001e220000000a00 */
[----:B------:R-:W-:Y:S01]  /*1120*/  ULDC UR7, c[0x0][0x224] ;  /* 0x0000890000077ab9 */ /* 0x000fe20000000800 */
[----:B------:R-:W-:Y:S01]  /*1130*/  IMAD.MOV.U32 R8, RZ, RZ, 0x1 ;  /* 0x00000001ff087424 */ /* 0x000fe200078e00ff */
[----:B------:R-:W0:Y:S01]  /*1140*/  MUFU.RCP64H R9, UR7 ;  /* 0x0000000700097d08 */ /* 0x000e220008001800 */
[----:B-----5:R-:W-:-:S04]  /*1150*/  FSETP.GEU.AND P2, PT, |R33|, 6.5827683646048100446e-37, PT ;  /* 0x036000002100780b */ /* 0x020fc80003f4e200 */
        /* <DEDUP_REMOVED lines=11> */
[----:B------:R-:W-:-:S07]  /*1210*/  MOV R0, 0x1230 ;  /* 0x0000123000007802 */ /* 0x000fce0000000f00 */
[----:B------:R-:W-:Y:S05]  /*1220*/  CALL.REL.NOINC `($__internal_53_$__cuda_sm20_div_rn_f64_full) ;  /* 0x0000000c00f07944 */ /* 0x000fea0003c00000 */
[----:B------:R-:W-:Y:S01]  /*1230*/  MOV R22, R8 ;  /* 0x0000000800167202 */ /* 0x000fe20000000f00 */
[----:B------:R-:W-:-:S07]  /*1240*/  IMAD.MOV.U32 R23, RZ, RZ, R9 ;  /* 0x000000ffff177224 */ /* 0x000fce00078e0009 */
.L_x_14890:
[----:B------:R-:W-:Y:S05]  /*1250*/  BSYNC B1 ;  /* 0x0000000000017941 */ /* 0x000fea0003800000 */
.L_x_14889:
[----:B------:R-:W-:Y:S01]  /*1260*/  VIADD R0, R14, 0x80 ;  /* 0x000000800e007836 */ /* 0x000fe20000000000 */
[----:B------:R-:W-:Y:S04]  /*1270*/  BSSY B1, `(.L_x_14891) ;  /* 0x0000019000017945 */ /* 0x000fe80003800000 */
[----:B------:R-:W-:-:S13]  /*1280*/  ISETP.GE.AND P0, PT, R0, R15, PT ;  /* 0x0000000f0000720c */ /* 0x000fda0003f06270 */
        /* <DEDUP_REMOVED lines=20> */
[----:B------:R-:W-:Y:S05]  /*13d0*/  CALL.REL.NOINC `($__internal_53_$__cuda_sm20_div_rn_f64_full) ;  /* 0x0000000c00847944 */ /* 0x000fea0003c00000 */
[----:B------:R-:W-:Y:S02]  /*13e0*/  IMAD.MOV.U32 R20, RZ, RZ, R8 ;  /* 0x000000ffff147224 */ /* 0x000fe400078e0008 */
[----:B------:R-:W-:-:S07]  /*13f0*/  IMAD.MOV.U32 R21, RZ, RZ, R9 ;  /* 0x000000ffff157224 */ /* 0x000fce00078e0009 */
.L_x_14892:
[----:B------:R-:W-:Y:S05]  /*1400*/  BSYNC B1 ;  /* 0x0000000000017941 */ /* 0x000fea0003800000 */
.L_x_14891:
[----:B------:R-:W-:Y:S01]  /*1410*/  VIADD R0, R14, 0x100 ;  /* 0x000001000e007836 */ /* 0x000fe20000000000 */
[----:B------:R-:W-:Y:S04]  /*1420*/  BSSY B1, `(.L_x_14893) ;  /* 0x0000019000017945 */ /* 0x000fe80003800000 */
[----:B------:R-:W-:-:S13]  /*1430*/  ISETP.GE.AND P0, PT, R0, R15, PT ;  /* 0x0000000f0000720c */ /* 0x000fda0003f06270 */
[----:B------:R-:W-:Y:S05]  /*1440*/  @P0 BRA `(.L_x_14894) ;  /* 0x0000000000580947 */ /* 0x000fea0003800000 */
[----:B0-----:R-:W0:Y:S01]  /*1450*/  LDC.64 R8, c[0x0][0x220] ;  /* 0x00008800ff087b82 */ /* 0x001e220000000a00 */
[----:B------:R-:W-:Y:S01]  /*1460*/  ULDC UR7, c[0x0][0x224] ;  /* 0x0000890000077ab9 */ /* 0x000fe20000000800 */
[----:B-----5:R-:W-:Y:S01]  /*1470*/  IMAD.MOV.U32 R2, RZ, RZ, 0x1 ;  /* 0x00000001ff027424 */ /* 0x020fe200078e00ff */
        /* <DEDUP_REMOVED lines=13> */
[----:B------:R-:W-:Y:S01]  /*1550*/  MOV R32, R4 ;  /* 0x0000000400207202 */ /* 0x000fe20000000f00 */
[----:B------:R-:W-:Y:S01]  /*1560*/  IMAD.MOV.U32 R33, RZ, RZ, R5 ;  /* 0x000000ffff217224 */ /* 0x000fe200078e0005 */
[----:B------:R-:W-:-:S07]  /*1570*/  MOV R0, 0x1590 ;  /* 0x0000159000007802 */ /* 0x000fce0000000f00 */
[----:B------:R-:W-:Y:S05]  /*1580*/  CALL.REL.NOINC `($__internal_53_$__cuda_sm20_div_rn_f64_full) ;  /* 0x0000000c00187944 */ /* 0x000fea0003c00000 */
[----:B------:R-:W-:Y:S02]  /*1590*/  IMAD.MOV.U32 R2, RZ, RZ, R8 ;  /* 0x000000ffff027224 */ /* 0x000fe400078e0008 */
[----:B------:R-:W-:-:S07]  /*15a0*/  IMAD.MOV.U32 R3, RZ, RZ, R9 ;  /* 0x000000ffff037224 */ /* 0x000fce00078e0009 */
.L_x_14894:
[----:B------:R-:W-:Y:S05]  /*15b0*/  BSYNC B1 ;  /* 0x0000000000017941 */ /* 0x000fea0003800000 */
.L_x_14893:
[----:B------:R-:W-:Y:S01]  /*15c0*/  VIADD R0, R14, 0x180 ;  /* 0x000001800e007836 */ /* 0x000fe20000000000 */
[----:B------:R-:W-:Y:S04]  /*15d0*/  BSSY B1, `(.L_x_14895) ;  /* 0x0000019000017945 */ /* 0x000fe80003800000 */
[----:B------:R-:W-:-:S13]  /*15e0*/  ISETP.GE.AND P0, PT, R0, R15, PT ;  /* 0x0000000f0000720c */ /* 0x000fda0003f06270 */
[----:B------:R-:W-:Y:S05]  /*15f0*/  @P0 BRA `(.L_x_14896) ;  /* 0x0000000000580947 */ /* 0x000fea0003800000 */
[----:B0-----:R-:W0:Y:S01]  /*1600*/  LDC.64 R8, c[0x0][0x220] ;  /* 0x00008800ff087b82 */ /* 0x001e220000000a00 */
[----:B------:R-:W-:Y:S01]  /*1610*/  ULDC UR7, c[0x0][0x224] ;  /* 0x0000890000077ab9 */ /* 0x000fe20000000800 */
[----:B-----5:R-:W-:Y:S01]  /*1620*/  MOV R4, 0x1 ;  /* 0x0000000100047802 */ /* 0x020fe20000000f00 */
        /* <DEDUP_REMOVED lines=16> */
[----:B------:R-:W-:Y:S05]  /*1730*/  CALL.REL.NOINC `($__internal_53_$__cuda_sm20_div_rn_f64_full) ;  /* 0x0000000800ac7944 */ /* 0x000fea0003c00000 */
[----:B------:R-:W-:Y:S02]  /*1740*/  IMAD.MOV.U32 R4, RZ, RZ, R8 ;  /* 0x000000ffff047224 */ /* 0x000fe400078e0008 */
[----:B------:R-:W-:-:S07]  /*1750*/  IMAD.MOV.U32 R5, RZ, RZ, R9 ;  /* 0x000000ffff057224 */ /* 0x000fce00078e0009 */
.L_x_14896:
[----:B------:R-:W-:Y:S05]  /*1760*/  BSYNC B1 ;  /* 0x0000000000017941 */ /* 0x000fea0003800000 */
.L_x_14895:
[----:B------:R-:W-:Y:S01]  /*1770*/  IADD3 R0, R14, 0x200, RZ ;  /* 0x000002000e007810 */ /* 0x000fe20007ffe0ff */
[----:B------:R-:W-:Y:S03]  /*1780*/  BSSY B1, `(.L_x_14897) ;  /* 0x0000019000017945 */ /* 0x000fe60003800000 */
        /* <DEDUP_REMOVED lines=22> */
[----:B------:R-:W-:Y:S01]  /*18f0*/  MOV R6, R8 ;  /* 0x0000000800067202 */ /* 0x000fe20000000f00 */
[----:B------:R-:W-:-:S07]  /*1900*/  IMAD.MOV.U32 R7, RZ, RZ, R9 ;  /* 0x000000ffff077224 */ /* 0x000fce00078e0009 */
.L_x_14898:
[----:B------:R-:W-:Y:S05]  /*1910*/  BSYNC B1 ;  /* 0x0000000000017941 */ /* 0x000fea0003800000 */
.L_x_14897:
        /* <DEDUP_REMOVED lines=26> */
.L_x_14900:
[----:B------:R-:W-:Y:S05]  /*1ac0*/  BSYNC B1 ;  /* 0x0000000000017941 */ /* 0x000fea0003800000 */
.L_x_14899:
[----:B------:R-:W-:Y:S01]  /*1ad0*/  IADD3 R0, R14, 0x300, RZ ;  /* 0x000003000e007810 */ /* 0x000fe20007ffe0ff */
[----:B------:R-:W-:Y:S03]  /*1ae0*/  BSSY B1, `(.L_x_14901) ;  /* 0x0000019000017945 */ /* 0x000fe60003800000 */
        /* <DEDUP_REMOVED lines=24> */
.L_x_14902:
[----:B------:R-:W-:Y:S05]  /*1c70*/  BSYNC B1 ;  /* 0x0000000000017941 */ /* 0x000fea0003800000 */
.L_x_14901:
        /* <DEDUP_REMOVED lines=26> */
.L_x_14904:
[----:B------:R-:W-:Y:S05]  /*1e20*/  BSYNC B1 ;  /* 0x0000000000017941 */ /* 0x000fea0003800000 */
.L_x_14903:
[----:B0-----:R-:W0:Y:S01]  /*1e30*/  @!P1 S2R R25, SR_TID.X ;  /* 0x0000000000199919 */ /* 0x001e220000002100 */
[----:B------:R-:W1:Y:S01]  /*1e40*/  @!P1 LDC.64 R8, c[0x0][0x228] ;  /* 0x00008a00ff089b82 */ /* 0x000e620000000a00 */
[----:B------:R-:W-:Y:S04]  /*1e50*/  BSSY B0, `(.L_x_14905) ;  /* 0x0000031000007945 */ /* 0x000fe80003800000 */
[----:B------:R-:W-:Y:S01]  /*1e60*/  BSSY B1, `(.L_x_14906) ;  /* 0x0000029000017945 */ /* 0x000fe20003800000 */
[----:B0----5:R-:W-:Y:S01]  /*1e70*/  @!P1 IADD3 R19, R36, R25, RZ ;  /* 0x0000001924139210 */ /* 0x021fe20007ffe0ff */
[----:B------:R-:W-:-:S04]  /*1e80*/  @!P1 VIADD R14, R25, 0x80 ;  /* 0x00000080190e9836 */ /* 0x000fc80000000000 */
[----:B-1----:R-:W-:Y:S01]  /*1e90*/  @!P1 IMAD.WIDE.U32 R8, R19, 0x8, R8 ;  /* 0x0000000813089825 */ /* 0x002fe200078e0008 */
[----:B------:R-:W-:-:S04]  /*1ea0*/  ISETP.GE.AND P0, PT, R14, R15, PT ;  /* 0x0000000f0e00720c */ /* 0x000fc80003f06270 */
[----:B------:R0:W-:Y:S09]  /*1eb0*/  @!P1 STG.E.64 desc[UR4][R8.64], R22 ;  /* 0x0000001608009986 */ /* 0x0001f2000c101b04 */
[----:B------:R-:W-:Y:S05]  /*1ec0*/  @P0 BRA `(.L_x_14907) ;  /* 0x0000000000300947 */ /* 0x000fea0003800000 */
[----:B0-----:R-:W0:Y:S01]  /*1ed0*/  LDC.64 R8, c[0x0][0x228] ;  /* 0x00008a00ff087b82 */ /* 0x001e220000000a00 */
[----:B------:R-:W-:Y:S02]  /*1ee0*/  IMAD.IADD R19, R36, 0x1, R14 ;  /* 0x0000000124137824 */ /* 0x000fe400078e020e */
[----:B------:R-:W-:-:S05]  /*1ef0*/  VIADD R14, R14, 0x80 ;  /* 0x000000800e0e7836 */ /* 0x000fca0000000000 */
[----:B------:R-:W-:Y:S01]  /*1f00*/  ISETP.GE.AND P0, PT, R14, R15, PT ;  /* 0x0000000f0e00720c */ /* 0x000fe20003f06270 */
[----:B0-----:R-:W-:-:S05]  /*1f10*/  IMAD.WIDE.U32 R8, R19, 0x8, R8 ;  /* 0x0000000813087825 */ /* 0x001fca00078e0008 */
[----:B------:R0:W-:Y:S07]  /*1f20*/  STG.E.64 desc[UR4][R8.64], R20 ;  /* 0x0000001408007986 */ /* 0x0001ee000c101b04 */
[----:B------:R-:W-:Y:S05]  /*1f30*/  @P0 BRA `(.L_x_14908) ;  /* 0x0000000000300947 */ /* 0x000fea0003800000 */
[----:B0-----:R-:W0:Y:S01]  /*1f40*/  LDC.64 R8, c[0x0][0x228] ;  /* 0x00008a00ff087b82 */ /* 0x001e220000000a00 */
[----:B------:R-:W-:Y:S01]  /*1f50*/  IADD3 R19, R36, R14, RZ ;  /* 0x0000000e24137210 */ /* 0x000fe20007ffe0ff */
[----:B------:R-:W-:-:S04]  /*1f60*/  VIADD R14, R14, 0x80 ;  /* 0x000000800e0e7836 */ /* 0x000fc80000000000 */
[----:B0-----:R-:W-:-:S05]  /*1f70*/  IMAD.WIDE.U32 R8, R19, 0x8, R8 ;  /* 0x0000000813087825 */ /* 0x001fca00078e0008 */
[----:B------:R1:W-:Y:S02]  /*1f80*/  STG.E.64 desc[UR4][R8.64], R2 ;  /* 0x0000000208007986 */ /* 0x0003e4000c101b04 */
.L_x_14907:
[----:B------:R-:W-:-:S13]  /*1f90*/  ISETP.GE.AND P0, PT, R14, R15, PT ;  /* 0x0000000f0e00720c */ /* 0x000fda0003f06270 */
[----:B------:R-:W-:Y:S05]  /*1fa0*/  @P0 BRA `(.L_x_14909) ;  /* 0x0000000000300947 */ /* 0x000fea0003800000 */
[----:B-1----:R-:W1:Y:S01]  /*1fb0*/  LDC.64 R2, c[0x0][0x228] ;  /* 0x00008a00ff027b82 */ /* 0x002e620000000a00 */
[----:B0-----:R-:W-:Y:S02]  /*1fc0*/  IMAD.IADD R9, R36, 0x1, R14 ;  /* 0x0000000124097824 */ /* 0x001fe400078e020e */
[----:B------:R-:W-:Y:S02]  /*1fd0*/  VIADD R14, R14, 0x80 ;  /* 0x000000800e0e7836 */ /* 0x000fe40000000000 */
[----:B-1----:R-:W-:-:S05]  /*1fe0*/  IMAD.WIDE.U32 R2, R9, 0x8, R2 ;  /* 0x0000000809027825 */ /* 0x002fca00078e0002 */
[----:B------:R1:W-:Y:S02]  /*1ff0*/  STG.E.64 desc[UR4][R2.64], R4 ;  /* 0x0000000402007986 */ /* 0x0003e4000c101b04 */
.L_x_14908:
[----:B------:R-:W-:-:S13]  /*2000*/  ISETP.GE.AND P0, PT, R14, R15, PT ;  /* 0x0000000f0e00720c */ /* 0x000fda0003f06270 */
[----:B------:R-:W-:Y:S05]  /*2010*/  @P0 BRA `(.L_x_14910) ;  /* 0x0000000000340947 */ /* 0x000fea0003800000 */
[----:B-1----:R-:W1:Y:S01]  /*2020*/  LDC.64 R2, c[0x0][0x228] ;  /* 0x00008a00ff027b82 */ /* 0x002e620000000a00 */
[----:B------:R-:W-:Y:S01]  /*2030*/  IADD3 R5, R36, R14, RZ ;  /* 0x0000000e24057210 */ /* 0x000fe20007ffe0ff */
[----:B------:R-:W-:-:S04]  /*2040*/  VIADD R14, R14, 0x80 ;  /* 0x000000800e0e7836 */ /* 0x000fc80000000000 */
[----:B-1----:R-:W-:-:S05]  /*2050*/  IMAD.WIDE.U32 R2, R5, 0x8, R2 ;  /* 0x0000000805027825 */ /* 0x002fca00078e0002 */
[----:B------:R2:W-:Y:S02]  /*2060*/  STG.E.64 desc[UR4][R2.64], R6 ;  /* 0x0000000602007986 */ /* 0x0005e4000c101b04 */
.L_x_14909:
[----:B------:R-:W-:-:S13]  /*2070*/  ISETP.GE.AND P0, PT, R14, R15, PT ;  /* 0x0000000f0e00720c */ /* 0x000fda0003f06270 */
[----:B------:R-:W-:Y:S05]  /*2080*/  @P0 BREAK B1 ;  /* 0x0000000000010942 */ /* 0x000fea0003800000 */
[----:B------:R-:W-:Y:S05]  /*2090*/  @P0 BRA `(.L_x_14911) ;  /* 0x0000000000300947 */ /* 0x000fea0003800000 */
[----:B-12---:R-:W1:Y:S01]  /*20a0*/  LDC.64 R2, c[0x0][0x228] ;  /* 0x00008a00ff027b82 */ /* 0x006e620000000a00 */
[----:B------:R-:W-:Y:S02]  /*20b0*/  IMAD.IADD R5, R36, 0x1, R14 ;  /* 0x0000000124057824 */ /* 0x000fe400078e020e */
[----:B------:R-:W-:Y:S02]  /*20c0*/  VIADD R14, R14, 0x80 ;  /* 0x000000800e0e7836 */ /* 0x000fe40000000000 */
[----:B-1----:R-:W-:-:S05]  /*20d0*/  IMAD.WIDE.U32 R2, R5, 0x8, R2 ;  /* 0x0000000805027825 */ /* 0x002fca00078e0002 */
[----:B------:R2:W-:Y:S02]  /*20e0*/  STG.E.64 desc[UR4][R2.64], R10 ;  /* 0x0000000a02007986 */ /* 0x0005e4000c101b04 */
.L_x_14910:
[----:B------:R-:W-:Y:S05]  /*20f0*/  BSYNC B1 ;  /* 0x0000000000017941 */ /* 0x000fea0003800000 */
.L_x_14906:
[----:B------:R-:W-:-:S13]  /*2100*/  ISETP.GE.AND P0, PT, R14, R15, PT ;  /* 0x0000000f0e00720c */ /* 0x000fda0003f06270 */
[----:B-12---:R-:W1:Y:S01]  /*2110*/  @!P0 LDC.64 R2, c[0x0][0x228] ;  /* 0x00008a00ff028b82 */ /* 0x006e620000000a00 */
[----:B------:R-:W-:Y:S01]  /*2120*/  @!P0 IADD3 R5, R36, R14, RZ ;  /* 0x0000000e24058210 */ /* 0x000fe20007ffe0ff */
[----:B------:R-:W-:-:S04]  /*2130*/  @!P0 VIADD R14, R14, 0x80 ;  /* 0x000000800e0e8836 */ /* 0x000fc80000000000 */
[----:B-1----:R-:W-:-:S05]  /*2140*/  @!P0 IMAD.WIDE.U32 R2, R5, 0x8, R2 ;  /* 0x0000000805028825 */ /* 0x002fca00078e0002 */
[----:B------:R3:W-:Y:S02]  /*2150*/  @!P0 STG.E.64 desc[UR4][R2.64], R12 ;  /* 0x0000000c02008986 */ /* 0x0007e4000c101b04 */
.L_x_14911:
[----:B------:R-:W-:Y:S05]  /*2160*/  BSYNC B0 ;  /* 0x0000000000007941 */ /* 0x000fea0003800000 */
.L_x_14905:
[----:B------:R-:W-:Y:S05]  /*2170*/  WARPSYNC.ALL ;  /* 0x0000000000007948 */ /* 0x000fea0003800000 */
[----:B------:R-:W-:-:S13]  /*2180*/  ISETP.GE.AND P0, PT, R14, R15, PT ;  /* 0x0000000f0e00720c */ /* 0x000fda0003f06270 */
[----:B------:R-:W-:Y:S05]  /*2190*/  @P0 EXIT ;  /* 0x000000000000094d */ /* 0x000fea0003800000 */
[----:B-123--:R-:W1:Y:S01]  /*21a0*/  LDC.64 R2, c[0x0][0x228] ;  /* 0x00008a00ff027b82 */ /* 0x00ee620000000a00 */
[----:B------:R-:W-:-:S04]  /*21b0*/  IMAD.IADD R5, R36, 0x1, R14 ;  /* 0x0000000124057824 */ /* 0x000fc800078e020e */
[----:B-1----:R-:W-:-:S05]  /*21c0*/  IMAD.WIDE.U32 R2, R5, 0x8, R2 ;  /* 0x0000000805027825 */ /* 0x002fca00078e0002 */
[----:B------:R-:W-:Y:S01]  /*21d0*/  STG.E.64 desc[UR4][R2.64], R16 ;  /* 0x0000001002007986 */ /* 0x000fe2000c101b04 */
[----:B------:R-:W-:Y:S05]  /*21e0*/  EXIT ;  /* 0x000000000000794d */ /* 0x000fea0003800000 */
        .weak           $__internal_53_$__cuda_sm20_div_rn_f64_full
        .type           $__internal_53_$__cuda_sm20_div_rn_f64_full,@function
        .size           $__internal_53_$__cuda_sm20_div_rn_f64_full,(.L_x_19308 - $__internal_53_$__cuda_sm20_div_rn_f64_full)
$__internal_53_$__cuda_sm20_div_rn_f64_full:
[C---:B------:R-:W-:Y:S01]  /*21f0*/  FSETP.GEU.AND P0, PT, |R27|.reuse, 1.469367938527859385e-39, PT ;  /* 0x001000001b00780b */ /* 0x040fe20003f0e200 */
[----:B------:R-:W-:Y:S01]  /*2200*/  IMAD.U32 R28, RZ, RZ, UR6 ;  /* 0x00000006ff1c7e24 */ /* 0x000fe2000f8e00ff */
[----:B------:R-:W-:Y:S01]  /*2210*/  MOV R26, UR6 ;  /* 0x00000006001a7c02 */ /* 0x000fe20008000f00 */
[----:B------:R-:W-:Y:S01]  /*2220*/  IMAD.MOV.U32 R39, RZ, RZ, 0x1ca00000 ;  /* 0x1ca00000ff277424 */ /* 0x000fe200078e00ff */
[----:B------:R-:W-:Y:S01]  /*2230*/  LOP3.LUT R8, R27, 0x800fffff, RZ, 0xc0, !PT ;  /* 0x800fffff1b087812 */ /* 0x000fe200078ec0ff */
[----:B------:R-:W-:Y:S01]  /*2240*/  BSSY B0, `(.L_x_14912) ;  /* 0x0000059000007945 */ /* 0x000fe20003800000 */
[C---:B------:R-:W-:Y:S02]  /*2250*/  FSETP.GEU.AND P3, PT, |R33|.reuse, 1.469367938527859385e-39, PT ;  /* 0x001000002100780b */ /* 0x040fe40003f6e200 */
[----:B------:R-:W-:Y:S01]  /*2260*/  LOP3.LUT R29, R8, 0x3ff00000, RZ, 0xfc, !PT ;  /* 0x3ff00000081d7812 */ /* 0x000fe200078efcff */
[----:B------:R-:W-:Y:S01]  /*2270*/  IMAD.MOV.U32 R8, RZ, RZ, 0x1 ;  /* 0x00000001ff087424 */ /* 0x000fe200078e00ff */
[----:B------:R-:W-:-:S02]  /*2280*/  LOP3.LUT R37, R33, 0x7ff00000, RZ, 0xc0, !PT ;  /* 0x7ff0000021257812 */ /* 0x000fc400078ec0ff */
[----:B------:R-:W-:Y:S01]  /*2290*/  LOP3.LUT R38, R27, 0x7ff00000, RZ, 0xc0, !PT ;  /* 0x7ff000001b267812 */ /* 0x000fe200078ec0ff */
[----:B------:R-:W-:-:S03]  /*22a0*/  @!P0 DMUL R28, R26, 8.98846567431157953865e+307 ;  /* 0x7fe000001a1c8828 */ /* 0x000fc60000000000 */
[----:B------:R-:W-:-:S03]  /*22b0*/  ISETP.GE.U32.AND P2, PT, R37, R38, PT ;  /* 0x000000262500720c */ /* 0x000fc60003f46070 */
[----:B------:R-:W0:Y:S01]  /*22c0*/  MUFU.RCP64H R9, R29 ;  /* 0x0000001d00097308 */ /* 0x000e220000001800 */
[----:B------:R-:W-:-:S04]  /*22d0*/  @!P3 LOP3.LUT R24, R27, 0x7ff00000, RZ, 0xc0, !PT ;  /* 0x7ff000001b18b812 */ /* 0x000fc800078ec0ff */
[----:B------:R-:W-:Y:S02]  /*22e0*/  @!P3 ISETP.GE.U32.AND P4, PT, R37, R24, PT ;  /* 0x000000182500b20c */ /* 0x000fe40003f86070 */
[----:B------:R-:W-:-:S04]  /*22f0*/  SEL R24, R39, 0x63400000, !P2 ;  /* 0x6340000027187807 */ /* 0x000fc80005000000 */
[----:B------:R-:W-:Y:S01]  /*2300*/  LOP3.LUT R25, R24, 0x800fffff, R33, 0xf8, !PT ;  /* 0x800fffff18197812 */ /* 0x000fe200078ef821 */
[----:B------:R-:W-:Y:S01]  /*2310*/  IMAD.MOV.U32 R24, RZ, RZ, R32 ;  /* 0x000000ffff187224 */ /* 0x000fe200078e0020 */
[----:B0-----:R-:W-:-:S08]  /*2320*/  DFMA R30, R8, -R28, 1 ;  /* 0x3ff00000081e742b */ /* 0x001fd0000000081c */
[----:B------:R-:W-:-:S08]  /*2330*/  DFMA R30, R30, R30, R30 ;  /* 0x0000001e1e1e722b */ /* 0x000fd0000000001e */
[----:B------:R-:W-:Y:S01]  /*2340*/  DFMA R30, R8, R30, R8 ;  /* 0x0000001e081e722b */ /* 0x000fe20000000008 */
[----:B------:R-:W-:-:S04]  /*2350*/  @!P3 SEL R8, R39, 0x63400000, !P4 ;  /* 0x634000002708b807 */ /* 0x000fc80006000000 */
[----:B------:R-:W-:-:S03]  /*2360*/  @!P3 LOP3.LUT R8, R8, 0x80000000, R33, 0xf8, !PT ;  /* 0x800000000808b812 */ /* 0x000fc600078ef821 */
[----:B------:R-:W-:Y:S01]  /*2370*/  DFMA R34, R30, -R28, 1 ;  /* 0x3ff000001e22742b */ /* 0x000fe2000000081c */
[----:B------:R-:W-:Y:S02]  /*2380*/  @!P3 LOP3.LUT R9, R8, 0x100000, RZ, 0xfc, !PT ;  /* 0x001000000809b812 */ /* 0x000fe400078efcff */
[----:B------:R-:W-:-:S05]  /*2390*/  @!P3 MOV R8, RZ ;  /* 0x000000ff0008b202 */ /* 0x000fca0000000f00 */
[----:B------:R-:W-:Y:S02]  /*23a0*/  DFMA R30, R30, R34, R30 ;  /* 0x000000221e1e722b */ /* 0x000fe4000000001e */
[----:B------:R-:W-:-:S08]  /*23b0*/  @!P3 DFMA R24, R24, 2, -R8 ;  /* 0x400000001818b82b */ /* 0x000fd00000000808 */
        /* <DEDUP_REMOVED lines=8> */
[----:B------:R-:W-:Y:S02]  /*2440*/  ISETP.GT.U32.AND P0, PT, R30, 0x7feffffe, PT ;  /* 0x7feffffe1e00780c */ /* 0x000fe40003f04070 */
[----:B------:R-:W-:-:S04]  /*2450*/  IADD3 R30, R35, -0x1, RZ ;  /* 0xffffffff231e7810 */ /* 0x000fc80007ffe0ff */
[----:B------:R-:W-:-:S13]  /*2460*/  ISETP.GT.U32.OR P0, PT, R30, 0x7feffffe, P0 ;  /* 0x7feffffe1e00780c */ /* 0x000fda0000704470 */
[----:B------:R-:W-:Y:S05]  /*2470*/  @P0 BRA `(.L_x_14913) ;  /* 0x0000000000740947 */ /* 0x000fea0003800000 */
[----:B------:R-:W-:Y:S01]  /*2480*/  LOP3.LUT R30, R27, 0x7ff00000, RZ, 0xc0, !PT ;  /* 0x7ff000001b1e7812 */ /* 0x000fe200078ec0ff */
[----:B------:R-:W-:-:S03]  /*2490*/  IMAD.MOV.U32 R32, RZ, RZ, RZ ;  /* 0x000000ffff207224 */ /* 0x000fc600078e00ff */
        /* <DEDUP_REMOVED lines=23> */
[----:B------:R-:W-:-:S05]  /*2610*/  FSEL R30, R26, R31, !P0 ;  /* 0x0000001f1a1e7208 */ /* 0x000fca0004000000 */
[----:B------:R-:W-:Y:S01]  /*2620*/  IMAD.MOV.U32 R31, RZ, RZ, R30 ;  /* 0x000000ffff1f7224 */ /* 0x000fe200078e001e */
[----:B------:R-:W-:Y:S01]  /*2630*/  MOV R30, R8 ;  /* 0x00000008001e7202 */ /* 0x000fe20000000f00 */
[----:B------:R-:W-:Y:S06]  /*2640*/  BRA `(.L_x_14914) ;  /* 0x0000000000607947 */ /* 0x000fec0003800000 */
.L_x_14913:
        /* <DEDUP_REMOVED lines=12> */
[----:B------:R-:W-:Y:S01]  /*2710*/  @!P0 IMAD.MOV.U32 R31, RZ, RZ, R30 ;  /* 0x000000ffff1f8224 */ /* 0x000fe200078e001e */
[----:B------:R-:W-:Y:S01]  /*2720*/  @!P0 MOV R30, RZ ;  /* 0x000000ff001e8202 */ /* 0x000fe20000000f00 */
[----:B------:R-:W-:Y:S02]  /*2730*/  @P0 IMAD.MOV.U32 R30, RZ, RZ, RZ ;  /* 0x000000ffff1e0224 */ /* 0x000fe400078e00ff */
[----:B------:R-:W-:Y:S01]  /*2740*/  @P0 IMAD.MOV.U32 R31, RZ, RZ, R8 ;  /* 0x000000ffff1f0224 */ /* 0x000fe200078e0008 */
[----:B------:R-:W-:Y:S06]  /*2750*/  BRA `(.L_x_14914) ;  /* 0x00000000001c7947 */ /* 0x000fec0003800000 */
.L_x_14916:
[----:B------:R-:W-:-:S05]  /*2760*/  LOP3.LUT R30, R27, 0x80000, RZ, 0xfc, !PT ;  /* 0x000800001b1e7812 */ /* 0x000fca00078efcff */
[----:B------:R-:W-:Y:S01]  /*2770*/  IMAD.MOV.U32 R31, RZ, RZ, R30 ;  /* 0x000000ffff1f7224 */ /* 0x000fe200078e001e */
[----:B------:R-:W-:Y:S01]  /*2780*/  MOV R30, R26 ;  /* 0x0000001a001e7202 */ /* 0x000fe20000000f00 */
[----:B------:R-:W-:Y:S06]  /*2790*/  BRA `(.L_x_14914) ;  /* 0x00000000000c7947 */ /* 0x000fec0003800000 */
.L_x_14915:
[----:B------:R-:W-:-:S05]  /*27a0*/  LOP3.LUT R30, R33, 0x80000, RZ, 0xfc, !PT ;  /* 0x00080000211e7812 */ /* 0x000fca00078efcff */
[----:B------:R-:W-:Y:S02]  /*27b0*/  IMAD.MOV.U32 R31, RZ, RZ, R30 ;  /* 0x000000ffff1f7224 */ /* 0x000fe400078e001e */
[----:B------:R-:W-:-:S07]  /*27c0*/  IMAD.MOV.U32 R30, RZ, RZ, R32 ;  /* 0x000000ffff1e7224 */ /* 0x000fce00078e0020 */
.L_x_14914:
[----:B------:R-:W-:Y:S05]  /*27d0*/  BSYNC B0 ;  /* 0x0000000000007941 */ /* 0x000fea0003800000 */
.L_x_14912:
[----:B------:R-:W-:Y:S01]  /*27e0*/  IMAD.MOV.U32 R24, RZ, RZ, R0 ;  /* 0x000000ffff187224 */ /* 0x000fe200078e0000 */
[----:B------:R-:W-:Y:S01]  /*27f0*/  MOV R9, R31 ;  /* 0x0000001f00097202 */ /* 0x000fe20000000f00 */
[----:B------:R-:W-:Y:S02]  /*2800*/  IMAD.MOV.U32 R25, RZ, RZ, 0x0 ;  /* 0x00000000ff197424 */ /* 0x000fe400078e00ff */
[----:B------:R-:W-:Y:S02]  /*2810*/  IMAD.MOV.U32 R8, RZ, RZ, R30 ;  /* 0x000000ffff087224 */ /* 0x000fe400078e001e */
[----:B------:R-:W-:Y:S05]  /*2820*/  RET.REL.NODEC R24 `(_ZN2at6native29vectorized_elementwise_kernelILi2ENS0_13BUnaryFunctorIdddNS0_15binary_internal10DivFunctorIdEEEESt5arrayIPcLm2EEEEviT0_T1_) ;  /* 0xffffffd418f47950 */ /* 0x000fea0003c3ffff */
.L_x_14917:
        /* <DEDUP_REMOVED lines=13> */
.L_x_19308:


//--------------------- .text._ZN2at6native29vectorized_elementwise_kernelILi4ENS0_13BUnaryFunctorIdddNS0_15binary_internal10DivFunctorIdEEEESt5arrayIPcLm2EEEEviT0_T1_ --------------------------
	.section	.text._ZN2at6native29vectorized_elementwise_kernelILi4ENS0_13BUnaryFunctorIdddNS0_15binary_internal10DivFunctorIdEEEESt5arrayIPcLm2EEEEviT0_T1_,"ax",@progbits
	.align	128
        .global         _ZN2at6native29vectorized_elementwise_kernelILi4ENS0_13BUnaryFunctorIdddNS0_15binary_internal10DivFunctorIdEEEESt5arrayIPcLm2EEEEviT0_T1_
        .type           _ZN2at6native29vectorized_elementwise_kernelILi4ENS0_13BUnaryFunctorIdddNS0_15binary_internal10DivFunctorIdEEEESt5arrayIPcLm2EEEEviT0_T1_,@function
        .size           _ZN2at6native29vectorized_elementwise_kernelILi4ENS0_13BUnaryFunctorIdddNS0_15binary_internal10DivFunctorIdEEEESt5arrayIPcLm2EEEEviT0_T1_,(.L_x_19309 - _ZN2at6native29vectorized_elementwise_kernelILi4ENS0_13BUnaryFunctorIdddNS0_15binary_internal10DivFunctorIdEEEESt5arrayIPcLm2EEEEviT0_T1_)
        .other          _ZN2at6native29vectorized_elementwise_kernelILi4ENS0_13BUnaryFunctorIdddNS0_15binary_internal10DivFunctorIdEEEESt5arrayIPcLm2EEEEviT0_T1_,@"STO_CUDA_ENTRY STV_DEFAULT"
_ZN2at6native29vectorized_elementwise_kernelILi4ENS0_13BUnaryFunctorIdddNS0_15binary_internal10DivFunctorIdEEEESt5arrayIPcLm2EEEEviT0_T1_:
.text._ZN2at6native29vectorized_elementwise_kernelILi4ENS0_13BUnaryFunctorIdddNS0_15binary_internal10DivFunctorIdEEEESt5arrayIPcLm2EEEEviT0_T1_:
        /* <DEDUP_REMOVED lines=41> */
[----:B-1---5:R-:W-:Y:S05]  /*0290*/  CALL.REL.NOINC `($__internal_54_$__cuda_sm20_div_rn_f64_full) ;  /* 0x0000001c00d47944 */ /* 0x022fea0003c00000 */
[----:B------:R-:W-:Y:S01]  /*02a0*/  MOV R10, R8 ;  /* 0x00000008000a7202 */ /* 0x000fe20000000f00 */
[----:B------:R-:W-:-:S07]  /*02b0*/  IMAD.MOV.U32 R11, RZ, RZ, R9 ;  /* 0x000000ffff0b7224 */ /* 0x000fce00078e0009 */
.L_x_14920:
[----:B------:R-:W-:Y:S05]  /*02c0*/  BSYNC B1 ;  /* 0x0000000000017941 */ /* 0x000fea0003800000 */
.L_x_14919:
        /* <DEDUP_REMOVED lines=21> */
.L_x_14922:
[----:B------:R-:W-:Y:S05]  /*0420*/  BSYNC B1 ;  /* 0x0000000000017941 */ /* 0x000fea0003800000 */
.L_x_14921:
        /* <DEDUP_REMOVED lines=21> */
[----:B-1----:R-:W-:Y:S05]  /*0580*/  CALL.REL.NOINC `($__internal_54_$__cuda_sm20_div_rn_f64_full) ;  /* 0x0000001c00187944 */ /* 0x002fea0003c00000 */
[----:B------:R-:W-:Y:S02]  /*0590*/  IMAD.MOV.U32 R6, RZ, RZ, R8 ;  /* 0x000000ffff067224 */ /* 0x000fe400078e0008 */
[----:B------:R-:W-:-:S07]  /*05a0*/  IMAD.MOV.U32 R7, RZ, RZ, R9 ;  /* 0x000000ffff077224 */ /* 0x000fce00078e0009 */
.L_x_14924:
[----:B------:R-:W-:Y:S05]  /*05b0*/  BSYNC B1 ;  /* 0x0000000000017941 */ /* 0x000fea0003800000 */
.L_x_14923:
        /* <DEDUP_REMOVED lines=20> */
[----:B-1----:R-:W-:Y:S05]  /*0700*/  CALL.REL.NOINC `($__internal_54_$__cuda_sm20_div_rn_f64_full) ;  /* 0x0000001800b87944 */ /* 0x002fea0003c00000 */
[----:B------:R-:W-:Y:S02]  /*0710*/  IMAD.MOV.U32 R4, RZ, RZ, R8 ;  /* 0x000000ffff047224 */ /* 0x000fe400078e0008 */
[----:B------:R-:W-:-:S07]  /*0720*/  IMAD.MOV.U32 R5, RZ, RZ, R9 ;  /* 0x000000ffff057224 */ /* 0x000fce00078e0009 */
.L_x_14926:
[----:B------:R-:W-:Y:S05]  /*0730*/  BSYNC B1 ;  /* 0x0000000000017941 */ /* 0x000fea0003800000 */
.L_x_14925:
        /* <DEDUP_REMOVED lines=24> */
.L_x_14928:
[----:B------:R-:W-:Y:S05]  /*08c0*/  BSYNC B1 ;  /* 0x0000000000017941 */ /* 0x000fea0003800000 */
.L_x_14927:
        /* <DEDUP_REMOVED lines=21> */
.L_x_14930:
[----:B------:R-:W-:Y:S05]  /*0a20*/  BSYNC B1 ;  /* 0x0000000000017941 */ /* 0x000fea0003800000 */
.L_x_14929:
        /* <DEDUP_REMOVED lines=21> */
[----:B-1----:R-:W-:Y:S05]  /*0b80*/  CALL.REL.NOINC `($__internal_54_$__cuda_sm20_div_rn_f64_full) ;  /* 0x0000001400987944 */ /* 0x002fea0003c00000 */
[----:B------:R-:W-:Y:S02]  /*0b90*/  IMAD.MOV.U32 R6, RZ, RZ, R8 ;  /* 0x000000ffff067224 */ /* 0x000fe400078e0008 */
[----:B------:R-:W-:-:S07]  /*0ba0*/  IMAD.MOV.U32 R7, RZ, RZ, R9 ;  /* 0x000000ffff077224 */ /* 0x000fce00078e0009 */
.L_x_14932:
[----:B------:R-:W-:Y:S05]  /*0bb0*/  BSYNC B1 ;  /* 0x0000000000017941 */ /* 0x000fea0003800000 */
.L_x_14931:
        /* <DEDUP_REMOVED lines=20> */
[----:B-1----:R-:W-:Y:S05]  /*0d00*/  CALL.REL.NOINC `($__internal_54_$__cuda_sm20_div_rn_f64_full) ;  /* 0x0000001400387944 */ /* 0x002fea0003c00000 */
[----:B------:R-:W-:Y:S02]  /*0d10*/  IMAD.MOV.U32 R4, RZ, RZ, R8 ;  /* 0x000000ffff047224 */ /* 0x000fe400078e0008 */
[----:B------:R-:W-:-:S07]  /*0d20*/  IMAD.MOV.U32 R5, RZ, RZ, R9 ;  /* 0x000000ffff057224 */ /* 0x000fce00078e0009 */
.L_x_14934:
[----:B------:R-:W-:Y:S05]  /*0d30*/  BSYNC B1 ;  /* 0x0000000000017941 */ /* 0x000fea0003800000 */
.L_x_14933:
[----:B------:R-:W-:Y:S01]  /*0d40*/  STG.E.128 desc[UR4][R2.64+0x1010], R4 ;  /* 0x0010100402007986 */ /* 0x000fe2000c101d04 */
[----:B------:R-:W-:Y:S05]  /*0d50*/  EXIT ;  /* 0x000000000000794d */ /* 0x000fea0003800000 */
.L_x_14918:
        /* <DEDUP_REMOVED lines=76> */
[----:B------:R-:W-:Y:S05]  /*1220*/  CALL.REL.NOINC `($__internal_54_$__cuda_sm20_div_rn_f64_full) ;  /* 0x0000000c00f07944 */ /* 0x000fea0003c00000 */
[----:B------:R-:W-:Y:S01]  /*1230*/  MOV R22, R8 ;  /* 0x0000000800167202 */ /* 0x000fe20000000f00 */
[----:B------:R-:W-:-:S07]  /*1240*/  IMAD.MOV.U32 R23, RZ, RZ, R9 ;  /* 0x000000ffff177224 */ /* 0x000fce00078e0009 */
.L_x_14936:
[----:B------:R-:W-:Y:S05]  /*1250*/  BSYNC B1 ;  /* 0x0000000000017941 */ /* 0x000fea0003800000 */
.L_x_14935:
        /* <DEDUP_REMOVED lines=23> */
[----:B------:R-:W-:Y:S05]  /*13d0*/  CALL.REL.NOINC `($__internal_54_$__cuda_sm20_div_rn_f64_full) ;  /* 0x0000000c00847944 */ /* 0x000fea0003c00000 */
[----:B------:R-:W-:Y:S02]  /*13e0*/  IMAD.MOV.U32 R20, RZ, RZ, R8 ;  /* 0x000000ffff147224 */ /* 0x000fe400078e0008 */
[----:B------:R-:W-:-:S07]  /*13f0*/  IMAD.MOV.U32 R21, RZ, RZ, R9 ;  /* 0x000000ffff157224 */ /* 0x000fce00078e0009 */
.L_x_14938:
[----:B------:R-:W-:Y:S05]  /*1400*/  BSYNC B1 ;  /* 0x0000000000017941 */ /* 0x000fea0003800000 */
.L_x_14937:
        /* <DEDUP_REMOVED lines=23> */
[----:B------:R-:W-:Y:S05]  /*1580*/  CALL.REL.NOINC `($__internal_54_$__cuda_sm20_div_rn_f64_full) ;  /* 0x0000000c00187944 */ /* 0x000fea0003c00000 */
[----:B------:R-:W-:Y:S02]  /*1590*/  IMAD.MOV.U32 R2, RZ, RZ, R8 ;  /* 0x000000ffff027224 */ /* 0x000fe400078e0008 */
[----:B------:R-:W-:-:S07]  /*15a0*/  IMAD.MOV.U32 R3, RZ, RZ, R9 ;  /* 0x000000ffff037224 */ /* 0x000fce00078e0009 */
.L_x_14940:
[----:B------:R-:W-:Y:S05]  /*15b0*/  BSYNC B1 ;  /* 0x0000000000017941 */ /* 0x000fea0003800000 */
.L_x_14939:
        /* <DEDUP_REMOVED lines=23> */
[----:B------:R-:W-:Y:S05]  /*1730*/  CALL.REL.NOINC `($__internal_54_$__cuda_sm20_div_rn_f64_full) ;  /* 0x0000000800ac7944 */ /* 0x000fea0003c00000 */
[----:B------:R-:W-:Y:S02]  /*1740*/  IMAD.MOV.U32 R4, RZ, RZ, R8 ;  /* 0x000000ffff047224 */ /* 0x000fe400078e0008 */
[----:B------:R-:W-:-:S07]  /*1750*/  IMAD.MOV.U32 R5, RZ, RZ, R9 ;  /* 0x000000ffff057224 */ /* 0x000fce00078e0009 */
.L_x_14942:
[----:B------:R-:W-:Y:S05]  /*1760*/  BSYNC B1 ;  /* 0x0000000000017941 */ /* 0x000fea0003800000 */
.L_x_14941:
        /* <DEDUP_REMOVED lines=24> */
[----:B------:R-:W-:Y:S01]  /*18f0*/  MOV R6, R8 ;  /* 0x0000000800067202 */ /* 0x000fe20000000f00 */
[----:B------:R-:W-:-:S07]  /*1900*/  IMAD.MOV.U32 R7, RZ, RZ, R9 ;  /* 0x000000ffff077224 */ /* 0x000fce00078e0009 */
.L_x_14944:
[----:B------:R-:W-:Y:S05]  /*1910*/  BSYNC B1 ;  /* 0x0000000000017941 */ /* 0x000fea0003800000 */
.L_x_14943:
        /* <DEDUP_REMOVED lines=26> */
.L_x_14946:
[----:B------:R-:W-:Y:S05]  /*1ac0*/  BSYNC B1 ;  /* 0x0000000000017941 */ /* 0x000fea0003800000 */
.L_x_14945:
        /* <DEDUP_REMOVED lines=26> */
.L_x_14948:
[----:B------:R-:W-:Y:S05]  /*1c70*/  BSYNC B1 ;  /* 0x0000000000017941 */ /* 0x000fea0003800000 */
.L_x_14947:
        /* <DEDUP_REMOVED lines=26> */
.L_x_14950:
[----:B------:R-:W-:Y:S05]  /*1e20*/  BSYNC B1 ;  /* 0x0000000000017941 */ /* 0x000fea0003800000 */
.L_x_14949:
        /* <DEDUP_REMOVED lines=22> */
.L_x_14953:
[----:B------:R-:W-:-:S13]  /*1f90*/  ISETP.GE.AND P0, PT, R14, R15, PT ;  /* 0x0000000f0e00720c */ /* 0x000fda0003f06270 */
[----:B------:R-:W-:Y:S05]  /*1fa0*/  @P0 BRA `(.L_x_14955) ;  /* 0x0000000000300947 */ /* 0x000fea0003800000 */
[----:B-1----:R-:W1:Y:S01]  /*1fb0*/  LDC.64 R2, c[0x0][0x228] ;  /* 0x00008a00ff027b82 */ /* 0x002e620000000a00 */
[----:B0-----:R-:W-:Y:S02]  /*1fc0*/  IMAD.IADD R9, R36, 0x1, R14 ;  /* 0x0000000124097824 */ /* 0x001fe400078e020e */
[----:B------:R-:W-:Y:S02]  /*1fd0*/  VIADD R14, R14, 0x80 ;  /* 0x000000800e0e7836 */ /* 0x000fe40000000000 */
[----:B-1----:R-:W-:-:S05]  /*1fe0*/  IMAD.WIDE.U32 R2, R9, 0x8, R2 ;  /* 0x0000000809027825 */ /* 0x002fca00078e0002 */
[----:B------:R1:W-:Y:S02]  /*1ff0*/  STG.E.64 desc[UR4][R2.64], R4 ;  /* 0x0000000402007986 */ /* 0x0003e4000c101b04 */
.L_x_14954:
[----:B------:R-:W-:-:S13]  /*2000*/  ISETP.GE.AND P0, PT, R14, R15, PT ;  /* 0x0000000f0e00720c */ /* 0x000fda0003f06270 */
[----:B------:R-:W-:Y:S05]  /*2010*/  @P0 BRA `(.L_x_14956) ;  /* 0x0000000000340947 */ /* 0x000fea0003800000 */
[----:B-1----:R-:W1:Y:S01]  /*2020*/  LDC.64 R2, c[0x0][0x228] ;  /* 0x00008a00ff027b82 */ /* 0x002e620000000a00 */
[----:B------:R-:W-:Y:S01]  /*2030*/  IADD3 R5, R36, R14, RZ ;  /* 0x0000000e24057210 */ /* 0x000fe20007ffe0ff */
[----:B------:R-:W-:-:S04]  /*2040*/  VIADD R14, R14, 0x80 ;  /* 0x000000800e0e7836 */ /* 0x000fc80000000000 */
[----:B-1----:R-:W-:-:S05]  /*2050*/  IMAD.WIDE.U32 R2, R5, 0x8, R2 ;  /* 0x0000000805027825 */ /* 0x002fca00078e0002 */
[----:B------:R2:W-:Y:S02]  /*2060*/  STG.E.64 desc[UR4][R2.64], R6 ;  /* 0x0000000602007986 */ /* 0x0005e4000c101b04 */
.L_x_14955:
        /* <DEDUP_REMOVED lines=8> */
.L_x_14956:
[----:B------:R-:W-:Y:S05]  /*20f0*/  BSYNC B1 ;  /* 0x0000000000017941 */ /* 0x000fea0003800000 */
.L_x_14952:
[----:B------:R-:W-:-:S13]  /*2100*/  ISETP.GE.AND P0, PT, R14, R15, PT ;  /* 0x0000000f0e00720c */ /* 0x000fda0003f06270 */
[----:B-12---:R-:W1:Y:S01]  /*2110*/  @!P0 LDC.64 R2, c[0x0][0x228] ;  /* 0x00008a00ff028b82 */ /* 0x006e620000000a00 */
[----:B------:R-:W-:Y:S01]  /*2120*/  @!P0 IADD3 R5, R36, R14, RZ ;  /* 0x0000000e24058210 */ /* 0x000fe20007ffe0ff */
[----:B------:R-:W-:-:S04]  /*2130*/  @!P0 VIADD R14, R14, 0x80 ;  /* 0x000000800e0e8836 */ /* 0x000fc80000000000 */
[----:B-1----:R-:W-:-:S05]  /*2140*/  @!P0 IMAD.WIDE.U32 R2, R5, 0x8, R2 ;  /* 0x0000000805028825 */ /* 0x002fca00078e0002 */
[----:B------:R3:W-:Y:S02]  /*2150*/  @!P0 STG.E.64 desc[UR4][R2.64], R12 ;  /* 0x0000000c02008986 */ /* 0x0007e4000c101b04 */
.L_x_14957:
[----:B------:R-:W-:Y:S05]  /*2160*/  BSYNC B0 ;  /* 0x0000000000007941 */ /* 0x000fea0003800000 */
.L_x_14951:
        /* <DEDUP_REMOVED lines=8> */
        .weak           $__internal_54_$__cuda_sm20_div_rn_f64_full
        .type           $__internal_54_$__cuda_sm20_div_rn_f64_full,@function
        .size           $__internal_54_$__cuda_sm20_div_rn_f64_full,(.L_x_19309 - $__internal_54_$__cuda_sm20_div_rn_f64_full)
$__internal_54_$__cuda_sm20_div_rn_f64_full:
        /* <DEDUP_REMOVED lines=70> */
.L_x_14959:
        /* <DEDUP_REMOVED lines=17> */
.L_x_14962:
[----:B------:R-:W-:-:S05]  /*2760*/  LOP3.LUT R30, R27, 0x80000, RZ, 0xfc, !PT ;  /* 0x000800001b1e7812 */ /* 0x000fca00078efcff */
[----:B------:R-:W-:Y:S01]  /*2770*/  IMAD.MOV.U32 R31, RZ, RZ, R30 ;  /* 0x000000ffff1f7224 */ /* 0x000fe200078e001e */
[----:B------:R-:W-:Y:S01]  /*2780*/  MOV R30, R26 ;  /* 0x0000001a001e7202 */ /* 0x000fe20000000f00 */
[----:B------:R-:W-:Y:S06]  /*2790*/  BRA `(.L_x_14960) ;  /* 0x00000000000c7947 */ /* 0x000fec0003800000 */
.L_x_14961:
[----:B------:R-:W-:-:S05]  /*27a0*/  LOP3.LUT R30, R33, 0x80000, RZ, 0xfc, !PT ;  /* 0x00080000211e7812 */ /* 0x000fca00078efcff */
[----:B------:R-:W-:Y:S02]  /*27b0*/  IMAD.MOV.U32 R31, RZ, RZ, R30 ;  /* 0x000000ffff1f7224 */ /* 0x000fe400078e001e */
[----:B------:R-:W-:-:S07]  /*27c0*/  IMAD.MOV.U32 R30, RZ, RZ, R32 ;  /* 0x000000ffff1e7224 */ /* 0x000fce00078e0020 */
.L_x_14960:
[----:B------:R-:W-:Y:S05]  /*27d0*/  BSYNC B0 ;  /* 0x0000000000007941 */ /* 0x000fea0003800000 */
.L_x_14958:
[----:B------:R-:W-:Y:S01]  /*27e0*/  IMAD.MOV.U32 R24, RZ, RZ, R0 ;  /* 0x000000ffff187224 */ /* 0x000fe200078e0000 */
[----:B------:R-:W-:Y:S01]  /*27f0*/  MOV R9, R31 ;  /* 0x0000001f00097202 */ /* 0x000fe20000000f00 */
[----:B------:R-:W-:Y:S02]  /*2800*/  IMAD.MOV.U32 R25, RZ, RZ, 0x0 ;  /* 0x00000000ff197424 */ /* 0x000fe400078e00ff */
[----:B------:R-:W-:Y:S02]  /*2810*/  IMAD.MOV.U32 R8, RZ, RZ, R30 ;  /* 0x000000ffff087224 */ /* 0x000fe400078e001e */
[----:B------:R-:W-:Y:S05]  /*2820*/  RET.REL.NODEC R24 `(_ZN2at6native29vectorized_elementwise_kernelILi4ENS0_13BUnaryFunctorIdddNS0_15binary_internal10DivFunctorIdEEEESt5arrayIPcLm2EEEEviT0_T1_) ;  /* 0xffffffd418f47950 */ /* 0x000fea0003c3ffff */
.L_x_14963:
        /* <DEDUP_REMOVED lines=13> */
.L_x_19309:


//--------------------- .text._ZN2at6native29vectorized_elementwise_kernelILi8ENS0_13BUnaryFunctorIdddNS0_15binary_internal10DivFunctorIdEEEESt5arrayIPcLm2EEEEviT0_T1_ --------------------------
	.section	.text._ZN2at6native29vectorized_elementwise_kernelILi8ENS0_13BUnaryFunctorIdddNS0_15binary_internal10DivFunctorIdEEEESt5arrayIPcLm2EEEEviT0_T1_,"ax",@progbits
	.align	128
        .global         _ZN2at6native29vectorized_elementwise_kernelILi8ENS0_13BUnaryFunctorIdddNS0_15binary_internal10DivFunctorIdEEEESt5arrayIPcLm2EEEEviT0_T1_
        .type           _ZN2at6native29vectorized_elementwise_kernelILi8ENS0_13BUnaryFunctorIdddNS0_15binary_internal10DivFunctorIdEEEESt5arrayIPcLm2EEEEviT0_T1_,@function
        .size           _ZN2at6native29vectorized_elementwise_kernelILi8ENS0_13BUnaryFunctorIdddNS0_15binary_internal10DivFunctorIdEEEESt5arrayIPcLm2EEEEviT0_T1_,(.L_x_19310 - _ZN2at6native29vectorized_elementwise_kernelILi8ENS0_13BUnaryFunctorIdddNS0_15binary_internal10DivFunctorIdEEEESt5arrayIPcLm2EEEEviT0_T1_)
        .other          _ZN2at6native29vectorized_elementwise_kernelILi8ENS0_13BUnaryFunctorIdddNS0_15binary_internal10DivFunctorIdEEEESt5arrayIPcLm2EEEEviT0_T1_,@"STO_CUDA_ENTRY STV_DEFAULT"
_ZN2at6native29vectorized_elementwise_kernelILi8ENS0_13BUnaryFunctorIdddNS0_15binary_internal10DivFunctorIdEEEESt5arrayIPcLm2EEEEviT0_T1_:
.text._ZN2at6native29vectorized_elementwise_kernelILi8ENS0_13BUnaryFunctorIdddNS0_15binary_internal10DivFunctorIdEEEESt5arrayIPcLm2EEEEviT0_T1_:
        /* <DEDUP_REMOVED lines=41> */
[----:B-1---5:R-:W-:Y:S05]  /*0290*/  CALL.REL.NOINC `($__internal_55_$__cuda_sm20_div_rn_f64_full) ;  /* 0x0000001c00d47944 */ /* 0x022fea0003c00000 */
[----:B------:R-:W-:Y:S01]  /*02a0*/  MOV R10, R8 ;  /* 0x00000008000a7202 */ /* 0x000fe20000000f00 */
[----:B------:R-:W-:-:S07]  /*02b0*/  IMAD.MOV.U32 R11, RZ, RZ, R9 ;  /* 0x000000ffff0b7224 */ /* 0x000fce00078e0009 */
.L_x_14966:
[----:B------:R-:W-:Y:S05]  /*02c0*/  BSYNC B1 ;  /* 0x0000000000017941 */ /* 0x000fea0003800000 */
.L_x_14965:
        /* <DEDUP_REMOVED lines=21> */
.L_x_14968:
[----:B------:R-:W-:Y:S05]  /*0420*/  BSYNC B1 ;  /* 0x0000000000017941 */ /* 0x000fea0003800000 */
.L_x_14967:
        /* <DEDUP_REMOVED lines=21> */
[----:B-1----:R-:W-:Y:S05]  /*0580*/  CALL.REL.NOINC `($__internal_55_$__cuda_sm20_div_rn_f64_full) ;  /* 0x0000001c00187944 */ /* 0x002fea0003c00000 */
[----:B------:R-:W-:Y:S02]  /*0590*/  IMAD.MOV.U32 R6, RZ, RZ, R8 ;  /* 0x000000ffff067224 */ /* 0x000fe400078e0008 */
[----:B------:R-:W-:-:S07]  /*05a0*/  IMAD.MOV.U32 R7, RZ, RZ, R9 ;  /* 0x000000ffff077224 */ /* 0x000fce00078e0009 */
.L_x_14970:
[----:B------:R-:W-:Y:S05]  /*05b0*/  BSYNC B1 ;  /* 0x0000000000017941 */ /* 0x000fea0003800000 */
.L_x_14969:
        /* <DEDUP_REMOVED lines=20> */
[----:B-1----:R-:W-:Y:S05]  /*0700*/  CALL.REL.NOINC `($__internal_55_$__cuda_sm20_div_rn_f64_full) ;  /* 0x0000001800b87944 */ /* 0x002fea0003c00000 */
[----:B------:R-:W-:Y:S02]  /*0710*/  IMAD.MOV.U32 R4, RZ, RZ, R8 ;  /* 0x000000ffff047224 */ /* 0x000fe400078e0008 */
[----:B------:R-:W-:-:S07]  /*0720*/  IMAD.MOV.U32 R5, RZ, RZ, R9 ;  /* 0x000000ffff057224 */ /* 0x000fce00078e0009 */
.L_x_14972:
[----:B------:R-:W-:Y:S05]  /*0730*/  BSYNC B1 ;  /* 0x0000000000017941 */ /* 0x000fea0003800000 */
.L_x_14971:
        /* <DEDUP_REMOVED lines=24> */
.L_x_14974:
[----:B------:R-:W-:Y:S05]  /*08c0*/  BSYNC B1 ;  /* 0x0000000000017941 */ /* 0x000fea0003800000 */
.L_x_14973:
        /* <DEDUP_REMOVED lines=21> */
.L_x_14976:
[----:B------:R-:W-:Y:S05]  /*0a20*/  BSYNC B1 ;  /* 0x0000000000017941 */ /* 0x000fea0003800000 */
.L_x_14975:
        /* <DEDUP_REMOVED lines=21> */
[----:B-1----:R-:W-:Y:S05]  /*0b80*/  CALL.REL.NOINC `($__internal_55_$__cuda_sm20_div_rn_f64_full) ;  /* 0x0000001400987944 */ /* 0x002fea0003c00000 */
[----:B------:R-:W-:Y:S02]  /*0b90*/  IMAD.MOV.U32 R6, RZ, RZ, R8 ;  /* 0x000000ffff067224 */ /* 0x000fe400078e0008 */
[----:B------:R-:W-:-:S07]  /*0ba0*/  IMAD.MOV.U32 R7, RZ, RZ, R9 ;  /* 0x000000ffff077224 */ /* 0x000fce00078e0009 */
.L_x_14978:
[----:B------:R-:W-:Y:S05]  /*0bb0*/  BSYNC B1 ;  /* 0x0000000000017941 */ /* 0x000fea0003800000 */
.L_x_14977:
        /* <DEDUP_REMOVED lines=20> */
[----:B-1----:R-:W-:Y:S05]  /*0d00*/  CALL.REL.NOINC `($__internal_55_$__cuda_sm20_div_rn_f64_full) ;  /* 0x0000001400387944 */ /* 0x002fea0003c00000 */
[----:B------:R-:W-:Y:S02]  /*0d10*/  IMAD.MOV.U32 R4, RZ, RZ, R8 ;  /* 0x000000ffff047224 */ /* 0x000fe400078e0008 */
[----:B------:R-:W-:-:S07]  /*0d20*/  IMAD.MOV.U32 R5, RZ, RZ, R9 ;  /* 0x000000ffff057224 */ /* 0x000fce00078e0009 */
.L_x_14980:
[----:B------:R-:W-:Y:S05]  /*0d30*/  BSYNC B1 ;  /* 0x0000000000017941 */ /* 0x000fea0003800000 */
.L_x_14979:
[----:B------:R-:W-:Y:S01]  /*0d40*/  STG.E.128 desc[UR4][R2.64+0x30], R4 ;  /* 0x0000300402007986 */ /* 0x000fe2000c101d04 */
[----:B------:R-:W-:Y:S05]  /*0d50*/  EXIT ;  /* 0x000000000000794d */ /* 0x000fea0003800000 */
.L_x_14964:
        /* <DEDUP_REMOVED lines=76> */
[----:B------:R-:W-:Y:S05]  /*1220*/  CALL.REL.NOINC `($__internal_55_$__cuda_sm20_div_rn_f64_full) ;  /* 0x0000000c00f07944 */ /* 0x000fea0003c00000 */
[----:B------:R-:W-:Y:S01]  /*1230*/  MOV R22, R8 ;  /* 0x0000000800167202 */ /* 0x000fe20000000f00 */
[----:B------:R-:W-:-:S07]  /*1240*/  IMAD.MOV.U32 R23, RZ, RZ, R9 ;  /* 0x000000ffff177224 */ /* 0x000fce00078e0009 */
.L_x_14982:
[----:B------:R-:W-:Y:S05]  /*1250*/  BSYNC B1 ;  /* 0x0000000000017941 */ /* 0x000fea0003800000 */
.L_x_14981:
        /* <DEDUP_REMOVED lines=23> */
[----:B------:R-:W-:Y:S05]  /*13d0*/  CALL.REL.NOINC `($__internal_55_$__cuda_sm20_div_rn_f64_full) ;  /* 0x0000000c00847944 */ /* 0x000fea0003c00000 */
[----:B------:R-:W-:Y:S02]  /*13e0*/  IMAD.MOV.U32 R20, RZ, RZ, R8 ;  /* 0x000000ffff147224 */ /* 0x000fe400078e0008 */
[----:B------:R-:W-:-:S07]  /*13f0*/  IMAD.MOV.U32 R21, RZ, RZ, R9 ;  /* 0x000000ffff157224 */ /* 0x000fce00078e0009 */
.L_x_14984:
[----:B------:R-:W-:Y:S05]  /*1400*/  BSYNC B1 ;  /* 0x0000000000017941 */ /* 0x000fea0003800000 */
.L_x_14983:
        /* <DEDUP_REMOVED lines=23> */
[----:B------:R-:W-:Y:S05]  /*1580*/  CALL.REL.NOINC `($__internal_55_$__cuda_sm20_div_rn_f64_full) ;  /* 0x0000000c00187944 */ /* 0x000fea0003c00000 */
[----:B------:R-:W-:Y:S02]  /*1590*/  IMAD.MOV.U32 R2, RZ, RZ, R8 ;  /* 0x000000ffff027224 */ /* 0x000fe400078e0008 */
[----:B------:R-:W-:-:S07]  /*15a0*/  IMAD.MOV.U32 R3, RZ, RZ, R9 ;  /* 0x000000ffff037224 */ /* 0x000fce00078e0009 */
.L_x_14986:
[----:B------:R-:W-:Y:S05]  /*15b0*/  BSYNC B1 ;  /* 0x0000000000017941 */ /* 0x000fea0003800000 */
.L_x_14985:
        /* <DEDUP_REMOVED lines=23> */
[----:B------:R-:W-:Y:S05]  /*1730*/  CALL.REL.NOINC `($__internal_55_$__cuda_sm20_div_rn_f64_full) ;  /* 0x0000000800ac7944 */ /* 0x000fea0003c00000 */
[----:B------:R-:W-:Y:S02]  /*1740*/  IMAD.MOV.U32 R4, RZ, RZ, R8 ;  /* 0x000000ffff047224 */ /* 0x000fe400078e0008 */
[----:B------:R-:W-:-:S07]  /*1750*/  IMAD.MOV.U32 R5, RZ, RZ, R9 ;  /* 0x000000ffff057224 */ /* 0x000fce00078e0009 */
.L_x_14988:
[----:B------:R-:W-:Y:S05]  /*1760*/  BSYNC B1 ;  /* 0x0000000000017941 */ /* 0x000fea0003800000 */
.L_x_14987:
        /* <DEDUP_REMOVED lines=24> */
[----:B------:R-:W-:Y:S01]  /*18f0*/  MOV R6, R8 ;  /* 0x0000000800067202 */ /* 0x000fe20000000f00 */
[----:B------:R-:W-:-:S07]  /*1900*/  IMAD.MOV.U32 R7, RZ, RZ, R9 ;  /* 0x000000ffff077224 */ /* 0x000fce00078e0009 */
.L_x_14990:
[----:B------:R-:W-:Y:S05]  /*1910*/  BSYNC B1 ;  /* 0x0000000000017941 */ /* 0x000fea0003800000 */
.L_x_14989:
        /* <DEDUP_REMOVED lines=26> */
.L_x_14992:
[----:B------:R-:W-:Y:S05]  /*1ac0*/  BSYNC B1 ;  /* 0x0000000000017941 */ /* 0x000fea0003800000 */
.L_x_14991:
        /* <DEDUP_REMOVED lines=26> */
.L_x_14994:
[----:B------:R-:W-:Y:S05]  /*1c70*/  BSYNC B1 ;  /* 0x0000000000017941 */ /* 0x000fea0003800000 */
.L_x_14993:
        /* <DEDUP_REMOVED lines=26> */
.L_x_14996:
[----:B------:R-:W-:Y:S05]  /*1e20*/  BSYNC B1 ;  /* 0x0000000000017941 */ /* 0x000fea0003800000 */
.L_x_14995:
        /* <DEDUP_REMOVED lines=22> */
.L_x_14999:
[----:B------:R-:W-:-:S13]  /*1f90*/  ISETP.GE.AND P0, PT, R14, R15, PT ;  /* 0x0000000f0e00720c */ /* 0x000fda0003f06270 */
[----:B------:R-:W-:Y:S05]  /*1fa0*/  @P0 BRA `(.L_x_15001) ;  /* 0x0000000000300947 */ /* 0x000fea0003800000 */
[----:B-1----:R-:W1:Y:S01]  /*1fb0*/  LDC.64 R2, c[0x0][0x228] ;  /* 0x00008a00ff027b82 */ /* 0x002e620000000a00 */
[----:B0-----:R-:W-:Y:S02]  /*1fc0*/  IMAD.IADD R9, R36, 0x1, R14 ;  /* 0x0000000124097824 */ /* 0x001fe400078e020e */
[----:B------:R-:W-:Y:S02]  /*1fd0*/  VIADD R14, R14, 0x80 ;  /* 0x000000800e0e7836 */ /* 0x000fe40000000000 */
[----:B-1----:R-:W-:-:S05]  /*1fe0*/  IMAD.WIDE.U32 R2, R9, 0x8, R2 ;  /* 0x0000000809027825 */ /* 0x002fca00078e0002 */
[----:B------:R1:W-:Y:S02]  /*1ff0*/  STG.E.64 desc[UR4][R2.64], R4 ;  /* 0x0000000402007986 */ /* 0x0003e4000c101b04 */
.L_x_15000:
[----:B------:R-:W-:-:S13]  /*2000*/  ISETP.GE.AND P0, PT, R14, R15, PT ;  /* 0x0000000f0e00720c */ /* 0x000fda0003f06270 */
[----:B------:R-:W-:Y:S05]  /*2010*/  @P0 BRA `(.L_x_15002) ;  /* 0x0000000000340947 */ /* 0x000fea0003800000 */
[----:B-1----:R-:W1:Y:S01]  /*2020*/  LDC.64 R2, c[0x0][0x228] ;  /* 0x00008a00ff027b82 */ /* 0x002e620000000a00 */
[----:B------:R-:W-:Y:S01]  /*2030*/  IADD3 R5, R36, R14, RZ ;  /* 0x0000000e24057210 */ /* 0x000fe20007ffe0ff */
[----:B------:R-:W-:-:S04]  /*2040*/  VIADD R14, R14, 0x80 ;  /* 0x000000800e0e7836 */ /* 0x000fc80000000000 */
[----:B-1----:R-:W-:-:S05]  /*2050*/  IMAD.WIDE.U32 R2, R5, 0x8, R2 ;  /* 0x0000000805027825 */ /* 0x002fca00078e0002 */
[----:B------:R2:W-:Y:S02]  /*2060*/  STG.E.64 desc[UR4][R2.64], R6 ;  /* 0x0000000602007986 */ /* 0x0005e4000c101b04 */
.L_x_15001:
        /* <DEDUP_REMOVED lines=8> */
.L_x_15002:
[----:B------:R-:W-:Y:S05]  /*20f0*/  BSYNC B1 ;  /* 0x0000000000017941 */ /* 0x000fea0003800000 */
.L_x_14998:
[----:B------:R-:W-:-:S13]  /*2100*/  ISETP.GE.AND P0, PT, R14, R15, PT ;  /* 0x0000000f0e00720c */ /* 0x000fda0003f06270 */
[----:B-12---:R-:W1:Y:S01]  /*2110*/  @!P0 LDC.64 R2, c[0x0][0x228] ;  /* 0x00008a00ff028b82 */ /* 0x006e620000000a00 */
[----:B------:R-:W-:Y:S01]  /*2120*/  @!P0 IADD3 R5, R36, R14, RZ ;  /* 0x0000000e24058210 */ /* 0x000fe20007ffe0ff */
[----:B------:R-:W-:-:S04]  /*2130*/  @!P0 VIADD R14, R14, 0x80 ;  /* 0x000000800e0e8836 */ /* 0x000fc80000000000 */
[----:B-1----:R-:W-:-:S05]  /*2140*/  @!P0 IMAD.WIDE.U32 R2, R5, 0x8, R2 ;  /* 0x0000000805028825 */ /* 0x002fca00078e0002 */
[----:B------:R3:W-:Y:S02]  /*2150*/  @!P0 STG.E.64 desc[UR4][R2.64], R12 ;  /* 0x0000000c02008986 */ /* 0x0007e4000c101b04 */
.L_x_15003:
[----:B------:R-:W-:Y:S05]  /*2160*/  BSYNC B0 ;  /* 0x0000000000007941 */ /* 0x000fea0003800000 */
.L_x_14997:
        /* <DEDUP_REMOVED lines=8> */
        .weak           $__internal_55_$__cuda_sm20_div_rn_f64_full
        .type           $__internal_55_$__cuda_sm20_div_rn_f64_full,@function
        .size           $__internal_55_$__cuda_sm20_div_rn_f64_full,(.L_x_19310 - $__internal_55_$__cuda_sm20_div_rn_f64_full)
$__internal_55_$__cuda_sm20_div_rn_f64_full:
        /* <DEDUP_REMOVED lines=70> */
.L_x_15005:
        /* <DEDUP_REMOVED lines=17> */
.L_x_15008:
[----:B------:R-:W-:-:S05]  /*2760*/  LOP3.LUT R30, R27, 0x80000, RZ, 0xfc, !PT ;  /* 0x000800001b1e7812 */ /* 0x000fca00078efcff */
[----:B------:R-:W-:Y:S01]  /*2770*/  IMAD.MOV.U32 R31, RZ, RZ, R30 ;  /* 0x000000ffff1f7224 */ /* 0x000fe200078e001e */
[----:B------:R-:W-:Y:S01]  /*2780*/  MOV R30, R26 ;  /* 0x0000001a001e7202 */ /* 0x000fe20000000f00 */
[----:B------:R-:W-:Y:S06]  /*2790*/  BRA `(.L_x_15006) ;  /* 0x00000000000c7947 */ /* 0x000fec0003800000 */
.L_x_15007:
[----:B------:R-:W-:-:S05]  /*27a0*/  LOP3.LUT R30, R33, 0x80000, RZ, 0xfc, !PT ;  /* 0x00080000211e7812 */ /* 0x000fca00078efcff */
[----:B------:R-:W-:Y:S02]  /*27b0*/  IMAD.MOV.U32 R31, RZ, RZ, R30 ;  /* 0x000000ffff1f7224 */ /* 0x000fe400078e001e */
[----:B------:R-:W-:-:S07]  /*27c0*/  IMAD.MOV.U32 R30, RZ, RZ, R32 ;  /* 0x000000ffff1e7224 */ /* 0x000fce00078e0020 */
.L_x_15006:
[----:B------:R-:W-:Y:S05]  /*27d0*/  BSYNC B0 ;  /* 0x0000000000007941 */ /* 0x000fea0003800000 */
.L_x_15004:
[----:B------:R-:W-:Y:S01]  /*27e0*/  IMAD.MOV.U32 R24, RZ, RZ, R0 ;  /* 0x000000ffff187224 */ /* 0x000fe200078e0000 */
[----:B------:R-:W-:Y:S01]  /*27f0*/  MOV R9, R31 ;  /* 0x0000001f00097202 */ /* 0x000fe20000000f00 */
[----:B------:R-:W-:Y:S02]  /*2800*/  IMAD.MOV.U32 R25, RZ, RZ, 0x0 ;  /* 0x00000000ff197424 */ /* 0x000fe400078e00ff */
[----:B------:R-:W-:Y:S02]  /*2810*/  IMAD.MOV.U32 R8, RZ, RZ, R30 ;  /* 0x000000ffff087224 */ /* 0x000fe400078e001e */
[----:B------:R-:W-:Y:S05]  /*2820*/  RET.REL.NODEC R24 `(_ZN2at6native29vectorized_elementwise_kernelILi8ENS0_13BUnaryFunctorIdddNS0_15binary_internal10DivFunctorIdEEEESt5arrayIPcLm2EEEEviT0_T1_) ;  /* 0xffffffd418f47950 */ /* 0x000fea0003c3ffff */
.L_x_15009:
        /* <DEDUP_REMOVED lines=13> */
.L_x_19310:


//--------------------- .text._ZN2at6native18elementwise_kernelILi128ELi4EZNS0_15gpu_kernel_implINS0_13AUnaryFunctorIdddNS0_15binary_internal10DivFunctorIdEEEEEEvRNS_18TensorIteratorBaseERKT_EUliE_EEviT1_ --------------------------
	.section	.text._ZN2at6native18elementwise_kernelILi128ELi4EZNS0_15gpu_kernel_implINS0_13AUnaryFunctorIdddNS0_15binary_internal10DivFunctorIdEEEEEEvRNS_18TensorIteratorBaseERKT_EUliE_EEviT1_,"ax",@progbits
	.align	128
        .global         _ZN2at6native18elementwise_kernelILi128ELi4EZNS0_15gpu_kernel_implINS0_13AUnaryFunctorIdddNS0_15binary_internal10DivFunctorIdEEEEEEvRNS_18TensorIteratorBaseERKT_EUliE_EEviT1_
        .type           _ZN2at6native18elementwise_kernelILi128ELi4EZNS0_15gpu_kernel_implINS0_13AUnaryFunctorIdddNS0_15binary_internal10DivFunctorIdEEEEEEvRNS_18TensorIteratorBaseERKT_EUliE_EEviT1_,@function
        .size           _ZN2at6native18elementwise_kernelILi128ELi4EZNS0_15gpu_kernel_implINS0_13AUnaryFunctorIdddNS0_15binary_internal10DivFunctorIdEEEEEEvRNS_18TensorIteratorBaseERKT_EUliE_EEviT1_,(.L_x_19311 - _ZN2at6native18elementwise_kernelILi128ELi4EZNS0_15gpu_kernel_implINS0_13AUnaryFunctorIdddNS0_15binary_internal10DivFunctorIdEEEEEEvRNS_18TensorIteratorBaseERKT_EUliE_EEviT1_)
        .other          _ZN2at6native18elementwise_kernelILi128ELi4EZNS0_15gpu_kernel_implINS0_13AUnaryFunctorIdddNS0_15binary_internal10DivFunctorIdEEEEEEvRNS_18TensorIteratorBaseERKT_EUliE_EEviT1_,@"STO_CUDA_ENTRY STV_DEFAULT"
_ZN2at6native18elementwise_kernelILi128ELi4EZNS0_15gpu_kernel_implINS0_13AUnaryFunctorIdddNS0_15binary_internal10DivFunctorIdEEEEEEvRNS_18TensorIteratorBaseERKT_EUliE_EEviT1_:
.text._ZN2at6native18elementwise_kernelILi128ELi4EZNS0_15gpu_kernel_implINS0_13AUnaryFunctorIdddNS0_15binary_internal10DivFunctorIdEEEEEEvRNS_18TensorIteratorBaseERKT_EUliE_EEviT1_:
[----:B------:R-:W0:Y:S01]  /*0000*/  LDC R1, c[0x0][0x28] ;  /* 0x00000a00ff017b82 */ /* 0x000e220000000800 */
[----:B------:R-:W1:Y:S01]  /*0010*/  S2R R23, SR_CTAID.X ;  /* 0x0000000000177919 */ /* 0x000e620000002500 */
[----:B------:R-:W-:Y:S01]  /*0020*/  ULDC UR4, c[0x0][0x210] ;  /* 0x0000840000047ab9 */ /* 0x000fe20000000800 */
[----:B------:R-:W-:Y:S01]  /*0030*/  ULDC.64 UR36, c[0x0][0x208] ;  /* 0x0000820000247ab9 */ /* 0x000fe20000000a00 */
[----:B------:R-:W-:Y:S01]  /*0040*/  ULDC.64 UR38, c[0x0][0x428] ;  /* 0x00010a0000267ab9 */ /* 0x000fe20000000a00 */
[----:B------:R-:W1:Y:S01]  /*0050*/  S2R R2, SR_TID.X ;  /* 0x0000000000027919 */ /* 0x000e620000002100 */
[----:B------:R-:W-:Y:S01]  /*0060*/  BSSY B6, `(.L_x_15010) ;  /* 0x0000353000067945 */ /* 0x000fe20003800000 */
        /* <DEDUP_REMOVED lines=307> */
.L_x_15012:
        /* <DEDUP_REMOVED lines=21> */
.L_x_15016:
[----:B------:R-:W2:Y:S02]  /*14f0*/  LDG.E.U8 R4, desc[UR36][R4.64] ;  /* 0x0000002404047981 */ /* 0x000ea4000c1e1100 */
[----:B--2---:R0:W1:Y:S01]  /*1500*/  I2F.F64.U16 R6, R4 ;  /* 0x0000000400067312 */ /* 0x0040620000101800 */
[----:B------:R-:W-:Y:S05]  /*1510*/  BRA `(.L_x_15018) ;  /* 0x0000000c00707947 */ /* 0x000fea0003800000 */
.L_x_15015:
        /* <DEDUP_REMOVED lines=9> */
.L_x_15020:
[----:B------:R-:W2:Y:S02]  /*15b0*/  LDG.E R4, desc[UR36][R4.64] ;  /* 0x0000002404047981 */ /* 0x000ea4000c1e1900 */
[----:B--2---:R0:W1:Y:S01]  /*15c0*/  I2F.F64 R6, R4 ;  /* 0x0000000400067312 */ /* 0x0040620000201c00 */
[----:B------:R-:W-:Y:S05]  /*15d0*/  BRA `(.L_x_15018) ;  /* 0x0000000c00407947 */ /* 0x000fea0003800000 */
.L_x_15019:
[----:B------:R-:W2:Y:S02]  /*15e0*/  LDG.E.U16 R4, desc[UR36][R4.64] ;  /* 0x0000002404047981 */ /* 0x000ea4000c1e1500 */
[----:B--2---:R0:W1:Y:S01]  /*15f0*/  I2F.F64.S16 R6, R4 ;  /* 0x0000000400067312 */ /* 0x0040620000101c00 */
[----:B------:R-:W-:Y:S05]  /*1600*/  BRA `(.L_x_15018) ;  /* 0x0000000c00347947 */ /* 0x000fea0003800000 */
.L_x_15014:
        /* <DEDUP_REMOVED lines=10> */
.L_x_15022:
[----:B------:R-:W2:Y:S02]  /*16b0*/  LDG.E.U16 R0, desc[UR36][R4.64] ;  /* 0x0000002404007981 */ /* 0x000ea4000c1e1500 */
[----:B--2---:R-:W-:-:S05]  /*16c0*/  HADD2.F32 R0, -RZ, R0.H0_H0 ;  /* 0x20000000ff007230 */ /* 0x004fca0000004100 */
[----:B------:R-:W-:-:S04]  /*16d0*/  FMUL.FTZ R0, R0, 1 ;  /* 0x3f80000000007820 */ /* 0x000fc80000410000 */
[----:B------:R0:W1:Y:S01]  /*16e0*/  F2F.F64.F32 R6, R0 ;  /* 0x0000000000067310 */ /* 0x0000620000201800 */
[----:B------:R-:W-:Y:S05]  /*16f0*/  BRA `(.L_x_15018) ;  /* 0x0000000800f87947 */ /* 0x000fea0003800000 */
.L_x_15021:
        /* <DEDUP_REMOVED lines=10> */
.L_x_15024:
[----:B------:R-:W2:Y:S02]  /*17a0*/  LDG.E.U16 R4, desc[UR36][R4.64] ;  /* 0x0000002404047981 */ /* 0x000ea4000c1e1500 */
[----:B--2---:R-:W-:-:S05]  /*17b0*/  HADD2.F32 R0, -RZ, R4.H0_H0 ;  /* 0x20000004ff007230 */ /* 0x004fca0000004100 */
[----:B------:R-:W-:-:S04]  /*17c0*/  FMUL.FTZ R0, R0, 1 ;  /* 0x3f80000000007820 */ /* 0x000fc80000410000 */
[----:B------:R0:W1:Y:S01]  /*17d0*/  F2F.F64.F32 R6, R0 ;  /* 0x0000000000067310 */ /* 0x0000620000201800 */
[----:B------:R-:W-:Y:S05]  /*17e0*/  BRA `(.L_x_15018) ;  /* 0x0000000800bc7947 */ /* 0x000fea0003800000 */
.L_x_15023:
[----:B------:R0:W5:Y:S01]  /*17f0*/  LDG.E.64 R6, desc[UR36][R4.64] ;  /* 0x0000002404067981 */ /* 0x000162000c1e1b00 */
[----:B------:R-:W-:Y:S05]  /*1800*/  BRA `(.L_x_15018) ;  /* 0x0000000800b47947 */ /* 0x000fea0003800000 */
.L_x_15013:
        /* <DEDUP_REMOVED lines=13> */
.L_x_15027:
[----:B------:R0:W5:Y:S01]  /*18e0*/  LDG.E.64 R6, desc[UR36][R4.64] ;  /* 0x0000002404067981 */ /* 0x000162000c1e1b00 */
[----:B------:R-:W-:Y:S05]  /*18f0*/  BRA `(.L_x_15018) ;  /* 0x0000000800787947 */ /* 0x000fea0003800000 */
.L_x_15026:
        /* <DEDUP_REMOVED lines=28> */
.L_x_15029:
        /* <DEDUP_REMOVED lines=15> */
.L_x_15028:
[----:B------:R-:W2:Y:S02]  /*1bb0*/  LDG.E.U16 R0, desc[UR36][R4.64] ;  /* 0x0000002404007981 */ /* 0x000ea4000c1e1500 */
[----:B--2---:R-:W-:-:S04]  /*1bc0*/  IMAD.U32 R0, R0, 0x10000, RZ ;  /* 0x0001000000007824 */ /* 0x004fc800078e00ff */
[----:B------:R-:W-:-:S04]  /*1bd0*/  FMUL.FTZ R0, R0, 1 ;  /* 0x3f80000000007820 */ /* 0x000fc80000410000 */
[----:B------:R0:W1:Y:S01]  /*1be0*/  F2F.F64.F32 R6, R0 ;  /* 0x0000000000067310 */ /* 0x0000620000201800 */
[----:B------:R-:W-:Y:S05]  /*1bf0*/  BRA `(.L_x_15018) ;  /* 0x0000000400b87947 */ /* 0x000fea0003800000 */
.L_x_15025:
        /* <DEDUP_REMOVED lines=11> */
.L_x_15032:
        /* <DEDUP_REMOVED lines=21> */
.L_x_15036:
[----:B------:R-:W-:Y:S05]  /*1e00*/  BSYNC B1 ;  /* 0x0000000000017941 */ /* 0x000fea0003800000 */
.L_x_15035:
[----:B------:R-:W-:Y:S01]  /*1e10*/  LEA R5, R0, 0x3b800000, 0x17 ;  /* 0x3b80000000057811 */ /* 0x000fe200078eb8ff */
[----:B------:R-:W-:-:S05]  /*1e20*/  IMAD.SHL.U32 R0, R3, 0x100000, RZ ;  /* 0x0010000003007824 */ /* 0x000fca00078e00ff */
[----:B------:R-:W-:-:S07]  /*1e30*/  LOP3.LUT R0, R5, R0, R6, 0xfe, !PT ;  /* 0x0000000005007212 */ /* 0x000fce00078efe06 */
.L_x_15034:
[----:B------:R-:W-:Y:S05]  /*1e40*/  BSYNC B0 ;  /* 0x0000000000007941 */ /* 0x000fea0003800000 */
.L_x_15033:
[----:B------:R-:W-:-:S04]  /*1e50*/  FMUL.FTZ R0, R0, 1 ;  /* 0x3f80000000007820 */ /* 0x000fc80000410000 */
[----:B------:R2:W3:Y:S01]  /*1e60*/  F2F.F64.F32 R6, R0 ;  /* 0x0000000000067310 */ /* 0x0004e20000201800 */
[----:B------:R-:W-:Y:S05]  /*1e70*/  BRA `(.L_x_15018) ;  /* 0x0000000400187947 */ /* 0x000fea0003800000 */
.L_x_15031:
        /* <DEDUP_REMOVED lines=21> */
.L_x_15040:
[----:B------:R-:W-:Y:S05]  /*1fd0*/  BSYNC B1 ;  /* 0x0000000000017941 */ /* 0x000fea0003800000 */
.L_x_15039:
[----:B------:R-:W-:Y:S01]  /*1fe0*/  LEA R5, R0, 0x37800000, 0x17 ;  /* 0x3780000000057811 */ /* 0x000fe200078eb8ff */
[----:B------:R-:W-:-:S05]  /*1ff0*/  IMAD.SHL.U32 R0, R3, 0x200000, RZ ;  /* 0x0020000003007824 */ /* 0x000fca00078e00ff */
[----:B------:R-:W-:-:S07]  /*2000*/  LOP3.LUT R0, R5, R0, R6, 0xfe, !PT ;  /* 0x0000000005007212 */ /* 0x000fce00078efe06 */
.L_x_15038:
[----:B------:R-:W-:Y:S05]  /*2010*/  BSYNC B0 ;  /* 0x0000000000007941 */ /* 0x000fea0003800000 */
.L_x_15037:
[----:B------:R-:W-:-:S04]  /*2020*/  FMUL.FTZ R0, R0, 1 ;  /* 0x3f80000000007820 */ /* 0x000fc80000410000 */
[----:B------:R4:W0:Y:S01]  /*2030*/  F2F.F64.F32 R6, R0 ;  /* 0x0000000000067310 */ /* 0x0008220000201800 */
[----:B------:R-:W-:Y:S05]  /*2040*/  BRA `(.L_x_15018) ;  /* 0x0000000000a47947 */ /* 0x000fea0003800000 */
.L_x_15030:
        /* <DEDUP_REMOVED lines=14> */
.L_x_15044:
[----:B------:R-:W-:Y:S05]  /*2130*/  BSYNC B0 ;  /* 0x0000000000007941 */ /* 0x000fea0003800000 */
.L_x_15043:
[----:B------:R-:W-:-:S04]  /*2140*/  FMUL.FTZ R0, R0, 1 ;  /* 0x3f80000000007820 */ /* 0x000fc80000410000 */
[----:B------:R0:W1:Y:S01]  /*2150*/  F2F.F64.F32 R6, R0 ;  /* 0x0000000000067310 */ /* 0x0000620000201800 */
[----:B------:R-:W-:Y:S05]  /*2160*/  BRA `(.L_x_15018) ;  /* 0x00000000005c7947 */ /* 0x000fea0003800000 */
.L_x_15017:
        /* <DEDUP_REMOVED lines=16> */
.L_x_15045:
[----:B------:R-:W-:Y:S01]  /*2270*/  CS2R R6, SRZ ;  /* 0x0000000000067805 */ /* 0x000fe2000001ff00 */
[----:B------:R-:W-:Y:S06]  /*2280*/  BRA `(.L_x_15018) ;  /* 0x0000000000147947 */ /* 0x000fec0003800000 */
.L_x_15042:
[----:B------:R-:W2:Y:S02]  /*2290*/  LDG.E.64 R6, desc[UR36][R4.64] ;  /* 0x0000002404067981 */ /* 0x000ea4000c1e1b00 */
[----:B--2---:R-:W0:Y:S01]  /*22a0*/  I2F.F64.U64 R6, R6 ;  /* 0x0000000600067312 */ /* 0x004e220000301800 */
[----:B------:R-:W-:Y:S05]  /*22b0*/  BRA `(.L_x_15018) ;  /* 0x0000000000087947 */ /* 0x000fea0003800000 */
.L_x_15041:
[----:B------:R-:W2:Y:S02]  /*22c0*/  LDG.E R4, desc[UR36][R4.64] ;  /* 0x0000002404047981 */ /* 0x000ea4000c1e1900 */
[----:B--2---:R0:W1:Y:S02]  /*22d0*/  I2F.F64.U32 R6, R4 ;  /* 0x0000000400067312 */ /* 0x0040640000201800 */
.L_x_15018:
[----:B01-3-5:R-:W0:Y:S01]  /*22e0*/  MUFU.RCP64H R5, R7 ;  /* 0x0000000700057308 */ /* 0x02be220000001800 */
[----:B------:R-:W-:Y:S01]  /*22f0*/  IMAD.MOV.U32 R4, RZ, RZ, 0x1 ;  /* 0x00000001ff047424 */ /* 0x000fe200078e00ff */
[----:B------:R-:W-:Y:S01]  /*2300*/  ULDC.64 UR4, c[0x0][0x428] ;  /* 0x00010a0000047ab9 */ /* 0x000fe20000000a00 */
[----:B--2-4-:R-:W1:Y:S01]  /*2310*/  LDC R0, c[0x0][0x42c] ;  /* 0x00010b00ff007b82 */ /* 0x014e620000000800 */
[----:B------:R-:W-:Y:S03]  /*2320*/  BSSY B0, `(.L_x_15046) ;  /* 0x0000013000007945 */ /* 0x000fe60003800000 */
        /* <DEDUP_REMOVED lines=9> */
[----:B------:R-:W-:-:S05]  /*23c0*/  FFMA R3, RZ, R7, R5 ;  /* 0x00000007ff037223 */ /* 0x000fca0000000005 */
[----:B------:R-:W-:-:S13]  /*23d0*/  FSETP.GT.AND P0, PT, |R3|, 1.469367938527859385e-39, PT ;  /* 0x001000000300780b */ /* 0x000fda0003f04200 */
[----:B------:R-:W-:Y:S05]  /*23e0*/  @P0 BRA P1, `(.L_x_15047) ;  /* 0x0000000000180947 */ /* 0x000fea0000800000 */
[----:B------:R-:W-:Y:S01]  /*23f0*/  IMAD.MOV.U32 R4, RZ, RZ, R6 ;  /* 0x000000ffff047224 */ /* 0x000fe200078e0006 */
[----:B------:R-:W-:Y:S02]  /*2400*/  MOV R3, R7 ;  /* 0x0000000700037202 */ /* 0x000fe40000000f00 */
[----:B------:R-:W-:-:S07]  /*2410*/  MOV R0, 0x2430 ;  /* 0x0000243000007802 */ /* 0x000fce0000000f00 */
[----:B------:R-:W-:Y:S05]  /*2420*/  CALL.REL.NOINC `($__internal_56_$__cuda_sm20_div_rn_f64_full) ;  /* 0x000000b000207944 */ /* 0x000fea0003c00000 */
[----:B------:R-:W-:Y:S02]  /*2430*/  IMAD.MOV.U32 R4, RZ, RZ, R8 ;  /* 0x000000ffff047224 */ /* 0x000fe400078e0008 */
[----:B------:R-:W-:-:S07]  /*2440*/  IMAD.MOV.U32 R5, RZ, RZ, R9 ;  /* 0x000000ffff057224 */ /* 0x000fce00078e0009 */
.L_x_15047:
[----:B------:R-:W-:Y:S05]  /*2450*/  BSYNC B0 ;  /* 0x0000000000007941 */ /* 0x000fea0003800000 */
.L_x_15046:
        /* <DEDUP_REMOVED lines=15> */
.L_x_15051:
[----:B------:R-:W0:Y:S02]  /*2550*/  F2I.S64.F64.TRUNC R4, R4 ;  /* 0x0000000400047311 */ /* 0x000e24000030d900 */
[----:B0-----:R-:W-:-:S05]  /*2560*/  IMAD.MOV.U32 R3, RZ, RZ, R4 ;  /* 0x000000ffff037224 */ /* 0x001fca00078e0004 */
[----:B------:R0:W-:Y:S01]  /*2570*/  STG.E.U8 desc[UR36][R16.64], R3 ;  /* 0x0000000310007986 */ /* 0x0001e2000c101124 */
[----:B------:R-:W-:Y:S05]  /*2580*/  BRA `(.L_x_15053) ;  /* 0x0000000c00f87947 */ /* 0x000fea0003800000 */
.L_x_15050:
        /* <DEDUP_REMOVED lines=9> */
.L_x_15055:
[----:B------:R-:W0:Y:S02]  /*2620*/  F2I.F64.TRUNC R5, R4 ;  /* 0x0000000400057311 */ /* 0x000e24000030d100 */
[----:B0-----:R0:W-:Y:S01]  /*2630*/  STG.E desc[UR36][R16.64], R5 ;  /* 0x0000000510007986 */ /* 0x0011e2000c101924 */
[----:B------:R-:W-:Y:S05]  /*2640*/  BRA `(.L_x_15053) ;  /* 0x0000000c00c87947 */ /* 0x000fea0003800000 */
.L_x_15054:
[----:B------:R-:W0:Y:S02]  /*2650*/  F2I.F64.TRUNC R5, R4 ;  /* 0x0000000400057311 */ /* 0x000e24000030d100 */
[----:B0-----:R0:W-:Y:S01]  /*2660*/  STG.E.U16 desc[UR36][R16.64], R5 ;  /* 0x0000000510007986 */ /* 0x0011e2000c101524 */
[----:B------:R-:W-:Y:S05]  /*2670*/  BRA `(.L_x_15053) ;  /* 0x0000000c00bc7947 */ /* 0x000fea0003800000 */
.L_x_15049:
        /* <DEDUP_REMOVED lines=13> */
.L_x_15057:
        /* <DEDUP_REMOVED lines=8> */
.L_x_15056:
        /* <DEDUP_REMOVED lines=14> */
.L_x_15059:
        /* <DEDUP_REMOVED lines=9> */
.L_x_15058:
[----:B------:R0:W-:Y:S01]  /*2940*/  STG.E.64 desc[UR36][R16.64], R4 ;  /* 0x0000000410007986 */ /* 0x0001e2000c101b24 */
[----:B------:R-:W-:Y:S05]  /*2950*/  BRA `(.L_x_15053) ;  /* 0x0000000c00047947 */ /* 0x000fea0003800000 */
.L_x_15048:
        /* <DEDUP_REMOVED lines=12> */
.L_x_15062:
[----:B------:R-:W-:-:S05]  /*2a20*/  CS2R R6, SRZ ;  /* 0x0000000000067805 */ /* 0x000fca000001ff00 */
[----:B------:R0:W-:Y:S01]  /*2a30*/  STG.E.128 desc[UR36][R16.64], R4 ;  /* 0x0000000410007986 */ /* 0x0001e2000c101d24 */
[----:B------:R-:W-:Y:S05]  /*2a40*/  BRA `(.L_x_15053) ;  /* 0x0000000800c87947 */ /* 0x000fea0003800000 */
.L_x_15061:
        /* <DEDUP_REMOVED lines=25> */
.L_x_15066:
[----:B------:R-:W-:Y:S05]  /*2be0*/  BSYNC B0 ;  /* 0x0000000000007941 */ /* 0x000fea0003800000 */
.L_x_15065:
[----:B------:R-:W-:-:S05]  /*2bf0*/  LOP3.LUT R7, R0, R7, RZ, 0xfc, !PT ;  /* 0x0000000700077212 */ /* 0x000fca00078efcff */
[----:B------:R0:W-:Y:S01]  /*2c00*/  STG.E.U8 desc[UR36][R16.64], R7 ;  /* 0x0000000710007986 */ /* 0x0001e2000c101124 */
[----:B------:R-:W-:Y:S05]  /*2c10*/  BRA `(.L_x_15053) ;  /* 0x0000000800547947 */ /* 0x000fea0003800000 */
.L_x_15064:
        /* <DEDUP_REMOVED lines=17> */
.L_x_15068:
[----:B------:R-:W-:Y:S01]  /*2d30*/  IMAD.MOV.U32 R0, RZ, RZ, 0x7f ;  /* 0x0000007fff007424 */ /* 0x000fe200078e00ff */
[----:B------:R-:W-:-:S04]  /*2d40*/  ISETP.GT.U32.AND P0, PT, R3, 0x7f800000, PT ;  /* 0x7f8000000300780c */ /* 0x000fc80003f04070 */
[----:B------:R-:W-:-:S09]  /*2d50*/  SEL R0, R0, 0x7c, P0 ;  /* 0x0000007c00007807 */ /* 0x000fd20000000000 */
.L_x_15069:
[----:B------:R-:W-:Y:S05]  /*2d60*/  BSYNC B0 ;  /* 0x0000000000007941 */ /* 0x000fea0003800000 */
.L_x_15067:
[----:B------:R-:W-:-:S04]  /*2d70*/  LOP3.LUT R3, R7, 0x80000000, RZ, 0xc0, !PT ;  /* 0x8000000007037812 */ /* 0x000fc800078ec0ff */
[----:B------:R-:W-:-:S04]  /*2d80*/  SHF.R.U32.HI R3, RZ, 0x18, R3 ;  /* 0x00000018ff037819 */ /* 0x000fc80000011603 */
[----:B------:R-:W-:-:S05]  /*2d90*/  LOP3.LUT R3, R0, R3, RZ, 0xfc, !PT ;  /* 0x0000000300037212 */ /* 0x000fca00078efcff */
[----:B------:R0:W-:Y:S01]  /*2da0*/  STG.E.U8 desc[UR36][R16.64], R3 ;  /* 0x0000000310007986 */ /* 0x0001e2000c101124 */
[----:B------:R-:W-:Y:S05]  /*2db0*/  BRA `(.L_x_15053) ;  /* 0x0000000400ec7947 */ /* 0x000fea0003800000 */
.L_x_15063:
        /* <DEDUP_REMOVED lines=8> */
.L_x_15060:
        /* <DEDUP_REMOVED lines=11> */
.L_x_15072:
        /* <DEDUP_REMOVED lines=21> */
.L_x_15075:
[----:B------:R-:W-:-:S04]  /*3040*/  LOP3.LUT R3, R7, 0x80000000, RZ, 0xc0, !PT ;  /* 0x8000000007037812 */ /* 0x000fc800078ec0ff */
[----:B------:R-:W-:-:S04]  /*3050*/  SHF.R.U32.HI R3, RZ, 0x18, R3 ;  /* 0x00000018ff037819 */ /* 0x000fc80000011603 */
[----:B------:R-:W-:-:S04]  /*3060*/  LOP3.LUT R0, R0, R3, RZ, 0xfc, !PT ;  /* 0x0000000300007212 */ /* 0x000fc800078efcff */
[----:B------:R-:W-:-:S07]  /*3070*/  PRMT R8, R0, 0x7610, R8 ;  /* 0x0000761000087816 */ /* 0x000fce0000000008 */
.L_x_15074:
[----:B------:R-:W-:Y:S05]  /*3080*/  BSYNC B0 ;  /* 0x0000000000007941 */ /* 0x000fea0003800000 */
.L_x_15073:
[----:B------:R3:W-:Y:S01]  /*3090*/  STG.E.U8 desc[UR36][R16.64], R8 ;  /* 0x0000000810007986 */ /* 0x0007e2000c101124 */
[----:B------:R-:W-:Y:S05]  /*30a0*/  BRA `(.L_x_15053) ;  /* 0x0000000400307947 */ /* 0x000fea0003800000 */
.L_x_15071:
        /* <DEDUP_REMOVED lines=21> */
.L_x_15078:
[----:B------:R-:W-:-:S04]  /*3200*/  LOP3.LUT R3, R7, 0x80000000, RZ, 0xc0, !PT ;  /* 0x8000000007037812 */ /* 0x000fc800078ec0ff */
[----:B------:R-:W-:-:S04]  /*3210*/  SHF.R.U32.HI R3, RZ, 0x18, R3 ;  /* 0x00000018ff037819 */ /* 0x000fc80000011603 */
[----:B------:R-:W-:-:S04]  /*3220*/  LOP3.LUT R0, R0, R3, RZ, 0xfc, !PT ;  /* 0x0000000300007212 */ /* 0x000fc800078efcff */
[----:B------:R-:W-:-:S07]  /*3230*/  PRMT R8, R0, 0x7610, R8 ;  /* 0x0000761000087816 */ /* 0x000fce0000000008 */
.L_x_15077:
[----:B------:R-:W-:Y:S05]  /*3240*/  BSYNC B0 ;  /* 0x0000000000007941 */ /* 0x000fea0003800000 */
.L_x_15076:
[----:B------:R0:W-:Y:S01]  /*3250*/  STG.E.U8 desc[UR36][R16.64], R8 ;  /* 0x0000000810007986 */ /* 0x0001e2000c101124 */
[----:B------:R-:W-:Y:S05]  /*3260*/  BRA `(.L_x_15053) ;  /* 0x0000000000c07947 */ /* 0x000fea0003800000 */
.L_x_15070:
        /* <DEDUP_REMOVED lines=26> */
.L_x_15052:
        /* <DEDUP_REMOVED lines=16> */
.L_x_15081:
[----:B------:R-:W-:Y:S05]  /*3510*/  BRA `(.L_x_15053) ;  /* 0x0000000000147947 */ /* 0x000fea0003800000 */
.L_x_15080:
[----:B------:R-:W0:Y:S02]  /*3520*/  F2I.U64.F64.TRUNC R4, R4 ;  /* 0x0000000400047311 */ /* 0x000e24000030d800 */
[----:B0-----:R1:W-:Y:S01]  /*3530*/  STG.E.64 desc[UR36][R16.64], R4 ;  /* 0x0000000410007986 */ /* 0x0013e2000c101b24 */
[----:B------:R-:W-:Y:S05]  /*3540*/  BRA `(.L_x_15053) ;  /* 0x0000000000087947 */ /* 0x000fea0003800000 */
.L_x_15079:
[----:B------:R-:W0:Y:S02]  /*3550*/  F2I.U32.F64.TRUNC R5, R4 ;  /* 0x0000000400057311 */ /* 0x000e24000030d000 */
[----:B0-----:R0:W-:Y:S02]  /*3560*/  STG.E desc[UR36][R16.64], R5 ;  /* 0x0000000510007986 */ /* 0x0011e4000c101924 */
.L_x_15053:
[----:B------:R-:W-:-:S04]  /*3570*/  IMAD R2, R23, 0x200, R2 ;  /* 0x0000020017027824 */ /* 0x000fc800078e0202 */
[----:B------:R-:W-:-:S07]  /*3580*/  VIADD R19, R2, 0x80 ;  /* 0x0000008002137836 */ /* 0x000fce0000000000 */
.L_x_15011:
[----:B------:R-:W-:Y:S05]  /*3590*/  BSYNC B6 ;  /* 0x0000000000067941 */ /* 0x000fea0003800000 */
.L_x_15010:
        /* <DEDUP_REMOVED lines=307> */
.L_x_15084:
        /* <DEDUP_REMOVED lines=21> */
.L_x_15088:
[----:B------:R-:W2:Y:S02]  /*4a20*/  LDG.E.U8 R2, desc[UR36][R4.64] ;  /* 0x0000002404027981 */ /* 0x000ea4000c1e1100 */
[----:B--2---:R-:W3:Y:S01]  /*4a30*/  I2F.F64.U16 R2, R2 ;  /* 0x0000000200027312 */ /* 0x004ee20000101800 */
[----:B------:R-:W-:Y:S05]  /*4a40*/  BRA `(.L_x_15090) ;  /* 0x0000000c00707947 */ /* 0x000fea0003800000 */
.L_x_15087:
        /* <DEDUP_REMOVED lines=9> */
.L_x_15092:
[----:B------:R-:W2:Y:S02]  /*4ae0*/  LDG.E R2, desc[UR36][R4.64] ;  /* 0x0000002404027981 */ /* 0x000ea4000c1e1900 */
[----:B--2---:R-:W1:Y:S01]  /*4af0*/  I2F.F64 R2, R2 ;  /* 0x0000000200027312 */ /* 0x004e620000201c00 */
[----:B------:R-:W-:Y:S05]  /*4b00*/  BRA `(.L_x_15090) ;  /* 0x0000000c00407947 */ /* 0x000fea0003800000 */
.L_x_15091:
[----:B------:R-:W2:Y:S02]  /*4b10*/  LDG.E.U16 R2, desc[UR36][R4.64] ;  /* 0x0000002404027981 */ /* 0x000ea4000c1e1500 */
[----:B--2---:R-:W2:Y:S01]  /*4b20*/  I2F.F64.S16 R2, R2 ;  /* 0x0000000200027312 */ /* 0x004ea20000101c00 */
[----:B------:R-:W-:Y:S05]  /*4b30*/  BRA `(.L_x_15090) ;  /* 0x0000000c00347947 */ /* 0x000fea0003800000 */
.L_x_15086:
        /* <DEDUP_REMOVED lines=10> */
.L_x_15094:
[----:B------:R-:W2:Y:S02]  /*4be0*/  LDG.E.U16 R0, desc[UR36][R4.64] ;  /* 0x0000002404007981 */ /* 0x000ea4000c1e1500 */
[----:B--2---:R-:W-:-:S05]  /*4bf0*/  HADD2.F32 R0, -RZ, R0.H0_H0 ;  /* 0x20000000ff007230 */ /* 0x004fca0000004100 */
[----:B------:R-:W-:-:S04]  /*4c00*/  FMUL.FTZ R0, R0, 1 ;  /* 0x3f80000000007820 */ /* 0x000fc80000410000 */
[----:B------:R0:W1:Y:S01]  /*4c10*/  F2F.F64.F32 R2, R0 ;  /* 0x0000000000027310 */ /* 0x0000620000201800 */
[----:B------:R-:W-:Y:S05]  /*4c20*/  BRA `(.L_x_15090) ;  /* 0x0000000800f87947 */ /* 0x000fea0003800000 */
.L_x_15093:
        /* <DEDUP_REMOVED lines=10> */
.L_x_15096:
[----:B------:R-:W2:Y:S02]  /*4cd0*/  LDG.E.U16 R4, desc[UR36][R4.64] ;  /* 0x0000002404047981 */ /* 0x000ea4000c1e1500 */
[----:B--2---:R-:W-:-:S05]  /*4ce0*/  HADD2.F32 R0, -RZ, R4.H0_H0 ;  /* 0x20000004ff007230 */ /* 0x004fca0000004100 */
[----:B------:R-:W-:-:S04]  /*4cf0*/  FMUL.FTZ R0, R0, 1 ;  /* 0x3f80000000007820 */ /* 0x000fc80000410000 */
[----:B------:R0:W1:Y:S01]  /*4d00*/  F2F.F64.F32 R2, R0 ;  /* 0x0000000000027310 */ /* 0x0000620000201800 */
[----:B------:R-:W-:Y:S05]  /*4d10*/  BRA `(.L_x_15090) ;  /* 0x0000000800bc7947 */ /* 0x000fea0003800000 */
.L_x_15095:
[----:B------:R0:W5:Y:S01]  /*4d20*/  LDG.E.64 R2, desc[UR36][R4.64] ;  /* 0x0000002404027981 */ /* 0x000162000c1e1b00 */
[----:B------:R-:W-:Y:S05]  /*4d30*/  BRA `(.L_x_15090) ;  /* 0x0000000800b47947 */ /* 0x000fea0003800000 */
.L_x_15085:
        /* <DEDUP_REMOVED lines=13> */
.L_x_15099:
[----:B------:R0:W5:Y:S01]  /*4e10*/  LDG.E.64 R2, desc[UR36][R4.64] ;  /* 0x0000002404027981 */ /* 0x000162000c1e1b00 */
[----:B------:R-:W-:Y:S05]  /*4e20*/  BRA `(.L_x_15090) ;  /* 0x0000000800787947 */ /* 0x000fea0003800000 */
.L_x_15098:
        /* <DEDUP_REMOVED lines=28> */
.L_x_15101:
        /* <DEDUP_REMOVED lines=15> */
.L_x_15100:
[----:B------:R-:W2:Y:S02]  /*50e0*/  LDG.E.U16 R0, desc[UR36][R4.64] ;  /* 0x0000002404007981 */ /* 0x000ea4000c1e1500 */
[----:B--2---:R-:W-:-:S05]  /*50f0*/  SHF.L.U32 R0, R0, 0x10, RZ ;  /* 0x0000001000007819 */ /* 0x004fca00000006ff */
[----:B------:R-:W-:-:S04]  /*5100*/  FMUL.FTZ R0, R0, 1 ;  /* 0x3f80000000007820 */ /* 0x000fc80000410000 */
[----:B------:R0:W1:Y:S01]  /*5110*/  F2F.F64.F32 R2, R0 ;  /* 0x0000000000027310 */ /* 0x0000620000201800 */
[----:B------:R-:W-:Y:S05]  /*5120*/  BRA `(.L_x_15090) ;  /* 0x0000000400b87947 */ /* 0x000fea0003800000 */
.L_x_15097:
        /* <DEDUP_REMOVED lines=11> */
.L_x_15104:
        /* <DEDUP_REMOVED lines=21> */
.L_x_15108:
[----:B------:R-:W-:Y:S05]  /*5330*/  BSYNC B1 ;  /* 0x0000000000017941 */ /* 0x000fea0003800000 */
.L_x_15107:
[----:B------:R-:W-:Y:S01]  /*5340*/  LEA R3, R0, 0x3b800000, 0x17 ;  /* 0x3b80000000037811 */ /* 0x000fe200078eb8ff */
[----:B------:R-:W-:-:S05]  /*5350*/  IMAD.SHL.U32 R0, R2, 0x100000, RZ ;  /* 0x0010000002007824 */ /* 0x000fca00078e00ff */
[----:B------:R-:W-:-:S07]  /*5360*/  LOP3.LUT R0, R3, R0, R4, 0xfe, !PT ;  /* 0x0000000003007212 */ /* 0x000fce00078efe04 */
.L_x_15106:
[----:B------:R-:W-:Y:S05]  /*5370*/  BSYNC B0 ;  /* 0x0000000000007941 */ /* 0x000fea0003800000 */
.L_x_15105:
[----:B------:R-:W-:-:S04]  /*5380*/  FMUL.FTZ R0, R0, 1 ;  /* 0x3f80000000007820 */ /* 0x000fc80000410000 */
[----:B------:R0:W1:Y:S01]  /*5390*/  F2F.F64.F32 R2, R0 ;  /* 0x0000000000027310 */ /* 0x0000620000201800 */
[----:B------:R-:W-:Y:S05]  /*53a0*/  BRA `(.L_x_15090) ;  /* 0x0000000400187947 */ /* 0x000fea0003800000 */
.L_x_15103:
        /* <DEDUP_REMOVED lines=21> */
.L_x_15112:
[----:B------:R-:W-:Y:S05]  /*5500*/  BSYNC B1 ;  /* 0x0000000000017941 */ /* 0x000fea0003800000 */
.L_x_15111:
[----:B------:R-:W-:Y:S01]  /*5510*/  LEA R3, R0, 0x37800000, 0x17 ;  /* 0x3780000000037811 */ /* 0x000fe200078eb8ff */
[----:B------:R-:W-:-:S05]  /*5520*/  IMAD.SHL.U32 R0, R2, 0x200000, RZ ;  /* 0x0020000002007824 */ /* 0x000fca00078e00ff */
[----:B------:R-:W-:-:S07]  /*5530*/  LOP3.LUT R0, R3, R0, R4, 0xfe, !PT ;  /* 0x0000000003007212 */ /* 0x000fce00078efe04 */
.L_x_15110:
[----:B------:R-:W-:Y:S05]  /*5540*/  BSYNC B0 ;  /* 0x0000000000007941 */ /* 0x000fea0003800000 */
.L_x_15109:
[----:B------:R-:W-:-:S04]  /*5550*/  FMUL.FTZ R0, R0, 1 ;  /* 0x3f80000000007820 */ /* 0x000fc80000410000 */
[----:B------:R0:W1:Y:S01]  /*5560*/  F2F.F64.F32 R2, R0 ;  /* 0x0000000000027310 */ /* 0x0000620000201800 */
[----:B------:R-:W-:Y:S05]  /*5570*/  BRA `(.L_x_15090) ;  /* 0x0000000000a47947 */ /* 0x000fea0003800000 */
.L_x_15102:
        /* <DEDUP_REMOVED lines=14> */
.L_x_15116:
[----:B------:R-:W-:Y:S05]  /*5660*/  BSYNC B0 ;  /* 0x0000000000007941 */ /* 0x000fea0003800000 */
.L_x_15115:
[----:B------:R-:W-:-:S04]  /*5670*/  FMUL.FTZ R0, R0, 1 ;  /* 0x3f80000000007820 */ /* 0x000fc80000410000 */
[----:B------:R0:W1:Y:S01]  /*5680*/  F2F.F64.F32 R2, R0 ;  /* 0x0000000000027310 */ /* 0x0000620000201800 */
[----:B------:R-:W-:Y:S05]  /*5690*/  BRA `(.L_x_15090) ;  /* 0x00000000005c7947 */ /* 0x000fea0003800000 */
.L_x_15089:
        /* <DEDUP_REMOVED lines=16> */
.L_x_15117:
[----:B------:R-:W-:Y:S01]  /*57a0*/  CS2R R2, SRZ ;  /* 0x0000000000027805 */ /* 0x000fe2000001ff00 */
[----:B------:R-:W-:Y:S06]  /*57b0*/  BRA `(.L_x_15090) ;  /* 0x0000000000147947 */ /* 0x000fec0003800000 */
.L_x_15114:
[----:B------:R-:W2:Y:S02]  /*57c0*/  LDG.E.64 R2, desc[UR36][R4.64] ;  /* 0x0000002404027981 */ /* 0x000ea4000c1e1b00 */
[----:B--2---:R-:W0:Y:S01]  /*57d0*/  I2F.F64.U64 R2, R2 ;  /* 0x0000000200027312 */ /* 0x004e220000301800 */
[----:B------:R-:W-:Y:S05]  /*57e0*/  BRA `(.L_x_15090) ;  /* 0x0000000000087947 */ /* 0x000fea0003800000 */
.L_x_15113:
[----:B------:R-:W2:Y:S02]  /*57f0*/  LDG.E R2, desc[UR36][R4.64] ;  /* 0x0000002404027981 */ /* 0x000ea4000c1e1900 */
[----:B--2---:R-:W0:Y:S02]  /*5800*/  I2F.F64.U32 R2, R2 ;  /* 0x0000000200027312 */ /* 0x004e240000201800 */
.L_x_15090:
[----:B012345:R-:W0:Y:S01]  /*5810*/  MUFU.RCP64H R5, R3 ;  /* 0x0000000300057308 */ /* 0x03fe220000001800 */
[----:B------:R-:W-:Y:S01]  /*5820*/  IMAD.MOV.U32 R4, RZ, RZ, 0x1 ;  /* 0x00000001ff047424 */ /* 0x000fe200078e00ff */
[----:B------:R-:W-:Y:S01]  /*5830*/  ULDC.64 UR4, c[0x0][0x428] ;  /* 0x00010a0000047ab9 */ /* 0x000fe20000000a00 */
[----:B------:R-:W1:Y:S01]  /*5840*/  LDC R0, c[0x0][0x42c] ;  /* 0x00010b00ff007b82 */ /* 0x000e620000000800 */
        /* <DEDUP_REMOVED lines=14> */
[----:B------:R-:W-:-:S07]  /*5930*/  MOV R0, 0x5950 ;  /* 0x0000595000007802 */ /* 0x000fce0000000f00 */
[----:B------:R-:W-:Y:S05]  /*5940*/  CALL.REL.NOINC `($__internal_56_$__cuda_sm20_div_rn_f64_full) ;  /* 0x0000007800d87944 */ /* 0x000fea0003c00000 */
[----:B------:R-:W-:Y:S02]  /*5950*/  IMAD.MOV.U32 R4, RZ, RZ, R8 ;  /* 0x000000ffff047224 */ /* 0x000fe400078e0008 */
[----:B------:R-:W-:-:S07]  /*5960*/  IMAD.MOV.U32 R5, RZ, RZ, R9 ;  /* 0x000000ffff057224 */ /* 0x000fce00078e0009 */
.L_x_15119:
[----:B------:R-:W-:Y:S05]  /*5970*/  BSYNC B0 ;  /* 0x0000000000007941 */ /* 0x000fea0003800000 */
.L_x_15118:
        /* <DEDUP_REMOVED lines=15> */
.L_x_15123:
[----:B------:R-:W0:Y:S02]  /*5a70*/  F2I.S64.F64.TRUNC R4, R4 ;  /* 0x0000000400047311 */ /* 0x000e24000030d900 */
[----:B0-----:R-:W-:-:S05]  /*5a80*/  IMAD.MOV.U32 R3, RZ, RZ, R4 ;  /* 0x000000ffff037224 */ /* 0x001fca00078e0004 */
[----:B------:R0:W-:Y:S01]  /*5a90*/  STG.E.U8 desc[UR36][R16.64], R3 ;  /* 0x0000000310007986 */ /* 0x0001e2000c101124 */
[----:B------:R-:W-:Y:S05]  /*5aa0*/  BRA `(.L_x_15125) ;  /* 0x0000000c00f87947 */ /* 0x000fea0003800000 */
.L_x_15122:
        /* <DEDUP_REMOVED lines=9> */
.L_x_15127:
[----:B------:R-:W0:Y:S02]  /*5b40*/  F2I.F64.TRUNC R5, R4 ;  /* 0x0000000400057311 */ /* 0x000e24000030d100 */
[----:B0-----:R0:W-:Y:S01]  /*5b50*/  STG.E desc[UR36][R16.64], R5 ;  /* 0x0000000510007986 */ /* 0x0011e2000c101924 */
[----:B------:R-:W-:Y:S05]  /*5b60*/  BRA `(.L_x_15125) ;  /* 0x0000000c00c87947 */ /* 0x000fea0003800000 */
.L_x_15126:
[----:B------:R-:W0:Y:S02]  /*5b70*/  F2I.F64.TRUNC R5, R4 ;  /* 0x0000000400057311 */ /* 0x000e24000030d100 */
[----:B0-----:R0:W-:Y:S01]  /*5b80*/  STG.E.U16 desc[UR36][R16.64], R5 ;  /* 0x0000000510007986 */ /* 0x0011e2000c101524 */
[----:B------:R-:W-:Y:S05]  /*5b90*/  BRA `(.L_x_15125) ;  /* 0x0000000c00bc7947 */ /* 0x000fea0003800000 */
.L_x_15121:
        /* <DEDUP_REMOVED lines=13> */
.L_x_15129:
        /* <DEDUP_REMOVED lines=8> */
.L_x_15128:
        /* <DEDUP_REMOVED lines=14> */
.L_x_15131:
        /* <DEDUP_REMOVED lines=9> */
.L_x_15130:
[----:B------:R0:W-:Y:S01]  /*5e60*/  STG.E.64 desc[UR36][R16.64], R4 ;  /* 0x0000000410007986 */ /* 0x0001e2000c101b24 */
[----:B------:R-:W-:Y:S05]  /*5e70*/  BRA `(.L_x_15125) ;  /* 0x0000000c00047947 */ /* 0x000fea0003800000 */
.L_x_15120:
        /* <DEDUP_REMOVED lines=12> */
.L_x_15134:
[----:B------:R-:W-:-:S05]  /*5f40*/  CS2R R6, SRZ ;  /* 0x0000000000067805 */ /* 0x000fca000001ff00 */
[----:B------:R0:W-:Y:S01]  /*5f50*/  STG.E.128 desc[UR36][R16.64], R4 ;  /* 0x0000000410007986 */ /* 0x0001e2000c101d24 */
[----:B------:R-:W-:Y:S05]  /*5f60*/  BRA `(.L_x_15125) ;  /* 0x0000000800c87947 */ /* 0x000fea0003800000 */
.L_x_15133:
        /* <DEDUP_REMOVED lines=25> */
.L_x_15138:
[----:B------:R-:W-:Y:S05]  /*6100*/  BSYNC B0 ;  /* 0x0000000000007941 */ /* 0x000fea0003800000 */
.L_x_15137:
[----:B------:R-:W-:-:S05]  /*6110*/  LOP3.LUT R3, R0, R3, RZ, 0xfc, !PT ;  /* 0x0000000300037212 */ /* 0x000fca00078efcff */
[----:B------:R0:W-:Y:S01]  /*6120*/  STG.E.U8 desc[UR36][R16.64], R3 ;  /* 0x0000000310007986 */ /* 0x0001e2000c101124 */
[----:B------:R-:W-:Y:S05]  /*6130*/  BRA `(.L_x_15125) ;  /* 0x0000000800547947 */ /* 0x000fea0003800000 */
.L_x_15136:
        /* <DEDUP_REMOVED lines=17> */
.L_x_15140:
[----:B------:R-:W-:Y:S01]  /*6250*/  IMAD.MOV.U32 R0, RZ, RZ, 0x7f ;  /* 0x0000007fff007424 */ /* 0x000fe200078e00ff */
[----:B------:R-:W-:-:S04]  /*6260*/  ISETP.GT.U32.AND P0, PT, R2, 0x7f800000, PT ;  /* 0x7f8000000200780c */ /* 0x000fc80003f04070 */
[----:B------:R-:W-:-:S09]  /*6270*/  SEL R0, R0, 0x7c, P0 ;  /* 0x0000007c00007807 */ /* 0x000fd20000000000 */
.L_x_15141:
[----:B------:R-:W-:Y:S05]  /*6280*/  BSYNC B0 ;  /* 0x0000000000007941 */ /* 0x000fea0003800000 */
.L_x_15139:
[----:B------:R-:W-:-:S04]  /*6290*/  LOP3.LUT R2, R3, 0x80000000, RZ, 0xc0, !PT ;  /* 0x8000000003027812 */ /* 0x000fc800078ec0ff */
[----:B------:R-:W-:-:S04]  /*62a0*/  SHF.R.U32.HI R3, RZ, 0x18, R2 ;  /* 0x00000018ff037819 */ /* 0x000fc80000011602 */
[----:B------:R-:W-:-:S05]  /*62b0*/  LOP3.LUT R3, R0, R3, RZ, 0xfc, !PT ;  /* 0x0000000300037212 */ /* 0x000fca00078efcff */
[----:B------:R0:W-:Y:S01]  /*62c0*/  STG.E.U8 desc[UR36][R16.64], R3 ;  /* 0x0000000310007986 */ /* 0x0001e2000c101124 */
[----:B------:R-:W-:Y:S05]  /*62d0*/  BRA `(.L_x_15125) ;  /* 0x0000000400ec7947 */ /* 0x000fea0003800000 */
.L_x_15135:
        /* <DEDUP_REMOVED lines=8> */
.L_x_15132:
        /* <DEDUP_REMOVED lines=11> */
.L_x_15144:
        /* <DEDUP_REMOVED lines=21> */
.L_x_15147:
[----:B------:R-:W-:-:S04]  /*6560*/  LOP3.LUT R2, R3, 0x80000000, RZ, 0xc0, !PT ;  /* 0x8000000003027812 */ /* 0x000fc800078ec0ff */
[----:B------:R-:W-:-:S04]  /*6570*/  SHF.R.U32.HI R3, RZ, 0x18, R2 ;  /* 0x00000018ff037819 */ /* 0x000fc80000011602 */
[----:B------:R-:W-:-:S04]  /*6580*/  LOP3.LUT R0, R0, R3, RZ, 0xfc, !PT ;  /* 0x0000000300007212 */ /* 0x000fc800078efcff */
[----:B------:R-:W-:-:S07]  /*6590*/  PRMT R8, R0, 0x7610, R8 ;  /* 0x0000761000087816 */ /* 0x000fce0000000008 */
.L_x_15146:
[----:B------:R-:W-:Y:S05]  /*65a0*/  BSYNC B0 ;  /* 0x0000000000007941 */ /* 0x000fea0003800000 */
.L_x_15145:
[----:B------:R3:W-:Y:S01]  /*65b0*/  STG.E.U8 desc[UR36][R16.64], R8 ;  /* 0x0000000810007986 */ /* 0x0007e2000c101124 */
[----:B------:R-:W-:Y:S05]  /*65c0*/  BRA `(.L_x_15125) ;  /* 0x0000000400307947 */ /* 0x000fea0003800000 */
.L_x_15143:
        /* <DEDUP_REMOVED lines=21> */
.L_x_15150:
[----:B------:R-:W-:-:S04]  /*6720*/  LOP3.LUT R2, R3, 0x80000000, RZ, 0xc0, !PT ;  /* 0x8000000003027812 */ /* 0x000fc800078ec0ff */
[----:B------:R-:W-:-:S04]  /*6730*/  SHF.R.U32.HI R3, RZ, 0x18, R2 ;  /* 0x00000018ff037819 */ /* 0x000fc80000011602 */
[----:B------:R-:W-:-:S04]  /*6740*/  LOP3.LUT R0, R0, R3, RZ, 0xfc, !PT ;  /* 0x0000000300007212 */ /* 0x000fc800078efcff */
[----:B------:R-:W-:-:S07]  /*6750*/  PRMT R8, R0, 0x7610, R8 ;  /* 0x0000761000087816 */ /* 0x000fce0000000008 */
.L_x_15149:
[----:B------:R-:W-:Y:S05]  /*6760*/  BSYNC B0 ;  /* 0x0000000000007941 */ /* 0x000fea0003800000 */
.L_x_15148:
[----:B------:R0:W-:Y:S01]  /*6770*/  STG.E.U8 desc[UR36][R16.64], R8 ;  /* 0x0000000810007986 */ /* 0x0001e2000c101124 */
[----:B------:R-:W-:Y:S05]  /*6780*/  BRA `(.L_x_15125) ;  /* 0x0000000000c07947 */ /* 0x000fea0003800000 */
.L_x_15142:
        /* <DEDUP_REMOVED lines=26> */
.L_x_15124:
        /* <DEDUP_REMOVED lines=16> */
.L_x_15153:
[----:B------:R-:W-:Y:S05]  /*6a30*/  BRA `(.L_x_15125) ;  /* 0x0000000000147947 */ /* 0x000fea0003800000 */
.L_x_15152:
[----:B------:R-:W0:Y:S02]  /*6a40*/  F2I.U64.F64.TRUNC R4, R4 ;  /* 0x0000000400047311 */ /* 0x000e24000030d800 */
[----:B0-----:R2:W-:Y:S01]  /*6a50*/  STG.E.64 desc[UR36][R16.64], R4 ;  /* 0x0000000410007986 */ /* 0x0015e2000c101b24 */
[----:B------:R-:W-:Y:S05]  /*6a60*/  BRA `(.L_x_15125) ;  /* 0x0000000000087947 */ /* 0x000fea0003800000 */
.L_x_15151:
[----:B------:R-:W0:Y:S02]  /*6a70*/  F2I.U32.F64.TRUNC R5, R4 ;  /* 0x0000000400057311 */ /* 0x000e24000030d000 */
[----:B0-----:R0:W-:Y:S02]  /*6a80*/  STG.E desc[UR36][R16.64], R5 ;  /* 0x0000000510007986 */ /* 0x0011e4000c101924 */
.L_x_15125:
[----:B------:R-:W-:-:S07]  /*6a90*/  VIADD R19, R19, 0x80 ;  /* 0x0000008013137836 */ /* 0x000fce0000000000 */
.L_x_15083:
[----:B------:R-:W-:Y:S05]  /*6aa0*/  BSYNC B6 ;  /* 0x0000000000067941 */ /* 0x000fea0003800000 */
.L_x_15082:
        /* <DEDUP_REMOVED lines=307> */
.L_x_15156:
        /* <DEDUP_REMOVED lines=21> */
.L_x_15160:
[----:B------:R-:W2:Y:S02]  /*7f30*/  LDG.E.U8 R2, desc[UR36][R4.64] ;  /* 0x0000002404027981 */ /* 0x000ea4000c1e1100 */
[----:B--2---:R-:W0:Y:S01]  /*7f40*/  I2F.F64.U16 R2, R2 ;  /* 0x0000000200027312 */ /* 0x004e220000101800 */
[----:B------:R-:W-:Y:S05]  /*7f50*/  BRA `(.L_x_15162) ;  /* 0x0000000c00707947 */ /* 0x000fea0003800000 */
.L_x_15159:
        /* <DEDUP_REMOVED lines=9> */
.L_x_15164:
[----:B------:R-:W2:Y:S02]  /*7ff0*/  LDG.E R2, desc[UR36][R4.64] ;  /* 0x0000002404027981 */ /* 0x000ea4000c1e1900 */
[----:B--2---:R-:W0:Y:S01]  /*8000*/  I2F.F64 R2, R2 ;  /* 0x0000000200027312 */ /* 0x004e220000201c00 */
[----:B------:R-:W-:Y:S05]  /*8010*/  BRA `(.L_x_15162) ;  /* 0x0000000c00407947 */ /* 0x000fea0003800000 */
.L_x_15163:
[----:B------:R-:W2:Y:S02]  /*8020*/  LDG.E.U16 R2, desc[UR36][R4.64] ;  /* 0x0000002404027981 */ /* 0x000ea4000c1e1500 */
[----:B--2---:R-:W0:Y:S01]  /*8030*/  I2F.F64.S16 R2, R2 ;  /* 0x0000000200027312 */ /* 0x004e220000101c00 */
[----:B------:R-:W-:Y:S05]  /*8040*/  BRA `(.L_x_15162) ;  /* 0x0000000c00347947 */ /* 0x000fea0003800000 */
.L_x_15158:
        /* <DEDUP_REMOVED lines=10> */
.L_x_15166:
[----:B------:R-:W2:Y:S02]  /*80f0*/  LDG.E.U16 R0, desc[UR36][R4.64] ;  /* 0x0000002404007981 */ /* 0x000ea4000c1e1500 */
[----:B--2---:R-:W-:-:S05]  /*8100*/  HADD2.F32 R0, -RZ, R0.H0_H0 ;  /* 0x20000000ff007230 */ /* 0x004fca0000004100 */
[----:B------:R-:W-:-:S04]  /*8110*/  FMUL.FTZ R0, R0, 1 ;  /* 0x3f80000000007820 */ /* 0x000fc80000410000 */
[----:B------:R0:W1:Y:S01]  /*8120*/  F2F.F64.F32 R2, R0 ;  /* 0x0000000000027310 */ /* 0x0000620000201800 */
[----:B------:R-:W-:Y:S05]  /*8130*/  BRA `(.L_x_15162) ;  /* 0x0000000800f87947 */ /* 0x000fea0003800000 */
.L_x_15165:
        /* <DEDUP_REMOVED lines=10> */
.L_x_15168:
[----:B------:R-:W2:Y:S02]  /*81e0*/  LDG.E.U16 R4, desc[UR36][R4.64] ;  /* 0x0000002404047981 */ /* 0x000ea4000c1e1500 */
[----:B--2---:R-:W-:-:S05]  /*81f0*/  HADD2.F32 R0, -RZ, R4.H0_H0 ;  /* 0x20000004ff007230 */ /* 0x004fca0000004100 */
[----:B------:R-:W-:-:S04]  /*8200*/  FMUL.FTZ R0, R0, 1 ;  /* 0x3f80000000007820 */ /* 0x000fc80000410000 */
[----:B------:R0:W1:Y:S01]  /*8210*/  F2F.F64.F32 R2, R0 ;  /* 0x0000000000027310 */ /* 0x0000620000201800 */
[----:B------:R-:W-:Y:S05]  /*8220*/  BRA `(.L_x_15162) ;  /* 0x0000000800bc7947 */ /* 0x000fea0003800000 */
.L_x_15167:
[----:B------:R0:W5:Y:S01]  /*8230*/  LDG.E.64 R2, desc[UR36][R4.64] ;  /* 0x0000002404027981 */ /* 0x000162000c1e1b00 */
[----:B------:R-:W-:Y:S05]  /*8240*/  BRA `(.L_x_15162) ;  /* 0x0000000800b47947 */ /* 0x000fea0003800000 */
.L_x_15157:
        /* <DEDUP_REMOVED lines=13> */
.L_x_15171:
[----:B------:R0:W5:Y:S01]  /*8320*/  LDG.E.64 R2, desc[UR36][R4.64] ;  /* 0x0000002404027981 */ /* 0x000162000c1e1b00 */
[----:B------:R-:W-:Y:S05]  /*8330*/  BRA `(.L_x_15162) ;  /* 0x0000000800787947 */ /* 0x000fea0003800000 */
.L_x_15170:
        /* <DEDUP_REMOVED lines=28> */
.L_x_15173:
        /* <DEDUP_REMOVED lines=15> */
.L_x_15172:
[----:B------:R-:W2:Y:S02]  /*85f0*/  LDG.E.U16 R0, desc[UR36][R4.64] ;  /* 0x0000002404007981 */ /* 0x000ea4000c1e1500 */
[----:B--2---:R-:W-:-:S04]  /*8600*/  IMAD.U32 R0, R0, 0x10000, RZ ;  /* 0x0001000000007824 */ /* 0x004fc800078e00ff */
[----:B------:R-:W-:-:S04]  /*8610*/  FMUL.FTZ R0, R0, 1 ;  /* 0x3f80000000007820 */ /* 0x000fc80000410000 */
[----:B------:R1:W2:Y:S01]  /*8620*/  F2F.F64.F32 R2, R0 ;  /* 0x0000000000027310 */ /* 0x0002a20000201800 */
[----:B------:R-:W-:Y:S05]  /*8630*/  BRA `(.L_x_15162) ;  /* 0x0000000400b87947 */ /* 0x000fea0003800000 */
.L_x_15169:
        /* <DEDUP_REMOVED lines=11> */
.L_x_15176:
        /* <DEDUP_REMOVED lines=21> */
.L_x_15180:
[----:B------:R-:W-:Y:S05]  /*8840*/  BSYNC B1 ;  /* 0x0000000000017941 */ /* 0x000fea0003800000 */
.L_x_15179:
[----:B------:R-:W-:Y:S01]  /*8850*/  LEA R3, R0, 0x3b800000, 0x17 ;  /* 0x3b80000000037811 */ /* 0x000fe200078eb8ff */
[----:B------:R-:W-:-:S05]  /*8860*/  IMAD.SHL.U32 R0, R2, 0x100000, RZ ;  /* 0x0010000002007824 */ /* 0x000fca00078e00ff */
[----:B------:R-:W-:-:S07]  /*8870*/  LOP3.LUT R0, R3, R0, R4, 0xfe, !PT ;  /* 0x0000000003007212 */ /* 0x000fce00078efe04 */
.L_x_15178:
[----:B------:R-:W-:Y:S05]  /*8880*/  BSYNC B0 ;  /* 0x0000000000007941 */ /* 0x000fea0003800000 */
.L_x_15177:
[----:B------:R-:W-:-:S04]  /*8890*/  FMUL.FTZ R0, R0, 1 ;  /* 0x3f80000000007820 */ /* 0x000fc80000410000 */
[----:B------:R0:W1:Y:S01]  /*88a0*/  F2F.F64.F32 R2, R0 ;  /* 0x0000000000027310 */ /* 0x0000620000201800 */
[----:B------:R-:W-:Y:S05]  /*88b0*/  BRA `(.L_x_15162) ;  /* 0x0000000400187947 */ /* 0x000fea0003800000 */
.L_x_15175:
        /* <DEDUP_REMOVED lines=21> */
.L_x_15184:
[----:B------:R-:W-:Y:S05]  /*8a10*/  BSYNC B1 ;  /* 0x0000000000017941 */ /* 0x000fea0003800000 */
.L_x_15183:
[----:B------:R-:W-:Y:S01]  /*8a20*/  LEA R3, R0, 0x37800000, 0x17 ;  /* 0x3780000000037811 */ /* 0x000fe200078eb8ff */
[----:B------:R-:W-:-:S05]  /*8a30*/  IMAD.SHL.U32 R0, R2, 0x200000, RZ ;  /* 0x0020000002007824 */ /* 0x000fca00078e00ff */
[----:B------:R-:W-:-:S07]  /*8a40*/  LOP3.LUT R0, R3, R0, R4, 0xfe, !PT ;  /* 0x0000000003007212 */ /* 0x000fce00078efe04 */
.L_x_15182:
[----:B------:R-:W-:Y:S05]  /*8a50*/  BSYNC B0 ;  /* 0x0000000000007941 */ /* 0x000fea0003800000 */
.L_x_15181:
[----:B------:R-:W-:-:S04]  /*8a60*/  FMUL.FTZ R0, R0, 1 ;  /* 0x3f80000000007820 */ /* 0x000fc80000410000 */
[----:B------:R0:W1:Y:S01]  /*8a70*/  F2F.F64.F32 R2, R0 ;  /* 0x0000000000027310 */ /* 0x0000620000201800 */
[----:B------:R-:W-:Y:S05]  /*8a80*/  BRA `(.L_x_15162) ;  /* 0x0000000000a47947 */ /* 0x000fea0003800000 */
.L_x_15174:
        /* <DEDUP_REMOVED lines=14> */
.L_x_15188:
[----:B------:R-:W-:Y:S05]  /*8b70*/  BSYNC B0 ;  /* 0x0000000000007941 */ /* 0x000fea0003800000 */
.L_x_15187:
[----:B------:R-:W-:-:S04]  /*8b80*/  FMUL.FTZ R0, R0, 1 ;  /* 0x3f80000000007820 */ /* 0x000fc80000410000 */
[----:B------:R0:W1:Y:S01]  /*8b90*/  F2F.F64.F32 R2, R0 ;  /* 0x0000000000027310 */ /* 0x0000620000201800 */
[----:B------:R-:W-:Y:S05]  /*8ba0*/  BRA `(.L_x_15162) ;  /* 0x00000000005c7947 */ /* 0x000fea0003800000 */
.L_x_15161:
        /* <DEDUP_REMOVED lines=16> */
.L_x_15189:
[----:B------:R-:W-:Y:S01]  /*8cb0*/  CS2R R2, SRZ ;  /* 0x0000000000027805 */ /* 0x000fe2000001ff00 */
[----:B------:R-:W-:Y:S06]  /*8cc0*/  BRA `(.L_x_15162) ;  /* 0x0000000000147947 */ /* 0x000fec0003800000 */
.L_x_15186:
[----:B------:R-:W2:Y:S02]  /*8cd0*/  LDG.E.64 R2, desc[UR36][R4.64] ;  /* 0x0000002404027981 */ /* 0x000ea4000c1e1b00 */
[----:B--2---:R-:W0:Y:S01]  /*8ce0*/  I2F.F64.U64 R2, R2 ;  /* 0x0000000200027312 */ /* 0x004e220000301800 */
[----:B------:R-:W-:Y:S05]  /*8cf0*/  BRA `(.L_x_15162) ;  /* 0x0000000000087947 */ /* 0x000fea0003800000 */
.L_x_15185:
[----:B------:R-:W2:Y:S02]  /*8d00*/  LDG.E R2, desc[UR36][R4.64] ;  /* 0x0000002404027981 */ /* 0x000ea4000c1e1900 */
[----:B--2---:R-:W0:Y:S02]  /*8d10*/  I2F.F64.U32 R2, R2 ;  /* 0x0000000200027312 */ /* 0x004e240000201800 */
.L_x_15162:
        /* <DEDUP_REMOVED lines=22> */
.L_x_15191:
[----:B------:R-:W-:Y:S05]  /*8e80*/  BSYNC B0 ;  /* 0x0000000000007941 */ /* 0x000fea0003800000 */
.L_x_15190:
        /* <DEDUP_REMOVED lines=15> */
.L_x_15195:
[----:B------:R-:W0:Y:S02]  /*8f80*/  F2I.S64.F64.TRUNC R4, R4 ;  /* 0x0000000400047311 */ /* 0x000e24000030d900 */
[----:B0-----:R-:W-:-:S05]  /*8f90*/  IMAD.MOV.U32 R3, RZ, RZ, R4 ;  /* 0x000000ffff037224 */ /* 0x001fca00078e0004 */
[----:B------:R0:W-:Y:S01]  /*8fa0*/  STG.E.U8 desc[UR36][R16.64], R3 ;  /* 0x0000000310007986 */ /* 0x0001e2000c101124 */
[----:B------:R-:W-:Y:S05]  /*8fb0*/  BRA `(.L_x_15197) ;  /* 0x0000000c00f87947 */ /* 0x000fea0003800000 */
.L_x_15194:
        /* <DEDUP_REMOVED lines=9> */
.L_x_15199:
[----:B------:R-:W0:Y:S02]  /*9050*/  F2I.F64.TRUNC R5, R4 ;  /* 0x0000000400057311 */ /* 0x000e24000030d100 */
[----:B0-----:R0:W-:Y:S01]  /*9060*/  STG.E desc[UR36][R16.64], R5 ;  /* 0x0000000510007986 */ /* 0x0011e2000c101924 */
[----:B------:R-:W-:Y:S05]  /*9070*/  BRA `(.L_x_15197) ;  /* 0x0000000c00c87947 */ /* 0x000fea0003800000 */
.L_x_15198:
[----:B------:R-:W0:Y:S02]  /*9080*/  F2I.F64.TRUNC R5, R4 ;  /* 0x0000000400057311 */ /* 0x000e24000030d100 */
[----:B0-----:R0:W-:Y:S01]  /*9090*/  STG.E.U16 desc[UR36][R16.64], R5 ;  /* 0x0000000510007986 */ /* 0x0011e2000c101524 */
[----:B------:R-:W-:Y:S05]  /*90a0*/  BRA `(.L_x_15197) ;  /* 0x0000000c00bc7947 */ /* 0x000fea0003800000 */
.L_x_15193:
        /* <DEDUP_REMOVED lines=13> */
.L_x_15201:
        /* <DEDUP_REMOVED lines=8> */
.L_x_15200:
        /* <DEDUP_REMOVED lines=14> */
.L_x_15203:
        /* <DEDUP_REMOVED lines=9> */
.L_x_15202:
[----:B------:R0:W-:Y:S01]  /*9370*/  STG.E.64 desc[UR36][R16.64], R4 ;  /* 0x0000000410007986 */ /* 0x0001e2000c101b24 */
[----:B------:R-:W-:Y:S05]  /*9380*/  BRA `(.L_x_15197) ;  /* 0x0000000c00047947 */ /* 0x000fea0003800000 */
.L_x_15192:
        /* <DEDUP_REMOVED lines=12> */
.L_x_15206:
[----:B------:R-:W-:-:S05]  /*9450*/  CS2R R6, SRZ ;  /* 0x0000000000067805 */ /* 0x000fca000001ff00 */
[----:B------:R0:W-:Y:S01]  /*9460*/  STG.E.128 desc[UR36][R16.64], R4 ;  /* 0x0000000410007986 */ /* 0x0001e2000c101d24 */
[----:B------:R-:W-:Y:S05]  /*9470*/  BRA `(.L_x_15197) ;  /* 0x0000000800c87947 */ /* 0x000fea0003800000 */
.L_x_15205:
        /* <DEDUP_REMOVED lines=25> */
.L_x_15210:
[----:B------:R-:W-:Y:S05]  /*9610*/  BSYNC B0 ;  /* 0x0000000000007941 */ /* 0x000fea0003800000 */
.L_x_15209:
[----:B------:R-:W-:-:S05]  /*9620*/  LOP3.LUT R3, R0, R3, RZ, 0xfc, !PT ;  /* 0x0000000300037212 */ /* 0x000fca00078efcff */
[----:B------:R0:W-:Y:S01]  /*9630*/  STG.E.U8 desc[UR36][R16.64], R3 ;  /* 0x0000000310007986 */ /* 0x0001e2000c101124 */
[----:B------:R-:W-:Y:S05]  /*9640*/  BRA `(.L_x_15197) ;  /* 0x0000000800547947 */ /* 0x000fea0003800000 */
.L_x_15208:
        /* <DEDUP_REMOVED lines=17> */
.L_x_15212:
[----:B------:R-:W-:Y:S01]  /*9760*/  IMAD.MOV.U32 R0, RZ, RZ, 0x7f ;  /* 0x0000007fff007424 */ /* 0x000fe200078e00ff */
[----:B------:R-:W-:-:S04]  /*9770*/  ISETP.GT.U32.AND P0, PT, R2, 0x7f800000, PT ;  /* 0x7f8000000200780c */ /* 0x000fc80003f04070 */
[----:B------:R-:W-:-:S09]  /*9780*/  SEL R0, R0, 0x7c, P0 ;  /* 0x0000007c00007807 */ /* 0x000fd20000000000 */
.L_x_15213:
[----:B------:R-:W-:Y:S05]  /*9790*/  BSYNC B0 ;  /* 0x0000000000007941 */ /* 0x000fea0003800000 */
.L_x_15211:
[----:B------:R-:W-:-:S04]  /*97a0*/  LOP3.LUT R2, R3, 0x80000000, RZ, 0xc0, !PT ;  /* 0x8000000003027812 */ /* 0x000fc800078ec0ff */
[----:B------:R-:W-:-:S04]  /*97b0*/  SHF.R.U32.HI R3, RZ, 0x18, R2 ;  /* 0x00000018ff037819 */ /* 0x000fc80000011602 */
[----:B------:R-:W-:-:S05]  /*97c0*/  LOP3.LUT R3, R0, R3, RZ, 0xfc, !PT ;  /* 0x0000000300037212 */ /* 0x000fca00078efcff */
[----:B------:R0:W-:Y:S01]  /*97d0*/  STG.E.U8 desc[UR36][R16.64], R3 ;  /* 0x0000000310007986 */ /* 0x0001e2000c101124 */
[----:B------:R-:W-:Y:S05]  /*97e0*/  BRA `(.L_x_15197) ;  /* 0x0000000400ec7947 */ /* 0x000fea0003800000 */
.L_x_15207:
        /* <DEDUP_REMOVED lines=8> */
.L_x_15204:
        /* <DEDUP_REMOVED lines=11> */
.L_x_15216:
        /* <DEDUP_REMOVED lines=21> */
.L_x_15219:
[----:B------:R-:W-:-:S04]  /*9a70*/  LOP3.LUT R2, R3, 0x80000000, RZ, 0xc0, !PT ;  /* 0x8000000003027812 */ /* 0x000fc800078ec0ff */
[----:B------:R-:W-:-:S04]  /*9a80*/  SHF.R.U32.HI R3, RZ, 0x18, R2 ;  /* 0x00000018ff037819 */ /* 0x000fc80000011602 */
[----:B------:R-:W-:-:S04]  /*9a90*/  LOP3.LUT R0, R0, R3, RZ, 0xfc, !PT ;  /* 0x0000000300007212 */ /* 0x000fc800078efcff */
[----:B------:R-:W-:-:S07]  /*9aa0*/  PRMT R8, R0, 0x7610, R8 ;  /* 0x0000761000087816 */ /* 0x000fce0000000008 */
.L_x_15218:
[----:B------:R-:W-:Y:S05]  /*9ab0*/  BSYNC B0 ;  /* 0x0000000000007941 */ /* 0x000fea0003800000 */
.L_x_15217:
[----:B------:R3:W-:Y:S01]  /*9ac0*/  STG.E.U8 desc[UR36][R16.64], R8 ;  /* 0x0000000810007986 */ /* 0x0007e2000c101124 */
[----:B------:R-:W-:Y:S05]  /*9ad0*/  BRA `(.L_x_15197) ;  /* 0x0000000400307947 */ /* 0x000fea0003800000 */
.L_x_15215:
        /* <DEDUP_REMOVED lines=21> */
.L_x_15222:
[----:B------:R-:W-:-:S04]  /*9c30*/  LOP3.LUT R2, R3, 0x80000000, RZ, 0xc0, !PT ;  /* 0x8000000003027812 */ /* 0x000fc800078ec0ff */
[----:B------:R-:W-:-:S04]  /*9c40*/  SHF.R.U32.HI R3, RZ, 0x18, R2 ;  /* 0x00000018ff037819 */ /* 0x000fc80000011602 */
[----:B------:R-:W-:-:S04]  /*9c50*/  LOP3.LUT R0, R0, R3, RZ, 0xfc, !PT ;  /* 0x0000000300007212 */ /* 0x000fc800078efcff */
[----:B------:R-:W-:-:S07]  /*9c60*/  PRMT R8, R0, 0x7610, R8 ;  /* 0x0000761000087816 */ /* 0x000fce0000000008 */
.L_x_15221:
[----:B------:R-:W-:Y:S05]  /*9c70*/  BSYNC B0 ;  /* 0x0000000000007941 */ /* 0x000fea0003800000 */
.L_x_15220:
[----:B------:R0:W-:Y:S01]  /*9c80*/  STG.E.U8 desc[UR36][R16.64], R8 ;  /* 0x0000000810007986 */ /* 0x0001e2000c101124 */
[----:B------:R-:W-:Y:S05]  /*9c90*/  BRA `(.L_x_15197) ;  /* 0x0000000000c07947 */ /* 0x000fea0003800000 */
.L_x_15214:
        /* <DEDUP_REMOVED lines=26> */
.L_x_15196:
        /* <DEDUP_REMOVED lines=16> */
.L_x_15225:
[----:B------:R-:W-:Y:S05]  /*9f40*/  BRA `(.L_x_15197) ;  /* 0x0000000000147947 */ /* 0x000fea0003800000 */
.L_x_15224:
[----:B------:R-:W0:Y:S02]  /*9f50*/  F2I.U64.F64.TRUNC R4, R4 ;  /* 0x0000000400047311 */ /* 0x000e24000030d800 */
[----:B0-----:R1:W-:Y:S01]  /*9f60*/  STG.E.64 desc[UR36][R16.64], R4 ;  /* 0x0000000410007986 */ /* 0x0013e2000c101b24 */
[----:B------:R-:W-:Y:S05]  /*9f70*/  BRA `(.L_x_15197) ;  /* 0x0000000000087947 */ /* 0x000fea0003800000 */
.L_x_15223:
[----:B------:R-:W0:Y:S02]  /*9f80*/  F2I.U32.F64.TRUNC R5, R4 ;  /* 0x0000000400057311 */ /* 0x000e24000030d000 */
[----:B0-----:R2:W-:Y:S02]  /*9f90*/  STG.E desc[UR36][R16.64], R5 ;  /* 0x0000000510007986 */ /* 0x0015e4000c101924 */
.L_x_15197:
[----:B------:R-:W-:-:S07]  /*9fa0*/  VIADD R19, R19, 0x80 ;  /* 0x0000008013137836 */ /* 0x000fce0000000000 */
.L_x_15155:
[----:B------:R-:W-:Y:S05]  /*9fb0*/  BSYNC B6 ;  /* 0x0000000000067941 */ /* 0x000fea0003800000 */
.L_x_15154:
        /* <DEDUP_REMOVED lines=306> */
.L_x_15226:
        /* <DEDUP_REMOVED lines=21> */
.L_x_15230:
[----:B------:R-:W2:Y:S02]  /*b430*/  LDG.E.U8 R2, desc[UR36][R4.64] ;  /* 0x0000002404027981 */ /* 0x000ea4000c1e1100 */
[----:B--2---:R-:W0:Y:S01]  /*b440*/  I2F.F64.U16 R2, R2 ;  /* 0x0000000200027312 */ /* 0x004e220000101800 */
[----:B------:R-:W-:Y:S05]  /*b450*/  BRA `(.L_x_15232) ;  /* 0x0000000c00707947 */ /* 0x000fea0003800000 */
.L_x_15229:
        /* <DEDUP_REMOVED lines=9> */
.L_x_15234:
[----:B------:R-:W2:Y:S02]  /*b4f0*/  LDG.E R2, desc[UR36][R4.64] ;  /* 0x0000002404027981 */ /* 0x000ea4000c1e1900 */
[----:B--2---:R-:W0:Y:S01]  /*b500*/  I2F.F64 R2, R2 ;  /* 0x0000000200027312 */ /* 0x004e220000201c00 */
[----:B------:R-:W-:Y:S05]  /*b510*/  BRA `(.L_x_15232) ;  /* 0x0000000c00407947 */ /* 0x000fea0003800000 */
.L_x_15233:
[----:B------:R-:W2:Y:S02]  /*b520*/  LDG.E.U16 R2, desc[UR36][R4.64] ;  /* 0x0000002404027981 */ /* 0x000ea4000c1e1500 */
[----:B--2---:R-:W0:Y:S01]  /*b530*/  I2F.F64.S16 R2, R2 ;  /* 0x0000000200027312 */ /* 0x004e220000101c00 */
[----:B------:R-:W-:Y:S05]  /*b540*/  BRA `(.L_x_15232) ;  /* 0x0000000c00347947 */ /* 0x000fea0003800000 */
.L_x_15228:
        /* <DEDUP_REMOVED lines=10> */
.L_x_15236:
[----:B------:R-:W2:Y:S02]  /*b5f0*/  LDG.E.U16 R0, desc[UR36][R4.64] ;  /* 0x0000002404007981 */ /* 0x000ea4000c1e1500 */
[----:B--2---:R-:W-:-:S05]  /*b600*/  HADD2.F32 R0, -RZ, R0.H0_H0 ;  /* 0x20000000ff007230 */ /* 0x004fca0000004100 */
[----:B------:R-:W-:-:S04]  /*b610*/  FMUL.FTZ R0, R0, 1 ;  /* 0x3f80000000007820 */ /* 0x000fc80000410000 */
[----:B------:R0:W1:Y:S01]  /*b620*/  F2F.F64.F32 R2, R0 ;  /* 0x0000000000027310 */ /* 0x0000620000201800 */
[----:B------:R-:W-:Y:S05]  /*b630*/  BRA `(.L_x_15232) ;  /* 0x0000000800f87947 */ /* 0x000fea0003800000 */
.L_x_15235:
        /* <DEDUP_REMOVED lines=10> */
.L_x_15238:
[----:B------:R-:W2:Y:S02]  /*b6e0*/  LDG.E.U16 R4, desc[UR36][R4.64] ;  /* 0x0000002404047981 */ /* 0x000ea4000c1e1500 */
[----:B--2---:R-:W-:-:S05]  /*b6f0*/  HADD2.F32 R0, -RZ, R4.H0_H0 ;  /* 0x20000004ff007230 */ /* 0x004fca0000004100 */
[----:B------:R-:W-:-:S04]  /*b700*/  FMUL.FTZ R0, R0, 1 ;  /* 0x3f80000000007820 */ /* 0x000fc80000410000 */
[----:B------:R0:W1:Y:S01]  /*b710*/  F2F.F64.F32 R2, R0 ;  /* 0x0000000000027310 */ /* 0x0000620000201800 */
[----:B------:R-:W-:Y:S05]  /*b720*/  BRA `(.L_x_15232) ;  /* 0x0000000800bc7947 */ /* 0x000fea0003800000 */
.L_x_15237:
[----:B------:R0:W5:Y:S01]  /*b730*/  LDG.E.64 R2, desc[UR36][R4.64] ;  /* 0x0000002404027981 */ /* 0x000162000c1e1b00 */
[----:B------:R-:W-:Y:S05]  /*b740*/  BRA `(.L_x_15232) ;  /* 0x0000000800b47947 */ /* 0x000fea0003800000 */
.L_x_15227:
        /* <DEDUP_REMOVED lines=13> */
.L_x_15241:
[----:B------:R0:W5:Y:S01]  /*b820*/  LDG.E.64 R2, desc[UR36][R4.64] ;  /* 0x0000002404027981 */ /* 0x000162000c1e1b00 */
[----:B------:R-:W-:Y:S05]  /*b830*/  BRA `(.L_x_15232) ;  /* 0x0000000800787947 */ /* 0x000fea0003800000 */
.L_x_15240:
        /* <DEDUP_REMOVED lines=28> */
.L_x_15243:
        /* <DEDUP_REMOVED lines=15> */
.L_x_15242:
[----:B------:R-:W2:Y:S02]  /*baf0*/  LDG.E.U16 R0, desc[UR36][R4.64] ;  /* 0x0000002404007981 */ /* 0x000ea4000c1e1500 */
[----:B--2---:R-:W-:-:S04]  /*bb00*/  IMAD.U32 R0, R0, 0x10000, RZ ;  /* 0x0001000000007824 */ /* 0x004fc800078e00ff */
[----:B------:R-:W-:-:S04]  /*bb10*/  FMUL.FTZ R0, R0, 1 ;  /* 0x3f80000000007820 */ /* 0x000fc80000410000 */
[----:B------:R0:W1:Y:S01]  /*bb20*/  F2F.F64.F32 R2, R0 ;  /* 0x0000000000027310 */ /* 0x0000620000201800 */
[----:B------:R-:W-:Y:S05]  /*bb30*/  BRA `(.L_x_15232) ;  /* 0x0000000400b87947 */ /* 0x000fea0003800000 */
.L_x_15239:
        /* <DEDUP_REMOVED lines=11> */
.L_x_15246:
        /* <DEDUP_REMOVED lines=21> */
.L_x_15250:
[----:B------:R-:W-:Y:S05]  /*bd40*/  BSYNC B1 ;  /* 0x0000000000017941 */ /* 0x000fea0003800000 */
.L_x_15249:
[----:B------:R-:W-:Y:S01]  /*bd50*/  LEA R3, R0, 0x3b800000, 0x17 ;  /* 0x3b80000000037811 */ /* 0x000fe200078eb8ff */
[----:B------:R-:W-:-:S05]  /*bd60*/  IMAD.SHL.U32 R0, R2, 0x100000, RZ ;  /* 0x0010000002007824 */ /* 0x000fca00078e00ff */
[----:B------:R-:W-:-:S07]  /*bd70*/  LOP3.LUT R0, R3, R0, R4, 0xfe, !PT ;  /* 0x0000000003007212 */ /* 0x000fce00078efe04 */
.L_x_15248:
[----:B------:R-:W-:Y:S05]  /*bd80*/  BSYNC B0 ;  /* 0x0000000000007941 */ /* 0x000fea0003800000 */
.L_x_15247:
[----:B------:R-:W-:-:S04]  /*bd90*/  FMUL.FTZ R0, R0, 1 ;  /* 0x3f80000000007820 */ /* 0x000fc80000410000 */
[----:B------:R3:W4:Y:S01]  /*bda0*/  F2F.F64.F32 R2, R0 ;  /* 0x0000000000027310 */ /* 0x0007220000201800 */
[----:B------:R-:W-:Y:S05]  /*bdb0*/  BRA `(.L_x_15232) ;  /* 0x0000000400187947 */ /* 0x000fea0003800000 */
.L_x_15245:
        /* <DEDUP_REMOVED lines=21> */
.L_x_15254:
[----:B------:R-:W-:Y:S05]  /*bf10*/  BSYNC B1 ;  /* 0x0000000000017941 */ /* 0x000fea0003800000 */
.L_x_15253:
[----:B------:R-:W-:Y:S01]  /*bf20*/  LEA R3, R0, 0x37800000, 0x17 ;  /* 0x3780000000037811 */ /* 0x000fe200078eb8ff */
[----:B------:R-:W-:-:S05]  /*bf30*/  IMAD.SHL.U32 R0, R2, 0x200000, RZ ;  /* 0x0020000002007824 */ /* 0x000fca00078e00ff */
[----:B------:R-:W-:-:S07]  /*bf40*/  LOP3.LUT R0, R3, R0, R4, 0xfe, !PT ;  /* 0x0000000003007212 */ /* 0x000fce00078efe04 */
.L_x_15252:
[----:B------:R-:W-:Y:S05]  /*bf50*/  BSYNC B0 ;  /* 0x0000000000007941 */ /* 0x000fea0003800000 */
.L_x_15251:
[----:B------:R-:W-:-:S04]  /*bf60*/  FMUL.FTZ R0, R0, 1 ;  /* 0x3f80000000007820 */ /* 0x000fc80000410000 */
[----:B------:R0:W1:Y:S01]  /*bf70*/  F2F.F64.F32 R2, R0 ;  /* 0x0000000000027310 */ /* 0x0000620000201800 */
[----:B------:R-:W-:Y:S05]  /*bf80*/  BRA `(.L_x_15232) ;  /* 0x0000000000a47947 */ /* 0x000fea0003800000 */
.L_x_15244:
        /* <DEDUP_REMOVED lines=14> */
.L_x_15258:
[----:B------:R-:W-:Y:S05]  /*c070*/  BSYNC B0 ;  /* 0x0000000000007941 */ /* 0x000fea0003800000 */
.L_x_15257:
[----:B------:R-:W-:-:S04]  /*c080*/  FMUL.FTZ R0, R0, 1 ;  /* 0x3f80000000007820 */ /* 0x000fc80000410000 */
[----:B------:R0:W1:Y:S01]  /*c090*/  F2F.F64.F32 R2, R0 ;  /* 0x0000000000027310 */ /* 0x0000620000201800 */
[----:B------:R-:W-:Y:S05]  /*c0a0*/  BRA `(.L_x_15232) ;  /* 0x00000000005c7947 */ /* 0x000fea0003800000 */
.L_x_15231:
        /* <DEDUP_REMOVED lines=16> */
.L_x_15259:
[----:B------:R-:W-:Y:S01]  /*c1b0*/  CS2R R2, SRZ ;  /* 0x0000000000027805 */ /* 0x000fe2000001ff00 */
[----:B------:R-:W-:Y:S06]  /*c1c0*/  BRA `(.L_x_15232) ;  /* 0x0000000000147947 */ /* 0x000fec0003800000 */
.L_x_15256:
[----:B------:R-:W2:Y:S02]  /*c1d0*/  LDG.E.64 R2, desc[UR36][R4.64] ;  /* 0x0000002404027981 */ /* 0x000ea4000c1e1b00 */
[----:B--2---:R-:W0:Y:S01]  /*c1e0*/  I2F.F64.U64 R2, R2 ;  /* 0x0000000200027312 */ /* 0x004e220000301800 */
[----:B------:R-:W-:Y:S05]  /*c1f0*/  BRA `(.L_x_15232) ;  /* 0x0000000000087947 */ /* 0x000fea0003800000 */
.L_x_15255:
[----:B------:R-:W2:Y:S02]  /*c200*/  LDG.E R2, desc[UR36][R4.64] ;  /* 0x0000002404027981 */ /* 0x000ea4000c1e1900 */
[----:B--2---:R-:W0:Y:S02]  /*c210*/  I2F.F64.U32 R2, R2 ;  /* 0x0000000200027312 */ /* 0x004e240000201800 */
.L_x_15232:
[----:B012-45:R-:W0:Y:S01]  /*c220*/  MUFU.RCP64H R5, R3 ;  /* 0x0000000300057308 */ /* 0x037e220000001800 */
[----:B------:R-:W-:Y:S01]  /*c230*/  IMAD.MOV.U32 R4, RZ, RZ, 0x1 ;  /* 0x00000001ff047424 */ /* 0x000fe200078e00ff */
[----:B------:R-:W-:Y:S01]  /*c240*/  ULDC.64 UR4, c[0x0][0x428] ;  /* 0x00010a0000047ab9 */ /* 0x000fe20000000a00 */
[----:B---3--:R-:W1:Y:S01]  /*c250*/  LDC R0, c[0x0][0x42c] ;  /* 0x00010b00ff007b82 */ /* 0x008e620000000800 */
        /* <DEDUP_REMOVED lines=13> */
[----:B------:R-:W-:Y:S02]  /*c330*/  MOV R4, R2 ;  /* 0x0000000200047202 */ /* 0x000fe40000000f00 */
[----:B------:R-:W-:-:S07]  /*c340*/  MOV R0, 0xc360 ;  /* 0x0000c36000007802 */ /* 0x000fce0000000f00 */
[----:B------:R-:W-:Y:S05]  /*c350*/  CALL.REL.NOINC `($__internal_56_$__cuda_sm20_div_rn_f64_full) ;  /* 0x0000001000547944 */ /* 0x000fea0003c00000 */
[----:B------:R-:W-:Y:S02]  /*c360*/  IMAD.MOV.U32 R4, RZ, RZ, R8 ;  /* 0x000000ffff047224 */ /* 0x000fe400078e0008 */
[----:B------:R-:W-:-:S07]  /*c370*/  IMAD.MOV.U32 R5, RZ, RZ, R9 ;  /* 0x000000ffff057224 */ /* 0x000fce00078e0009 */
.L_x_15261:
[----:B------:R-:W-:Y:S05]  /*c380*/  BSYNC B0 ;  /* 0x0000000000007941 */ /* 0x000fea0003800000 */
.L_x_15260:
        /* <DEDUP_REMOVED lines=15> */
.L_x_15265:
[----:B------:R-:W0:Y:S02]  /*c480*/  F2I.S64.F64.TRUNC R4, R4 ;  /* 0x0000000400047311 */ /* 0x000e24000030d900 */
[----:B0-----:R-:W-:-:S05]  /*c490*/  IMAD.MOV.U32 R3, RZ, RZ, R4 ;  /* 0x000000ffff037224 */ /* 0x001fca00078e0004 */
[----:B------:R-:W-:Y:S01]  /*c4a0*/  STG.E.U8 desc[UR36][R16.64], R3 ;  /* 0x0000000310007986 */ /* 0x000fe2000c101124 */
[----:B------:R-:W-:Y:S05]  /*c4b0*/  EXIT ;  /* 0x000000000000794d */ /* 0x000fea0003800000 */
.L_x_15264:
        /* <DEDUP_REMOVED lines=9> */
.L_x_15268:
[----:B------:R-:W0:Y:S02]  /*c550*/  F2I.F64.TRUNC R5, R4 ;  /* 0x0000000400057311 */ /* 0x000e24000030d100 */
[----:B0-----:R-:W-:Y:S01]  /*c560*/  STG.E desc[UR36][R16.64], R5 ;  /* 0x0000000510007986 */ /* 0x001fe2000c101924 */
[----:B------:R-:W-:Y:S05]  /*c570*/  EXIT ;  /* 0x000000000000794d */ /* 0x000fea0003800000 */
.L_x_15267:
[----:B------:R-:W0:Y:S02]  /*c580*/  F2I.F64.TRUNC R5, R4 ;  /* 0x0000000400057311 */ /* 0x000e24000030d100 */
[----:B0-----:R-:W-:Y:S01]  /*c590*/  STG.E.U16 desc[UR36][R16.64], R5 ;  /* 0x0000000510007986 */ /* 0x001fe2000c101524 */
[----:B------:R-:W-:Y:S05]  /*c5a0*/  EXIT ;  /* 0x000000000000794d */ /* 0x000fea0003800000 */
.L_x_15263:
        /* <DEDUP_REMOVED lines=13> */
.L_x_15270:
        /* <DEDUP_REMOVED lines=8> */
.L_x_15269:
        /* <DEDUP_REMOVED lines=14> */
.L_x_15272:
        /* <DEDUP_REMOVED lines=9> */
.L_x_15271:
[----:B------:R-:W-:Y:S01]  /*c870*/  STG.E.64 desc[UR36][R16.64], R4 ;  /* 0x0000000410007986 */ /* 0x000fe2000c101b24 */
[----:B------:R-:W-:Y:S05]  /*c880*/  EXIT ;  /* 0x000000000000794d */ /* 0x000fea0003800000 */
.L_x_15262:
        /* <DEDUP_REMOVED lines=12> */
.L_x_15275:
[----:B------:R-:W-:-:S05]  /*c950*/  CS2R R6, SRZ ;  /* 0x0000000000067805 */ /* 0x000fca000001ff00 */
[----:B------:R-:W-:Y:S01]  /*c960*/  STG.E.128 desc[UR36][R16.64], R4 ;  /* 0x0000000410007986 */ /* 0x000fe2000c101d24 */
[----:B------:R-:W-:Y:S05]  /*c970*/  EXIT ;  /* 0x000000000000794d */ /* 0x000fea0003800000 */
.L_x_15274:
        /* <DEDUP_REMOVED lines=25> */
.L_x_15279:
[----:B------:R-:W-:Y:S05]  /*cb10*/  BSYNC B0 ;  /* 0x0000000000007941 */ /* 0x000fea0003800000 */
.L_x_15278:
[----:B------:R-:W-:-:S05]  /*cb20*/  LOP3.LUT R3, R0, R3, RZ, 0xfc, !PT ;  /* 0x0000000300037212 */ /* 0x000fca00078efcff */
[----:B------:R-:W-:Y:S01]  /*cb30*/  STG.E.U8 desc[UR36][R16.64], R3 ;  /* 0x0000000310007986 */ /* 0x000fe2000c101124 */
[----:B------:R-:W-:Y:S05]  /*cb40*/  EXIT ;  /* 0x000000000000794d */ /* 0x000fea0003800000 */
.L_x_15277:
        /* <DEDUP_REMOVED lines=17> */
.L_x_15281:
[----:B------:R-:W-:Y:S01]  /*cc60*/  IMAD.MOV.U32 R0, RZ, RZ, 0x7f ;  /* 0x0000007fff007424 */ /* 0x000fe200078e00ff */
[----:B------:R-:W-:-:S04]  /*cc70*/  ISETP.GT.U32.AND P0, PT, R2, 0x7f800000, PT ;  /* 0x7f8000000200780c */ /* 0x000fc80003f04070 */
[----:B------:R-:W-:-:S09]  /*cc80*/  SEL R0, R0, 0x7c, P0 ;  /* 0x0000007c00007807 */ /* 0x000fd20000000000 */
.L_x_15282:
[----:B------:R-:W-:Y:S05]  /*cc90*/  BSYNC B0 ;  /* 0x0000000000007941 */ /* 0x000fea0003800000 */
.L_x_15280:
[----:B------:R-:W-:-:S04]  /*cca0*/  LOP3.LUT R2, R3, 0x80000000, RZ, 0xc0, !PT ;  /* 0x8000000003027812 */ /* 0x000fc800078ec0ff */
[----:B------:R-:W-:-:S04]  /*ccb0*/  SHF.R.U32.HI R3, RZ, 0x18, R2 ;  /* 0x00000018ff037819 */ /* 0x000fc80000011602 */
[----:B------:R-:W-:-:S05]  /*ccc0*/  LOP3.LUT R3, R0, R3, RZ, 0xfc, !PT ;  /* 0x0000000300037212 */ /* 0x000fca00078efcff */
[----:B------:R-:W-:Y:S01]  /*ccd0*/  STG.E.U8 desc[UR36][R16.64], R3 ;  /* 0x0000000310007986 */ /* 0x000fe2000c101124 */
[----:B------:R-:W-:Y:S05]  /*cce0*/  EXIT ;  /* 0x000000000000794d */ /* 0x000fea0003800000 */
.L_x_15276:
        /* <DEDUP_REMOVED lines=8> */
.L_x_15273:
        /* <DEDUP_REMOVED lines=11> */
.L_x_15285:
        /* <DEDUP_REMOVED lines=21> */
.L_x_15288:
[----:B------:R-:W-:-:S04]  /*cf70*/  LOP3.LUT R2, R3, 0x80000000, RZ, 0xc0, !PT ;  /* 0x8000000003027812 */ /* 0x000fc800078ec0ff */
[----:B------:R-:W-:-:S04]  /*cf80*/  SHF.R.U32.HI R3, RZ, 0x18, R2 ;  /* 0x00000018ff037819 */ /* 0x000fc80000011602 */
[----:B------:R-:W-:-:S04]  /*cf90*/  LOP3.LUT R0, R0, R3, RZ, 0xfc, !PT ;  /* 0x0000000300007212 */ /* 0x000fc800078efcff */
[----:B------:R-:W-:-:S07]  /*cfa0*/  PRMT R8, R0, 0x7610, R8 ;  /* 0x0000761000087816 */ /* 0x000fce0000000008 */
.L_x_15287:
[----:B------:R-:W-:Y:S05]  /*cfb0*/  BSYNC B0 ;  /* 0x0000000000007941 */ /* 0x000fea0003800000 */
.L_x_15286:
[----:B------:R-:W-:Y:S01]  /*cfc0*/  STG.E.U8 desc[UR36][R16.64], R8 ;  /* 0x0000000810007986 */ /* 0x000fe2000c101124 */
[----:B------:R-:W-:Y:S05]  /*cfd0*/  EXIT ;  /* 0x000000000000794d */ /* 0x000fea0003800000 */
.L_x_15284:
        /* <DEDUP_REMOVED lines=21> */
.L_x_15291:
[----:B------:R-:W-:-:S04]  /*d130*/  LOP3.LUT R2, R3, 0x80000000, RZ, 0xc0, !PT ;  /* 0x8000000003027812 */ /* 0x000fc800078ec0ff */
[----:B------:R-:W-:-:S04]  /*d140*/  SHF.R.U32.HI R3, RZ, 0x18, R2 ;  /* 0x00000018ff037819 */ /* 0x000fc80000011602 */
[----:B------:R-:W-:-:S04]  /*d150*/  LOP3.LUT R0, R0, R3, RZ, 0xfc, !PT ;  /* 0x0000000300007212 */ /* 0x000fc800078efcff */
[----:B------:R-:W-:-:S07]  /*d160*/  PRMT R8, R0, 0x7610, R8 ;  /* 0x0000761000087816 */ /* 0x000fce0000000008 */
.L_x_15290:
[----:B------:R-:W-:Y:S05]  /*d170*/  BSYNC B0 ;  /* 0x0000000000007941 */ /* 0x000fea0003800000 */
.L_x_15289:
[----:B------:R-:W-:Y:S01]  /*d180*/  STG.E.U8 desc[UR36][R16.64], R8 ;  /* 0x0000000810007986 */ /* 0x000fe2000c101124 */
[----:B------:R-:W-:Y:S05]  /*d190*/  EXIT ;  /* 0x000000000000794d */ /* 0x000fea0003800000 */
.L_x_15283:
        /* <DEDUP_REMOVED lines=26> */
.L_x_15266:
        /* <DEDUP_REMOVED lines=16> */
.L_x_15294:
[----:B------:R-:W-:Y:S05]  /*d440*/  EXIT ;  /* 0x000000000000794d */ /* 0x000fea0003800000 */
.L_x_15293:
[----:B------:R-:W0:Y:S02]  /*d450*/  F2I.U64.F64.TRUNC R4, R4 ;  /* 0x0000000400047311 */ /* 0x000e24000030d800 */
[----:B0-----:R-:W-:Y:S01]  /*d460*/  STG.E.64 desc[UR36][R16.64], R4 ;  /* 0x0000000410007986 */ /* 0x001fe2000c101b24 */
[----:B------:R-:W-:Y:S05]  /*d470*/  EXIT ;  /* 0x000000000000794d */ /* 0x000fea0003800000 */
.L_x_15292:
[----:B------:R-:W0:Y:S02]  /*d480*/  F2I.U32.F64.TRUNC R5, R4 ;  /* 0x0000000400057311 */ /* 0x000e24000030d000 */
[----:B0-----:R-:W-:Y:S01]  /*d490*/  STG.E desc[UR36][R16.64], R5 ;  /* 0x0000000510007986 */ /* 0x001fe2000c101924 */
[----:B------:R-:W-:Y:S05]  /*d4a0*/  EXIT ;  /* 0x000000000000794d */ /* 0x000fea0003800000 */
        .weak           $__internal_56_$__cuda_sm20_div_rn_f64_full
        .type           $__internal_56_$__cuda_sm20_div_rn_f64_full,@function
        .size           $__internal_56_$__cuda_sm20_div_rn_f64_full,(.L_x_19311 - $__internal_56_$__cuda_sm20_div_rn_f64_full)
$__internal_56_$__cuda_sm20_div_rn_f64_full:
[C---:B------:R-:W-:Y:S01]  /*d4b0*/  FSETP.GEU.AND P0, PT, |R3|.reuse, 1.469367938527859385e-39, PT ;  /* 0x001000000300780b */ /* 0x040fe20003f0e200 */
[----:B------:R-:W-:Y:S01]  /*d4c0*/  IMAD.MOV.U32 R5, RZ, RZ, R3 ;  /* 0x000000ffff057224 */ /* 0x000fe200078e0003 */
[C---:B------:R-:W-:Y:S01]  /*d4d0*/  LOP3.LUT R24, R3.reuse, 0x800fffff, RZ, 0xc0, !PT ;  /* 0x800fffff03187812 */ /* 0x040fe200078ec0ff */
[----:B------:R-:W-:Y:S01]  /*d4e0*/  IMAD.MOV.U32 R10, RZ, RZ, 0x1 ;  /* 0x00000001ff0a7424 */ /* 0x000fe200078e00ff */
[----:B------:R-:W-:Y:S01]  /*d4f0*/  LOP3.LUT R18, R3, 0x7ff00000, RZ, 0xc0, !PT ;  /* 0x7ff0000003127812 */ /* 0x000fe200078ec0ff */
[----:B------:R-:W-:Y:S01]  /*d500*/  IMAD.U32 R27, RZ, RZ, UR39 ;  /* 0x00000027ff1b7e24 */ /* 0x000fe2000f8e00ff */
[----:B------:R-:W-:Y:S01]  /*d510*/  LOP3.LUT R25, R24, 0x3ff00000, RZ, 0xfc, !PT ;  /* 0x3ff0000018197812 */ /* 0x000fe200078efcff */
[----:B------:R-:W-:Y:S02]  /*d520*/  IMAD.MOV.U32 R24, RZ, RZ, R4 ;  /* 0x000000ffff187224 */ /* 0x000fe400078e0004 */
[----:B------:R-:W-:Y:S01]  /*d530*/  IMAD.MOV.U32 R14, RZ, RZ, 0x1ca00000 ;  /* 0x1ca00000ff0e7424 */ /* 0x000fe200078e00ff */
[----:B------:R-:W-:Y:S01]  /*d540*/  LOP3.LUT R3, R27, 0x7ff00000, RZ, 0xc0, !PT ;  /* 0x7ff000001b037812 */ /* 0x000fe200078ec0ff */
[----:B------:R-:W-:-:S02]  /*d550*/  IMAD.U32 R26, RZ, RZ, UR38 ;  /* 0x00000026ff1a7e24 */ /* 0x000fc4000f8e00ff */
[----:B------:R-:W-:Y:S01]  /*d560*/  @!P0 DMUL R24, R4, 8.98846567431157953865e+307 ;  /* 0x7fe0000004188828 */ /* 0x000fe20000000000 */
[----:B------:R-:W-:Y:S01]  /*d570*/  ISETP.GE.U32.AND P1, PT, R3, R18, PT ;  /* 0x000000120300720c */ /* 0x000fe20003f26070 */
[----:B------:R-:W-:-:S04]  /*d580*/  IMAD.MOV.U32 R15, RZ, RZ, R3 ;  /* 0x000000ffff0f7224 */ /* 0x000fc800078e0003 */
[----:B------:R-:W0:Y:S02]  /*d590*/  MUFU.RCP64H R11, R25 ;  /* 0x00000019000b7308 */ /* 0x000e240000001800 */
[----:B0-----:R-:W-:-:S08]  /*d5a0*/  DFMA R6, R10, -R24, 1 ;  /* 0x3ff000000a06742b */ /* 0x001fd00000000818 */
[----:B------:R-:W-:-:S08]  /*d5b0*/  DFMA R6, R6, R6, R6 ;  /* 0x000000060606722b */ /* 0x000fd00000000006 */
[----:B------:R-:W-:Y:S01]  /*d5c0*/  DFMA R10, R10, R6, R10 ;  /* 0x000000060a0a722b */ /* 0x000fe2000000000a */
[----:B------:R-:W-:Y:S01]  /*d5d0*/  SEL R7, R14, 0x63400000, !P1 ;  /* 0x634000000e077807 */ /* 0x000fe20004800000 */
[----:B------:R-:W-:Y:S01]  /*d5e0*/  IMAD.MOV.U32 R6, RZ, RZ, R26 ;  /* 0x000000ffff067224 */ /* 0x000fe200078e001a */
[----:B------:R-:W-:Y:S02]  /*d5f0*/  FSETP.GEU.AND P1, PT, |R27|, 1.469367938527859385e-39, PT ;  /* 0x001000001b00780b */ /* 0x000fe40003f2e200 */
[----:B------:R-:W-:-:S03]  /*d600*/  LOP3.LUT R7, R7, 0x800fffff, R27, 0xf8, !PT ;  /* 0x800fffff07077812 */ /* 0x000fc600078ef81b */
[----:B------:R-:W-:-:S08]  /*d610*/  DFMA R8, R10, -R24, 1 ;  /* 0x3ff000000a08742b */ /* 0x000fd00000000818 */
[----:B------:R-:W-:Y:S01]  /*d620*/  DFMA R8, R10, R8, R10 ;  /* 0x000000080a08722b */ /* 0x000fe2000000000a */
[----:B------:R-:W-:Y:S10]  /*d630*/  @P1 BRA `(.L_x_15295) ;  /* 0x0000000000201947 */ /* 0x000ff40003800000 */
[----:B------:R-:W-:-:S04]  /*d640*/  LOP3.LUT R10, R5, 0x7ff00000, RZ, 0xc0, !PT ;  /* 0x7ff00000050a7812 */ /* 0x000fc800078ec0ff */
[----:B------:R-:W-:Y:S01]  /*d650*/  ISETP.GE.U32.AND P1, PT, R3, R10, PT ;  /* 0x0000000a0300720c */ /* 0x000fe20003f26070 */
[----:B------:R-:W-:-:S03]  /*d660*/  IMAD.MOV.U32 R10, RZ, RZ, RZ ;  /* 0x000000ffff0a7224 */ /* 0x000fc600078e00ff */
[----:B------:R-:W-:-:S04]  /*d670*/  SEL R11, R14, 0x63400000, !P1 ;  /* 0x634000000e0b7807 */ /* 0x000fc80004800000 */
[----:B------:R-:W-:-:S04]  /*d680*/  LOP3.LUT R11, R11, 0x80000000, R27, 0xf8, !PT ;  /* 0x800000000b0b7812 */ /* 0x000fc800078ef81b */
[----:B------:R-:W-:-:S06]  /*d690*/  LOP3.LUT R11, R11, 0x100000, RZ, 0xfc, !PT ;  /* 0x001000000b0b7812 */ /* 0x000fcc00078efcff */
[----:B------:R-:W-:-:S10]  /*d6a0*/  DFMA R6, R6, 2, -R10 ;  /* 0x400000000606782b */ /* 0x000fd4000000080a */
[----:B------:R-:W-:-:S07]  /*d6b0*/  LOP3.LUT R15, R7, 0x7ff00000, RZ, 0xc0, !PT ;  /* 0x7ff00000070f7812 */ /* 0x000fce00078ec0ff */
.L_x_15295:
[----:B------:R-:W-:Y:S01]  /*d6c0*/  VIADD R20, R15, 0xffffffff ;  /* 0xffffffff0f147836 */ /* 0x000fe20000000000 */
[----:B------:R-:W-:Y:S01]  /*d6d0*/  @!P0 LOP3.LUT R18, R25, 0x7ff00000, RZ, 0xc0, !PT ;  /* 0x7ff0000019128812 */ /* 0x000fe200078ec0ff */
[----:B------:R-:W-:Y:S01]  /*d6e0*/  DMUL R10, R8, R6 ;  /* 0x00000006080a7228 */ /* 0x000fe20000000000 */
[----:B------:R-:W-:Y:S02]  /*d6f0*/  BSSY B1, `(.L_x_15296) ;  /* 0x0000037000017945 */ /* 0x000fe40003800000 */
[----:B------:R-:W-:Y:S02]  /*d700*/  IADD3 R21, R18, -0x1, RZ ;  /* 0xffffffff12157810 */ /* 0x000fe40007ffe0ff */
[----:B------:R-:W-:-:S03]  /*d710*/  ISETP.GT.U32.AND P0, PT, R20, 0x7feffffe, PT ;  /* 0x7feffffe1400780c */ /* 0x000fc60003f04070 */
[----:B------:R-:W-:Y:S01]  /*d720*/  DFMA R12, R10, -R24, R6 ;  /* 0x800000180a0c722b */ /* 0x000fe20000000006 */
[----:B------:R-:W-:-:S07]  /*d730*/  ISETP.GT.U32.OR P0, PT, R21, 0x7feffffe, P0 ;  /* 0x7feffffe1500780c */ /* 0x000fce0000704470 */
[----:B------:R-:W-:-:S06]  /*d740*/  DFMA R12, R8, R12, R10 ;  /* 0x0000000c080c722b */ /* 0x000fcc000000000a */
        /* <DEDUP_REMOVED lines=12> */
[----:B------:R-:W-:-:S06]  /*d810*/  DFMA R6, R12, -R24, R6 ;  /* 0x800000180c06722b */ /* 0x000fcc0000000006 */
[----:B------:R-:W-:-:S04]  /*d820*/  IMAD.MOV.U32 R6, RZ, RZ, RZ ;  /* 0x000000ffff067224 */ /* 0x000fc800078e00ff */
        /* <DEDUP_REMOVED lines=14> */
.L_x_15297:
        /* <DEDUP_REMOVED lines=16> */
.L_x_15300:
[----:B------:R-:W-:Y:S01]  /*da10*/  LOP3.LUT R9, R5, 0x80000, RZ, 0xfc, !PT ;  /* 0x0008000005097812 */ /* 0x000fe200078efcff */
[----:B------:R-:W-:Y:S01]  /*da20*/  IMAD.MOV.U32 R8, RZ, RZ, R4 ;  /* 0x000000ffff087224 */ /* 0x000fe200078e0004 */
[----:B------:R-:W-:Y:S06]  /*da30*/  BRA `(.L_x_15298) ;  /* 0x0000000000087947 */ /* 0x000fec0003800000 */
.L_x_15299:
[----:B------:R-:W-:Y:S01]  /*da40*/  LOP3.LUT R9, R27, 0x80000, RZ, 0xfc, !PT ;  /* 0x000800001b097812 */ /* 0x000fe200078efcff */
[----:B------:R-:W-:-:S07]  /*da50*/  IMAD.MOV.U32 R8, RZ, RZ, R26 ;  /* 0x000000ffff087224 */ /* 0x000fce00078e001a */
.L_x_15298:
[----:B------:R-:W-:Y:S05]  /*da60*/  BSYNC B1 ;  /* 0x0000000000017941 */ /* 0x000fea0003800000 */
.L_x_15296:
[----:B------:R-:W-:Y:S02]  /*da70*/  IMAD.MOV.U32 R4, RZ, RZ, R0 ;  /* 0x000000ffff047224 */ /* 0x000fe400078e0000 */
[----:B------:R-:W-:-:S04]  /*da80*/  IMAD.MOV.U32 R5, RZ, RZ, 0x0 ;  /* 0x00000000ff057424 */ /* 0x000fc800078e00ff */
[----:B------:R-:W-:Y:S05]  /*da90*/  RET.REL.NODEC R4 `(_ZN2at6native18elementwise_kernelILi128ELi4EZNS0_15gpu_kernel_implINS0_13AUnaryFunctorIdddNS0_15binary_internal10DivFunctorIdEEEEEEvRNS_18TensorIteratorBaseERKT_EUliE_EEviT1_) ;  /* 0xffffff2404587950 */ /* 0x000fea0003c3ffff */
.L_x_15301:
        /* <DEDUP_REMOVED lines=14> */
.L_x_19311:


//--------------------- .text._ZN2at6native27unrolled_elementwise_kernelINS0_13AUnaryFunctorIdddNS0_15binary_internal10DivFunctorIdEEEESt5arrayIPcLm2EELi4E23TrivialOffsetCalculatorILi1EjESB_NS0_6memory12LoadWithCastILi1EEENSC_13StoreWithCastILi1EEEEEviT_T0_T2_T3_T4_T5_ --------------------------
	.section	.text._ZN2at6native27unrolled_elementwise_kernelINS0_13AUnaryFunctorIdddNS0_15binary_internal10DivFunctorIdEEEESt5arrayIPcLm2EELi4E23TrivialOffsetCalculatorILi1EjESB_NS0_6memory12LoadWithCastILi1EEENSC_13StoreWithCastILi1EEEEEviT_T0_T2_T3_T4_T5_,"ax",@progbits
	.align	128
        .global         _ZN2at6native27unrolled_elementwise_kernelINS0_13AUnaryFunctorIdddNS0_15binary_internal10DivFunctorIdEEEESt5arrayIPcLm2EELi4E23TrivialOffsetCalculatorILi1EjESB_NS0_6memory12LoadWithCastILi1EEENSC_13StoreWithCastILi1EEEEEviT_T0_T2_T3_T4_T5_
        .type           _ZN2at6native27unrolled_elementwise_kernelINS0_13AUnaryFunctorIdddNS0_15binary_internal10DivFunctorIdEEEESt5arrayIPcLm2EELi4E23TrivialOffsetCalculatorILi1EjESB_NS0_6memory12LoadWithCastILi1EEENSC_13StoreWithCastILi1EEEEEviT_T0_T2_T3_T4_T5_,@function
        .size           _ZN2at6native27unrolled_elementwise_kernelINS0_13AUnaryFunctorIdddNS0_15binary_internal10DivFunctorIdEEEESt5arrayIPcLm2EELi4E23TrivialOffsetCalculatorILi1EjESB_NS0_6memory12LoadWithCastILi1EEENSC_13StoreWithCastILi1EEEEEviT_T0_T2_T3_T4_T5_,(.L_x_19312 - _ZN2at6native27unrolled_elementwise_kernelINS0_13AUnaryFunctorIdddNS0_15binary_internal10DivFunctorIdEEEESt5arrayIPcLm2EELi4E23TrivialOffsetCalculatorILi1EjESB_NS0_6memory12LoadWithCastILi1EEENSC_13StoreWithCastILi1EEEEEviT_T0_T2_T3_T4_T5_)
        .other          _ZN2at6native27unrolled_elementwise_kernelINS0_13AUnaryFunctorIdddNS0_15binary_internal10DivFunctorIdEEEESt5arrayIPcLm2EELi4E23TrivialOffsetCalculatorILi1EjESB_NS0_6memory12LoadWithCastILi1EEENSC_13StoreWithCastILi1EEEEEviT_T0_T2_T3_T4_T5_,@"STO_CUDA_ENTRY STV_DEFAULT"
_ZN2at6native27unrolled_elementwise_kernelINS0_13AUnaryFunctorIdddNS0_15binary_internal10DivFunctorIdEEEESt5arrayIPcLm2EELi4E23TrivialOffsetCalculatorILi1EjESB_NS0_6memory12LoadWithCastILi1EEENSC_13StoreWithCastILi1EEEEEviT_T0_T2_T3_T4_T5_:
.text._ZN2at6native27unrolled_elementwise_kernelINS0_13AUnaryFunctorIdddNS0_15binary_internal10DivFunctorIdEEEESt5arrayIPcLm2EELi4E23TrivialOffsetCalculatorILi1EjESB_NS0_6memory12LoadWithCastILi1EEENSC_13StoreWithCastILi1EEEEEviT_T0_T2_T3_T4_T5_:
        /* <DEDUP_REMOVED lines=32> */
.L_x_15307:
[----:B------:R-:W2:Y:S02]  /*0200*/  LDG.E.U8 R4, desc[UR36][R4.64] ;  /* 0x0000002404047981 */ /* 0x000ea4000c1e1100 */
[----:B--2---:R0:W1:Y:S01]  /*0210*/  I2F.F64.U16 R26, R4 ;  /* 0x00000004001a7312 */ /* 0x0040620000101800 */
[----:B------:R-:W-:Y:S05]  /*0220*/  BRA `(.L_x_15309) ;  /* 0x0000000c00747947 */ /* 0x000fea0003800000 */
.L_x_15306:
        /* <DEDUP_REMOVED lines=9> */
.L_x_15311:
[----:B------:R-:W2:Y:S02]  /*02c0*/  LDG.E R4, desc[UR36][R4.64] ;  /* 0x0000002404047981 */ /* 0x000ea4000c1e1900 */
[----:B--2---:R1:W2:Y:S01]  /*02d0*/  I2F.F64 R26, R4 ;  /* 0x00000004001a7312 */ /* 0x0042a20000201c00 */
[----:B------:R-:W-:Y:S05]  /*02e0*/  BRA `(.L_x_15309) ;  /* 0x0000000c00447947 */ /* 0x000fea0003800000 */
.L_x_15310:
[----:B------:R-:W2:Y:S02]  /*02f0*/  LDG.E.U16 R4, desc[UR36][R4.64] ;  /* 0x0000002404047981 */ /* 0x000ea4000c1e1500 */
[----:B--2---:R3:W4:Y:S01]  /*0300*/  I2F.F64.S16 R26, R4 ;  /* 0x00000004001a7312 */ /* 0x0047220000101c00 */
[----:B------:R-:W-:Y:S05]  /*0310*/  BRA `(.L_x_15309) ;  /* 0x0000000c00387947 */ /* 0x000fea0003800000 */
.L_x_15305:
        /* <DEDUP_REMOVED lines=10> */
.L_x_15313:
[----:B------:R-:W2:Y:S02]  /*03c0*/  LDG.E.U16 R0, desc[UR36][R4.64] ;  /* 0x0000002404007981 */ /* 0x000ea4000c1e1500 */
[----:B--2---:R-:W-:-:S05]  /*03d0*/  HADD2.F32 R0, -RZ, R0.H0_H0 ;  /* 0x20000000ff007230 */ /* 0x004fca0000004100 */
[----:B------:R-:W-:-:S04]  /*03e0*/  FMUL.FTZ R0, R0, 1 ;  /* 0x3f80000000007820 */ /* 0x000fc80000410000 */
[----:B------:R0:W1:Y:S01]  /*03f0*/  F2F.F64.F32 R26, R0 ;  /* 0x00000000001a7310 */ /* 0x0000620000201800 */
[----:B------:R-:W-:Y:S05]  /*0400*/  BRA `(.L_x_15309) ;  /* 0x0000000800fc7947 */ /* 0x000fea0003800000 */
.L_x_15312:
        /* <DEDUP_REMOVED lines=10> */
.L_x_15315:
[----:B------:R-:W2:Y:S02]  /*04b0*/  LDG.E.U16 R4, desc[UR36][R4.64] ;  /* 0x0000002404047981 */ /* 0x000ea4000c1e1500 */
[----:B--2---:R-:W-:-:S05]  /*04c0*/  HADD2.F32 R0, -RZ, R4.H0_H0 ;  /* 0x20000004ff007230 */ /* 0x004fca0000004100 */
[----:B------:R-:W-:-:S04]  /*04d0*/  FMUL.FTZ R0, R0, 1 ;  /* 0x3f80000000007820 */ /* 0x000fc80000410000 */
[----:B------:R0:W1:Y:S01]  /*04e0*/  F2F.F64.F32 R26, R0 ;  /* 0x00000000001a7310 */ /* 0x0000620000201800 */
[----:B------:R-:W-:Y:S05]  /*04f0*/  BRA `(.L_x_15309) ;  /* 0x0000000800c07947 */ /* 0x000fea0003800000 */
.L_x_15314:
[----:B------:R0:W5:Y:S01]  /*0500*/  LDG.E.64 R26, desc[UR36][R4.64] ;  /* 0x00000024041a7981 */ /* 0x000162000c1e1b00 */
[----:B------:R-:W-:Y:S05]  /*0510*/  BRA `(.L_x_15309) ;  /* 0x0000000800b87947 */ /* 0x000fea0003800000 */
.L_x_15304:
        /* <DEDUP_REMOVED lines=13> */
.L_x_15318:
[----:B------:R0:W5:Y:S01]  /*05f0*/  LDG.E.64 R26, desc[UR36][R4.64] ;  /* 0x00000024041a7981 */ /* 0x000162000c1e1b00 */
[----:B------:R-:W-:Y:S05]  /*0600*/  BRA `(.L_x_15309) ;  /* 0x00000008007c7947 */ /* 0x000fea0003800000 */
.L_x_15317:
        /* <DEDUP_REMOVED lines=28> */
.L_x_15320:
        /* <DEDUP_REMOVED lines=16> */
.L_x_15319:
[----:B------:R-:W2:Y:S02]  /*08d0*/  LDG.E.U16 R0, desc[UR36][R4.64] ;  /* 0x0000002404007981 */ /* 0x000ea4000c1e1500 */
[----:B--2---:R-:W-:-:S04]  /*08e0*/  IMAD.U32 R0, R0, 0x10000, RZ ;  /* 0x0001000000007824 */ /* 0x004fc800078e00ff */
[----:B------:R-:W-:-:S04]  /*08f0*/  FMUL.FTZ R0, R0, 1 ;  /* 0x3f80000000007820 */ /* 0x000fc80000410000 */
[----:B------:R0:W1:Y:S01]  /*0900*/  F2F.F64.F32 R26, R0 ;  /* 0x00000000001a7310 */ /* 0x0000620000201800 */
[----:B------:R-:W-:Y:S05]  /*0910*/  BRA `(.L_x_15309) ;  /* 0x0000000400b87947 */ /* 0x000fea0003800000 */
.L_x_15316:
        /* <DEDUP_REMOVED lines=11> */
.L_x_15323:
        /* <DEDUP_REMOVED lines=21> */
.L_x_15327:
[----:B------:R-:W-:Y:S05]  /*0b20*/  BSYNC B1 ;  /* 0x0000000000017941 */ /* 0x000fea0003800000 */
.L_x_15326:
[----:B------:R-:W-:Y:S01]  /*0b30*/  LEA R5, R0, 0x3b800000, 0x17 ;  /* 0x3b80000000057811 */ /* 0x000fe200078eb8ff */
[----:B------:R-:W-:-:S05]  /*0b40*/  IMAD.SHL.U32 R0, R3, 0x100000, RZ ;  /* 0x0010000003007824 */ /* 0x000fca00078e00ff */
[----:B------:R-:W-:-:S07]  /*0b50*/  LOP3.LUT R0, R5, R0, R6, 0xfe, !PT ;  /* 0x0000000005007212 */ /* 0x000fce00078efe06 */
.L_x_15325:
[----:B------:R-:W-:Y:S05]  /*0b60*/  BSYNC B0 ;  /* 0x0000000000007941 */ /* 0x000fea0003800000 */
.L_x_15324:
[----:B------:R-:W-:-:S04]  /*0b70*/  FMUL.FTZ R0, R0, 1 ;  /* 0x3f80000000007820 */ /* 0x000fc80000410000 */
[----:B------:R0:W1:Y:S01]  /*0b80*/  F2F.F64.F32 R26, R0 ;  /* 0x00000000001a7310 */ /* 0x0000620000201800 */
[----:B------:R-:W-:Y:S05]  /*0b90*/  BRA `(.L_x_15309) ;  /* 0x0000000400187947 */ /* 0x000fea0003800000 */
.L_x_15322:
        /* <DEDUP_REMOVED lines=21> */
.L_x_15331:
[----:B------:R-:W-:Y:S05]  /*0cf0*/  BSYNC B1 ;  /* 0x0000000000017941 */ /* 0x000fea0003800000 */
.L_x_15330:
[----:B------:R-:W-:Y:S01]  /*0d00*/  LEA R5, R0, 0x37800000, 0x17 ;  /* 0x3780000000057811 */ /* 0x000fe200078eb8ff */
[----:B------:R-:W-:-:S05]  /*0d10*/  IMAD.SHL.U32 R0, R3, 0x200000, RZ ;  /* 0x0020000003007824 */ /* 0x000fca00078e00ff */
[----:B------:R-:W-:-:S07]  /*0d20*/  LOP3.LUT R0, R5, R0, R6, 0xfe, !PT ;  /* 0x0000000005007212 */ /* 0x000fce00078efe06 */
.L_x_15329:
[----:B------:R-:W-:Y:S05]  /*0d30*/  BSYNC B0 ;  /* 0x0000000000007941 */ /* 0x000fea0003800000 */
.L_x_15328:
[----:B------:R-:W-:-:S04]  /*0d40*/  FMUL.FTZ R0, R0, 1 ;  /* 0x3f80000000007820 */ /* 0x000fc80000410000 */
[----:B------:R0:W1:Y:S01]  /*0d50*/  F2F.F64.F32 R26, R0 ;  /* 0x00000000001a7310 */ /* 0x0000620000201800 */
[----:B------:R-:W-:Y:S05]  /*0d60*/  BRA `(.L_x_15309) ;  /* 0x0000000000a47947 */ /* 0x000fea0003800000 */
.L_x_15321:
        /* <DEDUP_REMOVED lines=14> */
.L_x_15335:
[----:B------:R-:W-:Y:S05]  /*0e50*/  BSYNC B0 ;  /* 0x0000000000007941 */ /* 0x000fea0003800000 */
.L_x_15334:
[----:B------:R-:W-:-:S04]  /*0e60*/  FMUL.FTZ R0, R0, 1 ;  /* 0x3f80000000007820 */ /* 0x000fc80000410000 */
[----:B------:R0:W1:Y:S01]  /*0e70*/  F2F.F64.F32 R26, R0 ;  /* 0x00000000001a7310 */ /* 0x0000620000201800 */
[----:B------:R-:W-:Y:S05]  /*0e80*/  BRA `(.L_x_15309) ;  /* 0x00000000005c7947 */ /* 0x000fea0003800000 */
.L_x_15308:
        /* <DEDUP_REMOVED lines=16> */
.L_x_15336:
[----:B------:R-:W-:Y:S01]  /*0f90*/  CS2R R26, SRZ ;  /* 0x00000000001a7805 */ /* 0x000fe2000001ff00 */
[----:B------:R-:W-:Y:S06]  /*0fa0*/  BRA `(.L_x_15309) ;  /* 0x0000000000147947 */ /* 0x000fec0003800000 */
.L_x_15333:
[----:B------:R-:W2:Y:S02]  /*0fb0*/  LDG.E.64 R26, desc[UR36][R4.64] ;  /* 0x00000024041a7981 */ /* 0x000ea4000c1e1b00 */
[----:B--2---:R-:W0:Y:S01]  /*0fc0*/  I2F.F64.U64 R26, R26 ;  /* 0x0000001a001a7312 */ /* 0x004e220000301800 */
[----:B------:R-:W-:Y:S05]  /*0fd0*/  BRA `(.L_x_15309) ;  /* 0x0000000000087947 */ /* 0x000fea0003800000 */
.L_x_15332:
[----:B------:R-:W2:Y:S02]  /*0fe0*/  LDG.E R4, desc[UR36][R4.64] ;  /* 0x0000002404047981 */ /* 0x000ea4000c1e1900 */
[----:B--2---:R0:W1:Y:S02]  /*0ff0*/  I2F.F64.U32 R26, R4 ;  /* 0x00000004001a7312 */ /* 0x0040640000201800 */
.L_x_15309:
[----:B------:R-:W3:Y:S02]  /*1000*/  S2R R29, SR_TID.X ;  /* 0x00000000001d7919 */ /* 0x000ee40000002100 */
[----:B---3--:R-:W-:-:S07]  /*1010*/  VIADD R29, R29, 0x80 ;  /* 0x000000801d1d7836 */ /* 0x008fce0000000000 */
.L_x_15303:
[----:B------:R-:W-:Y:S05]  /*1020*/  BSYNC B6 ;  /* 0x0000000000067941 */ /* 0x000fea0003800000 */
.L_x_15302:
        /* <DEDUP_REMOVED lines=24> */
.L_x_15342:
[----:B------:R-:W3:Y:S02]  /*11b0*/  LDG.E.U8 R4, desc[UR36][R4.64] ;  /* 0x0000002404047981 */ /* 0x000ee4000c1e1100 */
[----:B---3--:R0:W1:Y:S01]  /*11c0*/  I2F.F64.U16 R24, R4 ;  /* 0x0000000400187312 */ /* 0x0080620000101800 */
[----:B------:R-:W-:Y:S05]  /*11d0*/  BRA `(.L_x_15344) ;  /* 0x0000000c00707947 */ /* 0x000fea0003800000 */
.L_x_15341:
        /* <DEDUP_REMOVED lines=9> */
.L_x_15346:
[----:B------:R-:W3:Y:S02]  /*1270*/  LDG.E R4, desc[UR36][R4.64] ;  /* 0x0000002404047981 */ /* 0x000ee4000c1e1900 */
[----:B---3--:R0:W1:Y:S01]  /*1280*/  I2F.F64 R24, R4 ;  /* 0x0000000400187312 */ /* 0x0080620000201c00 */
[----:B------:R-:W-:Y:S05]  /*1290*/  BRA `(.L_x_15344) ;  /* 0x0000000c00407947 */ /* 0x000fea0003800000 */
.L_x_15345:
[----:B------:R-:W3:Y:S02]  /*12a0*/  LDG.E.U16 R4, desc[UR36][R4.64] ;  /* 0x0000002404047981 */ /* 0x000ee4000c1e1500 */
[----:B---3--:R0:W1:Y:S01]  /*12b0*/  I2F.F64.S16 R24, R4 ;  /* 0x0000000400187312 */ /* 0x0080620000101c00 */
[----:B------:R-:W-:Y:S05]  /*12c0*/  BRA `(.L_x_15344) ;  /* 0x0000000c00347947 */ /* 0x000fea0003800000 */
.L_x_15340:
        /* <DEDUP_REMOVED lines=10> */
.L_x_15348:
[----:B------:R-:W3:Y:S02]  /*1370*/  LDG.E.U16 R0, desc[UR36][R4.64] ;  /* 0x0000002404007981 */ /* 0x000ee4000c1e1500 */
[----:B---3--:R-:W-:-:S05]  /*1380*/  HADD2.F32 R0, -RZ, R0.H0_H0 ;  /* 0x20000000ff007230 */ /* 0x008fca0000004100 */
[----:B------:R-:W-:-:S04]  /*1390*/  FMUL.FTZ R0, R0, 1 ;  /* 0x3f80000000007820 */ /* 0x000fc80000410000 */
[----:B------:R0:W1:Y:S01]  /*13a0*/  F2F.F64.F32 R24, R0 ;  /* 0x0000000000187310 */ /* 0x0000620000201800 */
[----:B------:R-:W-:Y:S05]  /*13b0*/  BRA `(.L_x_15344) ;  /* 0x0000000800f87947 */ /* 0x000fea0003800000 */
.L_x_15347:
        /* <DEDUP_REMOVED lines=10> */
.L_x_15350:
[----:B------:R-:W3:Y:S02]  /*1460*/  LDG.E.U16 R4, desc[UR36][R4.64] ;  /* 0x0000002404047981 */ /* 0x000ee4000c1e1500 */
[----:B---3--:R-:W-:-:S05]  /*1470*/  HADD2.F32 R0, -RZ, R4.H0_H0 ;  /* 0x20000004ff007230 */ /* 0x008fca0000004100 */
[----:B------:R-:W-:-:S04]  /*1480*/  FMUL.FTZ R0, R0, 1 ;  /* 0x3f80000000007820 */ /* 0x000fc80000410000 */
[----:B------:R0:W1:Y:S01]  /*1490*/  F2F.F64.F32 R24, R0 ;  /* 0x0000000000187310 */ /* 0x0000620000201800 */
[----:B------:R-:W-:Y:S05]  /*14a0*/  BRA `(.L_x_15344) ;  /* 0x0000000800bc7947 */ /* 0x000fea0003800000 */
.L_x_15349:
[----:B------:R0:W5:Y:S01]  /*14b0*/  LDG.E.64 R24, desc[UR36][R4.64] ;  /* 0x0000002404187981 */ /* 0x000162000c1e1b00 */
[----:B------:R-:W-:Y:S05]  /*14c0*/  BRA `(.L_x_15344) ;  /* 0x0000000800b47947 */ /* 0x000fea0003800000 */
.L_x_15339:
        /* <DEDUP_REMOVED lines=13> */
.L_x_15353:
[----:B------:R0:W5:Y:S01]  /*15a0*/  LDG.E.64 R24, desc[UR36][R4.64] ;  /* 0x0000002404187981 */ /* 0x000162000c1e1b00 */
[----:B------:R-:W-:Y:S05]  /*15b0*/  BRA `(.L_x_15344) ;  /* 0x0000000800787947 */ /* 0x000fea0003800000 */
.L_x_15352:
        /* <DEDUP_REMOVED lines=28> */
.L_x_15355:
        /* <DEDUP_REMOVED lines=15> */
.L_x_15354:
[----:B------:R-:W3:Y:S02]  /*1870*/  LDG.E.U16 R0, desc[UR36][R4.64] ;  /* 0x0000002404007981 */ /* 0x000ee4000c1e1500 */
[----:B---3--:R-:W-:-:S04]  /*1880*/  IMAD.U32 R0, R0, 0x10000, RZ ;  /* 0x0001000000007824 */ /* 0x008fc800078e00ff */
[----:B------:R-:W-:-:S04]  /*1890*/  FMUL.FTZ R0, R0, 1 ;  /* 0x3f80000000007820 */ /* 0x000fc80000410000 */
[----:B------:R0:W1:Y:S01]  /*18a0*/  F2F.F64.F32 R24, R0 ;  /* 0x0000000000187310 */ /* 0x0000620000201800 */
[----:B------:R-:W-:Y:S05]  /*18b0*/  BRA `(.L_x_15344) ;  /* 0x0000000400b87947 */ /* 0x000fea0003800000 */
.L_x_15351:
        /* <DEDUP_REMOVED lines=11> */
.L_x_15358:
        /* <DEDUP_REMOVED lines=21> */
.L_x_15362:
[----:B------:R-:W-:Y:S05]  /*1ac0*/  BSYNC B1 ;  /* 0x0000000000017941 */ /* 0x000fea0003800000 */
.L_x_15361:
[----:B------:R-:W-:Y:S01]  /*1ad0*/  LEA R5, R0, 0x3b800000, 0x17 ;  /* 0x3b80000000057811 */ /* 0x000fe200078eb8ff */
[----:B------:R-:W-:-:S05]  /*1ae0*/  IMAD.SHL.U32 R0, R3, 0x100000, RZ ;  /* 0x0010000003007824 */ /* 0x000fca00078e00ff */
[----:B------:R-:W-:-:S07]  /*1af0*/  LOP3.LUT R0, R5, R0, R6, 0xfe, !PT ;  /* 0x0000000005007212 */ /* 0x000fce00078efe06 */
.L_x_15360:
[----:B------:R-:W-:Y:S05]  /*1b00*/  BSYNC B0 ;  /* 0x0000000000007941 */ /* 0x000fea0003800000 */
.L_x_15359:
[----:B------:R-:W-:-:S04]  /*1b10*/  FMUL.FTZ R0, R0, 1 ;  /* 0x3f80000000007820 */ /* 0x000fc80000410000 */
[----:B------:R0:W1:Y:S01]  /*1b20*/  F2F.F64.F32 R24, R0 ;  /* 0x0000000000187310 */ /* 0x0000620000201800 */
[----:B------:R-:W-:Y:S05]  /*1b30*/  BRA `(.L_x_15344) ;  /* 0x0000000400187947 */ /* 0x000fea0003800000 */
.L_x_15357:
        /* <DEDUP_REMOVED lines=21> */
.L_x_15366:
[----:B------:R-:W-:Y:S05]  /*1c90*/  BSYNC B1 ;  /* 0x0000000000017941 */ /* 0x000fea0003800000 */
.L_x_15365:
[----:B------:R-:W-:Y:S01]  /*1ca0*/  LEA R5, R0, 0x37800000, 0x17 ;  /* 0x3780000000057811 */ /* 0x000fe200078eb8ff */
[----:B------:R-:W-:-:S05]  /*1cb0*/  IMAD.SHL.U32 R0, R3, 0x200000, RZ ;  /* 0x0020000003007824 */ /* 0x000fca00078e00ff */
[----:B------:R-:W-:-:S07]  /*1cc0*/  LOP3.LUT R0, R5, R0, R6, 0xfe, !PT ;  /* 0x0000000005007212 */ /* 0x000fce00078efe06 */
.L_x_15364:
[----:B------:R-:W-:Y:S05]  /*1cd0*/  BSYNC B0 ;  /* 0x0000000000007941 */ /* 0x000fea0003800000 */
.L_x_15363:
[----:B------:R-:W-:-:S04]  /*1ce0*/  FMUL.FTZ R0, R0, 1 ;  /* 0x3f80000000007820 */ /* 0x000fc80000410000 */
[----:B------:R0:W1:Y:S01]  /*1cf0*/  F2F.F64.F32 R24, R0 ;  /* 0x0000000000187310 */ /* 0x0000620000201800 */
[----:B------:R-:W-:Y:S05]  /*1d00*/  BRA `(.L_x_15344) ;  /* 0x0000000000a47947 */ /* 0x000fea0003800000 */
.L_x_15356:
        /* <DEDUP_REMOVED lines=14> */
.L_x_15370:
[----:B------:R-:W-:Y:S05]  /*1df0*/  BSYNC B0 ;  /* 0x0000000000007941 */ /* 0x000fea0003800000 */
.L_x_15369:
[----:B------:R-:W-:-:S04]  /*1e00*/  FMUL.FTZ R0, R0, 1 ;  /* 0x3f80000000007820 */ /* 0x000fc80000410000 */
[----:B------:R0:W1:Y:S01]  /*1e10*/  F2F.F64.F32 R24, R0 ;  /* 0x0000000000187310 */ /* 0x0000620000201800 */
[----:B------:R-:W-:Y:S05]  /*1e20*/  BRA `(.L_x_15344) ;  /* 0x00000000005c7947 */ /* 0x000fea0003800000 */
.L_x_15343:
        /* <DEDUP_REMOVED lines=16> */
.L_x_15371:
[----:B------:R-:W-:Y:S01]  /*1f30*/  CS2R R24, SRZ ;  /* 0x0000000000187805 */ /* 0x000fe2000001ff00 */
[----:B------:R-:W-:Y:S06]  /*1f40*/  BRA `(.L_x_15344) ;  /* 0x0000000000147947 */ /* 0x000fec0003800000 */
.L_x_15368:
[----:B------:R-:W3:Y:S02]  /*1f50*/  LDG.E.64 R24, desc[UR36][R4.64] ;  /* 0x0000002404187981 */ /* 0x000ee4000c1e1b00 */
[----:B---3--:R-:W0:Y:S01]  /*1f60*/  I2F.F64.U64 R24, R24 ;  /* 0x0000001800187312 */ /* 0x008e220000301800 */
[----:B------:R-:W-:Y:S05]  /*1f70*/  BRA `(.L_x_15344) ;  /* 0x0000000000087947 */ /* 0x000fea0003800000 */
.L_x_15367:
[----:B------:R-:W3:Y:S02]  /*1f80*/  LDG.E R4, desc[UR36][R4.64] ;  /* 0x0000002404047981 */ /* 0x000ee4000c1e1900 */
[----:B---3--:R0:W1:Y:S02]  /*1f90*/  I2F.F64.U32 R24, R4 ;  /* 0x0000000400187312 */ /* 0x0080640000201800 */
.L_x_15344:
[----:B------:R-:W-:-:S07]  /*1fa0*/  VIADD R29, R29, 0x80 ;  /* 0x000000801d1d7836 */ /* 0x000fce0000000000 */
.L_x_15338:
[----:B------:R-:W-:Y:S05]  /*1fb0*/  BSYNC B6 ;  /* 0x0000000000067941 */ /* 0x000fea0003800000 */
.L_x_15337:
        /* <DEDUP_REMOVED lines=26> */
.L_x_15377:
[----:B------:R-:W3:Y:S02]  /*2160*/  LDG.E.U8 R4, desc[UR36][R4.64] ;  /* 0x0000002404047981 */ /* 0x000ee4000c1e1100 */
[----:B---3--:R0:W1:Y:S01]  /*2170*/  I2F.F64.U16 R16, R4 ;  /* 0x0000000400107312 */ /* 0x0080620000101800 */
[----:B------:R-:W-:Y:S05]  /*2180*/  BRA `(.L_x_15379) ;  /* 0x0000000c00707947 */ /* 0x000fea0003800000 */
.L_x_15376:
        /* <DEDUP_REMOVED lines=9> */
.L_x_15381:
[----:B------:R-:W3:Y:S02]  /*2220*/  LDG.E R4, desc[UR36][R4.64] ;  /* 0x0000002404047981 */ /* 0x000ee4000c1e1900 */
[----:B---3--:R0:W1:Y:S01]  /*2230*/  I2F.F64 R16, R4 ;  /* 0x0000000400107312 */ /* 0x0080620000201c00 */
[----:B------:R-:W-:Y:S05]  /*2240*/  BRA `(.L_x_15379) ;  /* 0x0000000c00407947 */ /* 0x000fea0003800000 */
.L_x_15380:
[----:B------:R-:W3:Y:S02]  /*2250*/  LDG.E.U16 R4, desc[UR36][R4.64] ;  /* 0x0000002404047981 */ /* 0x000ee4000c1e1500 */
[----:B---3--:R0:W1:Y:S01]  /*2260*/  I2F.F64.S16 R16, R4 ;  /* 0x0000000400107312 */ /* 0x0080620000101c00 */
[----:B------:R-:W-:Y:S05]  /*2270*/  BRA `(.L_x_15379) ;  /* 0x0000000c00347947 */ /* 0x000fea0003800000 */
.L_x_15375:
        /* <DEDUP_REMOVED lines=10> */
.L_x_15383:
[----:B------:R-:W3:Y:S02]  /*2320*/  LDG.E.U16 R0, desc[UR36][R4.64] ;  /* 0x0000002404007981 */ /* 0x000ee4000c1e1500 */
[----:B---3--:R-:W-:-:S05]  /*2330*/  HADD2.F32 R0, -RZ, R0.H0_H0 ;  /* 0x20000000ff007230 */ /* 0x008fca0000004100 */
[----:B------:R-:W-:-:S04]  /*2340*/  FMUL.FTZ R0, R0, 1 ;  /* 0x3f80000000007820 */ /* 0x000fc80000410000 */
[----:B------:R0:W1:Y:S01]  /*2350*/  F2F.F64.F32 R16, R0 ;  /* 0x0000000000107310 */ /* 0x0000620000201800 */
[----:B------:R-:W-:Y:S05]  /*2360*/  BRA `(.L_x_15379) ;  /* 0x0000000800f87947 */ /* 0x000fea0003800000 */
.L_x_15382:
        /* <DEDUP_REMOVED lines=10> */
.L_x_15385:
[----:B------:R-:W3:Y:S02]  /*2410*/  LDG.E.U16 R4, desc[UR36][R4.64] ;  /* 0x0000002404047981 */ /* 0x000ee4000c1e1500 */
[----:B---3--:R-:W-:-:S05]  /*2420*/  HADD2.F32 R0, -RZ, R4.H0_H0 ;  /* 0x20000004ff007230 */ /* 0x008fca0000004100 */
[----:B------:R-:W-:-:S04]  /*2430*/  FMUL.FTZ R0, R0, 1 ;  /* 0x3f80000000007820 */ /* 0x000fc80000410000 */
[----:B------:R0:W1:Y:S01]  /*2440*/  F2F.F64.F32 R16, R0 ;  /* 0x0000000000107310 */ /* 0x0000620000201800 */
[----:B------:R-:W-:Y:S05]  /*2450*/  BRA `(.L_x_15379) ;  /* 0x0000000800bc7947 */ /* 0x000fea0003800000 */
.L_x_15384:
[----:B------:R0:W5:Y:S01]  /*2460*/  LDG.E.64 R16, desc[UR36][R4.64] ;  /* 0x0000002404107981 */ /* 0x000162000c1e1b00 */
[----:B------:R-:W-:Y:S05]  /*2470*/  BRA `(.L_x_15379) ;  /* 0x0000000800b47947 */ /* 0x000fea0003800000 */
.L_x_15374:
        /* <DEDUP_REMOVED lines=13> */
.L_x_15388:
[----:B------:R0:W5:Y:S01]  /*2550*/  LDG.E.64 R16, desc[UR36][R4.64] ;  /* 0x0000002404107981 */ /* 0x000162000c1e1b00 */
[----:B------:R-:W-:Y:S05]  /*2560*/  BRA `(.L_x_15379) ;  /* 0x0000000800787947 */ /* 0x000fea0003800000 */
.L_x_15387:
        /* <DEDUP_REMOVED lines=28> */
.L_x_15390:
        /* <DEDUP_REMOVED lines=15> */
.L_x_15389:
[----:B------:R-:W3:Y:S02]  /*2820*/  LDG.E.U16 R0, desc[UR36][R4.64] ;  /* 0x0000002404007981 */ /* 0x000ee4000c1e1500 */
[----:B---3--:R-:W-:-:S04]  /*2830*/  IMAD.U32 R0, R0, 0x10000, RZ ;  /* 0x0001000000007824 */ /* 0x008fc800078e00ff */
[----:B------:R-:W-:-:S04]  /*2840*/  FMUL.FTZ R0, R0, 1 ;  /* 0x3f80000000007820 */ /* 0x000fc80000410000 */
[----:B------:R0:W1:Y:S01]  /*2850*/  F2F.F64.F32 R16, R0 ;  /* 0x0000000000107310 */ /* 0x0000620000201800 */
[----:B------:R-:W-:Y:S05]  /*2860*/  BRA `(.L_x_15379) ;  /* 0x0000000400b87947 */ /* 0x000fea0003800000 */
.L_x_15386:
        /* <DEDUP_REMOVED lines=11> */
.L_x_15393:
        /* <DEDUP_REMOVED lines=21> */
.L_x_15397:
[----:B------:R-:W-:Y:S05]  /*2a70*/  BSYNC B1 ;  /* 0x0000000000017941 */ /* 0x000fea0003800000 */
.L_x_15396:
[----:B------:R-:W-:Y:S01]  /*2a80*/  LEA R5, R0, 0x3b800000, 0x17 ;  /* 0x3b80000000057811 */ /* 0x000fe200078eb8ff */
[----:B------:R-:W-:-:S05]  /*2a90*/  IMAD.SHL.U32 R0, R3, 0x100000, RZ ;  /* 0x0010000003007824 */ /* 0x000fca00078e00ff */
[----:B------:R-:W-:-:S07]  /*2aa0*/  LOP3.LUT R0, R5, R0, R6, 0xfe, !PT ;  /* 0x0000000005007212 */ /* 0x000fce00078efe06 */
.L_x_15395:
[----:B------:R-:W-:Y:S05]  /*2ab0*/  BSYNC B0 ;  /* 0x0000000000007941 */ /* 0x000fea0003800000 */
.L_x_15394:
[----:B------:R-:W-:-:S04]  /*2ac0*/  FMUL.FTZ R0, R0, 1 ;  /* 0x3f80000000007820 */ /* 0x000fc80000410000 */
[----:B------:R3:W0:Y:S01]  /*2ad0*/  F2F.F64.F32 R16, R0 ;  /* 0x0000000000107310 */ /* 0x0006220000201800 */
[----:B------:R-:W-:Y:S05]  /*2ae0*/  BRA `(.L_x_15379) ;  /* 0x0000000400187947 */ /* 0x000fea0003800000 */
.L_x_15392:
        /* <DEDUP_REMOVED lines=21> */
.L_x_15401:
[----:B------:R-:W-:Y:S05]  /*2c40*/  BSYNC B1 ;  /* 0x0000000000017941 */ /* 0x000fea0003800000 */
.L_x_15400:
[----:B------:R-:W-:Y:S01]  /*2c50*/  LEA R5, R0, 0x37800000, 0x17 ;  /* 0x3780000000057811 */ /* 0x000fe200078eb8ff */
[----:B------:R-:W-:-:S05]  /*2c60*/  IMAD.SHL.U32 R0, R3, 0x200000, RZ ;  /* 0x0020000003007824 */ /* 0x000fca00078e00ff */
[----:B------:R-:W-:-:S07]  /*2c70*/  LOP3.LUT R0, R5, R0, R6, 0xfe, !PT ;  /* 0x0000000005007212 */ /* 0x000fce00078efe06 */
.L_x_15399:
[----:B------:R-:W-:Y:S05]  /*2c80*/  BSYNC B0 ;  /* 0x0000000000007941 */ /* 0x000fea0003800000 */
.L_x_15398:
[----:B------:R-:W-:-:S04]  /*2c90*/  FMUL.FTZ R0, R0, 1 ;  /* 0x3f80000000007820 */ /* 0x000fc80000410000 */
[----:B------:R0:W1:Y:S01]  /*2ca0*/  F2F.F64.F32 R16, R0 ;  /* 0x0000000000107310 */ /* 0x0000620000201800 */
[----:B------:R-:W-:Y:S05]  /*2cb0*/  BRA `(.L_x_15379) ;  /* 0x0000000000a47947 */ /* 0x000fea0003800000 */
.L_x_15391:
        /* <DEDUP_REMOVED lines=14> */
.L_x_15405:
[----:B------:R-:W-:Y:S05]  /*2da0*/  BSYNC B0 ;  /* 0x0000000000007941 */ /* 0x000fea0003800000 */
.L_x_15404:
[----:B------:R-:W-:-:S04]  /*2db0*/  FMUL.FTZ R0, R0, 1 ;  /* 0x3f80000000007820 */ /* 0x000fc80000410000 */
[----:B------:R0:W1:Y:S01]  /*2dc0*/  F2F.F64.F32 R16, R0 ;  /* 0x0000000000107310 */ /* 0x0000620000201800 */
[----:B------:R-:W-:Y:S05]  /*2dd0*/  BRA `(.L_x_15379) ;  /* 0x00000000005c7947 */ /* 0x000fea0003800000 */
.L_x_15378:
        /* <DEDUP_REMOVED lines=16> */
.L_x_15406:
[----:B------:R-:W-:Y:S01]  /*2ee0*/  CS2R R16, SRZ ;  /* 0x0000000000107805 */ /* 0x000fe2000001ff00 */
[----:B------:R-:W-:Y:S06]  /*2ef0*/  BRA `(.L_x_15379) ;  /* 0x0000000000147947 */ /* 0x000fec0003800000 */
.L_x_15403:
[----:B------:R-:W3:Y:S02]  /*2f00*/  LDG.E.64 R16, desc[UR36][R4.64] ;  /* 0x0000002404107981 */ /* 0x000ee4000c1e1b00 */
[----:B---3--:R-:W0:Y:S01]  /*2f10*/  I2F.F64.U64 R16, R16 ;  /* 0x0000001000107312 */ /* 0x008e220000301800 */
[----:B------:R-:W-:Y:S05]  /*2f20*/  BRA `(.L_x_15379) ;  /* 0x0000000000087947 */ /* 0x000fea0003800000 */
.L_x_15402:
[----:B------:R-:W3:Y:S02]  /*2f30*/  LDG.E R4, desc[UR36][R4.64] ;  /* 0x0000002404047981 */ /* 0x000ee4000c1e1900 */
[----:B---3--:R0:W1:Y:S02]  /*2f40*/  I2F.F64.U32 R16, R4 ;  /* 0x0000000400107312 */ /* 0x0080640000201800 */
.L_x_15379:
[----:B------:R-:W-:-:S07]  /*2f50*/  VIADD R29, R29, 0x80 ;  /* 0x000000801d1d7836 */ /* 0x000fce0000000000 */
.L_x_15373:
[----:B------:R-:W-:Y:S05]  /*2f60*/  BSYNC B6 ;  /* 0x0000000000067941 */ /* 0x000fea0003800000 */
.L_x_15372:
        /* <DEDUP_REMOVED lines=23> */
.L_x_15412:
[----:B------:R-:W3:Y:S02]  /*30e0*/  LDG.E.U8 R4, desc[UR36][R4.64] ;  /* 0x0000002404047981 */ /* 0x000ee4000c1e1100 */
[----:B---3--:R0:W1:Y:S01]  /*30f0*/  I2F.F64.U16 R18, R4 ;  /* 0x0000000400127312 */ /* 0x0080620000101800 */
[----:B------:R-:W-:Y:S05]  /*3100*/  BRA `(.L_x_15408) ;  /* 0x0000000c006c7947 */ /* 0x000fea0003800000 */
.L_x_15411:
        /* <DEDUP_REMOVED lines=9> */
.L_x_15415:
[----:B------:R-:W3:Y:S02]  /*31a0*/  LDG.E R4, desc[UR36][R4.64] ;  /* 0x0000002404047981 */ /* 0x000ee4000c1e1900 */
[----:B---3--:R0:W1:Y:S01]  /*31b0*/  I2F.F64 R18, R4 ;  /* 0x0000000400127312 */ /* 0x0080620000201c00 */
[----:B------:R-:W-:Y:S05]  /*31c0*/  BRA `(.L_x_15408) ;  /* 0x0000000c003c7947 */ /* 0x000fea0003800000 */
.L_x_15414:
[----:B------:R-:W3:Y:S02]  /*31d0*/  LDG.E.U16 R4, desc[UR36][R4.64] ;  /* 0x0000002404047981 */ /* 0x000ee4000c1e1500 */
[----:B---3--:R0:W1:Y:S01]  /*31e0*/  I2F.F64.S16 R18, R4 ;  /* 0x0000000400127312 */ /* 0x0080620000101c00 */
[----:B------:R-:W-:Y:S05]  /*31f0*/  BRA `(.L_x_15408) ;  /* 0x0000000c00307947 */ /* 0x000fea0003800000 */
.L_x_15410:
        /* <DEDUP_REMOVED lines=10> */
.L_x_15417:
[----:B------:R-:W3:Y:S02]  /*32a0*/  LDG.E.U16 R0, desc[UR36][R4.64] ;  /* 0x0000002404007981 */ /* 0x000ee4000c1e1500 */
[----:B---3--:R-:W-:-:S05]  /*32b0*/  HADD2.F32 R0, -RZ, R0.H0_H0 ;  /* 0x20000000ff007230 */ /* 0x008fca0000004100 */
[----:B------:R-:W-:-:S04]  /*32c0*/  FMUL.FTZ R0, R0, 1 ;  /* 0x3f80000000007820 */ /* 0x000fc80000410000 */
[----:B------:R0:W1:Y:S01]  /*32d0*/  F2F.F64.F32 R18, R0 ;  /* 0x0000000000127310 */ /* 0x0000620000201800 */
[----:B------:R-:W-:Y:S05]  /*32e0*/  BRA `(.L_x_15408) ;  /* 0x0000000800f47947 */ /* 0x000fea0003800000 */
.L_x_15416:
        /* <DEDUP_REMOVED lines=10> */
.L_x_15419:
[----:B------:R-:W3:Y:S02]  /*3390*/  LDG.E.U16 R4, desc[UR36][R4.64] ;  /* 0x0000002404047981 */ /* 0x000ee4000c1e1500 */
[----:B---3--:R-:W-:-:S05]  /*33a0*/  HADD2.F32 R0, -RZ, R4.H0_H0 ;  /* 0x20000004ff007230 */ /* 0x008fca0000004100 */
[----:B------:R-:W-:-:S04]  /*33b0*/  FMUL.FTZ R0, R0, 1 ;  /* 0x3f80000000007820 */ /* 0x000fc80000410000 */
[----:B------:R0:W1:Y:S01]  /*33c0*/  F2F.F64.F32 R18, R0 ;  /* 0x0000000000127310 */ /* 0x0000620000201800 */
[----:B------:R-:W-:Y:S05]  /*33d0*/  BRA `(.L_x_15408) ;  /* 0x0000000800b87947 */ /* 0x000fea0003800000 */
.L_x_15418:
[----:B------:R0:W5:Y:S01]  /*33e0*/  LDG.E.64 R18, desc[UR36][R4.64] ;  /* 0x0000002404127981 */ /* 0x000162000c1e1b00 */
[----:B------:R-:W-:Y:S05]  /*33f0*/  BRA `(.L_x_15408) ;  /* 0x0000000800b07947 */ /* 0x000fea0003800000 */
.L_x_15409:
        /* <DEDUP_REMOVED lines=13> */
.L_x_15422:
[----:B------:R0:W5:Y:S01]  /*34d0*/  LDG.E.64 R18, desc[UR36][R4.64] ;  /* 0x0000002404127981 */ /* 0x000162000c1e1b00 */
[----:B------:R-:W-:Y:S05]  /*34e0*/  BRA `(.L_x_15408) ;  /* 0x0000000800747947 */ /* 0x000fea0003800000 */
.L_x_15421:
        /* <DEDUP_REMOVED lines=28> */
.L_x_15424:
        /* <DEDUP_REMOVED lines=15> */
.L_x_15423:
[----:B------:R-:W3:Y:S02]  /*37a0*/  LDG.E.U16 R0, desc[UR36][R4.64] ;  /* 0x0000002404007981 */ /* 0x000ee4000c1e1500 */
[----:B---3--:R-:W-:-:S04]  /*37b0*/  IMAD.U32 R0, R0, 0x10000, RZ ;  /* 0x0001000000007824 */ /* 0x008fc800078e00ff */
[----:B------:R-:W-:-:S04]  /*37c0*/  FMUL.FTZ R0, R0, 1 ;  /* 0x3f80000000007820 */ /* 0x000fc80000410000 */
[----:B------:R0:W1:Y:S01]  /*37d0*/  F2F.F64.F32 R18, R0 ;  /* 0x0000000000127310 */ /* 0x0000620000201800 */
[----:B------:R-:W-:Y:S05]  /*37e0*/  BRA `(.L_x_15408) ;  /* 0x0000000400b47947 */ /* 0x000fea0003800000 */
.L_x_15420:
        /* <DEDUP_REMOVED lines=11> */
.L_x_15427:
        /* <DEDUP_REMOVED lines=21> */
.L_x_15431:
[----:B------:R-:W-:Y:S05]  /*39f0*/  BSYNC B1 ;  /* 0x0000000000017941 */ /* 0x000fea0003800000 */
.L_x_15430:
[----:B------:R-:W-:Y:S01]  /*3a00*/  LEA R5, R0, 0x3b800000, 0x17 ;  /* 0x3b80000000057811 */ /* 0x000fe200078eb8ff */
[----:B------:R-:W-:-:S05]  /*3a10*/  IMAD.SHL.U32 R0, R3, 0x100000, RZ ;  /* 0x0010000003007824 */ /* 0x000fca00078e00ff */
[----:B------:R-:W-:-:S07]  /*3a20*/  LOP3.LUT R0, R5, R0, R6, 0xfe, !PT ;  /* 0x0000000005007212 */ /* 0x000fce00078efe06 */
.L_x_15429:
[----:B------:R-:W-:Y:S05]  /*3a30*/  BSYNC B0 ;  /* 0x0000000000007941 */ /* 0x000fea0003800000 */
.L_x_15428:
[----:B------:R-:W-:-:S04]  /*3a40*/  FMUL.FTZ R0, R0, 1 ;  /* 0x3f80000000007820 */ /* 0x000fc80000410000 */
[----:B------:R0:W1:Y:S01]  /*3a50*/  F2F.F64.F32 R18, R0 ;  /* 0x0000000000127310 */ /* 0x0000620000201800 */
[----:B------:R-:W-:Y:S05]  /*3a60*/  BRA `(.L_x_15408) ;  /* 0x0000000400147947 */ /* 0x000fea0003800000 */
.L_x_15426:
        /* <DEDUP_REMOVED lines=21> */
.L_x_15435:
[----:B------:R-:W-:Y:S05]  /*3bc0*/  BSYNC B1 ;  /* 0x0000000000017941 */ /* 0x000fea0003800000 */
.L_x_15434:
[----:B------:R-:W-:Y:S01]  /*3bd0*/  LEA R5, R0, 0x37800000, 0x17 ;  /* 0x3780000000057811 */ /* 0x000fe200078eb8ff */
[----:B------:R-:W-:-:S05]  /*3be0*/  IMAD.SHL.U32 R0, R3, 0x200000, RZ ;  /* 0x0020000003007824 */ /* 0x000fca00078e00ff */
[----:B------:R-:W-:-:S07]  /*3bf0*/  LOP3.LUT R0, R5, R0, R6, 0xfe, !PT ;  /* 0x0000000005007212 */ /* 0x000fce00078efe06 */
.L_x_15433:
[----:B------:R-:W-:Y:S05]  /*3c00*/  BSYNC B0 ;  /* 0x0000000000007941 */ /* 0x000fea0003800000 */
.L_x_15432:
[----:B------:R-:W-:-:S04]  /*3c10*/  FMUL.FTZ R0, R0, 1 ;  /* 0x3f80000000007820 */ /* 0x000fc80000410000 */
[----:B------:R0:W1:Y:S01]  /*3c20*/  F2F.F64.F32 R18, R0 ;  /* 0x0000000000127310 */ /* 0x0000620000201800 */
[----:B------:R-:W-:Y:S05]  /*3c30*/  BRA `(.L_x_15408) ;  /* 0x0000000000a07947 */ /* 0x000fea0003800000 */
.L_x_15425:
        /* <DEDUP_REMOVED lines=14> */
.L_x_15439:
[----:B------:R-:W-:Y:S05]  /*3d20*/  BSYNC B0 ;  /* 0x0000000000007941 */ /* 0x000fea0003800000 */
.L_x_15438:
[----:B------:R-:W-:-:S04]  /*3d30*/  FMUL.FTZ R0, R0, 1 ;  /* 0x3f80000000007820 */ /* 0x000fc80000410000 */
[----:B------:R0:W1:Y:S01]  /*3d40*/  F2F.F64.F32 R18, R0 ;  /* 0x0000000000127310 */ /* 0x0000620000201800 */
[----:B------:R-:W-:Y:S05]  /*3d50*/  BRA `(.L_x_15408) ;  /* 0x0000000000587947 */ /* 0x000fea0003800000 */
.L_x_15413:
        /* <DEDUP_REMOVED lines=16> */
.L_x_15440:
[----:B------:R-:W-:Y:S05]  /*3e60*/  BRA `(.L_x_15408) ;  /* 0x0000000000147947 */ /* 0x000fea0003800000 */
.L_x_15437:
[----:B------:R-:W3:Y:S02]  /*3e70*/  LDG.E.64 R18, desc[UR36][R4.64] ;  /* 0x0000002404127981 */ /* 0x000ee4000c1e1b00 */
[----:B---3--:R-:W0:Y:S01]  /*3e80*/  I2F.F64.U64 R18, R18 ;  /* 0x0000001200127312 */ /* 0x008e220000301800 */
[----:B------:R-:W-:Y:S05]  /*3e90*/  BRA `(.L_x_15408) ;  /* 0x0000000000087947 */ /* 0x000fea0003800000 */
.L_x_15436:
[----:B------:R-:W3:Y:S02]  /*3ea0*/  LDG.E R4, desc[UR36][R4.64] ;  /* 0x0000002404047981 */ /* 0x000ee4000c1e1900 */
[----:B---3--:R0:W1:Y:S02]  /*3eb0*/  I2F.F64.U32 R18, R4 ;  /* 0x0000000400127312 */ /* 0x0080640000201800 */
.L_x_15408:
[----:B------:R-:W-:Y:S05]  /*3ec0*/  BSYNC B6 ;  /* 0x0000000000067941 */ /* 0x000fea0003800000 */
.L_x_15407:
[----:B------:R-:W2:Y:S01]  /*3ed0*/  S2R R23, SR_TID.X ;  /* 0x0000000000177919 */ /* 0x000ea20000002100 */
[----:B0--3--:R-:W0:Y:S01]  /*3ee0*/  LDC R0, c[0x0][0x220] ;  /* 0x00008800ff007b82 */ /* 0x009e220000000800 */
[----:B------:R-:W-:Y:S07]  /*3ef0*/  BSSY B0, `(.L_x_15441) ;  /* 0x000001a000007945 */ /* 0x000fee0003800000 */
[----:B------:R-:W3:Y:S01]  /*3f00*/  LDC R3, c[0x0][0x224] ;  /* 0x00008900ff037b82 */ /* 0x000ee20000000800 */
[----:B--2---:R-:W-:-:S13]  /*3f10*/  ISETP.GE.AND P1, PT, R23, R2, PT ;  /* 0x000000021700720c */ /* 0x004fda0003f26270 */
[----:B------:R-:W-:Y:S05]  /*3f20*/  @P1 BRA `(.L_x_15442) ;  /* 0x0000000000581947 */ /* 0x000fea0003800000 */
[----:B-1--45:R-:W1:Y:S01]  /*3f30*/  MUFU.RCP64H R5, R27 ;  /* 0x0000001b00057308 */ /* 0x032e620000001800 */
[----:B------:R-:W-:Y:S01]  /*3f40*/  IMAD.MOV.U32 R4, RZ, RZ, 0x1 ;  /* 0x00000001ff047424 */ /* 0x000fe200078e00ff */
[----:B------:R-:W-:Y:S01]  /*3f50*/  ULDC.64 UR4, c[0x0][0x220] ;  /* 0x0000880000047ab9 */ /* 0x000fe20000000a00 */
[----:B------:R-:W2:Y:S04]  /*3f60*/  LDC R10, c[0x0][0x224] ;  /* 0x00008900ff0a7b82 */ /* 0x000ea80000000800 */
[----:B-1----:R-:W-:-:S08]  /*3f70*/  DFMA R6, R4, -R26, 1 ;  /* 0x3ff000000406742b */ /* 0x002fd0000000081a */
[----:B------:R-:W-:Y:S01]  /*3f80*/  DFMA R6, R6, R6, R6 ;  /* 0x000000060606722b */ /* 0x000fe20000000006 */
[----:B--2---:R-:W-:-:S07]  /*3f90*/  FSETP.GEU.AND P2, PT, |R10|, 6.5827683646048100446e-37, PT ;  /* 0x036000000a00780b */ /* 0x004fce0003f4e200 */
        /* <DEDUP_REMOVED lines=10> */
[----:B------:R-:W-:Y:S01]  /*4040*/  MOV R36, 0x4070 ;  /* 0x0000407000247802 */ /* 0x000fe20000000f00 */
[----:B------:R-:W-:-:S07]  /*4050*/  IMAD.MOV.U32 R9, RZ, RZ, R27 ;  /* 0x000000ffff097224 */ /* 0x000fce00078e001b */
[----:B0--3--:R-:W-:Y:S05]  /*4060*/  CALL.REL.NOINC `($__internal_57_$__cuda_sm20_div_rn_f64_full) ;  /* 0x0000004c003c7944 */ /* 0x009fea0003c00000 */
[----:B------:R-:W-:Y:S02]  /*4070*/  IMAD.MOV.U32 R4, RZ, RZ, R12 ;  /* 0x000000ffff047224 */ /* 0x000fe400078e000c */
[----:B------:R-:W-:-:S07]  /*4080*/  IMAD.MOV.U32 R5, RZ, RZ, R13 ;  /* 0x000000ffff057224 */ /* 0x000fce00078e000d */
.L_x_15442:
[----:B------:R-:W-:Y:S05]  /*4090*/  BSYNC B0 ;  /* 0x0000000000007941 */ /* 0x000fea0003800000 */
.L_x_15441:
[----:B-1--45:R-:W-:Y:S01]  /*40a0*/  VIADD R27, R23, 0x80 ;  /* 0x00000080171b7836 */ /* 0x032fe20000000000 */
[----:B------:R-:W-:Y:S04]  /*40b0*/  BSSY B0, `(.L_x_15443) ;  /* 0x0000019000007945 */ /* 0x000fe80003800000 */
[----:B------:R-:W-:-:S13]  /*40c0*/  ISETP.GE.AND P0, PT, R27, R2, PT ;  /* 0x000000021b00720c */ /* 0x000fda0003f06270 */
[----:B------:R-:W-:Y:S05]  /*40d0*/  @P0 BRA `(.L_x_15444) ;  /* 0x0000000000580947 */ /* 0x000fea0003800000 */
[----:B------:R-:W1:Y:S01]  /*40e0*/  MUFU.RCP64H R7, R25 ;  /* 0x0000001900077308 */ /* 0x000e620000001800 */
        /* <DEDUP_REMOVED lines=21> */
.L_x_15444:
[----:B------:R-:W-:Y:S05]  /*4240*/  BSYNC B0 ;  /* 0x0000000000007941 */ /* 0x000fea0003800000 */
.L_x_15443:
[----:B------:R-:W-:Y:S01]  /*4250*/  VIADD R7, R23, 0x100 ;  /* 0x0000010017077836 */ /* 0x000fe20000000000 */
        /* <DEDUP_REMOVED lines=25> */
.L_x_15446:
[----:B------:R-:W-:Y:S05]  /*43f0*/  BSYNC B0 ;  /* 0x0000000000007941 */ /* 0x000fea0003800000 */
.L_x_15445:
        /* <DEDUP_REMOVED lines=26> */
.L_x_15448:
[----:B------:R-:W-:Y:S05]  /*45a0*/  BSYNC B0 ;  /* 0x0000000000007941 */ /* 0x000fea0003800000 */
.L_x_15447:
[----:B------:R-:W1:Y:S01]  /*45b0*/  LDC.U8 R18, c[0x0][0x244] ;  /* 0x00009100ff127b82 */ /* 0x000e620000000000 */
[----:B------:R-:W-:Y:S04]  /*45c0*/  BSSY B6, `(.L_x_15449) ;  /* 0x000012e000067945 */ /* 0x000fe80003800000 */
[----:B------:R-:W-:Y:S05]  /*45d0*/  @P1 BRA `(.L_x_15450) ;  /* 0x0000001000b01947 */ /* 0x000fea0003800000 */
[----:B---3--:R-:W0:Y:S01]  /*45e0*/  S2R R3, SR_TID.X ;  /* 0x0000000000037919 */ /* 0x008e220000002100 */
[----:B------:R-:W2:Y:S01]  /*45f0*/  LDC.64 R8, c[0x0][0x228] ;  /* 0x00008a00ff087b82 */ /* 0x000ea20000000a00 */
[----:B-1----:R-:W-:Y:S01]  /*4600*/  PRMT R6, R18, 0x9910, RZ ;  /* 0x0000991012067816 */ /* 0x002fe200000000ff */
[----:B------:R-:W-:Y:S01]  /*4610*/  ULDC UR4, c[0x0][0x248] ;  /* 0x0000920000047ab9 */ /* 0x000fe20000000800 */
[----:B0-----:R-:W-:-:S04]  /*4620*/  IMAD R0, R22, 0x200, R3 ;  /* 0x0000020016007824 */ /* 0x001fc800078e0203 */
        /* <DEDUP_REMOVED lines=18> */
.L_x_15454:
[----:B------:R-:W0:Y:S01]  /*4750*/  F2I.S64.F64.TRUNC R4, R4 ;  /* 0x0000000400047311 */ /* 0x000e22000030d900 */
[----:B------:R-:W-:Y:S02]  /*4760*/  IMAD.MOV.U32 R23, RZ, RZ, R27 ;  /* 0x000000ffff177224 */ /* 0x000fe400078e001b */
[----:B0-----:R-:W-:-:S05]  /*4770*/  IMAD.MOV.U32 R3, RZ, RZ, R4 ;  /* 0x000000ffff037224 */ /* 0x001fca00078e0004 */
[----:B------:R0:W-:Y:S01]  /*4780*/  STG.E.U8 desc[UR36][R8.64], R3 ;  /* 0x0000000308007986 */ /* 0x0001e2000c101124 */
[----:B------:R-:W-:Y:S05]  /*4790*/  BRA `(.L_x_15450) ;  /* 0x0000001000407947 */ /* 0x000fea0003800000 */
.L_x_15453:
        /* <DEDUP_REMOVED lines=10> */
.L_x_15457:
[----:B------:R-:W0:Y:S01]  /*4840*/  F2I.F64.TRUNC R5, R4 ;  /* 0x0000000400057311 */ /* 0x000e22000030d100 */
[----:B------:R-:W-:Y:S01]  /*4850*/  IMAD.MOV.U32 R23, RZ, RZ, R27 ;  /* 0x000000ffff177224 */ /* 0x000fe200078e001b */
[----:B0-----:R0:W-:Y:S01]  /*4860*/  STG.E desc[UR36][R8.64], R5 ;  /* 0x0000000508007986 */ /* 0x0011e2000c101924 */
[----:B------:R-:W-:Y:S05]  /*4870*/  BRA `(.L_x_15450) ;  /* 0x0000001000087947 */ /* 0x000fea0003800000 */
.L_x_15456:
[----:B------:R-:W0:Y:S01]  /*4880*/  F2I.F64.TRUNC R5, R4 ;  /* 0x0000000400057311 */ /* 0x000e22000030d100 */
[----:B------:R-:W-:Y:S01]  /*4890*/  IMAD.MOV.U32 R23, RZ, RZ, R27 ;  /* 0x000000ffff177224 */ /* 0x000fe200078e001b */
[----:B0-----:R0:W-:Y:S01]  /*48a0*/  STG.E.U16 desc[UR36][R8.64], R5 ;  /* 0x0000000508007986 */ /* 0x0011e2000c101524 */
[----:B------:R-:W-:Y:S05]  /*48b0*/  BRA `(.L_x_15450) ;  /* 0x0000000c00f87947 */ /* 0x000fea0003800000 */
.L_x_15452:
        /* <DEDUP_REMOVED lines=14> */
.L_x_15459:
        /* <DEDUP_REMOVED lines=9> */
.L_x_15458:
        /* <DEDUP_REMOVED lines=15> */
.L_x_15461:
        /* <DEDUP_REMOVED lines=10> */
.L_x_15460:
[----:B------:R0:W-:Y:S01]  /*4bc0*/  STG.E.64 desc[UR36][R8.64], R4 ;  /* 0x0000000408007986 */ /* 0x0001e2000c101b24 */
[----:B------:R-:W-:Y:S01]  /*4bd0*/  IMAD.MOV.U32 R23, RZ, RZ, R27 ;  /* 0x000000ffff177224 */ /* 0x000fe200078e001b */
[----:B------:R-:W-:Y:S06]  /*4be0*/  BRA `(.L_x_15450) ;  /* 0x0000000c002c7947 */ /* 0x000fec0003800000 */
.L_x_15451:
        /* <DEDUP_REMOVED lines=13> */
.L_x_15464:
[----:B------:R-:W-:Y:S01]  /*4cc0*/  CS2R R6, SRZ ;  /* 0x0000000000067805 */ /* 0x000fe2000001ff00 */
[----:B------:R-:W-:-:S04]  /*4cd0*/  IMAD.MOV.U32 R23, RZ, RZ, R27 ;  /* 0x000000ffff177224 */ /* 0x000fc800078e001b */
[----:B------:R0:W-:Y:S01]  /*4ce0*/  STG.E.128 desc[UR36][R8.64], R4 ;  /* 0x0000000408007986 */ /* 0x0001e2000c101d24 */
[----:B------:R-:W-:Y:S05]  /*4cf0*/  BRA `(.L_x_15450) ;  /* 0x0000000800e87947 */ /* 0x000fea0003800000 */
.L_x_15463:
        /* <DEDUP_REMOVED lines=25> */
.L_x_15468:
[----:B------:R-:W-:Y:S05]  /*4e90*/  BSYNC B0 ;  /* 0x0000000000007941 */ /* 0x000fea0003800000 */
.L_x_15467:
[----:B------:R-:W-:Y:S01]  /*4ea0*/  LOP3.LUT R7, R0, R7, RZ, 0xfc, !PT ;  /* 0x0000000700077212 */ /* 0x000fe200078efcff */
[----:B------:R-:W-:-:S04]  /*4eb0*/  IMAD.MOV.U32 R23, RZ, RZ, R27 ;  /* 0x000000ffff177224 */ /* 0x000fc800078e001b */
[----:B------:R0:W-:Y:S01]  /*4ec0*/  STG.E.U8 desc[UR36][R8.64], R7 ;  /* 0x0000000708007986 */ /* 0x0001e2000c101124 */
[----:B------:R-:W-:Y:S05]  /*4ed0*/  BRA `(.L_x_15450) ;  /* 0x0000000800707947 */ /* 0x000fea0003800000 */
.L_x_15466:
        /* <DEDUP_REMOVED lines=17> */
.L_x_15470:
[----:B------:R-:W-:Y:S01]  /*4ff0*/  IMAD.MOV.U32 R0, RZ, RZ, 0x7f ;  /* 0x0000007fff007424 */ /* 0x000fe200078e00ff */
[----:B------:R-:W-:-:S04]  /*5000*/  ISETP.GT.U32.AND P0, PT, R3, 0x7f800000, PT ;  /* 0x7f8000000300780c */ /* 0x000fc80003f04070 */
[----:B------:R-:W-:-:S09]  /*5010*/  SEL R0, R0, 0x7c, P0 ;  /* 0x0000007c00007807 */ /* 0x000fd20000000000 */
.L_x_15471:
[----:B------:R-:W-:Y:S05]  /*5020*/  BSYNC B0 ;  /* 0x0000000000007941 */ /* 0x000fea0003800000 */
.L_x_15469:
[----:B------:R-:W-:Y:S01]  /*5030*/  LOP3.LUT R3, R7, 0x80000000, RZ, 0xc0, !PT ;  /* 0x8000000007037812 */ /* 0x000fe200078ec0ff */
[----:B------:R-:W-:-:S03]  /*5040*/  IMAD.MOV.U32 R23, RZ, RZ, R27 ;  /* 0x000000ffff177224 */ /* 0x000fc600078e001b */
[----:B------:R-:W-:-:S04]  /*5050*/  SHF.R.U32.HI R3, RZ, 0x18, R3 ;  /* 0x00000018ff037819 */ /* 0x000fc80000011603 */
[----:B------:R-:W-:-:S05]  /*5060*/  LOP3.LUT R3, R0, R3, RZ, 0xfc, !PT ;  /* 0x0000000300037212 */ /* 0x000fca00078efcff */
[----:B------:R0:W-:Y:S01]  /*5070*/  STG.E.U8 desc[UR36][R8.64], R3 ;  /* 0x0000000308007986 */ /* 0x0001e2000c101124 */
[----:B------:R-:W-:Y:S05]  /*5080*/  BRA `(.L_x_15450) ;  /* 0x0000000800047947 */ /* 0x000fea0003800000 */
.L_x_15465:
        /* <DEDUP_REMOVED lines=9> */
.L_x_15462:
        /* <DEDUP_REMOVED lines=12> */
.L_x_15474:
        /* <DEDUP_REMOVED lines=21> */
.L_x_15477:
[----:B------:R-:W-:-:S04]  /*5330*/  LOP3.LUT R0, R7, 0x80000000, RZ, 0xc0, !PT ;  /* 0x8000000007007812 */ /* 0x000fc800078ec0ff */
[----:B------:R-:W-:-:S04]  /*5340*/  SHF.R.U32.HI R0, RZ, 0x18, R0 ;  /* 0x00000018ff007819 */ /* 0x000fc80000011600 */
[----:B------:R-:W-:-:S07]  /*5350*/  LOP3.LUT R0, R3, R0, RZ, 0xfc, !PT ;  /* 0x0000000003007212 */ /* 0x000fce00078efcff */
.L_x_15476:
[----:B------:R-:W-:Y:S05]  /*5360*/  BSYNC B0 ;  /* 0x0000000000007941 */ /* 0x000fea0003800000 */
.L_x_15475:
[----:B------:R0:W-:Y:S01]  /*5370*/  STG.E.U8 desc[UR36][R8.64], R0 ;  /* 0x0000000008007986 */ /* 0x0001e2000c101124 */
[----:B------:R-:W-:Y:S01]  /*5380*/  IMAD.MOV.U32 R23, RZ, RZ, R27 ;  /* 0x000000ffff177224 */ /* 0x000fe200078e001b */
[----:B------:R-:W-:Y:S06]  /*5390*/  BRA `(.L_x_15450) ;  /* 0x0000000400407947 */ /* 0x000fec0003800000 */
.L_x_15473:
        /* <DEDUP_REMOVED lines=21> */
.L_x_15480:
[----:B------:R-:W-:-:S04]  /*54f0*/  LOP3.LUT R0, R7, 0x80000000, RZ, 0xc0, !PT ;  /* 0x8000000007007812 */ /* 0x000fc800078ec0ff */
[----:B------:R-:W-:-:S04]  /*5500*/  SHF.R.U32.HI R0, RZ, 0x18, R0 ;  /* 0x00000018ff007819 */ /* 0x000fc80000011600 */
[----:B------:R-:W-:-:S07]  /*5510*/  LOP3.LUT R0, R3, R0, RZ, 0xfc, !PT ;  /* 0x0000000003007212 */ /* 0x000fce00078efcff */
.L_x_15479:
[----:B------:R-:W-:Y:S05]  /*5520*/  BSYNC B0 ;  /* 0x0000000000007941 */ /* 0x000fea0003800000 */
.L_x_15478:
[----:B------:R0:W-:Y:S01]  /*5530*/  STG.E.U8 desc[UR36][R8.64], R0 ;  /* 0x0000000008007986 */ /* 0x0001e2000c101124 */
[----:B------:R-:W-:Y:S01]  /*5540*/  IMAD.MOV.U32 R23, RZ, RZ, R27 ;  /* 0x000000ffff177224 */ /* 0x000fe200078e001b */
[----:B------:R-:W-:Y:S06]  /*5550*/  BRA `(.L_x_15450) ;  /* 0x0000000000d07947 */ /* 0x000fec0003800000 */
.L_x_15472:
        /* <DEDUP_REMOVED lines=27> */
.L_x_15455:
        /* <DEDUP_REMOVED lines=16> */
.L_x_15483:
[----:B------:R-:W-:Y:S01]  /*5810*/  IMAD.MOV.U32 R23, RZ, RZ, R27 ;  /* 0x000000ffff177224 */ /* 0x000fe200078e001b */
[----:B------:R-:W-:Y:S06]  /*5820*/  BRA `(.L_x_15450) ;  /* 0x00000000001c7947 */ /* 0x000fec0003800000 */
.L_x_15482:
[----:B------:R-:W0:Y:S01]  /*5830*/  F2I.U64.F64.TRUNC R4, R4 ;  /* 0x0000000400047311 */ /* 0x000e22000030d800 */
[----:B------:R-:W-:Y:S01]  /*5840*/  IMAD.MOV.U32 R23, RZ, RZ, R27 ;  /* 0x000000ffff177224 */ /* 0x000fe200078e001b */
[----:B0-----:R0:W-:Y:S01]  /*5850*/  STG.E.64 desc[UR36][R8.64], R4 ;  /* 0x0000000408007986 */ /* 0x0011e2000c101b24 */
[----:B------:R-:W-:Y:S05]  /*5860*/  BRA `(.L_x_15450) ;  /* 0x00000000000c7947 */ /* 0x000fea0003800000 */
.L_x_15481:
[----:B------:R-:W0:Y:S01]  /*5870*/  F2I.U32.F64.TRUNC R5, R4 ;  /* 0x0000000400057311 */ /* 0x000e22000030d000 */
[----:B------:R-:W-:Y:S01]  /*5880*/  IMAD.MOV.U32 R23, RZ, RZ, R27 ;  /* 0x000000ffff177224 */ /* 0x000fe200078e001b */
[----:B0-----:R2:W-:Y:S06]  /*5890*/  STG.E desc[UR36][R8.64], R5 ;  /* 0x0000000508007986 */ /* 0x0015ec000c101924 */
.L_x_15450:
[----:B------:R-:W-:Y:S05]  /*58a0*/  BSYNC B6 ;  /* 0x0000000000067941 */ /* 0x000fea0003800000 */
.L_x_15449:
[----:B------:R-:W-:Y:S01]  /*58b0*/  ISETP.GE.AND P0, PT, R23, R2, PT ;  /* 0x000000021700720c */ /* 0x000fe20003f06270 */
[----:B------:R-:W-:-:S12]  /*58c0*/  BSSY B6, `(.L_x_15484) ;  /* 0x0000230000067945 */ /* 0x000fd80003800000 */
[----:B------:R-:W-:Y:S05]  /*58d0*/  @P0 BRA `(.L_x_15485) ;  /* 0x0000002000b80947 */ /* 0x000fea0003800000 */
[----:B0-2---:R-:W0:Y:S01]  /*58e0*/  LDC.64 R4, c[0x0][0x228] ;  /* 0x00008a00ff047b82 */ /* 0x005e220000000a00 */
[----:B------:R-:W-:Y:S01]  /*58f0*/  IMAD R0, R22, 0x200, R23 ;  /* 0x0000020016007824 */ /* 0x000fe200078e0217 */
[----:B-1----:R-:W-:Y:S01]  /*5900*/  PRMT R6, R18, 0x9910, RZ ;  /* 0x0000991012067816 */ /* 0x002fe200000000ff */
[----:B------:R-:W-:Y:S02]  /*5910*/  ULDC UR4, c[0x0][0x248] ;  /* 0x0000920000047ab9 */ /* 0x000fe40000000800 */
[----:B---34-:R-:W-:Y:S02]  /*5920*/  IMAD R3, R0, UR4, RZ ;  /* 0x0000000400037c24 */ /* 0x018fe4000f8e02ff */
        /* <DEDUP_REMOVED lines=16> */
.L_x_15489:
[----:B------:R-:W0:Y:S02]  /*5a30*/  F2I.S64.F64.TRUNC R28, R28 ;  /* 0x0000001c001c7311 */ /* 0x000e24000030d900 */
[----:B0-----:R-:W-:-:S05]  /*5a40*/  IMAD.MOV.U32 R3, RZ, RZ, R28 ;  /* 0x000000ffff037224 */ /* 0x001fca00078e001c */
[----:B------:R0:W-:Y:S01]  /*5a50*/  STG.E.U8 desc[UR36][R4.64], R3 ;  /* 0x0000000304007986 */ /* 0x0001e2000c101124 */
[----:B------:R-:W-:Y:S05]  /*5a60*/  BRA `(.L_x_15491) ;  /* 0x0000000c00f07947 */ /* 0x000fea0003800000 */
.L_x_15488:
        /* <DEDUP_REMOVED lines=9> */
.L_x_15493:
[----:B------:R-:W0:Y:S02]  /*5b00*/  F2I.F64.TRUNC R29, R28 ;  /* 0x0000001c001d7311 */ /* 0x000e24000030d100 */
[----:B0-----:R0:W-:Y:S01]  /*5b10*/  STG.E desc[UR36][R4.64], R29 ;  /* 0x0000001d04007986 */ /* 0x0011e2000c101924 */
[----:B------:R-:W-:Y:S05]  /*5b20*/  BRA `(.L_x_15491) ;  /* 0x0000000c00c07947 */ /* 0x000fea0003800000 */
.L_x_15492:
[----:B------:R-:W0:Y:S02]  /*5b30*/  F2I.F64.TRUNC R29, R28 ;  /* 0x0000001c001d7311 */ /* 0x000e24000030d100 */
[----:B0-----:R0:W-:Y:S01]  /*5b40*/  STG.E.U16 desc[UR36][R4.64], R29 ;  /* 0x0000001d04007986 */ /* 0x0011e2000c101524 */
[----:B------:R-:W-:Y:S05]  /*5b50*/  BRA `(.L_x_15491) ;  /* 0x0000000c00b47947 */ /* 0x000fea0003800000 */
.L_x_15487:
        /* <DEDUP_REMOVED lines=13> */
.L_x_15495:
        /* <DEDUP_REMOVED lines=8> */
.L_x_15494:
        /* <DEDUP_REMOVED lines=14> */
.L_x_15497:
        /* <DEDUP_REMOVED lines=9> */
.L_x_15496:
[----:B------:R0:W-:Y:S01]  /*5e20*/  STG.E.64 desc[UR36][R4.64], R28 ;  /* 0x0000001c04007986 */ /* 0x0001e2000c101b24 */
[----:B------:R-:W-:Y:S05]  /*5e30*/  BRA `(.L_x_15491) ;  /* 0x0000000800fc7947 */ /* 0x000fea0003800000 */
.L_x_15486:
        /* <DEDUP_REMOVED lines=12> */
.L_x_15500:
[----:B------:R-:W-:-:S05]  /*5f00*/  CS2R R30, SRZ ;  /* 0x00000000001e7805 */ /* 0x000fca000001ff00 */
[----:B------:R0:W-:Y:S01]  /*5f10*/  STG.E.128 desc[UR36][R4.64], R28 ;  /* 0x0000001c04007986 */ /* 0x0001e2000c101d24 */
[----:B------:R-:W-:Y:S05]  /*5f20*/  BRA `(.L_x_15491) ;  /* 0x0000000800c07947 */ /* 0x000fea0003800000 */
.L_x_15499:
        /* <DEDUP_REMOVED lines=25> */
.L_x_15504:
[----:B------:R-:W-:Y:S05]  /*60c0*/  BSYNC B0 ;  /* 0x0000000000007941 */ /* 0x000fea0003800000 */
.L_x_15503:
[----:B------:R-:W-:-:S05]  /*60d0*/  LOP3.LUT R7, R0, R7, RZ, 0xfc, !PT ;  /* 0x0000000700077212 */ /* 0x000fca00078efcff */
[----:B------:R0:W-:Y:S01]  /*60e0*/  STG.E.U8 desc[UR36][R4.64], R7 ;  /* 0x0000000704007986 */ /* 0x0001e2000c101124 */
[----:B------:R-:W-:Y:S05]  /*60f0*/  BRA `(.L_x_15491) ;  /* 0x00000008004c7947 */ /* 0x000fea0003800000 */
.L_x_15502:
        /* <DEDUP_REMOVED lines=17> */
.L_x_15506:
[----:B------:R-:W-:Y:S01]  /*6210*/  IMAD.MOV.U32 R0, RZ, RZ, 0x7f ;  /* 0x0000007fff007424 */ /* 0x000fe200078e00ff */
[----:B------:R-:W-:-:S04]  /*6220*/  ISETP.GT.U32.AND P0, PT, R3, 0x7f800000, PT ;  /* 0x7f8000000300780c */ /* 0x000fc80003f04070 */
[----:B------:R-:W-:-:S09]  /*6230*/  SEL R0, R0, 0x7c, P0 ;  /* 0x0000007c00007807 */ /* 0x000fd20000000000 */
.L_x_15507:
[----:B------:R-:W-:Y:S05]  /*6240*/  BSYNC B0 ;  /* 0x0000000000007941 */ /* 0x000fea0003800000 */
.L_x_15505:
[----:B------:R-:W-:-:S04]  /*6250*/  LOP3.LUT R3, R7, 0x80000000, RZ, 0xc0, !PT ;  /* 0x8000000007037812 */ /* 0x000fc800078ec0ff */
[----:B------:R-:W-:-:S04]  /*6260*/  SHF.R.U32.HI R3, RZ, 0x18, R3 ;  /* 0x00000018ff037819 */ /* 0x000fc80000011603 */
[----:B------:R-:W-:-:S05]  /*6270*/  LOP3.LUT R3, R0, R3, RZ, 0xfc, !PT ;  /* 0x0000000300037212 */ /* 0x000fca00078efcff */
[----:B------:R0:W-:Y:S01]  /*6280*/  STG.E.U8 desc[UR36][R4.64], R3 ;  /* 0x0000000304007986 */ /* 0x0001e2000c101124 */
[----:B------:R-:W-:Y:S05]  /*6290*/  BRA `(.L_x_15491) ;  /* 0x0000000400e47947 */ /* 0x000fea0003800000 */
.L_x_15501:
        /* <DEDUP_REMOVED lines=8> */
.L_x_15498:
        /* <DEDUP_REMOVED lines=11> */
.L_x_15510:
        /* <DEDUP_REMOVED lines=21> */
.L_x_15513:
[----:B------:R-:W-:-:S04]  /*6520*/  LOP3.LUT R0, R7, 0x80000000, RZ, 0xc0, !PT ;  /* 0x8000000007007812 */ /* 0x000fc800078ec0ff */
[----:B------:R-:W-:-:S04]  /*6530*/  SHF.R.U32.HI R0, RZ, 0x18, R0 ;  /* 0x00000018ff007819 */ /* 0x000fc80000011600 */
[----:B------:R-:W-:-:S07]  /*6540*/  LOP3.LUT R0, R3, R0, RZ, 0xfc, !PT ;  /* 0x0000000003007212 */ /* 0x000fce00078efcff */
.L_x_15512:
[----:B------:R-:W-:Y:S05]  /*6550*/  BSYNC B0 ;  /* 0x0000000000007941 */ /* 0x000fea0003800000 */
.L_x_15511:
[----:B------:R3:W-:Y:S01]  /*6560*/  STG.E.U8 desc[UR36][R4.64], R0 ;  /* 0x0000000004007986 */ /* 0x0007e2000c101124 */
[----:B------:R-:W-:Y:S05]  /*6570*/  BRA `(.L_x_15491) ;  /* 0x00000004002c7947 */ /* 0x000fea0003800000 */
.L_x_15509:
        /* <DEDUP_REMOVED lines=21> */
.L_x_15516:
[----:B------:R-:W-:-:S04]  /*66d0*/  LOP3.LUT R0, R7, 0x80000000, RZ, 0xc0, !PT ;  /* 0x8000000007007812 */ /* 0x000fc800078ec0ff */
[----:B------:R-:W-:-:S04]  /*66e0*/  SHF.R.U32.HI R0, RZ, 0x18, R0 ;  /* 0x00000018ff007819 */ /* 0x000fc80000011600 */
[----:B------:R-:W-:-:S07]  /*66f0*/  LOP3.LUT R0, R3, R0, RZ, 0xfc, !PT ;  /* 0x0000000003007212 */ /* 0x000fce00078efcff */
.L_x_15515:
[----:B------:R-:W-:Y:S05]  /*6700*/  BSYNC B0 ;  /* 0x0000000000007941 */ /* 0x000fea0003800000 */
.L_x_15514:
[----:B------:R0:W-:Y:S01]  /*6710*/  STG.E.U8 desc[UR36][R4.64], R0 ;  /* 0x0000000004007986 */ /* 0x0001e2000c101124 */
[----:B------:R-:W-:Y:S05]  /*6720*/  BRA `(.L_x_15491) ;  /* 0x0000000000c07947 */ /* 0x000fea0003800000 */
.L_x_15508:
        /* <DEDUP_REMOVED lines=26> */
.L_x_15490:
        /* <DEDUP_REMOVED lines=16> */
.L_x_15519:
[----:B------:R-:W-:Y:S05]  /*69d0*/  BRA `(.L_x_15491) ;  /* 0x0000000000147947 */ /* 0x000fea0003800000 */
.L_x_15518:
[----:B------:R-:W0:Y:S02]  /*69e0*/  F2I.U64.F64.TRUNC R28, R28 ;  /* 0x0000001c001c7311 */ /* 0x000e24000030d800 */
[----:B0-----:R2:W-:Y:S01]  /*69f0*/  STG.E.64 desc[UR36][R4.64], R28 ;  /* 0x0000001c04007986 */ /* 0x0015e2000c101b24 */
[----:B------:R-:W-:Y:S05]  /*6a00*/  BRA `(.L_x_15491) ;  /* 0x0000000000087947 */ /* 0x000fea0003800000 */
.L_x_15517:
[----:B------:R-:W0:Y:S02]  /*6a10*/  F2I.U32.F64.TRUNC R29, R28 ;  /* 0x0000001c001d7311 */ /* 0x000e24000030d000 */
[----:B0-----:R0:W-:Y:S02]  /*6a20*/  STG.E desc[UR36][R4.64], R29 ;  /* 0x0000001d04007986 */ /* 0x0011e4000c101924 */
.L_x_15491:
        /* <DEDUP_REMOVED lines=24> */
.L_x_15523:
[----:B------:R-:W0:Y:S02]  /*6bb0*/  F2I.S64.F64.TRUNC R24, R24 ;  /* 0x0000001800187311 */ /* 0x000e24000030d900 */
[----:B0-----:R-:W-:-:S05]  /*6bc0*/  IMAD.MOV.U32 R3, RZ, RZ, R24 ;  /* 0x000000ffff037224 */ /* 0x001fca00078e0018 */
[----:B------:R3:W-:Y:S01]  /*6bd0*/  STG.E.U8 desc[UR36][R4.64], R3 ;  /* 0x0000000304007986 */ /* 0x0007e2000c101124 */
[----:B------:R-:W-:Y:S05]  /*6be0*/  BRA `(.L_x_15525) ;  /* 0x0000000c00f07947 */ /* 0x000fea0003800000 */
.L_x_15522:
        /* <DEDUP_REMOVED lines=9> */
.L_x_15527:
[----:B------:R-:W0:Y:S02]  /*6c80*/  F2I.F64.TRUNC R25, R24 ;  /* 0x0000001800197311 */ /* 0x000e24000030d100 */
[----:B0-----:R2:W-:Y:S01]  /*6c90*/  STG.E desc[UR36][R4.64], R25 ;  /* 0x0000001904007986 */ /* 0x0015e2000c101924 */
[----:B------:R-:W-:Y:S05]  /*6ca0*/  BRA `(.L_x_15525) ;  /* 0x0000000c00c07947 */ /* 0x000fea0003800000 */
.L_x_15526:
[----:B------:R-:W0:Y:S02]  /*6cb0*/  F2I.F64.TRUNC R25, R24 ;  /* 0x0000001800197311 */ /* 0x000e24000030d100 */
[----:B0-----:R0:W-:Y:S01]  /*6cc0*/  STG.E.U16 desc[UR36][R4.64], R25 ;  /* 0x0000001904007986 */ /* 0x0011e2000c101524 */
[----:B------:R-:W-:Y:S05]  /*6cd0*/  BRA `(.L_x_15525) ;  /* 0x0000000c00b47947 */ /* 0x000fea0003800000 */
.L_x_15521:
        /* <DEDUP_REMOVED lines=13> */
.L_x_15529:
        /* <DEDUP_REMOVED lines=8> */
.L_x_15528:
        /* <DEDUP_REMOVED lines=14> */
.L_x_15531:
        /* <DEDUP_REMOVED lines=9> */
.L_x_15530:
[----:B------:R0:W-:Y:S01]  /*6fa0*/  STG.E.64 desc[UR36][R4.64], R24 ;  /* 0x0000001804007986 */ /* 0x0001e2000c101b24 */
[----:B------:R-:W-:Y:S05]  /*6fb0*/  BRA `(.L_x_15525) ;  /* 0x0000000800fc7947 */ /* 0x000fea0003800000 */
.L_x_15520:
        /* <DEDUP_REMOVED lines=12> */
.L_x_15534:
[----:B------:R-:W-:-:S05]  /*7080*/  CS2R R26, SRZ ;  /* 0x00000000001a7805 */ /* 0x000fca000001ff00 */
[----:B------:R0:W-:Y:S01]  /*7090*/  STG.E.128 desc[UR36][R4.64], R24 ;  /* 0x0000001804007986 */ /* 0x0001e2000c101d24 */
[----:B------:R-:W-:Y:S05]  /*70a0*/  BRA `(.L_x_15525) ;  /* 0x0000000800c07947 */ /* 0x000fea0003800000 */
.L_x_15533:
        /* <DEDUP_REMOVED lines=25> */
.L_x_15538:
[----:B------:R-:W-:Y:S05]  /*7240*/  BSYNC B0 ;  /* 0x0000000000007941 */ /* 0x000fea0003800000 */
.L_x_15537:
[----:B------:R-:W-:-:S05]  /*7250*/  LOP3.LUT R7, R0, R7, RZ, 0xfc, !PT ;  /* 0x0000000700077212 */ /* 0x000fca00078efcff */
[----:B------:R0:W-:Y:S01]  /*7260*/  STG.E.U8 desc[UR36][R4.64], R7 ;  /* 0x0000000704007986 */ /* 0x0001e2000c101124 */
[----:B------:R-:W-:Y:S05]  /*7270*/  BRA `(.L_x_15525) ;  /* 0x00000008004c7947 */ /* 0x000fea0003800000 */
.L_x_15536:
        /* <DEDUP_REMOVED lines=17> */
.L_x_15540:
[----:B------:R-:W-:Y:S01]  /*7390*/  IMAD.MOV.U32 R0, RZ, RZ, 0x7f ;  /* 0x0000007fff007424 */ /* 0x000fe200078e00ff */
[----:B------:R-:W-:-:S04]  /*73a0*/  ISETP.GT.U32.AND P0, PT, R3, 0x7f800000, PT ;  /* 0x7f8000000300780c */ /* 0x000fc80003f04070 */
[----:B------:R-:W-:-:S09]  /*73b0*/  SEL R0, R0, 0x7c, P0 ;  /* 0x0000007c00007807 */ /* 0x000fd20000000000 */
.L_x_15541:
[----:B------:R-:W-:Y:S05]  /*73c0*/  BSYNC B0 ;  /* 0x0000000000007941 */ /* 0x000fea0003800000 */
.L_x_15539:
[----:B------:R-:W-:-:S04]  /*73d0*/  LOP3.LUT R3, R7, 0x80000000, RZ, 0xc0, !PT ;  /* 0x8000000007037812 */ /* 0x000fc800078ec0ff */
[----:B------:R-:W-:-:S04]  /*73e0*/  SHF.R.U32.HI R3, RZ, 0x18, R3 ;  /* 0x00000018ff037819 */ /* 0x000fc80000011603 */
[----:B------:R-:W-:-:S05]  /*73f0*/  LOP3.LUT R3, R0, R3, RZ, 0xfc, !PT ;  /* 0x0000000300037212 */ /* 0x000fca00078efcff */
[----:B------:R0:W-:Y:S01]  /*7400*/  STG.E.U8 desc[UR36][R4.64], R3 ;  /* 0x0000000304007986 */ /* 0x0001e2000c101124 */
[----:B------:R-:W-:Y:S05]  /*7410*/  BRA `(.L_x_15525) ;  /* 0x0000000400e47947 */ /* 0x000fea0003800000 */
.L_x_15535:
        /* <DEDUP_REMOVED lines=8> */
.L_x_15532:
        /* <DEDUP_REMOVED lines=11> */
.L_x_15544:
        /* <DEDUP_REMOVED lines=21> */
.L_x_15547:
[----:B------:R-:W-:-:S04]  /*76a0*/  LOP3.LUT R0, R7, 0x80000000, RZ, 0xc0, !PT ;  /* 0x8000000007007812 */ /* 0x000fc800078ec0ff */
[----:B------:R-:W-:-:S04]  /*76b0*/  SHF.R.U32.HI R0, RZ, 0x18, R0 ;  /* 0x00000018ff007819 */ /* 0x000fc80000011600 */
[----:B------:R-:W-:-:S07]  /*76c0*/  LOP3.LUT R0, R3, R0, RZ, 0xfc, !PT ;  /* 0x0000000003007212 */ /* 0x000fce00078efcff */
.L_x_15546:
[----:B------:R-:W-:Y:S05]  /*76d0*/  BSYNC B0 ;  /* 0x0000000000007941 */ /* 0x000fea0003800000 */
.L_x_15545:
[----:B------:R0:W-:Y:S01]  /*76e0*/  STG.E.U8 desc[UR36][R4.64], R0 ;  /* 0x0000000004007986 */ /* 0x0001e2000c101124 */
[----:B------:R-:W-:Y:S05]  /*76f0*/  BRA `(.L_x_15525) ;  /* 0x00000004002c7947 */ /* 0x000fea0003800000 */
.L_x_15543:
        /* <DEDUP_REMOVED lines=21> */
.L_x_15550:
[----:B------:R-:W-:-:S04]  /*7850*/  LOP3.LUT R0, R7, 0x80000000, RZ, 0xc0, !PT ;  /* 0x8000000007007812 */ /* 0x000fc800078ec0ff */
[----:B------:R-:W-:-:S04]  /*7860*/  SHF.R.U32.HI R0, RZ, 0x18, R0 ;  /* 0x00000018ff007819 */ /* 0x000fc80000011600 */
[----:B------:R-:W-:-:S07]  /*7870*/  LOP3.LUT R0, R3, R0, RZ, 0xfc, !PT ;  /* 0x0000000003007212 */ /* 0x000fce00078efcff */
.L_x_15549:
[----:B------:R-:W-:Y:S05]  /*7880*/  BSYNC B0 ;  /* 0x0000000000007941 */ /* 0x000fea0003800000 */
.L_x_15548:
[----:B------:R0:W-:Y:S01]  /*7890*/  STG.E.U8 desc[UR36][R4.64], R0 ;  /* 0x0000000004007986 */ /* 0x0001e2000c101124 */
[----:B------:R-:W-:Y:S05]  /*78a0*/  BRA `(.L_x_15525) ;  /* 0x0000000000c07947 */ /* 0x000fea0003800000 */
.L_x_15542:
        /* <DEDUP_REMOVED lines=26> */
.L_x_15524:
        /* <DEDUP_REMOVED lines=16> */
.L_x_15553:
[----:B------:R-:W-:Y:S05]  /*7b50*/  BRA `(.L_x_15525) ;  /* 0x0000000000147947 */ /* 0x000fea0003800000 */
.L_x_15552:
[----:B------:R-:W0:Y:S02]  /*7b60*/  F2I.U64.F64.TRUNC R24, R24 ;  /* 0x0000001800187311 */ /* 0x000e24000030d800 */
[----:B0-----:R0:W-:Y:S01]  /*7b70*/  STG.E.64 desc[UR36][R4.64], R24 ;  /* 0x0000001804007986 */ /* 0x0011e2000c101b24 */
[----:B------:R-:W-:Y:S05]  /*7b80*/  BRA `(.L_x_15525) ;  /* 0x0000000000087947 */ /* 0x000fea0003800000 */
.L_x_15551:
[----:B------:R-:W0:Y:S02]  /*7b90*/  F2I.U32.F64.TRUNC R25, R24 ;  /* 0x0000001800197311 */ /* 0x000e24000030d000 */
[----:B0-----:R0:W-:Y:S02]  /*7ba0*/  STG.E desc[UR36][R4.64], R25 ;  /* 0x0000001904007986 */ /* 0x0011e4000c101924 */
.L_x_15525:
[----:B------:R-:W-:-:S07]  /*7bb0*/  VIADD R23, R23, 0x80 ;  /* 0x0000008017177836 */ /* 0x000fce0000000000 */
.L_x_15485:
[----:B------:R-:W-:Y:S05]  /*7bc0*/  BSYNC B6 ;  /* 0x0000000000067941 */ /* 0x000fea0003800000 */
.L_x_15484:
        /* <DEDUP_REMOVED lines=22> */
.L_x_15557:
[----:B------:R-:W0:Y:S02]  /*7d30*/  F2I.S64.F64.TRUNC R16, R16 ;  /* 0x0000001000107311 */ /* 0x000e24000030d900 */
[----:B0-----:R-:W-:-:S05]  /*7d40*/  IMAD.MOV.U32 R5, RZ, RZ, R16 ;  /* 0x000000ffff057224 */ /* 0x001fca00078e0010 */
[----:B------:R-:W-:Y:S01]  /*7d50*/  STG.E.U8 desc[UR36][R2.64], R5 ;  /* 0x0000000502007986 */ /* 0x000fe2000c101124 */
[----:B------:R-:W-:Y:S05]  /*7d60*/  EXIT ;  /* 0x000000000000794d */ /* 0x000fea0003800000 */
.L_x_15556:
        /* <DEDUP_REMOVED lines=9> */
.L_x_15560:
[----:B------:R-:W0:Y:S02]  /*7e00*/  F2I.F64.TRUNC R17, R16 ;  /* 0x0000001000117311 */ /* 0x000e24000030d100 */
[----:B0-----:R-:W-:Y:S01]  /*7e10*/  STG.E desc[UR36][R2.64], R17 ;  /* 0x0000001102007986 */ /* 0x001fe2000c101924 */
[----:B------:R-:W-:Y:S05]  /*7e20*/  EXIT ;  /* 0x000000000000794d */ /* 0x000fea0003800000 */
.L_x_15559:
[----:B------:R-:W0:Y:S02]  /*7e30*/  F2I.F64.TRUNC R17, R16 ;  /* 0x0000001000117311 */ /* 0x000e24000030d100 */
[----:B0-----:R-:W-:Y:S01]  /*7e40*/  STG.E.U16 desc[UR36][R2.64], R17 ;  /* 0x0000001102007986 */ /* 0x001fe2000c101524 */
[----:B------:R-:W-:Y:S05]  /*7e50*/  EXIT ;  /* 0x000000000000794d */ /* 0x000fea0003800000 */
.L_x_15555:
        /* <DEDUP_REMOVED lines=13> */
.L_x_15562:
        /* <DEDUP_REMOVED lines=8> */
.L_x_15561:
        /* <DEDUP_REMOVED lines=14> */
.L_x_15564:
        /* <DEDUP_REMOVED lines=9> */
.L_x_15563:
[----:B------:R-:W-:Y:S01]  /*8120*/  STG.E.64 desc[UR36][R2.64], R16 ;  /* 0x0000001002007986 */ /* 0x000fe2000c101b24 */
[----:B------:R-:W-:Y:S05]  /*8130*/  EXIT ;  /* 0x000000000000794d */ /* 0x000fea0003800000 */
.L_x_15554:
        /* <DEDUP_REMOVED lines=12> */
.L_x_15567:
[----:B------:R-:W-:-:S05]  /*8200*/  CS2R R18, SRZ ;  /* 0x0000000000127805 */ /* 0x000fca000001ff00 */
[----:B------:R-:W-:Y:S01]  /*8210*/  STG.E.128 desc[UR36][R2.64], R16 ;  /* 0x0000001002007986 */ /* 0x000fe2000c101d24 */
[----:B------:R-:W-:Y:S05]  /*8220*/  EXIT ;  /* 0x000000000000794d */ /* 0x000fea0003800000 */
.L_x_15566:
        /* <DEDUP_REMOVED lines=25> */
.L_x_15571:
[----:B------:R-:W-:Y:S05]  /*83c0*/  BSYNC B0 ;  /* 0x0000000000007941 */ /* 0x000fea0003800000 */
.L_x_15570:
[----:B------:R-:W-:-:S05]  /*83d0*/  LOP3.LUT R5, R0, R5, RZ, 0xfc, !PT ;  /* 0x0000000500057212 */ /* 0x000fca00078efcff */
[----:B------:R-:W-:Y:S01]  /*83e0*/  STG.E.U8 desc[UR36][R2.64], R5 ;  /* 0x0000000502007986 */ /* 0x000fe2000c101124 */
[----:B------:R-:W-:Y:S05]  /*83f0*/  EXIT ;  /* 0x000000000000794d */ /* 0x000fea0003800000 */
.L_x_15569:
        /* <DEDUP_REMOVED lines=17> */
.L_x_15573:
[----:B------:R-:W-:Y:S01]  /*8510*/  IMAD.MOV.U32 R0, RZ, RZ, 0x7f ;  /* 0x0000007fff007424 */ /* 0x000fe200078e00ff */
[----:B------:R-:W-:-:S04]  /*8520*/  ISETP.GT.U32.AND P0, PT, R4, 0x7f800000, PT ;  /* 0x7f8000000400780c */ /* 0x000fc80003f04070 */
[----:B------:R-:W-:-:S09]  /*8530*/  SEL R0, R0, 0x7c, P0 ;  /* 0x0000007c00007807 */ /* 0x000fd20000000000 */
.L_x_15574:
[----:B------:R-:W-:Y:S05]  /*8540*/  BSYNC B0 ;  /* 0x0000000000007941 */ /* 0x000fea0003800000 */
.L_x_15572:
[----:B------:R-:W-:-:S04]  /*8550*/  LOP3.LUT R4, R5, 0x80000000, RZ, 0xc0, !PT ;  /* 0x8000000005047812 */ /* 0x000fc800078ec0ff */
[----:B------:R-:W-:-:S04]  /*8560*/  SHF.R.U32.HI R5, RZ, 0x18, R4 ;  /* 0x00000018ff057819 */ /* 0x000fc80000011604 */
[----:B------:R-:W-:-:S05]  /*8570*/  LOP3.LUT R5, R0, R5, RZ, 0xfc, !PT ;  /* 0x0000000500057212 */ /* 0x000fca00078efcff */
[----:B------:R-:W-:Y:S01]  /*8580*/  STG.E.U8 desc[UR36][R2.64], R5 ;  /* 0x0000000502007986 */ /* 0x000fe2000c101124 */
[----:B------:R-:W-:Y:S05]  /*8590*/  EXIT ;  /* 0x000000000000794d */ /* 0x000fea0003800000 */
.L_x_15568:
        /* <DEDUP_REMOVED lines=8> */
.L_x_15565:
        /* <DEDUP_REMOVED lines=11> */
.L_x_15577:
        /* <DEDUP_REMOVED lines=21> */
.L_x_15580:
[----:B------:R-:W-:-:S04]  /*8820*/  LOP3.LUT R0, R7, 0x80000000, RZ, 0xc0, !PT ;  /* 0x8000000007007812 */ /* 0x000fc800078ec0ff */
[----:B------:R-:W-:-:S04]  /*8830*/  SHF.R.U32.HI R5, RZ, 0x18, R0 ;  /* 0x00000018ff057819 */ /* 0x000fc80000011600 */
[----:B------:R-:W-:-:S04]  /*8840*/  LOP3.LUT R4, R4, R5, RZ, 0xfc, !PT ;  /* 0x0000000504047212 */ /* 0x000fc800078efcff */
[----:B------:R-:W-:-:S07]  /*8850*/  PRMT R0, R4, 0x7610, R0 ;  /* 0x0000761004007816 */ /* 0x000fce0000000000 */
.L_x_15579:
[----:B------:R-:W-:Y:S05]  /*8860*/  BSYNC B0 ;  /* 0x0000000000007941 */ /* 0x000fea0003800000 */
.L_x_15578:
[----:B------:R-:W-:Y:S01]  /*8870*/  STG.E.U8 desc[UR36][R2.64], R0 ;  /* 0x0000000002007986 */ /* 0x000fe2000c101124 */
[----:B------:R-:W-:Y:S05]  /*8880*/  EXIT ;  /* 0x000000000000794d */ /* 0x000fea0003800000 */
.L_x_15576:
        /* <DEDUP_REMOVED lines=21> */
.L_x_15583:
[----:B------:R-:W-:-:S04]  /*89e0*/  LOP3.LUT R0, R7, 0x80000000, RZ, 0xc0, !PT ;  /* 0x8000000007007812 */ /* 0x000fc800078ec0ff */
[----:B------:R-:W-:-:S04]  /*89f0*/  SHF.R.U32.HI R5, RZ, 0x18, R0 ;  /* 0x00000018ff057819 */ /* 0x000fc80000011600 */
[----:B------:R-:W-:-:S04]  /*8a00*/  LOP3.LUT R4, R4, R5, RZ, 0xfc, !PT ;  /* 0x0000000504047212 */ /* 0x000fc800078efcff */
[----:B------:R-:W-:-:S07]  /*8a10*/  PRMT R0, R4, 0x7610, R0 ;  /* 0x0000761004007816 */ /* 0x000fce0000000000 */
.L_x_15582:
[----:B------:R-:W-:Y:S05]  /*8a20*/  BSYNC B0 ;  /* 0x0000000000007941 */ /* 0x000fea0003800000 */
.L_x_15581:
[----:B------:R-:W-:Y:S01]  /*8a30*/  STG.E.U8 desc[UR36][R2.64], R0 ;  /* 0x0000000002007986 */ /* 0x000fe2000c101124 */
[----:B------:R-:W-:Y:S05]  /*8a40*/  EXIT ;  /* 0x000000000000794d */ /* 0x000fea0003800000 */
.L_x_15575:
        /* <DEDUP_REMOVED lines=26> */
.L_x_15558:
        /* <DEDUP_REMOVED lines=16> */
.L_x_15586:
[----:B------:R-:W-:Y:S05]  /*8cf0*/  EXIT ;  /* 0x000000000000794d */ /* 0x000fea0003800000 */
.L_x_15585:
[----:B------:R-:W0:Y:S02]  /*8d00*/  F2I.U64.F64.TRUNC R16, R16 ;  /* 0x0000001000107311 */ /* 0x000e24000030d800 */
[----:B0-----:R-:W-:Y:S01]  /*8d10*/  STG.E.64 desc[UR36][R2.64], R16 ;  /* 0x0000001002007986 */ /* 0x001fe2000c101b24 */
[----:B------:R-:W-:Y:S05]  /*8d20*/  EXIT ;  /* 0x000000000000794d */ /* 0x000fea0003800000 */
.L_x_15584:
[----:B------:R-:W0:Y:S02]  /*8d30*/  F2I.U32.F64.TRUNC R17, R16 ;  /* 0x0000001000117311 */ /* 0x000e24000030d000 */
[----:B0-----:R-:W-:Y:S01]  /*8d40*/  STG.E desc[UR36][R2.64], R17 ;  /* 0x0000001102007986 */ /* 0x001fe2000c101924 */
[----:B------:R-:W-:Y:S05]  /*8d50*/  EXIT ;  /* 0x000000000000794d */ /* 0x000fea0003800000 */
        .weak           $__internal_57_$__cuda_sm20_div_rn_f64_full
        .type           $__internal_57_$__cuda_sm20_div_rn_f64_full,@function
        .size           $__internal_57_$__cuda_sm20_div_rn_f64_full,(.L_x_19312 - $__internal_57_$__cuda_sm20_div_rn_f64_full)
$__internal_57_$__cuda_sm20_div_rn_f64_full:
[C---:B------:R-:W-:Y:S01]  /*8d60*/  FSETP.GEU.AND P0, PT, |R9|.reuse, 1.469367938527859385e-39, PT ;  /* 0x001000000900780b */ /* 0x040fe20003f0e200 */
[----:B------:R-:W-:Y:S01]  /*8d70*/  IMAD.MOV.U32 R14, RZ, RZ, 0x1 ;  /* 0x00000001ff0e7424 */ /* 0x000fe200078e00ff */
[C---:B------:R-:W-:Y:S01]  /*8d80*/  LOP3.LUT R6, R9.reuse, 0x800fffff, RZ, 0xc0, !PT ;  /* 0x800fffff09067812 */ /* 0x040fe200078ec0ff */
[----:B------:R-:W-:Y:S01]  /*8d90*/  IMAD.MOV.U32 R35, RZ, RZ, R3 ;  /* 0x000000ffff237224 */ /* 0x000fe200078e0003 */
[----:B------:R-:W-:Y:S01]  /*8da0*/  LOP3.LUT R26, R9, 0x7ff00000, RZ, 0xc0, !PT ;  /* 0x7ff00000091a7812 */ /* 0x000fe200078ec0ff */
[----:B------:R-:W-:Y:S01]  /*8db0*/  IMAD.MOV.U32 R30, RZ, RZ, 0x1ca00000 ;  /* 0x1ca00000ff1e7424 */ /* 0x000fe200078e00ff */
[----:B------:R-:W-:Y:S01]  /*8dc0*/  LOP3.LUT R7, R6, 0x3ff00000, RZ, 0xfc, !PT ;  /* 0x3ff0000006077812 */ /* 0x000fe200078efcff */
[----:B------:R-:W-:Y:S01]  /*8dd0*/  IMAD.MOV.U32 R6, RZ, RZ, R8 ;  /* 0x000000ffff067224 */ /* 0x000fe200078e0008 */
[----:B------:R-:W-:Y:S01]  /*8de0*/  LOP3.LUT R31, R35, 0x7ff00000, RZ, 0xc0, !PT ;  /* 0x7ff00000231f7812 */ /* 0x000fe200078ec0ff */
[----:B------:R-:W-:-:S03]  /*8df0*/  IMAD.MOV.U32 R34, RZ, RZ, R0 ;  /* 0x000000ffff227224 */ /* 0x000fc600078e0000 */
[----:B------:R-:W-:Y:S01]  /*8e00*/  ISETP.GE.U32.AND P2, PT, R31, R26, PT ;  /* 0x0000001a1f00720c */ /* 0x000fe20003f46070 */
[----:B------:R-:W-:Y:S01]  /*8e10*/  @!P0 DMUL R6, R8, 8.98846567431157953865e+307 ;  /* 0x7fe0000008068828 */ /* 0x000fe20000000000 */
[----:B------:R-:W-:-:S05]  /*8e20*/  IMAD.MOV.U32 R32, RZ, RZ, R31 ;  /* 0x000000ffff207224 */ /* 0x000fca00078e001f */
        /* <DEDUP_REMOVED lines=19> */
.L_x_15587:
[----:B------:R-:W-:Y:S01]  /*8f60*/  DMUL R14, R12, R10 ;  /* 0x0000000a0c0e7228 */ /* 0x000fe20000000000 */
[----:B------:R-:W-:Y:S01]  /*8f70*/  @!P0 LOP3.LUT R26, R7, 0x7ff00000, RZ, 0xc0, !PT ;  /* 0x7ff00000071a8812 */ /* 0x000fe200078ec0ff */
[----:B------:R-:W-:Y:S06]  /*8f80*/  BSSY B1, `(.L_x_15588) ;  /* 0x0000038000017945 */ /* 0x000fec0003800000 */
        /* <DEDUP_REMOVED lines=34> */
.L_x_15589:
        /* <DEDUP_REMOVED lines=16> */
.L_x_15592:
[----:B------:R-:W-:Y:S01]  /*92b0*/  LOP3.LUT R13, R9, 0x80000, RZ, 0xfc, !PT ;  /* 0x00080000090d7812 */ /* 0x000fe200078efcff */
[----:B------:R-:W-:Y:S01]  /*92c0*/  IMAD.MOV.U32 R12, RZ, RZ, R8 ;  /* 0x000000ffff0c7224 */ /* 0x000fe200078e0008 */
[----:B------:R-:W-:Y:S06]  /*92d0*/  BRA `(.L_x_15590) ;  /* 0x0000000000087947 */ /* 0x000fec0003800000 */
.L_x_15591:
[----:B------:R-:W-:Y:S01]  /*92e0*/  LOP3.LUT R13, R35, 0x80000, RZ, 0xfc, !PT ;  /* 0x00080000230d7812 */ /* 0x000fe200078efcff */
[----:B------:R-:W-:-:S07]  /*92f0*/  IMAD.MOV.U32 R12, RZ, RZ, R34 ;  /* 0x000000ffff0c7224 */ /* 0x000fce00078e0022 */
.L_x_15590:
[----:B------:R-:W-:Y:S05]  /*9300*/  BSYNC B1 ;  /* 0x0000000000017941 */ /* 0x000fea0003800000 */
.L_x_15588:
[----:B------:R-:W-:-:S04]  /*9310*/  IMAD.MOV.U32 R37, RZ, RZ, 0x0 ;  /* 0x00000000ff257424 */ /* 0x000fc800078e00ff */
[----:B------:R-:W-:Y:S05]  /*9320*/  RET.REL.NODEC R36 `(_ZN2at6native27unrolled_elementwise_kernelINS0_13AUnaryFunctorIdddNS0_15binary_internal10DivFunctorIdEEEESt5arrayIPcLm2EELi4E23TrivialOffsetCalculatorILi1EjESB_NS0_6memory12LoadWithCastILi1EEENSC_13StoreWithCastILi1EEEEEviT_T0_T2_T3_T4_T5_) ;  /* 0xffffff6c24347950 */ /* 0x000fea0003c3ffff */
.L_x_15593:
        /* <DEDUP_REMOVED lines=13> */
.L_x_19312:


//--------------------- .text._ZN2at6native18elementwise_kernelILi128ELi2EZNS0_22gpu_kernel_impl_nocastINS0_13AUnaryFunctorIdddNS0_15binary_internal10DivFunctorIdEEEEEEvRNS_18TensorIteratorBaseERKT_EUliE_EEviT1_ --------------------------
	.section	.text._ZN2at6native18elementwise_kernelILi128ELi2EZNS0_22gpu_kernel_impl_nocastINS0_13AUnaryFunctorIdddNS0_15binary_internal10DivFunctorIdEEEEEEvRNS_18TensorIteratorBaseERKT_EUliE_EEviT1_,"ax",@progbits
	.align	128
        .global         _ZN2at6native18elementwise_kernelILi128ELi2EZNS0_22gpu_kernel_impl_nocastINS0_13AUnaryFunctorIdddNS0_15binary_internal10DivFunctorIdEEEEEEvRNS_18TensorIteratorBaseERKT_EUliE_EEviT1_
        .type           _ZN2at6native18elementwise_kernelILi128ELi2EZNS0_22gpu_kernel_impl_nocastINS0_13AUnaryFunctorIdddNS0_15binary_internal10DivFunctorIdEEEEEEvRNS_18TensorIteratorBaseERKT_EUliE_EEviT1_,@function
        .size           _ZN2at6native18elementwise_kernelILi128ELi2EZNS0_22gpu_kernel_impl_nocastINS0_13AUnaryFunctorIdddNS0_15binary_internal10DivFunctorIdEEEEEEvRNS_18TensorIteratorBaseERKT_EUliE_EEviT1_,(.L_x_19313 - _ZN2at6native18elementwise_kernelILi128ELi2EZNS0_22gpu_kernel_impl_nocastINS0_13AUnaryFunctorIdddNS0_15binary_internal10DivFunctorIdEEEEEEvRNS_18TensorIteratorBaseERKT_EUliE_EEviT1_)
        .other          _ZN2at6native18elementwise_kernelILi128ELi2EZNS0_22gpu_kernel_impl_nocastINS0_13AUnaryFunctorIdddNS0_15binary_internal10DivFunctorIdEEEEEEvRNS_18TensorIteratorBaseERKT_EUliE_EEviT1_,@"STO_CUDA_ENTRY STV_DEFAULT"
_ZN2at6native18elementwise_kernelILi128ELi2EZNS0_22gpu_kernel_impl_nocastINS0_13AUnaryFunctorIdddNS0_15binary_internal10DivFunctorIdEEEEEEvRNS_18TensorIteratorBaseERKT_EUliE_EEviT1_:
.text._ZN2at6native18elementwise_kernelILi128ELi2EZNS0_22gpu_kernel_impl_nocastINS0_13AUnaryFunctorIdddNS0_15binary_internal10DivFunctorIdEEEEEEvRNS_18TensorIteratorBaseERKT_EUliE_EEviT1_:
[----:B------:R-:W-:Y:S01]  /*0000*/  LDC R1, c[0x0][0x28] ;  /* 0x00000a00ff017b82 */ /* 0x000fe20000000800 */
[----:B------:R-:W0:Y:S01]  /*0010*/  S2R R19, SR_CTAID.X ;  /* 0x0000000000137919 */ /* 0x000e220000002500 */
[----:B------:R-:W-:Y:S01]  /*0020*/  ULDC UR4, c[0x0][0x210] ;  /* 0x0000840000047ab9 */ /* 0x000fe20000000800 */
[----:B------:R-:W-:Y:S01]  /*0030*/  ULDC.64 UR6, c[0x0][0x428] ;  /* 0x00010a0000067ab9 */ /* 0x000fe20000000a00 */
        /* <DEDUP_REMOVED lines=296> */
[----:B------:R-:W-:Y:S02]  /*12c0*/  @P0 MOV R10, RZ ;  /* 0x000000ff000a0202 */ /* 0x000fe40000000f00 */
[----:B------:R-:W-:-:S05]  /*12d0*/  IADD3 R13, -R11, RZ, RZ ;  /* 0x000000ff0b0d7210 */ /* 0x000fca0007ffe1ff */
[----:B------:R-:W1:Y:S08]  /*12e0*/  @P0 LDC R8, c[0x0][0x33c] ;  /* 0x0000cf00ff080b82 */ /* 0x000e700000000800 */
[----:B------:R-:W2:Y:S01]  /*12f0*/  @P0 LDC.64 R6, c[0x0][0x408] ;  /* 0x00010200ff060b82 */ /* 0x000ea20000000a00 */
[----:B0-----:R-:W-:-:S05]  /*1300*/  @P0 IMAD.HI.U32 R4, R11, R14, R10 ;  /* 0x0000000e0b040227 */ /* 0x001fca00078e000a */
[----:B------:R-:W-:Y:S01]  /*1310*/  @P0 SHF.R.U32.HI R3, RZ, R15, R4 ;  /* 0x0000000fff030219 */ /* 0x000fe20000011604 */
[----:B------:R-:W-:-:S04]  /*1320*/  IMAD R4, R13, UR10, R5 ;  /* 0x0000000a0d047c24 */ /* 0x000fc8000f8e0205 */
[----:B------:R-:W-:Y:S02]  /*1330*/  @P0 IMAD.MOV R3, RZ, RZ, -R3 ;  /* 0x000000ffff030224 */ /* 0x000fe400078e0a03 */
[C---:B------:R-:W-:Y:S02]  /*1340*/  IMAD R9, R4.reuse, UR8, R9 ;  /* 0x0000000804097c24 */ /* 0x040fe4000f8e0209 */
[----:B-1----:R-:W-:Y:S02]  /*1350*/  @P0 IMAD R10, R3, R8, R11 ;  /* 0x00000008030a0224 */ /* 0x002fe400078e020b */
[----:B------:R-:W-:Y:S02]  /*1360*/  IMAD R2, R4, UR9, R2 ;  /* 0x0000000904027c24 */ /* 0x000fe4000f8e0202 */
[C---:B--2---:R-:W-:Y:S02]  /*1370*/  @P0 IMAD R9, R10.reuse, R6, R9 ;  /* 0x000000060a090224 */ /* 0x044fe400078e0209 */
[----:B------:R-:W-:-:S07]  /*1380*/  @P0 IMAD R2, R10, R7, R2 ;  /* 0x000000070a020224 */ /* 0x000fce00078e0202 */
.L_x_15596:
[----:B------:R-:W-:Y:S01]  /*1390*/  ULDC.64 UR8, c[0x0][0x418] ;  /* 0x0001060000087ab9 */ /* 0x000fe20000000a00 */
[----:B------:R-:W0:Y:S01]  /*13a0*/  LDC R8, c[0x0][0x42c] ;  /* 0x00010b00ff087b82 */ /* 0x000e220000000800 */
[----:B------:R-:W-:-:S04]  /*13b0*/  IADD3 R4, P0, R2, UR8, RZ ;  /* 0x0000000802047c10 */ /* 0x000fc8000ff1e0ff */
[----:B------:R-:W-:Y:S01]  /*13c0*/  IADD3.X R5, RZ, UR9, RZ, P0, !PT ;  /* 0x00000009ff057c10 */ /* 0x000fe200087fe4ff */
[----:B------:R-:W-:-:S05]  /*13d0*/  ULDC.64 UR8, c[0x0][0x428] ;  /* 0x00010a0000087ab9 */ /* 0x000fca0000000a00 */
[----:B------:R-:W2:Y:S01]  /*13e0*/  LDG.E.64 R4, desc[UR4][R4.64] ;  /* 0x0000000404047981 */ /* 0x000ea2000c1e1b00 */
[----:B------:R-:W-:Y:S01]  /*13f0*/  MOV R2, 0x1 ;  /* 0x0000000100027802 */ /* 0x000fe20000000f00 */
[----:B------:R-:W-:Y:S01]  /*1400*/  BSSY B1, `(.L_x_15597) ;  /* 0x0000015000017945 */ /* 0x000fe20003800000 */
[----:B0-----:R-:W-:Y:S01]  /*1410*/  FSETP.GEU.AND P2, PT, |R8|, 6.5827683646048100446e-37, PT ;  /* 0x036000000800780b */ /* 0x001fe20003f4e200 */
[----:B--2---:R-:W0:Y:S03]  /*1420*/  MUFU.RCP64H R3, R5 ;  /* 0x0000000500037308 */ /* 0x004e260000001800 */
[----:B0-----:R-:W-:-:S08]  /*1430*/  DFMA R6, -R4, R2, 1 ;  /* 0x3ff000000406742b */ /* 0x001fd00000000102 */
[----:B------:R-:W-:-:S08]  /*1440*/  DFMA R6, R6, R6, R6 ;  /* 0x000000060606722b */ /* 0x000fd00000000006 */
[----:B------:R-:W-:-:S08]  /*1450*/  DFMA R6, R2, R6, R2 ;  /* 0x000000060206722b */ /* 0x000fd00000000002 */
[----:B------:R-:W-:-:S08]  /*1460*/  DFMA R2, -R4, R6, 1 ;  /* 0x3ff000000402742b */ /* 0x000fd00000000106 */
[----:B------:R-:W-:-:S08]  /*1470*/  DFMA R2, R6, R2, R6 ;  /* 0x000000020602722b */ /* 0x000fd00000000006 */
[----:B------:R-:W-:-:S08]  /*1480*/  DMUL R6, R2, UR8 ;  /* 0x0000000802067c28 */ /* 0x000fd00008000000 */
[----:B------:R-:W-:Y:S01]  /*1490*/  DFMA R10, -R4, R6, UR8 ;  /* 0x00000008040a7e2b */ /* 0x000fe20008000106 */
[----:B------:R-:W-:Y:S02]  /*14a0*/  ULDC.64 UR8, c[0x0][0x410] ;  /* 0x0001040000087ab9 */ /* 0x000fe40000000a00 */
[----:B------:R-:W-:-:S05]  /*14b0*/  IADD3 R8, P1, R9, UR8, RZ ;  /* 0x0000000809087c10 */ /* 0x000fca000ff3e0ff */
[----:B------:R-:W-:Y:S01]  /*14c0*/  DFMA R2, R2, R10, R6 ;  /* 0x0000000a0202722b */ /* 0x000fe20000000006 */
[----:B------:R-:W-:-:S09]  /*14d0*/  IMAD.X R9, RZ, RZ, UR9, P1 ;  /* 0x00000009ff097e24 */ /* 0x000fd200088e06ff */
[----:B------:R-:W-:-:S05]  /*14e0*/  FFMA R6, RZ, R5, R3 ;  /* 0x00000005ff067223 */ /* 0x000fca0000000003 */
[----:B------:R-:W-:-:S13]  /*14f0*/  FSETP.GT.AND P0, PT, |R6|, 1.469367938527859385e-39, PT ;  /* 0x001000000600780b */ /* 0x000fda0003f04200 */
[----:B------:R-:W-:Y:S05]  /*1500*/  @P0 BRA P2, `(.L_x_15598) ;  /* 0x0000000000100947 */ /* 0x000fea0001000000 */
[----:B------:R-:W-:-:S07]  /*1510*/  MOV R18, 0x1530 ;  /* 0x0000153000127802 */ /* 0x000fce0000000f00 */
[----:B------:R-:W-:Y:S05]  /*1520*/  CALL.REL.NOINC `($__internal_58_$__cuda_sm20_div_rn_f64_full) ;  /* 0x0000001400607944 */ /* 0x000fea0003c00000 */
[----:B------:R-:W-:Y:S02]  /*1530*/  MOV R2, R12 ;  /* 0x0000000c00027202 */ /* 0x000fe40000000f00 */
[----:B------:R-:W-:-:S07]  /*1540*/  MOV R3, R13 ;  /* 0x0000000d00037202 */ /* 0x000fce0000000f00 */
.L_x_15598:
[----:B------:R-:W-:Y:S05]  /*1550*/  BSYNC B1 ;  /* 0x0000000000017941 */ /* 0x000fea0003800000 */
.L_x_15597:
[----:B------:R0:W-:Y:S01]  /*1560*/  STG.E.64 desc[UR4][R8.64], R2 ;  /* 0x0000000208007986 */ /* 0x0001e2000c101b04 */
[----:B------:R-:W-:-:S05]  /*1570*/  IMAD R0, R19, 0x100, R0 ;  /* 0x0000010013007824 */ /* 0x000fca00078e0200 */
[----:B------:R-:W-:-:S07]  /*1580*/  IADD3 R7, R0, 0x80, RZ ;  /* 0x0000008000077810 */ /* 0x000fce0007ffe0ff */
.L_x_15595:
[----:B------:R-:W-:Y:S05]  /*1590*/  BSYNC B0 ;  /* 0x0000000000007941 */ /* 0x000fea0003800000 */
.L_x_15594:
        /* <DEDUP_REMOVED lines=306> */
.L_x_15599:
[----:B------:R-:W-:Y:S02]  /*28c0*/  ULDC.64 UR8, c[0x0][0x418] ;  /* 0x0001060000087ab9 */ /* 0x000fe40000000a00 */
[----:B------:R-:W-:Y:S02]  /*28d0*/  IADD3 R4, P0, R0, UR8, RZ ;  /* 0x0000000800047c10 */ /* 0x000fe4000ff1e0ff */
[----:B------:R-:W-:Y:S01]  /*28e0*/  MOV R2, 0x1 ;  /* 0x0000000100027802 */ /* 0x000fe20000000f00 */
[----:B------:R-:W0:Y:S01]  /*28f0*/  LDC R0, c[0x0][0x42c] ;  /* 0x00010b00ff007b82 */ /* 0x000e220000000800 */
[----:B------:R-:W-:Y:S01]  /*2900*/  IADD3.X R5, RZ, UR9, RZ, P0, !PT ;  /* 0x00000009ff057c10 */ /* 0x000fe200087fe4ff */
[----:B------:R-:W-:-:S05]  /*2910*/  ULDC.64 UR8, c[0x0][0x428] ;  /* 0x00010a0000087ab9 */ /* 0x000fca0000000a00 */
[----:B------:R-:W2:Y:S01]  /*2920*/  LDG.E.64 R4, desc[UR4][R4.64] ;  /* 0x0000000404047981 */ /* 0x000ea2000c1e1b00 */
[----:B------:R-:W-:Y:S01]  /*2930*/  BSSY B0, `(.L_x_15600) ;  /* 0x0000015000007945 */ /* 0x000fe20003800000 */
[----:B0-----:R-:W-:Y:S01]  /*2940*/  FSETP.GEU.AND P2, PT, |R0|, 6.5827683646048100446e-37, PT ;  /* 0x036000000000780b */ /* 0x001fe20003f4e200 */
[----:B--2---:R-:W0:Y:S02]  /*2950*/  MUFU.RCP64H R3, R5 ;  /* 0x0000000500037308 */ /* 0x004e240000001800 */
        /* <DEDUP_REMOVED lines=18> */
.L_x_15601:
[----:B------:R-:W-:Y:S05]  /*2a80*/  BSYNC B0 ;  /* 0x0000000000007941 */ /* 0x000fea0003800000 */
.L_x_15600:
[----:B------:R-:W-:Y:S01]  /*2a90*/  STG.E.64 desc[UR4][R8.64], R2 ;  /* 0x0000000208007986 */ /* 0x000fe2000c101b04 */
[----:B------:R-:W-:Y:S05]  /*2aa0*/  EXIT ;  /* 0x000000000000794d */ /* 0x000fea0003800000 */
        .weak           $__internal_58_$__cuda_sm20_div_rn_f64_full
        .type           $__internal_58_$__cuda_sm20_div_rn_f64_full,@function
        .size           $__internal_58_$__cuda_sm20_div_rn_f64_full,(.L_x_19313 - $__internal_58_$__cuda_sm20_div_rn_f64_full)
$__internal_58_$__cuda_sm20_div_rn_f64_full:
[C---:B------:R-:W-:Y:S02]  /*2ab0*/  FSETP.GEU.AND P0, PT, |R5|.reuse, 1.469367938527859385e-39, PT ;  /* 0x001000000500780b */ /* 0x040fe40003f0e200 */
[C---:B------:R-:W-:Y:S02]  /*2ac0*/  LOP3.LUT R6, R5.reuse, 0x800fffff, RZ, 0xc0, !PT ;  /* 0x800fffff05067812 */ /* 0x040fe400078ec0ff */
[----:B------:R-:W-:Y:S02]  /*2ad0*/  MOV R14, 0x1 ;  /* 0x00000001000e7802 */ /* 0x000fe40000000f00 */
[----:B------:R-:W-:Y:S01]  /*2ae0*/  LOP3.LUT R7, R6, 0x3ff00000, RZ, 0xfc, !PT ;  /* 0x3ff0000006077812 */ /* 0x000fe200078efcff */
[----:B------:R-:W-:Y:S01]  /*2af0*/  IMAD.MOV.U32 R6, RZ, RZ, R4 ;  /* 0x000000ffff067224 */ /* 0x000fe200078e0004 */
[----:B------:R-:W-:Y:S02]  /*2b00*/  LOP3.LUT R16, R5, 0x7ff00000, RZ, 0xc0, !PT ;  /* 0x7ff0000005107812 */ /* 0x000fe400078ec0ff */
[----:B------:R-:W-:-:S03]  /*2b10*/  MOV R20, 0x1ca00000 ;  /* 0x1ca0000000147802 */ /* 0x000fc60000000f00 */
[----:B------:R-:W-:-:S06]  /*2b20*/  @!P0 DMUL R6, R4, 8.98846567431157953865e+307 ;  /* 0x7fe0000004068828 */ /* 0x000fcc0000000000 */
[----:B------:R-:W0:Y:S02]  /*2b30*/  MUFU.RCP64H R15, R7 ;  /* 0x00000007000f7308 */ /* 0x000e240000001800 */
[----:B0-----:R-:W-:-:S08]  /*2b40*/  DFMA R2, R14, -R6, 1 ;  /* 0x3ff000000e02742b */ /* 0x001fd00000000806 */
[----:B------:R-:W-:Y:S01]  /*2b50*/  DFMA R10, R2, R2, R2 ;  /* 0x00000002020a722b */ /* 0x000fe20000000002 */
[----:B------:R-:W-:Y:S01]  /*2b60*/  IMAD.U32 R3, RZ, RZ, UR7 ;  /* 0x00000007ff037e24 */ /* 0x000fe2000f8e00ff */
[----:B------:R-:W-:-:S04]  /*2b70*/  MOV R2, UR6 ;  /* 0x0000000600027c02 */ /* 0x000fc80008000f00 */
[----:B------:R-:W-:Y:S02]  /*2b80*/  LOP3.LUT R21, R3, 0x7ff00000, RZ, 0xc0, !PT ;  /* 0x7ff0000003157812 */ /* 0x000fe400078ec0ff */
[----:B------:R-:W-:Y:S01]  /*2b90*/  DFMA R14, R14, R10, R14 ;  /* 0x0000000a0e0e722b */ /* 0x000fe2000000000e */
[----:B------:R-:W-:Y:S01]  /*2ba0*/  IMAD.MOV.U32 R10, RZ, RZ, R2 ;  /* 0x000000ffff0a7224 */ /* 0x000fe200078e0002 */
[----:B------:R-:W-:Y:S02]  /*2bb0*/  ISETP.GE.U32.AND P1, PT, R21, R16, PT ;  /* 0x000000101500720c */ /* 0x000fe40003f26070 */
[----:B------:R-:W-:Y:S02]  /*2bc0*/  MOV R22, R21 ;  /* 0x0000001500167202 */ /* 0x000fe40000000f00 */
[----:B------:R-:W-:Y:S02]  /*2bd0*/  SEL R11, R20, 0x63400000, !P1 ;  /* 0x63400000140b7807 */ /* 0x000fe40004800000 */
[----:B------:R-:W-:Y:S01]  /*2be0*/  DFMA R12, R14, -R6, 1 ;  /* 0x3ff000000e0c742b */ /* 0x000fe20000000806 */
[----:B------:R-:W-:-:S02]  /*2bf0*/  FSETP.GEU.AND P1, PT, |R3|, 1.469367938527859385e-39, PT ;  /* 0x001000000300780b */ /* 0x000fc40003f2e200 */
[----:B------:R-:W-:-:S05]  /*2c00*/  LOP3.LUT R11, R11, 0x800fffff, R3, 0xf8, !PT ;  /* 0x800fffff0b0b7812 */ /* 0x000fca00078ef803 */
[----:B------:R-:W-:-:S06]  /*2c10*/  DFMA R12, R14, R12, R14 ;  /* 0x0000000c0e0c722b */ /* 0x000fcc000000000e */
[----:B------:R-:W-:Y:S05]  /*2c20*/  @P1 BRA `(.L_x_15602) ;  /* 0x0000000000201947 */ /* 0x000fea0003800000 */
[----:B------:R-:W-:-:S04]  /*2c30*/  LOP3.LUT R14, R5, 0x7ff00000, RZ, 0xc0, !PT ;  /* 0x7ff00000050e7812 */ /* 0x000fc800078ec0ff */
[----:B------:R-:W-:Y:S02]  /*2c40*/  ISETP.GE.U32.AND P1, PT, R21, R14, PT ;  /* 0x0000000e1500720c */ /* 0x000fe40003f26070 */
[----:B------:R-:W-:Y:S02]  /*2c50*/  MOV R14, RZ ;  /* 0x000000ff000e7202 */ /* 0x000fe40000000f00 */
[----:B------:R-:W-:-:S04]  /*2c60*/  SEL R15, R20, 0x63400000, !P1 ;  /* 0x63400000140f7807 */ /* 0x000fc80004800000 */
[----:B------:R-:W-:-:S04]  /*2c70*/  LOP3.LUT R15, R15, 0x80000000, R3, 0xf8, !PT ;  /* 0x800000000f0f7812 */ /* 0x000fc800078ef803 */
[----:B------:R-:W-:-:S06]  /*2c80*/  LOP3.LUT R15, R15, 0x100000, RZ, 0xfc, !PT ;  /* 0x001000000f0f7812 */ /* 0x000fcc00078efcff */
[----:B------:R-:W-:-:S10]  /*2c90*/  DFMA R10, R10, 2, -R14 ;  /* 0x400000000a0a782b */ /* 0x000fd4000000080e */
[----:B------:R-:W-:-:S07]  /*2ca0*/  LOP3.LUT R22, R11, 0x7ff00000, RZ, 0xc0, !PT ;  /* 0x7ff000000b167812 */ /* 0x000fce00078ec0ff */
.L_x_15602:
[----:B------:R-:W-:Y:S01]  /*2cb0*/  MOV R23, R16 ;  /* 0x0000001000177202 */ /* 0x000fe20000000f00 */
        /* <DEDUP_REMOVED lines=37> */
.L_x_15604:
        /* <DEDUP_REMOVED lines=16> */
.L_x_15607:
[----:B------:R-:W-:Y:S01]  /*3010*/  LOP3.LUT R13, R5, 0x80000, RZ, 0xfc, !PT ;  /* 0x00080000050d7812 */ /* 0x000fe200078efcff */
[----:B------:R-:W-:Y:S01]  /*3020*/  IMAD.MOV.U32 R12, RZ, RZ, R4 ;  /* 0x000000ffff0c7224 */ /* 0x000fe200078e0004 */
[----:B------:R-:W-:Y:S06]  /*3030*/  BRA `(.L_x_15605) ;  /* 0x0000000000087947 */ /* 0x000fec0003800000 */
.L_x_15606:
[----:B------:R-:W-:Y:S02]  /*3040*/  LOP3.LUT R13, R3, 0x80000, RZ, 0xfc, !PT ;  /* 0x00080000030d7812 */ /* 0x000fe400078efcff */
[----:B------:R-:W-:-:S07]  /*3050*/  MOV R12, R2 ;  /* 0x00000002000c7202 */ /* 0x000fce0000000f00 */
.L_x_15605:
[----:B------:R-:W-:Y:S05]  /*3060*/  BSYNC B2 ;  /* 0x0000000000027941 */ /* 0x000fea0003800000 */
.L_x_15603:
[----:B------:R-:W-:Y:S01]  /*3070*/  HFMA2.MMA R3, -RZ, RZ, 0, 0 ;  /* 0x00000000ff037435 */ /* 0x000fe200000001ff */
[----:B------:R-:W-:-:S05]  /*3080*/  MOV R2, R18 ;  /* 0x0000001200027202 */ /* 0x000fca0000000f00 */
[----:B------:R-:W-:Y:S05]  /*3090*/  RET.REL.NODEC R2 `(_ZN2at6native18elementwise_kernelILi128ELi2EZNS0_22gpu_kernel_impl_nocastINS0_13AUnaryFunctorIdddNS0_15binary_internal10DivFunctorIdEEEEEEvRNS_18TensorIteratorBaseERKT_EUliE_EEviT1_) ;  /* 0xffffffcc02d87950 */ /* 0x000fea0003c3ffff */
.L_x_15608:
        /* <DEDUP_REMOVED lines=14> */
.L_x_19313:


//--------------------- .text._ZN2at6native27unrolled_elementwise_kernelINS0_13AUnaryFunctorIdddNS0_15binary_internal10DivFunctorIdEEEESt5arrayIPcLm2EELi4E23TrivialOffsetCalculatorILi1EjESB_NS0_6memory15LoadWithoutCastENSC_16StoreWithoutCastEEEviT_T0_T2_T3_T4_T5_ --------------------------
	.section	.text._ZN2at6native27unrolled_elementwise_kernelINS0_13AUnaryFunctorIdddNS0_15binary_internal10DivFunctorIdEEEESt5arrayIPcLm2EELi4E23TrivialOffsetCalculatorILi1EjESB_NS0_6memory15LoadWithoutCastENSC_16StoreWithoutCastEEEviT_T0_T2_T3_T4_T5_,"ax",@progbits
	.align	128
        .global         _ZN2at6native27unrolled_elementwise_kernelINS0_13AUnaryFunctorIdddNS0_15binary_internal10DivFunctorIdEEEESt5arrayIPcLm2EELi4E23TrivialOffsetCalculatorILi1EjESB_NS0_6memory15LoadWithoutCastENSC_16StoreWithoutCastEEEviT_T0_T2_T3_T4_T5_
        .type           _ZN2at6native27unrolled_elementwise_kernelINS0_13AUnaryFunctorIdddNS0_15binary_internal10DivFunctorIdEEEESt5arrayIPcLm2EELi4E23TrivialOffsetCalculatorILi1EjESB_NS0_6memory15LoadWithoutCastENSC_16StoreWithoutCastEEEviT_T0_T2_T3_T4_T5_,@function
        .size           _ZN2at6native27unrolled_elementwise_kernelINS0_13AUnaryFunctorIdddNS0_15binary_internal10DivFunctorIdEEEESt5arrayIPcLm2EELi4E23TrivialOffsetCalculatorILi1EjESB_NS0_6memory15LoadWithoutCastENSC_16StoreWithoutCastEEEviT_T0_T2_T3_T4_T5_,(.L_x_19314 - _ZN2at6native27unrolled_elementwise_kernelINS0_13AUnaryFunctorIdddNS0_15binary_internal10DivFunctorIdEEEESt5arrayIPcLm2EELi4E23TrivialOffsetCalculatorILi1EjESB_NS0_6memory15LoadWithoutCastENSC_16StoreWithoutCastEEEviT_T0_T2_T3_T4_T5_)
        .other          _ZN2at6native27unrolled_elementwise_kernelINS0_13AUnaryFunctorIdddNS0_15binary_internal10DivFunctorIdEEEESt5arrayIPcLm2EELi4E23TrivialOffsetCalculatorILi1EjESB_NS0_6memory15LoadWithoutCastENSC_16StoreWithoutCastEEEviT_T0_T2_T3_T4_T5_,@"STO_CUDA_ENTRY STV_DEFAULT"
_ZN2at6native27unrolled_elementwise_kernelINS0_13AUnaryFunctorIdddNS0_15binary_internal10DivFunctorIdEEEESt5arrayIPcLm2EELi4E23TrivialOffsetCalculatorILi1EjESB_NS0_6memory15LoadWithoutCastENSC_16StoreWithoutCastEEEviT_T0_T2_T3_T4_T5_:
.text._ZN2at6native27unrolled_elementwise_kernelINS0_13AUnaryFunctorIdddNS0_15binary_internal10DivFunctorIdEEEESt5arrayIPcLm2EELi4E23TrivialOffsetCalculatorILi1EjESB_NS0_6memory15LoadWithoutCastENSC_16StoreWithoutCastEEEviT_T0_T2_T3_T4_T5_:
[----:B------:R-:W-:Y:S01]  /*0000*/  LDC R1, c[0x0][0x28] ;  /* 0x00000a00ff017b82 */ /* 0x000fe20000000800 */
[----:B------:R-:W0:Y:S07]  /*0010*/  S2R R0, SR_CTAID.X ;  /* 0x0000000000007919 */ /* 0x000e2e0000002500 */
[----:B------:R-:W0:Y:S01]  /*0020*/  LDC R3, c[0x0][0x210] ;  /* 0x00008400ff037b82 */ /* 0x000e220000000800 */
[----:B------:R-:W-:Y:S01]  /*0030*/  ULDC.64 UR4, c[0x0][0x208] ;  /* 0x0000820000047ab9 */ /* 0x000fe20000000a00 */
        /* <DEDUP_REMOVED lines=25> */
[----:B------:R-:W-:-:S06]  /*01d0*/  CS2R R6, SRZ ;  /* 0x0000000000067805 */ /* 0x000fcc000001ff00 */
[----:B------:R1:W5:Y:S01]  /*01e0*/  @!P0 LDG.E.64 R6, desc[UR4][R14.64] ;  /* 0x000000040e068981 */ /* 0x000362000c1e1b00 */
[----:B--2---:R-:W-:Y:S01]  /*01f0*/  @!P2 IMAD.WIDE.U32 R12, R9, 0x8, R12 ;  /* 0x00000008090ca825 */ /* 0x004fe200078e000c */
[----:B------:R-:W-:-:S04]  /*0200*/  CS2R R8, SRZ ;  /* 0x0000000000087805 */ /* 0x000fc8000001ff00 */
[----:B------:R1:W5:Y:S04]  /*0210*/  @!P2 LDG.E.64 R10, desc[UR4][R12.64] ;  /* 0x000000040c0aa981 */ /* 0x000368000c1e1b00 */
[----:B------:R1:W5:Y:S01]  /*0220*/  @!P3 LDG.E.64 R8, desc[UR4][R16.64] ;  /* 0x000000041008b981 */ /* 0x000362000c1e1b00 */
[----:B------:R-:W-:Y:S04]  /*0230*/  BSSY B0, `(.L_x_15609) ;  /* 0x0000018000007945 */ /* 0x000fe80003800000 */
[----:B------:R-:W-:Y:S05]  /*0240*/  @P1 BRA `(.L_x_15610) ;  /* 0x0000000000581947 */ /* 0x000fea0003800000 */
[----:B-1---5:R-:W0:Y:S01]  /*0250*/  MUFU.RCP64H R3, R5 ;  /* 0x0000000500037308 */ /* 0x022e220000001800 */
[----:B------:R-:W-:Y:S01]  /*0260*/  HFMA2.MMA R2, -RZ, RZ, 0, 5.9604644775390625e-08 ;  /* 0x00000001ff027435 */ /* 0x000fe200000001ff */
[----:B------:R-:W-:Y:S01]  /*0270*/  ULDC.64 UR8, c[0x0][0x220] ;  /* 0x0000880000087ab9 */ /* 0x000fe20000000a00 */
[----:B------:R-:W1:Y:S06]  /*0280*/  LDC R16, c[0x0][0x224] ;  /* 0x00008900ff107b82 */ /* 0x000e6c0000000800 */
        /* <DEDUP_REMOVED lines=15> */
[----:B------:R-:W-:Y:S05]  /*0380*/  CALL.REL.NOINC `($__internal_59_$__cuda_sm20_div_rn_f64_full) ;  /* 0x0000000400bc7944 */ /* 0x000fea0003c00000 */
[----:B------:R-:W-:Y:S02]  /*0390*/  IMAD.MOV.U32 R2, RZ, RZ, R18 ;  /* 0x000000ffff027224 */ /* 0x000fe400078e0012 */
[----:B------:R-:W-:-:S07]  /*03a0*/  IMAD.MOV.U32 R3, RZ, RZ, R19 ;  /* 0x000000ffff037224 */ /* 0x000fce00078e0013 */
.L_x_15610:
[----:B------:R-:W-:Y:S05]  /*03b0*/  BSYNC B0 ;  /* 0x0000000000007941 */ /* 0x000fea0003800000 */
.L_x_15609:
[----:B-----5:R-:W-:Y:S01]  /*03c0*/  VIADD R5, R25, 0x80 ;  /* 0x0000008019057836 */ /* 0x020fe20000000000 */
[----:B------:R-:W-:Y:S04]  /*03d0*/  BSSY B0, `(.L_x_15611) ;  /* 0x0000019000007945 */ /* 0x000fe80003800000 */
[----:B------:R-:W-:-:S13]  /*03e0*/  ISETP.GE.AND P0, PT, R5, R24, PT ;  /* 0x000000180500720c */ /* 0x000fda0003f06270 */
[----:B------:R-:W-:Y:S05]  /*03f0*/  @P0 BRA `(.L_x_15612) ;  /* 0x0000000000580947 */ /* 0x000fea0003800000 */
[----:B------:R-:W0:Y:S01]  /*0400*/  MUFU.RCP64H R5, R7 ;  /* 0x0000000700057308 */ /* 0x000e220000001800 */
[----:B------:R-:W-:Y:S01]  /*0410*/  IMAD.MOV.U32 R4, RZ, RZ, 0x1 ;  /* 0x00000001ff047424 */ /* 0x000fe200078e00ff */
[----:B------:R-:W-:Y:S01]  /*0420*/  ULDC.64 UR8, c[0x0][0x220] ;  /* 0x0000880000087ab9 */ /* 0x000fe20000000a00 */
[----:B-1----:R-:W1:Y:S04]  /*0430*/  LDC R16, c[0x0][0x224] ;  /* 0x00008900ff107b82 */ /* 0x002e680000000800 */
        /* <DEDUP_REMOVED lines=15> */
[----:B------:R-:W-:Y:S05]  /*0530*/  CALL.REL.NOINC `($__internal_59_$__cuda_sm20_div_rn_f64_full) ;  /* 0x0000000400507944 */ /* 0x000fea0003c00000 */
[----:B------:R-:W-:Y:S02]  /*0540*/  IMAD.MOV.U32 R4, RZ, RZ, R18 ;  /* 0x000000ffff047224 */ /* 0x000fe400078e0012 */
[----:B------:R-:W-:-:S07]  /*0550*/  IMAD.MOV.U32 R5, RZ, RZ, R19 ;  /* 0x000000ffff057224 */ /* 0x000fce00078e0013 */
.L_x_15612:
[----:B------:R-:W-:Y:S05]  /*0560*/  BSYNC B0 ;  /* 0x0000000000007941 */ /* 0x000fea0003800000 */
.L_x_15611:
[----:B------:R-:W-:Y:S01]  /*0570*/  VIADD R7, R25, 0x100 ;  /* 0x0000010019077836 */ /* 0x000fe20000000000 */
        /* <DEDUP_REMOVED lines=23> */
[----:B------:R-:W-:Y:S01]  /*06f0*/  IMAD.MOV.U32 R6, RZ, RZ, R18 ;  /* 0x000000ffff067224 */ /* 0x000fe200078e0012 */
[----:B------:R-:W-:-:S07]  /*0700*/  MOV R7, R19 ;  /* 0x0000001300077202 */ /* 0x000fce0000000f00 */
.L_x_15614:
[----:B------:R-:W-:Y:S05]  /*0710*/  BSYNC B0 ;  /* 0x0000000000007941 */ /* 0x000fea0003800000 */
.L_x_15613:
        /* <DEDUP_REMOVED lines=26> */
.L_x_15616:
[----:B------:R-:W-:Y:S05]  /*08c0*/  BSYNC B0 ;  /* 0x0000000000007941 */ /* 0x000fea0003800000 */
.L_x_15615:
[----:B-1----:R-:W0:Y:S01]  /*08d0*/  @!P1 S2R R13, SR_TID.X ;  /* 0x00000000000d9919 */ /* 0x002e220000002100 */
        /* <DEDUP_REMOVED lines=18> */
.L_x_15618:
[----:B------:R-:W-:Y:S05]  /*0a00*/  BSYNC B0 ;  /* 0x0000000000007941 */ /* 0x000fea0003800000 */
.L_x_15617:
[----:B------:R-:W-:-:S13]  /*0a10*/  ISETP.GE.AND P0, PT, R25, R24, PT ;  /* 0x000000181900720c */ /* 0x000fda0003f06270 */
[----:B------:R-:W-:Y:S05]  /*0a20*/  @P0 EXIT ;  /* 0x000000000000094d */ /* 0x000fea0003800000 */
[----:B01----:R-:W0:Y:S01]  /*0a30*/  LDC.64 R2, c[0x0][0x228] ;  /* 0x00008a00ff027b82 */ /* 0x003e220000000a00 */
[----:B------:R-:W-:-:S04]  /*0a40*/  IMAD R25, R0, 0x200, R25 ;  /* 0x0000020000197824 */ /* 0x000fc800078e0219 */
[----:B0-----:R-:W-:-:S05]  /*0a50*/  IMAD.WIDE.U32 R2, R25, 0x8, R2 ;  /* 0x0000000819027825 */ /* 0x001fca00078e0002 */
[----:B------:R-:W-:Y:S01]  /*0a60*/  STG.E.64 desc[UR4][R2.64], R8 ;  /* 0x0000000802007986 */ /* 0x000fe2000c101b04 */
[----:B------:R-:W-:Y:S05]  /*0a70*/  EXIT ;  /* 0x000000000000794d */ /* 0x000fea0003800000 */
        .weak           $__internal_59_$__cuda_sm20_div_rn_f64_full
        .type           $__internal_59_$__cuda_sm20_div_rn_f64_full,@function
        .size           $__internal_59_$__cuda_sm20_div_rn_f64_full,(.L_x_19314 - $__internal_59_$__cuda_sm20_div_rn_f64_full)
$__internal_59_$__cuda_sm20_div_rn_f64_full:
[C---:B------:R-:W-:Y:S01]  /*0a80*/  FSETP.GEU.AND P0, PT, |R15|.reuse, 1.469367938527859385e-39, PT ;  /* 0x001000000f00780b */ /* 0x040fe20003f0e200 */
[----:B------:R-:W-:Y:S01]  /*0a90*/  IMAD.MOV.U32 R18, RZ, RZ, 0x1 ;  /* 0x00000001ff127424 */ /* 0x000fe200078e00ff */
[C---:B------:R-:W-:Y:S01]  /*0aa0*/  LOP3.LUT R12, R15.reuse, 0x800fffff, RZ, 0xc0, !PT ;  /* 0x800fffff0f0c7812 */ /* 0x040fe200078ec0ff */
[----:B------:R-:W-:Y:S01]  /*0ab0*/  IMAD.U32 R21, RZ, RZ, UR7 ;  /* 0x00000007ff157e24 */ /* 0x000fe2000f8e00ff */
[----:B------:R-:W-:Y:S01]  /*0ac0*/  LOP3.LUT R29, R15, 0x7ff00000, RZ, 0xc0, !PT ;  /* 0x7ff000000f1d7812 */ /* 0x000fe200078ec0ff */
[----:B------:R-:W-:Y:S01]  /*0ad0*/  IMAD.MOV.U32 R30, RZ, RZ, 0x1ca00000 ;  /* 0x1ca00000ff1e7424 */ /* 0x000fe200078e00ff */
[----:B------:R-:W-:Y:S01]  /*0ae0*/  LOP3.LUT R13, R12, 0x3ff00000, RZ, 0xfc, !PT ;  /* 0x3ff000000c0d7812 */ /* 0x000fe200078efcff */
[----:B------:R-:W-:Y:S01]  /*0af0*/  IMAD.U32 R20, RZ, RZ, UR6 ;  /* 0x00000006ff147e24 */ /* 0x000fe2000f8e00ff */
[----:B------:R-:W-:Y:S02]  /*0b00*/  MOV R12, R14 ;  /* 0x0000000e000c7202 */ /* 0x000fe40000000f00 */
[----:B------:R-:W-:-:S03]  /*0b10*/  LOP3.LUT R26, R21, 0x7ff00000, RZ, 0xc0, !PT ;  /* 0x7ff00000151a7812 */ /* 0x000fc600078ec0ff */
        /* <DEDUP_REMOVED lines=15> */
[----:B------:R-:W-:-:S04]  /*0c10*/  ISETP.GE.U32.AND P2, PT, R26, R23, PT ;  /* 0x000000171a00720c */ /* 0x000fc80003f46070 */
[----:B------:R-:W-:-:S04]  /*0c20*/  SEL R20, R30, 0x63400000, !P2 ;  /* 0x634000001e147807 */ /* 0x000fc80005000000 */
[----:B------:R-:W-:-:S04]  /*0c30*/  LOP3.LUT R20, R20, 0x80000000, R21, 0xf8, !PT ;  /* 0x8000000014147812 */ /* 0x000fc800078ef815 */
[----:B------:R-:W-:Y:S02]  /*0c40*/  LOP3.LUT R21, R20, 0x100000, RZ, 0xfc, !PT ;  /* 0x0010000014157812 */ /* 0x000fe400078efcff */
[----:B------:R-:W-:-:S06]  /*0c50*/  MOV R20, RZ ;  /* 0x000000ff00147202 */ /* 0x000fcc0000000f00 */
[----:B------:R-:W-:-:S10]  /*0c60*/  DFMA R16, R16, 2, -R20 ;  /* 0x400000001010782b */ /* 0x000fd40000000814 */
[----:B------:R-:W-:-:S07]  /*0c70*/  LOP3.LUT R27, R17, 0x7ff00000, RZ, 0xc0, !PT ;  /* 0x7ff00000111b7812 */ /* 0x000fce00078ec0ff */
.L_x_15619:
[----:B------:R-:W-:Y:S01]  /*0c80*/  VIADD R30, R27, 0xffffffff ;  /* 0xffffffff1b1e7836 */ /* 0x000fe20000000000 */
[----:B------:R-:W-:Y:S01]  /*0c90*/  @!P0 LOP3.LUT R29, R13, 0x7ff00000, RZ, 0xc0, !PT ;  /* 0x7ff000000d1d8812 */ /* 0x000fe200078ec0ff */
[----:B------:R-:W-:Y:S01]  /*0ca0*/  DMUL R20, R18, R16 ;  /* 0x0000001012147228 */ /* 0x000fe20000000000 */
[----:B------:R-:W-:Y:S02]  /*0cb0*/  BSSY B1, `(.L_x_15620) ;  /* 0x000003a000017945 */ /* 0x000fe40003800000 */
[----:B------:R-:W-:Y:S01]  /*0cc0*/  ISETP.GT.U32.AND P0, PT, R30, 0x7feffffe, PT ;  /* 0x7feffffe1e00780c */ /* 0x000fe20003f04070 */
[----:B------:R-:W-:-:S04]  /*0cd0*/  VIADD R30, R29, 0xffffffff ;  /* 0xffffffff1d1e7836 */ /* 0x000fc80000000000 */
[----:B------:R-:W-:Y:S01]  /*0ce0*/  DFMA R22, R20, -R12, R16 ;  /* 0x8000000c1416722b */ /* 0x000fe20000000010 */
[----:B------:R-:W-:-:S07]  /*0cf0*/  ISETP.GT.U32.OR P0, PT, R30, 0x7feffffe, P0 ;  /* 0x7feffffe1e00780c */ /* 0x000fce0000704470 */
[----:B------:R-:W-:-:S06]  /*0d00*/  DFMA R22, R18, R22, R20 ;  /* 0x000000161216722b */ /* 0x000fcc0000000014 */
[----:B------:R-:W-:Y:S05]  /*0d10*/  @P0 BRA `(.L_x_15621) ;  /* 0x0000000000700947 */ /* 0x000fea0003800000 */
[----:B------:R-:W-:Y:S01]  /*0d20*/  LOP3.LUT R19, R15, 0x7ff00000, RZ, 0xc0, !PT ;  /* 0x7ff000000f137812 */ /* 0x000fe200078ec0ff */
[----:B------:R-:W-:-:S03]  /*0d30*/  IMAD.MOV.U32 R20, RZ, RZ, 0x1ca00000 ;  /* 0x1ca00000ff147424 */ /* 0x000fc600078e00ff */
[CC--:B------:R-:W-:Y:S02]  /*0d40*/  VIADDMNMX R18, R26.reuse, -R19.reuse, 0xb9600000, !PT ;  /* 0xb96000001a127446 */ /* 0x0c0fe40007800913 */
[----:B------:R-:W-:Y:S02]  /*0d50*/  ISETP.GE.U32.AND P0, PT, R26, R19, PT ;  /* 0x000000131a00720c */ /* 0x000fe40003f06070 */
[----:B------:R-:W-:Y:S02]  /*0d60*/  VIMNMX R18, R18, 0x46a00000, PT ;  /* 0x46a0000012127848 */ /* 0x000fe40003fe0100 */
[----:B------:R-:W-:Y:S01]  /*0d70*/  SEL R19, R20, 0x63400000, !P0 ;  /* 0x6340000014137807 */ /* 0x000fe20004000000 */
[----:B------:R-:W-:-:S04]  /*0d80*/  IMAD.MOV.U32 R20, RZ, RZ, RZ ;  /* 0x000000ffff147224 */ /* 0x000fc800078e00ff */
        /* <DEDUP_REMOVED lines=21> */
.L_x_15621:
[----:B------:R-:W-:Y:S02]  /*0ee0*/  IMAD.U32 R12, RZ, RZ, UR6 ;  /* 0x00000006ff0c7e24 */ /* 0x000fe4000f8e00ff */
[----:B------:R-:W-:-:S06]  /*0ef0*/  IMAD.U32 R13, RZ, RZ, UR7 ;  /* 0x00000007ff0d7e24 */ /* 0x000fcc000f8e00ff */
        /* <DEDUP_REMOVED lines=11> */
[----:B------:R-:W-:Y:S02]  /*0fb0*/  @P0 LOP3.LUT R12, R19, 0x7ff00000, RZ, 0xfc, !PT ;  /* 0x7ff00000130c0812 */ /* 0x000fe400078efcff */
[----:B------:R-:W-:Y:S01]  /*0fc0*/  @!P0 MOV R18, RZ ;  /* 0x000000ff00128202 */ /* 0x000fe20000000f00 */
[----:B------:R-:W-:Y:S02]  /*0fd0*/  @P0 IMAD.MOV.U32 R18, RZ, RZ, RZ ;  /* 0x000000ffff120224 */ /* 0x000fe400078e00ff */
[----:B------:R-:W-:Y:S01]  /*0fe0*/  @P0 IMAD.MOV.U32 R19, RZ, RZ, R12 ;  /* 0x000000ffff130224 */ /* 0x000fe200078e000c */
[----:B------:R-:W-:Y:S06]  /*0ff0*/  BRA `(.L_x_15622) ;  /* 0x0000000000147947 */ /* 0x000fec0003800000 */
.L_x_15624:
[----:B------:R-:W-:Y:S01]  /*1000*/  LOP3.LUT R19, R15, 0x80000, RZ, 0xfc, !PT ;  /* 0x000800000f137812 */ /* 0x000fe200078efcff */
[----:B------:R-:W-:Y:S01]  /*1010*/  IMAD.MOV.U32 R18, RZ, RZ, R14 ;  /* 0x000000ffff127224 */ /* 0x000fe200078e000e */
[----:B------:R-:W-:Y:S06]  /*1020*/  BRA `(.L_x_15622) ;  /* 0x0000000000087947 */ /* 0x000fec0003800000 */
.L_x_15623:
[----:B------:R-:W-:Y:S01]  /*1030*/  LOP3.LUT R19, R13, 0x80000, RZ, 0xfc, !PT ;  /* 0x000800000d137812 */ /* 0x000fe200078efcff */
[----:B------:R-:W-:-:S07]  /*1040*/  IMAD.MOV.U32 R18, RZ, RZ, R12 ;  /* 0x000000ffff127224 */ /* 0x000fce00078e000c */
.L_x_15622:
[----:B------:R-:W-:Y:S05]  /*1050*/  BSYNC B1 ;  /* 0x0000000000017941 */ /* 0x000fea0003800000 */
.L_x_15620:
[----:B------:R-:W-:-:S04]  /*1060*/  IMAD.MOV.U32 R29, RZ, RZ, 0x0 ;  /* 0x00000000ff1d7424 */ /* 0x000fc800078e00ff */
[----:B------:R-:W-:Y:S05]  /*1070*/  RET.REL.NODEC R28 `(_ZN2at6native27unrolled_elementwise_kernelINS0_13AUnaryFunctorIdddNS0_15binary_internal10DivFunctorIdEEEESt5arrayIPcLm2EELi4E23TrivialOffsetCalculatorILi1EjESB_NS0_6memory15LoadWithoutCastENSC_16StoreWithoutCastEEEviT_T0_T2_T3_T4_T5_) ;  /* 0xffffffec1ce07950 */ /* 0x000fea0003c3ffff */
.L_x_15625:
        /* <DEDUP_REMOVED lines=16> */
.L_x_19314:


//--------------------- .text._ZN2at6native29vectorized_elementwise_kernelILi2ENS0_13AUnaryFunctorIdddNS0_15binary_internal10DivFunctorIdEEEESt5arrayIPcLm2EEEEviT0_T1_ --------------------------
	.section	.text._ZN2at6native29vectorized_elementwise_kernelILi2ENS0_13AUnaryFunctorIdddNS0_15binary_internal10DivFunctorIdEEEESt5arrayIPcLm2EEEEviT0_T1_,"ax",@progbits
	.align	128
        .global         _ZN2at6native29vectorized_elementwise_kernelILi2ENS0_13AUnaryFunctorIdddNS0_15binary_internal10DivFunctorIdEEEESt5arrayIPcLm2EEEEviT0_T1_
        .type           _ZN2at6native29vectorized_elementwise_kernelILi2ENS0_13AUnaryFunctorIdddNS0_15binary_internal10DivFunctorIdEEEESt5arrayIPcLm2EEEEviT0_T1_,@function
        .size           _ZN2at6native29vectorized_elementwise_kernelILi2ENS0_13AUnaryFunctorIdddNS0_15binary_internal10DivFunctorIdEEEESt5arrayIPcLm2EEEEviT0_T1_,(.L_x_19315 - _ZN2at6native29vectorized_elementwise_kernelILi2ENS0_13AUnaryFunctorIdddNS0_15binary_internal10DivFunctorIdEEEESt5arrayIPcLm2EEEEviT0_T1_)
        .other          _ZN2at6native29vectorized_elementwise_kernelILi2ENS0_13AUnaryFunctorIdddNS0_15binary_internal10DivFunctorIdEEEESt5arrayIPcLm2EEEEviT0_T1_,@"STO_CUDA_ENTRY STV_DEFAULT"
_ZN2at6native29vectorized_elementwise_kernelILi2ENS0_13AUnaryFunctorIdddNS0_15binary_internal10DivFunctorIdEEEESt5arrayIPcLm2EEEEviT0_T1_:
.text._ZN2at6native29vectorized_elementwise_kernelILi2ENS0_13AUnaryFunctorIdddNS0_15binary_internal10DivFunctorIdEEEESt5arrayIPcLm2EEEEviT0_T1_:
[----:B------:R-:W-:Y:S01]  /*0000*/  LDC R1, c[0x0][0x28] ;  /* 0x00000a00ff017b82 */ /* 0x000fe20000000800 */
[----:B------:R-:W0:Y:S01]  /*0010*/  S2R R38, SR_CTAID.X ;  /* 0x0000000000267919 */ /* 0x000e220000002500 */
[----:B------:R-:W-:Y:S01]  /*0020*/  ULDC UR4, c[0x0][0x210] ;  /* 0x0000840000047ab9 */ /* 0x000fe20000000800 */
[----:B------:R-:W-:Y:S01]  /*0030*/  ULDC.64 UR6, c[0x0][0x220] ;  /* 0x0000880000067ab9 */ /* 0x000fe20000000a00 */
[----:B0-----:R-:W-:-:S05]  /*0040*/  IMAD.SHL.U32 R38, R38, 0x400, RZ ;  /* 0x0000040026267824 */ /* 0x001fca00078e00ff */
[----:B------:R-:W-:Y:S01]  /*0050*/  IADD3 R15, -R38, UR4, RZ ;  /* 0x00000004260f7c10 */ /* 0x000fe2000fffe1ff */
[----:B------:R-:W-:-:S03]  /*0060*/  ULDC.64 UR4, c[0x0][0x208] ;  /* 0x0000820000047ab9 */ /* 0x000fc60000000a00 */
[----:B------:R-:W-:-:S13]  /*0070*/  ISETP.GE.U32.AND P0, PT, R15, 0x400, PT ;  /* 0x000004000f00780c */ /* 0x000fda0003f06070 */
[----:B------:R-:W-:Y:S05]  /*0080*/  @!P0 BRA `(.L_x_15626) ;  /* 0x0000000c00308947 */ /* 0x000fea0003800000 */
[----:B------:R-:W0:Y:S01]  /*0090*/  S2R R2, SR_TID.X ;  /* 0x0000000000027919 */ /* 0x000e220000002100 */
[----:B------:R-:W1:Y:S01]  /*00a0*/  LDC.64 R4, c[0x0][0x230] ;  /* 0x00008c00ff047b82 */ /* 0x000e620000000a00 */
[----:B------:R-:W-:Y:S01]  /*00b0*/  IMAD.MOV.U32 R10, RZ, RZ, 0x1 ;  /* 0x00000001ff0a7424 */ /* 0x000fe200078e00ff */
[----:B------:R-:W-:-:S06]  /*00c0*/  ULDC.64 UR8, c[0x0][0x220] ;  /* 0x0000880000087ab9 */ /* 0x000fcc0000000a00 */
[----:B------:R-:W2:Y:S08]  /*00d0*/  LDC R3, c[0x0][0x224] ;  /* 0x00008900ff037b82 */ /* 0x000eb00000000800 */
[----:B------:R-:W3:Y:S01]  /*00e0*/  LDC.64 R26, c[0x0][0x228] ;  /* 0x00008a00ff1a7b82 */ /* 0x000ee20000000a00 */
[----:B-1----:R-:W-:-:S04]  /*00f0*/  IMAD.WIDE R4, R38, 0x8, R4 ;  /* 0x0000000826047825 */ /* 0x002fc800078e0204 */
[----:B0-----:R-:W-:-:S05]  /*0100*/  IMAD.WIDE.U32 R8, R2, 0x10, R4 ;  /* 0x0000001002087825 */ /* 0x001fca00078e0004 */
[----:B------:R-:W4:Y:S04]  /*0110*/  LDG.E.128 R4, desc[UR4][R8.64] ;  /* 0x0000000408047981 */ /* 0x000f28000c1e1d00 */
[----:B------:R-:W5:Y:S04]  /*0120*/  LDG.E.128 R20, desc[UR4][R8.64+0x800] ;  /* 0x0008000408147981 */ /* 0x000f68000c1e1d00 */
[----:B------:R-:W5:Y:S04]  /*0130*/  LDG.E.128 R16, desc[UR4][R8.64+0x1000] ;  /* 0x0010000408107981 */ /* 0x000f68000c1e1d00 */
[----:B------:R0:W5:Y:S01]  /*0140*/  LDG.E.128 R12, desc[UR4][R8.64+0x1800] ;  /* 0x00180004080c7981 */ /* 0x000162000c1e1d00 */
[----:B--2---:R-:W-:Y:S01]  /*0150*/  FSETP.GEU.AND P1, PT, |R3|, 6.5827683646048100446e-37, PT ;  /* 0x036000000300780b */ /* 0x004fe20003f2e200 */
[----:B---3--:R-:W-:Y:S01]  /*0160*/  IMAD.WIDE.U32 R38, R38, 0x8, R26 ;  /* 0x0000000826267825 */ /* 0x008fe200078e001a */
[----:B------:R-:W-:Y:S03]  /*0170*/  BSSY B1, `(.L_x_15627) ;  /* 0x0000014000017945 */ /* 0x000fe60003800000 */
[----:B------:R-:W-:Y:S01]  /*0180*/  IMAD.WIDE R2, R2, 0x10, R38 ;  /* 0x0000001002027825 */ /* 0x000fe200078e0226 */
[----:B----4-:R-:W1:Y:S02]  /*0190*/  MUFU.RCP64H R11, R7 ;  /* 0x00000007000b7308 */ /* 0x010e640000001800 */
[----:B-1----:R-:W-:-:S08]  /*01a0*/  DFMA R24, -R6, R10, 1 ;  /* 0x3ff000000618742b */ /* 0x002fd0000000010a */
[----:B------:R-:W-:-:S08]  /*01b0*/  DFMA R24, R24, R24, R24 ;  /* 0x000000181818722b */ /* 0x000fd00000000018 */
[----:B------:R-:W-:-:S08]  /*01c0*/  DFMA R24, R10, R24, R10 ;  /* 0x000000180a18722b */ /* 0x000fd0000000000a */
[----:B------:R-:W-:-:S08]  /*01d0*/  DFMA R10, -R6, R24, 1 ;  /* 0x3ff00000060a742b */ /* 0x000fd00000000118 */
[----:B------:R-:W-:-:S08]  /*01e0*/  DFMA R10, R24, R10, R24 ;  /* 0x0000000a180a722b */ /* 0x000fd00000000018 */
[----:B------:R-:W-:-:S08]  /*01f0*/  DMUL R24, R10, UR8 ;  /* 0x000000080a187c28 */ /* 0x000fd00008000000 */
[----:B0-----:R-:W-:-:S08]  /*0200*/  DFMA R8, -R6, R24, UR8 ;  /* 0x0000000806087e2b */ /* 0x001fd00008000118 */
[----:B------:R-:W-:-:S10]  /*0210*/  DFMA R10, R10, R8, R24 ;  /* 0x000000080a0a722b */ /* 0x000fd40000000018 */
[----:B------:R-:W-:-:S05]  /*0220*/  FFMA R0, RZ, R7, R11 ;  /* 0x00000007ff007223 */ /* 0x000fca000000000b */
[----:B------:R-:W-:-:S13]  /*0230*/  FSETP.GT.AND P0, PT, |R0|, 1.469367938527859385e-39, PT ;  /* 0x001000000000780b */ /* 0x000fda0003f04200 */
[----:B------:R-:W-:Y:S05]  /*0240*/  @P0 BRA P1, `(.L_x_15628) ;  /* 0x0000000000180947 */ /* 0x000fea0000800000 */
[----:B------:R-:W-:Y:S01]  /*0250*/  IMAD.MOV.U32 R26, RZ, RZ, R6 ;  /* 0x000000ffff1a7224 */ /* 0x000fe200078e0006 */
[----:B------:R-:W-:Y:S01]  /*0260*/  MOV R0, 0x290 ;  /* 0x0000029000007802 */ /* 0x000fe20000000f00 */
[----:B------:R-:W-:-:S07]  /*0270*/  IMAD.MOV.U32 R27, RZ, RZ, R7 ;  /* 0x000000ffff1b7224 */ /* 0x000fce00078e0007 */
[----:B-----5:R-:W-:Y:S05]  /*0280*/  CALL.REL.NOINC `($__internal_60_$__cuda_sm20_div_rn_f64_full) ;  /* 0x0000001c00d47944 */ /* 0x020fea0003c00000 */
[----:B------:R-:W-:Y:S01]  /*0290*/  MOV R10, R8 ;  /* 0x00000008000a7202 */ /* 0x000fe20000000f00 */
[----:B------:R-:W-:-:S07]  /*02a0*/  IMAD.MOV.U32 R11, RZ, RZ, R9 ;  /* 0x000000ffff0b7224 */ /* 0x000fce00078e0009 */
.L_x_15628:
[----:B------:R-:W-:Y:S05]  /*02b0*/  BSYNC B1 ;  /* 0x0000000000017941 */ /* 0x000fea0003800000 */
.L_x_15627:
[----:B------:R-:W0:Y:S01]  /*02c0*/  MUFU.RCP64H R7, R5 ;  /* 0x0000000500077308 */ /* 0x000e220000001800 */
[----:B------:R-:W-:Y:S01]  /*02d0*/  IMAD.MOV.U32 R6, RZ, RZ, 0x1 ;  /* 0x00000001ff067424 */ /* 0x000fe200078e00ff */
[----:B------:R-:W-:Y:S01]  /*02e0*/  ULDC.64 UR8, c[0x0][0x220] ;  /* 0x0000880000087ab9 */ /* 0x000fe20000000a00 */
[----:B------:R-:W1:Y:S01]  /*02f0*/  LDC R0, c[0x0][0x224] ;  /* 0x00008900ff007b82 */ /* 0x000e620000000800 */
[----:B------:R-:W-:Y:S03]  /*0300*/  BSSY B1, `(.L_x_15629) ;  /* 0x0000011000017945 */ /* 0x000fe60003800000 */
[----:B0-----:R-:W-:-:S08]  /*0310*/  DFMA R8, -R4, R6, 1 ;  /* 0x3ff000000408742b */ /* 0x001fd00000000106 */
[----:B------:R-:W-:Y:S01]  /*0320*/  DFMA R8, R8, R8, R8 ;  /* 0x000000080808722b */ /* 0x000fe20000000008 */
[----:B-1----:R-:W-:-:S07]  /*0330*/  FSETP.GEU.AND P1, PT, |R0|, 6.5827683646048100446e-37, PT ;  /* 0x036000000000780b */ /* 0x002fce0003f2e200 */
[----:B------:R-:W-:-:S08]  /*0340*/  DFMA R8, R6, R8, R6 ;  /* 0x000000080608722b */ /* 0x000fd00000000006 */
[----:B------:R-:W-:-:S08]  /*0350*/  DFMA R6, -R4, R8, 1 ;  /* 0x3ff000000406742b */ /* 0x000fd00000000108 */
[----:B------:R-:W-:-:S08]  /*0360*/  DFMA R6, R8, R6, R8 ;  /* 0x000000060806722b */ /* 0x000fd00000000008 */
[----:B------:R-:W-:-:S08]  /*0370*/  DMUL R8, R6, UR8 ;  /* 0x0000000806087c28 */ /* 0x000fd00008000000 */
[----:B------:R-:W-:-:S08]  /*0380*/  DFMA R24, -R4, R8, UR8 ;  /* 0x0000000804187e2b */ /* 0x000fd00008000108 */
        /* <DEDUP_REMOVED lines=8> */
.L_x_15630:
[----:B------:R-:W-:Y:S05]  /*0410*/  BSYNC B1 ;  /* 0x0000000000017941 */ /* 0x000fea0003800000 */
.L_x_15629:
[----:B-----5:R-:W0:Y:S01]  /*0420*/  MUFU.RCP64H R5, R23 ;  /* 0x0000001700057308 */ /* 0x020e220000001800 */
[----:B------:R-:W-:Y:S01]  /*0430*/  MOV R4, 0x1 ;  /* 0x0000000100047802 */ /* 0x000fe20000000f00 */
[----:B------:R-:W-:Y:S01]  /*0440*/  ULDC.64 UR8, c[0x0][0x220] ;  /* 0x0000880000087ab9 */ /* 0x000fe20000000a00 */
[----:B------:R-:W1:Y:S01]  /*0450*/  LDC R26, c[0x0][0x224] ;  /* 0x00008900ff1a7b82 */ /* 0x000e620000000800 */
[----:B------:R2:W-:Y:S01]  /*0460*/  STG.E.128 desc[UR4][R2.64], R8 ;  /* 0x0000000802007986 */ /* 0x0005e2000c101d04 */
[----:B------:R-:W-:Y:S02]  /*0470*/  BSSY B1, `(.L_x_15631) ;  /* 0x0000013000017945 */ /* 0x000fe40003800000 */
        /* <DEDUP_REMOVED lines=11> */
[----:B--2---:R-:W-:Y:S05]  /*0530*/  @P0 BRA P1, `(.L_x_15632) ;  /* 0x0000000000180947 */ /* 0x004fea0000800000 */
[----:B------:R-:W-:Y:S01]  /*0540*/  IMAD.MOV.U32 R26, RZ, RZ, R22 ;  /* 0x000000ffff1a7224 */ /* 0x000fe200078e0016 */
[----:B------:R-:W-:Y:S01]  /*0550*/  MOV R0, 0x580 ;  /* 0x0000058000007802 */ /* 0x000fe20000000f00 */
[----:B------:R-:W-:-:S07]  /*0560*/  IMAD.MOV.U32 R27, RZ, RZ, R23 ;  /* 0x000000ffff1b7224 */ /* 0x000fce00078e0017 */
[----:B------:R-:W-:Y:S05]  /*0570*/  CALL.REL.NOINC `($__internal_60_$__cuda_sm20_div_rn_f64_full) ;  /* 0x0000001c00187944 */ /* 0x000fea0003c00000 */
[----:B------:R-:W-:Y:S02]  /*0580*/  IMAD.MOV.U32 R6, RZ, RZ, R8 ;  /* 0x000000ffff067224 */ /* 0x000fe400078e0008 */
[----:B------:R-:W-:-:S07]  /*0590*/  IMAD.MOV.U32 R7, RZ, RZ, R9 ;  /* 0x000000ffff077224 */ /* 0x000fce00078e0009 */
.L_x_15632:
[----:B------:R-:W-:Y:S05]  /*05a0*/  BSYNC B1 ;  /* 0x0000000000017941 */ /* 0x000fea0003800000 */
.L_x_15631:
[----:B------:R-:W0:Y:S01]  /*05b0*/  MUFU.RCP64H R5, R21 ;  /* 0x0000001500057308 */ /* 0x000e220000001800 */
[----:B------:R-:W-:Y:S01]  /*05c0*/  MOV R4, 0x1 ;  /* 0x0000000100047802 */ /* 0x000fe20000000f00 */
        /* <DEDUP_REMOVED lines=18> */
[----:B------:R-:W-:Y:S05]  /*06f0*/  CALL.REL.NOINC `($__internal_60_$__cuda_sm20_div_rn_f64_full) ;  /* 0x0000001800b87944 */ /* 0x000fea0003c00000 */
[----:B------:R-:W-:Y:S02]  /*0700*/  IMAD.MOV.U32 R4, RZ, RZ, R8 ;  /* 0x000000ffff047224 */ /* 0x000fe400078e0008 */
[----:B------:R-:W-:-:S07]  /*0710*/  IMAD.MOV.U32 R5, RZ, RZ, R9 ;  /* 0x000000ffff057224 */ /* 0x000fce00078e0009 */
.L_x_15634:
[----:B------:R-:W-:Y:S05]  /*0720*/  BSYNC B1 ;  /* 0x0000000000017941 */ /* 0x000fea0003800000 */
.L_x_15633:
[----:B------:R-:W0:Y:S01]  /*0730*/  MUFU.RCP64H R9, R19 ;  /* 0x0000001300097308 */ /* 0x000e220000001800 */
        /* <DEDUP_REMOVED lines=23> */
.L_x_15636:
[----:B------:R-:W-:Y:S05]  /*08b0*/  BSYNC B1 ;  /* 0x0000000000017941 */ /* 0x000fea0003800000 */
.L_x_15635:
        /* <DEDUP_REMOVED lines=21> */
.L_x_15638:
[----:B------:R-:W-:Y:S05]  /*0a10*/  BSYNC B1 ;  /* 0x0000000000017941 */ /* 0x000fea0003800000 */
.L_x_15637:
[----:B------:R-:W0:Y:S01]  /*0a20*/  MUFU.RCP64H R5, R15 ;  /* 0x0000000f00057308 */ /* 0x000e220000001800 */
[----:B------:R-:W-:Y:S01]  /*0a30*/  IMAD.MOV.U32 R4, RZ, RZ, 0x1 ;  /* 0x00000001ff047424 */ /* 0x000fe200078e00ff */
        /* <DEDUP_REMOVED lines=17> */
[----:B------:R-:W-:Y:S02]  /*0b50*/  MOV R27, R15 ;  /* 0x0000000f001b7202 */ /* 0x000fe40000000f00 */
[----:B------:R-:W-:-:S07]  /*0b60*/  MOV R0, 0xb80 ;  /* 0x00000b8000007802 */ /* 0x000fce0000000f00 */
[----:B------:R-:W-:Y:S05]  /*0b70*/  CALL.REL.NOINC `($__internal_60_$__cuda_sm20_div_rn_f64_full) ;  /* 0x0000001400987944 */ /* 0x000fea0003c00000 */
[----:B------:R-:W-:Y:S02]  /*0b80*/  IMAD.MOV.U32 R6, RZ, RZ, R8 ;  /* 0x000000ffff067224 */ /* 0x000fe400078e0008 */
[----:B------:R-:W-:-:S07]  /*0b90*/  IMAD.MOV.U32 R7, RZ, RZ, R9 ;  /* 0x000000ffff077224 */ /* 0x000fce00078e0009 */
.L_x_15640:
[----:B------:R-:W-:Y:S05]  /*0ba0*/  BSYNC B1 ;  /* 0x0000000000017941 */ /* 0x000fea0003800000 */
.L_x_15639:
        /* <DEDUP_REMOVED lines=18> */
[----:B------:R-:W-:Y:S02]  /*0cd0*/  MOV R27, R13 ;  /* 0x0000000d001b7202 */ /* 0x000fe40000000f00 */
[----:B------:R-:W-:-:S07]  /*0ce0*/  MOV R0, 0xd00 ;  /* 0x00000d0000007802 */ /* 0x000fce0000000f00 */
[----:B------:R-:W-:Y:S05]  /*0cf0*/  CALL.REL.NOINC `($__internal_60_$__cuda_sm20_div_rn_f64_full) ;  /* 0x0000001400387944 */ /* 0x000fea0003c00000 */
[----:B------:R-:W-:Y:S02]  /*0d00*/  IMAD.MOV.U32 R4, RZ, RZ, R8 ;  /* 0x000000ffff047224 */ /* 0x000fe400078e0008 */
[----:B------:R-:W-:-:S07]  /*0d10*/  IMAD.MOV.U32 R5, RZ, RZ, R9 ;  /* 0x000000ffff057224 */ /* 0x000fce00078e0009 */
.L_x_15642:
[----:B------:R-:W-:Y:S05]  /*0d20*/  BSYNC B1 ;  /* 0x0000000000017941 */ /* 0x000fea0003800000 */
.L_x_15641:
[----:B------:R-:W-:Y:S01]  /*0d30*/  STG.E.128 desc[UR4][R2.64+0x1800], R4 ;  /* 0x0018000402007986 */ /* 0x000fe2000c101d04 */
[----:B------:R-:W-:Y:S05]  /*0d40*/  EXIT ;  /* 0x000000000000794d */ /* 0x000fea0003800000 */
.L_x_15626:
        /* <DEDUP_REMOVED lines=12> */
[----:B------:R-:W-:Y:S02]  /*0e10*/  @!P5 IMAD.IADD R25, R38, 0x1, R27 ;  /* 0x000000012619d824 */ /* 0x000fe400078e021b */
[----:B------:R-:W-:Y:S02]  /*0e20*/  @!P5 VIADD R27, R27, 0x80 ;  /* 0x000000801b1bd836 */ /* 0x000fe40000000000 */
[----:B-1----:R-:W-:-:S03]  /*0e30*/  @!P6 IMAD.WIDE.U32 R6, R7, 0x8, R4 ;  /* 0x000000080706e825 */ /* 0x002fc600078e0004 */
[C---:B------:R-:W-:Y:S01]  /*0e40*/  ISETP.GE.AND P4, PT, R27.reuse, R15, PT ;  /* 0x0000000f1b00720c */ /* 0x040fe20003f86270 */
[----:B------:R-:W1:Y:S01]  /*0e50*/  @!P5 LDC.64 R4, c[0x0][0x230] ;  /* 0x00008c00ff04db82 */ /* 0x000e620000000a00 */
[----:B------:R2:W5:Y:S11]  /*0e60*/  @!P6 LDG.E.64 R2, desc[UR4][R6.64] ;  /* 0x000000040602e981 */ /* 0x000576000c1e1b00 */
[----:B------:R-:W-:Y:S01]  /*0e70*/  @!P4 IADD3 R29, R38, R27, RZ ;  /* 0x0000001b261dc210 */ /* 0x000fe20007ffe0ff */
[----:B------:R-:W-:Y:S01]  /*0e80*/  @!P4 VIADD R27, R27, 0x80 ;  /* 0x000000801b1bc836 */ /* 0x000fe20000000000 */
[----:B------:R-:W3:Y:S04]  /*0e90*/  @!P4 LDC.64 R22, c[0x0][0x230] ;  /* 0x00008c00ff16cb82 */ /* 0x000ee80000000a00 */
[----:B------:R-:W-:-:S13]  /*0ea0*/  ISETP.GE.AND P3, PT, R27, R15, PT ;  /* 0x0000000f1b00720c */ /* 0x000fda0003f66270 */
[----:B------:R-:W-:Y:S01]  /*0eb0*/  @!P3 IMAD.IADD R31, R38, 0x1, R27 ;  /* 0x00000001261fb824 */ /* 0x000fe200078e021b */
[----:B------:R-:W4:Y:S01]  /*0ec0*/  @!P3 LDC.64 R20, c[0x0][0x230] ;  /* 0x00008c00ff14bb82 */ /* 0x000f220000000a00 */
        /* <DEDUP_REMOVED lines=11> */
[----:B---3--:R-:W-:-:S04]  /*0f80*/  @!P4 IMAD.WIDE.U32 R28, R29, 0x8, R22 ;  /* 0x000000081d1cc825 */ /* 0x008fc800078e0016 */
[----:B------:R-:W-:Y:S02]  /*0f90*/  @!P6 IMAD.IADD R23, R38, 0x1, R27 ;  /* 0x000000012617e824 */ /* 0x000fe400078e021b */
[----:B----4-:R-:W-:Y:S01]  /*0fa0*/  @!P3 IMAD.WIDE.U32 R20, R31, 0x8, R20 ;  /* 0x000000081f14b825 */ /* 0x010fe200078e0014 */
[----:B--2---:R-:W-:Y:S02]  /*0fb0*/  CS2R R6, SRZ ;  /* 0x0000000000067805 */ /* 0x004fe4000001ff00 */
[----:B------:R-:W-:Y:S01]  /*0fc0*/  CS2R R26, SRZ ;  /* 0x00000000001a7805 */ /* 0x000fe2000001ff00 */
[----:B0-----:R-:W-:Y:S01]  /*0fd0*/  @!P2 IMAD.WIDE.U32 R30, R33, 0x8, R18 ;  /* 0x00000008211ea825 */ /* 0x001fe200078e0012 */
[----:B------:R-:W-:Y:S02]  /*0fe0*/  CS2R R18, SRZ ;  /* 0x0000000000127805 */ /* 0x000fe4000001ff00 */
[----:B------:R0:W5:Y:S01]  /*0ff0*/  @!P4 LDG.E.64 R6, desc[UR4][R28.64] ;  /* 0x000000041c06c981 */ /* 0x000162000c1e1b00 */
[----:B-1----:R-:W-:Y:S01]  /*1000*/  @!P5 IMAD.WIDE.U32 R24, R25, 0x8, R4 ;  /* 0x000000081918d825 */ /* 0x002fe200078e0004 */
[----:B------:R-:W-:-:S03]  /*1010*/  CS2R R4, SRZ ;  /* 0x0000000000047805 */ /* 0x000fc6000001ff00 */
[----:B------:R-:W-:Y:S01]  /*1020*/  @!P0 IMAD.WIDE.U32 R32, R35, 0x8, R16 ;  /* 0x0000000823208825 */ /* 0x000fe200078e0010 */
[----:B------:R-:W-:Y:S02]  /*1030*/  CS2R R16, SRZ ;  /* 0x0000000000107805 */ /* 0x000fe4000001ff00 */
[----:B------:R0:W5:Y:S01]  /*1040*/  @!P5 LDG.E.64 R4, desc[UR4][R24.64] ;  /* 0x000000041804d981 */ /* 0x000162000c1e1b00 */
        /* <DEDUP_REMOVED lines=13> */
[----:B------:R-:W-:Y:S01]  /*1120*/  ULDC.64 UR8, c[0x0][0x220] ;  /* 0x0000880000087ab9 */ /* 0x000fe20000000a00 */
[----:B------:R-:W1:Y:S04]  /*1130*/  LDC R0, c[0x0][0x224] ;  /* 0x00008900ff007b82 */ /* 0x000e680000000800 */
        /* <DEDUP_REMOVED lines=12> */
[----:B------:R-:W-:-:S07]  /*1200*/  MOV R0, 0x1220 ;  /* 0x0000122000007802 */ /* 0x000fce0000000f00 */
[----:B------:R-:W-:Y:S05]  /*1210*/  CALL.REL.NOINC `($__internal_60_$__cuda_sm20_div_rn_f64_full) ;  /* 0x0000000c00f07944 */ /* 0x000fea0003c00000 */
[----:B------:R-:W-:Y:S01]  /*1220*/  MOV R22, R8 ;  /* 0x0000000800167202 */ /* 0x000fe20000000f00 */
[----:B------:R-:W-:-:S07]  /*1230*/  IMAD.MOV.U32 R23, RZ, RZ, R9 ;  /* 0x000000ffff177224 */ /* 0x000fce00078e0009 */
.L_x_15644:
[----:B------:R-:W-:Y:S05]  /*1240*/  BSYNC B1 ;  /* 0x0000000000017941 */ /* 0x000fea0003800000 */
.L_x_15643:
[----:B------:R-:W-:Y:S01]  /*1250*/  VIADD R0, R14, 0x80 ;  /* 0x000000800e007836 */ /* 0x000fe20000000000 */
[----:B------:R-:W-:Y:S04]  /*1260*/  BSSY B1, `(.L_x_15645) ;  /* 0x0000019000017945 */ /* 0x000fe80003800000 */
[----:B------:R-:W-:-:S13]  /*1270*/  ISETP.GE.AND P0, PT, R0, R15, PT ;  /* 0x0000000f0000720c */ /* 0x000fda0003f06270 */
        /* <DEDUP_REMOVED lines=23> */
.L_x_15646:
[----:B------:R-:W-:Y:S05]  /*13f0*/  BSYNC B1 ;  /* 0x0000000000017941 */ /* 0x000fea0003800000 */
.L_x_15645:
[----:B------:R-:W-:Y:S01]  /*1400*/  VIADD R0, R14, 0x100 ;  /* 0x000001000e007836 */ /* 0x000fe20000000000 */
[----:B------:R-:W-:Y:S04]  /*1410*/  BSSY B1, `(.L_x_15647) ;  /* 0x0000019000017945 */ /* 0x000fe80003800000 */
[----:B------:R-:W-:-:S13]  /*1420*/  ISETP.GE.AND P0, PT, R0, R15, PT ;  /* 0x0000000f0000720c */ /* 0x000fda0003f06270 */
[----:B------:R-:W-:Y:S05]  /*1430*/  @P0 BRA `(.L_x_15648) ;  /* 0x0000000000580947 */ /* 0x000fea0003800000 */
[----:B-----5:R-:W0:Y:S01]  /*1440*/  MUFU.RCP64H R3, R5 ;  /* 0x0000000500037308 */ /* 0x020e220000001800 */
        /* <DEDUP_REMOVED lines=15> */
[----:B------:R-:W-:Y:S01]  /*1540*/  MOV R26, R4 ;  /* 0x00000004001a7202 */ /* 0x000fe20000000f00 */
[----:B------:R-:W-:Y:S01]  /*1550*/  IMAD.MOV.U32 R27, RZ, RZ, R5 ;  /* 0x000000ffff1b7224 */ /* 0x000fe200078e0005 */
[----:B------:R-:W-:-:S07]  /*1560*/  MOV R0, 0x1580 ;  /* 0x0000158000007802 */ /* 0x000fce0000000f00 */
[----:B------:R-:W-:Y:S05]  /*1570*/  CALL.REL.NOINC `($__internal_60_$__cuda_sm20_div_rn_f64_full) ;  /* 0x0000000c00187944 */ /* 0x000fea0003c00000 */
[----:B------:R-:W-:Y:S02]  /*1580*/  IMAD.MOV.U32 R2, RZ, RZ, R8 ;  /* 0x000000ffff027224 */ /* 0x000fe400078e0008 */
[----:B------:R-:W-:-:S07]  /*1590*/  IMAD.MOV.U32 R3, RZ, RZ, R9 ;  /* 0x000000ffff037224 */ /* 0x000fce00078e0009 */
.L_x_15648:
[----:B------:R-:W-:Y:S05]  /*15a0*/  BSYNC B1 ;  /* 0x0000000000017941 */ /* 0x000fea0003800000 */
.L_x_15647:
[----:B------:R-:W-:Y:S01]  /*15b0*/  VIADD R0, R14, 0x180 ;  /* 0x000001800e007836 */ /* 0x000fe20000000000 */
[----:B------:R-:W-:Y:S04]  /*15c0*/  BSSY B1, `(.L_x_15649) ;  /* 0x0000019000017945 */ /* 0x000fe80003800000 */
[----:B------:R-:W-:-:S13]  /*15d0*/  ISETP.GE.AND P0, PT, R0, R15, PT ;  /* 0x0000000f0000720c */ /* 0x000fda0003f06270 */
[----:B------:R-:W-:Y:S05]  /*15e0*/  @P0 BRA `(.L_x_15650) ;  /* 0x0000000000580947 */ /* 0x000fea0003800000 */
[----:B-----5:R-:W0:Y:S01]  /*15f0*/  MUFU.RCP64H R5, R7 ;  /* 0x0000000700057308 */ /* 0x020e220000001800 */
[----:B------:R-:W-:Y:S01]  /*1600*/  MOV R4, 0x1 ;  /* 0x0000000100047802 */ /* 0x000fe20000000f00 */
        /* <DEDUP_REMOVED lines=20> */
.L_x_15650:
[----:B------:R-:W-:Y:S05]  /*1750*/  BSYNC B1 ;  /* 0x0000000000017941 */ /* 0x000fea0003800000 */
.L_x_15649:
[----:B------:R-:W-:Y:S01]  /*1760*/  IADD3 R0, R14, 0x200, RZ ;  /* 0x000002000e007810 */ /* 0x000fe20007ffe0ff */
[----:B------:R-:W-:Y:S03]  /*1770*/  BSSY B1, `(.L_x_15651) ;  /* 0x0000019000017945 */ /* 0x000fe60003800000 */
        /* <DEDUP_REMOVED lines=22> */
[----:B------:R-:W-:Y:S01]  /*18e0*/  MOV R6, R8 ;  /* 0x0000000800067202 */ /* 0x000fe20000000f00 */
[----:B------:R-:W-:-:S07]  /*18f0*/  IMAD.MOV.U32 R7, RZ, RZ, R9 ;  /* 0x000000ffff077224 */ /* 0x000fce00078e0009 */
.L_x_15652:
[----:B------:R-:W-:Y:S05]  /*1900*/  BSYNC B1 ;  /* 0x0000000000017941 */ /* 0x000fea0003800000 */
.L_x_15651:
        /* <DEDUP_REMOVED lines=26> */
.L_x_15654:
[----:B------:R-:W-:Y:S05]  /*1ab0*/  BSYNC B1 ;  /* 0x0000000000017941 */ /* 0x000fea0003800000 */
.L_x_15653:
[----:B------:R-:W-:Y:S01]  /*1ac0*/  IADD3 R0, R14, 0x300, RZ ;  /* 0x000003000e007810 */ /* 0x000fe20007ffe0ff */
[----:B------:R-:W-:Y:S03]  /*1ad0*/  BSSY B1, `(.L_x_15655) ;  /* 0x0000019000017945 */ /* 0x000fe60003800000 */
        /* <DEDUP_REMOVED lines=24> */
.L_x_15656:
[----:B------:R-:W-:Y:S05]  /*1c60*/  BSYNC B1 ;  /* 0x0000000000017941 */ /* 0x000fea0003800000 */
.L_x_15655:
        /* <DEDUP_REMOVED lines=26> */
.L_x_15658:
[----:B------:R-:W-:Y:S05]  /*1e10*/  BSYNC B1 ;  /* 0x0000000000017941 */ /* 0x000fea0003800000 */
.L_x_15657:
        /* <DEDUP_REMOVED lines=22> */
.L_x_15661:
[----:B------:R-:W-:-:S13]  /*1f80*/  ISETP.GE.AND P0, PT, R14, R15, PT ;  /* 0x0000000f0e00720c */ /* 0x000fda0003f06270 */
[----:B------:R-:W-:Y:S05]  /*1f90*/  @P0 BRA `(.L_x_15663) ;  /* 0x0000000000300947 */ /* 0x000fea0003800000 */
[----:B-1----:R-:W1:Y:S01]  /*1fa0*/  LDC.64 R2, c[0x0][0x228] ;  /* 0x00008a00ff027b82 */ /* 0x002e620000000a00 */
[----:B0-----:R-:W-:Y:S02]  /*1fb0*/  IMAD.IADD R9, R38, 0x1, R14 ;  /* 0x0000000126097824 */ /* 0x001fe400078e020e */
[----:B------:R-:W-:Y:S02]  /*1fc0*/  VIADD R14, R14, 0x80 ;  /* 0x000000800e0e7836 */ /* 0x000fe40000000000 */
[----:B-1----:R-:W-:-:S05]  /*1fd0*/  IMAD.WIDE.U32 R2, R9, 0x8, R2 ;  /* 0x0000000809027825 */ /* 0x002fca00078e0002 */
[----:B------:R1:W-:Y:S02]  /*1fe0*/  STG.E.64 desc[UR4][R2.64], R4 ;  /* 0x0000000402007986 */ /* 0x0003e4000c101b04 */
.L_x_15662:
[----:B------:R-:W-:-:S13]  /*1ff0*/  ISETP.GE.AND P0, PT, R14, R15, PT ;  /* 0x0000000f0e00720c */ /* 0x000fda0003f06270 */
[----:B------:R-:W-:Y:S05]  /*2000*/  @P0 BRA `(.L_x_15664) ;  /* 0x0000000000340947 */ /* 0x000fea0003800000 */
[----:B-1----:R-:W1:Y:S01]  /*2010*/  LDC.64 R2, c[0x0][0x228] ;  /* 0x00008a00ff027b82 */ /* 0x002e620000000a00 */
[----:B------:R-:W-:Y:S01]  /*2020*/  IADD3 R5, R38, R14, RZ ;  /* 0x0000000e26057210 */ /* 0x000fe20007ffe0ff */
[----:B------:R-:W-:-:S04]  /*2030*/  VIADD R14, R14, 0x80 ;  /* 0x000000800e0e7836 */ /* 0x000fc80000000000 */
[----:B-1----:R-:W-:-:S05]  /*2040*/  IMAD.WIDE.U32 R2, R5, 0x8, R2 ;  /* 0x0000000805027825 */ /* 0x002fca00078e0002 */
[----:B------:R2:W-:Y:S02]  /*2050*/  STG.E.64 desc[UR4][R2.64], R6 ;  /* 0x0000000602007986 */ /* 0x0005e4000c101b04 */
.L_x_15663:
        /* <DEDUP_REMOVED lines=8> */
.L_x_15664:
[----:B------:R-:W-:Y:S05]  /*20e0*/  BSYNC B1 ;  /* 0x0000000000017941 */ /* 0x000fea0003800000 */
.L_x_15660:
[----:B------:R-:W-:-:S13]  /*20f0*/  ISETP.GE.AND P0, PT, R14, R15, PT ;  /* 0x0000000f0e00720c */ /* 0x000fda0003f06270 */
[----:B-12---:R-:W1:Y:S01]  /*2100*/  @!P0 LDC.64 R2, c[0x0][0x228] ;  /* 0x00008a00ff028b82 */ /* 0x006e620000000a00 */
[----:B------:R-:W-:Y:S01]  /*2110*/  @!P0 IADD3 R5, R38, R14, RZ ;  /* 0x0000000e26058210 */ /* 0x000fe20007ffe0ff */
[----:B------:R-:W-:-:S04]  /*2120*/  @!P0 VIADD R14, R14, 0x80 ;  /* 0x000000800e0e8836 */ /* 0x000fc80000000000 */
[----:B-1----:R-:W-:-:S05]  /*2130*/  @!P0 IMAD.WIDE.U32 R2, R5, 0x8, R2 ;  /* 0x0000000805028825 */ /* 0x002fca00078e0002 */
[----:B------:R3:W-:Y:S02]  /*2140*/  @!P0 STG.E.64 desc[UR4][R2.64], R12 ;  /* 0x0000000c02008986 */ /* 0x0007e4000c101b04 */
.L_x_15665:
[----:B------:R-:W-:Y:S05]  /*2150*/  BSYNC B0 ;  /* 0x0000000000007941 */ /* 0x000fea0003800000 */
.L_x_15659:
        /* <DEDUP_REMOVED lines=8> */
        .weak           $__internal_60_$__cuda_sm20_div_rn_f64_full
        .type           $__internal_60_$__cuda_sm20_div_rn_f64_full,@function
        .size           $__internal_60_$__cuda_sm20_div_rn_f64_full,(.L_x_19315 - $__internal_60_$__cuda_sm20_div_rn_f64_full)
$__internal_60_$__cuda_sm20_div_rn_f64_full:
[C---:B------:R-:W-:Y:S01]  /*21e0*/  FSETP.GEU.AND P0, PT, |R27|.reuse, 1.469367938527859385e-39, PT ;  /* 0x001000001b00780b */ /* 0x040fe20003f0e200 */
[----:B------:R-:W-:Y:S01]  /*21f0*/  IMAD.U32 R33, RZ, RZ, UR7 ;  /* 0x00000007ff217e24 */ /* 0x000fe2000f8e00ff */
[C---:B------:R-:W-:Y:S01]  /*2200*/  LOP3.LUT R28, R27.reuse, 0x800fffff, RZ, 0xc0, !PT ;  /* 0x800fffff1b1c7812 */ /* 0x040fe200078ec0ff */
[----:B------:R-:W-:Y:S01]  /*2210*/  IMAD.MOV.U32 R40, RZ, RZ, 0x1ca00000 ;  /* 0x1ca00000ff287424 */ /* 0x000fe200078e00ff */
[----:B------:R-:W-:Y:S01]  /*2220*/  MOV R8, 0x1 ;  /* 0x0000000100087802 */ /* 0x000fe20000000f00 */
[----:B------:R-:W-:Y:S01]  /*2230*/  IMAD.U32 R32, RZ, RZ, UR6 ;  /* 0x00000006ff207e24 */ /* 0x000fe2000f8e00ff */
[----:B------:R-:W-:Y:S01]  /*2240*/  LOP3.LUT R29, R28, 0x3ff00000, RZ, 0xfc, !PT ;  /* 0x3ff000001c1d7812 */ /* 0x000fe200078efcff */
[----:B------:R-:W-:Y:S01]  /*2250*/  IMAD.MOV.U32 R28, RZ, RZ, R26 ;  /* 0x000000ffff1c7224 */ /* 0x000fe200078e001a */
[----:B------:R-:W-:Y:S02]  /*2260*/  LOP3.LUT R34, R27, 0x7ff00000, RZ, 0xc0, !PT ;  /* 0x7ff000001b227812 */ /* 0x000fe400078ec0ff */
[----:B------:R-:W-:-:S03]  /*2270*/  LOP3.LUT R39, R33, 0x7ff00000, RZ, 0xc0, !PT ;  /* 0x7ff0000021277812 */ /* 0x000fc600078ec0ff */
[----:B------:R-:W-:Y:S01]  /*2280*/  @!P0 DMUL R28, R26, 8.98846567431157953865e+307 ;  /* 0x7fe000001a1c8828 */ /* 0x000fe20000000000 */
[----:B------:R-:W-:Y:S02]  /*2290*/  ISETP.GE.U32.AND P2, PT, R39, R34, PT ;  /* 0x000000222700720c */ /* 0x000fe40003f46070 */
[----:B------:R-:W-:-:S03]  /*22a0*/  MOV R35, R39 ;  /* 0x0000002700237202 */ /* 0x000fc60000000f00 */
[----:B------:R-:W0:Y:S02]  /*22b0*/  MUFU.RCP64H R9, R29 ;  /* 0x0000001d00097308 */ /* 0x000e240000001800 */
[----:B0-----:R-:W-:-:S08]  /*22c0*/  DFMA R24, R8, -R28, 1 ;  /* 0x3ff000000818742b */ /* 0x001fd0000000081c */
[----:B------:R-:W-:-:S08]  /*22d0*/  DFMA R24, R24, R24, R24 ;  /* 0x000000181818722b */ /* 0x000fd00000000018 */
[----:B------:R-:W-:Y:S01]  /*22e0*/  DFMA R8, R8, R24, R8 ;  /* 0x000000180808722b */ /* 0x000fe20000000008 */
[----:B------:R-:W-:Y:S02]  /*22f0*/  SEL R24, R40, 0x63400000, !P2 ;  /* 0x6340000028187807 */ /* 0x000fe40005000000 */
[----:B------:R-:W-:Y:S02]  /*2300*/  FSETP.GEU.AND P2, PT, |R33|, 1.469367938527859385e-39, PT ;  /* 0x001000002100780b */ /* 0x000fe40003f4e200 */
[----:B------:R-:W-:Y:S01]  /*2310*/  LOP3.LUT R25, R24, 0x800fffff, R33, 0xf8, !PT ;  /* 0x800fffff18197812 */ /* 0x000fe200078ef821 */
[----:B------:R-:W-:Y:S02]  /*2320*/  IMAD.MOV.U32 R24, RZ, RZ, R32 ;  /* 0x000000ffff187224 */ /* 0x000fe400078e0020 */
[----:B------:R-:W-:-:S08]  /*2330*/  DFMA R30, R8, -R28, 1 ;  /* 0x3ff00000081e742b */ /* 0x000fd0000000081c */
[----:B------:R-:W-:Y:S01]  /*2340*/  DFMA R30, R8, R30, R8 ;  /* 0x0000001e081e722b */ /* 0x000fe20000000008 */
[----:B------:R-:W-:Y:S10]  /*2350*/  @P2 BRA `(.L_x_15666) ;  /* 0x0000000000202947 */ /* 0x000ff40003800000 */
[----:B------:R-:W-:-:S04]  /*2360*/  LOP3.LUT R8, R27, 0x7ff00000, RZ, 0xc0, !PT ;  /* 0x7ff000001b087812 */ /* 0x000fc800078ec0ff */
[----:B------:R-:W-:-:S04]  /*2370*/  ISETP.GE.U32.AND P2, PT, R39, R8, PT ;  /* 0x000000082700720c */ /* 0x000fc80003f46070 */
[----:B------:R-:W-:-:S04]  /*2380*/  SEL R8, R40, 0x63400000, !P2 ;  /* 0x6340000028087807 */ /* 0x000fc80005000000 */
[----:B------:R-:W-:-:S04]  /*2390*/  LOP3.LUT R8, R8, 0x80000000, R33, 0xf8, !PT ;  /* 0x8000000008087812 */ /* 0x000fc800078ef821 */
[----:B------:R-:W-:Y:S01]  /*23a0*/  LOP3.LUT R9, R8, 0x100000, RZ, 0xfc, !PT ;  /* 0x0010000008097812 */ /* 0x000fe200078efcff */
[----:B------:R-:W-:-:S06]  /*23b0*/  IMAD.MOV.U32 R8, RZ, RZ, RZ ;  /* 0x000000ffff087224 */ /* 0x000fcc00078e00ff */
[----:B------:R-:W-:-:S10]  /*23c0*/  DFMA R24, R24, 2, -R8 ;  /* 0x400000001818782b */ /* 0x000fd40000000808 */
[----:B------:R-:W-:-:S07]  /*23d0*/  LOP3.LUT R35, R25, 0x7ff00000, RZ, 0xc0, !PT ;  /* 0x7ff0000019237812 */ /* 0x000fce00078ec0ff */
.L_x_15666:
[----:B------:R-:W-:Y:S01]  /*23e0*/  DMUL R8, R30, R24 ;  /* 0x000000181e087228 */ /* 0x000fe20000000000 */
[----:B------:R-:W-:Y:S01]  /*23f0*/  @!P0 LOP3.LUT R34, R29, 0x7ff00000, RZ, 0xc0, !PT ;  /* 0x7ff000001d228812 */ /* 0x000fe200078ec0ff */
[----:B------:R-:W-:Y:S06]  /*2400*/  BSSY B0, `(.L_x_15667) ;  /* 0x000003d000007945 */ /* 0x000fec0003800000 */
[----:B------:R-:W-:-:S08]  /*2410*/  DFMA R36, R8, -R28, R24 ;  /* 0x8000001c0824722b */ /* 0x000fd00000000018 */
[----:B------:R-:W-:Y:S01]  /*2420*/  DFMA R8, R30, R36, R8 ;  /* 0x000000241e08722b */ /* 0x000fe20000000008 */
        /* <DEDUP_REMOVED lines=34> */
.L_x_15668:
        /* <DEDUP_REMOVED lines=17> */
.L_x_15671:
[----:B------:R-:W-:-:S05]  /*2760*/  LOP3.LUT R30, R27, 0x80000, RZ, 0xfc, !PT ;  /* 0x000800001b1e7812 */ /* 0x000fca00078efcff */
[----:B------:R-:W-:Y:S01]  /*2770*/  IMAD.MOV.U32 R31, RZ, RZ, R30 ;  /* 0x000000ffff1f7224 */ /* 0x000fe200078e001e */
[----:B------:R-:W-:Y:S01]  /*2780*/  MOV R30, R26 ;  /* 0x0000001a001e7202 */ /* 0x000fe20000000f00 */
[----:B------:R-:W-:Y:S06]  /*2790*/  BRA `(.L_x_15669) ;  /* 0x00000000000c7947 */ /* 0x000fec0003800000 */
.L_x_15670:
[----:B------:R-:W-:-:S05]  /*27a0*/  LOP3.LUT R30, R33, 0x80000, RZ, 0xfc, !PT ;  /* 0x00080000211e7812 */ /* 0x000fca00078efcff */
[----:B------:R-:W-:Y:S02]  /*27b0*/  IMAD.MOV.U32 R31, RZ, RZ, R30 ;  /* 0x000000ffff1f7224 */ /* 0x000fe400078e001e */
[----:B------:R-:W-:-:S07]  /*27c0*/  IMAD.MOV.U32 R30, RZ, RZ, R32 ;  /* 0x000000ffff1e7224 */ /* 0x000fce00078e0020 */
.L_x_15669:
[----:B------:R-:W-:Y:S05]  /*27d0*/  BSYNC B0 ;  /* 0x0000000000007941 */ /* 0x000fea0003800000 */
.L_x_15667:
[----:B------:R-:W-:Y:S01]  /*27e0*/  IMAD.MOV.U32 R24, RZ, RZ, R0 ;  /* 0x000000ffff187224 */ /* 0x000fe200078e0000 */
[----:B------:R-:W-:Y:S01]  /*27f0*/  MOV R9, R31 ;  /* 0x0000001f00097202 */ /* 0x000fe20000000f00 */
[----:B------:R-:W-:Y:S02]  /*2800*/  IMAD.MOV.U32 R25, RZ, RZ, 0x0 ;  /* 0x00000000ff197424 */ /* 0x000fe400078e00ff */
[----:B------:R-:W-:Y:S02]  /*2810*/  IMAD.MOV.U32 R8, RZ, RZ, R30 ;  /* 0x000000ffff087224 */ /* 0x000fe400078e001e */
[----:B------:R-:W-:Y:S05]  /*2820*/  RET.REL.NODEC R24 `(_ZN2at6native29vectorized_elementwise_kernelILi2ENS0_13AUnaryFunctorIdddNS0_15binary_internal10DivFunctorIdEEEESt5arrayIPcLm2EEEEviT0_T1_) ;  /* 0xffffffd418f47950 */ /* 0x000fea0003c3ffff */
.L_x_15672:
        /* <DEDUP_REMOVED lines=13> */
.L_x_19315:


//--------------------- .text._ZN2at6native29vectorized_elementwise_kernelILi4ENS0_13AUnaryFunctorIdddNS0_15binary_internal10DivFunctorIdEEEESt5arrayIPcLm2EEEEviT0_T1_ --------------------------
	.section	.text._ZN2at6native29vectorized_elementwise_kernelILi4ENS0_13AUnaryFunctorIdddNS0_15binary_internal10DivFunctorIdEEEESt5arrayIPcLm2EEEEviT0_T1_,"ax",@progbits
	.align	128
        .global         _ZN2at6native29vectorized_elementwise_kernelILi4ENS0_13AUnaryFunctorIdddNS0_15binary_internal10DivFunctorIdEEEESt5arrayIPcLm2EEEEviT0_T1_
        .type           _ZN2at6native29vectorized_elementwise_kernelILi4ENS0_13AUnaryFunctorIdddNS0_15binary_internal10DivFunctorIdEEEESt5arrayIPcLm2EEEEviT0_T1_,@function
        .size           _ZN2at6native29vectorized_elementwise_kernelILi4ENS0_13AUnaryFunctorIdddNS0_15binary_internal10DivFunctorIdEEEESt5arrayIPcLm2EEEEviT0_T1_,(.L_x_19316 - _ZN2at6native29vectorized_elementwise_kernelILi4ENS0_13AUnaryFunctorIdddNS0_15binary_internal10DivFunctorIdEEEESt5arrayIPcLm2EEEEviT0_T1_)
        .other          _ZN2at6native29vectorized_elementwise_kernelILi4ENS0_13AUnaryFunctorIdddNS0_15binary_internal10DivFunctorIdEEEESt5arrayIPcLm2EEEEviT0_T1_,@"STO_CUDA_ENTRY STV_DEFAULT"
_ZN2at6native29vectorized_elementwise_kernelILi4ENS0_13AUnaryFunctorIdddNS0_15binary_internal10DivFunctorIdEEEESt5arrayIPcLm2EEEEviT0_T1_:
.text._ZN2at6native29vectorized_elementwise_kernelILi4ENS0_13AUnaryFunctorIdddNS0_15binary_internal10DivFunctorIdEEEESt5arrayIPcLm2EEEEviT0_T1_:
        /* <DEDUP_REMOVED lines=40> */
[----:B-----5:R-:W-:Y:S05]  /*0280*/  CALL.REL.NOINC `($__internal_61_$__cuda_sm20_div_rn_f64_full) ;  /* 0x0000001c00d47944 */ /* 0x020fea0003c00000 */
[----:B------:R-:W-:Y:S01]  /*0290*/  MOV R10, R8 ;  /* 0x00000008000a7202 */ /* 0x000fe20000000f00 */
[----:B------:R-:W-:-:S07]  /*02a0*/  IMAD.MOV.U32 R11, RZ, RZ, R9 ;  /* 0x000000ffff0b7224 */ /* 0x000fce00078e0009 */
.L_x_15675:
[----:B------:R-:W-:Y:S05]  /*02b0*/  BSYNC B1 ;  /* 0x0000000000017941 */ /* 0x000fea0003800000 */
.L_x_15674:
        /* <DEDUP_REMOVED lines=21> */
.L_x_15677:
[----:B------:R-:W-:Y:S05]  /*0410*/  BSYNC B1 ;  /* 0x0000000000017941 */ /* 0x000fea0003800000 */
.L_x_15676:
        /* <DEDUP_REMOVED lines=21> */
[----:B------:R-:W-:Y:S05]  /*0570*/  CALL.REL.NOINC `($__internal_61_$__cuda_sm20_div_rn_f64_full) ;  /* 0x0000001c00187944 */ /* 0x000fea0003c00000 */
[----:B------:R-:W-:Y:S02]  /*0580*/  IMAD.MOV.U32 R6, RZ, RZ, R8 ;  /* 0x000000ffff067224 */ /* 0x000fe400078e0008 */
[----:B------:R-:W-:-:S07]  /*0590*/  IMAD.MOV.U32 R7, RZ, RZ, R9 ;  /* 0x000000ffff077224 */ /* 0x000fce00078e0009 */
.L_x_15679:
[----:B------:R-:W-:Y:S05]  /*05a0*/  BSYNC B1 ;  /* 0x0000000000017941 */ /* 0x000fea0003800000 */
.L_x_15678:
        /* <DEDUP_REMOVED lines=20> */
[----:B------:R-:W-:Y:S05]  /*06f0*/  CALL.REL.NOINC `($__internal_61_$__cuda_sm20_div_rn_f64_full) ;  /* 0x0000001800b87944 */ /* 0x000fea0003c00000 */
[----:B------:R-:W-:Y:S02]  /*0700*/  IMAD.MOV.U32 R4, RZ, RZ, R8 ;  /* 0x000000ffff047224 */ /* 0x000fe400078e0008 */
[----:B------:R-:W-:-:S07]  /*0710*/  IMAD.MOV.U32 R5, RZ, RZ, R9 ;  /* 0x000000ffff057224 */ /* 0x000fce00078e0009 */
.L_x_15681:
[----:B------:R-:W-:Y:S05]  /*0720*/  BSYNC B1 ;  /* 0x0000000000017941 */ /* 0x000fea0003800000 */
.L_x_15680:
        /* <DEDUP_REMOVED lines=24> */
.L_x_15683:
[----:B------:R-:W-:Y:S05]  /*08b0*/  BSYNC B1 ;  /* 0x0000000000017941 */ /* 0x000fea0003800000 */
.L_x_15682:
        /* <DEDUP_REMOVED lines=21> */
.L_x_15685:
[----:B------:R-:W-:Y:S05]  /*0a10*/  BSYNC B1 ;  /* 0x0000000000017941 */ /* 0x000fea0003800000 */
.L_x_15684:
        /* <DEDUP_REMOVED lines=21> */
[----:B------:R-:W-:Y:S05]  /*0b70*/  CALL.REL.NOINC `($__internal_61_$__cuda_sm20_div_rn_f64_full) ;  /* 0x0000001400987944 */ /* 0x000fea0003c00000 */
[----:B------:R-:W-:Y:S02]  /*0b80*/  IMAD.MOV.U32 R6, RZ, RZ, R8 ;  /* 0x000000ffff067224 */ /* 0x000fe400078e0008 */
[----:B------:R-:W-:-:S07]  /*0b90*/  IMAD.MOV.U32 R7, RZ, RZ, R9 ;  /* 0x000000ffff077224 */ /* 0x000fce00078e0009 */
.L_x_15687:
[----:B------:R-:W-:Y:S05]  /*0ba0*/  BSYNC B1 ;  /* 0x0000000000017941 */ /* 0x000fea0003800000 */
.L_x_15686:
        /* <DEDUP_REMOVED lines=20> */
[----:B------:R-:W-:Y:S05]  /*0cf0*/  CALL.REL.NOINC `($__internal_61_$__cuda_sm20_div_rn_f64_full) ;  /* 0x0000001400387944 */ /* 0x000fea0003c00000 */
[----:B------:R-:W-:Y:S02]  /*0d00*/  IMAD.MOV.U32 R4, RZ, RZ, R8 ;  /* 0x000000ffff047224 */ /* 0x000fe400078e0008 */
[----:B------:R-:W-:-:S07]  /*0d10*/  IMAD.MOV.U32 R5, RZ, RZ, R9 ;  /* 0x000000ffff057224 */ /* 0x000fce00078e0009 */
.L_x_15689:
[----:B------:R-:W-:Y:S05]  /*0d20*/  BSYNC B1 ;  /* 0x0000000000017941 */ /* 0x000fea0003800000 */
.L_x_15688:
[----:B------:R-:W-:Y:S01]  /*0d30*/  STG.E.128 desc[UR4][R2.64+0x1010], R4 ;  /* 0x0010100402007986 */ /* 0x000fe2000c101d04 */
[----:B------:R-:W-:Y:S05]  /*0d40*/  EXIT ;  /* 0x000000000000794d */ /* 0x000fea0003800000 */
.L_x_15673:
        /* <DEDUP_REMOVED lines=76> */
[----:B------:R-:W-:Y:S05]  /*1210*/  CALL.REL.NOINC `($__internal_61_$__cuda_sm20_div_rn_f64_full) ;  /* 0x0000000c00f07944 */ /* 0x000fea0003c00000 */
[----:B------:R-:W-:Y:S01]  /*1220*/  MOV R22, R8 ;  /* 0x0000000800167202 */ /* 0x000fe20000000f00 */
[----:B------:R-:W-:-:S07]  /*1230*/  IMAD.MOV.U32 R23, RZ, RZ, R9 ;  /* 0x000000ffff177224 */ /* 0x000fce00078e0009 */
.L_x_15691:
[----:B------:R-:W-:Y:S05]  /*1240*/  BSYNC B1 ;  /* 0x0000000000017941 */ /* 0x000fea0003800000 */
.L_x_15690:
        /* <DEDUP_REMOVED lines=26> */
.L_x_15693:
[----:B------:R-:W-:Y:S05]  /*13f0*/  BSYNC B1 ;  /* 0x0000000000017941 */ /* 0x000fea0003800000 */
.L_x_15692:
        /* <DEDUP_REMOVED lines=23> */
[----:B------:R-:W-:Y:S05]  /*1570*/  CALL.REL.NOINC `($__internal_61_$__cuda_sm20_div_rn_f64_full) ;  /* 0x0000000c00187944 */ /* 0x000fea0003c00000 */
[----:B------:R-:W-:Y:S02]  /*1580*/  IMAD.MOV.U32 R2, RZ, RZ, R8 ;  /* 0x000000ffff027224 */ /* 0x000fe400078e0008 */
[----:B------:R-:W-:-:S07]  /*1590*/  IMAD.MOV.U32 R3, RZ, RZ, R9 ;  /* 0x000000ffff037224 */ /* 0x000fce00078e0009 */
.L_x_15695:
[----:B------:R-:W-:Y:S05]  /*15a0*/  BSYNC B1 ;  /* 0x0000000000017941 */ /* 0x000fea0003800000 */
.L_x_15694:
        /* <DEDUP_REMOVED lines=26> */
.L_x_15697:
[----:B------:R-:W-:Y:S05]  /*1750*/  BSYNC B1 ;  /* 0x0000000000017941 */ /* 0x000fea0003800000 */
.L_x_15696:
        /* <DEDUP_REMOVED lines=24> */
[----:B------:R-:W-:Y:S01]  /*18e0*/  MOV R6, R8 ;  /* 0x0000000800067202 */ /* 0x000fe20000000f00 */
[----:B------:R-:W-:-:S07]  /*18f0*/  IMAD.MOV.U32 R7, RZ, RZ, R9 ;  /* 0x000000ffff077224 */ /* 0x000fce00078e0009 */
.L_x_15699:
[----:B------:R-:W-:Y:S05]  /*1900*/  BSYNC B1 ;  /* 0x0000000000017941 */ /* 0x000fea0003800000 */
.L_x_15698:
        /* <DEDUP_REMOVED lines=26> */
.L_x_15701:
[----:B------:R-:W-:Y:S05]  /*1ab0*/  BSYNC B1 ;  /* 0x0000000000017941 */ /* 0x000fea0003800000 */
.L_x_15700:
        /* <DEDUP_REMOVED lines=26> */
.L_x_15703:
[----:B------:R-:W-:Y:S05]  /*1c60*/  BSYNC B1 ;  /* 0x0000000000017941 */ /* 0x000fea0003800000 */
.L_x_15702:
        /* <DEDUP_REMOVED lines=26> */
.L_x_15705:
[----:B------:R-:W-:Y:S05]  /*1e10*/  BSYNC B1 ;  /* 0x0000000000017941 */ /* 0x000fea0003800000 */
.L_x_15704:
        /* <DEDUP_REMOVED lines=22> */
.L_x_15708:
[----:B------:R-:W-:-:S13]  /*1f80*/  ISETP.GE.AND P0, PT, R14, R15, PT ;  /* 0x0000000f0e00720c */ /* 0x000fda0003f06270 */
[----:B------:R-:W-:Y:S05]  /*1f90*/  @P0 BRA `(.L_x_15710) ;  /* 0x0000000000300947 */ /* 0x000fea0003800000 */
[----:B-1----:R-:W1:Y:S01]  /*1fa0*/  LDC.64 R2, c[0x0][0x228] ;  /* 0x00008a00ff027b82 */ /* 0x002e620000000a00 */
[----:B0-----:R-:W-:Y:S02]  /*1fb0*/  IMAD.IADD R9, R38, 0x1, R14 ;  /* 0x0000000126097824 */ /* 0x001fe400078e020e */
[----:B------:R-:W-:Y:S02]  /*1fc0*/  VIADD R14, R14, 0x80 ;  /* 0x000000800e0e7836 */ /* 0x000fe40000000000 */
[----:B-1----:R-:W-:-:S05]  /*1fd0*/  IMAD.WIDE.U32 R2, R9, 0x8, R2 ;  /* 0x0000000809027825 */ /* 0x002fca00078e0002 */
[----:B------:R1:W-:Y:S02]  /*1fe0*/  STG.E.64 desc[UR4][R2.64], R4 ;  /* 0x0000000402007986 */ /* 0x0003e4000c101b04 */
.L_x_15709:
[----:B------:R-:W-:-:S13]  /*1ff0*/  ISETP.GE.AND P0, PT, R14, R15, PT ;  /* 0x0000000f0e00720c */ /* 0x000fda0003f06270 */
[----:B------:R-:W-:Y:S05]  /*2000*/  @P0 BRA `(.L_x_15711) ;  /* 0x0000000000340947 */ /* 0x000fea0003800000 */
[----:B-1----:R-:W1:Y:S01]  /*2010*/  LDC.64 R2, c[0x0][0x228] ;  /* 0x00008a00ff027b82 */ /* 0x002e620000000a00 */
[----:B------:R-:W-:Y:S01]  /*2020*/  IADD3 R5, R38, R14, RZ ;  /* 0x0000000e26057210 */ /* 0x000fe20007ffe0ff */
[----:B------:R-:W-:-:S04]  /*2030*/  VIADD R14, R14, 0x80 ;  /* 0x000000800e0e7836 */ /* 0x000fc80000000000 */
[----:B-1----:R-:W-:-:S05]  /*2040*/  IMAD.WIDE.U32 R2, R5, 0x8, R2 ;  /* 0x0000000805027825 */ /* 0x002fca00078e0002 */
[----:B------:R2:W-:Y:S02]  /*2050*/  STG.E.64 desc[UR4][R2.64], R6 ;  /* 0x0000000602007986 */ /* 0x0005e4000c101b04 */
.L_x_15710:
        /* <DEDUP_REMOVED lines=8> */
.L_x_15711:
[----:B------:R-:W-:Y:S05]  /*20e0*/  BSYNC B1 ;  /* 0x0000000000017941 */ /* 0x000fea0003800000 */
.L_x_15707:
[----:B------:R-:W-:-:S13]  /*20f0*/  ISETP.GE.AND P0, PT, R14, R15, PT ;  /* 0x0000000f0e00720c */ /* 0x000fda0003f06270 */
[----:B-12---:R-:W1:Y:S01]  /*2100*/  @!P0 LDC.64 R2, c[0x0][0x228] ;  /* 0x00008a00ff028b82 */ /* 0x006e620000000a00 */
[----:B------:R-:W-:Y:S01]  /*2110*/  @!P0 IADD3 R5, R38, R14, RZ ;  /* 0x0000000e26058210 */ /* 0x000fe20007ffe0ff */
[----:B------:R-:W-:-:S04]  /*2120*/  @!P0 VIADD R14, R14, 0x80 ;  /* 0x000000800e0e8836 */ /* 0x000fc80000000000 */
[----:B-1----:R-:W-:-:S05]  /*2130*/  @!P0 IMAD.WIDE.U32 R2, R5, 0x8, R2 ;  /* 0x0000000805028825 */ /* 0x002fca00078e0002 */
[----:B------:R3:W-:Y:S02]  /*2140*/  @!P0 STG.E.64 desc[UR4][R2.64], R12 ;  /* 0x0000000c02008986 */ /* 0x0007e4000c101b04 */
.L_x_15712:
[----:B------:R-:W-:Y:S05]  /*2150*/  BSYNC B0 ;  /* 0x0000000000007941 */ /* 0x000fea0003800000 */
.L_x_15706:
        /* <DEDUP_REMOVED lines=8> */
        .weak           $__internal_61_$__cuda_sm20_div_rn_f64_full
        .type           $__internal_61_$__cuda_sm20_div_rn_f64_full,@function
        .size           $__internal_61_$__cuda_sm20_div_rn_f64_full,(.L_x_19316 - $__internal_61_$__cuda_sm20_div_rn_f64_full)
$__internal_61_$__cuda_sm20_div_rn_f64_full:
        /* <DEDUP_REMOVED lines=32> */
.L_x_15713:
        /* <DEDUP_REMOVED lines=39> */
.L_x_15715:
        /* <DEDUP_REMOVED lines=17> */
.L_x_15718:
[----:B------:R-:W-:-:S05]  /*2760*/  LOP3.LUT R30, R27, 0x80000, RZ, 0xfc, !PT ;  /* 0x000800001b1e7812 */ /* 0x000fca00078efcff */
[----:B------:R-:W-:Y:S01]  /*2770*/  IMAD.MOV.U32 R31, RZ, RZ, R30 ;  /* 0x000000ffff1f7224 */ /* 0x000fe200078e001e */
[----:B------:R-:W-:Y:S01]  /*2780*/  MOV R30, R26 ;  /* 0x0000001a001e7202 */ /* 0x000fe20000000f00 */
[----:B------:R-:W-:Y:S06]  /*2790*/  BRA `(.L_x_15716) ;  /* 0x00000000000c7947 */ /* 0x000fec0003800000 */
.L_x_15717:
[----:B------:R-:W-:-:S05]  /*27a0*/  LOP3.LUT R30, R33, 0x80000, RZ, 0xfc, !PT ;  /* 0x00080000211e7812 */ /* 0x000fca00078efcff */
[----:B------:R-:W-:Y:S02]  /*27b0*/  IMAD.MOV.U32 R31, RZ, RZ, R30 ;  /* 0x000000ffff1f7224 */ /* 0x000fe400078e001e */
[----:B------:R-:W-:-:S07]  /*27c0*/  IMAD.MOV.U32 R30, RZ, RZ, R32 ;  /* 0x000000ffff1e7224 */ /* 0x000fce00078e0020 */
.L_x_15716:
[----:B------:R-:W-:Y:S05]  /*27d0*/  BSYNC B0 ;  /* 0x0000000000007941 */ /* 0x000fea0003800000 */
.L_x_15714:
[----:B------:R-:W-:Y:S01]  /*27e0*/  IMAD.MOV.U32 R24, RZ, RZ, R0 ;  /* 0x000000ffff187224 */ /* 0x000fe200078e0000 */
[----:B------:R-:W-:Y:S01]  /*27f0*/  MOV R9, R31 ;  /* 0x0000001f00097202 */ /* 0x000fe20000000f00 */
[----:B------:R-:W-:Y:S02]  /*2800*/  IMAD.MOV.U32 R25, RZ, RZ, 0x0 ;  /* 0x00000000ff197424 */ /* 0x000fe400078e00ff */
[----:B------:R-:W-:Y:S02]  /*2810*/  IMAD.MOV.U32 R8, RZ, RZ, R30 ;  /* 0x000000ffff087224 */ /* 0x000fe400078e001e */
[----:B------:R-:W-:Y:S05]  /*2820*/  RET.REL.NODEC R24 `(_ZN2at6native29vectorized_elementwise_kernelILi4ENS0_13AUnaryFunctorIdddNS0_15binary_internal10DivFunctorIdEEEESt5arrayIPcLm2EEEEviT0_T1_) ;  /* 0xffffffd418f47950 */ /* 0x000fea0003c3ffff */
.L_x_15719:
        /* <DEDUP_REMOVED lines=13> */
.L_x_19316:


//--------------------- .text._ZN2at6native29vectorized_elementwise_kernelILi8ENS0_13AUnaryFunctorIdddNS0_15binary_internal10DivFunctorIdEEEESt5arrayIPcLm2EEEEviT0_T1_ --------------------------
	.section	.text._ZN2at6native29vectorized_elementwise_kernelILi8ENS0_13AUnaryFunctorIdddNS0_15binary_internal10DivFunctorIdEEEESt5arrayIPcLm2EEEEviT0_T1_,"ax",@progbits
	.align	128
        .global         _ZN2at6native29vectorized_elementwise_kernelILi8ENS0_13AUnaryFunctorIdddNS0_15binary_internal10DivFunctorIdEEEESt5arrayIPcLm2EEEEviT0_T1_
        .type           _ZN2at6native29vectorized_elementwise_kernelILi8ENS0_13AUnaryFunctorIdddNS0_15binary_internal10DivFunctorIdEEEESt5arrayIPcLm2EEEEviT0_T1_,@function
        .size           _ZN2at6native29vectorized_elementwise_kernelILi8ENS0_13AUnaryFunctorIdddNS0_15binary_internal10DivFunctorIdEEEESt5arrayIPcLm2EEEEviT0_T1_,(.L_x_19317 - _ZN2at6native29vectorized_elementwise_kernelILi8ENS0_13AUnaryFunctorIdddNS0_15binary_internal10DivFunctorIdEEEESt5arrayIPcLm2EEEEviT0_T1_)
        .other          _ZN2at6native29vectorized_elementwise_kernelILi8ENS0_13AUnaryFunctorIdddNS0_15binary_internal10DivFunctorIdEEEESt5arrayIPcLm2EEEEviT0_T1_,@"STO_CUDA_ENTRY STV_DEFAULT"
_ZN2at6native29vectorized_elementwise_kernelILi8ENS0_13AUnaryFunctorIdddNS0_15binary_internal10DivFunctorIdEEEESt5arrayIPcLm2EEEEviT0_T1_:
.text._ZN2at6native29vectorized_elementwise_kernelILi8ENS0_13AUnaryFunctorIdddNS0_15binary_internal10DivFunctorIdEEEESt5arrayIPcLm2EEEEviT0_T1_:
        /* <DEDUP_REMOVED lines=40> */
[----:B-----5:R-:W-:Y:S05]  /*0280*/  CALL.REL.NOINC `($__internal_62_$__cuda_sm20_div_rn_f64_full) ;  /* 0x0000001c00d47944 */ /* 0x020fea0003c00000 */
[----:B------:R-:W-:Y:S01]  /*0290*/  MOV R10, R8 ;  /* 0x00000008000a7202 */ /* 0x000fe20000000f00 */
[----:B------:R-:W-:-:S07]  /*02a0*/  IMAD.MOV.U32 R11, RZ, RZ, R9 ;  /* 0x000000ffff0b7224 */ /* 0x000fce00078e0009 */
.L_x_15722:
[----:B------:R-:W-:Y:S05]  /*02b0*/  BSYNC B1 ;  /* 0x0000000000017941 */ /* 0x000fea0003800000 */
.L_x_15721:
        /* <DEDUP_REMOVED lines=21> */
.L_x_15724:
[----:B------:R-:W-:Y:S05]  /*0410*/  BSYNC B1 ;  /* 0x0000000000017941 */ /* 0x000fea0003800000 */
.L_x_15723:
        /* <DEDUP_REMOVED lines=21> */
[----:B------:R-:W-:Y:S05]  /*0570*/  CALL.REL.NOINC `($__internal_62_$__cuda_sm20_div_rn_f64_full) ;  /* 0x0000001c00187944 */ /* 0x000fea0003c00000 */
[----:B------:R-:W-:Y:S02]  /*0580*/  IMAD.MOV.U32 R6, RZ, RZ, R8 ;  /* 0x000000ffff067224 */ /* 0x000fe400078e0008 */
[----:B------:R-:W-:-:S07]  /*0590*/  IMAD.MOV.U32 R7, RZ, RZ, R9 ;  /* 0x000000ffff077224 */ /* 0x000fce00078e0009 */
.L_x_15726:
[----:B------:R-:W-:Y:S05]  /*05a0*/  BSYNC B1 ;  /* 0x0000000000017941 */ /* 0x000fea0003800000 */
.L_x_15725:
        /* <DEDUP_REMOVED lines=20> */
[----:B------:R-:W-:Y:S05]  /*06f0*/  CALL.REL.NOINC `($__internal_62_$__cuda_sm20_div_rn_f64_full) ;  /* 0x0000001800b87944 */ /* 0x000fea0003c00000 */
[----:B------:R-:W-:Y:S02]  /*0700*/  IMAD.MOV.U32 R4, RZ, RZ, R8 ;  /* 0x000000ffff047224 */ /* 0x000fe400078e0008 */
[----:B------:R-:W-:-:S07]  /*0710*/  IMAD.MOV.U32 R5, RZ, RZ, R9 ;  /* 0x000000ffff057224 */ /* 0x000fce00078e0009 */
.L_x_15728:
[----:B------:R-:W-:Y:S05]  /*0720*/  BSYNC B1 ;  /* 0x0000000000017941 */ /* 0x000fea0003800000 */
.L_x_15727:
        /* <DEDUP_REMOVED lines=24> */
.L_x_15730:
[----:B------:R-:W-:Y:S05]  /*08b0*/  BSYNC B1 ;  /* 0x0000000000017941 */ /* 0x000fea0003800000 */
.L_x_15729:
        /* <DEDUP_REMOVED lines=21> */
.L_x_15732:
[----:B------:R-:W-:Y:S05]  /*0a10*/  BSYNC B1 ;  /* 0x0000000000017941 */ /* 0x000fea0003800000 */
.L_x_15731:
        /* <DEDUP_REMOVED lines=21> */
[----:B------:R-:W-:Y:S05]  /*0b70*/  CALL.REL.NOINC `($__internal_62_$__cuda_sm20_div_rn_f64_full) ;  /* 0x0000001400987944 */ /* 0x000fea0003c00000 */
[----:B------:R-:W-:Y:S02]  /*0b80*/  IMAD.MOV.U32 R6, RZ, RZ, R8 ;  /* 0x000000ffff067224 */ /* 0x000fe400078e0008 */
[----:B------:R-:W-:-:S07]  /*0b90*/  IMAD.MOV.U32 R7, RZ, RZ, R9 ;  /* 0x000000ffff077224 */ /* 0x000fce00078e0009 */
.L_x_15734:
[----:B------:R-:W-:Y:S05]  /*0ba0*/  BSYNC B1 ;  /* 0x0000000000017941 */ /* 0x000fea0003800000 */
.L_x_15733:
        /* <DEDUP_REMOVED lines=20> */
[----:B------:R-:W-:Y:S05]  /*0cf0*/  CALL.REL.NOINC `($__internal_62_$__cuda_sm20_div_rn_f64_full) ;  /* 0x0000001400387944 */ /* 0x000fea0003c00000 */
[----:B------:R-:W-:Y:S02]  /*0d00*/  IMAD.MOV.U32 R4, RZ, RZ, R8 ;  /* 0x000000ffff047224 */ /* 0x000fe400078e0008 */
[----:B------:R-:W-:-:S07]  /*0d10*/  IMAD.MOV.U32 R5, RZ, RZ, R9 ;  /* 0x000000ffff057224 */ /* 0x000fce00078e0009 */
.L_x_15736:
[----:B------:R-:W-:Y:S05]  /*0d20*/  BSYNC B1 ;  /* 0x0000000000017941 */ /* 0x000fea0003800000 */
.L_x_15735:
[----:B------:R-:W-:Y:S01]  /*0d30*/  STG.E.128 desc[UR4][R2.64+0x30], R4 ;  /* 0x0000300402007986 */ /* 0x000fe2000c101d04 */
[----:B------:R-:W-:Y:S05]  /*0d40*/  EXIT ;  /* 0x000000000000794d */ /* 0x000fea0003800000 */
.L_x_15720:
        /* <DEDUP_REMOVED lines=76> */
[----:B------:R-:W-:Y:S05]  /*1210*/  CALL.REL.NOINC `($__internal_62_$__cuda_sm20_div_rn_f64_full) ;  /* 0x0000000c00f07944 */ /* 0x000fea0003c00000 */
[----:B------:R-:W-:Y:S01]  /*1220*/  MOV R22, R8 ;  /* 0x0000000800167202 */ /* 0x000fe20000000f00 */
[----:B------:R-:W-:-:S07]  /*1230*/  IMAD.MOV.U32 R23, RZ, RZ, R9 ;  /* 0x000000ffff177224 */ /* 0x000fce00078e0009 */
.L_x_15738:
[----:B------:R-:W-:Y:S05]  /*1240*/  BSYNC B1 ;  /* 0x0000000000017941 */ /* 0x000fea0003800000 */
.L_x_15737:
        /* <DEDUP_REMOVED lines=26> */
.L_x_15740:
[----:B------:R-:W-:Y:S05]  /*13f0*/  BSYNC B1 ;  /* 0x0000000000017941 */ /* 0x000fea0003800000 */
.L_x_15739:
        /* <DEDUP_REMOVED lines=23> */
[----:B------:R-:W-:Y:S05]  /*1570*/  CALL.REL.NOINC `($__internal_62_$__cuda_sm20_div_rn_f64_full) ;  /* 0x0000000c00187944 */ /* 0x000fea0003c00000 */
[----:B------:R-:W-:Y:S02]  /*1580*/  IMAD.MOV.U32 R2, RZ, RZ, R8 ;  /* 0x000000ffff027224 */ /* 0x000fe400078e0008 */
[----:B------:R-:W-:-:S07]  /*1590*/  IMAD.MOV.U32 R3, RZ, RZ, R9 ;  /* 0x000000ffff037224 */ /* 0x000fce00078e0009 */
.L_x_15742:
[----:B------:R-:W-:Y:S05]  /*15a0*/  BSYNC B1 ;  /* 0x0000000000017941 */ /* 0x000fea0003800000 */
.L_x_15741:
        /* <DEDUP_REMOVED lines=26> */
.L_x_15744:
[----:B------:R-:W-:Y:S05]  /*1750*/  BSYNC B1 ;  /* 0x0000000000017941 */ /* 0x000fea0003800000 */
.L_x_15743:
        /* <DEDUP_REMOVED lines=24> */
[----:B------:R-:W-:Y:S01]  /*18e0*/  MOV R6, R8 ;  /* 0x0000000800067202 */ /* 0x000fe20000000f00 */
[----:B------:R-:W-:-:S07]  /*18f0*/  IMAD.MOV.U32 R7, RZ, RZ, R9 ;  /* 0x000000ffff077224 */ /* 0x000fce00078e0009 */
.L_x_15746:
[----:B------:R-:W-:Y:S05]  /*1900*/  BSYNC B1 ;  /* 0x0000000000017941 */ /* 0x000fea0003800000 */
.L_x_15745:
        /* <DEDUP_REMOVED lines=26> */
.L_x_15748:
[----:B------:R-:W-:Y:S05]  /*1ab0*/  BSYNC B1 ;  /* 0x0000000000017941 */ /* 0x000fea0003800000 */
.L_x_15747:
        /* <DEDUP_REMOVED lines=26> */
.L_x_15750:
[----:B------:R-:W-:Y:S05]  /*1c60*/  BSYNC B1 ;  /* 0x0000000000017941 */ /* 0x000fea0003800000 */
.L_x_15749:
        /* <DEDUP_REMOVED lines=26> */
.L_x_15752:
[----:B------:R-:W-:Y:S05]  /*1e10*/  BSYNC B1 ;  /* 0x0000000000017941 */ /* 0x000fea0003800000 */
.L_x_15751:
        /* <DEDUP_REMOVED lines=22> */
.L_x_15755:
[----:B------:R-:W-:-:S13]  /*1f80*/  ISETP.GE.AND P0, PT, R14, R15, PT ;  /* 0x0000000f0e00720c */ /* 0x000fda0003f06270 */
[----:B------:R-:W-:Y:S05]  /*1f90*/  @P0 BRA `(.L_x_15757) ;  /* 0x0000000000300947 */ /* 0x000fea0003800000 */
[----:B-1----:R-:W1:Y:S01]  /*1fa0*/  LDC.64 R2, c[0x0][0x228] ;  /* 0x00008a00ff027b82 */ /* 0x002e620000000a00 */
[----:B0-----:R-:W-:Y:S02]  /*1fb0*/  IMAD.IADD R9, R38, 0x1, R14 ;  /* 0x0000000126097824 */ /* 0x001fe400078e020e */
[----:B------:R-:W-:Y:S02]  /*1fc0*/  VIADD R14, R14, 0x80 ;  /* 0x000000800e0e7836 */ /* 0x000fe40000000000 */
[----:B-1----:R-:W-:-:S05]  /*1fd0*/  IMAD.WIDE.U32 R2, R9, 0x8, R2 ;  /* 0x0000000809027825 */ /* 0x002fca00078e0002 */
[----:B------:R1:W-:Y:S02]  /*1fe0*/  STG.E.64 desc[UR4][R2.64], R4 ;  /* 0x0000000402007986 */ /* 0x0003e4000c101b04 */
.L_x_15756:
[----:B------:R-:W-:-:S13]  /*1ff0*/  ISETP.GE.AND P0, PT, R14, R15, PT ;  /* 0x0000000f0e00720c */ /* 0x000fda0003f06270 */
[----:B------:R-:W-:Y:S05]  /*2000*/  @P0 BRA `(.L_x_15758) ;  /* 0x0000000000340947 */ /* 0x000fea0003800000 */
[----:B-1----:R-:W1:Y:S01]  /*2010*/  LDC.64 R2, c[0x0][0x228] ;  /* 0x00008a00ff027b82 */ /* 0x002e620000000a00 */
[----:B------:R-:W-:Y:S01]  /*2020*/  IADD3 R5, R38, R14, RZ ;  /* 0x0000000e26057210 */ /* 0x000fe20007ffe0ff */
[----:B------:R-:W-:-:S04]  /*2030*/  VIADD R14, R14, 0x80 ;  /* 0x000000800e0e7836 */ /* 0x000fc80000000000 */
[----:B-1----:R-:W-:-:S05]  /*2040*/  IMAD.WIDE.U32 R2, R5, 0x8, R2 ;  /* 0x0000000805027825 */ /* 0x002fca00078e0002 */
[----:B------:R2:W-:Y:S02]  /*2050*/  STG.E.64 desc[UR4][R2.64], R6 ;  /* 0x0000000602007986 */ /* 0x0005e4000c101b04 */
.L_x_15757:
        /* <DEDUP_REMOVED lines=8> */
.L_x_15758:
[----:B------:R-:W-:Y:S05]  /*20e0*/  BSYNC B1 ;  /* 0x0000000000017941 */ /* 0x000fea0003800000 */
.L_x_15754:
[----:B------:R-:W-:-:S13]  /*20f0*/  ISETP.GE.AND P0, PT, R14, R15, PT ;  /* 0x0000000f0e00720c */ /* 0x000fda0003f06270 */
[----:B-12---:R-:W1:Y:S01]  /*2100*/  @!P0 LDC.64 R2, c[0x0][0x228] ;  /* 0x00008a00ff028b82 */ /* 0x006e620000000a00 */
[----:B------:R-:W-:Y:S01]  /*2110*/  @!P0 IADD3 R5, R38, R14, RZ ;  /* 0x0000000e26058210 */ /* 0x000fe20007ffe0ff */
[----:B------:R-:W-:-:S04]  /*2120*/  @!P0 VIADD R14, R14, 0x80 ;  /* 0x000000800e0e8836 */ /* 0x000fc80000000000 */
[----:B-1----:R-:W-:-:S05]  /*2130*/  @!P0 IMAD.WIDE.U32 R2, R5, 0x8, R2 ;  /* 0x0000000805028825 */ /* 0x002fca00078e0002 */
[----:B------:R3:W-:Y:S02]  /*2140*/  @!P0 STG.E.64 desc[UR4][R2.64], R12 ;  /* 0x0000000c02008986 */ /* 0x0007e4000c101b04 */
.L_x_15759:
[----:B------:R-:W-:Y:S05]  /*2150*/  BSYNC B0 ;  /* 0x0000000000007941 */ /* 0x000fea0003800000 */
.L_x_15753:
        /* <DEDUP_REMOVED lines=8> */
        .weak           $__internal_62_$__cuda_sm20_div_rn_f64_full
        .type           $__internal_62_$__cuda_sm20_div_rn_f64_full,@function
        .size           $__internal_62_$__cuda_sm20_div_rn_f64_full,(.L_x_19317 - $__internal_62_$__cuda_sm20_div_rn_f64_full)
$__internal_62_$__cuda_sm20_div_rn_f64_full:
        /* <DEDUP_REMOVED lines=32> */
.L_x_15760:
        /* <DEDUP_REMOVED lines=39> */
.L_x_15762:
        /* <DEDUP_REMOVED lines=17> */
.L_x_15765:
[----:B------:R-:W-:-:S05]  /*2760*/  LOP3.LUT R30, R27, 0x80000, RZ, 0xfc, !PT ;  /* 0x000800001b1e7812 */ /* 0x000fca00078efcff */
[----:B------:R-:W-:Y:S01]  /*2770*/  IMAD.MOV.U32 R31, RZ, RZ, R30 ;  /* 0x000000ffff1f7224 */ /* 0x000fe200078e001e */
[----:B------:R-:W-:Y:S01]  /*2780*/  MOV R30, R26 ;  /* 0x0000001a001e7202 */ /* 0x000fe20000000f00 */
[----:B------:R-:W-:Y:S06]  /*2790*/  BRA `(.L_x_15763) ;  /* 0x00000000000c7947 */ /* 0x000fec0003800000 */
.L_x_15764:
[----:B------:R-:W-:-:S05]  /*27a0*/  LOP3.LUT R30, R33, 0x80000, RZ, 0xfc, !PT ;  /* 0x00080000211e7812 */ /* 0x000fca00078efcff */
[----:B------:R-:W-:Y:S02]  /*27b0*/  IMAD.MOV.U32 R31, RZ, RZ, R30 ;  /* 0x000000ffff1f7224 */ /* 0x000fe400078e001e */
[----:B------:R-:W-:-:S07]  /*27c0*/  IMAD.MOV.U32 R30, RZ, RZ, R32 ;  /* 0x000000ffff1e7224 */ /* 0x000fce00078e0020 */
.L_x_15763:
[----:B------:R-:W-:Y:S05]  /*27d0*/  BSYNC B0 ;  /* 0x0000000000007941 */ /* 0x000fea0003800000 */
.L_x_15761:
[----:B------:R-:W-:Y:S01]  /*27e0*/  IMAD.MOV.U32 R24, RZ, RZ, R0 ;  /* 0x000000ffff187224 */ /* 0x000fe200078e0000 */
[----:B------:R-:W-:Y:S01]  /*27f0*/  MOV R9, R31 ;  /* 0x0000001f00097202 */ /* 0x000fe20000000f00 */
[----:B------:R-:W-:Y:S02]  /*2800*/  IMAD.MOV.U32 R25, RZ, RZ, 0x0 ;  /* 0x00000000ff197424 */ /* 0x000fe400078e00ff */
[----:B------:R-:W-:Y:S02]  /*2810*/  IMAD.MOV.U32 R8, RZ, RZ, R30 ;  /* 0x000000ffff087224 */ /* 0x000fe400078e001e */
[----:B------:R-:W-:Y:S05]  /*2820*/  RET.REL.NODEC R24 `(_ZN2at6native29vectorized_elementwise_kernelILi8ENS0_13AUnaryFunctorIdddNS0_15binary_internal10DivFunctorIdEEEESt5arrayIPcLm2EEEEviT0_T1_) ;  /* 0xffffffd418f47950 */ /* 0x000fea0003c3ffff */
.L_x_15766:
        /* <DEDUP_REMOVED lines=13> */
.L_x_19317:


//--------------------- .text._ZN2at6native18elementwise_kernelILi128ELi4EZNS0_15gpu_kernel_implINS0_13BUnaryFunctorIN3c108BFloat16ES5_S5_NS0_15binary_internal10MulFunctorIfEEEEEEvRNS_18TensorIteratorBaseERKT_EUliE_EEviT1_ --------------------------
	.section	.text._ZN2at6native18elementwise_kernelILi128ELi4EZNS0_15gpu_kernel_implINS0_13BUnaryFunctorIN3c108BFloat16ES5_S5_NS0_15binary_internal10MulFunctorIfEEEEEEvRNS_18TensorIteratorBaseERKT_EUliE_EEviT1_,"ax",@progbits
	.align	128
        .global         _ZN2at6native18elementwise_kernelILi128ELi4EZNS0_15gpu_kernel_implINS0_13BUnaryFunctorIN3c108BFloat16ES5_S5_NS0_15binary_internal10MulFunctorIfEEEEEEvRNS_18TensorIteratorBaseERKT_EUliE_EEviT1_
        .type           _ZN2at6native18elementwise_kernelILi128ELi4EZNS0_15gpu_kernel_implINS0_13BUnaryFunctorIN3c108BFloat16ES5_S5_NS0_15binary_internal10MulFunctorIfEEEEEEvRNS_18TensorIteratorBaseERKT_EUliE_EEviT1_,@function
        .size           _ZN2at6native18elementwise_kernelILi128ELi4EZNS0_15gpu_kernel_implINS0_13BUnaryFunctorIN3c108BFloat16ES5_S5_NS0_15binary_internal10MulFunctorIfEEEEEEvRNS_18TensorIteratorBaseERKT_EUliE_EEviT1_,(.L_x_19444 - _ZN2at6native18elementwise_kernelILi128ELi4EZNS0_15gpu_kernel_implINS0_13BUnaryFunctorIN3c108BFloat16ES5_S5_NS0_15binary_internal10MulFunctorIfEEEEEEvRNS_18TensorIteratorBaseERKT_EUliE_EEviT1_)
        .other          _ZN2at6native18elementwise_kernelILi128ELi4EZNS0_15gpu_kernel_implINS0_13BUnaryFunctorIN3c108BFloat16ES5_S5_NS0_15binary_internal10MulFunctorIfEEEEEEvRNS_18TensorIteratorBaseERKT_EUliE_EEviT1_,@"STO_CUDA_ENTRY STV_DEFAULT"
_ZN2at6native18elementwise_kernelILi128ELi4EZNS0_15gpu_kernel_implINS0_13BUnaryFunctorIN3c108BFloat16ES5_S5_NS0_15binary_internal10MulFunctorIfEEEEEEvRNS_18TensorIteratorBaseERKT_EUliE_EEviT1_:
.text._ZN2at6native18elementwise_kernelILi128ELi4EZNS0_15gpu_kernel_implINS0_13BUnaryFunctorIN3c108BFloat16ES5_S5_NS0_15binary_internal10MulFunctorIfEEEEEEvRNS_18TensorIteratorBaseERKT_EUliE_EEviT1_:
        /* <DEDUP_REMOVED lines=314> */
.L_x_15769:
        /* <DEDUP_REMOVED lines=22> */
.L_x_15773:
[----:B------:R-:W2:Y:S02]  /*1500*/  LDG.E.U8 R2, desc[UR36][R2.64] ;  /* 0x0000002402027981 */ /* 0x000ea4000c1e1100 */
[----:B--2---:R-:W-:-:S04]  /*1510*/  I2FP.F32.U32 R0, R2 ;  /* 0x0000000200007245 */ /* 0x004fc80000201000 */
[----:B------:R-:W-:Y:S01]  /*1520*/  F2FP.BF16.F32.PACK_AB R0, RZ, R0 ;  /* 0x00000000ff00723e */ /* 0x000fe200000010ff */
[----:B------:R-:W-:Y:S06]  /*1530*/  BRA `(.L_x_15775) ;  /* 0x0000000c00907947 */ /* 0x000fec0003800000 */
.L_x_15772:
        /* <DEDUP_REMOVED lines=10> */
.L_x_15777:
[----:B------:R-:W2:Y:S02]  /*15e0*/  LDG.E R2, desc[UR36][R2.64] ;  /* 0x0000002402027981 */ /* 0x000ea4000c1e1900 */
[----:B--2---:R-:W-:-:S04]  /*15f0*/  I2FP.F32.S32 R0, R2 ;  /* 0x0000000200007245 */ /* 0x004fc80000201400 */
[----:B------:R-:W-:Y:S01]  /*1600*/  F2FP.BF16.F32.PACK_AB R0, RZ, R0 ;  /* 0x00000000ff00723e */ /* 0x000fe200000010ff */
[----:B------:R-:W-:Y:S06]  /*1610*/  BRA `(.L_x_15775) ;  /* 0x0000000c00587947 */ /* 0x000fec0003800000 */
.L_x_15776:
[----:B------:R-:W2:Y:S02]  /*1620*/  LDG.E.U16 R2, desc[UR36][R2.64] ;  /* 0x0000002402027981 */ /* 0x000ea4000c1e1500 */
[----:B--2---:R-:W0:Y:S02]  /*1630*/  I2F.S16 R0, R2 ;  /* 0x0000000200007306 */ /* 0x004e240000101400 */
[----:B0-----:R-:W-:Y:S01]  /*1640*/  F2FP.BF16.F32.PACK_AB R0, RZ, R0 ;  /* 0x00000000ff00723e */ /* 0x001fe200000010ff */
[----:B------:R-:W-:Y:S06]  /*1650*/  BRA `(.L_x_15775) ;  /* 0x0000000c00487947 */ /* 0x000fec0003800000 */
.L_x_15771:
        /* <DEDUP_REMOVED lines=9> */
.L_x_15779:
[----:B------:R-:W2:Y:S02]  /*16f0*/  LDG.E.U16 R0, desc[UR36][R2.64] ;  /* 0x0000002402007981 */ /* 0x000ea4000c1e1500 */
[----:B--2---:R-:W-:-:S05]  /*1700*/  HADD2.F32 R0, -RZ, R0.H0_H0 ;  /* 0x20000000ff007230 */ /* 0x004fca0000004100 */
[----:B------:R-:W-:Y:S01]  /*1710*/  F2FP.BF16.F32.PACK_AB R0, RZ, R0 ;  /* 0x00000000ff00723e */ /* 0x000fe200000010ff */
[----:B------:R-:W-:Y:S06]  /*1720*/  BRA `(.L_x_15775) ;  /* 0x0000000c00147947 */ /* 0x000fec0003800000 */
.L_x_15778:
        /* <DEDUP_REMOVED lines=9> */
.L_x_15781:
[----:B------:R-:W2:Y:S02]  /*17c0*/  LDG.E.U16 R2, desc[UR36][R2.64] ;  /* 0x0000002402027981 */ /* 0x000ea4000c1e1500 */
[----:B--2---:R-:W-:-:S05]  /*17d0*/  HADD2.F32 R0, -RZ, R2.H0_H0 ;  /* 0x20000002ff007230 */ /* 0x004fca0000004100 */
[----:B------:R-:W-:Y:S01]  /*17e0*/  F2FP.BF16.F32.PACK_AB R0, RZ, R0 ;  /* 0x00000000ff00723e */ /* 0x000fe200000010ff */
[----:B------:R-:W-:Y:S06]  /*17f0*/  BRA `(.L_x_15775) ;  /* 0x0000000800e07947 */ /* 0x000fec0003800000 */
.L_x_15780:
        /* <DEDUP_REMOVED lines=8> */
.L_x_15770:
        /* <DEDUP_REMOVED lines=13> */
.L_x_15784:
        /* <DEDUP_REMOVED lines=8> */
.L_x_15783:
        /* <DEDUP_REMOVED lines=28> */
.L_x_15786:
        /* <DEDUP_REMOVED lines=15> */
.L_x_15785:
[----:B------:R0:W5:Y:S01]  /*1c80*/  LDG.E.U16 R0, desc[UR36][R2.64] ;  /* 0x0000002402007981 */ /* 0x000162000c1e1500 */
[----:B------:R-:W-:Y:S05]  /*1c90*/  BRA `(.L_x_15775) ;  /* 0x0000000400b87947 */ /* 0x000fea0003800000 */
.L_x_15782:
        /* <DEDUP_REMOVED lines=12> */
.L_x_15789:
        /* <DEDUP_REMOVED lines=21> */
.L_x_15793:
[----:B------:R-:W-:Y:S05]  /*1eb0*/  BSYNC B1 ;  /* 0x0000000000017941 */ /* 0x000fea0003800000 */
.L_x_15792:
[----:B------:R-:W-:Y:S01]  /*1ec0*/  LEA R3, R0, 0x3b800000, 0x17 ;  /* 0x3b80000000037811 */ /* 0x000fe200078eb8ff */
[----:B------:R-:W-:-:S05]  /*1ed0*/  IMAD.SHL.U32 R0, R2, 0x100000, RZ ;  /* 0x0010000002007824 */ /* 0x000fca00078e00ff */
[----:B------:R-:W-:-:S07]  /*1ee0*/  LOP3.LUT R0, R3, R0, R4, 0xfe, !PT ;  /* 0x0000000003007212 */ /* 0x000fce00078efe04 */
.L_x_15791:
[----:B------:R-:W-:Y:S05]  /*1ef0*/  BSYNC B0 ;  /* 0x0000000000007941 */ /* 0x000fea0003800000 */
.L_x_15790:
[----:B------:R-:W-:Y:S01]  /*1f00*/  F2FP.BF16.F32.PACK_AB R0, RZ, R0 ;  /* 0x00000000ff00723e */ /* 0x000fe200000010ff */
[----:B------:R-:W-:Y:S06]  /*1f10*/  BRA `(.L_x_15775) ;  /* 0x0000000400187947 */ /* 0x000fec0003800000 */
.L_x_15788:
        /* <DEDUP_REMOVED lines=21> */
.L_x_15797:
[----:B------:R-:W-:Y:S05]  /*2070*/  BSYNC B1 ;  /* 0x0000000000017941 */ /* 0x000fea0003800000 */
.L_x_15796:
[----:B------:R-:W-:Y:S01]  /*2080*/  LEA R3, R0, 0x37800000, 0x17 ;  /* 0x3780000000037811 */ /* 0x000fe200078eb8ff */
[----:B------:R-:W-:-:S05]  /*2090*/  IMAD.SHL.U32 R0, R2, 0x200000, RZ ;  /* 0x0020000002007824 */ /* 0x000fca00078e00ff */
[----:B------:R-:W-:-:S07]  /*20a0*/  LOP3.LUT R0, R3, R0, R4, 0xfe, !PT ;  /* 0x0000000003007212 */ /* 0x000fce00078efe04 */
.L_x_15795:
[----:B------:R-:W-:Y:S05]  /*20b0*/  BSYNC B0 ;  /* 0x0000000000007941 */ /* 0x000fea0003800000 */
.L_x_15794:
[----:B------:R-:W-:Y:S01]  /*20c0*/  F2FP.BF16.F32.PACK_AB R0, RZ, R0 ;  /* 0x00000000ff00723e */ /* 0x000fe200000010ff */
[----:B------:R-:W-:Y:S06]  /*20d0*/  BRA `(.L_x_15775) ;  /* 0x0000000000a87947 */ /* 0x000fec0003800000 */
.L_x_15787:
        /* <DEDUP_REMOVED lines=14> */
.L_x_15801:
[----:B------:R-:W-:Y:S05]  /*21c0*/  BSYNC B0 ;  /* 0x0000000000007941 */ /* 0x000fea0003800000 */
.L_x_15800:
[----:B------:R-:W-:Y:S01]  /*21d0*/  F2FP.BF16.F32.PACK_AB R0, RZ, R0 ;  /* 0x00000000ff00723e */ /* 0x000fe200000010ff */
[----:B------:R-:W-:Y:S06]  /*21e0*/  BRA `(.L_x_15775) ;  /* 0x0000000000647947 */ /* 0x000fec0003800000 */
.L_x_15774:
        /* <DEDUP_REMOVED lines=16> */
.L_x_15802:
[----:B------:R-:W-:Y:S01]  /*22f0*/  PRMT R0, RZ, 0x7610, R0 ;  /* 0x00007610ff007816 */ /* 0x000fe20000000000 */
[----:B------:R-:W-:Y:S06]  /*2300*/  BRA `(.L_x_15775) ;  /* 0x00000000001c7947 */ /* 0x000fec0003800000 */
.L_x_15799:
[----:B------:R-:W2:Y:S02]  /*2310*/  LDG.E.64 R2, desc[UR36][R2.64] ;  /* 0x0000002402027981 */ /* 0x000ea4000c1e1b00 */
[----:B--2---:R-:W0:Y:S02]  /*2320*/  I2F.U64 R0, R2 ;  /* 0x0000000200007312 */ /* 0x004e240000301000 */
[----:B0-----:R-:W-:Y:S01]  /*2330*/  F2FP.BF16.F32.PACK_AB R0, RZ, R0 ;  /* 0x00000000ff00723e */ /* 0x001fe200000010ff */
[----:B------:R-:W-:Y:S06]  /*2340*/  BRA `(.L_x_15775) ;  /* 0x00000000000c7947 */ /* 0x000fec0003800000 */
.L_x_15798:
[----:B------:R-:W2:Y:S02]  /*2350*/  LDG.E R2, desc[UR36][R2.64] ;  /* 0x0000002402027981 */ /* 0x000ea4000c1e1900 */
[----:B--2---:R-:W-:-:S04]  /*2360*/  I2FP.F32.U32 R0, R2 ;  /* 0x0000000200007245 */ /* 0x004fc80000201000 */
[----:B------:R-:W-:-:S07]  /*2370*/  F2FP.BF16.F32.PACK_AB R0, RZ, R0 ;  /* 0x00000000ff00723e */ /* 0x000fce00000010ff */
.L_x_15775:
[----:B------:R-:W1:Y:S01]  /*2380*/  LDC.U8 R4, c[0x0][0x428] ;  /* 0x00010a00ff047b82 */ /* 0x000e620000000000 */
[----:B-----5:R-:W-:Y:S01]  /*2390*/  IMAD.U32 R0, R0, 0x10000, RZ ;  /* 0x0001000000007824 */ /* 0x020fe200078e00ff */
[----:B------:R-:W-:-:S03]  /*23a0*/  ULDC UR4, c[0x0][0x424] ;  /* 0x0001090000047ab9 */ /* 0x000fc60000000800 */
[----:B------:R-:W-:-:S04]  /*23b0*/  FMUL.FTZ R0, R0, UR4 ;  /* 0x0000000400007c20 */ /* 0x000fc80008410000 */
[----:B0-----:R0:W2:Y:S01]  /*23c0*/  F2F.BF16.F32 R3, R0 ;  /* 0x0000000000037304 */ /* 0x0010a20000202000 */
[----:B-1----:R-:W-:-:S04]  /*23d0*/  PRMT R2, R4, 0x9910, RZ ;  /* 0x0000991004027816 */ /* 0x002fc800000000ff */
[----:B------:R-:W-:-:S13]  /*23e0*/  ISETP.GT.AND P0, PT, R2, 0x9, PT ;  /* 0x000000090200780c */ /* 0x000fda0003f04270 */
[----:B0-2---:R-:W-:Y:S05]  /*23f0*/  @P0 BRA `(.L_x_15803) ;  /* 0x00000004000c0947 */ /* 0x005fea0003800000 */
        /* <DEDUP_REMOVED lines=8> */
[----:B------:R-:W-:-:S04]  /*2480*/  IMAD.U32 R0, R3, 0x10000, RZ ;  /* 0x0001000003007824 */ /* 0x000fc800078e00ff */
[----:B------:R-:W0:Y:S02]  /*2490*/  F2I.FTZ.TRUNC.NTZ R3, R0 ;  /* 0x0000000000037305 */ /* 0x000e24000021f100 */
[----:B0-----:R4:W-:Y:S01]  /*24a0*/  STG.E.U8 desc[UR36][R16.64], R3 ;  /* 0x0000000310007986 */ /* 0x0019e2000c101124 */
[----:B------:R-:W-:Y:S05]  /*24b0*/  BRA `(.L_x_15808) ;  /* 0x0000000c00947947 */ /* 0x000fea0003800000 */
.L_x_15806:
[----:B------:R-:W-:-:S06]  /*24c0*/  IMAD.U32 R3, R3, 0x10000, RZ ;  /* 0x0001000003037824 */ /* 0x000fcc00078e00ff */
[----:B------:R-:W0:Y:S02]  /*24d0*/  F2I.S64.TRUNC R2, R3 ;  /* 0x0000000300027311 */ /* 0x000e24000020d900 */
[----:B0-----:R3:W-:Y:S01]  /*24e0*/  STG.E.U8 desc[UR36][R16.64], R2 ;  /* 0x0000000210007986 */ /* 0x0017e2000c101124 */
[----:B------:R-:W-:Y:S05]  /*24f0*/  BRA `(.L_x_15808) ;  /* 0x0000000c00847947 */ /* 0x000fea0003800000 */
.L_x_15805:
        /* <DEDUP_REMOVED lines=10> */
.L_x_15810:
[----:B------:R-:W-:-:S06]  /*25a0*/  IMAD.U32 R3, R3, 0x10000, RZ ;  /* 0x0001000003037824 */ /* 0x000fcc00078e00ff */
[----:B------:R-:W0:Y:S02]  /*25b0*/  F2I.FTZ.TRUNC.NTZ R3, R3 ;  /* 0x0000000300037305 */ /* 0x000e24000021f100 */
[----:B0-----:R1:W-:Y:S01]  /*25c0*/  STG.E desc[UR36][R16.64], R3 ;  /* 0x0000000310007986 */ /* 0x0013e2000c101924 */
[----:B------:R-:W-:Y:S05]  /*25d0*/  BRA `(.L_x_15808) ;  /* 0x0000000c004c7947 */ /* 0x000fea0003800000 */
.L_x_15809:
[----:B------:R-:W-:-:S06]  /*25e0*/  IMAD.U32 R3, R3, 0x10000, RZ ;  /* 0x0001000003037824 */ /* 0x000fcc00078e00ff */
[----:B------:R-:W0:Y:S02]  /*25f0*/  F2I.FTZ.TRUNC.NTZ R3, R3 ;  /* 0x0000000300037305 */ /* 0x000e24000021f100 */
[----:B0-----:R2:W-:Y:S01]  /*2600*/  STG.E.U16 desc[UR36][R16.64], R3 ;  /* 0x0000000310007986 */ /* 0x0015e2000c101524 */
[----:B------:R-:W-:Y:S05]  /*2610*/  BRA `(.L_x_15808) ;  /* 0x0000000c003c7947 */ /* 0x000fea0003800000 */
.L_x_15804:
        /* <DEDUP_REMOVED lines=9> */
.L_x_15812:
[----:B------:R-:W-:-:S05]  /*26b0*/  IMAD.U32 R0, R3, 0x10000, RZ ;  /* 0x0001000003007824 */ /* 0x000fca00078e00ff */
[----:B------:R-:W-:-:S05]  /*26c0*/  F2FP.F16.F32.PACK_AB R0, RZ, R0 ;  /* 0x00000000ff00723e */ /* 0x000fca00000000ff */
[----:B------:R0:W-:Y:S01]  /*26d0*/  STG.E.U16 desc[UR36][R16.64], R0 ;  /* 0x0000000010007986 */ /* 0x0001e2000c101524 */
[----:B------:R-:W-:Y:S05]  /*26e0*/  BRA `(.L_x_15808) ;  /* 0x0000000c00087947 */ /* 0x000fea0003800000 */
.L_x_15811:
        /* <DEDUP_REMOVED lines=10> */
.L_x_15814:
[----:B------:R-:W-:-:S05]  /*2790*/  IMAD.U32 R3, R3, 0x10000, RZ ;  /* 0x0001000003037824 */ /* 0x000fca00078e00ff */
[----:B------:R-:W-:-:S04]  /*27a0*/  F2FP.F16.F32.PACK_AB R3, RZ, R3 ;  /* 0x00000003ff03723e */ /* 0x000fc800000000ff */
[----:B------:R-:W-:-:S05]  /*27b0*/  PRMT R3, R3, 0x5410, RZ ;  /* 0x0000541003037816 */ /* 0x000fca00000000ff */
[----:B------:R0:W-:Y:S01]  /*27c0*/  STG.E desc[UR36][R16.64], R3 ;  /* 0x0000000310007986 */ /* 0x0001e2000c101924 */
[----:B------:R-:W-:Y:S05]  /*27d0*/  BRA `(.L_x_15808) ;  /* 0x0000000800cc7947 */ /* 0x000fea0003800000 */
.L_x_15813:
[----:B------:R-:W-:-:S04]  /*27e0*/  IMAD.U32 R2, R3, 0x10000, RZ ;  /* 0x0001000003027824 */ /* 0x000fc800078e00ff */
[----:B------:R-:W-:-:S06]  /*27f0*/  FMUL.FTZ R2, R2, 1 ;  /* 0x3f80000002027820 */ /* 0x000fcc0000410000 */
[----:B------:R-:W0:Y:S02]  /*2800*/  F2F.F64.F32 R2, R2 ;  /* 0x0000000200027310 */ /* 0x000e240000201800 */
[----:B0-----:R0:W-:Y:S01]  /*2810*/  STG.E.64 desc[UR36][R16.64], R2 ;  /* 0x0000000210007986 */ /* 0x0011e2000c101b24 */
[----:B------:R-:W-:Y:S05]  /*2820*/  BRA `(.L_x_15808) ;  /* 0x0000000800b87947 */ /* 0x000fea0003800000 */
.L_x_15803:
        /* <DEDUP_REMOVED lines=13> */
.L_x_15817:
[----:B------:R-:W-:Y:S01]  /*2900*/  IMAD.U32 R3, R3, 0x10000, RZ ;  /* 0x0001000003037824 */ /* 0x000fe200078e00ff */
[----:B------:R-:W-:-:S03]  /*2910*/  CS2R R6, SRZ ;  /* 0x0000000000067805 */ /* 0x000fc6000001ff00 */
[----:B------:R-:W-:-:S04]  /*2920*/  FMUL.FTZ R3, R3, 1 ;  /* 0x3f80000003037820 */ /* 0x000fc80000410000 */
[----:B------:R-:W0:Y:S02]  /*2930*/  F2F.F64.F32 R4, R3 ;  /* 0x0000000300047310 */ /* 0x000e240000201800 */
[----:B0-----:R0:W-:Y:S01]  /*2940*/  STG.E.128 desc[UR36][R16.64], R4 ;  /* 0x0000000410007986 */ /* 0x0011e2000c101d24 */
[----:B------:R-:W-:Y:S05]  /*2950*/  BRA `(.L_x_15808) ;  /* 0x00000008006c7947 */ /* 0x000fea0003800000 */
.L_x_15816:
        /* <DEDUP_REMOVED lines=21> */
.L_x_15821:
[----:B------:R-:W-:Y:S05]  /*2ab0*/  BSYNC B0 ;  /* 0x0000000000007941 */ /* 0x000fea0003800000 */
.L_x_15820:
[----:B------:R-:W-:-:S05]  /*2ac0*/  LOP3.LUT R3, R0, R3, RZ, 0xfc, !PT ;  /* 0x0000000300037212 */ /* 0x000fca00078efcff */
[----:B------:R0:W-:Y:S01]  /*2ad0*/  STG.E.U8 desc[UR36][R16.64], R3 ;  /* 0x0000000310007986 */ /* 0x0001e2000c101124 */
[----:B------:R-:W-:Y:S05]  /*2ae0*/  BRA `(.L_x_15808) ;  /* 0x0000000800087947 */ /* 0x000fea0003800000 */
.L_x_15819:
        /* <DEDUP_REMOVED lines=13> */
.L_x_15823:
[----:B------:R-:W-:Y:S01]  /*2bc0*/  IMAD.MOV.U32 R0, RZ, RZ, 0x7f ;  /* 0x0000007fff007424 */ /* 0x000fe200078e00ff */
[----:B------:R-:W-:-:S04]  /*2bd0*/  ISETP.GT.U32.AND P0, PT, R2, 0x7f800000, PT ;  /* 0x7f8000000200780c */ /* 0x000fc80003f04070 */
[----:B------:R-:W-:-:S09]  /*2be0*/  SEL R0, R0, 0x7c, P0 ;  /* 0x0000007c00007807 */ /* 0x000fd20000000000 */
.L_x_15824:
[----:B------:R-:W-:Y:S05]  /*2bf0*/  BSYNC B0 ;  /* 0x0000000000007941 */ /* 0x000fea0003800000 */
.L_x_15822:
[----:B------:R-:W-:-:S04]  /*2c00*/  LOP3.LUT R2, R3, 0x80000000, RZ, 0xc0, !PT ;  /* 0x8000000003027812 */ /* 0x000fc800078ec0ff */
[----:B------:R-:W-:-:S04]  /*2c10*/  SHF.R.U32.HI R3, RZ, 0x18, R2 ;  /* 0x00000018ff037819 */ /* 0x000fc80000011602 */
[----:B------:R-:W-:-:S05]  /*2c20*/  LOP3.LUT R3, R0, R3, RZ, 0xfc, !PT ;  /* 0x0000000300037212 */ /* 0x000fca00078efcff */
[----:B------:R0:W-:Y:S01]  /*2c30*/  STG.E.U8 desc[UR36][R16.64], R3 ;  /* 0x0000000310007986 */ /* 0x0001e2000c101124 */
[----:B------:R-:W-:Y:S05]  /*2c40*/  BRA `(.L_x_15808) ;  /* 0x0000000400b07947 */ /* 0x000fea0003800000 */
.L_x_15818:
[----:B------:R0:W-:Y:S01]  /*2c50*/  STG.E.U16 desc[UR36][R16.64], R3 ;  /* 0x0000000310007986 */ /* 0x0001e2000c101524 */
[----:B------:R-:W-:Y:S05]  /*2c60*/  BRA `(.L_x_15808) ;  /* 0x0000000400a87947 */ /* 0x000fea0003800000 */
.L_x_15815:
        /* <DEDUP_REMOVED lines=12> */
.L_x_15827:
        /* <DEDUP_REMOVED lines=17> */
.L_x_15830:
[----:B------:R-:W-:-:S04]  /*2e40*/  LOP3.LUT R2, R3, 0x80000000, RZ, 0xc0, !PT ;  /* 0x8000000003027812 */ /* 0x000fc800078ec0ff */
[----:B------:R-:W-:-:S04]  /*2e50*/  SHF.R.U32.HI R3, RZ, 0x18, R2 ;  /* 0x00000018ff037819 */ /* 0x000fc80000011602 */
[----:B------:R-:W-:-:S04]  /*2e60*/  LOP3.LUT R0, R0, R3, RZ, 0xfc, !PT ;  /* 0x0000000300007212 */ /* 0x000fc800078efcff */
[----:B------:R-:W-:-:S07]  /*2e70*/  PRMT R8, R0, 0x7610, R8 ;  /* 0x0000761000087816 */ /* 0x000fce0000000008 */
.L_x_15829:
[----:B------:R-:W-:Y:S05]  /*2e80*/  BSYNC B0 ;  /* 0x0000000000007941 */ /* 0x000fea0003800000 */
.L_x_15828:
[----:B------:R0:W-:Y:S01]  /*2e90*/  STG.E.U8 desc[UR36][R16.64], R8 ;  /* 0x0000000810007986 */ /* 0x0001e2000c101124 */
[----:B------:R-:W-:Y:S05]  /*2ea0*/  BRA `(.L_x_15808) ;  /* 0x0000000400187947 */ /* 0x000fea0003800000 */
.L_x_15826:
        /* <DEDUP_REMOVED lines=17> */
.L_x_15833:
[----:B------:R-:W-:-:S04]  /*2fc0*/  LOP3.LUT R2, R3, 0x80000000, RZ, 0xc0, !PT ;  /* 0x8000000003027812 */ /* 0x000fc800078ec0ff */
[----:B------:R-:W-:-:S04]  /*2fd0*/  SHF.R.U32.HI R3, RZ, 0x18, R2 ;  /* 0x00000018ff037819 */ /* 0x000fc80000011602 */
[----:B------:R-:W-:-:S04]  /*2fe0*/  LOP3.LUT R0, R0, R3, RZ, 0xfc, !PT ;  /* 0x0000000300007212 */ /* 0x000fc800078efcff */
[----:B------:R-:W-:-:S07]  /*2ff0*/  PRMT R8, R0, 0x7610, R8 ;  /* 0x0000761000087816 */ /* 0x000fce0000000008 */
.L_x_15832:
[----:B------:R-:W-:Y:S05]  /*3000*/  BSYNC B0 ;  /* 0x0000000000007941 */ /* 0x000fea0003800000 */
.L_x_15831:
[----:B------:R0:W-:Y:S01]  /*3010*/  STG.E.U8 desc[UR36][R16.64], R8 ;  /* 0x0000000810007986 */ /* 0x0001e2000c101124 */
[----:B------:R-:W-:Y:S05]  /*3020*/  BRA `(.L_x_15808) ;  /* 0x0000000000b87947 */ /* 0x000fea0003800000 */
.L_x_15825:
        /* <DEDUP_REMOVED lines=22> */
.L_x_15807:
        /* <DEDUP_REMOVED lines=16> */
.L_x_15836:
[----:B------:R-:W-:Y:S05]  /*3290*/  BRA `(.L_x_15808) ;  /* 0x00000000001c7947 */ /* 0x000fea0003800000 */
.L_x_15835:
[----:B------:R-:W-:-:S06]  /*32a0*/  IMAD.U32 R3, R3, 0x10000, RZ ;  /* 0x0001000003037824 */ /* 0x000fcc00078e00ff */
[----:B------:R-:W0:Y:S02]  /*32b0*/  F2I.U64.TRUNC R2, R3 ;  /* 0x0000000300027311 */ /* 0x000e24000020d800 */
[----:B0-----:R0:W-:Y:S01]  /*32c0*/  STG.E.64 desc[UR36][R16.64], R2 ;  /* 0x0000000210007986 */ /* 0x0011e2000c101b24 */
[----:B------:R-:W-:Y:S05]  /*32d0*/  BRA `(.L_x_15808) ;  /* 0x00000000000c7947 */ /* 0x000fea0003800000 */
.L_x_15834:
[----:B------:R-:W-:-:S06]  /*32e0*/  IMAD.U32 R3, R3, 0x10000, RZ ;  /* 0x0001000003037824 */ /* 0x000fcc00078e00ff */
[----:B------:R-:W0:Y:S02]  /*32f0*/  F2I.FTZ.U32.TRUNC.NTZ R3, R3 ;  /* 0x0000000300037305 */ /* 0x000e24000021f000 */
[----:B0-----:R0:W-:Y:S02]  /*3300*/  STG.E desc[UR36][R16.64], R3 ;  /* 0x0000000310007986 */ /* 0x0011e4000c101924 */
.L_x_15808:
[----:B------:R-:W-:-:S04]  /*3310*/  IMAD R18, R23, 0x200, R18 ;  /* 0x0000020017127824 */ /* 0x000fc800078e0212 */
[----:B------:R-:W-:-:S07]  /*3320*/  VIADD R19, R18, 0x80 ;  /* 0x0000008012137836 */ /* 0x000fce0000000000 */
.L_x_15768:
[----:B------:R-:W-:Y:S05]  /*3330*/  BSYNC B6 ;  /* 0x0000000000067941 */ /* 0x000fea0003800000 */
.L_x_15767:
        /* <DEDUP_REMOVED lines=307> */
.L_x_15839:
        /* <DEDUP_REMOVED lines=22> */
.L_x_15843:
[----:B------:R-:W2:Y:S02]  /*47d0*/  LDG.E.U8 R2, desc[UR36][R2.64] ;  /* 0x0000002402027981 */ /* 0x000ea4000c1e1100 */
[----:B--2---:R-:W-:-:S04]  /*47e0*/  I2FP.F32.U32 R0, R2 ;  /* 0x0000000200007245 */ /* 0x004fc80000201000 */
[----:B------:R-:W-:Y:S01]  /*47f0*/  F2FP.BF16.F32.PACK_AB R0, RZ, R0 ;  /* 0x00000000ff00723e */ /* 0x000fe200000010ff */
[----:B------:R-:W-:Y:S06]  /*4800*/  BRA `(.L_x_15845) ;  /* 0x0000000c00907947 */ /* 0x000fec0003800000 */
.L_x_15842:
        /* <DEDUP_REMOVED lines=10> */
.L_x_15847:
[----:B------:R-:W2:Y:S02]  /*48b0*/  LDG.E R2, desc[UR36][R2.64] ;  /* 0x0000002402027981 */ /* 0x000ea4000c1e1900 */
[----:B--2---:R-:W-:-:S04]  /*48c0*/  I2FP.F32.S32 R0, R2 ;  /* 0x0000000200007245 */ /* 0x004fc80000201400 */
[----:B------:R-:W-:Y:S01]  /*48d0*/  F2FP.BF16.F32.PACK_AB R0, RZ, R0 ;  /* 0x00000000ff00723e */ /* 0x000fe200000010ff */
[----:B------:R-:W-:Y:S06]  /*48e0*/  BRA `(.L_x_15845) ;  /* 0x0000000c00587947 */ /* 0x000fec0003800000 */
.L_x_15846:
[----:B------:R-:W2:Y:S02]  /*48f0*/  LDG.E.U16 R2, desc[UR36][R2.64] ;  /* 0x0000002402027981 */ /* 0x000ea4000c1e1500 */
[----:B--2---:R-:W0:Y:S02]  /*4900*/  I2F.S16 R0, R2 ;  /* 0x0000000200007306 */ /* 0x004e240000101400 */
[----:B0-----:R-:W-:Y:S01]  /*4910*/  F2FP.BF16.F32.PACK_AB R0, RZ, R0 ;  /* 0x00000000ff00723e */ /* 0x001fe200000010ff */
[----:B------:R-:W-:Y:S06]  /*4920*/  BRA `(.L_x_15845) ;  /* 0x0000000c00487947 */ /* 0x000fec0003800000 */
.L_x_15841:
        /* <DEDUP_REMOVED lines=9> */
.L_x_15849:
[----:B------:R-:W2:Y:S02]  /*49c0*/  LDG.E.U16 R0, desc[UR36][R2.64] ;  /* 0x0000002402007981 */ /* 0x000ea4000c1e1500 */
[----:B--2---:R-:W-:-:S05]  /*49d0*/  HADD2.F32 R0, -RZ, R0.H0_H0 ;  /* 0x20000000ff007230 */ /* 0x004fca0000004100 */
[----:B------:R-:W-:Y:S01]  /*49e0*/  F2FP.BF16.F32.PACK_AB R0, RZ, R0 ;  /* 0x00000000ff00723e */ /* 0x000fe200000010ff */
[----:B------:R-:W-:Y:S06]  /*49f0*/  BRA `(.L_x_15845) ;  /* 0x0000000c00147947 */ /* 0x000fec0003800000 */
.L_x_15848:
        /* <DEDUP_REMOVED lines=9> */
.L_x_15851:
[----:B------:R-:W2:Y:S02]  /*4a90*/  LDG.E.U16 R2, desc[UR36][R2.64] ;  /* 0x0000002402027981 */ /* 0x000ea4000c1e1500 */
[----:B--2---:R-:W-:-:S05]  /*4aa0*/  HADD2.F32 R0, -RZ, R2.H0_H0 ;  /* 0x20000002ff007230 */ /* 0x004fca0000004100 */
[----:B------:R-:W-:Y:S01]  /*4ab0*/  F2FP.BF16.F32.PACK_AB R0, RZ, R0 ;  /* 0x00000000ff00723e */ /* 0x000fe200000010ff */
[----:B------:R-:W-:Y:S06]  /*4ac0*/  BRA `(.L_x_15845) ;  /* 0x0000000800e07947 */ /* 0x000fec0003800000 */
.L_x_15850:
        /* <DEDUP_REMOVED lines=8> */
.L_x_15840:
        /* <DEDUP_REMOVED lines=13> */
.L_x_15854:
        /* <DEDUP_REMOVED lines=8> */
.L_x_15853:
        /* <DEDUP_REMOVED lines=28> */
.L_x_15856:
        /* <DEDUP_REMOVED lines=15> */
.L_x_15855:
[----:B------:R0:W5:Y:S01]  /*4f50*/  LDG.E.U16 R0, desc[UR36][R2.64] ;  /* 0x0000002402007981 */ /* 0x000162000c1e1500 */
[----:B------:R-:W-:Y:S05]  /*4f60*/  BRA `(.L_x_15845) ;  /* 0x0000000400b87947 */ /* 0x000fea0003800000 */
.L_x_15852:
        /* <DEDUP_REMOVED lines=12> */
.L_x_15859:
        /* <DEDUP_REMOVED lines=21> */
.L_x_15863:
[----:B------:R-:W-:Y:S05]  /*5180*/  BSYNC B1 ;  /* 0x0000000000017941 */ /* 0x000fea0003800000 */
.L_x_15862:
[----:B------:R-:W-:Y:S01]  /*5190*/  LEA R3, R0, 0x3b800000, 0x17 ;  /* 0x3b80000000037811 */ /* 0x000fe200078eb8ff */
[----:B------:R-:W-:-:S05]  /*51a0*/  IMAD.SHL.U32 R0, R2, 0x100000, RZ ;  /* 0x0010000002007824 */ /* 0x000fca00078e00ff */
[----:B------:R-:W-:-:S07]  /*51b0*/  LOP3.LUT R0, R3, R0, R4, 0xfe, !PT ;  /* 0x0000000003007212 */ /* 0x000fce00078efe04 */
.L_x_15861:
[----:B------:R-:W-:Y:S05]  /*51c0*/  BSYNC B0 ;  /* 0x0000000000007941 */ /* 0x000fea0003800000 */
.L_x_15860:
[----:B------:R-:W-:Y:S01]  /*51d0*/  F2FP.BF16.F32.PACK_AB R0, RZ, R0 ;  /* 0x00000000ff00723e */ /* 0x000fe200000010ff */
[----:B------:R-:W-:Y:S06]  /*51e0*/  BRA `(.L_x_15845) ;  /* 0x0000000400187947 */ /* 0x000fec0003800000 */
.L_x_15858:
        /* <DEDUP_REMOVED lines=21> */
.L_x_15867:
[----:B------:R-:W-:Y:S05]  /*5340*/  BSYNC B1 ;  /* 0x0000000000017941 */ /* 0x000fea0003800000 */
.L_x_15866:
[----:B------:R-:W-:Y:S01]  /*5350*/  LEA R3, R0, 0x37800000, 0x17 ;  /* 0x3780000000037811 */ /* 0x000fe200078eb8ff */
[----:B------:R-:W-:-:S05]  /*5360*/  IMAD.SHL.U32 R0, R2, 0x200000, RZ ;  /* 0x0020000002007824 */ /* 0x000fca00078e00ff */
[----:B------:R-:W-:-:S07]  /*5370*/  LOP3.LUT R0, R3, R0, R4, 0xfe, !PT ;  /* 0x0000000003007212 */ /* 0x000fce00078efe04 */
.L_x_15865:
[----:B------:R-:W-:Y:S05]  /*5380*/  BSYNC B0 ;  /* 0x0000000000007941 */ /* 0x000fea0003800000 */
.L_x_15864:
[----:B------:R-:W-:Y:S01]  /*5390*/  F2FP.BF16.F32.PACK_AB R0, RZ, R0 ;  /* 0x00000000ff00723e */ /* 0x000fe200000010ff */
[----:B------:R-:W-:Y:S06]  /*53a0*/  BRA `(.L_x_15845) ;  /* 0x0000000000a87947 */ /* 0x000fec0003800000 */
.L_x_15857:
        /* <DEDUP_REMOVED lines=14> */
.L_x_15871:
[----:B------:R-:W-:Y:S05]  /*5490*/  BSYNC B0 ;  /* 0x0000000000007941 */ /* 0x000fea0003800000 */
.L_x_15870:
[----:B------:R-:W-:Y:S01]  /*54a0*/  F2FP.BF16.F32.PACK_AB R0, RZ, R0 ;  /* 0x00000000ff00723e */ /* 0x000fe200000010ff */
[----:B------:R-:W-:Y:S06]  /*54b0*/  BRA `(.L_x_15845) ;  /* 0x0000000000647947 */ /* 0x000fec0003800000 */
.L_x_15844:
        /* <DEDUP_REMOVED lines=16> */
.L_x_15872:
[----:B------:R-:W-:Y:S01]  /*55c0*/  PRMT R0, RZ, 0x7610, R0 ;  /* 0x00007610ff007816 */ /* 0x000fe20000000000 */
[----:B------:R-:W-:Y:S06]  /*55d0*/  BRA `(.L_x_15845) ;  /* 0x00000000001c7947 */ /* 0x000fec0003800000 */
.L_x_15869:
[----:B------:R-:W2:Y:S02]  /*55e0*/  LDG.E.64 R2, desc[UR36][R2.64] ;  /* 0x0000002402027981 */ /* 0x000ea4000c1e1b00 */
[----:B--2---:R-:W0:Y:S02]  /*55f0*/  I2F.U64 R0, R2 ;  /* 0x0000000200007312 */ /* 0x004e240000301000 */
[----:B0-----:R-:W-:Y:S01]  /*5600*/  F2FP.BF16.F32.PACK_AB R0, RZ, R0 ;  /* 0x00000000ff00723e */ /* 0x001fe200000010ff */
[----:B------:R-:W-:Y:S06]  /*5610*/  BRA `(.L_x_15845) ;  /* 0x00000000000c7947 */ /* 0x000fec0003800000 */
.L_x_15868:
[----:B------:R-:W2:Y:S02]  /*5620*/  LDG.E R2, desc[UR36][R2.64] ;  /* 0x0000002402027981 */ /* 0x000ea4000c1e1900 */
[----:B--2---:R-:W-:-:S04]  /*5630*/  I2FP.F32.U32 R0, R2 ;  /* 0x0000000200007245 */ /* 0x004fc80000201000 */
[----:B------:R-:W-:-:S07]  /*5640*/  F2FP.BF16.F32.PACK_AB R0, RZ, R0 ;  /* 0x00000000ff00723e */ /* 0x000fce00000010ff */
.L_x_15845:
        /* <DEDUP_REMOVED lines=20> */
.L_x_15876:
[----:B------:R-:W-:-:S06]  /*5790*/  IMAD.U32 R3, R3, 0x10000, RZ ;  /* 0x0001000003037824 */ /* 0x000fcc00078e00ff */
[----:B------:R-:W0:Y:S02]  /*57a0*/  F2I.S64.TRUNC R2, R3 ;  /* 0x0000000300027311 */ /* 0x000e24000020d900 */
[----:B0-----:R0:W-:Y:S01]  /*57b0*/  STG.E.U8 desc[UR36][R16.64], R2 ;  /* 0x0000000210007986 */ /* 0x0011e2000c101124 */
[----:B------:R-:W-:Y:S05]  /*57c0*/  BRA `(.L_x_15878) ;  /* 0x0000000c00847947 */ /* 0x000fea0003800000 */
.L_x_15875:
        /* <DEDUP_REMOVED lines=10> */
.L_x_15880:
[----:B------:R-:W-:-:S06]  /*5870*/  IMAD.U32 R3, R3, 0x10000, RZ ;  /* 0x0001000003037824 */ /* 0x000fcc00078e00ff */
[----:B------:R-:W0:Y:S02]  /*5880*/  F2I.FTZ.TRUNC.NTZ R3, R3 ;  /* 0x0000000300037305 */ /* 0x000e24000021f100 */
[----:B0-----:R0:W-:Y:S01]  /*5890*/  STG.E desc[UR36][R16.64], R3 ;  /* 0x0000000310007986 */ /* 0x0011e2000c101924 */
[----:B------:R-:W-:Y:S05]  /*58a0*/  BRA `(.L_x_15878) ;  /* 0x0000000c004c7947 */ /* 0x000fea0003800000 */
.L_x_15879:
[----:B------:R-:W-:-:S06]  /*58b0*/  IMAD.U32 R3, R3, 0x10000, RZ ;  /* 0x0001000003037824 */ /* 0x000fcc00078e00ff */
[----:B------:R-:W0:Y:S02]  /*58c0*/  F2I.FTZ.TRUNC.NTZ R3, R3 ;  /* 0x0000000300037305 */ /* 0x000e24000021f100 */
[----:B0-----:R0:W-:Y:S01]  /*58d0*/  STG.E.U16 desc[UR36][R16.64], R3 ;  /* 0x0000000310007986 */ /* 0x0011e2000c101524 */
[----:B------:R-:W-:Y:S05]  /*58e0*/  BRA `(.L_x_15878) ;  /* 0x0000000c003c7947 */ /* 0x000fea0003800000 */
.L_x_15874:
        /* <DEDUP_REMOVED lines=9> */
.L_x_15882:
[----:B------:R-:W-:-:S05]  /*5980*/  IMAD.U32 R0, R3, 0x10000, RZ ;  /* 0x0001000003007824 */ /* 0x000fca00078e00ff */
[----:B------:R-:W-:-:S05]  /*5990*/  F2FP.F16.F32.PACK_AB R0, RZ, R0 ;  /* 0x00000000ff00723e */ /* 0x000fca00000000ff */
[----:B------:R0:W-:Y:S01]  /*59a0*/  STG.E.U16 desc[UR36][R16.64], R0 ;  /* 0x0000000010007986 */ /* 0x0001e2000c101524 */
[----:B------:R-:W-:Y:S05]  /*59b0*/  BRA `(.L_x_15878) ;  /* 0x0000000c00087947 */ /* 0x000fea0003800000 */
.L_x_15881:
        /* <DEDUP_REMOVED lines=10> */
.L_x_15884:
[----:B------:R-:W-:-:S05]  /*5a60*/  IMAD.U32 R3, R3, 0x10000, RZ ;  /* 0x0001000003037824 */ /* 0x000fca00078e00ff */
[----:B------:R-:W-:-:S04]  /*5a70*/  F2FP.F16.F32.PACK_AB R3, RZ, R3 ;  /* 0x00000003ff03723e */ /* 0x000fc800000000ff */
[----:B------:R-:W-:-:S05]  /*5a80*/  PRMT R3, R3, 0x5410, RZ ;  /* 0x0000541003037816 */ /* 0x000fca00000000ff */
[----:B------:R0:W-:Y:S01]  /*5a90*/  STG.E desc[UR36][R16.64], R3 ;  /* 0x0000000310007986 */ /* 0x0001e2000c101924 */
[----:B------:R-:W-:Y:S05]  /*5aa0*/  BRA `(.L_x_15878) ;  /* 0x0000000800cc7947 */ /* 0x000fea0003800000 */
.L_x_15883:
[----:B------:R-:W-:-:S04]  /*5ab0*/  IMAD.U32 R2, R3, 0x10000, RZ ;  /* 0x0001000003027824 */ /* 0x000fc800078e00ff */
[----:B------:R-:W-:-:S06]  /*5ac0*/  FMUL.FTZ R2, R2, 1 ;  /* 0x3f80000002027820 */ /* 0x000fcc0000410000 */
[----:B------:R-:W0:Y:S02]  /*5ad0*/  F2F.F64.F32 R2, R2 ;  /* 0x0000000200027310 */ /* 0x000e240000201800 */
[----:B0-----:R0:W-:Y:S01]  /*5ae0*/  STG.E.64 desc[UR36][R16.64], R2 ;  /* 0x0000000210007986 */ /* 0x0011e2000c101b24 */
[----:B------:R-:W-:Y:S05]  /*5af0*/  BRA `(.L_x_15878) ;  /* 0x0000000800b87947 */ /* 0x000fea0003800000 */
.L_x_15873:
        /* <DEDUP_REMOVED lines=13> */
.L_x_15887:
[----:B------:R-:W-:Y:S01]  /*5bd0*/  IMAD.U32 R3, R3, 0x10000, RZ ;  /* 0x0001000003037824 */ /* 0x000fe200078e00ff */
[----:B------:R-:W-:-:S03]  /*5be0*/  CS2R R6, SRZ ;  /* 0x0000000000067805 */ /* 0x000fc6000001ff00 */
[----:B------:R-:W-:-:S04]  /*5bf0*/  FMUL.FTZ R3, R3, 1 ;  /* 0x3f80000003037820 */ /* 0x000fc80000410000 */
[----:B------:R-:W0:Y:S02]  /*5c00*/  F2F.F64.F32 R4, R3 ;  /* 0x0000000300047310 */ /* 0x000e240000201800 */
[----:B0-----:R0:W-:Y:S01]  /*5c10*/  STG.E.128 desc[UR36][R16.64], R4 ;  /* 0x0000000410007986 */ /* 0x0011e2000c101d24 */
[----:B------:R-:W-:Y:S05]  /*5c20*/  BRA `(.L_x_15878) ;  /* 0x00000008006c7947 */ /* 0x000fea0003800000 */
.L_x_15886:
        /* <DEDUP_REMOVED lines=21> */
.L_x_15891:
[----:B------:R-:W-:Y:S05]  /*5d80*/  BSYNC B0 ;  /* 0x0000000000007941 */ /* 0x000fea0003800000 */
.L_x_15890:
[----:B------:R-:W-:-:S05]  /*5d90*/  LOP3.LUT R3, R0, R3, RZ, 0xfc, !PT ;  /* 0x0000000300037212 */ /* 0x000fca00078efcff */
[----:B------:R0:W-:Y:S01]  /*5da0*/  STG.E.U8 desc[UR36][R16.64], R3 ;  /* 0x0000000310007986 */ /* 0x0001e2000c101124 */
[----:B------:R-:W-:Y:S05]  /*5db0*/  BRA `(.L_x_15878) ;  /* 0x0000000800087947 */ /* 0x000fea0003800000 */
.L_x_15889:
        /* <DEDUP_REMOVED lines=13> */
.L_x_15893:
[----:B------:R-:W-:Y:S01]  /*5e90*/  IMAD.MOV.U32 R0, RZ, RZ, 0x7f ;  /* 0x0000007fff007424 */ /* 0x000fe200078e00ff */
[----:B------:R-:W-:-:S04]  /*5ea0*/  ISETP.GT.U32.AND P0, PT, R2, 0x7f800000, PT ;  /* 0x7f8000000200780c */ /* 0x000fc80003f04070 */
[----:B------:R-:W-:-:S09]  /*5eb0*/  SEL R0, R0, 0x7c, P0 ;  /* 0x0000007c00007807 */ /* 0x000fd20000000000 */
.L_x_15894:
[----:B------:R-:W-:Y:S05]  /*5ec0*/  BSYNC B0 ;  /* 0x0000000000007941 */ /* 0x000fea0003800000 */
.L_x_15892:
[----:B------:R-:W-:-:S04]  /*5ed0*/  LOP3.LUT R2, R3, 0x80000000, RZ, 0xc0, !PT ;  /* 0x8000000003027812 */ /* 0x000fc800078ec0ff */
[----:B------:R-:W-:-:S04]  /*5ee0*/  SHF.R.U32.HI R3, RZ, 0x18, R2 ;  /* 0x00000018ff037819 */ /* 0x000fc80000011602 */
[----:B------:R-:W-:-:S05]  /*5ef0*/  LOP3.LUT R3, R0, R3, RZ, 0xfc, !PT ;  /* 0x0000000300037212 */ /* 0x000fca00078efcff */
[----:B------:R0:W-:Y:S01]  /*5f00*/  STG.E.U8 desc[UR36][R16.64], R3 ;  /* 0x0000000310007986 */ /* 0x0001e2000c101124 */
[----:B------:R-:W-:Y:S05]  /*5f10*/  BRA `(.L_x_15878) ;  /* 0x0000000400b07947 */ /* 0x000fea0003800000 */
.L_x_15888:
[----:B------:R0:W-:Y:S01]  /*5f20*/  STG.E.U16 desc[UR36][R16.64], R3 ;  /* 0x0000000310007986 */ /* 0x0001e2000c101524 */
[----:B------:R-:W-:Y:S05]  /*5f30*/  BRA `(.L_x_15878) ;  /* 0x0000000400a87947 */ /* 0x000fea0003800000 */
.L_x_15885:
        /* <DEDUP_REMOVED lines=12> */
.L_x_15897:
        /* <DEDUP_REMOVED lines=17> */
.L_x_15900:
[----:B------:R-:W-:-:S04]  /*6110*/  LOP3.LUT R2, R3, 0x80000000, RZ, 0xc0, !PT ;  /* 0x8000000003027812 */ /* 0x000fc800078ec0ff */
[----:B------:R-:W-:-:S04]  /*6120*/  SHF.R.U32.HI R3, RZ, 0x18, R2 ;  /* 0x00000018ff037819 */ /* 0x000fc80000011602 */
[----:B------:R-:W-:-:S04]  /*6130*/  LOP3.LUT R0, R0, R3, RZ, 0xfc, !PT ;  /* 0x0000000300007212 */ /* 0x000fc800078efcff */
[----:B------:R-:W-:-:S07]  /*6140*/  PRMT R8, R0, 0x7610, R8 ;  /* 0x0000761000087816 */ /* 0x000fce0000000008 */
.L_x_15899:
[----:B------:R-:W-:Y:S05]  /*6150*/  BSYNC B0 ;  /* 0x0000000000007941 */ /* 0x000fea0003800000 */
.L_x_15898:
[----:B------:R3:W-:Y:S01]  /*6160*/  STG.E.U8 desc[UR36][R16.64], R8 ;  /* 0x0000000810007986 */ /* 0x0007e2000c101124 */
[----:B------:R-:W-:Y:S05]  /*6170*/  BRA `(.L_x_15878) ;  /* 0x0000000400187947 */ /* 0x000fea0003800000 */
.L_x_15896:
        /* <DEDUP_REMOVED lines=17> */
.L_x_15903:
[----:B------:R-:W-:-:S04]  /*6290*/  LOP3.LUT R2, R3, 0x80000000, RZ, 0xc0, !PT ;  /* 0x8000000003027812 */ /* 0x000fc800078ec0ff */
[----:B------:R-:W-:-:S04]  /*62a0*/  SHF.R.U32.HI R3, RZ, 0x18, R2 ;  /* 0x00000018ff037819 */ /* 0x000fc80000011602 */
[----:B------:R-:W-:-:S04]  /*62b0*/  LOP3.LUT R0, R0, R3, RZ, 0xfc, !PT ;  /* 0x0000000300007212 */ /* 0x000fc800078efcff */
[----:B------:R-:W-:-:S07]  /*62c0*/  PRMT R8, R0, 0x7610, R8 ;  /* 0x0000761000087816 */ /* 0x000fce0000000008 */
.L_x_15902:
[----:B------:R-:W-:Y:S05]  /*62d0*/  BSYNC B0 ;  /* 0x0000000000007941 */ /* 0x000fea0003800000 */
.L_x_15901:
[----:B------:R0:W-:Y:S01]  /*62e0*/  STG.E.U8 desc[UR36][R16.64], R8 ;  /* 0x0000000810007986 */ /* 0x0001e2000c101124 */
[----:B------:R-:W-:Y:S05]  /*62f0*/  BRA `(.L_x_15878) ;  /* 0x0000000000b87947 */ /* 0x000fea0003800000 */
.L_x_15895:
        /* <DEDUP_REMOVED lines=22> */
.L_x_15877:
        /* <DEDUP_REMOVED lines=16> */
.L_x_15906:
[----:B------:R-:W-:Y:S05]  /*6560*/  BRA `(.L_x_15878) ;  /* 0x00000000001c7947 */ /* 0x000fea0003800000 */
.L_x_15905:
[----:B------:R-:W-:-:S06]  /*6570*/  IMAD.U32 R3, R3, 0x10000, RZ ;  /* 0x0001000003037824 */ /* 0x000fcc00078e00ff */
[----:B------:R-:W0:Y:S02]  /*6580*/  F2I.U64.TRUNC R2, R3 ;  /* 0x0000000300027311 */ /* 0x000e24000020d800 */
[----:B0-----:R2:W-:Y:S01]  /*6590*/  STG.E.64 desc[UR36][R16.64], R2 ;  /* 0x0000000210007986 */ /* 0x0015e2000c101b24 */
[----:B------:R-:W-:Y:S05]  /*65a0*/  BRA `(.L_x_15878) ;  /* 0x00000000000c7947 */ /* 0x000fea0003800000 */
.L_x_15904:
[----:B------:R-:W-:-:S06]  /*65b0*/  IMAD.U32 R3, R3, 0x10000, RZ ;  /* 0x0001000003037824 */ /* 0x000fcc00078e00ff */
[----:B------:R-:W0:Y:S02]  /*65c0*/  F2I.FTZ.U32.TRUNC.NTZ R3, R3 ;  /* 0x0000000300037305 */ /* 0x000e24000021f000 */
[----:B0-----:R0:W-:Y:S02]  /*65d0*/  STG.E desc[UR36][R16.64], R3 ;  /* 0x0000000310007986 */ /* 0x0011e4000c101924 */
.L_x_15878:
[----:B------:R-:W-:-:S07]  /*65e0*/  VIADD R19, R19, 0x80 ;  /* 0x0000008013137836 */ /* 0x000fce0000000000 */
.L_x_15838:
[----:B------:R-:W-:Y:S05]  /*65f0*/  BSYNC B6 ;  /* 0x0000000000067941 */ /* 0x000fea0003800000 */
.L_x_15837:
        /* <DEDUP_REMOVED lines=307> */
.L_x_15909:
        /* <DEDUP_REMOVED lines=22> */
.L_x_15913:
[----:B------:R-:W2:Y:S02]  /*7a90*/  LDG.E.U8 R2, desc[UR36][R2.64] ;  /* 0x0000002402027981 */ /* 0x000ea4000c1e1100 */
[----:B--2---:R-:W-:-:S04]  /*7aa0*/  I2FP.F32.U32 R0, R2 ;  /* 0x0000000200007245 */ /* 0x004fc80000201000 */
[----:B------:R-:W-:Y:S01]  /*7ab0*/  F2FP.BF16.F32.PACK_AB R0, RZ, R0 ;  /* 0x00000000ff00723e */ /* 0x000fe200000010ff */
[----:B------:R-:W-:Y:S06]  /*7ac0*/  BRA `(.L_x_15915) ;  /* 0x0000000c00907947 */ /* 0x000fec0003800000 */
.L_x_15912:
        /* <DEDUP_REMOVED lines=10> */
.L_x_15917:
[----:B------:R-:W2:Y:S02]  /*7b70*/  LDG.E R2, desc[UR36][R2.64] ;  /* 0x0000002402027981 */ /* 0x000ea4000c1e1900 */
[----:B--2---:R-:W-:-:S04]  /*7b80*/  I2FP.F32.S32 R0, R2 ;  /* 0x0000000200007245 */ /* 0x004fc80000201400 */
[----:B------:R-:W-:Y:S01]  /*7b90*/  F2FP.BF16.F32.PACK_AB R0, RZ, R0 ;  /* 0x00000000ff00723e */ /* 0x000fe200000010ff */
[----:B------:R-:W-:Y:S06]  /*7ba0*/  BRA `(.L_x_15915) ;  /* 0x0000000c00587947 */ /* 0x000fec0003800000 */
.L_x_15916:
[----:B------:R-:W2:Y:S02]  /*7bb0*/  LDG.E.U16 R2, desc[UR36][R2.64] ;  /* 0x0000002402027981 */ /* 0x000ea4000c1e1500 */
[----:B--2---:R-:W0:Y:S02]  /*7bc0*/  I2F.S16 R0, R2 ;  /* 0x0000000200007306 */ /* 0x004e240000101400 */
[----:B0-----:R-:W-:Y:S01]  /*7bd0*/  F2FP.BF16.F32.PACK_AB R0, RZ, R0 ;  /* 0x00000000ff00723e */ /* 0x001fe200000010ff */
[----:B------:R-:W-:Y:S06]  /*7be0*/  BRA `(.L_x_15915) ;  /* 0x0000000c00487947 */ /* 0x000fec0003800000 */
.L_x_15911:
        /* <DEDUP_REMOVED lines=9> */
.L_x_15919:
[----:B------:R-:W2:Y:S02]  /*7c80*/  LDG.E.U16 R0, desc[UR36][R2.64] ;  /* 0x0000002402007981 */ /* 0x000ea4000c1e1500 */
[----:B--2---:R-:W-:-:S05]  /*7c90*/  HADD2.F32 R0, -RZ, R0.H0_H0 ;  /* 0x20000000ff007230 */ /* 0x004fca0000004100 */
[----:B------:R-:W-:Y:S01]  /*7ca0*/  F2FP.BF16.F32.PACK_AB R0, RZ, R0 ;  /* 0x00000000ff00723e */ /* 0x000fe200000010ff */
[----:B------:R-:W-:Y:S06]  /*7cb0*/  BRA `(.L_x_15915) ;  /* 0x0000000c00147947 */ /* 0x000fec0003800000 */
.L_x_15918:
        /* <DEDUP_REMOVED lines=9> */
.L_x_15921:
[----:B------:R-:W2:Y:S02]  /*7d50*/  LDG.E.U16 R2, desc[UR36][R2.64] ;  /* 0x0000002402027981 */ /* 0x000ea4000c1e1500 */
[----:B--2---:R-:W-:-:S05]  /*7d60*/  HADD2.F32 R0, -RZ, R2.H0_H0 ;  /* 0x20000002ff007230 */ /* 0x004fca0000004100 */
[----:B------:R-:W-:Y:S01]  /*7d70*/  F2FP.BF16.F32.PACK_AB R0, RZ, R0 ;  /* 0x00000000ff00723e */ /* 0x000fe200000010ff */
[----:B------:R-:W-:Y:S06]  /*7d80*/  BRA `(.L_x_15915) ;  /* 0x0000000800e07947 */ /* 0x000fec0003800000 */
.L_x_15920:
        /* <DEDUP_REMOVED lines=8> */
.L_x_15910:
        /* <DEDUP_REMOVED lines=13> */
.L_x_15924:
        /* <DEDUP_REMOVED lines=8> */
.L_x_15923:
        /* <DEDUP_REMOVED lines=28> */
.L_x_15926:
        /* <DEDUP_REMOVED lines=15> */
.L_x_15925:
[----:B------:R0:W5:Y:S01]  /*8210*/  LDG.E.U16 R0, desc[UR36][R2.64] ;  /* 0x0000002402007981 */ /* 0x000162000c1e1500 */
[----:B------:R-:W-:Y:S05]  /*8220*/  BRA `(.L_x_15915) ;  /* 0x0000000400b87947 */ /* 0x000fea0003800000 */
.L_x_15922:
        /* <DEDUP_REMOVED lines=12> */
.L_x_15929:
        /* <DEDUP_REMOVED lines=21> */
.L_x_15933:
[----:B------:R-:W-:Y:S05]  /*8440*/  BSYNC B1 ;  /* 0x0000000000017941 */ /* 0x000fea0003800000 */
.L_x_15932:
[----:B------:R-:W-:Y:S01]  /*8450*/  LEA R3, R0, 0x3b800000, 0x17 ;  /* 0x3b80000000037811 */ /* 0x000fe200078eb8ff */
[----:B------:R-:W-:-:S05]  /*8460*/  IMAD.SHL.U32 R0, R2, 0x100000, RZ ;  /* 0x0010000002007824 */ /* 0x000fca00078e00ff */
[----:B------:R-:W-:-:S07]  /*8470*/  LOP3.LUT R0, R3, R0, R4, 0xfe, !PT ;  /* 0x0000000003007212 */ /* 0x000fce00078efe04 */
.L_x_15931:
[----:B------:R-:W-:Y:S05]  /*8480*/  BSYNC B0 ;  /* 0x0000000000007941 */ /* 0x000fea0003800000 */
.L_x_15930:
[----:B------:R-:W-:Y:S01]  /*8490*/  F2FP.BF16.F32.PACK_AB R0, RZ, R0 ;  /* 0x00000000ff00723e */ /* 0x000fe200000010ff */
[----:B------:R-:W-:Y:S06]  /*84a0*/  BRA `(.L_x_15915) ;  /* 0x0000000400187947 */ /* 0x000fec0003800000 */
.L_x_15928:
        /* <DEDUP_REMOVED lines=21> */
.L_x_15937:
[----:B------:R-:W-:Y:S05]  /*8600*/  BSYNC B1 ;  /* 0x0000000000017941 */ /* 0x000fea0003800000 */
.L_x_15936:
[----:B------:R-:W-:Y:S01]  /*8610*/  LEA R3, R0, 0x37800000, 0x17 ;  /* 0x3780000000037811 */ /* 0x000fe200078eb8ff */
[----:B------:R-:W-:-:S05]  /*8620*/  IMAD.SHL.U32 R0, R2, 0x200000, RZ ;  /* 0x0020000002007824 */ /* 0x000fca00078e00ff */
[----:B------:R-:W-:-:S07]  /*8630*/  LOP3.LUT R0, R3, R0, R4, 0xfe, !PT ;  /* 0x0000000003007212 */ /* 0x000fce00078efe04 */
.L_x_15935:
[----:B------:R-:W-:Y:S05]  /*8640*/  BSYNC B0 ;  /* 0x0000000000007941 */ /* 0x000fea0003800000 */
.L_x_15934:
[----:B------:R-:W-:Y:S01]  /*8650*/  F2FP.BF16.F32.PACK_AB R0, RZ, R0 ;  /* 0x00000000ff00723e */ /* 0x000fe200000010ff */
[----:B------:R-:W-:Y:S06]  /*8660*/  BRA `(.L_x_15915) ;  /* 0x0000000000a87947 */ /* 0x000fec0003800000 */
.L_x_15927:
        /* <DEDUP_REMOVED lines=14> */
.L_x_15941:
[----:B------:R-:W-:Y:S05]  /*8750*/  BSYNC B0 ;  /* 0x0000000000007941 */ /* 0x000fea0003800000 */
.L_x_15940:
[----:B------:R-:W-:Y:S01]  /*8760*/  F2FP.BF16.F32.PACK_AB R0, RZ, R0 ;  /* 0x00000000ff00723e */ /* 0x000fe200000010ff */
[----:B------:R-:W-:Y:S06]  /*8770*/  BRA `(.L_x_15915) ;  /* 0x0000000000647947 */ /* 0x000fec0003800000 */
.L_x_15914:
        /* <DEDUP_REMOVED lines=16> */
.L_x_15942:
[----:B------:R-:W-:Y:S01]  /*8880*/  PRMT R0, RZ, 0x7610, R0 ;  /* 0x00007610ff007816 */ /* 0x000fe20000000000 */
[----:B------:R-:W-:Y:S06]  /*8890*/  BRA `(.L_x_15915) ;  /* 0x00000000001c7947 */ /* 0x000fec0003800000 */
.L_x_15939:
[----:B------:R-:W2:Y:S02]  /*88a0*/  LDG.E.64 R2, desc[UR36][R2.64] ;  /* 0x0000002402027981 */ /* 0x000ea4000c1e1b00 */
[----:B--2---:R-:W0:Y:S02]  /*88b0*/  I2F.U64 R0, R2 ;  /* 0x0000000200007312 */ /* 0x004e240000301000 */
[----:B0-----:R-:W-:Y:S01]  /*88c0*/  F2FP.BF16.F32.PACK_AB R0, RZ, R0 ;  /* 0x00000000ff00723e */ /* 0x001fe200000010ff */
[----:B------:R-:W-:Y:S06]  /*88d0*/  BRA `(.L_x_15915) ;  /* 0x00000000000c7947 */ /* 0x000fec0003800000 */
.L_x_15938:
[----:B------:R-:W2:Y:S02]  /*88e0*/  LDG.E R2, desc[UR36][R2.64] ;  /* 0x0000002402027981 */ /* 0x000ea4000c1e1900 */
[----:B--2---:R-:W-:-:S04]  /*88f0*/  I2FP.F32.U32 R0, R2 ;  /* 0x0000000200007245 */ /* 0x004fc80000201000 */
[----:B------:R-:W-:-:S07]  /*8900*/  F2FP.BF16.F32.PACK_AB R0, RZ, R0 ;  /* 0x00000000ff00723e */ /* 0x000fce00000010ff */
.L_x_15915:
        /* <DEDUP_REMOVED lines=20> */
.L_x_15946:
[----:B------:R-:W-:-:S06]  /*8a50*/  IMAD.U32 R3, R3, 0x10000, RZ ;  /* 0x0001000003037824 */ /* 0x000fcc00078e00ff */
[----:B------:R-:W0:Y:S02]  /*8a60*/  F2I.S64.TRUNC R2, R3 ;  /* 0x0000000300027311 */ /* 0x000e24000020d900 */
[----:B0-----:R3:W-:Y:S01]  /*8a70*/  STG.E.U8 desc[UR36][R16.64], R2 ;  /* 0x0000000210007986 */ /* 0x0017e2000c101124 */
[----:B------:R-:W-:Y:S05]  /*8a80*/  BRA `(.L_x_15948) ;  /* 0x0000000c00847947 */ /* 0x000fea0003800000 */
.L_x_15945:
        /* <DEDUP_REMOVED lines=10> */
.L_x_15950:
[----:B------:R-:W-:-:S06]  /*8b30*/  IMAD.U32 R3, R3, 0x10000, RZ ;  /* 0x0001000003037824 */ /* 0x000fcc00078e00ff */
[----:B------:R-:W0:Y:S02]  /*8b40*/  F2I.FTZ.TRUNC.NTZ R3, R3 ;  /* 0x0000000300037305 */ /* 0x000e24000021f100 */
[----:B0-----:R2:W-:Y:S01]  /*8b50*/  STG.E desc[UR36][R16.64], R3 ;  /* 0x0000000310007986 */ /* 0x0015e2000c101924 */
[----:B------:R-:W-:Y:S05]  /*8b60*/  BRA `(.L_x_15948) ;  /* 0x0000000c004c7947 */ /* 0x000fea0003800000 */
.L_x_15949:
[----:B------:R-:W-:-:S06]  /*8b70*/  IMAD.U32 R3, R3, 0x10000, RZ ;  /* 0x0001000003037824 */ /* 0x000fcc00078e00ff */
[----:B------:R-:W0:Y:S02]  /*8b80*/  F2I.FTZ.TRUNC.NTZ R3, R3 ;  /* 0x0000000300037305 */ /* 0x000e24000021f100 */
[----:B0-----:R0:W-:Y:S01]  /*8b90*/  STG.E.U16 desc[UR36][R16.64], R3 ;  /* 0x0000000310007986 */ /* 0x0011e2000c101524 */
[----:B------:R-:W-:Y:S05]  /*8ba0*/  BRA `(.L_x_15948) ;  /* 0x0000000c003c7947 */ /* 0x000fea0003800000 */
.L_x_15944:
        /* <DEDUP_REMOVED lines=9> */
.L_x_15952:
[----:B------:R-:W-:-:S05]  /*8c40*/  IMAD.U32 R0, R3, 0x10000, RZ ;  /* 0x0001000003007824 */ /* 0x000fca00078e00ff */
[----:B------:R-:W-:-:S05]  /*8c50*/  F2FP.F16.F32.PACK_AB R0, RZ, R0 ;  /* 0x00000000ff00723e */ /* 0x000fca00000000ff */
[----:B------:R0:W-:Y:S01]  /*8c60*/  STG.E.U16 desc[UR36][R16.64], R0 ;  /* 0x0000000010007986 */ /* 0x0001e2000c101524 */
[----:B------:R-:W-:Y:S05]  /*8c70*/  BRA `(.L_x_15948) ;  /* 0x0000000c00087947 */ /* 0x000fea0003800000 */
.L_x_15951:
        /* <DEDUP_REMOVED lines=10> */
.L_x_15954:
[----:B------:R-:W-:-:S05]  /*8d20*/  IMAD.U32 R3, R3, 0x10000, RZ ;  /* 0x0001000003037824 */ /* 0x000fca00078e00ff */
[----:B------:R-:W-:-:S04]  /*8d30*/  F2FP.F16.F32.PACK_AB R3, RZ, R3 ;  /* 0x00000003ff03723e */ /* 0x000fc800000000ff */
[----:B------:R-:W-:-:S05]  /*8d40*/  PRMT R3, R3, 0x5410, RZ ;  /* 0x0000541003037816 */ /* 0x000fca00000000ff */
[----:B------:R0:W-:Y:S01]  /*8d50*/  STG.E desc[UR36][R16.64], R3 ;  /* 0x0000000310007986 */ /* 0x0001e2000c101924 */
[----:B------:R-:W-:Y:S05]  /*8d60*/  BRA `(.L_x_15948) ;  /* 0x0000000800cc7947 */ /* 0x000fea0003800000 */
.L_x_15953:
[----:B------:R-:W-:-:S04]  /*8d70*/  IMAD.U32 R2, R3, 0x10000, RZ ;  /* 0x0001000003027824 */ /* 0x000fc800078e00ff */
[----:B------:R-:W-:-:S06]  /*8d80*/  FMUL.FTZ R2, R2, 1 ;  /* 0x3f80000002027820 */ /* 0x000fcc0000410000 */
[----:B------:R-:W0:Y:S02]  /*8d90*/  F2F.F64.F32 R2, R2 ;  /* 0x0000000200027310 */ /* 0x000e240000201800 */
[----:B0-----:R0:W-:Y:S01]  /*8da0*/  STG.E.64 desc[UR36][R16.64], R2 ;  /* 0x0000000210007986 */ /* 0x0011e2000c101b24 */
[----:B------:R-:W-:Y:S05]  /*8db0*/  BRA `(.L_x_15948) ;  /* 0x0000000800b87947 */ /* 0x000fea0003800000 */
.L_x_15943:
        /* <DEDUP_REMOVED lines=13> */
.L_x_15957:
[----:B------:R-:W-:Y:S01]  /*8e90*/  IMAD.U32 R3, R3, 0x10000, RZ ;  /* 0x0001000003037824 */ /* 0x000fe200078e00ff */
[----:B------:R-:W-:-:S03]  /*8ea0*/  CS2R R6, SRZ ;  /* 0x0000000000067805 */ /* 0x000fc6000001ff00 */
[----:B------:R-:W-:-:S04]  /*8eb0*/  FMUL.FTZ R3, R3, 1 ;  /* 0x3f80000003037820 */ /* 0x000fc80000410000 */
[----:B------:R-:W0:Y:S02]  /*8ec0*/  F2F.F64.F32 R4, R3 ;  /* 0x0000000300047310 */ /* 0x000e240000201800 */
[----:B0-----:R0:W-:Y:S01]  /*8ed0*/  STG.E.128 desc[UR36][R16.64], R4 ;  /* 0x0000000410007986 */ /* 0x0011e2000c101d24 */
[----:B------:R-:W-:Y:S05]  /*8ee0*/  BRA `(.L_x_15948) ;  /* 0x00000008006c7947 */ /* 0x000fea0003800000 */
.L_x_15956:
        /* <DEDUP_REMOVED lines=21> */
.L_x_15961:
[----:B------:R-:W-:Y:S05]  /*9040*/  BSYNC B0 ;  /* 0x0000000000007941 */ /* 0x000fea0003800000 */
.L_x_15960:
[----:B------:R-:W-:-:S05]  /*9050*/  LOP3.LUT R3, R0, R3, RZ, 0xfc, !PT ;  /* 0x0000000300037212 */ /* 0x000fca00078efcff */
[----:B------:R0:W-:Y:S01]  /*9060*/  STG.E.U8 desc[UR36][R16.64], R3 ;  /* 0x0000000310007986 */ /* 0x0001e2000c101124 */
[----:B------:R-:W-:Y:S05]  /*9070*/  BRA `(.L_x_15948) ;  /* 0x0000000800087947 */ /* 0x000fea0003800000 */
.L_x_15959:
        /* <DEDUP_REMOVED lines=13> */
.L_x_15963:
[----:B------:R-:W-:Y:S01]  /*9150*/  IMAD.MOV.U32 R0, RZ, RZ, 0x7f ;  /* 0x0000007fff007424 */ /* 0x000fe200078e00ff */
[----:B------:R-:W-:-:S04]  /*9160*/  ISETP.GT.U32.AND P0, PT, R2, 0x7f800000, PT ;  /* 0x7f8000000200780c */ /* 0x000fc80003f04070 */
[----:B------:R-:W-:-:S09]  /*9170*/  SEL R0, R0, 0x7c, P0 ;  /* 0x0000007c00007807 */ /* 0x000fd20000000000 */
.L_x_15964:
[----:B------:R-:W-:Y:S05]  /*9180*/  BSYNC B0 ;  /* 0x0000000000007941 */ /* 0x000fea0003800000 */
.L_x_15962:
[----:B------:R-:W-:-:S04]  /*9190*/  LOP3.LUT R2, R3, 0x80000000, RZ, 0xc0, !PT ;  /* 0x8000000003027812 */ /* 0x000fc800078ec0ff */
[----:B------:R-:W-:-:S04]  /*91a0*/  SHF.R.U32.HI R3, RZ, 0x18, R2 ;  /* 0x00000018ff037819 */ /* 0x000fc80000011602 */
[----:B------:R-:W-:-:S05]  /*91b0*/  LOP3.LUT R3, R0, R3, RZ, 0xfc, !PT ;  /* 0x0000000300037212 */ /* 0x000fca00078efcff */
[----:B------:R0:W-:Y:S01]  /*91c0*/  STG.E.U8 desc[UR36][R16.64], R3 ;  /* 0x0000000310007986 */ /* 0x0001e2000c101124 */
[----:B------:R-:W-:Y:S05]  /*91d0*/  BRA `(.L_x_15948) ;  /* 0x0000000400b07947 */ /* 0x000fea0003800000 */
.L_x_15958:
[----:B------:R0:W-:Y:S01]  /*91e0*/  STG.E.U16 desc[UR36][R16.64], R3 ;  /* 0x0000000310007986 */ /* 0x0001e2000c101524 */
[----:B------:R-:W-:Y:S05]  /*91f0*/  BRA `(.L_x_15948) ;  /* 0x0000000400a87947 */ /* 0x000fea0003800000 */
.L_x_15955:
        /* <DEDUP_REMOVED lines=12> */
.L_x_15967:
        /* <DEDUP_REMOVED lines=17> */
.L_x_15970:
[----:B------:R-:W-:-:S04]  /*93d0*/  LOP3.LUT R2, R3, 0x80000000, RZ, 0xc0, !PT ;  /* 0x8000000003027812 */ /* 0x000fc800078ec0ff */
[----:B------:R-:W-:-:S04]  /*93e0*/  SHF.R.U32.HI R3, RZ, 0x18, R2 ;  /* 0x00000018ff037819 */ /* 0x000fc80000011602 */
[----:B------:R-:W-:-:S04]  /*93f0*/  LOP3.LUT R0, R0, R3, RZ, 0xfc, !PT ;  /* 0x0000000300007212 */ /* 0x000fc800078efcff */
[----:B------:R-:W-:-:S07]  /*9400*/  PRMT R8, R0, 0x7610, R8 ;  /* 0x0000761000087816 */ /* 0x000fce0000000008 */
.L_x_15969:
[----:B------:R-:W-:Y:S05]  /*9410*/  BSYNC B0 ;  /* 0x0000000000007941 */ /* 0x000fea0003800000 */
.L_x_15968:
[----:B------:R0:W-:Y:S01]  /*9420*/  STG.E.U8 desc[UR36][R16.64], R8 ;  /* 0x0000000810007986 */ /* 0x0001e2000c101124 */
[----:B------:R-:W-:Y:S05]  /*9430*/  BRA `(.L_x_15948) ;  /* 0x0000000400187947 */ /* 0x000fea0003800000 */
.L_x_15966:
        /* <DEDUP_REMOVED lines=17> */
.L_x_15973:
[----:B------:R-:W-:-:S04]  /*9550*/  LOP3.LUT R2, R3, 0x80000000, RZ, 0xc0, !PT ;  /* 0x8000000003027812 */ /* 0x000fc800078ec0ff */
[----:B------:R-:W-:-:S04]  /*9560*/  SHF.R.U32.HI R3, RZ, 0x18, R2 ;  /* 0x00000018ff037819 */ /* 0x000fc80000011602 */
[----:B------:R-:W-:-:S04]  /*9570*/  LOP3.LUT R0, R0, R3, RZ, 0xfc, !PT ;  /* 0x0000000300007212 */ /* 0x000fc800078efcff */
[----:B------:R-:W-:-:S07]  /*9580*/  PRMT R8, R0, 0x7610, R8 ;  /* 0x0000761000087816 */ /* 0x000fce0000000008 */
.L_x_15972:
[----:B------:R-:W-:Y:S05]  /*9590*/  BSYNC B0 ;  /* 0x0000000000007941 */ /* 0x000fea0003800000 */
.L_x_15971:
[----:B------:R0:W-:Y:S01]  /*95a0*/  STG.E.U8 desc[UR36][R16.64], R8 ;  /* 0x0000000810007986 */ /* 0x0001e2000c101124 */
[----:B------:R-:W-:Y:S05]  /*95b0*/  BRA `(.L_x_15948) ;  /* 0x0000000000b87947 */ /* 0x000fea0003800000 */
.L_x_15965:
        /* <DEDUP_REMOVED lines=22> */
.L_x_15947:
        /* <DEDUP_REMOVED lines=16> */
.L_x_15976:
[----:B------:R-:W-:Y:S05]  /*9820*/  BRA `(.L_x_15948) ;  /* 0x00000000001c7947 */ /* 0x000fea0003800000 */
.L_x_15975:
[----:B------:R-:W-:-:S06]  /*9830*/  IMAD.U32 R3, R3, 0x10000, RZ ;  /* 0x0001000003037824 */ /* 0x000fcc00078e00ff */
[----:B------:R-:W0:Y:S02]  /*9840*/  F2I.U64.TRUNC R2, R3 ;  /* 0x0000000300027311 */ /* 0x000e24000020d800 */
[----:B0-----:R0:W-:Y:S01]  /*9850*/  STG.E.64 desc[UR36][R16.64], R2 ;  /* 0x0000000210007986 */ /* 0x0011e2000c101b24 */
[----:B------:R-:W-:Y:S05]  /*9860*/  BRA `(.L_x_15948) ;  /* 0x00000000000c7947 */ /* 0x000fea0003800000 */
.L_x_15974:
[----:B------:R-:W-:-:S06]  /*9870*/  IMAD.U32 R3, R3, 0x10000, RZ ;  /* 0x0001000003037824 */ /* 0x000fcc00078e00ff */
[----:B------:R-:W0:Y:S02]  /*9880*/  F2I.FTZ.U32.TRUNC.NTZ R3, R3 ;  /* 0x0000000300037305 */ /* 0x000e24000021f000 */
[----:B0-----:R0:W-:Y:S02]  /*9890*/  STG.E desc[UR36][R16.64], R3 ;  /* 0x0000000310007986 */ /* 0x0011e4000c101924 */
.L_x_15948:
[----:B------:R-:W-:-:S07]  /*98a0*/  VIADD R19, R19, 0x80 ;  /* 0x0000008013137836 */ /* 0x000fce0000000000 */
.L_x_15908:
[----:B------:R-:W-:Y:S05]  /*98b0*/  BSYNC B6 ;  /* 0x0000000000067941 */ /* 0x000fea0003800000 */
.L_x_15907:
        /* <DEDUP_REMOVED lines=306> */
.L_x_15977:
        /* <DEDUP_REMOVED lines=22> */
.L_x_15981:
[----:B------:R-:W2:Y:S02]  /*ad40*/  LDG.E.U8 R2, desc[UR36][R2.64] ;  /* 0x0000002402027981 */ /* 0x000ea4000c1e1100 */
[----:B--2---:R-:W-:-:S04]  /*ad50*/  I2FP.F32.U32 R0, R2 ;  /* 0x0000000200007245 */ /* 0x004fc80000201000 */
[----:B------:R-:W-:Y:S01]  /*ad60*/  F2FP.BF16.F32.PACK_AB R0, RZ, R0 ;  /* 0x00000000ff00723e */ /* 0x000fe200000010ff */
[----:B------:R-:W-:Y:S06]  /*ad70*/  BRA `(.L_x_15983) ;  /* 0x0000000c00907947 */ /* 0x000fec0003800000 */
.L_x_15980:
        /* <DEDUP_REMOVED lines=10> */
.L_x_15985:
[----:B------:R-:W2:Y:S02]  /*ae20*/  LDG.E R2, desc[UR36][R2.64] ;  /* 0x0000002402027981 */ /* 0x000ea4000c1e1900 */
[----:B--2---:R-:W-:-:S04]  /*ae30*/  I2FP.F32.S32 R0, R2 ;  /* 0x0000000200007245 */ /* 0x004fc80000201400 */
[----:B------:R-:W-:Y:S01]  /*ae40*/  F2FP.BF16.F32.PACK_AB R0, RZ, R0 ;  /* 0x00000000ff00723e */ /* 0x000fe200000010ff */
[----:B------:R-:W-:Y:S06]  /*ae50*/  BRA `(.L_x_15983) ;  /* 0x0000000c00587947 */ /* 0x000fec0003800000 */
.L_x_15984:
[----:B------:R-:W2:Y:S02]  /*ae60*/  LDG.E.U16 R2, desc[UR36][R2.64] ;  /* 0x0000002402027981 */ /* 0x000ea4000c1e1500 */
[----:B--2---:R-:W0:Y:S02]  /*ae70*/  I2F.S16 R0, R2 ;  /* 0x0000000200007306 */ /* 0x004e240000101400 */
[----:B0-----:R-:W-:Y:S01]  /*ae80*/  F2FP.BF16.F32.PACK_AB R0, RZ, R0 ;  /* 0x00000000ff00723e */ /* 0x001fe200000010ff */
[----:B------:R-:W-:Y:S06]  /*ae90*/  BRA `(.L_x_15983) ;  /* 0x0000000c00487947 */ /* 0x000fec0003800000 */
.L_x_15979:
        /* <DEDUP_REMOVED lines=9> */
.L_x_15987:
[----:B------:R-:W2:Y:S02]  /*af30*/  LDG.E.U16 R0, desc[UR36][R2.64] ;  /* 0x0000002402007981 */ /* 0x000ea4000c1e1500 */
[----:B--2---:R-:W-:-:S05]  /*af40*/  HADD2.F32 R0, -RZ, R0.H0_H0 ;  /* 0x20000000ff007230 */ /* 0x004fca0000004100 */
[----:B------:R-:W-:Y:S01]  /*af50*/  F2FP.BF16.F32.PACK_AB R0, RZ, R0 ;  /* 0x00000000ff00723e */ /* 0x000fe200000010ff */
[----:B------:R-:W-:Y:S06]  /*af60*/  BRA `(.L_x_15983) ;  /* 0x0000000c00147947 */ /* 0x000fec0003800000 */
.L_x_15986:
        /* <DEDUP_REMOVED lines=9> */
.L_x_15989:
[----:B------:R-:W2:Y:S02]  /*b000*/  LDG.E.U16 R2, desc[UR36][R2.64] ;  /* 0x0000002402027981 */ /* 0x000ea4000c1e1500 */
[----:B--2---:R-:W-:-:S05]  /*b010*/  HADD2.F32 R0, -RZ, R2.H0_H0 ;  /* 0x20000002ff007230 */ /* 0x004fca0000004100 */
[----:B------:R-:W-:Y:S01]  /*b020*/  F2FP.BF16.F32.PACK_AB R0, RZ, R0 ;  /* 0x00000000ff00723e */ /* 0x000fe200000010ff */
[----:B------:R-:W-:Y:S06]  /*b030*/  BRA `(.L_x_15983) ;  /* 0x0000000800e07947 */ /* 0x000fec0003800000 */
.L_x_15988:
        /* <DEDUP_REMOVED lines=8> */
.L_x_15978:
        /* <DEDUP_REMOVED lines=13> */
.L_x_15992:
        /* <DEDUP_REMOVED lines=8> */
.L_x_15991:
        /* <DEDUP_REMOVED lines=28> */
.L_x_15994:
        /* <DEDUP_REMOVED lines=15> */
.L_x_15993:
[----:B------:R0:W5:Y:S01]  /*b4c0*/  LDG.E.U16 R0, desc[UR36][R2.64] ;  /* 0x0000002402007981 */ /* 0x000162000c1e1500 */
[----:B------:R-:W-:Y:S05]  /*b4d0*/  BRA `(.L_x_15983) ;  /* 0x0000000400b87947 */ /* 0x000fea0003800000 */
.L_x_15990:
        /* <DEDUP_REMOVED lines=12> */
.L_x_15997:
        /* <DEDUP_REMOVED lines=21> */
.L_x_16001:
[----:B------:R-:W-:Y:S05]  /*b6f0*/  BSYNC B1 ;  /* 0x0000000000017941 */ /* 0x000fea0003800000 */
.L_x_16000:
[----:B------:R-:W-:Y:S01]  /*b700*/  LEA R3, R0, 0x3b800000, 0x17 ;  /* 0x3b80000000037811 */ /* 0x000fe200078eb8ff */
[----:B------:R-:W-:-:S05]  /*b710*/  IMAD.SHL.U32 R0, R2, 0x100000, RZ ;  /* 0x0010000002007824 */ /* 0x000fca00078e00ff */
[----:B------:R-:W-:-:S07]  /*b720*/  LOP3.LUT R0, R3, R0, R4, 0xfe, !PT ;  /* 0x0000000003007212 */ /* 0x000fce00078efe04 */
.L_x_15999:
[----:B------:R-:W-:Y:S05]  /*b730*/  BSYNC B0 ;  /* 0x0000000000007941 */ /* 0x000fea0003800000 */
.L_x_15998:
[----:B------:R-:W-:Y:S01]  /*b740*/  F2FP.BF16.F32.PACK_AB R0, RZ, R0 ;  /* 0x00000000ff00723e */ /* 0x000fe200000010ff */
[----:B------:R-:W-:Y:S06]  /*b750*/  BRA `(.L_x_15983) ;  /* 0x0000000400187947 */ /* 0x000fec0003800000 */
.L_x_15996:
        /* <DEDUP_REMOVED lines=21> */
.L_x_16005:
[----:B------:R-:W-:Y:S05]  /*b8b0*/  BSYNC B1 ;  /* 0x0000000000017941 */ /* 0x000fea0003800000 */
.L_x_16004:
[----:B------:R-:W-:Y:S01]  /*b8c0*/  LEA R3, R0, 0x37800000, 0x17 ;  /* 0x3780000000037811 */ /* 0x000fe200078eb8ff */
[----:B------:R-:W-:-:S05]  /*b8d0*/  IMAD.SHL.U32 R0, R2, 0x200000, RZ ;  /* 0x0020000002007824 */ /* 0x000fca00078e00ff */
[----:B------:R-:W-:-:S07]  /*b8e0*/  LOP3.LUT R0, R3, R0, R4, 0xfe, !PT ;  /* 0x0000000003007212 */ /* 0x000fce00078efe04 */
.L_x_16003:
[----:B------:R-:W-:Y:S05]  /*b8f0*/  BSYNC B0 ;  /* 0x0000000000007941 */ /* 0x000fea0003800000 */
.L_x_16002:
[----:B------:R-:W-:Y:S01]  /*b900*/  F2FP.BF16.F32.PACK_AB R0, RZ, R0 ;  /* 0x00000000ff00723e */ /* 0x000fe200000010ff */
[----:B------:R-:W-:Y:S06]  /*b910*/  BRA `(.L_x_15983) ;  /* 0x0000000000a87947 */ /* 0x000fec0003800000 */
.L_x_15995:
        /* <DEDUP_REMOVED lines=14> */
.L_x_16009:
[----:B------:R-:W-:Y:S05]  /*ba00*/  BSYNC B0 ;  /* 0x0000000000007941 */ /* 0x000fea0003800000 */
.L_x_16008:
[----:B------:R-:W-:Y:S01]  /*ba10*/  F2FP.BF16.F32.PACK_AB R0, RZ, R0 ;  /* 0x00000000ff00723e */ /* 0x000fe200000010ff */
[----:B------:R-:W-:Y:S06]  /*ba20*/  BRA `(.L_x_15983) ;  /* 0x0000000000647947 */ /* 0x000fec0003800000 */
.L_x_15982:
        /* <DEDUP_REMOVED lines=16> */
.L_x_16010:
[----:B------:R-:W-:Y:S01]  /*bb30*/  PRMT R0, RZ, 0x7610, R0 ;  /* 0x00007610ff007816 */ /* 0x000fe20000000000 */
[----:B------:R-:W-:Y:S06]  /*bb40*/  BRA `(.L_x_15983) ;  /* 0x00000000001c7947 */ /* 0x000fec0003800000 */
.L_x_16007:
[----:B------:R-:W2:Y:S02]  /*bb50*/  LDG.E.64 R2, desc[UR36][R2.64] ;  /* 0x0000002402027981 */ /* 0x000ea4000c1e1b00 */
[----:B--2---:R-:W0:Y:S02]  /*bb60*/  I2F.U64 R0, R2 ;  /* 0x0000000200007312 */ /* 0x004e240000301000 */
[----:B0-----:R-:W-:Y:S01]  /*bb70*/  F2FP.BF16.F32.PACK_AB R0, RZ, R0 ;  /* 0x00000000ff00723e */ /* 0x001fe200000010ff */
[----:B------:R-:W-:Y:S06]  /*bb80*/  BRA `(.L_x_15983) ;  /* 0x00000000000c7947 */ /* 0x000fec0003800000 */
.L_x_16006:
[----:B------:R-:W2:Y:S02]  /*bb90*/  LDG.E R2, desc[UR36][R2.64] ;  /* 0x0000002402027981 */ /* 0x000ea4000c1e1900 */
[----:B--2---:R-:W-:-:S04]  /*bba0*/  I2FP.F32.U32 R0, R2 ;  /* 0x0000000200007245 */ /* 0x004fc80000201000 */
[----:B------:R-:W-:-:S07]  /*bbb0*/  F2FP.BF16.F32.PACK_AB R0, RZ, R0 ;  /* 0x00000000ff00723e */ /* 0x000fce00000010ff */
.L_x_15983:
        /* <DEDUP_REMOVED lines=18> */
[----:B0-----:R-:W-:Y:S01]  /*bce0*/  STG.E.U8 desc[UR36][R16.64], R3 ;  /* 0x0000000310007986 */ /* 0x001fe2000c101124 */
[----:B------:R-:W-:Y:S05]  /*bcf0*/  EXIT ;  /* 0x000000000000794d */ /* 0x000fea0003800000 */
.L_x_16014:
[----:B------:R-:W-:-:S06]  /*bd00*/  IMAD.U32 R3, R3, 0x10000, RZ ;  /* 0x0001000003037824 */ /* 0x000fcc00078e00ff */
[----:B------:R-:W0:Y:S02]  /*bd10*/  F2I.S64.TRUNC R2, R3 ;  /* 0x0000000300027311 */ /* 0x000e24000020d900 */
[----:B0-----:R-:W-:Y:S01]  /*bd20*/  STG.E.U8 desc[UR36][R16.64], R2 ;  /* 0x0000000210007986 */ /* 0x001fe2000c101124 */
[----:B------:R-:W-:Y:S05]  /*bd30*/  EXIT ;  /* 0x000000000000794d */ /* 0x000fea0003800000 */
.L_x_16013:
        /* <DEDUP_REMOVED lines=10> */
.L_x_16017:
[----:B------:R-:W-:-:S06]  /*bde0*/  IMAD.U32 R3, R3, 0x10000, RZ ;  /* 0x0001000003037824 */ /* 0x000fcc00078e00ff */
[----:B------:R-:W0:Y:S02]  /*bdf0*/  F2I.FTZ.TRUNC.NTZ R3, R3 ;  /* 0x0000000300037305 */ /* 0x000e24000021f100 */
[----:B0-----:R-:W-:Y:S01]  /*be00*/  STG.E desc[UR36][R16.64], R3 ;  /* 0x0000000310007986 */ /* 0x001fe2000c101924 */
[----:B------:R-:W-:Y:S05]  /*be10*/  EXIT ;  /* 0x000000000000794d */ /* 0x000fea0003800000 */
.L_x_16016:
[----:B------:R-:W-:-:S06]  /*be20*/  IMAD.U32 R3, R3, 0x10000, RZ ;  /* 0x0001000003037824 */ /* 0x000fcc00078e00ff */
[----:B------:R-:W0:Y:S02]  /*be30*/  F2I.FTZ.TRUNC.NTZ R3, R3 ;  /* 0x0000000300037305 */ /* 0x000e24000021f100 */
[----:B0-----:R-:W-:Y:S01]  /*be40*/  STG.E.U16 desc[UR36][R16.64], R3 ;  /* 0x0000000310007986 */ /* 0x001fe2000c101524 */
[----:B------:R-:W-:Y:S05]  /*be50*/  EXIT ;  /* 0x000000000000794d */ /* 0x000fea0003800000 */
.L_x_16012:
        /* <DEDUP_REMOVED lines=9> */
.L_x_16019:
[----:B------:R-:W-:-:S05]  /*bef0*/  IMAD.U32 R0, R3, 0x10000, RZ ;  /* 0x0001000003007824 */ /* 0x000fca00078e00ff */
[----:B------:R-:W-:-:S05]  /*bf00*/  F2FP.F16.F32.PACK_AB R0, RZ, R0 ;  /* 0x00000000ff00723e */ /* 0x000fca00000000ff */
[----:B------:R-:W-:Y:S01]  /*bf10*/  STG.E.U16 desc[UR36][R16.64], R0 ;  /* 0x0000000010007986 */ /* 0x000fe2000c101524 */
[----:B------:R-:W-:Y:S05]  /*bf20*/  EXIT ;  /* 0x000000000000794d */ /* 0x000fea0003800000 */
.L_x_16018:
        /* <DEDUP_REMOVED lines=10> */
.L_x_16021:
[----:B------:R-:W-:-:S05]  /*bfd0*/  IMAD.U32 R3, R3, 0x10000, RZ ;  /* 0x0001000003037824 */ /* 0x000fca00078e00ff */
[----:B------:R-:W-:-:S04]  /*bfe0*/  F2FP.F16.F32.PACK_AB R3, RZ, R3 ;  /* 0x00000003ff03723e */ /* 0x000fc800000000ff */
[----:B------:R-:W-:-:S05]  /*bff0*/  PRMT R3, R3, 0x5410, RZ ;  /* 0x0000541003037816 */ /* 0x000fca00000000ff */
[----:B------:R-:W-:Y:S01]  /*c000*/  STG.E desc[UR36][R16.64], R3 ;  /* 0x0000000310007986 */ /* 0x000fe2000c101924 */
[----:B------:R-:W-:Y:S05]  /*c010*/  EXIT ;  /* 0x000000000000794d */ /* 0x000fea0003800000 */
.L_x_16020:
[----:B------:R-:W-:-:S04]  /*c020*/  IMAD.U32 R2, R3, 0x10000, RZ ;  /* 0x0001000003027824 */ /* 0x000fc800078e00ff */
[----:B------:R-:W-:-:S06]  /*c030*/  FMUL.FTZ R2, R2, 1 ;  /* 0x3f80000002027820 */ /* 0x000fcc0000410000 */
[----:B------:R-:W0:Y:S02]  /*c040*/  F2F.F64.F32 R2, R2 ;  /* 0x0000000200027310 */ /* 0x000e240000201800 */
[----:B0-----:R-:W-:Y:S01]  /*c050*/  STG.E.64 desc[UR36][R16.64], R2 ;  /* 0x0000000210007986 */ /* 0x001fe2000c101b24 */
[----:B------:R-:W-:Y:S05]  /*c060*/  EXIT ;  /* 0x000000000000794d */ /* 0x000fea0003800000 */
.L_x_16011:
        /* <DEDUP_REMOVED lines=13> */
.L_x_16024:
[----:B------:R-:W-:Y:S01]  /*c140*/  IMAD.U32 R3, R3, 0x10000, RZ ;  /* 0x0001000003037824 */ /* 0x000fe200078e00ff */
[----:B------:R-:W-:-:S03]  /*c150*/  CS2R R6, SRZ ;  /* 0x0000000000067805 */ /* 0x000fc6000001ff00 */
[----:B------:R-:W-:-:S04]  /*c160*/  FMUL.FTZ R3, R3, 1 ;  /* 0x3f80000003037820 */ /* 0x000fc80000410000 */
[----:B------:R-:W0:Y:S02]  /*c170*/  F2F.F64.F32 R4, R3 ;  /* 0x0000000300047310 */ /* 0x000e240000201800 */
[----:B0-----:R-:W-:Y:S01]  /*c180*/  STG.E.128 desc[UR36][R16.64], R4 ;  /* 0x0000000410007986 */ /* 0x001fe2000c101d24 */
[----:B------:R-:W-:Y:S05]  /*c190*/  EXIT ;  /* 0x000000000000794d */ /* 0x000fea0003800000 */
.L_x_16023:
        /* <DEDUP_REMOVED lines=21> */
.L_x_16028:
[----:B------:R-:W-:Y:S05]  /*c2f0*/  BSYNC B0 ;  /* 0x0000000000007941 */ /* 0x000fea0003800000 */
.L_x_16027:
[----:B------:R-:W-:-:S05]  /*c300*/  LOP3.LUT R3, R0, R3, RZ, 0xfc, !PT ;  /* 0x0000000300037212 */ /* 0x000fca00078efcff */
[----:B------:R-:W-:Y:S01]  /*c310*/  STG.E.U8 desc[UR36][R16.64], R3 ;  /* 0x0000000310007986 */ /* 0x000fe2000c101124 */
[----:B------:R-:W-:Y:S05]  /*c320*/  EXIT ;  /* 0x000000000000794d */ /* 0x000fea0003800000 */
.L_x_16026:
        /* <DEDUP_REMOVED lines=13> */
.L_x_16030:
[----:B------:R-:W-:Y:S01]  /*c400*/  IMAD.MOV.U32 R0, RZ, RZ, 0x7f ;  /* 0x0000007fff007424 */ /* 0x000fe200078e00ff */
[----:B------:R-:W-:-:S04]  /*c410*/  ISETP.GT.U32.AND P0, PT, R2, 0x7f800000, PT ;  /* 0x7f8000000200780c */ /* 0x000fc80003f04070 */
[----:B------:R-:W-:-:S09]  /*c420*/  SEL R0, R0, 0x7c, P0 ;  /* 0x0000007c00007807 */ /* 0x000fd20000000000 */
.L_x_16031:
[----:B------:R-:W-:Y:S05]  /*c430*/  BSYNC B0 ;  /* 0x0000000000007941 */ /* 0x000fea0003800000 */
.L_x_16029:
[----:B------:R-:W-:-:S04]  /*c440*/  LOP3.LUT R2, R3, 0x80000000, RZ, 0xc0, !PT ;  /* 0x8000000003027812 */ /* 0x000fc800078ec0ff */
[----:B------:R-:W-:-:S04]  /*c450*/  SHF.R.U32.HI R3, RZ, 0x18, R2 ;  /* 0x00000018ff037819 */ /* 0x000fc80000011602 */
[----:B------:R-:W-:-:S05]  /*c460*/  LOP3.LUT R3, R0, R3, RZ, 0xfc, !PT ;  /* 0x0000000300037212 */ /* 0x000fca00078efcff */
[----:B------:R-:W-:Y:S01]  /*c470*/  STG.E.U8 desc[UR36][R16.64], R3 ;  /* 0x0000000310007986 */ /* 0x000fe2000c101124 */
[----:B------:R-:W-:Y:S05]  /*c480*/  EXIT ;  /* 0x000000000000794d */ /* 0x000fea0003800000 */
.L_x_16025:
[----:B------:R-:W-:Y:S01]  /*c490*/  STG.E.U16 desc[UR36][R16.64], R3 ;  /* 0x0000000310007986 */ /* 0x000fe2000c101524 */
[----:B------:R-:W-:Y:S05]  /*c4a0*/  EXIT ;  /* 0x000000000000794d */ /* 0x000fea0003800000 */
.L_x_16022:
        /* <DEDUP_REMOVED lines=12> */
.L_x_16034:
        /* <DEDUP_REMOVED lines=17> */
.L_x_16037:
[----:B------:R-:W-:-:S04]  /*c680*/  LOP3.LUT R2, R3, 0x80000000, RZ, 0xc0, !PT ;  /* 0x8000000003027812 */ /* 0x000fc800078ec0ff */
[----:B------:R-:W-:-:S04]  /*c690*/  SHF.R.U32.HI R3, RZ, 0x18, R2 ;  /* 0x00000018ff037819 */ /* 0x000fc80000011602 */
[----:B------:R-:W-:-:S04]  /*c6a0*/  LOP3.LUT R0, R0, R3, RZ, 0xfc, !PT ;  /* 0x0000000300007212 */ /* 0x000fc800078efcff */
[----:B------:R-:W-:-:S07]  /*c6b0*/  PRMT R8, R0, 0x7610, R8 ;  /* 0x0000761000087816 */ /* 0x000fce0000000008 */
.L_x_16036:
[----:B------:R-:W-:Y:S05]  /*c6c0*/  BSYNC B0 ;  /* 0x0000000000007941 */ /* 0x000fea0003800000 */
.L_x_16035:
[----:B------:R-:W-:Y:S01]  /*c6d0*/  STG.E.U8 desc[UR36][R16.64], R8 ;  /* 0x0000000810007986 */ /* 0x000fe2000c101124 */
[----:B------:R-:W-:Y:S05]  /*c6e0*/  EXIT ;  /* 0x000000000000794d */ /* 0x000fea0003800000 */
.L_x_16033:
        /* <DEDUP_REMOVED lines=17> */
.L_x_16040:
[----:B------:R-:W-:-:S04]  /*c800*/  LOP3.LUT R2, R3, 0x80000000, RZ, 0xc0, !PT ;  /* 0x8000000003027812 */ /* 0x000fc800078ec0ff */
[----:B------:R-:W-:-:S04]  /*c810*/  SHF.R.U32.HI R3, RZ, 0x18, R2 ;  /* 0x00000018ff037819 */ /* 0x000fc80000011602 */
[----:B------:R-:W-:-:S04]  /*c820*/  LOP3.LUT R0, R0, R3, RZ, 0xfc, !PT ;  /* 0x0000000300007212 */ /* 0x000fc800078efcff */
[----:B------:R-:W-:-:S07]  /*c830*/  PRMT R8, R0, 0x7610, R8 ;  /* 0x0000761000087816 */ /* 0x000fce0000000008 */
.L_x_16039:
[----:B------:R-:W-:Y:S05]  /*c840*/  BSYNC B0 ;  /* 0x0000000000007941 */ /* 0x000fea0003800000 */
.L_x_16038:
[----:B------:R-:W-:Y:S01]  /*c850*/  STG.E.U8 desc[UR36][R16.64], R8 ;  /* 0x0000000810007986 */ /* 0x000fe2000c101124 */
[----:B------:R-:W-:Y:S05]  /*c860*/  EXIT ;  /* 0x000000000000794d */ /* 0x000fea0003800000 */
.L_x_16032:
        /* <DEDUP_REMOVED lines=22> */
.L_x_16015:
        /* <DEDUP_REMOVED lines=16> */
.L_x_16043:
[----:B------:R-:W-:Y:S05]  /*cad0*/  EXIT ;  /* 0x000000000000794d */ /* 0x000fea0003800000 */
.L_x_16042:
[----:B------:R-:W-:-:S06]  /*cae0*/  IMAD.U32 R3, R3, 0x10000, RZ ;  /* 0x0001000003037824 */ /* 0x000fcc00078e00ff */
[----:B------:R-:W0:Y:S02]  /*caf0*/  F2I.U64.TRUNC R2, R3 ;  /* 0x0000000300027311 */ /* 0x000e24000020d800 */
[----:B0-----:R-:W-:Y:S01]  /*cb00*/  STG.E.64 desc[UR36][R16.64], R2 ;  /* 0x0000000210007986 */ /* 0x001fe2000c101b24 */
[----:B------:R-:W-:Y:S05]  /*cb10*/  EXIT ;  /* 0x000000000000794d */ /* 0x000fea0003800000 */
.L_x_16041:
[----:B------:R-:W-:-:S06]  /*cb20*/  IMAD.U32 R3, R3, 0x10000, RZ ;  /* 0x0001000003037824 */ /* 0x000fcc00078e00ff */
[----:B------:R-:W0:Y:S02]  /*cb30*/  F2I.FTZ.U32.TRUNC.NTZ R3, R3 ;  /* 0x0000000300037305 */ /* 0x000e24000021f000 */
[----:B0-----:R-:W-:Y:S01]  /*cb40*/  STG.E desc[UR36][R16.64], R3 ;  /* 0x0000000310007986 */ /* 0x001fe2000c101924 */
[----:B------:R-:W-:Y:S05]  /*cb50*/  EXIT ;  /* 0x000000000000794d */ /* 0x000fea0003800000 */
.L_x_16044:
        /* <DEDUP_REMOVED lines=10> */
.L_x_19444:


//--------------------- .text._ZN2at6native27unrolled_elementwise_kernelINS0_13BUnaryFunctorIN3c108BFloat16ES4_S4_NS0_15binary_internal10MulFunctorIfEEEESt5arrayIPcLm2EELi4E23TrivialOffsetCalculatorILi1EjESD_NS0_6memory12LoadWithCastILi1EEENSE_13StoreWithCastILi1EEEEEviT_T0_T2_T3_T4_T5_ --------------------------
	.section	.text._ZN2at6native27unrolled_elementwise_kernelINS0_13BUnaryFunctorIN3c108BFloat16ES4_S4_NS0_15binary_internal10MulFunctorIfEEEESt5arrayIPcLm2EELi4E23TrivialOffsetCalculatorILi1EjESD_NS0_6memory12LoadWithCastILi1EEENSE_13StoreWithCastILi1EEEEEviT_T0_T2_T3_T4_T5_,"ax",@progbits
	.align	128
        .global         _ZN2at6native27unrolled_elementwise_kernelINS0_13BUnaryFunctorIN3c108BFloat16ES4_S4_NS0_15binary_internal10MulFunctorIfEEEESt5arrayIPcLm2EELi4E23TrivialOffsetCalculatorILi1EjESD_NS0_6memory12LoadWithCastILi1EEENSE_13StoreWithCastILi1EEEEEviT_T0_T2_T3_T4_T5_
        .type           _ZN2at6native27unrolled_elementwise_kernelINS0_13BUnaryFunctorIN3c108BFloat16ES4_S4_NS0_15binary_internal10MulFunctorIfEEEESt5arrayIPcLm2EELi4E23TrivialOffsetCalculatorILi1EjESD_NS0_6memory12LoadWithCastILi1EEENSE_13StoreWithCastILi1EEEEEviT_T0_T2_T3_T4_T5_,@function
        .size           _ZN2at6native27unrolled_elementwise_kernelINS0_13BUnaryFunctorIN3c108BFloat16ES4_S4_NS0_15binary_internal10MulFunctorIfEEEESt5arrayIPcLm2EELi4E23TrivialOffsetCalculatorILi1EjESD_NS0_6memory12LoadWithCastILi1EEENSE_13StoreWithCastILi1EEEEEviT_T0_T2_T3_T4_T5_,(.L_x_19445 - _ZN2at6native27unrolled_elementwise_kernelINS0_13BUnaryFunctorIN3c108BFloat16ES4_S4_NS0_15binary_internal10MulFunctorIfEEEESt5arrayIPcLm2EELi4E23TrivialOffsetCalculatorILi1EjESD_NS0_6memory12LoadWithCastILi1EEENSE_13StoreWithCastILi1EEEEEviT_T0_T2_T3_T4_T5_)
        .other          _ZN2at6native27unrolled_elementwise_kernelINS0_13BUnaryFunctorIN3c108BFloat16ES4_S4_NS0_15binary_internal10MulFunctorIfEEEESt5arrayIPcLm2EELi4E23TrivialOffsetCalculatorILi1EjESD_NS0_6memory12LoadWithCastILi1EEENSE_13StoreWithCastILi1EEEEEviT_T0_T2_T3_T4_T5_,@"STO_CUDA_ENTRY STV_DEFAULT"
_ZN2at6native27unrolled_elementwise_kernelINS0_13BUnaryFunctorIN3c108BFloat16ES4_S4_NS0_15binary_internal10MulFunctorIfEEEESt5arrayIPcLm2EELi4E23TrivialOffsetCalculatorILi1EjESD_NS0_6memory12LoadWithCastILi1EEENSE_13StoreWithCastILi1EEEEEviT_T0_T2_T3_T4_T5_:
.text._ZN2at6native27unrolled_elementwise_kernelINS0_13BUnaryFunctorIN3c108BFloat16ES4_S4_NS0_15binary_internal10MulFunctorIfEEEESt5arrayIPcLm2EELi4E23TrivialOffsetCalculatorILi1EjESD_NS0_6memory12LoadWithCastILi1EEENSE_13StoreWithCastILi1EEEEEviT_T0_T2_T3_T4_T5_:
        /* <DEDUP_REMOVED lines=34> */
.L_x_16050:
[----:B------:R-:W2:Y:S02]  /*0220*/  LDG.E.U8 R4, desc[UR36][R4.64] ;  /* 0x0000002404047981 */ /* 0x000ea4000c1e1100 */
[----:B--2---:R-:W-:-:S04]  /*0230*/  I2FP.F32.U32 R0, R4 ;  /* 0x0000000400007245 */ /* 0x004fc80000201000 */
[----:B------:R-:W-:-:S04]  /*0240*/  F2FP.BF16.F32.PACK_AB R0, RZ, R0 ;  /* 0x00000000ff00723e */ /* 0x000fc800000010ff */
[----:B------:R-:W-:Y:S01]  /*0250*/  PRMT R17, R0, 0x7610, R17 ;  /* 0x0000761000117816 */ /* 0x000fe20000000011 */
[----:B------:R-:W-:Y:S06]  /*0260*/  BRA `(.L_x_16052) ;  /* 0x0000000c00cc7947 */ /* 0x000fec0003800000 */
.L_x_16049:
        /* <DEDUP_REMOVED lines=11> */
.L_x_16054:
[----:B------:R-:W2:Y:S02]  /*0320*/  LDG.E R4, desc[UR36][R4.64] ;  /* 0x0000002404047981 */ /* 0x000ea4000c1e1900 */
[----:B--2---:R-:W-:-:S04]  /*0330*/  I2FP.F32.S32 R0, R4 ;  /* 0x0000000400007245 */ /* 0x004fc80000201400 */
[----:B------:R-:W-:-:S04]  /*0340*/  F2FP.BF16.F32.PACK_AB R0, RZ, R0 ;  /* 0x00000000ff00723e */ /* 0x000fc800000010ff */
[----:B------:R-:W-:Y:S01]  /*0350*/  PRMT R17, R0, 0x7610, R17 ;  /* 0x0000761000117816 */ /* 0x000fe20000000011 */
[----:B------:R-:W-:Y:S06]  /*0360*/  BRA `(.L_x_16052) ;  /* 0x0000000c008c7947 */ /* 0x000fec0003800000 */
.L_x_16053:
[----:B------:R-:W2:Y:S02]  /*0370*/  LDG.E.U16 R4, desc[UR36][R4.64] ;  /* 0x0000002404047981 */ /* 0x000ea4000c1e1500 */
[----:B--2---:R-:W0:Y:S02]  /*0380*/  I2F.S16 R0, R4 ;  /* 0x0000000400007306 */ /* 0x004e240000101400 */
[----:B0-----:R-:W-:-:S04]  /*0390*/  F2FP.BF16.F32.PACK_AB R0, RZ, R0 ;  /* 0x00000000ff00723e */ /* 0x001fc800000010ff */
[----:B------:R-:W-:Y:S01]  /*03a0*/  PRMT R17, R0, 0x7610, R17 ;  /* 0x0000761000117816 */ /* 0x000fe20000000011 */
[----:B------:R-:W-:Y:S06]  /*03b0*/  BRA `(.L_x_16052) ;  /* 0x0000000c00787947 */ /* 0x000fec0003800000 */
.L_x_16048:
        /* <DEDUP_REMOVED lines=9> */
.L_x_16056:
[----:B------:R-:W2:Y:S02]  /*0450*/  LDG.E.U16 R0, desc[UR36][R4.64] ;  /* 0x0000002404007981 */ /* 0x000ea4000c1e1500 */
[----:B--2---:R-:W-:-:S05]  /*0460*/  HADD2.F32 R0, -RZ, R0.H0_H0 ;  /* 0x20000000ff007230 */ /* 0x004fca0000004100 */
[----:B------:R-:W-:-:S04]  /*0470*/  F2FP.BF16.F32.PACK_AB R0, RZ, R0 ;  /* 0x00000000ff00723e */ /* 0x000fc800000010ff */
[----:B------:R-:W-:Y:S01]  /*0480*/  PRMT R17, R0, 0x7610, R17 ;  /* 0x0000761000117816 */ /* 0x000fe20000000011 */
[----:B------:R-:W-:Y:S06]  /*0490*/  BRA `(.L_x_16052) ;  /* 0x0000000c00407947 */ /* 0x000fec0003800000 */
.L_x_16055:
        /* <DEDUP_REMOVED lines=9> */
.L_x_16058:
[----:B------:R-:W2:Y:S02]  /*0530*/  LDG.E.U16 R4, desc[UR36][R4.64] ;  /* 0x0000002404047981 */ /* 0x000ea4000c1e1500 */
[----:B--2---:R-:W-:-:S05]  /*0540*/  HADD2.F32 R0, -RZ, R4.H0_H0 ;  /* 0x20000004ff007230 */ /* 0x004fca0000004100 */
[----:B------:R-:W-:-:S04]  /*0550*/  F2FP.BF16.F32.PACK_AB R0, RZ, R0 ;  /* 0x00000000ff00723e */ /* 0x000fc800000010ff */
[----:B------:R-:W-:Y:S01]  /*0560*/  PRMT R17, R0, 0x7610, R17 ;  /* 0x0000761000117816 */ /* 0x000fe20000000011 */
[----:B------:R-:W-:Y:S06]  /*0570*/  BRA `(.L_x_16052) ;  /* 0x0000000c00087947 */ /* 0x000fec0003800000 */
.L_x_16057:
        /* <DEDUP_REMOVED lines=9> */
.L_x_16047:
        /* <DEDUP_REMOVED lines=14> */
.L_x_16061:
        /* <DEDUP_REMOVED lines=9> */
.L_x_16060:
        /* <DEDUP_REMOVED lines=28> */
.L_x_16063:
        /* <DEDUP_REMOVED lines=16> */
.L_x_16062:
[----:B------:R0:W5:Y:S01]  /*0a40*/  LDG.E.U16 R17, desc[UR36][R4.64] ;  /* 0x0000002404117981 */ /* 0x000162000c1e1500 */
[----:B------:R-:W-:Y:S05]  /*0a50*/  BRA `(.L_x_16052) ;  /* 0x0000000400d07947 */ /* 0x000fea0003800000 */
.L_x_16059:
        /* <DEDUP_REMOVED lines=13> */
.L_x_16066:
        /* <DEDUP_REMOVED lines=21> */
.L_x_16070:
[----:B------:R-:W-:Y:S05]  /*0c80*/  BSYNC B1 ;  /* 0x0000000000017941 */ /* 0x000fea0003800000 */
.L_x_16069:
[----:B------:R-:W-:Y:S01]  /*0c90*/  LEA R5, R0, 0x3b800000, 0x17 ;  /* 0x3b80000000057811 */ /* 0x000fe200078eb8ff */
[----:B------:R-:W-:-:S05]  /*0ca0*/  IMAD.SHL.U32 R0, R3, 0x100000, RZ ;  /* 0x0010000003007824 */ /* 0x000fca00078e00ff */
[----:B------:R-:W-:-:S07]  /*0cb0*/  LOP3.LUT R0, R5, R0, R6, 0xfe, !PT ;  /* 0x0000000005007212 */ /* 0x000fce00078efe06 */
.L_x_16068:
[----:B------:R-:W-:Y:S05]  /*0cc0*/  BSYNC B0 ;  /* 0x0000000000007941 */ /* 0x000fea0003800000 */
.L_x_16067:
[----:B------:R-:W-:-:S04]  /*0cd0*/  F2FP.BF16.F32.PACK_AB R0, RZ, R0 ;  /* 0x00000000ff00723e */ /* 0x000fc800000010ff */
[----:B------:R-:W-:Y:S01]  /*0ce0*/  PRMT R17, R0, 0x7610, R17 ;  /* 0x0000761000117816 */ /* 0x000fe20000000011 */
[----:B------:R-:W-:Y:S06]  /*0cf0*/  BRA `(.L_x_16052) ;  /* 0x0000000400287947 */ /* 0x000fec0003800000 */
.L_x_16065:
        /* <DEDUP_REMOVED lines=21> */
.L_x_16074:
[----:B------:R-:W-:Y:S05]  /*0e50*/  BSYNC B1 ;  /* 0x0000000000017941 */ /* 0x000fea0003800000 */
.L_x_16073:
[----:B------:R-:W-:Y:S01]  /*0e60*/  LEA R5, R0, 0x37800000, 0x17 ;  /* 0x3780000000057811 */ /* 0x000fe200078eb8ff */
[----:B------:R-:W-:-:S05]  /*0e70*/  IMAD.SHL.U32 R0, R3, 0x200000, RZ ;  /* 0x0020000003007824 */ /* 0x000fca00078e00ff */
[----:B------:R-:W-:-:S07]  /*0e80*/  LOP3.LUT R0, R5, R0, R6, 0xfe, !PT ;  /* 0x0000000005007212 */ /* 0x000fce00078efe06 */
.L_x_16072:
[----:B------:R-:W-:Y:S05]  /*0e90*/  BSYNC B0 ;  /* 0x0000000000007941 */ /* 0x000fea0003800000 */
.L_x_16071:
[----:B------:R-:W-:-:S04]  /*0ea0*/  F2FP.BF16.F32.PACK_AB R0, RZ, R0 ;  /* 0x00000000ff00723e */ /* 0x000fc800000010ff */
[----:B------:R-:W-:Y:S01]  /*0eb0*/  PRMT R17, R0, 0x7610, R17 ;  /* 0x0000761000117816 */ /* 0x000fe20000000011 */
[----:B------:R-:W-:Y:S06]  /*0ec0*/  BRA `(.L_x_16052) ;  /* 0x0000000000b47947 */ /* 0x000fec0003800000 */
.L_x_16064:
        /* <DEDUP_REMOVED lines=14> */
.L_x_16078:
[----:B------:R-:W-:Y:S05]  /*0fb0*/  BSYNC B0 ;  /* 0x0000000000007941 */ /* 0x000fea0003800000 */
.L_x_16077:
[----:B------:R-:W-:-:S04]  /*0fc0*/  F2FP.BF16.F32.PACK_AB R0, RZ, R0 ;  /* 0x00000000ff00723e */ /* 0x000fc800000010ff */
[----:B------:R-:W-:Y:S01]  /*0fd0*/  PRMT R17, R0, 0x7610, R17 ;  /* 0x0000761000117816 */ /* 0x000fe20000000011 */
[----:B------:R-:W-:Y:S06]  /*0fe0*/  BRA `(.L_x_16052) ;  /* 0x00000000006c7947 */ /* 0x000fec0003800000 */
.L_x_16051:
        /* <DEDUP_REMOVED lines=16> */
.L_x_16079:
[----:B------:R-:W-:Y:S01]  /*10f0*/  PRMT R17, RZ, 0x7610, R17 ;  /* 0x00007610ff117816 */ /* 0x000fe20000000011 */
[----:B------:R-:W-:Y:S06]  /*1100*/  BRA `(.L_x_16052) ;  /* 0x0000000000247947 */ /* 0x000fec0003800000 */
.L_x_16076:
[----:B------:R-:W2:Y:S02]  /*1110*/  LDG.E.64 R4, desc[UR36][R4.64] ;  /* 0x0000002404047981 */ /* 0x000ea4000c1e1b00 */
[----:B--2---:R-:W0:Y:S02]  /*1120*/  I2F.U64 R0, R4 ;  /* 0x0000000400007312 */ /* 0x004e240000301000 */
[----:B0-----:R-:W-:-:S04]  /*1130*/  F2FP.BF16.F32.PACK_AB R0, RZ, R0 ;  /* 0x00000000ff00723e */ /* 0x001fc800000010ff */
[----:B------:R-:W-:Y:S01]  /*1140*/  PRMT R17, R0, 0x7610, R17 ;  /* 0x0000761000117816 */ /* 0x000fe20000000011 */
[----:B------:R-:W-:Y:S06]  /*1150*/  BRA `(.L_x_16052) ;  /* 0x0000000000107947 */ /* 0x000fec0003800000 */
.L_x_16075:
[----:B------:R-:W2:Y:S02]  /*1160*/  LDG.E R4, desc[UR36][R4.64] ;  /* 0x0000002404047981 */ /* 0x000ea4000c1e1900 */
[----:B--2---:R-:W-:-:S04]  /*1170*/  I2FP.F32.U32 R0, R4 ;  /* 0x0000000400007245 */ /* 0x004fc80000201000 */
[----:B------:R-:W-:-:S04]  /*1180*/  F2FP.BF16.F32.PACK_AB R0, RZ, R0 ;  /* 0x00000000ff00723e */ /* 0x000fc800000010ff */
[----:B------:R-:W-:-:S07]  /*1190*/  PRMT R17, R0, 0x7610, R17 ;  /* 0x0000761000117816 */ /* 0x000fce0000000011 */
.L_x_16052:
[----:B------:R-:W1:Y:S02]  /*11a0*/  S2R R23, SR_TID.X ;  /* 0x0000000000177919 */ /* 0x000e640000002100 */
[----:B-1----:R-:W-:-:S07]  /*11b0*/  VIADD R23, R23, 0x80 ;  /* 0x0000008017177836 */ /* 0x002fce0000000000 */
.L_x_16046:
[----:B------:R-:W-:Y:S05]  /*11c0*/  BSYNC B6 ;  /* 0x0000000000067941 */ /* 0x000fea0003800000 */
.L_x_16045:
        /* <DEDUP_REMOVED lines=26> */
.L_x_16085:
[----:B------:R-:W2:Y:S02]  /*1370*/  LDG.E.U8 R4, desc[UR36][R4.64] ;  /* 0x0000002404047981 */ /* 0x000ea4000c1e1100 */
[----:B--2---:R-:W-:-:S04]  /*1380*/  I2FP.F32.U32 R0, R4 ;  /* 0x0000000400007245 */ /* 0x004fc80000201000 */
[----:B------:R-:W-:-:S04]  /*1390*/  F2FP.BF16.F32.PACK_AB R0, RZ, R0 ;  /* 0x00000000ff00723e */ /* 0x000fc800000010ff */
[----:B------:R-:W-:Y:S01]  /*13a0*/  PRMT R19, R0, 0x7610, R19 ;  /* 0x0000761000137816 */ /* 0x000fe20000000013 */
[----:B------:R-:W-:Y:S06]  /*13b0*/  BRA `(.L_x_16087) ;  /* 0x0000000c00c87947 */ /* 0x000fec0003800000 */
.L_x_16084:
        /* <DEDUP_REMOVED lines=11> */
.L_x_16089:
[----:B------:R-:W2:Y:S02]  /*1470*/  LDG.E R4, desc[UR36][R4.64] ;  /* 0x0000002404047981 */ /* 0x000ea4000c1e1900 */
[----:B--2---:R-:W-:-:S04]  /*1480*/  I2FP.F32.S32 R0, R4 ;  /* 0x0000000400007245 */ /* 0x004fc80000201400 */
[----:B------:R-:W-:-:S04]  /*1490*/  F2FP.BF16.F32.PACK_AB R0, RZ, R0 ;  /* 0x00000000ff00723e */ /* 0x000fc800000010ff */
[----:B------:R-:W-:Y:S01]  /*14a0*/  PRMT R19, R0, 0x7610, R19 ;  /* 0x0000761000137816 */ /* 0x000fe20000000013 */
[----:B------:R-:W-:Y:S06]  /*14b0*/  BRA `(.L_x_16087) ;  /* 0x0000000c00887947 */ /* 0x000fec0003800000 */
.L_x_16088:
[----:B------:R-:W2:Y:S02]  /*14c0*/  LDG.E.U16 R4, desc[UR36][R4.64] ;  /* 0x0000002404047981 */ /* 0x000ea4000c1e1500 */
[----:B--2---:R-:W0:Y:S02]  /*14d0*/  I2F.S16 R0, R4 ;  /* 0x0000000400007306 */ /* 0x004e240000101400 */
[----:B0-----:R-:W-:-:S04]  /*14e0*/  F2FP.BF16.F32.PACK_AB R0, RZ, R0 ;  /* 0x00000000ff00723e */ /* 0x001fc800000010ff */
[----:B------:R-:W-:Y:S01]  /*14f0*/  PRMT R19, R0, 0x7610, R19 ;  /* 0x0000761000137816 */ /* 0x000fe20000000013 */
[----:B------:R-:W-:Y:S06]  /*1500*/  BRA `(.L_x_16087) ;  /* 0x0000000c00747947 */ /* 0x000fec0003800000 */
.L_x_16083:
        /* <DEDUP_REMOVED lines=9> */
.L_x_16091:
[----:B------:R-:W2:Y:S02]  /*15a0*/  LDG.E.U16 R0, desc[UR36][R4.64] ;  /* 0x0000002404007981 */ /* 0x000ea4000c1e1500 */
[----:B--2---:R-:W-:-:S05]  /*15b0*/  HADD2.F32 R0, -RZ, R0.H0_H0 ;  /* 0x20000000ff007230 */ /* 0x004fca0000004100 */
[----:B------:R-:W-:-:S04]  /*15c0*/  F2FP.BF16.F32.PACK_AB R0, RZ, R0 ;  /* 0x00000000ff00723e */ /* 0x000fc800000010ff */
[----:B------:R-:W-:Y:S01]  /*15d0*/  PRMT R19, R0, 0x7610, R19 ;  /* 0x0000761000137816 */ /* 0x000fe20000000013 */
[----:B------:R-:W-:Y:S06]  /*15e0*/  BRA `(.L_x_16087) ;  /* 0x0000000c003c7947 */ /* 0x000fec0003800000 */
.L_x_16090:
        /* <DEDUP_REMOVED lines=9> */
.L_x_16093:
[----:B------:R-:W2:Y:S02]  /*1680*/  LDG.E.U16 R4, desc[UR36][R4.64] ;  /* 0x0000002404047981 */ /* 0x000ea4000c1e1500 */
[----:B--2---:R-:W-:-:S05]  /*1690*/  HADD2.F32 R0, -RZ, R4.H0_H0 ;  /* 0x20000004ff007230 */ /* 0x004fca0000004100 */
[----:B------:R-:W-:-:S04]  /*16a0*/  F2FP.BF16.F32.PACK_AB R0, RZ, R0 ;  /* 0x00000000ff00723e */ /* 0x000fc800000010ff */
[----:B------:R-:W-:Y:S01]  /*16b0*/  PRMT R19, R0, 0x7610, R19 ;  /* 0x0000761000137816 */ /* 0x000fe20000000013 */
[----:B------:R-:W-:Y:S06]  /*16c0*/  BRA `(.L_x_16087) ;  /* 0x0000000c00047947 */ /* 0x000fec0003800000 */
.L_x_16092:
        /* <DEDUP_REMOVED lines=9> */
.L_x_16082:
        /* <DEDUP_REMOVED lines=14> */
.L_x_16096:
        /* <DEDUP_REMOVED lines=9> */
.L_x_16095:
        /* <DEDUP_REMOVED lines=28> */
.L_x_16098:
        /* <DEDUP_REMOVED lines=15> */
.L_x_16097:
[----:B------:R0:W5:Y:S01]  /*1b80*/  LDG.E.U16 R19, desc[UR36][R4.64] ;  /* 0x0000002404137981 */ /* 0x000162000c1e1500 */
[----:B------:R-:W-:Y:S05]  /*1b90*/  BRA `(.L_x_16087) ;  /* 0x0000000400d07947 */ /* 0x000fea0003800000 */
.L_x_16094:
        /* <DEDUP_REMOVED lines=13> */
.L_x_16101:
        /* <DEDUP_REMOVED lines=21> */
.L_x_16105:
[----:B------:R-:W-:Y:S05]  /*1dc0*/  BSYNC B1 ;  /* 0x0000000000017941 */ /* 0x000fea0003800000 */
.L_x_16104:
[----:B------:R-:W-:Y:S01]  /*1dd0*/  LEA R5, R0, 0x3b800000, 0x17 ;  /* 0x3b80000000057811 */ /* 0x000fe200078eb8ff */
[----:B------:R-:W-:-:S05]  /*1de0*/  IMAD.SHL.U32 R0, R3, 0x100000, RZ ;  /* 0x0010000003007824 */ /* 0x000fca00078e00ff */
[----:B------:R-:W-:-:S07]  /*1df0*/  LOP3.LUT R0, R5, R0, R6, 0xfe, !PT ;  /* 0x0000000005007212 */ /* 0x000fce00078efe06 */
.L_x_16103:
[----:B------:R-:W-:Y:S05]  /*1e00*/  BSYNC B0 ;  /* 0x0000000000007941 */ /* 0x000fea0003800000 */
.L_x_16102:
[----:B------:R-:W-:-:S04]  /*1e10*/  F2FP.BF16.F32.PACK_AB R0, RZ, R0 ;  /* 0x00000000ff00723e */ /* 0x000fc800000010ff */
[----:B------:R-:W-:Y:S01]  /*1e20*/  PRMT R19, R0, 0x7610, R19 ;  /* 0x0000761000137816 */ /* 0x000fe20000000013 */
[----:B------:R-:W-:Y:S06]  /*1e30*/  BRA `(.L_x_16087) ;  /* 0x0000000400287947 */ /* 0x000fec0003800000 */
.L_x_16100:
        /* <DEDUP_REMOVED lines=21> */
.L_x_16109:
[----:B------:R-:W-:Y:S05]  /*1f90*/  BSYNC B1 ;  /* 0x0000000000017941 */ /* 0x000fea0003800000 */
.L_x_16108:
[----:B------:R-:W-:Y:S01]  /*1fa0*/  LEA R5, R0, 0x37800000, 0x17 ;  /* 0x3780000000057811 */ /* 0x000fe200078eb8ff */
[----:B------:R-:W-:-:S05]  /*1fb0*/  IMAD.SHL.U32 R0, R3, 0x200000, RZ ;  /* 0x0020000003007824 */ /* 0x000fca00078e00ff */
[----:B------:R-:W-:-:S07]  /*1fc0*/  LOP3.LUT R0, R5, R0, R6, 0xfe, !PT ;  /* 0x0000000005007212 */ /* 0x000fce00078efe06 */
.L_x_16107:
[----:B------:R-:W-:Y:S05]  /*1fd0*/  BSYNC B0 ;  /* 0x0000000000007941 */ /* 0x000fea0003800000 */
.L_x_16106:
[----:B------:R-:W-:-:S04]  /*1fe0*/  F2FP.BF16.F32.PACK_AB R0, RZ, R0 ;  /* 0x00000000ff00723e */ /* 0x000fc800000010ff */
[----:B------:R-:W-:Y:S01]  /*1ff0*/  PRMT R19, R0, 0x7610, R19 ;  /* 0x0000761000137816 */ /* 0x000fe20000000013 */
[----:B------:R-:W-:Y:S06]  /*2000*/  BRA `(.L_x_16087) ;  /* 0x0000000000b47947 */ /* 0x000fec0003800000 */
.L_x_16099:
        /* <DEDUP_REMOVED lines=14> */
.L_x_16113:
[----:B------:R-:W-:Y:S05]  /*20f0*/  BSYNC B0 ;  /* 0x0000000000007941 */ /* 0x000fea0003800000 */
.L_x_16112:
[----:B------:R-:W-:-:S04]  /*2100*/  F2FP.BF16.F32.PACK_AB R0, RZ, R0 ;  /* 0x00000000ff00723e */ /* 0x000fc800000010ff */
[----:B------:R-:W-:Y:S01]  /*2110*/  PRMT R19, R0, 0x7610, R19 ;  /* 0x0000761000137816 */ /* 0x000fe20000000013 */
[----:B------:R-:W-:Y:S06]  /*2120*/  BRA `(.L_x_16087) ;  /* 0x00000000006c7947 */ /* 0x000fec0003800000 */
.L_x_16086:
        /* <DEDUP_REMOVED lines=16> */
.L_x_16114:
[----:B------:R-:W-:Y:S01]  /*2230*/  PRMT R19, RZ, 0x7610, R19 ;  /* 0x00007610ff137816 */ /* 0x000fe20000000013 */
[----:B------:R-:W-:Y:S06]  /*2240*/  BRA `(.L_x_16087) ;  /* 0x0000000000247947 */ /* 0x000fec0003800000 */
.L_x_16111:
[----:B------:R-:W2:Y:S02]  /*2250*/  LDG.E.64 R4, desc[UR36][R4.64] ;  /* 0x0000002404047981 */ /* 0x000ea4000c1e1b00 */
[----:B--2---:R-:W0:Y:S02]  /*2260*/  I2F.U64 R0, R4 ;  /* 0x0000000400007312 */ /* 0x004e240000301000 */
[----:B0-----:R-:W-:-:S04]  /*2270*/  F2FP.BF16.F32.PACK_AB R0, RZ, R0 ;  /* 0x00000000ff00723e */ /* 0x001fc800000010ff */
[----:B------:R-:W-:Y:S01]  /*2280*/  PRMT R19, R0, 0x7610, R19 ;  /* 0x0000761000137816 */ /* 0x000fe20000000013 */
[----:B------:R-:W-:Y:S06]  /*2290*/  BRA `(.L_x_16087) ;  /* 0x0000000000107947 */ /* 0x000fec0003800000 */
.L_x_16110:
[----:B------:R-:W2:Y:S02]  /*22a0*/  LDG.E R4, desc[UR36][R4.64] ;  /* 0x0000002404047981 */ /* 0x000ea4000c1e1900 */
[----:B--2---:R-:W-:-:S04]  /*22b0*/  I2FP.F32.U32 R0, R4 ;  /* 0x0000000400007245 */ /* 0x004fc80000201000 */
[----:B------:R-:W-:-:S04]  /*22c0*/  F2FP.BF16.F32.PACK_AB R0, RZ, R0 ;  /* 0x00000000ff00723e */ /* 0x000fc800000010ff */
[----:B------:R-:W-:-:S07]  /*22d0*/  PRMT R19, R0, 0x7610, R19 ;  /* 0x0000761000137816 */ /* 0x000fce0000000013 */
.L_x_16087:
[----:B------:R-:W-:-:S07]  /*22e0*/  VIADD R23, R23, 0x80 ;  /* 0x0000008017177836 */ /* 0x000fce0000000000 */
.L_x_16081:
[----:B------:R-:W-:Y:S05]  /*22f0*/  BSYNC B6 ;  /* 0x0000000000067941 */ /* 0x000fea0003800000 */
.L_x_16080:
        /* <DEDUP_REMOVED lines=28> */
.L_x_16120:
[----:B------:R-:W2:Y:S02]  /*24c0*/  LDG.E.U8 R4, desc[UR36][R4.64] ;  /* 0x0000002404047981 */ /* 0x000ea4000c1e1100 */
[----:B--2---:R-:W-:-:S04]  /*24d0*/  I2FP.F32.U32 R0, R4 ;  /* 0x0000000400007245 */ /* 0x004fc80000201000 */
[----:B------:R-:W-:-:S04]  /*24e0*/  F2FP.BF16.F32.PACK_AB R0, RZ, R0 ;  /* 0x00000000ff00723e */ /* 0x000fc800000010ff */
[----:B------:R-:W-:Y:S01]  /*24f0*/  PRMT R24, R0, 0x7610, R24 ;  /* 0x0000761000187816 */ /* 0x000fe20000000018 */
[----:B------:R-:W-:Y:S06]  /*2500*/  BRA `(.L_x_16122) ;  /* 0x0000000c00c87947 */ /* 0x000fec0003800000 */
.L_x_16119:
        /* <DEDUP_REMOVED lines=11> */
.L_x_16124:
[----:B------:R-:W2:Y:S02]  /*25c0*/  LDG.E R4, desc[UR36][R4.64] ;  /* 0x0000002404047981 */ /* 0x000ea4000c1e1900 */
[----:B--2---:R-:W-:-:S04]  /*25d0*/  I2FP.F32.S32 R0, R4 ;  /* 0x0000000400007245 */ /* 0x004fc80000201400 */
[----:B------:R-:W-:-:S04]  /*25e0*/  F2FP.BF16.F32.PACK_AB R0, RZ, R0 ;  /* 0x00000000ff00723e */ /* 0x000fc800000010ff */
[----:B------:R-:W-:Y:S01]  /*25f0*/  PRMT R24, R0, 0x7610, R24 ;  /* 0x0000761000187816 */ /* 0x000fe20000000018 */
[----:B------:R-:W-:Y:S06]  /*2600*/  BRA `(.L_x_16122) ;  /* 0x0000000c00887947 */ /* 0x000fec0003800000 */
.L_x_16123:
[----:B------:R-:W2:Y:S02]  /*2610*/  LDG.E.U16 R4, desc[UR36][R4.64] ;  /* 0x0000002404047981 */ /* 0x000ea4000c1e1500 */
[----:B--2---:R-:W0:Y:S02]  /*2620*/  I2F.S16 R0, R4 ;  /* 0x0000000400007306 */ /* 0x004e240000101400 */
[----:B0-----:R-:W-:-:S04]  /*2630*/  F2FP.BF16.F32.PACK_AB R0, RZ, R0 ;  /* 0x00000000ff00723e */ /* 0x001fc800000010ff */
[----:B------:R-:W-:Y:S01]  /*2640*/  PRMT R24, R0, 0x7610, R24 ;  /* 0x0000761000187816 */ /* 0x000fe20000000018 */
[----:B------:R-:W-:Y:S06]  /*2650*/  BRA `(.L_x_16122) ;  /* 0x0000000c00747947 */ /* 0x000fec0003800000 */
.L_x_16118:
        /* <DEDUP_REMOVED lines=9> */
.L_x_16126:
[----:B------:R-:W2:Y:S02]  /*26f0*/  LDG.E.U16 R0, desc[UR36][R4.64] ;  /* 0x0000002404007981 */ /* 0x000ea4000c1e1500 */
[----:B--2---:R-:W-:-:S05]  /*2700*/  HADD2.F32 R0, -RZ, R0.H0_H0 ;  /* 0x20000000ff007230 */ /* 0x004fca0000004100 */
[----:B------:R-:W-:-:S04]  /*2710*/  F2FP.BF16.F32.PACK_AB R0, RZ, R0 ;  /* 0x00000000ff00723e */ /* 0x000fc800000010ff */
[----:B------:R-:W-:Y:S01]  /*2720*/  PRMT R24, R0, 0x7610, R24 ;  /* 0x0000761000187816 */ /* 0x000fe20000000018 */
[----:B------:R-:W-:Y:S06]  /*2730*/  BRA `(.L_x_16122) ;  /* 0x0000000c003c7947 */ /* 0x000fec0003800000 */
.L_x_16125:
        /* <DEDUP_REMOVED lines=9> */
.L_x_16128:
[----:B------:R-:W2:Y:S02]  /*27d0*/  LDG.E.U16 R4, desc[UR36][R4.64] ;  /* 0x0000002404047981 */ /* 0x000ea4000c1e1500 */
[----:B--2---:R-:W-:-:S05]  /*27e0*/  HADD2.F32 R0, -RZ, R4.H0_H0 ;  /* 0x20000004ff007230 */ /* 0x004fca0000004100 */
[----:B------:R-:W-:-:S04]  /*27f0*/  F2FP.BF16.F32.PACK_AB R0, RZ, R0 ;  /* 0x00000000ff00723e */ /* 0x000fc800000010ff */
[----:B------:R-:W-:Y:S01]  /*2800*/  PRMT R24, R0, 0x7610, R24 ;  /* 0x0000761000187816 */ /* 0x000fe20000000018 */
[----:B------:R-:W-:Y:S06]  /*2810*/  BRA `(.L_x_16122) ;  /* 0x0000000c00047947 */ /* 0x000fec0003800000 */
.L_x_16127:
        /* <DEDUP_REMOVED lines=9> */
.L_x_16117:
        /* <DEDUP_REMOVED lines=14> */
.L_x_16131:
        /* <DEDUP_REMOVED lines=9> */
.L_x_16130:
        /* <DEDUP_REMOVED lines=28> */
.L_x_16133:
        /* <DEDUP_REMOVED lines=15> */
.L_x_16132:
[----:B------:R0:W5:Y:S01]  /*2cd0*/  LDG.E.U16 R24, desc[UR36][R4.64] ;  /* 0x0000002404187981 */ /* 0x000162000c1e1500 */
[----:B------:R-:W-:Y:S05]  /*2ce0*/  BRA `(.L_x_16122) ;  /* 0x0000000400d07947 */ /* 0x000fea0003800000 */
.L_x_16129:
        /* <DEDUP_REMOVED lines=13> */
.L_x_16136:
        /* <DEDUP_REMOVED lines=21> */
.L_x_16140:
[----:B------:R-:W-:Y:S05]  /*2f10*/  BSYNC B1 ;  /* 0x0000000000017941 */ /* 0x000fea0003800000 */
.L_x_16139:
[----:B------:R-:W-:Y:S01]  /*2f20*/  LEA R5, R0, 0x3b800000, 0x17 ;  /* 0x3b80000000057811 */ /* 0x000fe200078eb8ff */
[----:B------:R-:W-:-:S05]  /*2f30*/  IMAD.SHL.U32 R0, R3, 0x100000, RZ ;  /* 0x0010000003007824 */ /* 0x000fca00078e00ff */
[----:B------:R-:W-:-:S07]  /*2f40*/  LOP3.LUT R0, R5, R0, R6, 0xfe, !PT ;  /* 0x0000000005007212 */ /* 0x000fce00078efe06 */
.L_x_16138:
[----:B------:R-:W-:Y:S05]  /*2f50*/  BSYNC B0 ;  /* 0x0000000000007941 */ /* 0x000fea0003800000 */
.L_x_16137:
[----:B------:R-:W-:-:S04]  /*2f60*/  F2FP.BF16.F32.PACK_AB R0, RZ, R0 ;  /* 0x00000000ff00723e */ /* 0x000fc800000010ff */
[----:B------:R-:W-:Y:S01]  /*2f70*/  PRMT R24, R0, 0x7610, R24 ;  /* 0x0000761000187816 */ /* 0x000fe20000000018 */
[----:B------:R-:W-:Y:S06]  /*2f80*/  BRA `(.L_x_16122) ;  /* 0x0000000400287947 */ /* 0x000fec0003800000 */
.L_x_16135:
        /* <DEDUP_REMOVED lines=21> */
.L_x_16144:
[----:B------:R-:W-:Y:S05]  /*30e0*/  BSYNC B1 ;  /* 0x0000000000017941 */ /* 0x000fea0003800000 */
.L_x_16143:
[----:B------:R-:W-:Y:S01]  /*30f0*/  LEA R5, R0, 0x37800000, 0x17 ;  /* 0x3780000000057811 */ /* 0x000fe200078eb8ff */
[----:B------:R-:W-:-:S05]  /*3100*/  IMAD.SHL.U32 R0, R3, 0x200000, RZ ;  /* 0x0020000003007824 */ /* 0x000fca00078e00ff */
[----:B------:R-:W-:-:S07]  /*3110*/  LOP3.LUT R0, R5, R0, R6, 0xfe, !PT ;  /* 0x0000000005007212 */ /* 0x000fce00078efe06 */
.L_x_16142:
[----:B------:R-:W-:Y:S05]  /*3120*/  BSYNC B0 ;  /* 0x0000000000007941 */ /* 0x000fea0003800000 */
.L_x_16141:
[----:B------:R-:W-:-:S04]  /*3130*/  F2FP.BF16.F32.PACK_AB R0, RZ, R0 ;  /* 0x00000000ff00723e */ /* 0x000fc800000010ff */
[----:B------:R-:W-:Y:S01]  /*3140*/  PRMT R24, R0, 0x7610, R24 ;  /* 0x0000761000187816 */ /* 0x000fe20000000018 */
[----:B------:R-:W-:Y:S06]  /*3150*/  BRA `(.L_x_16122) ;  /* 0x0000000000b47947 */ /* 0x000fec0003800000 */
.L_x_16134:
        /* <DEDUP_REMOVED lines=14> */
.L_x_16148:
[----:B------:R-:W-:Y:S05]  /*3240*/  BSYNC B0 ;  /* 0x0000000000007941 */ /* 0x000fea0003800000 */
.L_x_16147:
[----:B------:R-:W-:-:S04]  /*3250*/  F2FP.BF16.F32.PACK_AB R0, RZ, R0 ;  /* 0x00000000ff00723e */ /* 0x000fc800000010ff */
[----:B------:R-:W-:Y:S01]  /*3260*/  PRMT R24, R0, 0x7610, R24 ;  /* 0x0000761000187816 */ /* 0x000fe20000000018 */
[----:B------:R-:W-:Y:S06]  /*3270*/  BRA `(.L_x_16122) ;  /* 0x00000000006c7947 */ /* 0x000fec0003800000 */
.L_x_16121:
        /* <DEDUP_REMOVED lines=16> */
.L_x_16149:
[----:B------:R-:W-:Y:S01]  /*3380*/  PRMT R24, RZ, 0x7610, R24 ;  /* 0x00007610ff187816 */ /* 0x000fe20000000018 */
[----:B------:R-:W-:Y:S06]  /*3390*/  BRA `(.L_x_16122) ;  /* 0x0000000000247947 */ /* 0x000fec0003800000 */
.L_x_16146:
[----:B------:R-:W2:Y:S02]  /*33a0*/  LDG.E.64 R4, desc[UR36][R4.64] ;  /* 0x0000002404047981 */ /* 0x000ea4000c1e1b00 */
[----:B--2---:R-:W0:Y:S02]  /*33b0*/  I2F.U64 R0, R4 ;  /* 0x0000000400007312 */ /* 0x004e240000301000 */
[----:B0-----:R-:W-:-:S04]  /*33c0*/  F2FP.BF16.F32.PACK_AB R0, RZ, R0 ;  /* 0x00000000ff00723e */ /* 0x001fc800000010ff */
[----:B------:R-:W-:Y:S01]  /*33d0*/  PRMT R24, R0, 0x7610, R24 ;  /* 0x0000761000187816 */ /* 0x000fe20000000018 */
[----:B------:R-:W-:Y:S06]  /*33e0*/  BRA `(.L_x_16122) ;  /* 0x0000000000107947 */ /* 0x000fec0003800000 */
.L_x_16145:
[----:B------:R-:W2:Y:S02]  /*33f0*/  LDG.E R4, desc[UR36][R4.64] ;  /* 0x0000002404047981 */ /* 0x000ea4000c1e1900 */
[----:B--2---:R-:W-:-:S04]  /*3400*/  I2FP.F32.U32 R0, R4 ;  /* 0x0000000400007245 */ /* 0x004fc80000201000 */
[----:B------:R-:W-:-:S04]  /*3410*/  F2FP.BF16.F32.PACK_AB R0, RZ, R0 ;  /* 0x00000000ff00723e */ /* 0x000fc800000010ff */
[----:B------:R-:W-:-:S07]  /*3420*/  PRMT R24, R0, 0x7610, R24 ;  /* 0x0000761000187816 */ /* 0x000fce0000000018 */
.L_x_16122:
[----:B------:R-:W-:-:S07]  /*3430*/  VIADD R23, R23, 0x80 ;  /* 0x0000008017177836 */ /* 0x000fce0000000000 */
.L_x_16116:
[----:B------:R-:W-:Y:S05]  /*3440*/  BSYNC B6 ;  /* 0x0000000000067941 */ /* 0x000fea0003800000 */
.L_x_16115:
        /* <DEDUP_REMOVED lines=25> */
.L_x_16155:
[----:B------:R-:W2:Y:S02]  /*35e0*/  LDG.E.U8 R4, desc[UR36][R4.64] ;  /* 0x0000002404047981 */ /* 0x000ea4000c1e1100 */
[----:B--2---:R-:W-:-:S04]  /*35f0*/  I2FP.F32.U32 R0, R4 ;  /* 0x0000000400007245 */ /* 0x004fc80000201000 */
[----:B------:R-:W-:-:S04]  /*3600*/  F2FP.BF16.F32.PACK_AB R0, RZ, R0 ;  /* 0x00000000ff00723e */ /* 0x000fc800000010ff */
[----:B------:R-:W-:Y:S01]  /*3610*/  PRMT R18, R0, 0x7610, R18 ;  /* 0x0000761000127816 */ /* 0x000fe20000000012 */
[----:B------:R-:W-:Y:S06]  /*3620*/  BRA `(.L_x_16151) ;  /* 0x0000000c00c87947 */ /* 0x000fec0003800000 */
.L_x_16154:
        /* <DEDUP_REMOVED lines=11> */
.L_x_16158:
[----:B------:R-:W2:Y:S02]  /*36e0*/  LDG.E R4, desc[UR36][R4.64] ;  /* 0x0000002404047981 */ /* 0x000ea4000c1e1900 */
[----:B--2---:R-:W-:-:S04]  /*36f0*/  I2FP.F32.S32 R0, R4 ;  /* 0x0000000400007245 */ /* 0x004fc80000201400 */
[----:B------:R-:W-:-:S04]  /*3700*/  F2FP.BF16.F32.PACK_AB R0, RZ, R0 ;  /* 0x00000000ff00723e */ /* 0x000fc800000010ff */
[----:B------:R-:W-:Y:S01]  /*3710*/  PRMT R18, R0, 0x7610, R18 ;  /* 0x0000761000127816 */ /* 0x000fe20000000012 */
[----:B------:R-:W-:Y:S06]  /*3720*/  BRA `(.L_x_16151) ;  /* 0x0000000c00887947 */ /* 0x000fec0003800000 */
.L_x_16157:
[----:B------:R-:W2:Y:S02]  /*3730*/  LDG.E.U16 R4, desc[UR36][R4.64] ;  /* 0x0000002404047981 */ /* 0x000ea4000c1e1500 */
[----:B--2---:R-:W0:Y:S02]  /*3740*/  I2F.S16 R0, R4 ;  /* 0x0000000400007306 */ /* 0x004e240000101400 */
[----:B0-----:R-:W-:-:S04]  /*3750*/  F2FP.BF16.F32.PACK_AB R0, RZ, R0 ;  /* 0x00000000ff00723e */ /* 0x001fc800000010ff */
[----:B------:R-:W-:Y:S01]  /*3760*/  PRMT R18, R0, 0x7610, R18 ;  /* 0x0000761000127816 */ /* 0x000fe20000000012 */
[----:B------:R-:W-:Y:S06]  /*3770*/  BRA `(.L_x_16151) ;  /* 0x0000000c00747947 */ /* 0x000fec0003800000 */
.L_x_16153:
        /* <DEDUP_REMOVED lines=9> */
.L_x_16160:
[----:B------:R-:W2:Y:S02]  /*3810*/  LDG.E.U16 R0, desc[UR36][R4.64] ;  /* 0x0000002404007981 */ /* 0x000ea4000c1e1500 */
[----:B--2---:R-:W-:-:S05]  /*3820*/  HADD2.F32 R0, -RZ, R0.H0_H0 ;  /* 0x20000000ff007230 */ /* 0x004fca0000004100 */
[----:B------:R-:W-:-:S04]  /*3830*/  F2FP.BF16.F32.PACK_AB R0, RZ, R0 ;  /* 0x00000000ff00723e */ /* 0x000fc800000010ff */
[----:B------:R-:W-:Y:S01]  /*3840*/  PRMT R18, R0, 0x7610, R18 ;  /* 0x0000761000127816 */ /* 0x000fe20000000012 */
[----:B------:R-:W-:Y:S06]  /*3850*/  BRA `(.L_x_16151) ;  /* 0x0000000c003c7947 */ /* 0x000fec0003800000 */
.L_x_16159:
        /* <DEDUP_REMOVED lines=9> */
.L_x_16162:
[----:B------:R-:W2:Y:S02]  /*38f0*/  LDG.E.U16 R4, desc[UR36][R4.64] ;  /* 0x0000002404047981 */ /* 0x000ea4000c1e1500 */
[----:B--2---:R-:W-:-:S05]  /*3900*/  HADD2.F32 R0, -RZ, R4.H0_H0 ;  /* 0x20000004ff007230 */ /* 0x004fca0000004100 */
[----:B------:R-:W-:-:S04]  /*3910*/  F2FP.BF16.F32.PACK_AB R0, RZ, R0 ;  /* 0x00000000ff00723e */ /* 0x000fc800000010ff */
[----:B------:R-:W-:Y:S01]  /*3920*/  PRMT R18, R0, 0x7610, R18 ;  /* 0x0000761000127816 */ /* 0x000fe20000000012 */
[----:B------:R-:W-:Y:S06]  /*3930*/  BRA `(.L_x_16151) ;  /* 0x0000000c00047947 */ /* 0x000fec0003800000 */
.L_x_16161:
        /* <DEDUP_REMOVED lines=9> */
.L_x_16152:
        /* <DEDUP_REMOVED lines=14> */
.L_x_16165:
        /* <DEDUP_REMOVED lines=9> */
.L_x_16164:
        /* <DEDUP_REMOVED lines=28> */
.L_x_16167:
        /* <DEDUP_REMOVED lines=15> */
.L_x_16166:
[----:B------:R1:W5:Y:S01]  /*3df0*/  LDG.E.U16 R18, desc[UR36][R4.64] ;  /* 0x0000002404127981 */ /* 0x000362000c1e1500 */
[----:B------:R-:W-:Y:S05]  /*3e00*/  BRA `(.L_x_16151) ;  /* 0x0000000400d07947 */ /* 0x000fea0003800000 */
.L_x_16163:
        /* <DEDUP_REMOVED lines=13> */
.L_x_16170:
        /* <DEDUP_REMOVED lines=21> */
.L_x_16174:
[----:B------:R-:W-:Y:S05]  /*4030*/  BSYNC B1 ;  /* 0x0000000000017941 */ /* 0x000fea0003800000 */
.L_x_16173:
[----:B------:R-:W-:Y:S01]  /*4040*/  LEA R5, R0, 0x3b800000, 0x17 ;  /* 0x3b80000000057811 */ /* 0x000fe200078eb8ff */
[----:B------:R-:W-:-:S05]  /*4050*/  IMAD.SHL.U32 R0, R3, 0x100000, RZ ;  /* 0x0010000003007824 */ /* 0x000fca00078e00ff */
[----:B------:R-:W-:-:S07]  /*4060*/  LOP3.LUT R0, R5, R0, R6, 0xfe, !PT ;  /* 0x0000000005007212 */ /* 0x000fce00078efe06 */
.L_x_16172:
[----:B------:R-:W-:Y:S05]  /*4070*/  BSYNC B0 ;  /* 0x0000000000007941 */ /* 0x000fea0003800000 */
.L_x_16171:
[----:B------:R-:W-:-:S04]  /*4080*/  F2FP.BF16.F32.PACK_AB R0, RZ, R0 ;  /* 0x00000000ff00723e */ /* 0x000fc800000010ff */
[----:B------:R-:W-:Y:S01]  /*4090*/  PRMT R18, R0, 0x7610, R18 ;  /* 0x0000761000127816 */ /* 0x000fe20000000012 */
[----:B------:R-:W-:Y:S06]  /*40a0*/  BRA `(.L_x_16151) ;  /* 0x0000000400287947 */ /* 0x000fec0003800000 */
.L_x_16169:
        /* <DEDUP_REMOVED lines=21> */
.L_x_16178:
[----:B------:R-:W-:Y:S05]  /*4200*/  BSYNC B1 ;  /* 0x0000000000017941 */ /* 0x000fea0003800000 */
.L_x_16177:
[----:B------:R-:W-:Y:S01]  /*4210*/  LEA R5, R0, 0x37800000, 0x17 ;  /* 0x3780000000057811 */ /* 0x000fe200078eb8ff */
[----:B------:R-:W-:-:S05]  /*4220*/  IMAD.SHL.U32 R0, R3, 0x200000, RZ ;  /* 0x0020000003007824 */ /* 0x000fca00078e00ff */
[----:B------:R-:W-:-:S07]  /*4230*/  LOP3.LUT R0, R5, R0, R6, 0xfe, !PT ;  /* 0x0000000005007212 */ /* 0x000fce00078efe06 */
.L_x_16176:
[----:B------:R-:W-:Y:S05]  /*4240*/  BSYNC B0 ;  /* 0x0000000000007941 */ /* 0x000fea0003800000 */
.L_x_16175:
[----:B------:R-:W-:-:S04]  /*4250*/  F2FP.BF16.F32.PACK_AB R0, RZ, R0 ;  /* 0x00000000ff00723e */ /* 0x000fc800000010ff */
[----:B------:R-:W-:Y:S01]  /*4260*/  PRMT R18, R0, 0x7610, R18 ;  /* 0x0000761000127816 */ /* 0x000fe20000000012 */
[----:B------:R-:W-:Y:S06]  /*4270*/  BRA `(.L_x_16151) ;  /* 0x0000000000b47947 */ /* 0x000fec0003800000 */
.L_x_16168:
        /* <DEDUP_REMOVED lines=14> */
.L_x_16182:
[----:B------:R-:W-:Y:S05]  /*4360*/  BSYNC B0 ;  /* 0x0000000000007941 */ /* 0x000fea0003800000 */
.L_x_16181:
[----:B------:R-:W-:-:S04]  /*4370*/  F2FP.BF16.F32.PACK_AB R0, RZ, R0 ;  /* 0x00000000ff00723e */ /* 0x000fc800000010ff */
[----:B------:R-:W-:Y:S01]  /*4380*/  PRMT R18, R0, 0x7610, R18 ;  /* 0x0000761000127816 */ /* 0x000fe20000000012 */
[----:B------:R-:W-:Y:S06]  /*4390*/  BRA `(.L_x_16151) ;  /* 0x00000000006c7947 */ /* 0x000fec0003800000 */
.L_x_16156:
        /* <DEDUP_REMOVED lines=16> */
.L_x_16183:
[----:B------:R-:W-:Y:S01]  /*44a0*/  PRMT R18, RZ, 0x7610, R18 ;  /* 0x00007610ff127816 */ /* 0x000fe20000000012 */
[----:B------:R-:W-:Y:S06]  /*44b0*/  BRA `(.L_x_16151) ;  /* 0x0000000000247947 */ /* 0x000fec0003800000 */
.L_x_16180:
[----:B------:R-:W2:Y:S02]  /*44c0*/  LDG.E.64 R4, desc[UR36][R4.64] ;  /* 0x0000002404047981 */ /* 0x000ea4000c1e1b00 */
[----:B--2---:R-:W0:Y:S02]  /*44d0*/  I2F.U64 R0, R4 ;  /* 0x0000000400007312 */ /* 0x004e240000301000 */
[----:B0-----:R-:W-:-:S04]  /*44e0*/  F2FP.BF16.F32.PACK_AB R0, RZ, R0 ;  /* 0x00000000ff00723e */ /* 0x001fc800000010ff */
[----:B------:R-:W-:Y:S01]  /*44f0*/  PRMT R18, R0, 0x7610, R18 ;  /* 0x0000761000127816 */ /* 0x000fe20000000012 */
[----:B------:R-:W-:Y:S06]  /*4500*/  BRA `(.L_x_16151) ;  /* 0x0000000000107947 */ /* 0x000fec0003800000 */
.L_x_16179:
[----:B------:R-:W2:Y:S02]  /*4510*/  LDG.E R4, desc[UR36][R4.64] ;  /* 0x0000002404047981 */ /* 0x000ea4000c1e1900 */
[----:B--2---:R-:W-:-:S04]  /*4520*/  I2FP.F32.U32 R0, R4 ;  /* 0x0000000400007245 */ /* 0x004fc80000201000 */
[----:B------:R-:W-:-:S04]  /*4530*/  F2FP.BF16.F32.PACK_AB R0, RZ, R0 ;  /* 0x00000000ff00723e */ /* 0x000fc800000010ff */
[----:B------:R-:W-:-:S07]  /*4540*/  PRMT R18, R0, 0x7610, R18 ;  /* 0x0000761000127816 */ /* 0x000fce0000000012 */
.L_x_16151:
[----:B------:R-:W-:Y:S05]  /*4550*/  BSYNC B6 ;  /* 0x0000000000067941 */ /* 0x000fea0003800000 */
.L_x_16150:
[----:B------:R-:W0:Y:S01]  /*4560*/  S2R R25, SR_TID.X ;  /* 0x0000000000197919 */ /* 0x000e220000002100 */
        /* <DEDUP_REMOVED lines=8> */
[----:B------:R-:W0:Y:S01]  /*45f0*/  @!P3 LDC R5, c[0x0][0x218] ;  /* 0x00008600ff05bb82 */ /* 0x000e220000000800 */
[----:B-----5:R-:W-:-:S03]  /*4600*/  @!P3 IMAD.U32 R0, R17, 0x10000, RZ ;  /* 0x000100001100b824 */ /* 0x020fc600078e00ff */
[----:B------:R-:W-:Y:S02]  /*4610*/  @!P1 IMAD.U32 R24, R24, 0x10000, RZ ;  /* 0x0001000018189824 */ /* 0x000fe400078e00ff */
[----:B------:R-:W-:Y:S02]  /*4620*/  @!P0 IMAD.U32 R4, R19, 0x10000, RZ ;  /* 0x0001000013048824 */ /* 0x000fe400078e00ff */
[----:B------:R-:W1:Y:S02]  /*4630*/  @!P1 LDC R9, c[0x0][0x218] ;  /* 0x00008600ff099b82 */ /* 0x000e640000000800 */
[----:B------:R-:W-:-:S06]  /*4640*/  @!P2 IMAD.U32 R18, R18, 0x10000, RZ ;  /* 0x000100001212a824 */ /* 0x000fcc00078e00ff */
[----:B------:R-:W2:Y:S08]  /*4650*/  @!P2 LDC R11, c[0x0][0x218] ;  /* 0x00008600ff0bab82 */ /* 0x000eb00000000800 */
[----:B------:R-:W3:Y:S01]  /*4660*/  @!P0 LDC R7, c[0x0][0x218] ;  /* 0x00008600ff078b82 */ /* 0x000ee20000000800 */
[----:B0-----:R-:W-:-:S04]  /*4670*/  @!P3 FMUL.FTZ R0, R0, R5 ;  /* 0x000000050000b220 */ /* 0x001fc80000410000 */
[----:B------:R0:W4:Y:S01]  /*4680*/  @!P3 F2F.BF16.F32 R3, R0 ;  /* 0x000000000003b304 */ /* 0x0001220000202000 */
[----:B-1----:R-:W-:-:S07]  /*4690*/  @!P1 FMUL.FTZ R24, R24, R9 ;  /* 0x0000000918189220 */ /* 0x002fce0000410000 */
[----:B------:R0:W1:Y:S01]  /*46a0*/  @!P1 F2F.BF16.F32 R17, R24 ;  /* 0x0000001800119304 */ /* 0x0000620000202000 */
[----:B--2---:R-:W-:Y:S02]  /*46b0*/  @!P2 FMUL.FTZ R5, R18, R11 ;  /* 0x0000000b1205a220 */ /* 0x004fe40000410000 */
[----:B------:R-:W2:Y:S05]  /*46c0*/  LDC.U8 R18, c[0x0][0x23c] ;  /* 0x00008f00ff127b82 */ /* 0x000eaa0000000000 */
[----:B------:R0:W0:Y:S01]  /*46d0*/  @!P2 F2F.BF16.F32 R19, R5 ;  /* 0x000000050013a304 */ /* 0x0000220000202000 */
[----:B---3--:R-:W-:-:S07]  /*46e0*/  @!P0 FMUL.FTZ R4, R4, R7 ;  /* 0x0000000704048220 */ /* 0x008fce0000410000 */
[----:B------:R3:W0:Y:S01]  /*46f0*/  @!P0 F2F.BF16.F32 R22, R4 ;  /* 0x0000000400168304 */ /* 0x0006220000202000 */
[----:B-1--4-:R-:W-:Y:S05]  /*4700*/  @P3 BRA `(.L_x_16185) ;  /* 0x0000001000443947 */ /* 0x012fea0003800000 */
[----:B------:R-:W1:Y:S01]  /*4710*/  LDC.64 R8, c[0x0][0x220] ;  /* 0x00008800ff087b82 */ /* 0x000e620000000a00 */
[----:B0-----:R-:W-:Y:S01]  /*4720*/  IMAD R0, R2, 0x200, R25 ;  /* 0x0000020002007824 */ /* 0x001fe200078e0219 */
[----:B--23--:R-:W-:Y:S01]  /*4730*/  PRMT R4, R18, 0x9910, RZ ;  /* 0x0000991012047816 */ /* 0x00cfe200000000ff */
        /* <DEDUP_REMOVED lines=20> */
.L_x_16189:
[----:B------:R-:W-:Y:S02]  /*4880*/  IMAD.U32 R5, R3, 0x10000, RZ ;  /* 0x0001000003057824 */ /* 0x000fe400078e00ff */
[----:B------:R-:W-:-:S04]  /*4890*/  IMAD.MOV.U32 R25, RZ, RZ, R23 ;  /* 0x000000ffff197224 */ /* 0x000fc800078e0017 */
[----:B------:R-:W0:Y:S02]  /*48a0*/  F2I.S64.TRUNC R4, R5 ;  /* 0x0000000500047311 */ /* 0x000e24000020d900 */
[----:B0-----:R0:W-:Y:S01]  /*48b0*/  STG.E.U8 desc[UR36][R8.64], R4 ;  /* 0x0000000408007986 */ /* 0x0011e2000c101124 */
[----:B------:R-:W-:Y:S05]  /*48c0*/  BRA `(.L_x_16185) ;  /* 0x0000000c00d47947 */ /* 0x000fea0003800000 */
.L_x_16188:
        /* <DEDUP_REMOVED lines=11> */
.L_x_16192:
[----:B------:R-:W-:Y:S02]  /*4980*/  IMAD.U32 R3, R3, 0x10000, RZ ;  /* 0x0001000003037824 */ /* 0x000fe400078e00ff */
[----:B------:R-:W-:-:S04]  /*4990*/  IMAD.MOV.U32 R25, RZ, RZ, R23 ;  /* 0x000000ffff197224 */ /* 0x000fc800078e0017 */
[----:B------:R-:W0:Y:S02]  /*49a0*/  F2I.FTZ.TRUNC.NTZ R3, R3 ;  /* 0x0000000300037305 */ /* 0x000e24000021f100 */
[----:B0-----:R0:W-:Y:S01]  /*49b0*/  STG.E desc[UR36][R8.64], R3 ;  /* 0x0000000308007986 */ /* 0x0011e2000c101924 */
[----:B------:R-:W-:Y:S05]  /*49c0*/  BRA `(.L_x_16185) ;  /* 0x0000000c00947947 */ /* 0x000fea0003800000 */
.L_x_16191:
[----:B------:R-:W-:Y:S02]  /*49d0*/  IMAD.U32 R3, R3, 0x10000, RZ ;  /* 0x0001000003037824 */ /* 0x000fe400078e00ff */
[----:B------:R-:W-:-:S04]  /*49e0*/  IMAD.MOV.U32 R25, RZ, RZ, R23 ;  /* 0x000000ffff197224 */ /* 0x000fc800078e0017 */
[----:B------:R-:W0:Y:S02]  /*49f0*/  F2I.FTZ.TRUNC.NTZ R3, R3 ;  /* 0x0000000300037305 */ /* 0x000e24000021f100 */
[----:B0-----:R0:W-:Y:S01]  /*4a00*/  STG.E.U16 desc[UR36][R8.64], R3 ;  /* 0x0000000308007986 */ /* 0x0011e2000c101524 */
[----:B------:R-:W-:Y:S05]  /*4a10*/  BRA `(.L_x_16185) ;  /* 0x0000000c00807947 */ /* 0x000fea0003800000 */
.L_x_16187:
        /* <DEDUP_REMOVED lines=10> */
.L_x_16194:
[----:B------:R-:W-:Y:S02]  /*4ac0*/  IMAD.U32 R0, R3, 0x10000, RZ ;  /* 0x0001000003007824 */ /* 0x000fe400078e00ff */
[----:B------:R-:W-:-:S03]  /*4ad0*/  IMAD.MOV.U32 R25, RZ, RZ, R23 ;  /* 0x000000ffff197224 */ /* 0x000fc600078e0017 */
[----:B------:R-:W-:-:S05]  /*4ae0*/  F2FP.F16.F32.PACK_AB R0, RZ, R0 ;  /* 0x00000000ff00723e */ /* 0x000fca00000000ff */
[----:B------:R0:W-:Y:S01]  /*4af0*/  STG.E.U16 desc[UR36][R8.64], R0 ;  /* 0x0000000008007986 */ /* 0x0001e2000c101524 */
[----:B------:R-:W-:Y:S05]  /*4b00*/  BRA `(.L_x_16185) ;  /* 0x0000000c00447947 */ /* 0x000fea0003800000 */
.L_x_16193:
        /* <DEDUP_REMOVED lines=11> */
.L_x_16196:
[----:B------:R-:W-:Y:S02]  /*4bc0*/  IMAD.U32 R3, R3, 0x10000, RZ ;  /* 0x0001000003037824 */ /* 0x000fe400078e00ff */
[----:B------:R-:W-:-:S03]  /*4bd0*/  IMAD.MOV.U32 R25, RZ, RZ, R23 ;  /* 0x000000ffff197224 */ /* 0x000fc600078e0017 */
[----:B------:R-:W-:-:S04]  /*4be0*/  F2FP.F16.F32.PACK_AB R3, RZ, R3 ;  /* 0x00000003ff03723e */ /* 0x000fc800000000ff */
[----:B------:R-:W-:-:S05]  /*4bf0*/  PRMT R3, R3, 0x5410, RZ ;  /* 0x0000541003037816 */ /* 0x000fca00000000ff */
[----:B------:R0:W-:Y:S01]  /*4c00*/  STG.E desc[UR36][R8.64], R3 ;  /* 0x0000000308007986 */ /* 0x0001e2000c101924 */
[----:B------:R-:W-:Y:S05]  /*4c10*/  BRA `(.L_x_16185) ;  /* 0x0000000c00007947 */ /* 0x000fea0003800000 */
.L_x_16195:
[----:B------:R-:W-:Y:S02]  /*4c20*/  IMAD.U32 R4, R3, 0x10000, RZ ;  /* 0x0001000003047824 */ /* 0x000fe400078e00ff */
[----:B------:R-:W-:Y:S02]  /*4c30*/  IMAD.MOV.U32 R25, RZ, RZ, R23 ;  /* 0x000000ffff197224 */ /* 0x000fe400078e0017 */
[----:B------:R-:W-:-:S06]  /*4c40*/  FMUL.FTZ R4, R4, 1 ;  /* 0x3f80000004047820 */ /* 0x000fcc0000410000 */
[----:B------:R-:W0:Y:S02]  /*4c50*/  F2F.F64.F32 R4, R4 ;  /* 0x0000000400047310 */ /* 0x000e240000201800 */
[----:B0-----:R0:W-:Y:S01]  /*4c60*/  STG.E.64 desc[UR36][R8.64], R4 ;  /* 0x0000000408007986 */ /* 0x0011e2000c101b24 */
[----:B------:R-:W-:Y:S05]  /*4c70*/  BRA `(.L_x_16185) ;  /* 0x0000000800e87947 */ /* 0x000fea0003800000 */
.L_x_16186:
        /* <DEDUP_REMOVED lines=14> */
.L_x_16199:
[----:B------:R-:W-:Y:S01]  /*4d60*/  IMAD.U32 R3, R3, 0x10000, RZ ;  /* 0x0001000003037824 */ /* 0x000fe200078e00ff */
[----:B------:R-:W-:Y:S01]  /*4d70*/  CS2R R6, SRZ ;  /* 0x0000000000067805 */ /* 0x000fe2000001ff00 */
[----:B------:R-:W-:Y:S02]  /*4d80*/  IMAD.MOV.U32 R25, RZ, RZ, R23 ;  /* 0x000000ffff197224 */ /* 0x000fe400078e0017 */
[----:B------:R-:W-:-:S04]  /*4d90*/  FMUL.FTZ R3, R3, 1 ;  /* 0x3f80000003037820 */ /* 0x000fc80000410000 */
[----:B------:R-:W0:Y:S02]  /*4da0*/  F2F.F64.F32 R4, R3 ;  /* 0x0000000300047310 */ /* 0x000e240000201800 */
[----:B0-----:R0:W-:Y:S01]  /*4db0*/  STG.E.128 desc[UR36][R8.64], R4 ;  /* 0x0000000408007986 */ /* 0x0011e2000c101d24 */
[----:B------:R-:W-:Y:S05]  /*4dc0*/  BRA `(.L_x_16185) ;  /* 0x0000000800947947 */ /* 0x000fea0003800000 */
.L_x_16198:
        /* <DEDUP_REMOVED lines=21> */
.L_x_16203:
[----:B------:R-:W-:Y:S05]  /*4f20*/  BSYNC B0 ;  /* 0x0000000000007941 */ /* 0x000fea0003800000 */
.L_x_16202:
[----:B------:R-:W-:Y:S01]  /*4f30*/  LOP3.LUT R5, R0, R5, RZ, 0xfc, !PT ;  /* 0x0000000500057212 */ /* 0x000fe200078efcff */
[----:B------:R-:W-:-:S04]  /*4f40*/  IMAD.MOV.U32 R25, RZ, RZ, R23 ;  /* 0x000000ffff197224 */ /* 0x000fc800078e0017 */
[----:B------:R0:W-:Y:S01]  /*4f50*/  STG.E.U8 desc[UR36][R8.64], R5 ;  /* 0x0000000508007986 */ /* 0x0001e2000c101124 */
[----:B------:R-:W-:Y:S05]  /*4f60*/  BRA `(.L_x_16185) ;  /* 0x00000008002c7947 */ /* 0x000fea0003800000 */
.L_x_16201:
        /* <DEDUP_REMOVED lines=13> */
.L_x_16205:
[----:B------:R-:W-:Y:S01]  /*5040*/  IMAD.MOV.U32 R0, RZ, RZ, 0x7f ;  /* 0x0000007fff007424 */ /* 0x000fe200078e00ff */
[----:B------:R-:W-:-:S04]  /*5050*/  ISETP.GT.U32.AND P0, PT, R3, 0x7f800000, PT ;  /* 0x7f8000000300780c */ /* 0x000fc80003f04070 */
[----:B------:R-:W-:-:S09]  /*5060*/  SEL R0, R0, 0x7c, P0 ;  /* 0x0000007c00007807 */ /* 0x000fd20000000000 */
.L_x_16206:
[----:B------:R-:W-:Y:S05]  /*5070*/  BSYNC B0 ;  /* 0x0000000000007941 */ /* 0x000fea0003800000 */
.L_x_16204:
[----:B------:R-:W-:Y:S01]  /*5080*/  LOP3.LUT R3, R5, 0x80000000, RZ, 0xc0, !PT ;  /* 0x8000000005037812 */ /* 0x000fe200078ec0ff */
[----:B------:R-:W-:-:S03]  /*5090*/  IMAD.MOV.U32 R25, RZ, RZ, R23 ;  /* 0x000000ffff197224 */ /* 0x000fc600078e0017 */
[----:B------:R-:W-:-:S04]  /*50a0*/  SHF.R.U32.HI R3, RZ, 0x18, R3 ;  /* 0x00000018ff037819 */ /* 0x000fc80000011603 */
[----:B------:R-:W-:-:S05]  /*50b0*/  LOP3.LUT R3, R0, R3, RZ, 0xfc, !PT ;  /* 0x0000000300037212 */ /* 0x000fca00078efcff */
[----:B------:R0:W-:Y:S01]  /*50c0*/  STG.E.U8 desc[UR36][R8.64], R3 ;  /* 0x0000000308007986 */ /* 0x0001e2000c101124 */
[----:B------:R-:W-:Y:S05]  /*50d0*/  BRA `(.L_x_16185) ;  /* 0x0000000400d07947 */ /* 0x000fea0003800000 */
.L_x_16200:
[----:B------:R0:W-:Y:S01]  /*50e0*/  STG.E.U16 desc[UR36][R8.64], R3 ;  /* 0x0000000308007986 */ /* 0x0001e2000c101524 */
[----:B------:R-:W-:Y:S01]  /*50f0*/  IMAD.MOV.U32 R25, RZ, RZ, R23 ;  /* 0x000000ffff197224 */ /* 0x000fe200078e0017 */
[----:B------:R-:W-:Y:S06]  /*5100*/  BRA `(.L_x_16185) ;  /* 0x0000000400c47947 */ /* 0x000fec0003800000 */
.L_x_16197:
        /* <DEDUP_REMOVED lines=13> */
.L_x_16209:
        /* <DEDUP_REMOVED lines=17> */
.L_x_16212:
[----:B------:R-:W-:-:S04]  /*52f0*/  LOP3.LUT R3, R5, 0x80000000, RZ, 0xc0, !PT ;  /* 0x8000000005037812 */ /* 0x000fc800078ec0ff */
[----:B------:R-:W-:-:S04]  /*5300*/  SHF.R.U32.HI R3, RZ, 0x18, R3 ;  /* 0x00000018ff037819 */ /* 0x000fc80000011603 */
[----:B------:R-:W-:-:S04]  /*5310*/  LOP3.LUT R0, R0, R3, RZ, 0xfc, !PT ;  /* 0x0000000300007212 */ /* 0x000fc800078efcff */
[----:B------:R-:W-:-:S07]  /*5320*/  PRMT R4, R0, 0x7610, R4 ;  /* 0x0000761000047816 */ /* 0x000fce0000000004 */
.L_x_16211:
[----:B------:R-:W-:Y:S05]  /*5330*/  BSYNC B0 ;  /* 0x0000000000007941 */ /* 0x000fea0003800000 */
.L_x_16210:
[----:B------:R0:W-:Y:S01]  /*5340*/  STG.E.U8 desc[UR36][R8.64], R4 ;  /* 0x0000000408007986 */ /* 0x0001e2000c101124 */
[----:B------:R-:W-:Y:S01]  /*5350*/  IMAD.MOV.U32 R25, RZ, RZ, R23 ;  /* 0x000000ffff197224 */ /* 0x000fe200078e0017 */
[----:B------:R-:W-:Y:S06]  /*5360*/  BRA `(.L_x_16185) ;  /* 0x00000004002c7947 */ /* 0x000fec0003800000 */
.L_x_16208:
        /* <DEDUP_REMOVED lines=17> */
.L_x_16215:
[----:B------:R-:W-:-:S04]  /*5480*/  LOP3.LUT R3, R5, 0x80000000, RZ, 0xc0, !PT ;  /* 0x8000000005037812 */ /* 0x000fc800078ec0ff */
[----:B------:R-:W-:-:S04]  /*5490*/  SHF.R.U32.HI R3, RZ, 0x18, R3 ;  /* 0x00000018ff037819 */ /* 0x000fc80000011603 */
[----:B------:R-:W-:-:S04]  /*54a0*/  LOP3.LUT R0, R0, R3, RZ, 0xfc, !PT ;  /* 0x0000000300007212 */ /* 0x000fc800078efcff */
[----:B------:R-:W-:-:S07]  /*54b0*/  PRMT R4, R0, 0x7610, R4 ;  /* 0x0000761000047816 */ /* 0x000fce0000000004 */
.L_x_16214:
[----:B------:R-:W-:Y:S05]  /*54c0*/  BSYNC B0 ;  /* 0x0000000000007941 */ /* 0x000fea0003800000 */
.L_x_16213:
[----:B------:R0:W-:Y:S01]  /*54d0*/  STG.E.U8 desc[UR36][R8.64], R4 ;  /* 0x0000000408007986 */ /* 0x0001e2000c101124 */
[----:B------:R-:W-:Y:S01]  /*54e0*/  IMAD.MOV.U32 R25, RZ, RZ, R23 ;  /* 0x000000ffff197224 */ /* 0x000fe200078e0017 */
[----:B------:R-:W-:Y:S06]  /*54f0*/  BRA `(.L_x_16185) ;  /* 0x0000000000c87947 */ /* 0x000fec0003800000 */
.L_x_16207:
        /* <DEDUP_REMOVED lines=23> */
.L_x_16190:
        /* <DEDUP_REMOVED lines=16> */
.L_x_16218:
[----:B------:R-:W-:Y:S01]  /*5770*/  IMAD.MOV.U32 R25, RZ, RZ, R23 ;  /* 0x000000ffff197224 */ /* 0x000fe200078e0017 */
[----:B------:R-:W-:Y:S06]  /*5780*/  BRA `(.L_x_16185) ;  /* 0x0000000000247947 */ /* 0x000fec0003800000 */
.L_x_16217:
[----:B------:R-:W-:Y:S02]  /*5790*/  IMAD.U32 R4, R3, 0x10000, RZ ;  /* 0x0001000003047824 */ /* 0x000fe400078e00ff */
[----:B------:R-:W-:-:S04]  /*57a0*/  IMAD.MOV.U32 R25, RZ, RZ, R23 ;  /* 0x000000ffff197224 */ /* 0x000fc800078e0017 */
[----:B------:R-:W0:Y:S02]  /*57b0*/  F2I.U64.TRUNC R4, R4 ;  /* 0x0000000400047311 */ /* 0x000e24000020d800 */
[----:B0-----:R0:W-:Y:S01]  /*57c0*/  STG.E.64 desc[UR36][R8.64], R4 ;  /* 0x0000000408007986 */ /* 0x0011e2000c101b24 */
[----:B------:R-:W-:Y:S05]  /*57d0*/  BRA `(.L_x_16185) ;  /* 0x0000000000107947 */ /* 0x000fea0003800000 */
.L_x_16216:
[----:B------:R-:W-:Y:S02]  /*57e0*/  IMAD.U32 R3, R3, 0x10000, RZ ;  /* 0x0001000003037824 */ /* 0x000fe400078e00ff */
[----:B------:R-:W-:-:S04]  /*57f0*/  IMAD.MOV.U32 R25, RZ, RZ, R23 ;  /* 0x000000ffff197224 */ /* 0x000fc800078e0017 */
[----:B------:R-:W0:Y:S02]  /*5800*/  F2I.FTZ.U32.TRUNC.NTZ R3, R3 ;  /* 0x0000000300037305 */ /* 0x000e24000021f000 */
[----:B0-----:R1:W-:Y:S02]  /*5810*/  STG.E desc[UR36][R8.64], R3 ;  /* 0x0000000308007986 */ /* 0x0013e4000c101924 */
.L_x_16185:
[----:B------:R-:W-:Y:S05]  /*5820*/  BSYNC B6 ;  /* 0x0000000000067941 */ /* 0x000fea0003800000 */
.L_x_16184:
[----:B------:R-:W-:Y:S01]  /*5830*/  ISETP.GE.AND P0, PT, R25, R16, PT ;  /* 0x000000101900720c */ /* 0x000fe20003f06270 */
[----:B------:R-:W-:-:S12]  /*5840*/  BSSY B6, `(.L_x_16219) ;  /* 0x00001fc000067945 */ /* 0x000fd80003800000 */
[----:B------:R-:W-:Y:S05]  /*5850*/  @P0 BRA `(.L_x_16220) ;  /* 0x0000001c00e80947 */ /* 0x000fea0003800000 */
[----:B01--4-:R-:W0:Y:S01]  /*5860*/  LDC.64 R8, c[0x0][0x220] ;  /* 0x00008800ff087b82 */ /* 0x013e220000000a00 */
[----:B------:R-:W-:Y:S01]  /*5870*/  IMAD R0, R2, 0x200, R25 ;  /* 0x0000020002007824 */ /* 0x000fe200078e0219 */
[----:B--23--:R-:W-:Y:S01]  /*5880*/  PRMT R4, R18, 0x9910, RZ ;  /* 0x0000991012047816 */ /* 0x00cfe200000000ff */
        /* <DEDUP_REMOVED lines=19> */
.L_x_16224:
[----:B------:R-:W-:-:S06]  /*59c0*/  IMAD.U32 R5, R22, 0x10000, RZ ;  /* 0x0001000016057824 */ /* 0x000fcc00078e00ff */
[----:B------:R-:W0:Y:S02]  /*59d0*/  F2I.S64.TRUNC R4, R5 ;  /* 0x0000000500047311 */ /* 0x000e24000020d900 */
[----:B0-----:R0:W-:Y:S01]  /*59e0*/  STG.E.U8 desc[UR36][R8.64], R4 ;  /* 0x0000000408007986 */ /* 0x0011e2000c101124 */
[----:B------:R-:W-:Y:S05]  /*59f0*/  BRA `(.L_x_16226) ;  /* 0x0000000c00847947 */ /* 0x000fea0003800000 */
.L_x_16223:
        /* <DEDUP_REMOVED lines=10> */
.L_x_16228:
[----:B------:R-:W-:-:S04]  /*5aa0*/  IMAD.U32 R22, R22, 0x10000, RZ ;  /* 0x0001000016167824 */ /* 0x000fc800078e00ff */
[----:B------:R-:W0:Y:S02]  /*5ab0*/  F2I.FTZ.TRUNC.NTZ R3, R22 ;  /* 0x0000001600037305 */ /* 0x000e24000021f100 */
[----:B0-----:R0:W-:Y:S01]  /*5ac0*/  STG.E desc[UR36][R8.64], R3 ;  /* 0x0000000308007986 */ /* 0x0011e2000c101924 */
[----:B------:R-:W-:Y:S05]  /*5ad0*/  BRA `(.L_x_16226) ;  /* 0x0000000c004c7947 */ /* 0x000fea0003800000 */
.L_x_16227:
[----:B------:R-:W-:-:S04]  /*5ae0*/  IMAD.U32 R22, R22, 0x10000, RZ ;  /* 0x0001000016167824 */ /* 0x000fc800078e00ff */
[----:B------:R-:W0:Y:S02]  /*5af0*/  F2I.FTZ.TRUNC.NTZ R3, R22 ;  /* 0x0000001600037305 */ /* 0x000e24000021f100 */
[----:B0-----:R0:W-:Y:S01]  /*5b00*/  STG.E.U16 desc[UR36][R8.64], R3 ;  /* 0x0000000308007986 */ /* 0x0011e2000c101524 */
[----:B------:R-:W-:Y:S05]  /*5b10*/  BRA `(.L_x_16226) ;  /* 0x0000000c003c7947 */ /* 0x000fea0003800000 */
.L_x_16222:
        /* <DEDUP_REMOVED lines=9> */
.L_x_16230:
[----:B------:R-:W-:-:S05]  /*5bb0*/  IMAD.U32 R0, R22, 0x10000, RZ ;  /* 0x0001000016007824 */ /* 0x000fca00078e00ff */
[----:B------:R-:W-:-:S05]  /*5bc0*/  F2FP.F16.F32.PACK_AB R0, RZ, R0 ;  /* 0x00000000ff00723e */ /* 0x000fca00000000ff */
[----:B------:R0:W-:Y:S01]  /*5bd0*/  STG.E.U16 desc[UR36][R8.64], R0 ;  /* 0x0000000008007986 */ /* 0x0001e2000c101524 */
[----:B------:R-:W-:Y:S05]  /*5be0*/  BRA `(.L_x_16226) ;  /* 0x0000000c00087947 */ /* 0x000fea0003800000 */
.L_x_16229:
        /* <DEDUP_REMOVED lines=10> */
.L_x_16232:
[----:B------:R-:W-:-:S05]  /*5c90*/  IMAD.U32 R22, R22, 0x10000, RZ ;  /* 0x0001000016167824 */ /* 0x000fca00078e00ff */
[----:B------:R-:W-:-:S04]  /*5ca0*/  F2FP.F16.F32.PACK_AB R3, RZ, R22 ;  /* 0x00000016ff03723e */ /* 0x000fc800000000ff */
[----:B------:R-:W-:-:S05]  /*5cb0*/  PRMT R3, R3, 0x5410, RZ ;  /* 0x0000541003037816 */ /* 0x000fca00000000ff */
[----:B------:R0:W-:Y:S01]  /*5cc0*/  STG.E desc[UR36][R8.64], R3 ;  /* 0x0000000308007986 */ /* 0x0001e2000c101924 */
[----:B------:R-:W-:Y:S05]  /*5cd0*/  BRA `(.L_x_16226) ;  /* 0x0000000800cc7947 */ /* 0x000fea0003800000 */
.L_x_16231:
[----:B------:R-:W-:-:S04]  /*5ce0*/  IMAD.U32 R4, R22, 0x10000, RZ ;  /* 0x0001000016047824 */ /* 0x000fc800078e00ff */
[----:B------:R-:W-:-:S06]  /*5cf0*/  FMUL.FTZ R4, R4, 1 ;  /* 0x3f80000004047820 */ /* 0x000fcc0000410000 */
[----:B------:R-:W0:Y:S02]  /*5d00*/  F2F.F64.F32 R4, R4 ;  /* 0x0000000400047310 */ /* 0x000e240000201800 */
[----:B0-----:R0:W-:Y:S01]  /*5d10*/  STG.E.64 desc[UR36][R8.64], R4 ;  /* 0x0000000408007986 */ /* 0x0011e2000c101b24 */
[----:B------:R-:W-:Y:S05]  /*5d20*/  BRA `(.L_x_16226) ;  /* 0x0000000800b87947 */ /* 0x000fea0003800000 */
.L_x_16221:
        /* <DEDUP_REMOVED lines=13> */
.L_x_16235:
[----:B------:R-:W-:Y:S01]  /*5e00*/  IMAD.U32 R22, R22, 0x10000, RZ ;  /* 0x0001000016167824 */ /* 0x000fe200078e00ff */
[----:B------:R-:W-:-:S03]  /*5e10*/  CS2R R6, SRZ ;  /* 0x0000000000067805 */ /* 0x000fc6000001ff00 */
[----:B------:R-:W-:-:S06]  /*5e20*/  FMUL.FTZ R4, R22, 1 ;  /* 0x3f80000016047820 */ /* 0x000fcc0000410000 */
[----:B------:R-:W0:Y:S02]  /*5e30*/  F2F.F64.F32 R4, R4 ;  /* 0x0000000400047310 */ /* 0x000e240000201800 */
[----:B0-----:R0:W-:Y:S01]  /*5e40*/  STG.E.128 desc[UR36][R8.64], R4 ;  /* 0x0000000408007986 */ /* 0x0011e2000c101d24 */
[----:B------:R-:W-:Y:S05]  /*5e50*/  BRA `(.L_x_16226) ;  /* 0x00000008006c7947 */ /* 0x000fea0003800000 */
.L_x_16234:
        /* <DEDUP_REMOVED lines=21> */
.L_x_16239:
[----:B------:R-:W-:Y:S05]  /*5fb0*/  BSYNC B0 ;  /* 0x0000000000007941 */ /* 0x000fea0003800000 */
.L_x_16238:
[----:B------:R-:W-:-:S05]  /*5fc0*/  LOP3.LUT R5, R0, R5, RZ, 0xfc, !PT ;  /* 0x0000000500057212 */ /* 0x000fca00078efcff */
[----:B------:R0:W-:Y:S01]  /*5fd0*/  STG.E.U8 desc[UR36][R8.64], R5 ;  /* 0x0000000508007986 */ /* 0x0001e2000c101124 */
[----:B------:R-:W-:Y:S05]  /*5fe0*/  BRA `(.L_x_16226) ;  /* 0x0000000800087947 */ /* 0x000fea0003800000 */
.L_x_16237:
        /* <DEDUP_REMOVED lines=13> */
.L_x_16241:
[----:B------:R-:W-:Y:S01]  /*60c0*/  IMAD.MOV.U32 R0, RZ, RZ, 0x7f ;  /* 0x0000007fff007424 */ /* 0x000fe200078e00ff */
[----:B------:R-:W-:-:S04]  /*60d0*/  ISETP.GT.U32.AND P0, PT, R3, 0x7f800000, PT ;  /* 0x7f8000000300780c */ /* 0x000fc80003f04070 */
[----:B------:R-:W-:-:S09]  /*60e0*/  SEL R0, R0, 0x7c, P0 ;  /* 0x0000007c00007807 */ /* 0x000fd20000000000 */
.L_x_16242:
[----:B------:R-:W-:Y:S05]  /*60f0*/  BSYNC B0 ;  /* 0x0000000000007941 */ /* 0x000fea0003800000 */
.L_x_16240:
[----:B------:R-:W-:-:S04]  /*6100*/  LOP3.LUT R3, R5, 0x80000000, RZ, 0xc0, !PT ;  /* 0x8000000005037812 */ /* 0x000fc800078ec0ff */
[----:B------:R-:W-:-:S04]  /*6110*/  SHF.R.U32.HI R3, RZ, 0x18, R3 ;  /* 0x00000018ff037819 */ /* 0x000fc80000011603 */
[----:B------:R-:W-:-:S05]  /*6120*/  LOP3.LUT R3, R0, R3, RZ, 0xfc, !PT ;  /* 0x0000000300037212 */ /* 0x000fca00078efcff */
[----:B------:R0:W-:Y:S01]  /*6130*/  STG.E.U8 desc[UR36][R8.64], R3 ;  /* 0x0000000308007986 */ /* 0x0001e2000c101124 */
[----:B------:R-:W-:Y:S05]  /*6140*/  BRA `(.L_x_16226) ;  /* 0x0000000400b07947 */ /* 0x000fea0003800000 */
.L_x_16236:
[----:B------:R0:W-:Y:S01]  /*6150*/  STG.E.U16 desc[UR36][R8.64], R22 ;  /* 0x0000001608007986 */ /* 0x0001e2000c101524 */
[----:B------:R-:W-:Y:S05]  /*6160*/  BRA `(.L_x_16226) ;  /* 0x0000000400a87947 */ /* 0x000fea0003800000 */
.L_x_16233:
        /* <DEDUP_REMOVED lines=12> */
.L_x_16245:
        /* <DEDUP_REMOVED lines=17> */
.L_x_16248:
[----:B------:R-:W-:-:S04]  /*6340*/  LOP3.LUT R3, R5, 0x80000000, RZ, 0xc0, !PT ;  /* 0x8000000005037812 */ /* 0x000fc800078ec0ff */
[----:B------:R-:W-:-:S04]  /*6350*/  SHF.R.U32.HI R3, RZ, 0x18, R3 ;  /* 0x00000018ff037819 */ /* 0x000fc80000011603 */
[----:B------:R-:W-:-:S04]  /*6360*/  LOP3.LUT R0, R0, R3, RZ, 0xfc, !PT ;  /* 0x0000000300007212 */ /* 0x000fc800078efcff */
[----:B------:R-:W-:-:S07]  /*6370*/  PRMT R4, R0, 0x7610, R4 ;  /* 0x0000761000047816 */ /* 0x000fce0000000004 */
.L_x_16247:
[----:B------:R-:W-:Y:S05]  /*6380*/  BSYNC B0 ;  /* 0x0000000000007941 */ /* 0x000fea0003800000 */
.L_x_16246:
[----:B------:R3:W-:Y:S01]  /*6390*/  STG.E.U8 desc[UR36][R8.64], R4 ;  /* 0x0000000408007986 */ /* 0x0007e2000c101124 */
[----:B------:R-:W-:Y:S05]  /*63a0*/  BRA `(.L_x_16226) ;  /* 0x0000000400187947 */ /* 0x000fea0003800000 */
.L_x_16244:
        /* <DEDUP_REMOVED lines=17> */
.L_x_16251:
[----:B------:R-:W-:-:S04]  /*64c0*/  LOP3.LUT R3, R5, 0x80000000, RZ, 0xc0, !PT ;  /* 0x8000000005037812 */ /* 0x000fc800078ec0ff */
[----:B------:R-:W-:-:S04]  /*64d0*/  SHF.R.U32.HI R3, RZ, 0x18, R3 ;  /* 0x00000018ff037819 */ /* 0x000fc80000011603 */
[----:B------:R-:W-:-:S04]  /*64e0*/  LOP3.LUT R0, R0, R3, RZ, 0xfc, !PT ;  /* 0x0000000300007212 */ /* 0x000fc800078efcff */
[----:B------:R-:W-:-:S07]  /*64f0*/  PRMT R4, R0, 0x7610, R4 ;  /* 0x0000761000047816 */ /* 0x000fce0000000004 */
.L_x_16250:
[----:B------:R-:W-:Y:S05]  /*6500*/  BSYNC B0 ;  /* 0x0000000000007941 */ /* 0x000fea0003800000 */
.L_x_16249:
[----:B------:R0:W-:Y:S01]  /*6510*/  STG.E.U8 desc[UR36][R8.64], R4 ;  /* 0x0000000408007986 */ /* 0x0001e2000c101124 */
[----:B------:R-:W-:Y:S05]  /*6520*/  BRA `(.L_x_16226) ;  /* 0x0000000000b87947 */ /* 0x000fea0003800000 */
.L_x_16243:
        /* <DEDUP_REMOVED lines=22> */
.L_x_16225:
        /* <DEDUP_REMOVED lines=16> */
.L_x_16254:
[----:B------:R-:W-:Y:S05]  /*6790*/  BRA `(.L_x_16226) ;  /* 0x00000000001c7947 */ /* 0x000fea0003800000 */
.L_x_16253:
[----:B------:R-:W-:-:S06]  /*67a0*/  IMAD.U32 R4, R22, 0x10000, RZ ;  /* 0x0001000016047824 */ /* 0x000fcc00078e00ff */
[----:B------:R-:W0:Y:S02]  /*67b0*/  F2I.U64.TRUNC R4, R4 ;  /* 0x0000000400047311 */ /* 0x000e24000020d800 */
[----:B0-----:R2:W-:Y:S01]  /*67c0*/  STG.E.64 desc[UR36][R8.64], R4 ;  /* 0x0000000408007986 */ /* 0x0015e2000c101b24 */
[----:B------:R-:W-:Y:S05]  /*67d0*/  BRA `(.L_x_16226) ;  /* 0x00000000000c7947 */ /* 0x000fea0003800000 */
.L_x_16252:
[----:B------:R-:W-:-:S04]  /*67e0*/  IMAD.U32 R22, R22, 0x10000, RZ ;  /* 0x0001000016167824 */ /* 0x000fc800078e00ff */
[----:B------:R-:W0:Y:S02]  /*67f0*/  F2I.FTZ.U32.TRUNC.NTZ R3, R22 ;  /* 0x0000001600037305 */ /* 0x000e24000021f000 */
[----:B0-----:R0:W-:Y:S02]  /*6800*/  STG.E desc[UR36][R8.64], R3 ;  /* 0x0000000308007986 */ /* 0x0011e4000c101924 */
.L_x_16226:
        /* <DEDUP_REMOVED lines=25> */
.L_x_16258:
[----:B------:R-:W-:-:S06]  /*69a0*/  IMAD.U32 R5, R17, 0x10000, RZ ;  /* 0x0001000011057824 */ /* 0x000fcc00078e00ff */
[----:B------:R-:W0:Y:S02]  /*69b0*/  F2I.S64.TRUNC R4, R5 ;  /* 0x0000000500047311 */ /* 0x000e24000020d900 */
[----:B0-----:R3:W-:Y:S01]  /*69c0*/  STG.E.U8 desc[UR36][R8.64], R4 ;  /* 0x0000000408007986 */ /* 0x0017e2000c101124 */
[----:B------:R-:W-:Y:S05]  /*69d0*/  BRA `(.L_x_16260) ;  /* 0x0000000c00847947 */ /* 0x000fea0003800000 */
.L_x_16257:
        /* <DEDUP_REMOVED lines=10> */
.L_x_16262:
[----:B------:R-:W-:-:S06]  /*6a80*/  IMAD.U32 R17, R17, 0x10000, RZ ;  /* 0x0001000011117824 */ /* 0x000fcc00078e00ff */
[----:B------:R-:W0:Y:S02]  /*6a90*/  F2I.FTZ.TRUNC.NTZ R17, R17 ;  /* 0x0000001100117305 */ /* 0x000e24000021f100 */
[----:B0-----:R2:W-:Y:S01]  /*6aa0*/  STG.E desc[UR36][R8.64], R17 ;  /* 0x0000001108007986 */ /* 0x0015e2000c101924 */
[----:B------:R-:W-:Y:S05]  /*6ab0*/  BRA `(.L_x_16260) ;  /* 0x0000000c004c7947 */ /* 0x000fea0003800000 */
.L_x_16261:
[----:B------:R-:W-:-:S06]  /*6ac0*/  IMAD.U32 R17, R17, 0x10000, RZ ;  /* 0x0001000011117824 */ /* 0x000fcc00078e00ff */
[----:B------:R-:W0:Y:S02]  /*6ad0*/  F2I.FTZ.TRUNC.NTZ R17, R17 ;  /* 0x0000001100117305 */ /* 0x000e24000021f100 */
[----:B0-----:R0:W-:Y:S01]  /*6ae0*/  STG.E.U16 desc[UR36][R8.64], R17 ;  /* 0x0000001108007986 */ /* 0x0011e2000c101524 */
[----:B------:R-:W-:Y:S05]  /*6af0*/  BRA `(.L_x_16260) ;  /* 0x0000000c003c7947 */ /* 0x000fea0003800000 */
.L_x_16256:
        /* <DEDUP_REMOVED lines=9> */
.L_x_16264:
[----:B------:R-:W-:-:S05]  /*6b90*/  IMAD.U32 R0, R17, 0x10000, RZ ;  /* 0x0001000011007824 */ /* 0x000fca00078e00ff */
[----:B------:R-:W-:-:S05]  /*6ba0*/  F2FP.F16.F32.PACK_AB R0, RZ, R0 ;  /* 0x00000000ff00723e */ /* 0x000fca00000000ff */
[----:B------:R0:W-:Y:S01]  /*6bb0*/  STG.E.U16 desc[UR36][R8.64], R0 ;  /* 0x0000000008007986 */ /* 0x0001e2000c101524 */
[----:B------:R-:W-:Y:S05]  /*6bc0*/  BRA `(.L_x_16260) ;  /* 0x0000000c00087947 */ /* 0x000fea0003800000 */
.L_x_16263:
        /* <DEDUP_REMOVED lines=10> */
.L_x_16266:
[----:B------:R-:W-:-:S05]  /*6c70*/  IMAD.U32 R17, R17, 0x10000, RZ ;  /* 0x0001000011117824 */ /* 0x000fca00078e00ff */
[----:B------:R-:W-:-:S04]  /*6c80*/  F2FP.F16.F32.PACK_AB R3, RZ, R17 ;  /* 0x00000011ff03723e */ /* 0x000fc800000000ff */
[----:B------:R-:W-:-:S05]  /*6c90*/  PRMT R3, R3, 0x5410, RZ ;  /* 0x0000541003037816 */ /* 0x000fca00000000ff */
[----:B------:R0:W-:Y:S01]  /*6ca0*/  STG.E desc[UR36][R8.64], R3 ;  /* 0x0000000308007986 */ /* 0x0001e2000c101924 */
[----:B------:R-:W-:Y:S05]  /*6cb0*/  BRA `(.L_x_16260) ;  /* 0x0000000800cc7947 */ /* 0x000fea0003800000 */
.L_x_16265:
[----:B------:R-:W-:-:S04]  /*6cc0*/  IMAD.U32 R4, R17, 0x10000, RZ ;  /* 0x0001000011047824 */ /* 0x000fc800078e00ff */
[----:B------:R-:W-:-:S06]  /*6cd0*/  FMUL.FTZ R4, R4, 1 ;  /* 0x3f80000004047820 */ /* 0x000fcc0000410000 */
[----:B------:R-:W0:Y:S02]  /*6ce0*/  F2F.F64.F32 R4, R4 ;  /* 0x0000000400047310 */ /* 0x000e240000201800 */
[----:B0-----:R0:W-:Y:S01]  /*6cf0*/  STG.E.64 desc[UR36][R8.64], R4 ;  /* 0x0000000408007986 */ /* 0x0011e2000c101b24 */
[----:B------:R-:W-:Y:S05]  /*6d00*/  BRA `(.L_x_16260) ;  /* 0x0000000800b87947 */ /* 0x000fea0003800000 */
.L_x_16255:
        /* <DEDUP_REMOVED lines=13> */
.L_x_16269:
[----:B------:R-:W-:Y:S01]  /*6de0*/  IMAD.U32 R17, R17, 0x10000, RZ ;  /* 0x0001000011117824 */ /* 0x000fe200078e00ff */
[----:B------:R-:W-:-:S03]  /*6df0*/  CS2R R6, SRZ ;  /* 0x0000000000067805 */ /* 0x000fc6000001ff00 */
[----:B------:R-:W-:-:S06]  /*6e00*/  FMUL.FTZ R4, R17, 1 ;  /* 0x3f80000011047820 */ /* 0x000fcc0000410000 */
[----:B------:R-:W0:Y:S02]  /*6e10*/  F2F.F64.F32 R4, R4 ;  /* 0x0000000400047310 */ /* 0x000e240000201800 */
[----:B0-----:R0:W-:Y:S01]  /*6e20*/  STG.E.128 desc[UR36][R8.64], R4 ;  /* 0x0000000408007986 */ /* 0x0011e2000c101d24 */
[----:B------:R-:W-:Y:S05]  /*6e30*/  BRA `(.L_x_16260) ;  /* 0x00000008006c7947 */ /* 0x000fea0003800000 */
.L_x_16268:
        /* <DEDUP_REMOVED lines=21> */
.L_x_16273:
[----:B------:R-:W-:Y:S05]  /*6f90*/  BSYNC B0 ;  /* 0x0000000000007941 */ /* 0x000fea0003800000 */
.L_x_16272:
[----:B------:R-:W-:-:S05]  /*6fa0*/  LOP3.LUT R5, R0, R5, RZ, 0xfc, !PT ;  /* 0x0000000500057212 */ /* 0x000fca00078efcff */
[----:B------:R0:W-:Y:S01]  /*6fb0*/  STG.E.U8 desc[UR36][R8.64], R5 ;  /* 0x0000000508007986 */ /* 0x0001e2000c101124 */
[----:B------:R-:W-:Y:S05]  /*6fc0*/  BRA `(.L_x_16260) ;  /* 0x0000000800087947 */ /* 0x000fea0003800000 */
.L_x_16271:
        /* <DEDUP_REMOVED lines=13> */
.L_x_16275:
[----:B------:R-:W-:Y:S01]  /*70a0*/  IMAD.MOV.U32 R0, RZ, RZ, 0x7f ;  /* 0x0000007fff007424 */ /* 0x000fe200078e00ff */
[----:B------:R-:W-:-:S04]  /*70b0*/  ISETP.GT.U32.AND P0, PT, R3, 0x7f800000, PT ;  /* 0x7f8000000300780c */ /* 0x000fc80003f04070 */
[----:B------:R-:W-:-:S09]  /*70c0*/  SEL R0, R0, 0x7c, P0 ;  /* 0x0000007c00007807 */ /* 0x000fd20000000000 */
.L_x_16276:
[----:B------:R-:W-:Y:S05]  /*70d0*/  BSYNC B0 ;  /* 0x0000000000007941 */ /* 0x000fea0003800000 */
.L_x_16274:
[----:B------:R-:W-:-:S04]  /*70e0*/  LOP3.LUT R3, R17, 0x80000000, RZ, 0xc0, !PT ;  /* 0x8000000011037812 */ /* 0x000fc800078ec0ff */
[----:B------:R-:W-:-:S04]  /*70f0*/  SHF.R.U32.HI R3, RZ, 0x18, R3 ;  /* 0x00000018ff037819 */ /* 0x000fc80000011603 */
[----:B------:R-:W-:-:S05]  /*7100*/  LOP3.LUT R3, R0, R3, RZ, 0xfc, !PT ;  /* 0x0000000300037212 */ /* 0x000fca00078efcff */
[----:B------:R0:W-:Y:S01]  /*7110*/  STG.E.U8 desc[UR36][R8.64], R3 ;  /* 0x0000000308007986 */ /* 0x0001e2000c101124 */
[----:B------:R-:W-:Y:S05]  /*7120*/  BRA `(.L_x_16260) ;  /* 0x0000000400b07947 */ /* 0x000fea0003800000 */
.L_x_16270:
[----:B------:R0:W-:Y:S01]  /*7130*/  STG.E.U16 desc[UR36][R8.64], R17 ;  /* 0x0000001108007986 */ /* 0x0001e2000c101524 */
[----:B------:R-:W-:Y:S05]  /*7140*/  BRA `(.L_x_16260) ;  /* 0x0000000400a87947 */ /* 0x000fea0003800000 */
.L_x_16267:
        /* <DEDUP_REMOVED lines=12> */
.L_x_16279:
        /* <DEDUP_REMOVED lines=17> */
.L_x_16282:
[----:B------:R-:W-:-:S04]  /*7320*/  LOP3.LUT R3, R17, 0x80000000, RZ, 0xc0, !PT ;  /* 0x8000000011037812 */ /* 0x000fc800078ec0ff */
[----:B------:R-:W-:-:S04]  /*7330*/  SHF.R.U32.HI R3, RZ, 0x18, R3 ;  /* 0x00000018ff037819 */ /* 0x000fc80000011603 */
[----:B------:R-:W-:-:S04]  /*7340*/  LOP3.LUT R0, R0, R3, RZ, 0xfc, !PT ;  /* 0x0000000300007212 */ /* 0x000fc800078efcff */
[----:B------:R-:W-:-:S07]  /*7350*/  PRMT R4, R0, 0x7610, R4 ;  /* 0x0000761000047816 */ /* 0x000fce0000000004 */
.L_x_16281:
[----:B------:R-:W-:Y:S05]  /*7360*/  BSYNC B0 ;  /* 0x0000000000007941 */ /* 0x000fea0003800000 */
.L_x_16280:
[----:B------:R0:W-:Y:S01]  /*7370*/  STG.E.U8 desc[UR36][R8.64], R4 ;  /* 0x0000000408007986 */ /* 0x0001e2000c101124 */
[----:B------:R-:W-:Y:S05]  /*7380*/  BRA `(.L_x_16260) ;  /* 0x0000000400187947 */ /* 0x000fea0003800000 */
.L_x_16278:
        /* <DEDUP_REMOVED lines=17> */
.L_x_16285:
[----:B------:R-:W-:-:S04]  /*74a0*/  LOP3.LUT R3, R17, 0x80000000, RZ, 0xc0, !PT ;  /* 0x8000000011037812 */ /* 0x000fc800078ec0ff */
[----:B------:R-:W-:-:S04]  /*74b0*/  SHF.R.U32.HI R3, RZ, 0x18, R3 ;  /* 0x00000018ff037819 */ /* 0x000fc80000011603 */
[----:B------:R-:W-:-:S04]  /*74c0*/  LOP3.LUT R0, R0, R3, RZ, 0xfc, !PT ;  /* 0x0000000300007212 */ /* 0x000fc800078efcff */
[----:B------:R-:W-:-:S07]  /*74d0*/  PRMT R4, R0, 0x7610, R4 ;  /* 0x0000761000047816 */ /* 0x000fce0000000004 */
.L_x_16284:
[----:B------:R-:W-:Y:S05]  /*74e0*/  BSYNC B0 ;  /* 0x0000000000007941 */ /* 0x000fea0003800000 */
.L_x_16283:
[----:B------:R0:W-:Y:S01]  /*74f0*/  STG.E.U8 desc[UR36][R8.64], R4 ;  /* 0x0000000408007986 */ /* 0x0001e2000c101124 */
[----:B------:R-:W-:Y:S05]  /*7500*/  BRA `(.L_x_16260) ;  /* 0x0000000000b87947 */ /* 0x000fea0003800000 */
.L_x_16277:
        /* <DEDUP_REMOVED lines=22> */
.L_x_16259:
        /* <DEDUP_REMOVED lines=16> */
.L_x_16288:
[----:B------:R-:W-:Y:S05]  /*7770*/  BRA `(.L_x_16260) ;  /* 0x00000000001c7947 */ /* 0x000fea0003800000 */
.L_x_16287:
[----:B------:R-:W-:-:S06]  /*7780*/  IMAD.U32 R4, R17, 0x10000, RZ ;  /* 0x0001000011047824 */ /* 0x000fcc00078e00ff */
[----:B------:R-:W0:Y:S02]  /*7790*/  F2I.U64.TRUNC R4, R4 ;  /* 0x0000000400047311 */ /* 0x000e24000020d800 */
[----:B0-----:R0:W-:Y:S01]  /*77a0*/  STG.E.64 desc[UR36][R8.64], R4 ;  /* 0x0000000408007986 */ /* 0x0011e2000c101b24 */
[----:B------:R-:W-:Y:S05]  /*77b0*/  BRA `(.L_x_16260) ;  /* 0x00000000000c7947 */ /* 0x000fea0003800000 */
.L_x_16286:
[----:B------:R-:W-:-:S06]  /*77c0*/  IMAD.U32 R17, R17, 0x10000, RZ ;  /* 0x0001000011117824 */ /* 0x000fcc00078e00ff */
[----:B------:R-:W0:Y:S02]  /*77d0*/  F2I.FTZ.U32.TRUNC.NTZ R17, R17 ;  /* 0x0000001100117305 */ /* 0x000e24000021f000 */
[----:B0-----:R0:W-:Y:S02]  /*77e0*/  STG.E desc[UR36][R8.64], R17 ;  /* 0x0000001108007986 */ /* 0x0011e4000c101924 */
.L_x_16260:
[----:B------:R-:W-:-:S07]  /*77f0*/  VIADD R25, R25, 0x80 ;  /* 0x0000008019197836 */ /* 0x000fce0000000000 */
.L_x_16220:
[----:B------:R-:W-:Y:S05]  /*7800*/  BSYNC B6 ;  /* 0x0000000000067941 */ /* 0x000fea0003800000 */
.L_x_16219:
        /* <DEDUP_REMOVED lines=23> */
.L_x_16292:
[----:B------:R-:W-:-:S06]  /*7980*/  IMAD.U32 R5, R19, 0x10000, RZ ;  /* 0x0001000013057824 */ /* 0x000fcc00078e00ff */
[----:B------:R-:W0:Y:S02]  /*7990*/  F2I.S64.TRUNC R4, R5 ;  /* 0x0000000500047311 */ /* 0x000e24000020d900 */
[----:B0-----:R-:W-:Y:S01]  /*79a0*/  STG.E.U8 desc[UR36][R2.64], R4 ;  /* 0x0000000402007986 */ /* 0x001fe2000c101124 */
[----:B------:R-:W-:Y:S05]  /*79b0*/  EXIT ;  /* 0x000000000000794d */ /* 0x000fea0003800000 */
.L_x_16291:
        /* <DEDUP_REMOVED lines=10> */
.L_x_16295:
[----:B------:R-:W-:-:S06]  /*7a60*/  IMAD.U32 R19, R19, 0x10000, RZ ;  /* 0x0001000013137824 */ /* 0x000fcc00078e00ff */
[----:B------:R-:W0:Y:S02]  /*7a70*/  F2I.FTZ.TRUNC.NTZ R19, R19 ;  /* 0x0000001300137305 */ /* 0x000e24000021f100 */
[----:B0-----:R-:W-:Y:S01]  /*7a80*/  STG.E desc[UR36][R2.64], R19 ;  /* 0x0000001302007986 */ /* 0x001fe2000c101924 */
[----:B------:R-:W-:Y:S05]  /*7a90*/  EXIT ;  /* 0x000000000000794d */ /* 0x000fea0003800000 */
.L_x_16294:
[----:B------:R-:W-:-:S06]  /*7aa0*/  IMAD.U32 R19, R19, 0x10000, RZ ;  /* 0x0001000013137824 */ /* 0x000fcc00078e00ff */
[----:B------:R-:W0:Y:S02]  /*7ab0*/  F2I.FTZ.TRUNC.NTZ R19, R19 ;  /* 0x0000001300137305 */ /* 0x000e24000021f100 */
[----:B0-----:R-:W-:Y:S01]  /*7ac0*/  STG.E.U16 desc[UR36][R2.64], R19 ;  /* 0x0000001302007986 */ /* 0x001fe2000c101524 */
[----:B------:R-:W-:Y:S05]  /*7ad0*/  EXIT ;  /* 0x000000000000794d */ /* 0x000fea0003800000 */
.L_x_16290:
        /* <DEDUP_REMOVED lines=9> */
.L_x_16297:
[----:B------:R-:W-:-:S05]  /*7b70*/  IMAD.U32 R0, R19, 0x10000, RZ ;  /* 0x0001000013007824 */ /* 0x000fca00078e00ff */
[----:B------:R-:W-:-:S05]  /*7b80*/  F2FP.F16.F32.PACK_AB R0, RZ, R0 ;  /* 0x00000000ff00723e */ /* 0x000fca00000000ff */
[----:B------:R-:W-:Y:S01]  /*7b90*/  STG.E.U16 desc[UR36][R2.64], R0 ;  /* 0x0000000002007986 */ /* 0x000fe2000c101524 */
[----:B------:R-:W-:Y:S05]  /*7ba0*/  EXIT ;  /* 0x000000000000794d */ /* 0x000fea0003800000 */
.L_x_16296:
        /* <DEDUP_REMOVED lines=10> */
.L_x_16299:
[----:B------:R-:W-:-:S05]  /*7c50*/  IMAD.U32 R19, R19, 0x10000, RZ ;  /* 0x0001000013137824 */ /* 0x000fca00078e00ff */
[----:B------:R-:W-:-:S04]  /*7c60*/  F2FP.F16.F32.PACK_AB R5, RZ, R19 ;  /* 0x00000013ff05723e */ /* 0x000fc800000000ff */
[----:B------:R-:W-:-:S05]  /*7c70*/  PRMT R5, R5, 0x5410, RZ ;  /* 0x0000541005057816 */ /* 0x000fca00000000ff */
[----:B------:R-:W-:Y:S01]  /*7c80*/  STG.E desc[UR36][R2.64], R5 ;  /* 0x0000000502007986 */ /* 0x000fe2000c101924 */
[----:B------:R-:W-:Y:S05]  /*7c90*/  EXIT ;  /* 0x000000000000794d */ /* 0x000fea0003800000 */
.L_x_16298:
[----:B------:R-:W-:-:S04]  /*7ca0*/  IMAD.U32 R4, R19, 0x10000, RZ ;  /* 0x0001000013047824 */ /* 0x000fc800078e00ff */
[----:B------:R-:W-:-:S06]  /*7cb0*/  FMUL.FTZ R4, R4, 1 ;  /* 0x3f80000004047820 */ /* 0x000fcc0000410000 */
[----:B------:R-:W0:Y:S02]  /*7cc0*/  F2F.F64.F32 R4, R4 ;  /* 0x0000000400047310 */ /* 0x000e240000201800 */
[----:B0-----:R-:W-:Y:S01]  /*7cd0*/  STG.E.64 desc[UR36][R2.64], R4 ;  /* 0x0000000402007986 */ /* 0x001fe2000c101b24 */
[----:B------:R-:W-:Y:S05]  /*7ce0*/  EXIT ;  /* 0x000000000000794d */ /* 0x000fea0003800000 */
.L_x_16289:
        /* <DEDUP_REMOVED lines=13> */
.L_x_16302:
[----:B------:R-:W-:Y:S01]  /*7dc0*/  IMAD.U32 R19, R19, 0x10000, RZ ;  /* 0x0001000013137824 */ /* 0x000fe200078e00ff */
[----:B------:R-:W-:-:S03]  /*7dd0*/  CS2R R6, SRZ ;  /* 0x0000000000067805 */ /* 0x000fc6000001ff00 */
[----:B------:R-:W-:-:S06]  /*7de0*/  FMUL.FTZ R4, R19, 1 ;  /* 0x3f80000013047820 */ /* 0x000fcc0000410000 */
[----:B------:R-:W0:Y:S02]  /*7df0*/  F2F.F64.F32 R4, R4 ;  /* 0x0000000400047310 */ /* 0x000e240000201800 */
[----:B0-----:R-:W-:Y:S01]  /*7e00*/  STG.E.128 desc[UR36][R2.64], R4 ;  /* 0x0000000402007986 */ /* 0x001fe2000c101d24 */
[----:B------:R-:W-:Y:S05]  /*7e10*/  EXIT ;  /* 0x000000000000794d */ /* 0x000fea0003800000 */
.L_x_16301:
        /* <DEDUP_REMOVED lines=21> */
.L_x_16306:
[----:B------:R-:W-:Y:S05]  /*7f70*/  BSYNC B0 ;  /* 0x0000000000007941 */ /* 0x000fea0003800000 */
.L_x_16305:
[----:B------:R-:W-:-:S05]  /*7f80*/  LOP3.LUT R5, R0, R5, RZ, 0xfc, !PT ;  /* 0x0000000500057212 */ /* 0x000fca00078efcff */
[----:B------:R-:W-:Y:S01]  /*7f90*/  STG.E.U8 desc[UR36][R2.64], R5 ;  /* 0x0000000502007986 */ /* 0x000fe2000c101124 */
[----:B------:R-:W-:Y:S05]  /*7fa0*/  EXIT ;  /* 0x000000000000794d */ /* 0x000fea0003800000 */
.L_x_16304:
        /* <DEDUP_REMOVED lines=13> */
.L_x_16308:
[----:B------:R-:W-:Y:S01]  /*8080*/  IMAD.MOV.U32 R0, RZ, RZ, 0x7f ;  /* 0x0000007fff007424 */ /* 0x000fe200078e00ff */
[----:B------:R-:W-:-:S04]  /*8090*/  ISETP.GT.U32.AND P0, PT, R4, 0x7f800000, PT ;  /* 0x7f8000000400780c */ /* 0x000fc80003f04070 */
[----:B------:R-:W-:-:S09]  /*80a0*/  SEL R0, R0, 0x7c, P0 ;  /* 0x0000007c00007807 */ /* 0x000fd20000000000 */
.L_x_16309:
[----:B------:R-:W-:Y:S05]  /*80b0*/  BSYNC B0 ;  /* 0x0000000000007941 */ /* 0x000fea0003800000 */
.L_x_16307:
[----:B------:R-:W-:-:S04]  /*80c0*/  LOP3.LUT R4, R19, 0x80000000, RZ, 0xc0, !PT ;  /* 0x8000000013047812 */ /* 0x000fc800078ec0ff */
[----:B------:R-:W-:-:S04]  /*80d0*/  SHF.R.U32.HI R5, RZ, 0x18, R4 ;  /* 0x00000018ff057819 */ /* 0x000fc80000011604 */
[----:B------:R-:W-:-:S05]  /*80e0*/  LOP3.LUT R5, R0, R5, RZ, 0xfc, !PT ;  /* 0x0000000500057212 */ /* 0x000fca00078efcff */
[----:B------:R-:W-:Y:S01]  /*80f0*/  STG.E.U8 desc[UR36][R2.64], R5 ;  /* 0x0000000502007986 */ /* 0x000fe2000c101124 */
[----:B------:R-:W-:Y:S05]  /*8100*/  EXIT ;  /* 0x000000000000794d */ /* 0x000fea0003800000 */
.L_x_16303:
[----:B------:R-:W-:Y:S01]  /*8110*/  STG.E.U16 desc[UR36][R2.64], R19 ;  /* 0x0000001302007986 */ /* 0x000fe2000c101524 */
[----:B------:R-:W-:Y:S05]  /*8120*/  EXIT ;  /* 0x000000000000794d */ /* 0x000fea0003800000 */
.L_x_16300:
        /* <DEDUP_REMOVED lines=12> */
.L_x_16312:
        /* <DEDUP_REMOVED lines=17> */
.L_x_16315:
[----:B------:R-:W-:-:S04]  /*8300*/  LOP3.LUT R0, R19, 0x80000000, RZ, 0xc0, !PT ;  /* 0x8000000013007812 */ /* 0x000fc800078ec0ff */
[----:B------:R-:W-:-:S04]  /*8310*/  SHF.R.U32.HI R5, RZ, 0x18, R0 ;  /* 0x00000018ff057819 */ /* 0x000fc80000011600 */
[----:B------:R-:W-:-:S04]  /*8320*/  LOP3.LUT R4, R4, R5, RZ, 0xfc, !PT ;  /* 0x0000000504047212 */ /* 0x000fc800078efcff */
[----:B------:R-:W-:-:S07]  /*8330*/  PRMT R0, R4, 0x7610, R0 ;  /* 0x0000761004007816 */ /* 0x000fce0000000000 */
.L_x_16314:
[----:B------:R-:W-:Y:S05]  /*8340*/  BSYNC B0 ;  /* 0x0000000000007941 */ /* 0x000fea0003800000 */
.L_x_16313:
[----:B------:R-:W-:Y:S01]  /*8350*/  STG.E.U8 desc[UR36][R2.64], R0 ;  /* 0x0000000002007986 */ /* 0x000fe2000c101124 */
[----:B------:R-:W-:Y:S05]  /*8360*/  EXIT ;  /* 0x000000000000794d */ /* 0x000fea0003800000 */
.L_x_16311:
        /* <DEDUP_REMOVED lines=17> */
.L_x_16318:
[----:B------:R-:W-:-:S04]  /*8480*/  LOP3.LUT R0, R19, 0x80000000, RZ, 0xc0, !PT ;  /* 0x8000000013007812 */ /* 0x000fc800078ec0ff */
[----:B------:R-:W-:-:S04]  /*8490*/  SHF.R.U32.HI R5, RZ, 0x18, R0 ;  /* 0x00000018ff057819 */ /* 0x000fc80000011600 */
[----:B------:R-:W-:-:S04]  /*84a0*/  LOP3.LUT R4, R4, R5, RZ, 0xfc, !PT ;  /* 0x0000000504047212 */ /* 0x000fc800078efcff */
[----:B------:R-:W-:-:S07]  /*84b0*/  PRMT R0, R4, 0x7610, R0 ;  /* 0x0000761004007816 */ /* 0x000fce0000000000 */
.L_x_16317:
[----:B------:R-:W-:Y:S05]  /*84c0*/  BSYNC B0 ;  /* 0x0000000000007941 */ /* 0x000fea0003800000 */
.L_x_16316:
[----:B------:R-:W-:Y:S01]  /*84d0*/  STG.E.U8 desc[UR36][R2.64], R0 ;  /* 0x0000000002007986 */ /* 0x000fe2000c101124 */
[----:B------:R-:W-:Y:S05]  /*84e0*/  EXIT ;  /* 0x000000000000794d */ /* 0x000fea0003800000 */
.L_x_16310:
        /* <DEDUP_REMOVED lines=22> */
.L_x_16293:
        /* <DEDUP_REMOVED lines=16> */
.L_x_16321:
[----:B------:R-:W-:Y:S05]  /*8750*/  EXIT ;  /* 0x000000000000794d */ /* 0x000fea0003800000 */
.L_x_16320:
[----:B------:R-:W-:-:S06]  /*8760*/  IMAD.U32 R4, R19, 0x10000, RZ ;  /* 0x0001000013047824 */ /* 0x000fcc00078e00ff */
[----:B------:R-:W0:Y:S02]  /*8770*/  F2I.U64.TRUNC R4, R4 ;  /* 0x0000000400047311 */ /* 0x000e24000020d800 */
[----:B0-----:R-:W-:Y:S01]  /*8780*/  STG.E.64 desc[UR36][R2.64], R4 ;  /* 0x0000000402007986 */ /* 0x001fe2000c101b24 */
[----:B------:R-:W-:Y:S05]  /*8790*/  EXIT ;  /* 0x000000000000794d */ /* 0x000fea0003800000 */
.L_x_16319:
[----:B------:R-:W-:-:S06]  /*87a0*/  IMAD.U32 R19, R19, 0x10000, RZ ;  /* 0x0001000013137824 */ /* 0x000fcc00078e00ff */
[----:B------:R-:W0:Y:S02]  /*87b0*/  F2I.FTZ.U32.TRUNC.NTZ R19, R19 ;  /* 0x0000001300137305 */ /* 0x000e24000021f000 */
[----:B0-----:R-:W-:Y:S01]  /*87c0*/  STG.E desc[UR36][R2.64], R19 ;  /* 0x0000001302007986 */ /* 0x001fe2000c101924 */
[----:B------:R-:W-:Y:S05]  /*87d0*/  EXIT ;  /* 0x000000000000794d */ /* 0x000fea0003800000 */
.L_x_16322:
        /* <DEDUP_REMOVED lines=10> */
.L_x_19445:


//--------------------- .text._ZN2at6native18elementwise_kernelILi128ELi4EZNS0_22gpu_kernel_impl_nocastINS0_13BUnaryFunctorIN3c108BFloat16ES5_S5_NS0_15binary_internal10MulFunctorIfEEEEEEvRNS_18TensorIteratorBaseERKT_EUliE_EEviT1_ --------------------------
	.section	.text._ZN2at6native18elementwise_kernelILi128ELi4EZNS0_22gpu_kernel_impl_nocastINS0_13BUnaryFunctorIN3c108BFloat16ES5_S5_NS0_15binary_internal10MulFunctorIfEEEEEEvRNS_18TensorIteratorBaseERKT_EUliE_EEviT1_,"ax",@progbits
	.align	128
        .global         _ZN2at6native18elementwise_kernelILi128ELi4EZNS0_22gpu_kernel_impl_nocastINS0_13BUnaryFunctorIN3c108BFloat16ES5_S5_NS0_15binary_internal10MulFunctorIfEEEEEEvRNS_18TensorIteratorBaseERKT_EUliE_EEviT1_
        .type           _ZN2at6native18elementwise_kernelILi128ELi4EZNS0_22gpu_kernel_impl_nocastINS0_13BUnaryFunctorIN3c108BFloat16ES5_S5_NS0_15binary_internal10MulFunctorIfEEEEEEvRNS_18TensorIteratorBaseERKT_EUliE_EEviT1_,@function
        .size           _ZN2at6native18elementwise_kernelILi128ELi4EZNS0_22gpu_kernel_impl_nocastINS0_13BUnaryFunctorIN3c108BFloat16ES5_S5_NS0_15binary_internal10MulFunctorIfEEEEEEvRNS_18TensorIteratorBaseERKT_EUliE_EEviT1_,(.L_x_19446 - _ZN2at6native18elementwise_kernelILi128ELi4EZNS0_22gpu_kernel_impl_nocastINS0_13BUnaryFunctorIN3c108BFloat16ES5_S5_NS0_15binary_internal10MulFunctorIfEEEEEEvRNS_18TensorIteratorBaseERKT_EUliE_EEviT1_)
        .other          _ZN2at6native18elementwise_kernelILi128ELi4EZNS0_22gpu_kernel_impl_nocastINS0_13BUnaryFunctorIN3c108BFloat16ES5_S5_NS0_15binary_internal10MulFunctorIfEEEEEEvRNS_18TensorIteratorBaseERKT_EUliE_EEviT1_,@"STO_CUDA_ENTRY STV_DEFAULT"
_ZN2at6native18elementwise_kernelILi128ELi4EZNS0_22gpu_kernel_impl_nocastINS0_13BUnaryFunctorIN3c108BFloat16ES5_S5_NS0_15binary_internal10MulFunctorIfEEEEEEvRNS_18TensorIteratorBaseERKT_EUliE_EEviT1_:
.text._ZN2at6native18elementwise_kernelILi128ELi4EZNS0_22gpu_kernel_impl_nocastINS0_13BUnaryFunctorIN3c108BFloat16ES5_S5_NS0_15binary_internal10MulFunctorIfEEEEEEvRNS_18TensorIteratorBaseERKT_EUliE_EEviT1_:
        /* <DEDUP_REMOVED lines=311> */
.L_x_16325:
[----:B------:R-:W-:Y:S01]  /*1370*/  ULDC.64 UR8, c[0x0][0x418] ;  /* 0x0001060000087ab9 */ /* 0x000fe20000000a00 */
[----:B------:R-:W-:Y:S01]  /*1380*/  ULDC UR7, c[0x0][0x424] ;  /* 0x0001090000077ab9 */ /* 0x000fe20000000800 */
[----:B------:R-:W-:-:S04]  /*1390*/  IADD3 R4, P0, R2, UR8, RZ ;  /* 0x0000000802047c10 */ /* 0x000fc8000ff1e0ff */
[----:B------:R-:W-:Y:S01]  /*13a0*/  IADD3.X R5, RZ, UR9, RZ, P0, !PT ;  /* 0x00000009ff057c10 */ /* 0x000fe200087fe4ff */
[----:B------:R-:W-:-:S04]  /*13b0*/  ULDC.64 UR8, c[0x0][0x410] ;  /* 0x0001040000087ab9 */ /* 0x000fc80000000a00 */
[----:B------:R-:W2:Y:S01]  /*13c0*/  LDG.E.U16 R4, desc[UR4][R4.64] ;  /* 0x0000000404047981 */ /* 0x000ea2000c1e1500 */
[----:B------:R-:W-:Y:S01]  /*13d0*/  VIADD R0, R0, 0x80 ;  /* 0x0000008000007836 */ /* 0x000fe20000000000 */
[----:B--2---:R-:W-:-:S05]  /*13e0*/  SHF.L.U32 R2, R4, 0x10, RZ ;  /* 0x0000001004027819 */ /* 0x004fca00000006ff */
[----:B------:R-:W-:Y:S01]  /*13f0*/  FMUL.FTZ R6, R2, UR7 ;  /* 0x0000000702067c20 */ /* 0x000fe20008410000 */
[----:B------:R-:W-:-:S04]  /*1400*/  IADD3 R2, P0, R3, UR8, RZ ;  /* 0x0000000803027c10 */ /* 0x000fc8000ff1e0ff */
[----:B------:R-:W-:Y:S02]  /*1410*/  F2FP.BF16.F32.PACK_AB R6, RZ, R6 ;  /* 0x00000006ff06723e */ /* 0x000fe400000010ff */
[----:B------:R-:W-:-:S05]  /*1420*/  IADD3.X R3, RZ, UR9, RZ, P0, !PT ;  /* 0x00000009ff037c10 */ /* 0x000fca00087fe4ff */
[----:B------:R0:W-:Y:S02]  /*1430*/  STG.E.U16 desc[UR4][R2.64], R6 ;  /* 0x0000000602007986 */ /* 0x0001e4000c101504 */
.L_x_16324:
[----:B------:R-:W-:Y:S05]  /*1440*/  BSYNC B0 ;  /* 0x0000000000007941 */ /* 0x000fea0003800000 */
.L_x_16323:
        /* <DEDUP_REMOVED lines=305> */
.L_x_16328:
[----:B------:R-:W-:Y:S01]  /*2760*/  ULDC.64 UR8, c[0x0][0x418] ;  /* 0x0001060000087ab9 */ /* 0x000fe20000000a00 */
[----:B------:R-:W-:Y:S01]  /*2770*/  ULDC UR7, c[0x0][0x424] ;  /* 0x0001090000077ab9 */ /* 0x000fe20000000800 */
[----:B------:R-:W-:-:S04]  /*2780*/  IADD3 R4, P0, R2, UR8, RZ ;  /* 0x0000000802047c10 */ /* 0x000fc8000ff1e0ff */
[----:B------:R-:W-:Y:S01]  /*2790*/  IADD3.X R5, RZ, UR9, RZ, P0, !PT ;  /* 0x00000009ff057c10 */ /* 0x000fe200087fe4ff */
[----:B------:R-:W-:-:S04]  /*27a0*/  ULDC.64 UR8, c[0x0][0x410] ;  /* 0x0001040000087ab9 */ /* 0x000fc80000000a00 */
[----:B------:R-:W2:Y:S01]  /*27b0*/  LDG.E.U16 R4, desc[UR4][R4.64] ;  /* 0x0000000404047981 */ /* 0x000ea2000c1e1500 */
[----:B------:R-:W-:Y:S02]  /*27c0*/  IADD3 R0, R0, 0x80, RZ ;  /* 0x0000008000007810 */ /* 0x000fe40007ffe0ff */
[----:B--2---:R-:W-:-:S05]  /*27d0*/  SHF.L.U32 R2, R4, 0x10, RZ ;  /* 0x0000001004027819 */ /* 0x004fca00000006ff */
[----:B------:R-:W-:Y:S01]  /*27e0*/  FMUL.FTZ R6, R2, UR7 ;  /* 0x0000000702067c20 */ /* 0x000fe20008410000 */
        /* <DEDUP_REMOVED lines=294> */
[----:B------:R-:W-:-:S03]  /*3a50*/  @P0 MOV R8, RZ ;  /* 0x000000ff00080202 */ /* 0x000fc60000000f00 */
[----:B------:R-:W1:Y:S01]  /*3a60*/  @P0 LDC R15, c[0x0][0x33c] ;  /* 0x0000cf00ff0f0b82 */ /* 0x000e620000000800 */
[----:B------:R-:W-:-:S07]  /*3a70*/  IMAD.MOV R11, RZ, RZ, -R9 ;  /* 0x000000ffff0b7224 */ /* 0x000fce00078e0a09 */
        /* <DEDUP_REMOVED lines=11> */
.L_x_16329:
        /* <DEDUP_REMOVED lines=11> */
[----:B------:R-:W-:-:S05]  /*3be0*/  IADD3.X R3, RZ, UR9, RZ, P0, !PT ;  /* 0x00000009ff037c10 */ /* 0x000fca00087fe4ff */
[----:B------:R2:W-:Y:S02]  /*3bf0*/  STG.E.U16 desc[UR4][R2.64], R6 ;  /* 0x0000000602007986 */ /* 0x0005e4000c101504 */
.L_x_16327:
[----:B------:R-:W-:Y:S05]  /*3c00*/  BSYNC B0 ;  /* 0x0000000000007941 */ /* 0x000fea0003800000 */
.L_x_16326:
        /* <DEDUP_REMOVED lines=304> */
.L_x_16330:
[----:B------:R-:W-:Y:S02]  /*4f10*/  ULDC.64 UR6, c[0x0][0x418] ;  /* 0x0001060000067ab9 */ /* 0x000fe40000000a00 */
[----:B------:R-:W-:Y:S01]  /*4f20*/  IADD3 R4, P0, R2, UR6, RZ ;  /* 0x0000000602047c10 */ /* 0x000fe2000ff1e0ff */
[----:B------:R-:W-:-:S03]  /*4f30*/  ULDC UR6, c[0x0][0x424] ;  /* 0x0001090000067ab9 */ /* 0x000fc60000000800 */
[----:B------:R-:W-:-:S05]  /*4f40*/  IADD3.X R5, RZ, UR7, RZ, P0, !PT ;  /* 0x00000007ff057c10 */ /* 0x000fca00087fe4ff */
[----:B------:R-:W2:Y:S02]  /*4f50*/  LDG.E.U16 R4, desc[UR4][R4.64] ;  /* 0x0000000404047981 */ /* 0x000ea4000c1e1500 */
[----:B--2---:R-:W-:-:S05]  /*4f60*/  SHF.L.U32 R0, R4, 0x10, RZ ;  /* 0x0000001004007819 */ /* 0x004fca00000006ff */
[----:B------:R-:W-:Y:S01]  /*4f70*/  FMUL.FTZ R0, R0, UR6 ;  /* 0x0000000600007c20 */ /* 0x000fe20008410000 */
[----:B------:R-:W-:Y:S02]  /*4f80*/  ULDC.64 UR6, c[0x0][0x410] ;  /* 0x0001040000067ab9 */ /* 0x000fe40000000a00 */
[----:B------:R-:W-:Y:S02]  /*4f90*/  IADD3 R2, P0, R3, UR6, RZ ;  /* 0x0000000603027c10 */ /* 0x000fe4000ff1e0ff */
[----:B------:R-:W-:Y:S02]  /*4fa0*/  F2FP.BF16.F32.PACK_AB R0, RZ, R0 ;  /* 0x00000000ff00723e */ /* 0x000fe400000010ff */
[----:B------:R-:W-:-:S05]  /*4fb0*/  IADD3.X R3, RZ, UR7, RZ, P0, !PT ;  /* 0x00000007ff037c10 */ /* 0x000fca00087fe4ff */
[----:B------:R-:W-:Y:S01]  /*4fc0*/  STG.E.U16 desc[UR4][R2.64], R0 ;  /* 0x0000000002007986 */ /* 0x000fe2000c101504 */
[----:B------:R-:W-:Y:S05]  /*4fd0*/  EXIT ;  /* 0x000000000000794d */ /* 0x000fea0003800000 */
.L_x_16331:
        /* <DEDUP_REMOVED lines=10> */
.L_x_19446:


//--------------------- .text._ZN2at6native27unrolled_elementwise_kernelINS0_13BUnaryFunctorIN3c108BFloat16ES4_S4_NS0_15binary_internal10MulFunctorIfEEEESt5arrayIPcLm2EELi4E23TrivialOffsetCalculatorILi1EjESD_NS0_6memory15LoadWithoutCastENSE_16StoreWithoutCastEEEviT_T0_T2_T3_T4_T5_ --------------------------
	.section	.text._ZN2at6native27unrolled_elementwise_kernelINS0_13BUnaryFunctorIN3c108BFloat16ES4_S4_NS0_15binary_internal10MulFunctorIfEEEESt5arrayIPcLm2EELi4E23TrivialOffsetCalculatorILi1EjESD_NS0_6memory15LoadWithoutCastENSE_16StoreWithoutCastEEEviT_T0_T2_T3_T4_T5_,"ax",@progbits
	.align	128
        .global         _ZN2at6native27unrolled_elementwise_kernelINS0_13BUnaryFunctorIN3c108BFloat16ES4_S4_NS0_15binary_internal10MulFunctorIfEEEESt5arrayIPcLm2EELi4E23TrivialOffsetCalculatorILi1EjESD_NS0_6memory15LoadWithoutCastENSE_16StoreWithoutCastEEEviT_T0_T2_T3_T4_T5_
        .type           _ZN2at6native27unrolled_elementwise_kernelINS0_13BUnaryFunctorIN3c108BFloat16ES4_S4_NS0_15binary_internal10MulFunctorIfEEEESt5arrayIPcLm2EELi4E23TrivialOffsetCalculatorILi1EjESD_NS0_6memory15LoadWithoutCastENSE_16StoreWithoutCastEEEviT_T0_T2_T3_T4_T5_,@function
        .size           _ZN2at6native27unrolled_elementwise_kernelINS0_13BUnaryFunctorIN3c108BFloat16ES4_S4_NS0_15binary_internal10MulFunctorIfEEEESt5arrayIPcLm2EELi4E23TrivialOffsetCalculatorILi1EjESD_NS0_6memory15LoadWithoutCastENSE_16StoreWithoutCastEEEviT_T0_T2_T3_T4_T5_,(.L_x_19447 - _ZN2at6native27unrolled_elementwise_kernelINS0_13BUnaryFunctorIN3c108BFloat16ES4_S4_NS0_15binary_internal10MulFunctorIfEEEESt5arrayIPcLm2EELi4E23TrivialOffsetCalculatorILi1EjESD_NS0_6memory15LoadWithoutCastENSE_16StoreWithoutCastEEEviT_T0_T2_T3_T4_T5_)
        .other          _ZN2at6native27unrolled_elementwise_kernelINS0_13BUnaryFunctorIN3c108BFloat16ES4_S4_NS0_15binary_internal10MulFunctorIfEEEESt5arrayIPcLm2EELi4E23TrivialOffsetCalculatorILi1EjESD_NS0_6memory15LoadWithoutCastENSE_16StoreWithoutCastEEEviT_T0_T2_T3_T4_T5_,@"STO_CUDA_ENTRY STV_DEFAULT"
_ZN2at6native27unrolled_elementwise_kernelINS0_13BUnaryFunctorIN3c108BFloat16ES4_S4_NS0_15binary_internal10MulFunctorIfEEEESt5arrayIPcLm2EELi4E23TrivialOffsetCalculatorILi1EjESD_NS0_6memory15LoadWithoutCastENSE_16StoreWithoutCastEEEviT_T0_T2_T3_T4_T5_:
.text._ZN2at6native27unrolled_elementwise_kernelINS0_13BUnaryFunctorIN3c108BFloat16ES4_S4_NS0_15binary_internal10MulFunctorIfEEEESt5arrayIPcLm2EELi4E23TrivialOffsetCalculatorILi1EjESD_NS0_6memory15LoadWithoutCastENSE_16StoreWithoutCastEEEviT_T0_T2_T3_T4_T5_:
        /* <DEDUP_REMOVED lines=20> */
[----:B------:R-:W-:Y:S02]  /*0140*/  @!P3 LEA R21, R0, R13, 0x9 ;  /* 0x0000000d0015b211 */ /* 0x000fe400078e48ff */
[----:B------:R-:W-:Y:S01]  /*0150*/  PRMT R12, RZ, 0x7610, R12 ;  /* 0x00007610ff0c7816 */ /* 0x000fe2000000000c */
[----:B-1----:R-:W-:Y:S01]  /*0160*/  @!P1 IMAD.WIDE.U32 R16, R19, 0x2, R10 ;  /* 0x0000000213109825 */ /* 0x002fe200078e000a */
[----:B------:R-:W-:-:S04]  /*0170*/  PRMT R11, RZ, 0x7610, R11 ;  /* 0x00007610ff0b7816 */ /* 0x000fc8000000000b */
[----:B------:R1:W3:Y:S01]  /*0180*/  @!P1 LDG.E.U16 R12, desc[UR4][R16.64] ;  /* 0x00000004100c9981 */ /* 0x0002e2000c1e1500 */
[----:B0-----:R-:W-:Y:S01]  /*0190*/  @!P3 IMAD.WIDE.U32 R8, R21, 0x2, R8 ;  /* 0x000000021508b825 */ /* 0x001fe200078e0008 */
[----:B-1----:R-:W0:Y:S04]  /*01a0*/  @!P0 LDC R17, c[0x0][0x218] ;  /* 0x00008600ff118b82 */ /* 0x002e280000000800 */
[----:B------:R1:W4:Y:S01]  /*01b0*/  @!P3 LDG.E.U16 R11, desc[UR4][R8.64] ;  /* 0x00000004080bb981 */ /* 0x000322000c1e1500 */
[----:B------:R-:W-:-:S05]  /*01c0*/  @!P3 VIADD R13, R13, 0x80 ;  /* 0x000000800d0db836 */ /* 0x000fca0000000000 */
[----:B------:R-:W-:Y:S02]  /*01d0*/  ISETP.GE.AND P2, PT, R13, R2, PT ;  /* 0x000000020d00720c */ /* 0x000fe40003f46270 */
[----:B------:R-:W-:Y:S01]  /*01e0*/  PRMT R10, RZ, 0x7610, R10 ;  /* 0x00007610ff0a7816 */ /* 0x000fe2000000000a */
[----:B-1----:R-:W1:Y:S10]  /*01f0*/  @!P0 LDC.64 R8, c[0x0][0x220] ;  /* 0x00008800ff088b82 */ /* 0x002e740000000a00 */
[----:B------:R-:W0:Y:S01]  /*0200*/  @!P2 LDC.64 R18, c[0x0][0x228] ;  /* 0x00008a00ff12ab82 */ /* 0x000e220000000a00 */
[----:B------:R-:W-:-:S04]  /*0210*/  @!P2 IMAD R13, R0, 0x200, R13 ;  /* 0x00000200000da824 */ /* 0x000fc800078e020d */
[----:B0-----:R-:W-:Y:S01]  /*0220*/  @!P2 IMAD.WIDE.U32 R14, R13, 0x2, R18 ;  /* 0x000000020d0ea825 */ /* 0x001fe200078e0012 */
[----:B------:R-:W-:-:S03]  /*0230*/  IADD3 R13, R7, 0x80, RZ ;  /* 0x00000080070d7810 */ /* 0x000fc60007ffe0ff */
[----:B------:R-:W-:Y:S01]  /*0240*/  VIADD R19, R7, 0x100 ;  /* 0x0000010007137836 */ /* 0x000fe20000000000 */
[----:B------:R0:W5:Y:S01]  /*0250*/  @!P2 LDG.E.U16 R10, desc[UR4][R14.64] ;  /* 0x000000040e0aa981 */ /* 0x000162000c1e1500 */
[----:B------:R-:W-:-:S03]  /*0260*/  ISETP.GE.AND P2, PT, R13, R2, PT ;  /* 0x000000020d00720c */ /* 0x000fc60003f46270 */
[----:B------:R-:W-:Y:S02]  /*0270*/  ISETP.GE.AND P3, PT, R19, R2, PT ;  /* 0x000000021300720c */ /* 0x000fe40003f66270 */
[----:B------:R-:W-:-:S04]  /*0280*/  IADD3 R13, R7, 0x180, RZ ;  /* 0x00000180070d7810 */ /* 0x000fc80007ffe0ff */
[----:B------:R-:W-:Y:S01]  /*0290*/  ISETP.GE.AND P1, PT, R13, R2, PT ;  /* 0x000000020d00720c */ /* 0x000fe20003f26270 */
[----:B------:R-:W-:-:S03]  /*02a0*/  @!P0 IMAD R13, R0, 0x200, R7 ;  /* 0x00000200000d8824 */ /* 0x000fc600078e0207 */
[----:B------:R-:W0:Y:S01]  /*02b0*/  @!P2 LDC R19, c[0x0][0x218] ;  /* 0x00008600ff13ab82 */ /* 0x000e220000000800 */
[----:B-1----:R-:W-:-:S07]  /*02c0*/  @!P0 IMAD.WIDE.U32 R8, R13, 0x2, R8 ;  /* 0x000000020d088825 */ /* 0x002fce00078e0008 */
[----:B------:R-:W1:Y:S01]  /*02d0*/  @!P3 LDC R16, c[0x0][0x218] ;  /* 0x00008600ff10bb82 */ /* 0x000e620000000800 */
[----:B------:R-:W-:-:S04]  /*02e0*/  @!P0 IADD3 R7, R7, 0x80, RZ ;  /* 0x0000008007078810 */ /* 0x000fc80007ffe0ff */
[----:B------:R-:W-:Y:S01]  /*02f0*/  ISETP.GE.AND P4, PT, R7, R2, PT ;  /* 0x000000020700720c */ /* 0x000fe20003f86270 */
[----:B------:R-:W-:Y:S01]  /*0300*/  BSSY B0, `(.L_x_16332) ;  /* 0x0000017000007945 */ /* 0x000fe20003800000 */
[----:B--2---:R-:W-:-:S04]  /*0310*/  @!P0 IMAD.U32 R6, R6, 0x10000, RZ ;  /* 0x0001000006068824 */ /* 0x004fc800078e00ff */
[----:B------:R-:W-:-:S05]  /*0320*/  @!P0 FMUL.FTZ R6, R6, R17 ;  /* 0x0000001106068220 */ /* 0x000fca0000410000 */
[----:B------:R-:W-:-:S05]  /*0330*/  @!P0 F2FP.BF16.F32.PACK_AB R5, RZ, R6 ;  /* 0x00000006ff05823e */ /* 0x000fca00000010ff */
[----:B------:R2:W-:Y:S01]  /*0340*/  @!P0 STG.E.U16 desc[UR4][R8.64], R5 ;  /* 0x0000000508008986 */ /* 0x0005e2000c101504 */
[----:B---3--:R-:W-:-:S04]  /*0350*/  @!P2 IMAD.U32 R12, R12, 0x10000, RZ ;  /* 0x000100000c0ca824 */ /* 0x008fc800078e00ff */
[----:B0-----:R-:W-:-:S05]  /*0360*/  @!P2 FMUL.FTZ R12, R12, R19 ;  /* 0x000000130c0ca220 */ /* 0x001fca0000410000 */
[----:B------:R-:W-:Y:S02]  /*0370*/  @!P2 F2FP.BF16.F32.PACK_AB R4, RZ, R12 ;  /* 0x0000000cff04a23e */ /* 0x000fe400000010ff */
[----:B----4-:R-:W-:-:S05]  /*0380*/  @!P3 SHF.L.U32 R11, R11, 0x10, RZ ;  /* 0x000000100b0bb819 */ /* 0x010fca00000006ff */
[----:B-1----:R-:W-:-:S05]  /*0390*/  @!P3 FMUL.FTZ R11, R11, R16 ;  /* 0x000000100b0bb220 */ /* 0x002fca0000410000 */
[----:B------:R-:W-:Y:S01]  /*03a0*/  @!P3 F2FP.BF16.F32.PACK_AB R3, RZ, R11 ;  /* 0x0000000bff03b23e */ /* 0x000fe200000010ff */
        /* <DEDUP_REMOVED lines=12> */
.L_x_16333:
[----:B------:R-:W-:Y:S05]  /*0470*/  BSYNC B0 ;  /* 0x0000000000007941 */ /* 0x000fea0003800000 */
.L_x_16332:
[----:B0-----:R-:W0:Y:S01]  /*0480*/  @!P1 LDC R5, c[0x0][0x218] ;  /* 0x00008600ff059b82 */ /* 0x001e220000000800 */
[----:B------:R-:W-:-:S13]  /*0490*/  ISETP.GE.AND P0, PT, R7, R2, PT ;  /* 0x000000020700720c */ /* 0x000fda0003f06270 */
[----:B------:R-:W-:Y:S05]  /*04a0*/  @P0 EXIT ;  /* 0x000000000000094d */ /* 0x000fea0003800000 */
[----:B------:R-:W1:Y:S01]  /*04b0*/  LDC.64 R2, c[0x0][0x220] ;  /* 0x00008800ff027b82 */ /* 0x000e620000000a00 */
[----:B-----5:R-:W-:Y:S01]  /*04c0*/  @!P1 IMAD.U32 R10, R10, 0x10000, RZ ;  /* 0x000100000a0a9824 */ /* 0x020fe200078e00ff */
[----:B------:R-:W-:-:S03]  /*04d0*/  LEA R7, R0, R7, 0x9 ;  /* 0x0000000700077211 */ /* 0x000fc600078e48ff */
[----:B0-----:R-:W-:-:S05]  /*04e0*/  @!P1 FMUL.FTZ R10, R10, R5 ;  /* 0x000000050a0a9220 */ /* 0x001fca0000410000 */
[----:B------:R-:W-:Y:S01]  /*04f0*/  @!P1 F2FP.BF16.F32.PACK_AB R4, RZ, R10 ;  /* 0x0000000aff04923e */ /* 0x000fe200000010ff */
[----:B-1----:R-:W-:-:S05]  /*0500*/  IMAD.WIDE.U32 R2, R7, 0x2, R2 ;  /* 0x0000000207027825 */ /* 0x002fca00078e0002 */
[----:B------:R-:W-:Y:S01]  /*0510*/  STG.E.U16 desc[UR4][R2.64], R4 ;  /* 0x0000000402007986 */ /* 0x000fe2000c101504 */
[----:B------:R-:W-:Y:S05]  /*0520*/  EXIT ;  /* 0x000000000000794d */ /* 0x000fea0003800000 */
.L_x_16334:
        /* <DEDUP_REMOVED lines=13> */
.L_x_19447:


//--------------------- .text._ZN2at6native29vectorized_elementwise_kernelILi2ENS0_13BUnaryFunctorIN3c108BFloat16ES4_S4_NS0_15binary_internal10MulFunctorIfEEEESt5arrayIPcLm2EEEEviT0_T1_ --------------------------
	.section	.text._ZN2at6native29vectorized_elementwise_kernelILi2ENS0_13BUnaryFunctorIN3c108BFloat16ES4_S4_NS0_15binary_internal10MulFunctorIfEEEESt5arrayIPcLm2EEEEviT0_T1_,"ax",@progbits
	.align	128
        .global         _ZN2at6native29vectorized_elementwise_kernelILi2ENS0_13BUnaryFunctorIN3c108BFloat16ES4_S4_NS0_15binary_internal10MulFunctorIfEEEESt5arrayIPcLm2EEEEviT0_T1_
        .type           _ZN2at6native29vectorized_elementwise_kernelILi2ENS0_13BUnaryFunctorIN3c108BFloat16ES4_S4_NS0_15binary_internal10MulFunctorIfEEEESt5arrayIPcLm2EEEEviT0_T1_,@function
        .size           _ZN2at6native29vectorized_elementwise_kernelILi2ENS0_13BUnaryFunctorIN3c108BFloat16ES4_S4_NS0_15binary_internal10MulFunctorIfEEEESt5arrayIPcLm2EEEEviT0_T1_,(.L_x_19448 - _ZN2at6native29vectorized_elementwise_kernelILi2ENS0_13BUnaryFunctorIN3c108BFloat16ES4_S4_NS0_15binary_internal10MulFunctorIfEEEESt5arrayIPcLm2EEEEviT0_T1_)
        .other          _ZN2at6native29vectorized_elementwise_kernelILi2ENS0_13BUnaryFunctorIN3c108BFloat16ES4_S4_NS0_15binary_internal10MulFunctorIfEEEESt5arrayIPcLm2EEEEviT0_T1_,@"STO_CUDA_ENTRY STV_DEFAULT"
_ZN2at6native29vectorized_elementwise_kernelILi2ENS0_13BUnaryFunctorIN3c108BFloat16ES4_S4_NS0_15binary_internal10MulFunctorIfEEEESt5arrayIPcLm2EEEEviT0_T1_:
.text._ZN2at6native29vectorized_elementwise_kernelILi2ENS0_13BUnaryFunctorIN3c108BFloat16ES4_S4_NS0_15binary_internal10MulFunctorIfEEEESt5arrayIPcLm2EEEEviT0_T1_:
        /* <DEDUP_REMOVED lines=14> */
[----:B------:R-:W2:Y:S04]  /*00e0*/  LDG.E R10, desc[UR4][R6.64] ;  /* 0x00000004060a7981 */ /* 0x000ea8000c1e1900 */
[----:B------:R-:W3:Y:S04]  /*00f0*/  LDG.E R11, desc[UR4][R6.64+0x200] ;  /* 0x00020004060b7981 */ /* 0x000ee8000c1e1900 */
[----:B------:R-:W4:Y:S04]  /*0100*/  LDG.E R12, desc[UR4][R6.64+0x400] ;  /* 0x00040004060c7981 */ /* 0x000f28000c1e1900 */
[----:B------:R-:W5:Y:S01]  /*0110*/  LDG.E R13, desc[UR4][R6.64+0x600] ;  /* 0x00060004060d7981 */ /* 0x000f62000c1e1900 */
[----:B0-----:R-:W-:-:S04]  /*0120*/  IMAD.WIDE.U32 R2, R0, 0x2, R2 ;  /* 0x0000000200027825 */ /* 0x001fc800078e0002 */
[----:B------:R-:W-:Y:S01]  /*0130*/  IMAD.WIDE R2, R5, 0x4, R2 ;  /* 0x0000000405027825 */ /* 0x000fe200078e0202 */
[----:B--2---:R-:W-:-:S03]  /*0140*/  PRMT R0, R10, 0x7632, R0 ;  /* 0x000076320a007816 */ /* 0x004fc60000000000 */
[----:B------:R-:W-:Y:S01]  /*0150*/  IMAD.U32 R10, R10, 0x10000, RZ ;  /* 0x000100000a0a7824 */ /* 0x000fe200078e00ff */
[----:B---3--:R-:W-:-:S03]  /*0160*/  PRMT R4, R11, 0x7632, R4 ;  /* 0x000076320b047816 */ /* 0x008fc60000000004 */
[----:B------:R-:W-:Y:S01]  /*0170*/  FMUL.FTZ R10, R10, UR6 ;  /* 0x000000060a0a7c20 */ /* 0x000fe20008410000 */
[----:B------:R-:W-:Y:S02]  /*0180*/  SHF.L.U32 R11, R11, 0x10, RZ ;  /* 0x000000100b0b7819 */ /* 0x000fe400000006ff */
[C---:B----4-:R-:W-:Y:S01]  /*0190*/  PRMT R8, R12.reuse, 0x7632, R8 ;  /* 0x000076320c087816 */ /* 0x050fe20000000008 */
[----:B------:R-:W-:Y:S01]  /*01a0*/  IMAD.U32 R12, R12, 0x10000, RZ ;  /* 0x000100000c0c7824 */ /* 0x000fe200078e00ff */
[----:B------:R-:W-:Y:S01]  /*01b0*/  SHF.L.U32 R0, R0, 0x10, RZ ;  /* 0x0000001000007819 */ /* 0x000fe200000006ff */
[----:B------:R-:W-:Y:S01]  /*01c0*/  IMAD.U32 R4, R4, 0x10000, RZ ;  /* 0x0001000004047824 */ /* 0x000fe200078e00ff */
[C---:B-----5:R-:W-:Y:S01]  /*01d0*/  PRMT R9, R13.reuse, 0x7632, R9 ;  /* 0x000076320d097816 */ /* 0x060fe20000000009 */
[----:B------:R-:W-:Y:S02]  /*01e0*/  IMAD.U32 R6, R13, 0x10000, RZ ;  /* 0x000100000d067824 */ /* 0x000fe400078e00ff */
[----:B------:R-:W-:Y:S01]  /*01f0*/  FMUL.FTZ R11, R11, UR6 ;  /* 0x000000060b0b7c20 */ /* 0x000fe20008410000 */
[----:B------:R-:W-:Y:S01]  /*0200*/  IMAD.U32 R8, R8, 0x10000, RZ ;  /* 0x0001000008087824 */ /* 0x000fe200078e00ff */
[----:B------:R-:W-:Y:S01]  /*0210*/  SHF.L.U32 R13, R9, 0x10, RZ ;  /* 0x00000010090d7819 */ /* 0x000fe200000006ff */
[----:B------:R-:W-:Y:S01]  /*0220*/  FMUL.FTZ R12, R12, UR6 ;  /* 0x000000060c0c7c20 */ /* 0x000fe20008410000 */
[----:B------:R-:W-:Y:S01]  /*0230*/  FMUL.FTZ R6, R6, UR6 ;  /* 0x0000000606067c20 */ /* 0x000fe20008410000 */
[----:B------:R-:W-:Y:S01]  /*0240*/  FMUL.FTZ R7, R0, UR6 ;  /* 0x0000000600077c20 */ /* 0x000fe20008410000 */
[----:B------:R-:W-:Y:S01]  /*0250*/  FMUL.FTZ R4, R4, UR6 ;  /* 0x0000000604047c20 */ /* 0x000fe20008410000 */
[----:B------:R-:W-:Y:S01]  /*0260*/  FMUL.FTZ R9, R8, UR6 ;  /* 0x0000000608097c20 */ /* 0x000fe20008410000 */
[----:B------:R-:W-:-:S02]  /*0270*/  FMUL.FTZ R13, R13, UR6 ;  /* 0x000000060d0d7c20 */ /* 0x000fc40008410000 */
[----:B------:R-:W-:Y:S02]  /*0280*/  F2FP.BF16.F32.PACK_AB R7, R7, R10 ;  /* 0x0000000a0707723e */ /* 0x000fe400000010ff */
        /* <DEDUP_REMOVED lines=8> */
.L_x_16335:
[----:B------:R-:W0:Y:S02]  /*0310*/  S2R R27, SR_TID.X ;  /* 0x00000000001b7919 */ /* 0x000e240000002100 */
        /* <DEDUP_REMOVED lines=9> */
[----:B------:R-:W-:Y:S01]  /*03b0*/  ISETP.GE.AND P5, PT, R3, R2, PT ;  /* 0x000000020300720c */ /* 0x000fe20003fa6270 */
[----:B0-----:R-:W-:-:S12]  /*03c0*/  @!P0 IMAD.WIDE.U32 R12, R11, 0x2, R12 ;  /* 0x000000020b0c8825 */ /* 0x001fd800078e000c */
[----:B------:R-:W-:Y:S01]  /*03d0*/  @!P5 IADD3 R15, R0, R3, RZ ;  /* 0x00000003000fd210 */ /* 0x000fe20007ffe0ff */
[----:B------:R-:W-:Y:S01]  /*03e0*/  @!P5 VIADD R3, R3, 0x80 ;  /* 0x000000800303d836 */ /* 0x000fe20000000000 */
[----:B------:R-:W0:Y:S01]  /*03f0*/  @!P5 LDC.64 R18, c[0x0][0x228] ;  /* 0x00008a00ff12db82 */ /* 0x000e220000000a00 */
[----:B-1----:R-:W-:-:S03]  /*0400*/  @!P6 IMAD.WIDE.U32 R16, R21, 0x2, R16 ;  /* 0x000000021510e825 */ /* 0x002fc600078e0010 */
[----:B------:R-:W-:Y:S02]  /*0410*/  ISETP.GE.AND P4, PT, R3, R2, PT ;  /* 0x000000020300720c */ /* 0x000fe40003f86270 */
[----:B------:R-:W-:-:S06]  /*0420*/  PRMT R21, RZ, 0x7610, R21 ;  /* 0x00007610ff157816 */ /* 0x000fcc0000000015 */
[----:B------:R1:W2:Y:S05]  /*0430*/  @!P6 LDG.E.U16 R21, desc[UR4][R16.64] ;  /* 0x000000041015e981 */ /* 0x0002aa000c1e1500 */
[----:B------:R-:W-:Y:S01]  /*0440*/  @!P4 IMAD.IADD R25, R0, 0x1, R3 ;  /* 0x000000010019c824 */ /* 0x000fe200078e0203 */
[----:B------:R-:W-:Y:S01]  /*0450*/  @!P4 IADD3 R3, R3, 0x80, RZ ;  /* 0x000000800303c810 */ /* 0x000fe20007ffe0ff */
[----:B------:R-:W3:Y:S03]  /*0460*/  @!P4 LDC.64 R10, c[0x0][0x228] ;  /* 0x00008a00ff0acb82 */ /* 0x000ee60000000a00 */
[----:B------:R-:W-:-:S13]  /*0470*/  ISETP.GE.AND P3, PT, R3, R2, PT ;  /* 0x000000020300720c */ /* 0x000fda0003f66270 */
[----:B------:R-:W-:Y:S02]  /*0480*/  @!P3 IMAD.IADD R24, R0, 0x1, R3 ;  /* 0x000000010018b824 */ /* 0x000fe400078e0203 */
[----:B------:R-:W-:-:S05]  /*0490*/  @!P3 VIADD R3, R3, 0x80 ;  /* 0x000000800303b836 */ /* 0x000fca0000000000 */
[----:B------:R-:W-:-:S13]  /*04a0*/  ISETP.GE.AND P2, PT, R3, R2, PT ;  /* 0x000000020300720c */ /* 0x000fda0003f46270 */
[----:B------:R-:W-:Y:S01]  /*04b0*/  @!P2 IADD3 R29, R0, R3, RZ ;  /* 0x00000003001da210 */ /* 0x000fe20007ffe0ff */
[----:B------:R-:W-:-:S05]  /*04c0*/  @!P2 VIADD R3, R3, 0x80 ;  /* 0x000000800303a836 */ /* 0x000fca0000000000 */
[-C--:B------:R-:W-:Y:S02]  /*04d0*/  ISETP.GE.AND P1, PT, R3, R2.reuse, PT ;  /* 0x000000020300720c */ /* 0x080fe40003f26270 */
[----:B------:R-:W-:Y:S01]  /*04e0*/  PRMT R26, RZ, 0x7610, R26 ;  /* 0x00007610ff1a7816 */ /* 0x000fe2000000001a */
[----:B0-----:R-:W-:Y:S01]  /*04f0*/  @!P5 IMAD.WIDE.U32 R18, R15, 0x2, R18 ;  /* 0x000000020f12d825 */ /* 0x001fe200078e0012 */
[----:B------:R-:W-:Y:S01]  /*0500*/  PRMT R28, RZ, 0x7610, R28 ;  /* 0x00007610ff1c7816 */ /* 0x000fe2000000001c */
[----:B------:R-:W0:Y:S03]  /*0510*/  @!P2 LDC.64 R14, c[0x0][0x228] ;  /* 0x00008a00ff0eab82 */ /* 0x000e260000000a00 */
[----:B------:R4:W5:Y:S04]  /*0520*/  @!P0 LDG.E.U16 R26, desc[UR4][R12.64] ;  /* 0x000000040c1a8981 */ /* 0x000968000c1e1500 */
[----:B------:R3:W5:Y:S01]  /*0530*/  @!P5 LDG.E.U16 R28, desc[UR4][R18.64] ;  /* 0x00000004121cd981 */ /* 0x000762000c1e1500 */
[----:B------:R-:W-:Y:S01]  /*0540*/  @!P1 IMAD.IADD R23, R0, 0x1, R3 ;  /* 0x0000000100179824 */ /* 0x000fe200078e0203 */
[----:B------:R-:W-:Y:S01]  /*0550*/  @!P1 IADD3 R3, R3, 0x80, RZ ;  /* 0x0000008003039810 */ /* 0x000fe20007ffe0ff */
[----:B-1----:R-:W1:Y:S03]  /*0560*/  @!P1 LDC.64 R16, c[0x0][0x228] ;  /* 0x00008a00ff109b82 */ /* 0x002e660000000a00 */
[----:B------:R-:W-:-:S05]  /*0570*/  ISETP.GE.AND P6, PT, R3, R2, PT ;  /* 0x000000020300720c */ /* 0x000fca0003fc6270 */
[----:B----4-:R-:W4:Y:S08]  /*0580*/  @!P3 LDC.64 R12, c[0x0][0x228] ;  /* 0x00008a00ff0cbb82 */ /* 0x010f300000000a00 */
[----:B---3--:R-:W3:Y:S01]  /*0590*/  @!P6 LDC.64 R18, c[0x0][0x228] ;  /* 0x00008a00ff12eb82 */ /* 0x008ee20000000a00 */
[----:B------:R-:W-:Y:S01]  /*05a0*/  @!P4 IMAD.WIDE.U32 R10, R25, 0x2, R10 ;  /* 0x00000002190ac825 */ /* 0x000fe200078e000a */
[----:B------:R-:W-:-:S03]  /*05b0*/  PRMT R25, RZ, 0x7610, R25 ;  /* 0x00007610ff197816 */ /* 0x000fc60000000019 */
[----:B------:R-:W-:Y:S02]  /*05c0*/  @!P6 IMAD.IADD R3, R0, 0x1, R3 ;  /* 0x000000010003e824 */ /* 0x000fe400078e0203 */
[----:B0-----:R-:W-:Y:S01]  /*05d0*/  @!P2 IMAD.WIDE.U32 R14, R29, 0x2, R14 ;  /* 0x000000021d0ea825 */ /* 0x001fe200078e000e */
[----:B------:R-:W-:Y:S01]  /*05e0*/  PRMT R29, RZ, 0x7610, R29 ;  /* 0x00007610ff1d7816 */ /* 0x000fe2000000001d */
[----:B------:R0:W5:Y:S02]  /*05f0*/  @!P4 LDG.E.U16 R25, desc[UR4][R10.64] ;  /* 0x000000040a19c981 */ /* 0x000164000c1e1500 */
[----:B-1----:R-:W-:Y:S01]  /*0600*/  @!P1 IMAD.WIDE.U32 R16, R23, 0x2, R16 ;  /* 0x0000000217109825 */ /* 0x002fe200078e0010 */
[----:B------:R-:W-:-:S03]  /*0610*/  PRMT R23, RZ, 0x7610, R23 ;  /* 0x00007610ff177816 */ /* 0x000fc60000000017 */
[----:B----4-:R-:W-:Y:S01]  /*0620*/  @!P3 IMAD.WIDE.U32 R12, R24, 0x2, R12 ;  /* 0x00000002180cb825 */ /* 0x010fe200078e000c */
[----:B------:R-:W-:Y:S01]  /*0630*/  PRMT R24, RZ, 0x7610, R24 ;  /* 0x00007610ff187816 */ /* 0x000fe20000000018 */
[----:B------:R-:W4:Y:S04]  /*0640*/  @!P1 LDG.E.U16 R29, desc[UR4][R16.64] ;  /* 0x00000004101d9981 */ /* 0x000f28000c1e1500 */
[----:B------:R1:W4:Y:S01]  /*0650*/  @!P2 LDG.E.U16 R23, desc[UR4][R14.64] ;  /* 0x000000040e17a981 */ /* 0x000322000c1e1500 */
[----:B---3--:R-:W-:Y:S01]  /*0660*/  @!P6 IMAD.WIDE.U32 R18, R3, 0x2, R18 ;  /* 0x000000020312e825 */ /* 0x008fe200078e0012 */
[----:B------:R-:W-:Y:S02]  /*0670*/  PRMT R3, RZ, 0x7610, R3 ;  /* 0x00007610ff037816 */ /* 0x000fe40000000003 */
[----:B------:R3:W4:Y:S04]  /*0680*/  @!P3 LDG.E.U16 R24, desc[UR4][R12.64] ;  /* 0x000000040c18b981 */ /* 0x000728000c1e1500 */
[----:B------:R3:W4:Y:S01]  /*0690*/  @!P6 LDG.E.U16 R3, desc[UR4][R18.64] ;  /* 0x000000041203e981 */ /* 0x000722000c1e1500 */
[----:B0-----:R-:W-:Y:S01]  /*06a0*/  VIADD R11, R27, 0x80 ;  /* 0x000000801b0b7836 */ /* 0x001fe20000000000 */
[----:B-1----:R-:W0:Y:S04]  /*06b0*/  @!P0 LDC R15, c[0x0][0x218] ;  /* 0x00008600ff0f8b82 */ /* 0x002e280000000800 */
[----:B------:R-:W-:-:S13]  /*06c0*/  ISETP.GE.AND P5, PT, R11, R2, PT ;  /* 0x000000020b00720c */ /* 0x000fda0003fa6270 */
[----:B------:R-:W1:Y:S01]  /*06d0*/  @!P5 LDC R10, c[0x0][0x218] ;  /* 0x00008600ff0adb82 */ /* 0x000e620000000800 */
[C---:B---3--:R-:W-:Y:S01]  /*06e0*/  VIADD R13, R27.reuse, 0x180 ;  /* 0x000001801b0d7836 */ /* 0x048fe20000000000 */
[----:B------:R-:W-:-:S04]  /*06f0*/  IADD3 R11, R27, 0x100, RZ ;  /* 0x000001001b0b7810 */ /* 0x000fc80007ffe0ff */
[-C--:B------:R-:W-:Y:S01]  /*0700*/  ISETP.GE.AND P2, PT, R13, R2.reuse, PT ;  /* 0x000000020d00720c */ /* 0x080fe20003f46270 */
[----:B------:R-:W-:Y:S01]  /*0710*/  VIADD R13, R27, 0x280 ;  /* 0x000002801b0d7836 */ /* 0x000fe20000000000 */
[-C--:B------:R-:W-:Y:S02]  /*0720*/  ISETP.GE.AND P1, PT, R11, R2.reuse, PT ;  /* 0x000000020b00720c */ /* 0x080fe40003f26270 */
[C---:B------:R-:W-:Y:S01]  /*0730*/  IADD3 R11, R27.reuse, 0x200, RZ ;  /* 0x000002001b0b7810 */ /* 0x040fe20007ffe0ff */
[----:B------:R-:W-:Y:S01]  /*0740*/  VIADD R17, R27, 0x300 ;  /* 0x000003001b117836 */ /* 0x000fe20000000000 */
[-C--:B------:R-:W-:Y:S02]  /*0750*/  ISETP.GE.AND P4, PT, R13, R2.reuse, PT ;  /* 0x000000020d00720c */ /* 0x080fe40003f86270 */
[----:B------:R-:W-:Y:S02]  /*0760*/  ISETP.GE.AND P3, PT, R11, R2, PT ;  /* 0x000000020b00720c */ /* 0x000fe40003f66270 */
[----:B------:R-:W-:-:S02]  /*0770*/  IADD3 R13, R27, 0x380, RZ ;  /* 0x000003801b0d7810 */ /* 0x000fc40007ffe0ff */
[----:B------:R-:W-:-:S03]  /*0780*/  ISETP.GE.AND P6, PT, R17, R2, PT ;  /* 0x000000021100720c */ /* 0x000fc60003fc6270 */
[----:B------:R-:W3:Y:S01]  /*0790*/  @!P1 LDC R12, c[0x0][0x218] ;  /* 0x00008600ff0c9b82 */ /* 0x000ee20000000800 */
[----:B------:R-:W-:-:S07]  /*07a0*/  @!P0 IADD3 R19, R0, R27, RZ ;  /* 0x0000001b00138210 */ /* 0x000fce0007ffe0ff */
[----:B------:R-:W3:Y:S08]  /*07b0*/  @!P3 LDC R14, c[0x0][0x218] ;  /* 0x00008600ff0ebb82 */ /* 0x000ef00000000800 */
[----:B------:R-:W3:Y:S01]  /*07c0*/  @!P4 LDC R16, c[0x0][0x218] ;  /* 0x00008600ff10cb82 */ /* 0x000ee20000000800 */
[----:B------:R-:W-:Y:S01]  /*07d0*/  @!P0 IADD3 R27, R27, 0x80, RZ ;  /* 0x000000801b1b8810 */ /* 0x000fe20007ffe0ff */
[----:B------:R-:W-:Y:S04]  /*07e0*/  BSSY B0, `(.L_x_16336) ;  /* 0x000004d000007945 */ /* 0x000fe80003800000 */
[----:B------:R-:W-:Y:S01]  /*07f0*/  BSSY B1, `(.L_x_16337) ;  /* 0x0000045000017945 */ /* 0x000fe20003800000 */
[----:B--2---:R-:W-:-:S04]  /*0800*/  @!P5 IMAD.U32 R21, R21, 0x10000, RZ ;  /* 0x000100001515d824 */ /* 0x004fc800078e00ff */
[----:B-1----:R-:W-:Y:S02]  /*0810*/  @!P5 FMUL.FTZ R21, R21, R10 ;  /* 0x0000000a1515d220 */ /* 0x002fe40000410000 */
[----:B------:R-:W1:Y:S03]  /*0820*/  @!P0 LDC.64 R10, c[0x0][0x220] ;  /* 0x00008800ff0a8b82 */ /* 0x000e660000000a00 */
[----:B------:R-:W-:Y:S02]  /*0830*/  @!P5 F2FP.BF16.F32.PACK_AB R4, RZ, R21 ;  /* 0x00000015ff04d23e */ /* 0x000fe400000010ff */
[----:B------:R-:W-:-:S03]  /*0840*/  ISETP.GE.AND P5, PT, R13, R2, PT ;  /* 0x000000020d00720c */ /* 0x000fc60003fa6270 */
[----:B------:R-:W2:Y:S10]  /*0850*/  @!P2 LDC R13, c[0x0][0x218] ;  /* 0x00008600ff0dab82 */ /* 0x000eb40000000800 */
[----:B------:R-:W3:Y:S01]  /*0860*/  @!P5 LDC R17, c[0x0][0x218] ;  /* 0x00008600ff11db82 */ /* 0x000ee20000000800 */
[----:B-1----:R-:W-:-:S04]  /*0870*/  @!P0 IMAD.WIDE.U32 R10, R19, 0x2, R10 ;  /* 0x00000002130a8825 */ /* 0x002fc800078e000a */
[----:B-----5:R-:W-:-:S04]  /*0880*/  @!P0 IMAD.U32 R26, R26, 0x10000, RZ ;  /* 0x000100001a1a8824 */ /* 0x020fc800078e00ff */
[----:B0-----:R-:W-:Y:S02]  /*0890*/  @!P0 FMUL.FTZ R26, R26, R15 ;  /* 0x0000000f1a1a8220 */ /* 0x001fe40000410000 */
[----:B------:R-:W0:Y:S03]  /*08a0*/  @!P6 LDC R15, c[0x0][0x218] ;  /* 0x00008600ff0feb82 */ /* 0x000e260000000800 */
[----:B------:R-:W-:-:S04]  /*08b0*/  @!P0 F2FP.BF16.F32.PACK_AB R22, RZ, R26 ;  /* 0x0000001aff16823e */ /* 0x000fc800000010ff */
[----:B------:R-:W-:-:S05]  /*08c0*/  PRMT R26, R22, 0x7610, R26 ;  /* 0x00007610161a7816 */ /* 0x000fca000000001a */
[----:B------:R1:W-:Y:S01]  /*08d0*/  @!P0 STG.E.U16 desc[UR4][R10.64], R26 ;  /* 0x0000001a0a008986 */ /* 0x0003e2000c101504 */
[----:B------:R-:W-:Y:S01]  /*08e0*/  ISETP.GE.AND P0, PT, R27, R2, PT ;  /* 0x000000021b00720c */ /* 0x000fe20003f06270 */
[----:B------:R-:W-:Y:S02]  /*08f0*/  @!P1 IMAD.U32 R19, R28, 0x10000, RZ ;  /* 0x000100001c139824 */ /* 0x000fe400078e00ff */
[----:B------:R-:W-:-:S04]  /*0900*/  @!P2 IMAD.U32 R18, R25, 0x10000, RZ ;  /* 0x000100001912a824 */ /* 0x000fc800078e00ff */
[----:B--2---:R-:W-:Y:S01]  /*0910*/  @!P2 FMUL.FTZ R13, R18, R13 ;  /* 0x0000000d120da220 */ /* 0x004fe20000410000 */
[----:B----4-:R-:W-:Y:S01]  /*0920*/  @!P6 SHF.L.U32 R22, R29, 0x10, RZ ;  /* 0x000000101d16e819 */ /* 0x010fe200000006ff */
[----:B------:R-:W-:Y:S01]  /*0930*/  @!P4 IMAD.U32 R23, R23, 0x10000, RZ ;  /* 0x000100001717c824 */ /* 0x000fe200078e00ff */
[----:B------:R-:W-:Y:S01]  /*0940*/  @!P3 SHF.L.U32 R21, R24, 0x10, RZ ;  /* 0x000000101815b819 */ /* 0x000fe200000006ff */
[----:B---3--:R-:W-:Y:S01]  /*0950*/  @!P1 FMUL.FTZ R12, R19, R12 ;  /* 0x0000000c130c9220 */ /* 0x008fe20000410000 */
[----:B------:R-:W-:-:S03]  /*0960*/  @!P5 IMAD.U32 R18, R3, 0x10000, RZ ;  /* 0x000100000312d824 */ /* 0x000fc600078e00ff */
[----:B------:R-:W-:Y:S01]  /*0970*/  @!P3 FMUL.FTZ R14, R21, R14 ;  /* 0x0000000e150eb220 */ /* 0x000fe20000410000 */
[----:B------:R-:W-:Y:S01]  /*0980*/  @!P4 FMUL.FTZ R16, R23, R16 ;  /* 0x000000101710c220 */ /* 0x000fe20000410000 */
[----:B0-----:R-:W-:Y:S01]  /*0990*/  @!P6 FMUL.FTZ R15, R22, R15 ;  /* 0x0000000f160fe220 */ /* 0x001fe20000410000 */
[----:B------:R-:W-:Y:S01]  /*09a0*/  @!P5 FMUL.FTZ R17, R18, R17 ;  /* 0x000000111211d220 */ /* 0x000fe20000410000 */
[----:B------:R-:W-:Y:S02]  /*09b0*/  @!P1 F2FP.BF16.F32.PACK_AB R5, RZ, R12 ;  /* 0x0000000cff05923e */ /* 0x000fe400000010ff */
[----:B------:R-:W-:Y:S02]  /*09c0*/  @!P2 F2FP.BF16.F32.PACK_AB R6, RZ, R13 ;  /* 0x0000000dff06a23e */ /* 0x000fe400000010ff */
[----:B------:R-:W-:Y:S02]  /*09d0*/  @!P3 F2FP.BF16.F32.PACK_AB R7, RZ, R14 ;  /* 0x0000000eff07b23e */ /* 0x000fe400000010ff */
[----:B------:R-:W-:-:S02]  /*09e0*/  @!P4 F2FP.BF16.F32.PACK_AB R8, RZ, R16 ;  /* 0x00000010ff08c23e */ /* 0x000fc400000010ff */
[----:B------:R-:W-:Y:S02]  /*09f0*/  @!P6 F2FP.BF16.F32.PACK_AB R9, RZ, R15 ;  /* 0x0000000fff09e23e */ /* 0x000fe400000010ff */
        /* <DEDUP_REMOVED lines=14> */
.L_x_16338:
[----:B------:R-:W-:-:S13]  /*0ae0*/  ISETP.GE.AND P0, PT, R27, R2, PT ;  /* 0x000000021b00720c */ /* 0x000fda0003f06270 */
[----:B------:R-:W-:Y:S05]  /*0af0*/  @P0 BRA `(.L_x_16340) ;  /* 0x0000000000300947 */ /* 0x000fea0003800000 */
[----:B0-----:R-:W0:Y:S01]  /*0b00*/  LDC.64 R4, c[0x0][0x220] ;  /* 0x00008800ff047b82 */ /* 0x001e220000000a00 */
[----:B------:R-:W-:Y:S01]  /*0b10*/  IADD3 R3, R0, R27, RZ ;  /* 0x0000001b00037210 */ /* 0x000fe20007ffe0ff */
[----:B------:R-:W-:-:S04]  /*0b20*/  VIADD R27, R27, 0x80 ;  /* 0x000000801b1b7836 */ /* 0x000fc80000000000 */
[----:B0-----:R-:W-:-:S05]  /*0b30*/  IMAD.WIDE.U32 R4, R3, 0x2, R4 ;  /* 0x0000000203047825 */ /* 0x001fca00078e0004 */
[----:B------:R1:W-:Y:S02]  /*0b40*/  STG.E.U16 desc[UR4][R4.64], R6 ;  /* 0x0000000604007986 */ /* 0x0003e4000c101504 */
.L_x_16339:
[----:B------:R-:W-:-:S13]  /*0b50*/  ISETP.GE.AND P0, PT, R27, R2, PT ;  /* 0x000000021b00720c */ /* 0x000fda0003f06270 */
[----:B------:R-:W-:Y:S05]  /*0b60*/  @P0 BRA `(.L_x_16341) ;  /* 0x0000000000340947 */ /* 0x000fea0003800000 */
[----:B01----:R-:W0:Y:S01]  /*0b70*/  LDC.64 R4, c[0x0][0x220] ;  /* 0x00008800ff047b82 */ /* 0x003e220000000a00 */
[----:B------:R-:W-:Y:S01]  /*0b80*/  IADD3 R3, R0, R27, RZ ;  /* 0x0000001b00037210 */ /* 0x000fe20007ffe0ff */
[----:B------:R-:W-:-:S04]  /*0b90*/  VIADD R27, R27, 0x80 ;  /* 0x000000801b1b7836 */ /* 0x000fc80000000000 */
[----:B0-----:R-:W-:-:S05]  /*0ba0*/  IMAD.WIDE.U32 R4, R3, 0x2, R4 ;  /* 0x0000000203047825 */ /* 0x001fca00078e0004 */
[----:B------:R1:W-:Y:S02]  /*0bb0*/  STG.E.U16 desc[UR4][R4.64], R7 ;  /* 0x0000000704007986 */ /* 0x0003e4000c101504 */
.L_x_16340:
        /* <DEDUP_REMOVED lines=8> */
.L_x_16341:
[----:B------:R-:W-:Y:S05]  /*0c40*/  BSYNC B1 ;  /* 0x0000000000017941 */ /* 0x000fea0003800000 */
.L_x_16337:
[----:B------:R-:W-:-:S13]  /*0c50*/  ISETP.GE.AND P0, PT, R27, R2, PT ;  /* 0x000000021b00720c */ /* 0x000fda0003f06270 */
[----:B012---:R-:W0:Y:S01]  /*0c60*/  @!P0 LDC.64 R4, c[0x0][0x220] ;  /* 0x00008800ff048b82 */ /* 0x007e220000000a00 */
[----:B------:R-:W-:Y:S01]  /*0c70*/  @!P0 IADD3 R3, R0, R27, RZ ;  /* 0x0000001b00038210 */ /* 0x000fe20007ffe0ff */
[----:B------:R-:W-:-:S04]  /*0c80*/  @!P0 VIADD R27, R27, 0x80 ;  /* 0x000000801b1b8836 */ /* 0x000fc80000000000 */
[----:B0-----:R-:W-:-:S05]  /*0c90*/  @!P0 IMAD.WIDE.U32 R4, R3, 0x2, R4 ;  /* 0x0000000203048825 */ /* 0x001fca00078e0004 */
[----:B------:R2:W-:Y:S02]  /*0ca0*/  @!P0 STG.E.U16 desc[UR4][R4.64], R9 ;  /* 0x0000000904008986 */ /* 0x0005e4000c101504 */
.L_x_16342:
[----:B------:R-:W-:Y:S05]  /*0cb0*/  BSYNC B0 ;  /* 0x0000000000007941 */ /* 0x000fea0003800000 */
.L_x_16336:
        /* <DEDUP_REMOVED lines=8> */
.L_x_16343:
        /* <DEDUP_REMOVED lines=12> */
.L_x_19448:


//--------------------- .text._ZN2at6native29vectorized_elementwise_kernelILi4ENS0_13BUnaryFunctorIN3c108BFloat16ES4_S4_NS0_15binary_internal10MulFunctorIfEEEESt5arrayIPcLm2EEEEviT0_T1_ --------------------------
	.section	.text._ZN2at6native29vectorized_elementwise_kernelILi4ENS0_13BUnaryFunctorIN3c108BFloat16ES4_S4_NS0_15binary_internal10MulFunctorIfEEEESt5arrayIPcLm2EEEEviT0_T1_,"ax",@progbits
	.align	128
        .global         _ZN2at6native29vectorized_elementwise_kernelILi4ENS0_13BUnaryFunctorIN3c108BFloat16ES4_S4_NS0_15binary_internal10MulFunctorIfEEEESt5arrayIPcLm2EEEEviT0_T1_
        .type           _ZN2at6native29vectorized_elementwise_kernelILi4ENS0_13BUnaryFunctorIN3c108BFloat16ES4_S4_NS0_15binary_internal10MulFunctorIfEEEESt5arrayIPcLm2EEEEviT0_T1_,@function
        .size           _ZN2at6native29vectorized_elementwise_kernelILi4ENS0_13BUnaryFunctorIN3c108BFloat16ES4_S4_NS0_15binary_internal10MulFunctorIfEEEESt5arrayIPcLm2EEEEviT0_T1_,(.L_x_19449 - _ZN2at6native29vectorized_elementwise_kernelILi4ENS0_13BUnaryFunctorIN3c108BFloat16ES4_S4_NS0_15binary_internal10MulFunctorIfEEEESt5arrayIPcLm2EEEEviT0_T1_)
        .other          _ZN2at6native29vectorized_elementwise_kernelILi4ENS0_13BUnaryFunctorIN3c108BFloat16ES4_S4_NS0_15binary_internal10MulFunctorIfEEEESt5arrayIPcLm2EEEEviT0_T1_,@"STO_CUDA_ENTRY STV_DEFAULT"
_ZN2at6native29vectorized_elementwise_kernelILi4ENS0_13BUnaryFunctorIN3c108BFloat16ES4_S4_NS0_15binary_internal10MulFunctorIfEEEESt5arrayIPcLm2EEEEviT0_T1_:
.text._ZN2at6native29vectorized_elementwise_kernelILi4ENS0_13BUnaryFunctorIN3c108BFloat16ES4_S4_NS0_15binary_internal10MulFunctorIfEEEESt5arrayIPcLm2EEEEviT0_T1_:
        /* <DEDUP_REMOVED lines=15> */
[----:B------:R-:W3:Y:S01]  /*00f0*/  LDG.E.64 R12, desc[UR4][R6.64+0x400] ;  /* 0x00040004060c7981 */ /* 0x000ee2000c1e1b00 */
[----:B0-----:R-:W-:-:S04]  /*0100*/  IMAD.WIDE.U32 R2, R0, 0x2, R2 ;  /* 0x0000000200027825 */ /* 0x001fc800078e0002 */
[----:B------:R-:W-:Y:S01]  /*0110*/  IMAD.WIDE R2, R5, 0x8, R2 ;  /* 0x0000000805027825 */ /* 0x000fe200078e0202 */
[----:B--2---:R-:W-:-:S03]  /*0120*/  PRMT R0, R10, 0x7632, R0 ;  /* 0x000076320a007816 */ /* 0x004fc60000000000 */
[----:B------:R-:W-:Y:S01]  /*0130*/  IMAD.U32 R10, R10, 0x10000, RZ ;  /* 0x000100000a0a7824 */ /* 0x000fe200078e00ff */
[----:B------:R-:W-:Y:S02]  /*0140*/  PRMT R4, R11, 0x7632, R4 ;  /* 0x000076320b047816 */ /* 0x000fe40000000004 */
[C---:B---3--:R-:W-:Y:S01]  /*0150*/  PRMT R8, R12.reuse, 0x7632, R8 ;  /* 0x000076320c087816 */ /* 0x048fe20000000008 */
[C---:B------:R-:W-:Y:S01]  /*0160*/  IMAD.U32 R6, R13.reuse, 0x10000, RZ ;  /* 0x000100000d067824 */ /* 0x040fe200078e00ff */
[----:B------:R-:W-:Y:S01]  /*0170*/  PRMT R9, R13, 0x7632, R9 ;  /* 0x000076320d097816 */ /* 0x000fe20000000009 */
[----:B------:R-:W-:Y:S01]  /*0180*/  IMAD.U32 R12, R12, 0x10000, RZ ;  /* 0x000100000c0c7824 */ /* 0x000fe200078e00ff */
[----:B------:R-:W-:Y:S01]  /*0190*/  SHF.L.U32 R11, R11, 0x10, RZ ;  /* 0x000000100b0b7819 */ /* 0x000fe200000006ff */
[----:B------:R-:W-:Y:S01]  /*01a0*/  IMAD.U32 R4, R4, 0x10000, RZ ;  /* 0x0001000004047824 */ /* 0x000fe200078e00ff */
[----:B------:R-:W-:Y:S01]  /*01b0*/  SHF.L.U32 R0, R0, 0x10, RZ ;  /* 0x0000001000007819 */ /* 0x000fe200000006ff */
[----:B------:R-:W-:Y:S01]  /*01c0*/  IMAD.U32 R8, R8, 0x10000, RZ ;  /* 0x0001000008087824 */ /* 0x000fe200078e00ff */
[----:B------:R-:W-:Y:S01]  /*01d0*/  SHF.L.U32 R13, R9, 0x10, RZ ;  /* 0x00000010090d7819 */ /* 0x000fe200000006ff */
[----:B------:R-:W-:Y:S01]  /*01e0*/  FMUL.FTZ R10, R10, UR6 ;  /* 0x000000060a0a7c20 */ /* 0x000fe20008410000 */
[----:B------:R-:W-:Y:S01]  /*01f0*/  FMUL.FTZ R11, R11, UR6 ;  /* 0x000000060b0b7c20 */ /* 0x000fe20008410000 */
        /* <DEDUP_REMOVED lines=8> */
[----:B------:R-:W-:Y:S02]  /*0280*/  F2FP.BF16.F32.PACK_AB R12, R9, R12 ;  /* 0x0000000c090c723e */ /* 0x000fe400000010ff */
[----:B------:R-:W-:Y:S01]  /*0290*/  F2FP.BF16.F32.PACK_AB R13, R13, R6 ;  /* 0x000000060d0d723e */ /* 0x000fe200000010ff */
[----:B------:R-:W-:Y:S04]  /*02a0*/  STG.E.64 desc[UR4][R2.64], R10 ;  /* 0x0000000a02007986 */ /* 0x000fe8000c101b04 */
[----:B------:R-:W-:Y:S01]  /*02b0*/  STG.E.64 desc[UR4][R2.64+0x400], R12 ;  /* 0x0004000c02007986 */ /* 0x000fe2000c101b04 */
[----:B------:R-:W-:Y:S05]  /*02c0*/  EXIT ;  /* 0x000000000000794d */ /* 0x000fea0003800000 */
.L_x_16344:
        /* <DEDUP_REMOVED lines=125> */
.L_x_16347:
[----:B------:R-:W-:-:S13]  /*0aa0*/  ISETP.GE.AND P0, PT, R27, R2, PT ;  /* 0x000000021b00720c */ /* 0x000fda0003f06270 */
[----:B------:R-:W-:Y:S05]  /*0ab0*/  @P0 BRA `(.L_x_16349) ;  /* 0x0000000000300947 */ /* 0x000fea0003800000 */
[----:B0-----:R-:W0:Y:S01]  /*0ac0*/  LDC.64 R4, c[0x0][0x220] ;  /* 0x00008800ff047b82 */ /* 0x001e220000000a00 */
[----:B------:R-:W-:Y:S01]  /*0ad0*/  IADD3 R3, R0, R27, RZ ;  /* 0x0000001b00037210 */ /* 0x000fe20007ffe0ff */
[----:B------:R-:W-:-:S04]  /*0ae0*/  VIADD R27, R27, 0x80 ;  /* 0x000000801b1b7836 */ /* 0x000fc80000000000 */
[----:B0-----:R-:W-:-:S05]  /*0af0*/  IMAD.WIDE.U32 R4, R3, 0x2, R4 ;  /* 0x0000000203047825 */ /* 0x001fca00078e0004 */
[----:B------:R1:W-:Y:S02]  /*0b00*/  STG.E.U16 desc[UR4][R4.64], R6 ;  /* 0x0000000604007986 */ /* 0x0003e4000c101504 */
.L_x_16348:
[----:B------:R-:W-:-:S13]  /*0b10*/  ISETP.GE.AND P0, PT, R27, R2, PT ;  /* 0x000000021b00720c */ /* 0x000fda0003f06270 */
[----:B------:R-:W-:Y:S05]  /*0b20*/  @P0 BRA `(.L_x_16350) ;  /* 0x0000000000340947 */ /* 0x000fea0003800000 */
[----:B01----:R-:W0:Y:S01]  /*0b30*/  LDC.64 R4, c[0x0][0x220] ;  /* 0x00008800ff047b82 */ /* 0x003e220000000a00 */
[----:B------:R-:W-:Y:S01]  /*0b40*/  IADD3 R3, R0, R27, RZ ;  /* 0x0000001b00037210 */ /* 0x000fe20007ffe0ff */
[----:B------:R-:W-:-:S04]  /*0b50*/  VIADD R27, R27, 0x80 ;  /* 0x000000801b1b7836 */ /* 0x000fc80000000000 */
[----:B0-----:R-:W-:-:S05]  /*0b60*/  IMAD.WIDE.U32 R4, R3, 0x2, R4 ;  /* 0x0000000203047825 */ /* 0x001fca00078e0004 */
[----:B------:R1:W-:Y:S02]  /*0b70*/  STG.E.U16 desc[UR4][R4.64], R7 ;  /* 0x0000000704007986 */ /* 0x0003e4000c101504 */
.L_x_16349:
        /* <DEDUP_REMOVED lines=8> */
.L_x_16350:
[----:B------:R-:W-:Y:S05]  /*0c00*/  BSYNC B1 ;  /* 0x0000000000017941 */ /* 0x000fea0003800000 */
.L_x_16346:
[----:B------:R-:W-:-:S13]  /*0c10*/  ISETP.GE.AND P0, PT, R27, R2, PT ;  /* 0x000000021b00720c */ /* 0x000fda0003f06270 */
[----:B012---:R-:W0:Y:S01]  /*0c20*/  @!P0 LDC.64 R4, c[0x0][0x220] ;  /* 0x00008800ff048b82 */ /* 0x007e220000000a00 */
[----:B------:R-:W-:Y:S01]  /*0c30*/  @!P0 IADD3 R3, R0, R27, RZ ;  /* 0x0000001b00038210 */ /* 0x000fe20007ffe0ff */
[----:B------:R-:W-:-:S04]  /*0c40*/  @!P0 VIADD R27, R27, 0x80 ;  /* 0x000000801b1b8836 */ /* 0x000fc80000000000 */
[----:B0-----:R-:W-:-:S05]  /*0c50*/  @!P0 IMAD.WIDE.U32 R4, R3, 0x2, R4 ;  /* 0x0000000203048825 */ /* 0x001fca00078e0004 */
[----:B------:R2:W-:Y:S02]  /*0c60*/  @!P0 STG.E.U16 desc[UR4][R4.64], R9 ;  /* 0x0000000904008986 */ /* 0x0005e4000c101504 */
.L_x_16351:
[----:B------:R-:W-:Y:S05]  /*0c70*/  BSYNC B0 ;  /* 0x0000000000007941 */ /* 0x000fea0003800000 */
.L_x_16345:
        /* <DEDUP_REMOVED lines=8> */
.L_x_16352:
        /* <DEDUP_REMOVED lines=16> */
.L_x_19449:


//--------------------- .text._ZN2at6native29vectorized_elementwise_kernelILi8ENS0_13BUnaryFunctorIN3c108BFloat16ES4_S4_NS0_15binary_internal10MulFunctorIfEEEESt5arrayIPcLm2EEEEviT0_T1_ --------------------------
	.section	.text._ZN2at6native29vectorized_elementwise_kernelILi8ENS0_13BUnaryFunctorIN3c108BFloat16ES4_S4_NS0_15binary_internal10MulFunctorIfEEEESt5arrayIPcLm2EEEEviT0_T1_,"ax",@progbits
	.align	128
        .global         _ZN2at6native29vectorized_elementwise_kernelILi8ENS0_13BUnaryFunctorIN3c108BFloat16ES4_S4_NS0_15binary_internal10MulFunctorIfEEEESt5arrayIPcLm2EEEEviT0_T1_
        .type           _ZN2at6native29vectorized_elementwise_kernelILi8ENS0_13BUnaryFunctorIN3c108BFloat16ES4_S4_NS0_15binary_internal10MulFunctorIfEEEESt5arrayIPcLm2EEEEviT0_T1_,@function
        .size           _ZN2at6native29vectorized_elementwise_kernelILi8ENS0_13BUnaryFunctorIN3c108BFloat16ES4_S4_NS0_15binary_internal10MulFunctorIfEEEESt5arrayIPcLm2EEEEviT0_T1_,(.L_x_19450 - _ZN2at6native29vectorized_elementwise_kernelILi8ENS0_13BUnaryFunctorIN3c108BFloat16ES4_S4_NS0_15binary_internal10MulFunctorIfEEEESt5arrayIPcLm2EEEEviT0_T1_)
        .other          _ZN2at6native29vectorized_elementwise_kernelILi8ENS0_13BUnaryFunctorIN3c108BFloat16ES4_S4_NS0_15binary_internal10MulFunctorIfEEEESt5arrayIPcLm2EEEEviT0_T1_,@"STO_CUDA_ENTRY STV_DEFAULT"
_ZN2at6native29vectorized_elementwise_kernelILi8ENS0_13BUnaryFunctorIN3c108BFloat16ES4_S4_NS0_15binary_internal10MulFunctorIfEEEESt5arrayIPcLm2EEEEviT0_T1_:
.text._ZN2at6native29vectorized_elementwise_kernelILi8ENS0_13BUnaryFunctorIN3c108BFloat16ES4_S4_NS0_15binary_internal10MulFunctorIfEEEESt5arrayIPcLm2EEEEviT0_T1_:
        /* <DEDUP_REMOVED lines=13> */
[----:B------:R-:W0:Y:S04]  /*00d0*/  LDC.64 R2, c[0x0][0x220] ;  /* 0x00008800ff027b82 */ /* 0x000e280000000a00 */
[----:B------:R-:W2:Y:S01]  /*00e0*/  LDG.E.128 R4, desc[UR4][R4.64] ;  /* 0x0000000404047981 */ /* 0x000ea2000c1e1d00 */
[----:B0-----:R-:W-:-:S04]  /*00f0*/  IMAD.WIDE.U32 R2, R0, 0x2, R2 ;  /* 0x0000000200027825 */ /* 0x001fc800078e0002 */
[----:B------:R-:W-:Y:S01]  /*0100*/  IMAD.WIDE R2, R9, 0x10, R2 ;  /* 0x0000001009027825 */ /* 0x000fe200078e0202 */
[----:B--2---:R-:W-:-:S03]  /*0110*/  PRMT R0, R4, 0x7632, R0 ;  /* 0x0000763204007816 */ /* 0x004fc60000000000 */
[----:B------:R-:W-:Y:S01]  /*0120*/  IMAD.U32 R13, R6, 0x10000, RZ ;  /* 0x00010000060d7824 */ /* 0x000fe200078e00ff */
[----:B------:R-:W-:Y:S01]  /*0130*/  PRMT R8, R5, 0x7632, R8 ;  /* 0x0000763205087816 */ /* 0x000fe20000000008 */
[----:B------:R-:W-:Y:S01]  /*0140*/  IMAD.U32 R11, R4, 0x10000, RZ ;  /* 0x00010000040b7824 */ /* 0x000fe200078e00ff */
[----:B------:R-:W-:Y:S01]  /*0150*/  PRMT R10, R6, 0x7632, R10 ;  /* 0x00007632060a7816 */ /* 0x000fe2000000000a */
[----:B------:R-:W-:Y:S01]  /*0160*/  FMUL.FTZ R13, R13, UR6 ;  /* 0x000000060d0d7c20 */ /* 0x000fe20008410000 */
[C---:B------:R-:W-:Y:S01]  /*0170*/  PRMT R6, R7.reuse, 0x7632, R6 ;  /* 0x0000763207067816 */ /* 0x040fe20000000006 */
        /* <DEDUP_REMOVED lines=13> */
[----:B------:R-:W-:-:S02]  /*0250*/  F2FP.BF16.F32.PACK_AB R4, R5, R4 ;  /* 0x000000040504723e */ /* 0x000fc400000010ff */
[----:B------:R-:W-:Y:S02]  /*0260*/  F2FP.BF16.F32.PACK_AB R5, R7, R12 ;  /* 0x0000000c0705723e */ /* 0x000fe400000010ff */
[----:B------:R-:W-:Y:S02]  /*0270*/  F2FP.BF16.F32.PACK_AB R6, R6, R13 ;  /* 0x0000000d0606723e */ /* 0x000fe400000010ff */
[----:B------:R-:W-:-:S05]  /*0280*/  F2FP.BF16.F32.PACK_AB R7, R14, R11 ;  /* 0x0000000b0e07723e */ /* 0x000fca00000010ff */
[----:B------:R-:W-:Y:S01]  /*0290*/  STG.E.128 desc[UR4][R2.64], R4 ;  /* 0x0000000402007986 */ /* 0x000fe2000c101d04 */
[----:B------:R-:W-:Y:S05]  /*02a0*/  EXIT ;  /* 0x000000000000794d */ /* 0x000fea0003800000 */
.L_x_16353:
        /* <DEDUP_REMOVED lines=125> */
.L_x_16356:
[----:B------:R-:W-:-:S13]  /*0a80*/  ISETP.GE.AND P0, PT, R27, R2, PT ;  /* 0x000000021b00720c */ /* 0x000fda0003f06270 */
[----:B------:R-:W-:Y:S05]  /*0a90*/  @P0 BRA `(.L_x_16358) ;  /* 0x0000000000300947 */ /* 0x000fea0003800000 */
[----:B0-----:R-:W0:Y:S01]  /*0aa0*/  LDC.64 R4, c[0x0][0x220] ;  /* 0x00008800ff047b82 */ /* 0x001e220000000a00 */
[----:B------:R-:W-:Y:S01]  /*0ab0*/  IADD3 R3, R0, R27, RZ ;  /* 0x0000001b00037210 */ /* 0x000fe20007ffe0ff */
[----:B------:R-:W-:-:S04]  /*0ac0*/  VIADD R27, R27, 0x80 ;  /* 0x000000801b1b7836 */ /* 0x000fc80000000000 */
[----:B0-----:R-:W-:-:S05]  /*0ad0*/  IMAD.WIDE.U32 R4, R3, 0x2, R4 ;  /* 0x0000000203047825 */ /* 0x001fca00078e0004 */
[----:B------:R1:W-:Y:S02]  /*0ae0*/  STG.E.U16 desc[UR4][R4.64], R6 ;  /* 0x0000000604007986 */ /* 0x0003e4000c101504 */
.L_x_16357:
[----:B------:R-:W-:-:S13]  /*0af0*/  ISETP.GE.AND P0, PT, R27, R2, PT ;  /* 0x000000021b00720c */ /* 0x000fda0003f06270 */
[----:B------:R-:W-:Y:S05]  /*0b00*/  @P0 BRA `(.L_x_16359) ;  /* 0x0000000000340947 */ /* 0x000fea0003800000 */
[----:B01----:R-:W0:Y:S01]  /*0b10*/  LDC.64 R4, c[0x0][0x220] ;  /* 0x00008800ff047b82 */ /* 0x003e220000000a00 */
[----:B------:R-:W-:Y:S01]  /*0b20*/  IADD3 R3, R0, R27, RZ ;  /* 0x0000001b00037210 */ /* 0x000fe20007ffe0ff */
[----:B------:R-:W-:-:S04]  /*0b30*/  VIADD R27, R27, 0x80 ;  /* 0x000000801b1b7836 */ /* 0x000fc80000000000 */
[----:B0-----:R-:W-:-:S05]  /*0b40*/  IMAD.WIDE.U32 R4, R3, 0x2, R4 ;  /* 0x0000000203047825 */ /* 0x001fca00078e0004 */
[----:B------:R1:W-:Y:S02]  /*0b50*/  STG.E.U16 desc[UR4][R4.64], R7 ;  /* 0x0000000704007986 */ /* 0x0003e4000c101504 */
.L_x_16358:
        /* <DEDUP_REMOVED lines=8> */
.L_x_16359:
[----:B------:R-:W-:Y:S05]  /*0be0*/  BSYNC B1 ;  /* 0x0000000000017941 */ /* 0x000fea0003800000 */
.L_x_16355:
[----:B------:R-:W-:-:S13]  /*0bf0*/  ISETP.GE.AND P0, PT, R27, R2, PT ;  /* 0x000000021b00720c */ /* 0x000fda0003f06270 */
[----:B012---:R-:W0:Y:S01]  /*0c00*/  @!P0 LDC.64 R4, c[0x0][0x220] ;  /* 0x00008800ff048b82 */ /* 0x007e220000000a00 */
[----:B------:R-:W-:Y:S01]  /*0c10*/  @!P0 IADD3 R3, R0, R27, RZ ;  /* 0x0000001b00038210 */ /* 0x000fe20007ffe0ff */
[----:B------:R-:W-:-:S04]  /*0c20*/  @!P0 VIADD R27, R27, 0x80 ;  /* 0x000000801b1b8836 */ /* 0x000fc80000000000 */
[----:B0-----:R-:W-:-:S05]  /*0c30*/  @!P0 IMAD.WIDE.U32 R4, R3, 0x2, R4 ;  /* 0x0000000203048825 */ /* 0x001fca00078e0004 */
[----:B------:R2:W-:Y:S02]  /*0c40*/  @!P0 STG.E.U16 desc[UR4][R4.64], R9 ;  /* 0x0000000904008986 */ /* 0x0005e4000c101504 */
.L_x_16360:
[----:B------:R-:W-:Y:S05]  /*0c50*/  BSYNC B0 ;  /* 0x0000000000007941 */ /* 0x000fea0003800000 */
.L_x_16354:
        /* <DEDUP_REMOVED lines=8> */
.L_x_16361:
        /* <DEDUP_REMOVED lines=10> */
.L_x_19450:


//--------------------- .text._ZN2at6native18elementwise_kernelILi128ELi4EZNS0_15gpu_kernel_implINS0_13BUnaryFunctorIN3c104HalfES5_S5_NS0_15binary_internal10MulFunctorIfEEEEEEvRNS_18TensorIteratorBaseERKT_EUliE_EEviT1_ --------------------------
	.section	.text._ZN2at6native18elementwise_kernelILi128ELi4EZNS0_15gpu_kernel_implINS0_13BUnaryFunctorIN3c104HalfES5_S5_NS0_15binary_internal10MulFunctorIfEEEEEEvRNS_18TensorIteratorBaseERKT_EUliE_EEviT1_,"ax",@progbits
	.align	128
        .global         _ZN2at6native18elementwise_kernelILi128ELi4EZNS0_15gpu_kernel_implINS0_13BUnaryFunctorIN3c104HalfES5_S5_NS0_15binary_internal10MulFunctorIfEEEEEEvRNS_18TensorIteratorBaseERKT_EUliE_EEviT1_
        .type           _ZN2at6native18elementwise_kernelILi128ELi4EZNS0_15gpu_kernel_implINS0_13BUnaryFunctorIN3c104HalfES5_S5_NS0_15binary_internal10MulFunctorIfEEEEEEvRNS_18TensorIteratorBaseERKT_EUliE_EEviT1_,@function
        .size           _ZN2at6native18elementwise_kernelILi128ELi4EZNS0_15gpu_kernel_implINS0_13BUnaryFunctorIN3c104HalfES5_S5_NS0_15binary_internal10MulFunctorIfEEEEEEvRNS_18TensorIteratorBaseERKT_EUliE_EEviT1_,(.L_x_19451 - _ZN2at6native18elementwise_kernelILi128ELi4EZNS0_15gpu_kernel_implINS0_13BUnaryFunctorIN3c104HalfES5_S5_NS0_15binary_internal10MulFunctorIfEEEEEEvRNS_18TensorIteratorBaseERKT_EUliE_EEviT1_)
        .other          _ZN2at6native18elementwise_kernelILi128ELi4EZNS0_15gpu_kernel_implINS0_13BUnaryFunctorIN3c104HalfES5_S5_NS0_15binary_internal10MulFunctorIfEEEEEEvRNS_18TensorIteratorBaseERKT_EUliE_EEviT1_,@"STO_CUDA_ENTRY STV_DEFAULT"
_ZN2at6native18elementwise_kernelILi128ELi4EZNS0_15gpu_kernel_implINS0_13BUnaryFunctorIN3c104HalfES5_S5_NS0_15binary_internal10MulFunctorIfEEEEEEvRNS_18TensorIteratorBaseERKT_EUliE_EEviT1_:
.text._ZN2at6native18elementwise_kernelILi128ELi4EZNS0_15gpu_kernel_implINS0_13BUnaryFunctorIN3c104HalfES5_S5_NS0_15binary_internal10MulFunctorIfEEEEEEvRNS_18TensorIteratorBaseERKT_EUliE_EEviT1_:
        /* <DEDUP_REMOVED lines=314> */
.L_x_16364:
        /* <DEDUP_REMOVED lines=22> */
.L_x_16368:
[----:B------:R-:W2:Y:S02]  /*1500*/  LDG.E.U8 R2, desc[UR36][R2.64] ;  /* 0x0000002402027981 */ /* 0x000ea4000c1e1100 */
[----:B--2---:R-:W-:-:S04]  /*1510*/  I2FP.F32.U32 R0, R2 ;  /* 0x0000000200007245 */ /* 0x004fc80000201000 */
[----:B------:R-:W-:Y:S01]  /*1520*/  F2FP.F16.F32.PACK_AB R0, RZ, R0 ;  /* 0x00000000ff00723e */ /* 0x000fe200000000ff */
[----:B------:R-:W-:Y:S06]  /*1530*/  BRA `(.L_x_16370) ;  /* 0x0000000c00887947 */ /* 0x000fec0003800000 */
.L_x_16367:
        /* <DEDUP_REMOVED lines=10> */
.L_x_16372:
[----:B------:R-:W2:Y:S02]  /*15e0*/  LDG.E R2, desc[UR36][R2.64] ;  /* 0x0000002402027981 */ /* 0x000ea4000c1e1900 */
[----:B--2---:R-:W-:-:S04]  /*15f0*/  I2FP.F32.S32 R0, R2 ;  /* 0x0000000200007245 */ /* 0x004fc80000201400 */
[----:B------:R-:W-:Y:S01]  /*1600*/  F2FP.F16.F32.PACK_AB R0, RZ, R0 ;  /* 0x00000000ff00723e */ /* 0x000fe200000000ff */
[----:B------:R-:W-:Y:S06]  /*1610*/  BRA `(.L_x_16370) ;  /* 0x0000000c00507947 */ /* 0x000fec0003800000 */
.L_x_16371:
[----:B------:R-:W2:Y:S02]  /*1620*/  LDG.E.U16 R2, desc[UR36][R2.64] ;  /* 0x0000002402027981 */ /* 0x000ea4000c1e1500 */
[----:B--2---:R-:W0:Y:S02]  /*1630*/  I2F.S16 R0, R2 ;  /* 0x0000000200007306 */ /* 0x004e240000101400 */
[----:B0-----:R-:W-:Y:S01]  /*1640*/  F2FP.F16.F32.PACK_AB R0, RZ, R0 ;  /* 0x00000000ff00723e */ /* 0x001fe200000000ff */
[----:B------:R-:W-:Y:S06]  /*1650*/  BRA `(.L_x_16370) ;  /* 0x0000000c00407947 */ /* 0x000fec0003800000 */
.L_x_16366:
        /* <DEDUP_REMOVED lines=9> */
.L_x_16374:
[----:B------:R0:W5:Y:S01]  /*16f0*/  LDG.E.U16 R0, desc[UR36][R2.64] ;  /* 0x0000002402007981 */ /* 0x000162000c1e1500 */
[----:B------:R-:W-:Y:S05]  /*1700*/  BRA `(.L_x_16370) ;  /* 0x0000000c00147947 */ /* 0x000fea0003800000 */
.L_x_16373:
        /* <DEDUP_REMOVED lines=9> */
.L_x_16376:
[----:B------:R1:W5:Y:S01]  /*17a0*/  LDG.E.U16 R0, desc[UR36][R2.64] ;  /* 0x0000002402007981 */ /* 0x000362000c1e1500 */
[----:B------:R-:W-:Y:S05]  /*17b0*/  BRA `(.L_x_16370) ;  /* 0x0000000800e87947 */ /* 0x000fea0003800000 */
.L_x_16375:
        /* <DEDUP_REMOVED lines=8> */
.L_x_16365:
        /* <DEDUP_REMOVED lines=13> */
.L_x_16379:
        /* <DEDUP_REMOVED lines=8> */
.L_x_16378:
        /* <DEDUP_REMOVED lines=28> */
.L_x_16381:
        /* <DEDUP_REMOVED lines=15> */
.L_x_16380:
[----:B------:R-:W2:Y:S02]  /*1c40*/  LDG.E.U16 R0, desc[UR36][R2.64] ;  /* 0x0000002402007981 */ /* 0x000ea4000c1e1500 */
[----:B--2---:R-:W-:-:S05]  /*1c50*/  IMAD.U32 R0, R0, 0x10000, RZ ;  /* 0x0001000000007824 */ /* 0x004fca00078e00ff */
[----:B------:R-:W-:Y:S01]  /*1c60*/  F2FP.F16.F32.PACK_AB R0, RZ, R0 ;  /* 0x00000000ff00723e */ /* 0x000fe200000000ff */
[----:B------:R-:W-:Y:S06]  /*1c70*/  BRA `(.L_x_16370) ;  /* 0x0000000400b87947 */ /* 0x000fec0003800000 */
.L_x_16377:
        /* <DEDUP_REMOVED lines=12> */
.L_x_16384:
        /* <DEDUP_REMOVED lines=21> */
.L_x_16388:
[----:B------:R-:W-:Y:S05]  /*1e90*/  BSYNC B1 ;  /* 0x0000000000017941 */ /* 0x000fea0003800000 */
.L_x_16387:
[----:B------:R-:W-:Y:S01]  /*1ea0*/  LEA R3, R0, 0x3b800000, 0x17 ;  /* 0x3b80000000037811 */ /* 0x000fe200078eb8ff */
[----:B------:R-:W-:-:S05]  /*1eb0*/  IMAD.SHL.U32 R0, R2, 0x100000, RZ ;  /* 0x0010000002007824 */ /* 0x000fca00078e00ff */
[----:B------:R-:W-:-:S07]  /*1ec0*/  LOP3.LUT R0, R3, R0, R4, 0xfe, !PT ;  /* 0x0000000003007212 */ /* 0x000fce00078efe04 */
.L_x_16386:
[----:B------:R-:W-:Y:S05]  /*1ed0*/  BSYNC B0 ;  /* 0x0000000000007941 */ /* 0x000fea0003800000 */
.L_x_16385:
[----:B------:R-:W-:Y:S01]  /*1ee0*/  F2FP.F16.F32.PACK_AB R0, RZ, R0 ;  /* 0x00000000ff00723e */ /* 0x000fe200000000ff */
[----:B------:R-:W-:Y:S06]  /*1ef0*/  BRA `(.L_x_16370) ;  /* 0x0000000400187947 */ /* 0x000fec0003800000 */
.L_x_16383:
        /* <DEDUP_REMOVED lines=21> */
.L_x_16392:
[----:B------:R-:W-:Y:S05]  /*2050*/  BSYNC B1 ;  /* 0x0000000000017941 */ /* 0x000fea0003800000 */
.L_x_16391:
[----:B------:R-:W-:Y:S01]  /*2060*/  LEA R3, R0, 0x37800000, 0x17 ;  /* 0x3780000000037811 */ /* 0x000fe200078eb8ff */
[----:B------:R-:W-:-:S05]  /*2070*/  IMAD.SHL.U32 R0, R2, 0x200000, RZ ;  /* 0x0020000002007824 */ /* 0x000fca00078e00ff */
[----:B------:R-:W-:-:S07]  /*2080*/  LOP3.LUT R0, R3, R0, R4, 0xfe, !PT ;  /* 0x0000000003007212 */ /* 0x000fce00078efe04 */
.L_x_16390:
[----:B------:R-:W-:Y:S05]  /*2090*/  BSYNC B0 ;  /* 0x0000000000007941 */ /* 0x000fea0003800000 */
.L_x_16389:
[----:B------:R-:W-:Y:S01]  /*20a0*/  F2FP.F16.F32.PACK_AB R0, RZ, R0 ;  /* 0x00000000ff00723e */ /* 0x000fe200000000ff */
[----:B------:R-:W-:Y:S06]  /*20b0*/  BRA `(.L_x_16370) ;  /* 0x0000000000a87947 */ /* 0x000fec0003800000 */
.L_x_16382:
        /* <DEDUP_REMOVED lines=14> */
.L_x_16396:
[----:B------:R-:W-:Y:S05]  /*21a0*/  BSYNC B0 ;  /* 0x0000000000007941 */ /* 0x000fea0003800000 */
.L_x_16395:
[----:B------:R-:W-:Y:S01]  /*21b0*/  F2FP.F16.F32.PACK_AB R0, RZ, R0 ;  /* 0x00000000ff00723e */ /* 0x000fe200000000ff */
[----:B------:R-:W-:Y:S06]  /*21c0*/  BRA `(.L_x_16370) ;  /* 0x0000000000647947 */ /* 0x000fec0003800000 */
.L_x_16369:
        /* <DEDUP_REMOVED lines=16> */
.L_x_16397:
[----:B------:R-:W-:Y:S01]  /*22d0*/  PRMT R0, RZ, 0x7610, R0 ;  /* 0x00007610ff007816 */ /* 0x000fe20000000000 */
[----:B------:R-:W-:Y:S06]  /*22e0*/  BRA `(.L_x_16370) ;  /* 0x00000000001c7947 */ /* 0x000fec0003800000 */
.L_x_16394:
[----:B------:R-:W2:Y:S02]  /*22f0*/  LDG.E.64 R2, desc[UR36][R2.64] ;  /* 0x0000002402027981 */ /* 0x000ea4000c1e1b00 */
[----:B--2---:R-:W0:Y:S02]  /*2300*/  I2F.U64 R0, R2 ;  /* 0x0000000200007312 */ /* 0x004e240000301000 */
[----:B0-----:R-:W-:Y:S01]  /*2310*/  F2FP.F16.F32.PACK_AB R0, RZ, R0 ;  /* 0x00000000ff00723e */ /* 0x001fe200000000ff */
[----:B------:R-:W-:Y:S06]  /*2320*/  BRA `(.L_x_16370) ;  /* 0x00000000000c7947 */ /* 0x000fec0003800000 */
.L_x_16393:
[----:B------:R-:W2:Y:S02]  /*2330*/  LDG.E R2, desc[UR36][R2.64] ;  /* 0x0000002402027981 */ /* 0x000ea4000c1e1900 */
[----:B--2---:R-:W-:-:S04]  /*2340*/  I2FP.F32.U32 R0, R2 ;  /* 0x0000000200007245 */ /* 0x004fc80000201000 */
[----:B------:R-:W-:-:S07]  /*2350*/  F2FP.F16.F32.PACK_AB R0, RZ, R0 ;  /* 0x00000000ff00723e */ /* 0x000fce00000000ff */
.L_x_16370:
[----:B01----:R-:W0:Y:S01]  /*2360*/  LDC.U8 R3, c[0x0][0x428] ;  /* 0x00010a00ff037b82 */ /* 0x003e220000000000 */
[----:B-----5:R-:W-:Y:S01]  /*2370*/  HADD2.F32 R0, -RZ, R0.H0_H0 ;  /* 0x20000000ff007230 */ /* 0x020fe20000004100 */
[----:B------:R-:W-:-:S04]  /*2380*/  ULDC UR4, c[0x0][0x424] ;  /* 0x0001090000047ab9 */ /* 0x000fc80000000800 */
[----:B------:R-:W-:-:S05]  /*2390*/  FMUL.FTZ R0, R0, UR4 ;  /* 0x0000000400007c20 */ /* 0x000fca0008410000 */
[----:B------:R-:W-:Y:S02]  /*23a0*/  F2FP.F16.F32.PACK_AB R0, RZ, R0 ;  /* 0x00000000ff00723e */ /* 0x000fe400000000ff */
        /* <DEDUP_REMOVED lines=15> */
.L_x_16401:
[----:B------:R-:W-:-:S06]  /*24a0*/  HADD2.F32 R3, -RZ, R0.H0_H0 ;  /* 0x20000000ff037230 */ /* 0x000fcc0000004100 */
[----:B------:R-:W0:Y:S02]  /*24b0*/  F2I.S64.TRUNC R2, R3 ;  /* 0x0000000300027311 */ /* 0x000e24000020d900 */
[----:B0-----:R3:W-:Y:S01]  /*24c0*/  STG.E.U8 desc[UR36][R16.64], R2 ;  /* 0x0000000210007986 */ /* 0x0017e2000c101124 */
[----:B------:R-:W-:Y:S05]  /*24d0*/  BRA `(.L_x_16403) ;  /* 0x0000000c00847947 */ /* 0x000fea0003800000 */
.L_x_16400:
        /* <DEDUP_REMOVED lines=10> */
.L_x_16405:
[----:B------:R-:W-:-:S04]  /*2580*/  HADD2.F32 R0, -RZ, R0.H0_H0 ;  /* 0x20000000ff007230 */ /* 0x000fc80000004100 */
[----:B------:R-:W0:Y:S02]  /*2590*/  F2I.FTZ.TRUNC.NTZ R3, R0 ;  /* 0x0000000000037305 */ /* 0x000e24000021f100 */
[----:B0-----:R1:W-:Y:S01]  /*25a0*/  STG.E desc[UR36][R16.64], R3 ;  /* 0x0000000310007986 */ /* 0x0013e2000c101924 */
[----:B------:R-:W-:Y:S05]  /*25b0*/  BRA `(.L_x_16403) ;  /* 0x0000000c004c7947 */ /* 0x000fea0003800000 */
.L_x_16404:
[----:B------:R-:W-:-:S04]  /*25c0*/  HADD2.F32 R0, -RZ, R0.H0_H0 ;  /* 0x20000000ff007230 */ /* 0x000fc80000004100 */
[----:B------:R-:W0:Y:S02]  /*25d0*/  F2I.FTZ.TRUNC.NTZ R3, R0 ;  /* 0x0000000000037305 */ /* 0x000e24000021f100 */
[----:B0-----:R2:W-:Y:S01]  /*25e0*/  STG.E.U16 desc[UR36][R16.64], R3 ;  /* 0x0000000310007986 */ /* 0x0015e2000c101524 */
[----:B------:R-:W-:Y:S05]  /*25f0*/  BRA `(.L_x_16403) ;  /* 0x0000000c003c7947 */ /* 0x000fea0003800000 */
.L_x_16399:
        /* <DEDUP_REMOVED lines=9> */
.L_x_16407:
[----:B------:R0:W-:Y:S01]  /*2690*/  STG.E.U16 desc[UR36][R16.64], R0 ;  /* 0x0000000010007986 */ /* 0x0001e2000c101524 */
[----:B------:R-:W-:Y:S05]  /*26a0*/  BRA `(.L_x_16403) ;  /* 0x0000000c00107947 */ /* 0x000fea0003800000 */
.L_x_16406:
        /* <DEDUP_REMOVED lines=10> */
.L_x_16409:
[----:B------:R-:W-:-:S05]  /*2750*/  HADD2.F32 R0, -RZ, R0.H0_H0 ;  /* 0x20000000ff007230 */ /* 0x000fca0000004100 */
[----:B------:R-:W-:-:S04]  /*2760*/  F2FP.F16.F32.PACK_AB R0, RZ, R0 ;  /* 0x00000000ff00723e */ /* 0x000fc800000000ff */
[----:B------:R-:W-:-:S05]  /*2770*/  PRMT R0, R0, 0x5410, RZ ;  /* 0x0000541000007816 */ /* 0x000fca00000000ff */
[----:B------:R0:W-:Y:S01]  /*2780*/  STG.E desc[UR36][R16.64], R0 ;  /* 0x0000000010007986 */ /* 0x0001e2000c101924 */
[----:B------:R-:W-:Y:S05]  /*2790*/  BRA `(.L_x_16403) ;  /* 0x0000000800d47947 */ /* 0x000fea0003800000 */
.L_x_16408:
[----:B------:R-:W-:-:S05]  /*27a0*/  HADD2.F32 R2, -RZ, R0.H0_H0 ;  /* 0x20000000ff027230 */ /* 0x000fca0000004100 */
[----:B------:R-:W-:-:S06]  /*27b0*/  FMUL.FTZ R2, R2, 1 ;  /* 0x3f80000002027820 */ /* 0x000fcc0000410000 */
[----:B------:R-:W0:Y:S02]  /*27c0*/  F2F.F64.F32 R2, R2 ;  /* 0x0000000200027310 */ /* 0x000e240000201800 */
[----:B0-----:R0:W-:Y:S01]  /*27d0*/  STG.E.64 desc[UR36][R16.64], R2 ;  /* 0x0000000210007986 */ /* 0x0011e2000c101b24 */
[----:B------:R-:W-:Y:S05]  /*27e0*/  BRA `(.L_x_16403) ;  /* 0x0000000800c07947 */ /* 0x000fea0003800000 */
.L_x_16398:
        /* <DEDUP_REMOVED lines=13> */
.L_x_16412:
[----:B------:R-:W-:Y:S01]  /*28c0*/  HADD2.F32 R0, -RZ, R0.H0_H0 ;  /* 0x20000000ff007230 */ /* 0x000fe20000004100 */
[----:B------:R-:W-:-:S04]  /*28d0*/  CS2R R6, SRZ ;  /* 0x0000000000067805 */ /* 0x000fc8000001ff00 */
[----:B------:R-:W-:-:S04]  /*28e0*/  FMUL.FTZ R0, R0, 1 ;  /* 0x3f80000000007820 */ /* 0x000fc80000410000 */
[----:B------:R-:W0:Y:S02]  /*28f0*/  F2F.F64.F32 R4, R0 ;  /* 0x0000000000047310 */ /* 0x000e240000201800 */
[----:B0-----:R0:W-:Y:S01]  /*2900*/  STG.E.128 desc[UR36][R16.64], R4 ;  /* 0x0000000410007986 */ /* 0x0011e2000c101d24 */
[----:B------:R-:W-:Y:S05]  /*2910*/  BRA `(.L_x_16403) ;  /* 0x0000000800747947 */ /* 0x000fea0003800000 */
.L_x_16411:
        /* <DEDUP_REMOVED lines=21> */
.L_x_16416:
[----:B------:R-:W-:Y:S05]  /*2a70*/  BSYNC B0 ;  /* 0x0000000000007941 */ /* 0x000fea0003800000 */
.L_x_16415:
[----:B------:R-:W-:-:S05]  /*2a80*/  LOP3.LUT R3, R0, R3, RZ, 0xfc, !PT ;  /* 0x0000000300037212 */ /* 0x000fca00078efcff */
[----:B------:R0:W-:Y:S01]  /*2a90*/  STG.E.U8 desc[UR36][R16.64], R3 ;  /* 0x0000000310007986 */ /* 0x0001e2000c101124 */
[----:B------:R-:W-:Y:S05]  /*2aa0*/  BRA `(.L_x_16403) ;  /* 0x0000000800107947 */ /* 0x000fea0003800000 */
.L_x_16414:
        /* <DEDUP_REMOVED lines=13> */
.L_x_16418:
[----:B------:R-:W-:Y:S01]  /*2b80*/  IMAD.MOV.U32 R0, RZ, RZ, 0x7f ;  /* 0x0000007fff007424 */ /* 0x000fe200078e00ff */
[----:B------:R-:W-:-:S04]  /*2b90*/  ISETP.GT.U32.AND P0, PT, R2, 0x7f800000, PT ;  /* 0x7f8000000200780c */ /* 0x000fc80003f04070 */
[----:B------:R-:W-:-:S09]  /*2ba0*/  SEL R0, R0, 0x7c, P0 ;  /* 0x0000007c00007807 */ /* 0x000fd20000000000 */
.L_x_16419:
[----:B------:R-:W-:Y:S05]  /*2bb0*/  BSYNC B0 ;  /* 0x0000000000007941 */ /* 0x000fea0003800000 */
.L_x_16417:
[----:B------:R-:W-:-:S04]  /*2bc0*/  LOP3.LUT R2, R3, 0x80000000, RZ, 0xc0, !PT ;  /* 0x8000000003027812 */ /* 0x000fc800078ec0ff */
[----:B------:R-:W-:-:S04]  /*2bd0*/  SHF.R.U32.HI R3, RZ, 0x18, R2 ;  /* 0x00000018ff037819 */ /* 0x000fc80000011602 */
[----:B------:R-:W-:-:S05]  /*2be0*/  LOP3.LUT R3, R0, R3, RZ, 0xfc, !PT ;  /* 0x0000000300037212 */ /* 0x000fca00078efcff */
[----:B------:R0:W-:Y:S01]  /*2bf0*/  STG.E.U8 desc[UR36][R16.64], R3 ;  /* 0x0000000310007986 */ /* 0x0001e2000c101124 */
[----:B------:R-:W-:Y:S05]  /*2c00*/  BRA `(.L_x_16403) ;  /* 0x0000000400b87947 */ /* 0x000fea0003800000 */
.L_x_16413:
[----:B------:R-:W-:-:S05]  /*2c10*/  HADD2.F32 R0, -RZ, R0.H0_H0 ;  /* 0x20000000ff007230 */ /* 0x000fca0000004100 */
[----:B------:R-:W-:-:S05]  /*2c20*/  F2FP.BF16.F32.PACK_AB R0, RZ, R0 ;  /* 0x00000000ff00723e */ /* 0x000fca00000010ff */
[----:B------:R0:W-:Y:S01]  /*2c30*/  STG.E.U16 desc[UR36][R16.64], R0 ;  /* 0x0000000010007986 */ /* 0x0001e2000c101524 */
[----:B------:R-:W-:Y:S05]  /*2c40*/  BRA `(.L_x_16403) ;  /* 0x0000000400a87947 */ /* 0x000fea0003800000 */
.L_x_16410:
        /* <DEDUP_REMOVED lines=12> */
.L_x_16422:
        /* <DEDUP_REMOVED lines=17> */
.L_x_16425:
[----:B------:R-:W-:-:S04]  /*2e20*/  LOP3.LUT R2, R3, 0x80000000, RZ, 0xc0, !PT ;  /* 0x8000000003027812 */ /* 0x000fc800078ec0ff */
[----:B------:R-:W-:-:S04]  /*2e30*/  SHF.R.U32.HI R3, RZ, 0x18, R2 ;  /* 0x00000018ff037819 */ /* 0x000fc80000011602 */
[----:B------:R-:W-:-:S04]  /*2e40*/  LOP3.LUT R0, R0, R3, RZ, 0xfc, !PT ;  /* 0x0000000300007212 */ /* 0x000fc800078efcff */
[----:B------:R-:W-:-:S07]  /*2e50*/  PRMT R8, R0, 0x7610, R8 ;  /* 0x0000761000087816 */ /* 0x000fce0000000008 */
.L_x_16424:
[----:B------:R-:W-:Y:S05]  /*2e60*/  BSYNC B0 ;  /* 0x0000000000007941 */ /* 0x000fea0003800000 */
.L_x_16423:
[----:B------:R0:W-:Y:S01]  /*2e70*/  STG.E.U8 desc[UR36][R16.64], R8 ;  /* 0x0000000810007986 */ /* 0x0001e2000c101124 */
[----:B------:R-:W-:Y:S05]  /*2e80*/  BRA `(.L_x_16403) ;  /* 0x0000000400187947 */ /* 0x000fea0003800000 */
.L_x_16421:
        /* <DEDUP_REMOVED lines=17> */
.L_x_16428:
[----:B------:R-:W-:-:S04]  /*2fa0*/  LOP3.LUT R2, R3, 0x80000000, RZ, 0xc0, !PT ;  /* 0x8000000003027812 */ /* 0x000fc800078ec0ff */
[----:B------:R-:W-:-:S04]  /*2fb0*/  SHF.R.U32.HI R3, RZ, 0x18, R2 ;  /* 0x00000018ff037819 */ /* 0x000fc80000011602 */
[----:B------:R-:W-:-:S04]  /*2fc0*/  LOP3.LUT R0, R0, R3, RZ, 0xfc, !PT ;  /* 0x0000000300007212 */ /* 0x000fc800078efcff */
[----:B------:R-:W-:-:S07]  /*2fd0*/  PRMT R8, R0, 0x7610, R8 ;  /* 0x0000761000087816 */ /* 0x000fce0000000008 */
.L_x_16427:
[----:B------:R-:W-:Y:S05]  /*2fe0*/  BSYNC B0 ;  /* 0x0000000000007941 */ /* 0x000fea0003800000 */
.L_x_16426:
[----:B------:R0:W-:Y:S01]  /*2ff0*/  STG.E.U8 desc[UR36][R16.64], R8 ;  /* 0x0000000810007986 */ /* 0x0001e2000c101124 */
[----:B------:R-:W-:Y:S05]  /*3000*/  BRA `(.L_x_16403) ;  /* 0x0000000000b87947 */ /* 0x000fea0003800000 */
.L_x_16420:
        /* <DEDUP_REMOVED lines=22> */
.L_x_16402:
        /* <DEDUP_REMOVED lines=16> */
.L_x_16431:
[----:B------:R-:W-:Y:S05]  /*3270*/  BRA `(.L_x_16403) ;  /* 0x00000000001c7947 */ /* 0x000fea0003800000 */
.L_x_16430:
[----:B------:R-:W-:-:S06]  /*3280*/  HADD2.F32 R2, -RZ, R0.H0_H0 ;  /* 0x20000000ff027230 */ /* 0x000fcc0000004100 */
[----:B------:R-:W0:Y:S02]  /*3290*/  F2I.U64.TRUNC R2, R2 ;  /* 0x0000000200027311 */ /* 0x000e24000020d800 */
[----:B0-----:R0:W-:Y:S01]  /*32a0*/  STG.E.64 desc[UR36][R16.64], R2 ;  /* 0x0000000210007986 */ /* 0x0011e2000c101b24 */
[----:B------:R-:W-:Y:S05]  /*32b0*/  BRA `(.L_x_16403) ;  /* 0x00000000000c7947 */ /* 0x000fea0003800000 */
.L_x_16429:
[----:B------:R-:W-:-:S04]  /*32c0*/  HADD2.F32 R0, -RZ, R0.H0_H0 ;  /* 0x20000000ff007230 */ /* 0x000fc80000004100 */
[----:B------:R-:W0:Y:S02]  /*32d0*/  F2I.FTZ.U32.TRUNC.NTZ R3, R0 ;  /* 0x0000000000037305 */ /* 0x000e24000021f000 */
[----:B0-----:R0:W-:Y:S02]  /*32e0*/  STG.E desc[UR36][R16.64], R3 ;  /* 0x0000000310007986 */ /* 0x0011e4000c101924 */
.L_x_16403:
[----:B------:R-:W-:-:S04]  /*32f0*/  IMAD R18, R23, 0x200, R18 ;  /* 0x0000020017127824 */ /* 0x000fc800078e0212 */
[----:B------:R-:W-:-:S07]  /*3300*/  VIADD R19, R18, 0x80 ;  /* 0x0000008012137836 */ /* 0x000fce0000000000 */
.L_x_16363:
[----:B------:R-:W-:Y:S05]  /*3310*/  BSYNC B6 ;  /* 0x0000000000067941 */ /* 0x000fea0003800000 */
.L_x_16362:
        /* <DEDUP_REMOVED lines=307> */
.L_x_16434:
        /* <DEDUP_REMOVED lines=22> */
.L_x_16438:
[----:B------:R-:W2:Y:S02]  /*47b0*/  LDG.E.U8 R2, desc[UR36][R2.64] ;  /* 0x0000002402027981 */ /* 0x000ea4000c1e1100 */
[----:B--2---:R-:W-:-:S04]  /*47c0*/  I2FP.F32.U32 R0, R2 ;  /* 0x0000000200007245 */ /* 0x004fc80000201000 */
[----:B------:R-:W-:Y:S01]  /*47d0*/  F2FP.F16.F32.PACK_AB R0, RZ, R0 ;  /* 0x00000000ff00723e */ /* 0x000fe200000000ff */
[----:B------:R-:W-:Y:S06]  /*47e0*/  BRA `(.L_x_16440) ;  /* 0x0000000c00887947 */ /* 0x000fec0003800000 */
.L_x_16437:
        /* <DEDUP_REMOVED lines=10> */
.L_x_16442:
[----:B------:R-:W2:Y:S02]  /*4890*/  LDG.E R2, desc[UR36][R2.64] ;  /* 0x0000002402027981 */ /* 0x000ea4000c1e1900 */
[----:B--2---:R-:W-:-:S04]  /*48a0*/  I2FP.F32.S32 R0, R2 ;  /* 0x0000000200007245 */ /* 0x004fc80000201400 */
[----:B------:R-:W-:Y:S01]  /*48b0*/  F2FP.F16.F32.PACK_AB R0, RZ, R0 ;  /* 0x00000000ff00723e */ /* 0x000fe200000000ff */
[----:B------:R-:W-:Y:S06]  /*48c0*/  BRA `(.L_x_16440) ;  /* 0x0000000c00507947 */ /* 0x000fec0003800000 */
.L_x_16441:
[----:B------:R-:W2:Y:S02]  /*48d0*/  LDG.E.U16 R2, desc[UR36][R2.64] ;  /* 0x0000002402027981 */ /* 0x000ea4000c1e1500 */
[----:B--2---:R-:W0:Y:S02]  /*48e0*/  I2F.S16 R0, R2 ;  /* 0x0000000200007306 */ /* 0x004e240000101400 */
[----:B0-----:R-:W-:Y:S01]  /*48f0*/  F2FP.F16.F32.PACK_AB R0, RZ, R0 ;  /* 0x00000000ff00723e */ /* 0x001fe200000000ff */
[----:B------:R-:W-:Y:S06]  /*4900*/  BRA `(.L_x_16440) ;  /* 0x0000000c00407947 */ /* 0x000fec0003800000 */
.L_x_16436:
        /* <DEDUP_REMOVED lines=9> */
.L_x_16444:
[----:B------:R0:W5:Y:S01]  /*49a0*/  LDG.E.U16 R0, desc[UR36][R2.64] ;  /* 0x0000002402007981 */ /* 0x000162000c1e1500 */
[----:B------:R-:W-:Y:S05]  /*49b0*/  BRA `(.L_x_16440) ;  /* 0x0000000c00147947 */ /* 0x000fea0003800000 */
.L_x_16443:
        /* <DEDUP_REMOVED lines=9> */
.L_x_16446:
[----:B------:R1:W5:Y:S01]  /*4a50*/  LDG.E.U16 R0, desc[UR36][R2.64] ;  /* 0x0000002402007981 */ /* 0x000362000c1e1500 */
[----:B------:R-:W-:Y:S05]  /*4a60*/  BRA `(.L_x_16440) ;  /* 0x0000000800e87947 */ /* 0x000fea0003800000 */
.L_x_16445:
        /* <DEDUP_REMOVED lines=8> */
.L_x_16435:
        /* <DEDUP_REMOVED lines=13> */
.L_x_16449:
        /* <DEDUP_REMOVED lines=8> */
.L_x_16448:
        /* <DEDUP_REMOVED lines=28> */
.L_x_16451:
        /* <DEDUP_REMOVED lines=15> */
.L_x_16450:
[----:B------:R-:W2:Y:S02]  /*4ef0*/  LDG.E.U16 R0, desc[UR36][R2.64] ;  /* 0x0000002402007981 */ /* 0x000ea4000c1e1500 */
[----:B--2---:R-:W-:-:S05]  /*4f00*/  IMAD.U32 R0, R0, 0x10000, RZ ;  /* 0x0001000000007824 */ /* 0x004fca00078e00ff */
[----:B------:R-:W-:Y:S01]  /*4f10*/  F2FP.F16.F32.PACK_AB R0, RZ, R0 ;  /* 0x00000000ff00723e */ /* 0x000fe200000000ff */
[----:B------:R-:W-:Y:S06]  /*4f20*/  BRA `(.L_x_16440) ;  /* 0x0000000400b87947 */ /* 0x000fec0003800000 */
.L_x_16447:
        /* <DEDUP_REMOVED lines=12> */
.L_x_16454:
        /* <DEDUP_REMOVED lines=21> */
.L_x_16458:
[----:B------:R-:W-:Y:S05]  /*5140*/  BSYNC B1 ;  /* 0x0000000000017941 */ /* 0x000fea0003800000 */
.L_x_16457:
[----:B------:R-:W-:Y:S01]  /*5150*/  LEA R3, R0, 0x3b800000, 0x17 ;  /* 0x3b80000000037811 */ /* 0x000fe200078eb8ff */
[----:B------:R-:W-:-:S05]  /*5160*/  IMAD.SHL.U32 R0, R2, 0x100000, RZ ;  /* 0x0010000002007824 */ /* 0x000fca00078e00ff */
[----:B------:R-:W-:-:S07]  /*5170*/  LOP3.LUT R0, R3, R0, R4, 0xfe, !PT ;  /* 0x0000000003007212 */ /* 0x000fce00078efe04 */
.L_x_16456:
[----:B------:R-:W-:Y:S05]  /*5180*/  BSYNC B0 ;  /* 0x0000000000007941 */ /* 0x000fea0003800000 */
.L_x_16455:
[----:B------:R-:W-:Y:S01]  /*5190*/  F2FP.F16.F32.PACK_AB R0, RZ, R0 ;  /* 0x00000000ff00723e */ /* 0x000fe200000000ff */
[----:B------:R-:W-:Y:S06]  /*51a0*/  BRA `(.L_x_16440) ;  /* 0x0000000400187947 */ /* 0x000fec0003800000 */
.L_x_16453:
        /* <DEDUP_REMOVED lines=21> */
.L_x_16462:
[----:B------:R-:W-:Y:S05]  /*5300*/  BSYNC B1 ;  /* 0x0000000000017941 */ /* 0x000fea0003800000 */
.L_x_16461:
[----:B------:R-:W-:Y:S01]  /*5310*/  LEA R3, R0, 0x37800000, 0x17 ;  /* 0x3780000000037811 */ /* 0x000fe200078eb8ff */
[----:B------:R-:W-:-:S05]  /*5320*/  IMAD.SHL.U32 R0, R2, 0x200000, RZ ;  /* 0x0020000002007824 */ /* 0x000fca00078e00ff */
[----:B------:R-:W-:-:S07]  /*5330*/  LOP3.LUT R0, R3, R0, R4, 0xfe, !PT ;  /* 0x0000000003007212 */ /* 0x000fce00078efe04 */
.L_x_16460:
[----:B------:R-:W-:Y:S05]  /*5340*/  BSYNC B0 ;  /* 0x0000000000007941 */ /* 0x000fea0003800000 */
.L_x_16459:
[----:B------:R-:W-:Y:S01]  /*5350*/  F2FP.F16.F32.PACK_AB R0, RZ, R0 ;  /* 0x00000000ff00723e */ /* 0x000fe200000000ff */
[----:B------:R-:W-:Y:S06]  /*5360*/  BRA `(.L_x_16440) ;  /* 0x0000000000a87947 */ /* 0x000fec0003800000 */
.L_x_16452:
        /* <DEDUP_REMOVED lines=14> */
.L_x_16466:
[----:B------:R-:W-:Y:S05]  /*5450*/  BSYNC B0 ;  /* 0x0000000000007941 */ /* 0x000fea0003800000 */
.L_x_16465:
[----:B------:R-:W-:Y:S01]  /*5460*/  F2FP.F16.F32.PACK_AB R0, RZ, R0 ;  /* 0x00000000ff00723e */ /* 0x000fe200000000ff */
[----:B------:R-:W-:Y:S06]  /*5470*/  BRA `(.L_x_16440) ;  /* 0x0000000000647947 */ /* 0x000fec0003800000 */
.L_x_16439:
        /* <DEDUP_REMOVED lines=16> */
.L_x_16467:
[----:B------:R-:W-:Y:S01]  /*5580*/  PRMT R0, RZ, 0x7610, R0 ;  /* 0x00007610ff007816 */ /* 0x000fe20000000000 */
[----:B------:R-:W-:Y:S06]  /*5590*/  BRA `(.L_x_16440) ;  /* 0x00000000001c7947 */ /* 0x000fec0003800000 */
.L_x_16464:
[----:B------:R-:W2:Y:S02]  /*55a0*/  LDG.E.64 R2, desc[UR36][R2.64] ;  /* 0x0000002402027981 */ /* 0x000ea4000c1e1b00 */
[----:B--2---:R-:W0:Y:S02]  /*55b0*/  I2F.U64 R0, R2 ;  /* 0x0000000200007312 */ /* 0x004e240000301000 */
[----:B0-----:R-:W-:Y:S01]  /*55c0*/  F2FP.F16.F32.PACK_AB R0, RZ, R0 ;  /* 0x00000000ff00723e */ /* 0x001fe200000000ff */
[----:B------:R-:W-:Y:S06]  /*55d0*/  BRA `(.L_x_16440) ;  /* 0x00000000000c7947 */ /* 0x000fec0003800000 */
.L_x_16463:
[----:B------:R-:W2:Y:S02]  /*55e0*/  LDG.E R2, desc[UR36][R2.64] ;  /* 0x0000002402027981 */ /* 0x000ea4000c1e1900 */
[----:B--2---:R-:W-:-:S04]  /*55f0*/  I2FP.F32.U32 R0, R2 ;  /* 0x0000000200007245 */ /* 0x004fc80000201000 */
[----:B------:R-:W-:-:S07]  /*5600*/  F2FP.F16.F32.PACK_AB R0, RZ, R0 ;  /* 0x00000000ff00723e */ /* 0x000fce00000000ff */
.L_x_16440:
        /* <DEDUP_REMOVED lines=20> */
.L_x_16471:
[----:B------:R-:W-:-:S06]  /*5750*/  HADD2.F32 R3, -RZ, R0.H0_H0 ;  /* 0x20000000ff037230 */ /* 0x000fcc0000004100 */
[----:B------:R-:W0:Y:S02]  /*5760*/  F2I.S64.TRUNC R2, R3 ;  /* 0x0000000300027311 */ /* 0x000e24000020d900 */
[----:B0-----:R0:W-:Y:S01]  /*5770*/  STG.E.U8 desc[UR36][R16.64], R2 ;  /* 0x0000000210007986 */ /* 0x0011e2000c101124 */
[----:B------:R-:W-:Y:S05]  /*5780*/  BRA `(.L_x_16473) ;  /* 0x0000000c00847947 */ /* 0x000fea0003800000 */
.L_x_16470:
        /* <DEDUP_REMOVED lines=10> */
.L_x_16475:
[----:B------:R-:W-:-:S04]  /*5830*/  HADD2.F32 R0, -RZ, R0.H0_H0 ;  /* 0x20000000ff007230 */ /* 0x000fc80000004100 */
[----:B------:R-:W0:Y:S02]  /*5840*/  F2I.FTZ.TRUNC.NTZ R3, R0 ;  /* 0x0000000000037305 */ /* 0x000e24000021f100 */
[----:B0-----:R0:W-:Y:S01]  /*5850*/  STG.E desc[UR36][R16.64], R3 ;  /* 0x0000000310007986 */ /* 0x0011e2000c101924 */
[----:B------:R-:W-:Y:S05]  /*5860*/  BRA `(.L_x_16473) ;  /* 0x0000000c004c7947 */ /* 0x000fea0003800000 */
.L_x_16474:
[----:B------:R-:W-:-:S04]  /*5870*/  HADD2.F32 R0, -RZ, R0.H0_H0 ;  /* 0x20000000ff007230 */ /* 0x000fc80000004100 */
[----:B------:R-:W0:Y:S02]  /*5880*/  F2I.FTZ.TRUNC.NTZ R3, R0 ;  /* 0x0000000000037305 */ /* 0x000e24000021f100 */
[----:B0-----:R0:W-:Y:S01]  /*5890*/  STG.E.U16 desc[UR36][R16.64], R3 ;  /* 0x0000000310007986 */ /* 0x0011e2000c101524 */
[----:B------:R-:W-:Y:S05]  /*58a0*/  BRA `(.L_x_16473) ;  /* 0x0000000c003c7947 */ /* 0x000fea0003800000 */
.L_x_16469:
        /* <DEDUP_REMOVED lines=9> */
.L_x_16477:
[----:B------:R0:W-:Y:S01]  /*5940*/  STG.E.U16 desc[UR36][R16.64], R0 ;  /* 0x0000000010007986 */ /* 0x0001e2000c101524 */
[----:B------:R-:W-:Y:S05]  /*5950*/  BRA `(.L_x_16473) ;  /* 0x0000000c00107947 */ /* 0x000fea0003800000 */
.L_x_16476:
        /* <DEDUP_REMOVED lines=10> */
.L_x_16479:
[----:B------:R-:W-:-:S05]  /*5a00*/  HADD2.F32 R0, -RZ, R0.H0_H0 ;  /* 0x20000000ff007230 */ /* 0x000fca0000004100 */
[----:B------:R-:W-:-:S04]  /*5a10*/  F2FP.F16.F32.PACK_AB R0, RZ, R0 ;  /* 0x00000000ff00723e */ /* 0x000fc800000000ff */
[----:B------:R-:W-:-:S05]  /*5a20*/  PRMT R0, R0, 0x5410, RZ ;  /* 0x0000541000007816 */ /* 0x000fca00000000ff */
[----:B------:R0:W-:Y:S01]  /*5a30*/  STG.E desc[UR36][R16.64], R0 ;  /* 0x0000000010007986 */ /* 0x0001e2000c101924 */
[----:B------:R-:W-:Y:S05]  /*5a40*/  BRA `(.L_x_16473) ;  /* 0x0000000800d47947 */ /* 0x000fea0003800000 */
.L_x_16478:
[----:B------:R-:W-:-:S05]  /*5a50*/  HADD2.F32 R2, -RZ, R0.H0_H0 ;  /* 0x20000000ff027230 */ /* 0x000fca0000004100 */
[----:B------:R-:W-:-:S06]  /*5a60*/  FMUL.FTZ R2, R2, 1 ;  /* 0x3f80000002027820 */ /* 0x000fcc0000410000 */
[----:B------:R-:W0:Y:S02]  /*5a70*/  F2F.F64.F32 R2, R2 ;  /* 0x0000000200027310 */ /* 0x000e240000201800 */
[----:B0-----:R0:W-:Y:S01]  /*5a80*/  STG.E.64 desc[UR36][R16.64], R2 ;  /* 0x0000000210007986 */ /* 0x0011e2000c101b24 */
[----:B------:R-:W-:Y:S05]  /*5a90*/  BRA `(.L_x_16473) ;  /* 0x0000000800c07947 */ /* 0x000fea0003800000 */
.L_x_16468:
        /* <DEDUP_REMOVED lines=13> */
.L_x_16482:
[----:B------:R-:W-:Y:S01]  /*5b70*/  HADD2.F32 R0, -RZ, R0.H0_H0 ;  /* 0x20000000ff007230 */ /* 0x000fe20000004100 */
[----:B------:R-:W-:-:S04]  /*5b80*/  CS2R R6, SRZ ;  /* 0x0000000000067805 */ /* 0x000fc8000001ff00 */
[----:B------:R-:W-:-:S04]  /*5b90*/  FMUL.FTZ R0, R0, 1 ;  /* 0x3f80000000007820 */ /* 0x000fc80000410000 */
[----:B------:R-:W0:Y:S02]  /*5ba0*/  F2F.F64.F32 R4, R0 ;  /* 0x0000000000047310 */ /* 0x000e240000201800 */
[----:B0-----:R0:W-:Y:S01]  /*5bb0*/  STG.E.128 desc[UR36][R16.64], R4 ;  /* 0x0000000410007986 */ /* 0x0011e2000c101d24 */
[----:B------:R-:W-:Y:S05]  /*5bc0*/  BRA `(.L_x_16473) ;  /* 0x0000000800747947 */ /* 0x000fea0003800000 */
.L_x_16481:
        /* <DEDUP_REMOVED lines=21> */
.L_x_16486:
[----:B------:R-:W-:Y:S05]  /*5d20*/  BSYNC B0 ;  /* 0x0000000000007941 */ /* 0x000fea0003800000 */
.L_x_16485:
[----:B------:R-:W-:-:S05]  /*5d30*/  LOP3.LUT R3, R0, R3, RZ, 0xfc, !PT ;  /* 0x0000000300037212 */ /* 0x000fca00078efcff */
[----:B------:R0:W-:Y:S01]  /*5d40*/  STG.E.U8 desc[UR36][R16.64], R3 ;  /* 0x0000000310007986 */ /* 0x0001e2000c101124 */
[----:B------:R-:W-:Y:S05]  /*5d50*/  BRA `(.L_x_16473) ;  /* 0x0000000800107947 */ /* 0x000fea0003800000 */
.L_x_16484:
        /* <DEDUP_REMOVED lines=13> */
.L_x_16488:
[----:B------:R-:W-:Y:S01]  /*5e30*/  IMAD.MOV.U32 R0, RZ, RZ, 0x7f ;  /* 0x0000007fff007424 */ /* 0x000fe200078e00ff */
[----:B------:R-:W-:-:S04]  /*5e40*/  ISETP.GT.U32.AND P0, PT, R2, 0x7f800000, PT ;  /* 0x7f8000000200780c */ /* 0x000fc80003f04070 */
[----:B------:R-:W-:-:S09]  /*5e50*/  SEL R0, R0, 0x7c, P0 ;  /* 0x0000007c00007807 */ /* 0x000fd20000000000 */
.L_x_16489:
[----:B------:R-:W-:Y:S05]  /*5e60*/  BSYNC B0 ;  /* 0x0000000000007941 */ /* 0x000fea0003800000 */
.L_x_16487:
[----:B------:R-:W-:-:S04]  /*5e70*/  LOP3.LUT R2, R3, 0x80000000, RZ, 0xc0, !PT ;  /* 0x8000000003027812 */ /* 0x000fc800078ec0ff */
[----:B------:R-:W-:-:S04]  /*5e80*/  SHF.R.U32.HI R3, RZ, 0x18, R2 ;  /* 0x00000018ff037819 */ /* 0x000fc80000011602 */
[----:B------:R-:W-:-:S05]  /*5e90*/  LOP3.LUT R3, R0, R3, RZ, 0xfc, !PT ;  /* 0x0000000300037212 */ /* 0x000fca00078efcff */
[----:B------:R0:W-:Y:S01]  /*5ea0*/  STG.E.U8 desc[UR36][R16.64], R3 ;  /* 0x0000000310007986 */ /* 0x0001e2000c101124 */
[----:B------:R-:W-:Y:S05]  /*5eb0*/  BRA `(.L_x_16473) ;  /* 0x0000000400b87947 */ /* 0x000fea0003800000 */
.L_x_16483:
[----:B------:R-:W-:-:S05]  /*5ec0*/  HADD2.F32 R0, -RZ, R0.H0_H0 ;  /* 0x20000000ff007230 */ /* 0x000fca0000004100 */
[----:B------:R-:W-:-:S05]  /*5ed0*/  F2FP.BF16.F32.PACK_AB R0, RZ, R0 ;  /* 0x00000000ff00723e */ /* 0x000fca00000010ff */
[----:B------:R0:W-:Y:S01]  /*5ee0*/  STG.E.U16 desc[UR36][R16.64], R0 ;  /* 0x0000000010007986 */ /* 0x0001e2000c101524 */
[----:B------:R-:W-:Y:S05]  /*5ef0*/  BRA `(.L_x_16473) ;  /* 0x0000000400a87947 */ /* 0x000fea0003800000 */
.L_x_16480:
        /* <DEDUP_REMOVED lines=12> */
.L_x_16492:
        /* <DEDUP_REMOVED lines=17> */
.L_x_16495:
[----:B------:R-:W-:-:S04]  /*60d0*/  LOP3.LUT R2, R3, 0x80000000, RZ, 0xc0, !PT ;  /* 0x8000000003027812 */ /* 0x000fc800078ec0ff */
[----:B------:R-:W-:-:S04]  /*60e0*/  SHF.R.U32.HI R3, RZ, 0x18, R2 ;  /* 0x00000018ff037819 */ /* 0x000fc80000011602 */
[----:B------:R-:W-:-:S04]  /*60f0*/  LOP3.LUT R0, R0, R3, RZ, 0xfc, !PT ;  /* 0x0000000300007212 */ /* 0x000fc800078efcff */
[----:B------:R-:W-:-:S07]  /*6100*/  PRMT R8, R0, 0x7610, R8 ;  /* 0x0000761000087816 */ /* 0x000fce0000000008 */
.L_x_16494:
[----:B------:R-:W-:Y:S05]  /*6110*/  BSYNC B0 ;  /* 0x0000000000007941 */ /* 0x000fea0003800000 */
.L_x_16493:
[----:B------:R3:W-:Y:S01]  /*6120*/  STG.E.U8 desc[UR36][R16.64], R8 ;  /* 0x0000000810007986 */ /* 0x0007e2000c101124 */
[----:B------:R-:W-:Y:S05]  /*6130*/  BRA `(.L_x_16473) ;  /* 0x0000000400187947 */ /* 0x000fea0003800000 */
.L_x_16491:
        /* <DEDUP_REMOVED lines=17> */
.L_x_16498:
[----:B------:R-:W-:-:S04]  /*6250*/  LOP3.LUT R2, R3, 0x80000000, RZ, 0xc0, !PT ;  /* 0x8000000003027812 */ /* 0x000fc800078ec0ff */
[----:B------:R-:W-:-:S04]  /*6260*/  SHF.R.U32.HI R3, RZ, 0x18, R2 ;  /* 0x00000018ff037819 */ /* 0x000fc80000011602 */
[----:B------:R-:W-:-:S04]  /*6270*/  LOP3.LUT R0, R0, R3, RZ, 0xfc, !PT ;  /* 0x0000000300007212 */ /* 0x000fc800078efcff */
[----:B------:R-:W-:-:S07]  /*6280*/  PRMT R8, R0, 0x7610, R8 ;  /* 0x0000761000087816 */ /* 0x000fce0000000008 */
.L_x_16497:
[----:B------:R-:W-:Y:S05]  /*6290*/  BSYNC B0 ;  /* 0x0000000000007941 */ /* 0x000fea0003800000 */
.L_x_16496:
[----:B------:R0:W-:Y:S01]  /*62a0*/  STG.E.U8 desc[UR36][R16.64], R8 ;  /* 0x0000000810007986 */ /* 0x0001e2000c101124 */
[----:B------:R-:W-:Y:S05]  /*62b0*/  BRA `(.L_x_16473) ;  /* 0x0000000000b87947 */ /* 0x000fea0003800000 */
.L_x_16490:
        /* <DEDUP_REMOVED lines=22> */
.L_x_16472:
        /* <DEDUP_REMOVED lines=16> */
.L_x_16501:
[----:B------:R-:W-:Y:S05]  /*6520*/  BRA `(.L_x_16473) ;  /* 0x00000000001c7947 */ /* 0x000fea0003800000 */
.L_x_16500:
[----:B------:R-:W-:-:S06]  /*6530*/  HADD2.F32 R2, -RZ, R0.H0_H0 ;  /* 0x20000000ff027230 */ /* 0x000fcc0000004100 */
[----:B------:R-:W0:Y:S02]  /*6540*/  F2I.U64.TRUNC R2, R2 ;  /* 0x0000000200027311 */ /* 0x000e24000020d800 */
[----:B0-----:R2:W-:Y:S01]  /*6550*/  STG.E.64 desc[UR36][R16.64], R2 ;  /* 0x0000000210007986 */ /* 0x0015e2000c101b24 */
[----:B------:R-:W-:Y:S05]  /*6560*/  BRA `(.L_x_16473) ;  /* 0x00000000000c7947 */ /* 0x000fea0003800000 */
.L_x_16499:
[----:B------:R-:W-:-:S04]  /*6570*/  HADD2.F32 R0, -RZ, R0.H0_H0 ;  /* 0x20000000ff007230 */ /* 0x000fc80000004100 */
[----:B------:R-:W0:Y:S02]  /*6580*/  F2I.FTZ.U32.TRUNC.NTZ R3, R0 ;  /* 0x0000000000037305 */ /* 0x000e24000021f000 */
[----:B0-----:R0:W-:Y:S02]  /*6590*/  STG.E desc[UR36][R16.64], R3 ;  /* 0x0000000310007986 */ /* 0x0011e4000c101924 */
.L_x_16473:
[----:B------:R-:W-:-:S07]  /*65a0*/  VIADD R19, R19, 0x80 ;  /* 0x0000008013137836 */ /* 0x000fce0000000000 */
.L_x_16433:
[----:B------:R-:W-:Y:S05]  /*65b0*/  BSYNC B6 ;  /* 0x0000000000067941 */ /* 0x000fea0003800000 */
.L_x_16432:
        /* <DEDUP_REMOVED lines=307> */
.L_x_16504:
        /* <DEDUP_REMOVED lines=22> */
.L_x_16508:
[----:B------:R-:W2:Y:S02]  /*7a50*/  LDG.E.U8 R2, desc[UR36][R2.64] ;  /* 0x0000002402027981 */ /* 0x000ea4000c1e1100 */
[----:B--2---:R-:W-:-:S04]  /*7a60*/  I2FP.F32.U32 R0, R2 ;  /* 0x0000000200007245 */ /* 0x004fc80000201000 */
[----:B------:R-:W-:Y:S01]  /*7a70*/  F2FP.F16.F32.PACK_AB R0, RZ, R0 ;  /* 0x00000000ff00723e */ /* 0x000fe200000000ff */
[----:B------:R-:W-:Y:S06]  /*7a80*/  BRA `(.L_x_16510) ;  /* 0x0000000c00887947 */ /* 0x000fec0003800000 */
.L_x_16507:
        /* <DEDUP_REMOVED lines=10> */
.L_x_16512:
[----:B------:R-:W2:Y:S02]  /*7b30*/  LDG.E R2, desc[UR36][R2.64] ;  /* 0x0000002402027981 */ /* 0x000ea4000c1e1900 */
[----:B--2---:R-:W-:-:S04]  /*7b40*/  I2FP.F32.S32 R0, R2 ;  /* 0x0000000200007245 */ /* 0x004fc80000201400 */
[----:B------:R-:W-:Y:S01]  /*7b50*/  F2FP.F16.F32.PACK_AB R0, RZ, R0 ;  /* 0x00000000ff00723e */ /* 0x000fe200000000ff */
[----:B------:R-:W-:Y:S06]  /*7b60*/  BRA `(.L_x_16510) ;  /* 0x0000000c00507947 */ /* 0x000fec0003800000 */
.L_x_16511:
[----:B------:R-:W2:Y:S02]  /*7b70*/  LDG.E.U16 R2, desc[UR36][R2.64] ;  /* 0x0000002402027981 */ /* 0x000ea4000c1e1500 */
[----:B--2---:R-:W0:Y:S02]  /*7b80*/  I2F.S16 R0, R2 ;  /* 0x0000000200007306 */ /* 0x004e240000101400 */
[----:B0-----:R-:W-:Y:S01]  /*7b90*/  F2FP.F16.F32.PACK_AB R0, RZ, R0 ;  /* 0x00000000ff00723e */ /* 0x001fe200000000ff */
[----:B------:R-:W-:Y:S06]  /*7ba0*/  BRA `(.L_x_16510) ;  /* 0x0000000c00407947 */ /* 0x000fec0003800000 */
.L_x_16506:
        /* <DEDUP_REMOVED lines=9> */
.L_x_16514:
[----:B------:R1:W5:Y:S01]  /*7c40*/  LDG.E.U16 R0, desc[UR36][R2.64] ;  /* 0x0000002402007981 */ /* 0x000362000c1e1500 */
[----:B------:R-:W-:Y:S05]  /*7c50*/  BRA `(.L_x_16510) ;  /* 0x0000000c00147947 */ /* 0x000fea0003800000 */
.L_x_16513:
        /* <DEDUP_REMOVED lines=9> */
.L_x_16516:
[----:B------:R0:W5:Y:S01]  /*7cf0*/  LDG.E.U16 R0, desc[UR36][R2.64] ;  /* 0x0000002402007981 */ /* 0x000162000c1e1500 */
[----:B------:R-:W-:Y:S05]  /*7d00*/  BRA `(.L_x_16510) ;  /* 0x0000000800e87947 */ /* 0x000fea0003800000 */
.L_x_16515:
        /* <DEDUP_REMOVED lines=8> */
.L_x_16505:
        /* <DEDUP_REMOVED lines=13> */
.L_x_16519:
        /* <DEDUP_REMOVED lines=8> */
.L_x_16518:
        /* <DEDUP_REMOVED lines=28> */
.L_x_16521:
        /* <DEDUP_REMOVED lines=15> */
.L_x_16520:
[----:B------:R-:W2:Y:S02]  /*8190*/  LDG.E.U16 R0, desc[UR36][R2.64] ;  /* 0x0000002402007981 */ /* 0x000ea4000c1e1500 */
[----:B--2---:R-:W-:-:S05]  /*81a0*/  IMAD.U32 R0, R0, 0x10000, RZ ;  /* 0x0001000000007824 */ /* 0x004fca00078e00ff */
[----:B------:R-:W-:Y:S01]  /*81b0*/  F2FP.F16.F32.PACK_AB R0, RZ, R0 ;  /* 0x00000000ff00723e */ /* 0x000fe200000000ff */
[----:B------:R-:W-:Y:S06]  /*81c0*/  BRA `(.L_x_16510) ;  /* 0x0000000400b87947 */ /* 0x000fec0003800000 */
.L_x_16517:
        /* <DEDUP_REMOVED lines=12> */
.L_x_16524:
        /* <DEDUP_REMOVED lines=21> */
.L_x_16528:
[----:B------:R-:W-:Y:S05]  /*83e0*/  BSYNC B1 ;  /* 0x0000000000017941 */ /* 0x000fea0003800000 */
.L_x_16527:
[----:B------:R-:W-:Y:S01]  /*83f0*/  LEA R3, R0, 0x3b800000, 0x17 ;  /* 0x3b80000000037811 */ /* 0x000fe200078eb8ff */
[----:B------:R-:W-:-:S05]  /*8400*/  IMAD.SHL.U32 R0, R2, 0x100000, RZ ;  /* 0x0010000002007824 */ /* 0x000fca00078e00ff */
[----:B------:R-:W-:-:S07]  /*8410*/  LOP3.LUT R0, R3, R0, R4, 0xfe, !PT ;  /* 0x0000000003007212 */ /* 0x000fce00078efe04 */
.L_x_16526:
[----:B------:R-:W-:Y:S05]  /*8420*/  BSYNC B0 ;  /* 0x0000000000007941 */ /* 0x000fea0003800000 */
.L_x_16525:
[----:B------:R-:W-:Y:S01]  /*8430*/  F2FP.F16.F32.PACK_AB R0, RZ, R0 ;  /* 0x00000000ff00723e */ /* 0x000fe200000000ff */
[----:B------:R-:W-:Y:S06]  /*8440*/  BRA `(.L_x_16510) ;  /* 0x0000000400187947 */ /* 0x000fec0003800000 */
.L_x_16523:
        /* <DEDUP_REMOVED lines=21> */
.L_x_16532:
[----:B------:R-:W-:Y:S05]  /*85a0*/  BSYNC B1 ;  /* 0x0000000000017941 */ /* 0x000fea0003800000 */
.L_x_16531:
[----:B------:R-:W-:Y:S01]  /*85b0*/  LEA R3, R0, 0x37800000, 0x17 ;  /* 0x3780000000037811 */ /* 0x000fe200078eb8ff */
[----:B------:R-:W-:-:S05]  /*85c0*/  IMAD.SHL.U32 R0, R2, 0x200000, RZ ;  /* 0x0020000002007824 */ /* 0x000fca00078e00ff */
[----:B------:R-:W-:-:S07]  /*85d0*/  LOP3.LUT R0, R3, R0, R4, 0xfe, !PT ;  /* 0x0000000003007212 */ /* 0x000fce00078efe04 */
.L_x_16530:
[----:B------:R-:W-:Y:S05]  /*85e0*/  BSYNC B0 ;  /* 0x0000000000007941 */ /* 0x000fea0003800000 */
.L_x_16529:
[----:B------:R-:W-:Y:S01]  /*85f0*/  F2FP.F16.F32.PACK_AB R0, RZ, R0 ;  /* 0x00000000ff00723e */ /* 0x000fe200000000ff */
[----:B------:R-:W-:Y:S06]  /*8600*/  BRA `(.L_x_16510) ;  /* 0x0000000000a87947 */ /* 0x000fec0003800000 */
.L_x_16522:
        /* <DEDUP_REMOVED lines=14> */
.L_x_16536:
[----:B------:R-:W-:Y:S05]  /*86f0*/  BSYNC B0 ;  /* 0x0000000000007941 */ /* 0x000fea0003800000 */
.L_x_16535:
[----:B------:R-:W-:Y:S01]  /*8700*/  F2FP.F16.F32.PACK_AB R0, RZ, R0 ;  /* 0x00000000ff00723e */ /* 0x000fe200000000ff */
[----:B------:R-:W-:Y:S06]  /*8710*/  BRA `(.L_x_16510) ;  /* 0x0000000000647947 */ /* 0x000fec0003800000 */
.L_x_16509:
        /* <DEDUP_REMOVED lines=16> */
.L_x_16537:
[----:B------:R-:W-:Y:S01]  /*8820*/  PRMT R0, RZ, 0x7610, R0 ;  /* 0x00007610ff007816 */ /* 0x000fe20000000000 */
[----:B------:R-:W-:Y:S06]  /*8830*/  BRA `(.L_x_16510) ;  /* 0x00000000001c7947 */ /* 0x000fec0003800000 */
.L_x_16534:
[----:B------:R-:W2:Y:S02]  /*8840*/  LDG.E.64 R2, desc[UR36][R2.64] ;  /* 0x0000002402027981 */ /* 0x000ea4000c1e1b00 */
[----:B--2---:R-:W0:Y:S02]  /*8850*/  I2F.U64 R0, R2 ;  /* 0x0000000200007312 */ /* 0x004e240000301000 */
[----:B0-----:R-:W-:Y:S01]  /*8860*/  F2FP.F16.F32.PACK_AB R0, RZ, R0 ;  /* 0x00000000ff00723e */ /* 0x001fe200000000ff */
[----:B------:R-:W-:Y:S06]  /*8870*/  BRA `(.L_x_16510) ;  /* 0x00000000000c7947 */ /* 0x000fec0003800000 */
.L_x_16533:
[----:B------:R-:W2:Y:S02]  /*8880*/  LDG.E R2, desc[UR36][R2.64] ;  /* 0x0000002402027981 */ /* 0x000ea4000c1e1900 */
[----:B--2---:R-:W-:-:S04]  /*8890*/  I2FP.F32.U32 R0, R2 ;  /* 0x0000000200007245 */ /* 0x004fc80000201000 */
[----:B------:R-:W-:-:S07]  /*88a0*/  F2FP.F16.F32.PACK_AB R0, RZ, R0 ;  /* 0x00000000ff00723e */ /* 0x000fce00000000ff */
.L_x_16510:
        /* <DEDUP_REMOVED lines=20> */
.L_x_16541:
[----:B------:R-:W-:-:S06]  /*89f0*/  HADD2.F32 R3, -RZ, R0.H0_H0 ;  /* 0x20000000ff037230 */ /* 0x000fcc0000004100 */
[----:B------:R-:W0:Y:S02]  /*8a00*/  F2I.S64.TRUNC R2, R3 ;  /* 0x0000000300027311 */ /* 0x000e24000020d900 */
[----:B0-----:R3:W-:Y:S01]  /*8a10*/  STG.E.U8 desc[UR36][R16.64], R2 ;  /* 0x0000000210007986 */ /* 0x0017e2000c101124 */
[----:B------:R-:W-:Y:S05]  /*8a20*/  BRA `(.L_x_16543) ;  /* 0x0000000c00847947 */ /* 0x000fea0003800000 */
.L_x_16540:
        /* <DEDUP_REMOVED lines=10> */
.L_x_16545:
[----:B------:R-:W-:-:S04]  /*8ad0*/  HADD2.F32 R0, -RZ, R0.H0_H0 ;  /* 0x20000000ff007230 */ /* 0x000fc80000004100 */
[----:B------:R-:W0:Y:S02]  /*8ae0*/  F2I.FTZ.TRUNC.NTZ R3, R0 ;  /* 0x0000000000037305 */ /* 0x000e24000021f100 */
[----:B0-----:R2:W-:Y:S01]  /*8af0*/  STG.E desc[UR36][R16.64], R3 ;  /* 0x0000000310007986 */ /* 0x0015e2000c101924 */
[----:B------:R-:W-:Y:S05]  /*8b00*/  BRA `(.L_x_16543) ;  /* 0x0000000c004c7947 */ /* 0x000fea0003800000 */
.L_x_16544:
[----:B------:R-:W-:-:S04]  /*8b10*/  HADD2.F32 R0, -RZ, R0.H0_H0 ;  /* 0x20000000ff007230 */ /* 0x000fc80000004100 */
[----:B------:R-:W0:Y:S02]  /*8b20*/  F2I.FTZ.TRUNC.NTZ R3, R0 ;  /* 0x0000000000037305 */ /* 0x000e24000021f100 */
[----:B0-----:R0:W-:Y:S01]  /*8b30*/  STG.E.U16 desc[UR36][R16.64], R3 ;  /* 0x0000000310007986 */ /* 0x0011e2000c101524 */
[----:B------:R-:W-:Y:S05]  /*8b40*/  BRA `(.L_x_16543) ;  /* 0x0000000c003c7947 */ /* 0x000fea0003800000 */
.L_x_16539:
        /* <DEDUP_REMOVED lines=9> */
.L_x_16547:
[----:B------:R0:W-:Y:S01]  /*8be0*/  STG.E.U16 desc[UR36][R16.64], R0 ;  /* 0x0000000010007986 */ /* 0x0001e2000c101524 */
[----:B------:R-:W-:Y:S05]  /*8bf0*/  BRA `(.L_x_16543) ;  /* 0x0000000c00107947 */ /* 0x000fea0003800000 */
.L_x_16546:
        /* <DEDUP_REMOVED lines=10> */
.L_x_16549:
[----:B------:R-:W-:-:S05]  /*8ca0*/  HADD2.F32 R0, -RZ, R0.H0_H0 ;  /* 0x20000000ff007230 */ /* 0x000fca0000004100 */
[----:B------:R-:W-:-:S04]  /*8cb0*/  F2FP.F16.F32.PACK_AB R0, RZ, R0 ;  /* 0x00000000ff00723e */ /* 0x000fc800000000ff */
[----:B------:R-:W-:-:S05]  /*8cc0*/  PRMT R0, R0, 0x5410, RZ ;  /* 0x0000541000007816 */ /* 0x000fca00000000ff */
[----:B------:R0:W-:Y:S01]  /*8cd0*/  STG.E desc[UR36][R16.64], R0 ;  /* 0x0000000010007986 */ /* 0x0001e2000c101924 */
[----:B------:R-:W-:Y:S05]  /*8ce0*/  BRA `(.L_x_16543) ;  /* 0x0000000800d47947 */ /* 0x000fea0003800000 */
.L_x_16548:
[----:B------:R-:W-:-:S05]  /*8cf0*/  HADD2.F32 R2, -RZ, R0.H0_H0 ;  /* 0x20000000ff027230 */ /* 0x000fca0000004100 */
[----:B------:R-:W-:-:S06]  /*8d00*/  FMUL.FTZ R2, R2, 1 ;  /* 0x3f80000002027820 */ /* 0x000fcc0000410000 */
[----:B------:R-:W0:Y:S02]  /*8d10*/  F2F.F64.F32 R2, R2 ;  /* 0x0000000200027310 */ /* 0x000e240000201800 */
[----:B0-----:R0:W-:Y:S01]  /*8d20*/  STG.E.64 desc[UR36][R16.64], R2 ;  /* 0x0000000210007986 */ /* 0x0011e2000c101b24 */
[----:B------:R-:W-:Y:S05]  /*8d30*/  BRA `(.L_x_16543) ;  /* 0x0000000800c07947 */ /* 0x000fea0003800000 */
.L_x_16538:
        /* <DEDUP_REMOVED lines=13> */
.L_x_16552:
[----:B------:R-:W-:Y:S01]  /*8e10*/  HADD2.F32 R0, -RZ, R0.H0_H0 ;  /* 0x20000000ff007230 */ /* 0x000fe20000004100 */
[----:B------:R-:W-:-:S04]  /*8e20*/  CS2R R6, SRZ ;  /* 0x0000000000067805 */ /* 0x000fc8000001ff00 */
[----:B------:R-:W-:-:S04]  /*8e30*/  FMUL.FTZ R0, R0, 1 ;  /* 0x3f80000000007820 */ /* 0x000fc80000410000 */
[----:B------:R-:W0:Y:S02]  /*8e40*/  F2F.F64.F32 R4, R0 ;  /* 0x0000000000047310 */ /* 0x000e240000201800 */
[----:B0-----:R0:W-:Y:S01]  /*8e50*/  STG.E.128 desc[UR36][R16.64], R4 ;  /* 0x0000000410007986 */ /* 0x0011e2000c101d24 */
[----:B------:R-:W-:Y:S05]  /*8e60*/  BRA `(.L_x_16543) ;  /* 0x0000000800747947 */ /* 0x000fea0003800000 */
.L_x_16551:
        /* <DEDUP_REMOVED lines=21> */
.L_x_16556:
[----:B------:R-:W-:Y:S05]  /*8fc0*/  BSYNC B0 ;  /* 0x0000000000007941 */ /* 0x000fea0003800000 */
.L_x_16555:
[----:B------:R-:W-:-:S05]  /*8fd0*/  LOP3.LUT R3, R0, R3, RZ, 0xfc, !PT ;  /* 0x0000000300037212 */ /* 0x000fca00078efcff */
[----:B------:R0:W-:Y:S01]  /*8fe0*/  STG.E.U8 desc[UR36][R16.64], R3 ;  /* 0x0000000310007986 */ /* 0x0001e2000c101124 */
[----:B------:R-:W-:Y:S05]  /*8ff0*/  BRA `(.L_x_16543) ;  /* 0x0000000800107947 */ /* 0x000fea0003800000 */
.L_x_16554:
        /* <DEDUP_REMOVED lines=13> */
.L_x_16558:
[----:B------:R-:W-:Y:S01]  /*90d0*/  IMAD.MOV.U32 R0, RZ, RZ, 0x7f ;  /* 0x0000007fff007424 */ /* 0x000fe200078e00ff */
[----:B------:R-:W-:-:S04]  /*90e0*/  ISETP.GT.U32.AND P0, PT, R2, 0x7f800000, PT ;  /* 0x7f8000000200780c */ /* 0x000fc80003f04070 */
[----:B------:R-:W-:-:S09]  /*90f0*/  SEL R0, R0, 0x7c, P0 ;  /* 0x0000007c00007807 */ /* 0x000fd20000000000 */
.L_x_16559:
[----:B------:R-:W-:Y:S05]  /*9100*/  BSYNC B0 ;  /* 0x0000000000007941 */ /* 0x000fea0003800000 */
.L_x_16557:
[----:B------:R-:W-:-:S04]  /*9110*/  LOP3.LUT R2, R3, 0x80000000, RZ, 0xc0, !PT ;  /* 0x8000000003027812 */ /* 0x000fc800078ec0ff */
[----:B------:R-:W-:-:S04]  /*9120*/  SHF.R.U32.HI R3, RZ, 0x18, R2 ;  /* 0x00000018ff037819 */ /* 0x000fc80000011602 */
[----:B------:R-:W-:-:S05]  /*9130*/  LOP3.LUT R3, R0, R3, RZ, 0xfc, !PT ;  /* 0x0000000300037212 */ /* 0x000fca00078efcff */
[----:B------:R0:W-:Y:S01]  /*9140*/  STG.E.U8 desc[UR36][R16.64], R3 ;  /* 0x0000000310007986 */ /* 0x0001e2000c101124 */
[----:B------:R-:W-:Y:S05]  /*9150*/  BRA `(.L_x_16543) ;  /* 0x0000000400b87947 */ /* 0x000fea0003800000 */
.L_x_16553:
[----:B------:R-:W-:-:S05]  /*9160*/  HADD2.F32 R0, -RZ, R0.H0_H0 ;  /* 0x20000000ff007230 */ /* 0x000fca0000004100 */
[----:B------:R-:W-:-:S05]  /*9170*/  F2FP.BF16.F32.PACK_AB R0, RZ, R0 ;  /* 0x00000000ff00723e */ /* 0x000fca00000010ff */
[----:B------:R0:W-:Y:S01]  /*9180*/  STG.E.U16 desc[UR36][R16.64], R0 ;  /* 0x0000000010007986 */ /* 0x0001e2000c101524 */
[----:B------:R-:W-:Y:S05]  /*9190*/  BRA `(.L_x_16543) ;  /* 0x0000000400a87947 */ /* 0x000fea0003800000 */
.L_x_16550:
        /* <DEDUP_REMOVED lines=12> */
.L_x_16562:
        /* <DEDUP_REMOVED lines=17> */
.L_x_16565:
[----:B------:R-:W-:-:S04]  /*9370*/  LOP3.LUT R2, R3, 0x80000000, RZ, 0xc0, !PT ;  /* 0x8000000003027812 */ /* 0x000fc800078ec0ff */
[----:B------:R-:W-:-:S04]  /*9380*/  SHF.R.U32.HI R3, RZ, 0x18, R2 ;  /* 0x00000018ff037819 */ /* 0x000fc80000011602 */
[----:B------:R-:W-:-:S04]  /*9390*/  LOP3.LUT R0, R0, R3, RZ, 0xfc, !PT ;  /* 0x0000000300007212 */ /* 0x000fc800078efcff */
[----:B------:R-:W-:-:S07]  /*93a0*/  PRMT R8, R0, 0x7610, R8 ;  /* 0x0000761000087816 */ /* 0x000fce0000000008 */
.L_x_16564:
[----:B------:R-:W-:Y:S05]  /*93b0*/  BSYNC B0 ;  /* 0x0000000000007941 */ /* 0x000fea0003800000 */
.L_x_16563:
[----:B------:R0:W-:Y:S01]  /*93c0*/  STG.E.U8 desc[UR36][R16.64], R8 ;  /* 0x0000000810007986 */ /* 0x0001e2000c101124 */
[----:B------:R-:W-:Y:S05]  /*93d0*/  BRA `(.L_x_16543) ;  /* 0x0000000400187947 */ /* 0x000fea0003800000 */
.L_x_16561:
        /* <DEDUP_REMOVED lines=17> */
.L_x_16568:
[----:B------:R-:W-:-:S04]  /*94f0*/  LOP3.LUT R2, R3, 0x80000000, RZ, 0xc0, !PT ;  /* 0x8000000003027812 */ /* 0x000fc800078ec0ff */
[----:B------:R-:W-:-:S04]  /*9500*/  SHF.R.U32.HI R3, RZ, 0x18, R2 ;  /* 0x00000018ff037819 */ /* 0x000fc80000011602 */
[----:B------:R-:W-:-:S04]  /*9510*/  LOP3.LUT R0, R0, R3, RZ, 0xfc, !PT ;  /* 0x0000000300007212 */ /* 0x000fc800078efcff */
[----:B------:R-:W-:-:S07]  /*9520*/  PRMT R8, R0, 0x7610, R8 ;  /* 0x0000761000087816 */ /* 0x000fce0000000008 */
.L_x_16567:
[----:B------:R-:W-:Y:S05]  /*9530*/  BSYNC B0 ;  /* 0x0000000000007941 */ /* 0x000fea0003800000 */
.L_x_16566:
[----:B------:R0:W-:Y:S01]  /*9540*/  STG.E.U8 desc[UR36][R16.64], R8 ;  /* 0x0000000810007986 */ /* 0x0001e2000c101124 */
[----:B------:R-:W-:Y:S05]  /*9550*/  BRA `(.L_x_16543) ;  /* 0x0000000000b87947 */ /* 0x000fea0003800000 */
.L_x_16560:
        /* <DEDUP_REMOVED lines=22> */
.L_x_16542:
        /* <DEDUP_REMOVED lines=16> */
.L_x_16571:
[----:B------:R-:W-:Y:S05]  /*97c0*/  BRA `(.L_x_16543) ;  /* 0x00000000001c7947 */ /* 0x000fea0003800000 */
.L_x_16570:
[----:B------:R-:W-:-:S06]  /*97d0*/  HADD2.F32 R2, -RZ, R0.H0_H0 ;  /* 0x20000000ff027230 */ /* 0x000fcc0000004100 */
[----:B------:R-:W0:Y:S02]  /*97e0*/  F2I.U64.TRUNC R2, R2 ;  /* 0x0000000200027311 */ /* 0x000e24000020d800 */
[----:B0-----:R0:W-:Y:S01]  /*97f0*/  STG.E.64 desc[UR36][R16.64], R2 ;  /* 0x0000000210007986 */ /* 0x0011e2000c101b24 */
[----:B------:R-:W-:Y:S05]  /*9800*/  BRA `(.L_x_16543) ;  /* 0x00000000000c7947 */ /* 0x000fea0003800000 */
.L_x_16569:
[----:B------:R-:W-:-:S04]  /*9810*/  HADD2.F32 R0, -RZ, R0.H0_H0 ;  /* 0x20000000ff007230 */ /* 0x000fc80000004100 */
[----:B------:R-:W0:Y:S02]  /*9820*/  F2I.FTZ.U32.TRUNC.NTZ R3, R0 ;  /* 0x0000000000037305 */ /* 0x000e24000021f000 */
[----:B0-----:R0:W-:Y:S02]  /*9830*/  STG.E desc[UR36][R16.64], R3 ;  /* 0x0000000310007986 */ /* 0x0011e4000c101924 */
.L_x_16543:
[----:B------:R-:W-:-:S07]  /*9840*/  VIADD R19, R19, 0x80 ;  /* 0x0000008013137836 */ /* 0x000fce0000000000 */
.L_x_16503:
[----:B------:R-:W-:Y:S05]  /*9850*/  BSYNC B6 ;  /* 0x0000000000067941 */ /* 0x000fea0003800000 */
.L_x_16502:
        /* <DEDUP_REMOVED lines=306> */
.L_x_16572:
        /* <DEDUP_REMOVED lines=22> */
.L_x_16576:
[----:B------:R-:W2:Y:S02]  /*ace0*/  LDG.E.U8 R2, desc[UR36][R2.64] ;  /* 0x0000002402027981 */ /* 0x000ea4000c1e1100 */
[----:B--2---:R-:W-:-:S04]  /*acf0*/  I2FP.F32.U32 R0, R2 ;  /* 0x0000000200007245 */ /* 0x004fc80000201000 */
[----:B------:R-:W-:Y:S01]  /*ad00*/  F2FP.F16.F32.PACK_AB R0, RZ, R0 ;  /* 0x00000000ff00723e */ /* 0x000fe200000000ff */
[----:B------:R-:W-:Y:S06]  /*ad10*/  BRA `(.L_x_16578) ;  /* 0x0000000c00887947 */ /* 0x000fec0003800000 */
.L_x_16575:
        /* <DEDUP_REMOVED lines=10> */
.L_x_16580:
[----:B------:R-:W2:Y:S02]  /*adc0*/  LDG.E R2, desc[UR36][R2.64] ;  /* 0x0000002402027981 */ /* 0x000ea4000c1e1900 */
[----:B--2---:R-:W-:-:S04]  /*add0*/  I2FP.F32.S32 R0, R2 ;  /* 0x0000000200007245 */ /* 0x004fc80000201400 */
[----:B------:R-:W-:Y:S01]  /*ade0*/  F2FP.F16.F32.PACK_AB R0, RZ, R0 ;  /* 0x00000000ff00723e */ /* 0x000fe200000000ff */
[----:B------:R-:W-:Y:S06]  /*adf0*/  BRA `(.L_x_16578) ;  /* 0x0000000c00507947 */ /* 0x000fec0003800000 */
.L_x_16579:
[----:B------:R-:W2:Y:S02]  /*ae00*/  LDG.E.U16 R2, desc[UR36][R2.64] ;  /* 0x0000002402027981 */ /* 0x000ea4000c1e1500 */
[----:B--2---:R-:W0:Y:S02]  /*ae10*/  I2F.S16 R0, R2 ;  /* 0x0000000200007306 */ /* 0x004e240000101400 */
[----:B0-----:R-:W-:Y:S01]  /*ae20*/  F2FP.F16.F32.PACK_AB R0, RZ, R0 ;  /* 0x00000000ff00723e */ /* 0x001fe200000000ff */
[----:B------:R-:W-:Y:S06]  /*ae30*/  BRA `(.L_x_16578) ;  /* 0x0000000c00407947 */ /* 0x000fec0003800000 */
.L_x_16574:
        /* <DEDUP_REMOVED lines=9> */
.L_x_16582:
[----:B------:R1:W5:Y:S01]  /*aed0*/  LDG.E.U16 R0, desc[UR36][R2.64] ;  /* 0x0000002402007981 */ /* 0x000362000c1e1500 */
[----:B------:R-:W-:Y:S05]  /*aee0*/  BRA `(.L_x_16578) ;  /* 0x0000000c00147947 */ /* 0x000fea0003800000 */
.L_x_16581:
        /* <DEDUP_REMOVED lines=9> */
.L_x_16584:
[----:B------:R0:W5:Y:S01]  /*af80*/  LDG.E.U16 R0, desc[UR36][R2.64] ;  /* 0x0000002402007981 */ /* 0x000162000c1e1500 */
[----:B------:R-:W-:Y:S05]  /*af90*/  BRA `(.L_x_16578) ;  /* 0x0000000800e87947 */ /* 0x000fea0003800000 */
.L_x_16583:
        /* <DEDUP_REMOVED lines=8> */
.L_x_16573:
        /* <DEDUP_REMOVED lines=13> */
.L_x_16587:
        /* <DEDUP_REMOVED lines=8> */
.L_x_16586:
        /* <DEDUP_REMOVED lines=28> */
.L_x_16589:
        /* <DEDUP_REMOVED lines=15> */
.L_x_16588:
[----:B------:R-:W2:Y:S02]  /*b420*/  LDG.E.U16 R0, desc[UR36][R2.64] ;  /* 0x0000002402007981 */ /* 0x000ea4000c1e1500 */
[----:B--2---:R-:W-:-:S05]  /*b430*/  IMAD.U32 R0, R0, 0x10000, RZ ;  /* 0x0001000000007824 */ /* 0x004fca00078e00ff */
[----:B------:R-:W-:Y:S01]  /*b440*/  F2FP.F16.F32.PACK_AB R0, RZ, R0 ;  /* 0x00000000ff00723e */ /* 0x000fe200000000ff */
[----:B------:R-:W-:Y:S06]  /*b450*/  BRA `(.L_x_16578) ;  /* 0x0000000400b87947 */ /* 0x000fec0003800000 */
.L_x_16585:
        /* <DEDUP_REMOVED lines=12> */
.L_x_16592:
        /* <DEDUP_REMOVED lines=21> */
.L_x_16596:
[----:B------:R-:W-:Y:S05]  /*b670*/  BSYNC B1 ;  /* 0x0000000000017941 */ /* 0x000fea0003800000 */
.L_x_16595:
[----:B------:R-:W-:Y:S01]  /*b680*/  LEA R3, R0, 0x3b800000, 0x17 ;  /* 0x3b80000000037811 */ /* 0x000fe200078eb8ff */
[----:B------:R-:W-:-:S05]  /*b690*/  IMAD.SHL.U32 R0, R2, 0x100000, RZ ;  /* 0x0010000002007824 */ /* 0x000fca00078e00ff */
[----:B------:R-:W-:-:S07]  /*b6a0*/  LOP3.LUT R0, R3, R0, R4, 0xfe, !PT ;  /* 0x0000000003007212 */ /* 0x000fce00078efe04 */
.L_x_16594:
[----:B------:R-:W-:Y:S05]  /*b6b0*/  BSYNC B0 ;  /* 0x0000000000007941 */ /* 0x000fea0003800000 */
.L_x_16593:
[----:B------:R-:W-:Y:S01]  /*b6c0*/  F2FP.F16.F32.PACK_AB R0, RZ, R0 ;  /* 0x00000000ff00723e */ /* 0x000fe200000000ff */
[----:B------:R-:W-:Y:S06]  /*b6d0*/  BRA `(.L_x_16578) ;  /* 0x0000000400187947 */ /* 0x000fec0003800000 */
.L_x_16591:
        /* <DEDUP_REMOVED lines=21> */
.L_x_16600:
[----:B------:R-:W-:Y:S05]  /*b830*/  BSYNC B1 ;  /* 0x0000000000017941 */ /* 0x000fea0003800000 */
.L_x_16599:
[----:B------:R-:W-:Y:S01]  /*b840*/  LEA R3, R0, 0x37800000, 0x17 ;  /* 0x3780000000037811 */ /* 0x000fe200078eb8ff */
[----:B------:R-:W-:-:S05]  /*b850*/  IMAD.SHL.U32 R0, R2, 0x200000, RZ ;  /* 0x0020000002007824 */ /* 0x000fca00078e00ff */
[----:B------:R-:W-:-:S07]  /*b860*/  LOP3.LUT R0, R3, R0, R4, 0xfe, !PT ;  /* 0x0000000003007212 */ /* 0x000fce00078efe04 */
.L_x_16598:
[----:B------:R-:W-:Y:S05]  /*b870*/  BSYNC B0 ;  /* 0x0000000000007941 */ /* 0x000fea0003800000 */
.L_x_16597:
[----:B------:R-:W-:Y:S01]  /*b880*/  F2FP.F16.F32.PACK_AB R0, RZ, R0 ;  /* 0x00000000ff00723e */ /* 0x000fe200000000ff */
[----:B------:R-:W-:Y:S06]  /*b890*/  BRA `(.L_x_16578) ;  /* 0x0000000000a87947 */ /* 0x000fec0003800000 */
.L_x_16590:
        /* <DEDUP_REMOVED lines=14> */
.L_x_16604:
[----:B------:R-:W-:Y:S05]  /*b980*/  BSYNC B0 ;  /* 0x0000000000007941 */ /* 0x000fea0003800000 */
.L_x_16603:
[----:B------:R-:W-:Y:S01]  /*b990*/  F2FP.F16.F32.PACK_AB R0, RZ, R0 ;  /* 0x00000000ff00723e */ /* 0x000fe200000000ff */
[----:B------:R-:W-:Y:S06]  /*b9a0*/  BRA `(.L_x_16578) ;  /* 0x0000000000647947 */ /* 0x000fec0003800000 */
.L_x_16577:
        /* <DEDUP_REMOVED lines=16> */
.L_x_16605:
[----:B------:R-:W-:Y:S01]  /*bab0*/  PRMT R0, RZ, 0x7610, R0 ;  /* 0x00007610ff007816 */ /* 0x000fe20000000000 */
[----:B------:R-:W-:Y:S06]  /*bac0*/  BRA `(.L_x_16578) ;  /* 0x00000000001c7947 */ /* 0x000fec0003800000 */
.L_x_16602:
[----:B------:R-:W2:Y:S02]  /*bad0*/  LDG.E.64 R2, desc[UR36][R2.64] ;  /* 0x0000002402027981 */ /* 0x000ea4000c1e1b00 */
[----:B--2---:R-:W0:Y:S02]  /*bae0*/  I2F.U64 R0, R2 ;  /* 0x0000000200007312 */ /* 0x004e240000301000 */
[----:B0-----:R-:W-:Y:S01]  /*baf0*/  F2FP.F16.F32.PACK_AB R0, RZ, R0 ;  /* 0x00000000ff00723e */ /* 0x001fe200000000ff */
[----:B------:R-:W-:Y:S06]  /*bb00*/  BRA `(.L_x_16578) ;  /* 0x00000000000c7947 */ /* 0x000fec0003800000 */
.L_x_16601:
[----:B------:R-:W2:Y:S02]  /*bb10*/  LDG.E R2, desc[UR36][R2.64] ;  /* 0x0000002402027981 */ /* 0x000ea4000c1e1900 */
[----:B--2---:R-:W-:-:S04]  /*bb20*/  I2FP.F32.U32 R0, R2 ;  /* 0x0000000200007245 */ /* 0x004fc80000201000 */
[----:B------:R-:W-:-:S07]  /*bb30*/  F2FP.F16.F32.PACK_AB R0, RZ, R0 ;  /* 0x00000000ff00723e */ /* 0x000fce00000000ff */
.L_x_16578:
        /* <DEDUP_REMOVED lines=20> */
.L_x_16609:
[----:B------:R-:W-:-:S06]  /*bc80*/  HADD2.F32 R3, -RZ, R0.H0_H0 ;  /* 0x20000000ff037230 */ /* 0x000fcc0000004100 */
[----:B------:R-:W0:Y:S02]  /*bc90*/  F2I.S64.TRUNC R2, R3 ;  /* 0x0000000300027311 */ /* 0x000e24000020d900 */
[----:B0-----:R-:W-:Y:S01]  /*bca0*/  STG.E.U8 desc[UR36][R16.64], R2 ;  /* 0x0000000210007986 */ /* 0x001fe2000c101124 */
[----:B------:R-:W-:Y:S05]  /*bcb0*/  EXIT ;  /* 0x000000000000794d */ /* 0x000fea0003800000 */
.L_x_16608:
        /* <DEDUP_REMOVED lines=10> */
.L_x_16612:
[----:B------:R-:W-:-:S04]  /*bd60*/  HADD2.F32 R0, -RZ, R0.H0_H0 ;  /* 0x20000000ff007230 */ /* 0x000fc80000004100 */
[----:B------:R-:W0:Y:S02]  /*bd70*/  F2I.FTZ.TRUNC.NTZ R3, R0 ;  /* 0x0000000000037305 */ /* 0x000e24000021f100 */
[----:B0-----:R-:W-:Y:S01]  /*bd80*/  STG.E desc[UR36][R16.64], R3 ;  /* 0x0000000310007986 */ /* 0x001fe2000c101924 */
[----:B------:R-:W-:Y:S05]  /*bd90*/  EXIT ;  /* 0x000000000000794d */ /* 0x000fea0003800000 */
.L_x_16611:
[----:B------:R-:W-:-:S04]  /*bda0*/  HADD2.F32 R0, -RZ, R0.H0_H0 ;  /* 0x20000000ff007230 */ /* 0x000fc80000004100 */
[----:B------:R-:W0:Y:S02]  /*bdb0*/  F2I.FTZ.TRUNC.NTZ R3, R0 ;  /* 0x0000000000037305 */ /* 0x000e24000021f100 */
[----:B0-----:R-:W-:Y:S01]  /*bdc0*/  STG.E.U16 desc[UR36][R16.64], R3 ;  /* 0x0000000310007986 */ /* 0x001fe2000c101524 */
[----:B------:R-:W-:Y:S05]  /*bdd0*/  EXIT ;  /* 0x000000000000794d */ /* 0x000fea0003800000 */
.L_x_16607:
        /* <DEDUP_REMOVED lines=9> */
.L_x_16614:
[----:B------:R-:W-:Y:S01]  /*be70*/  STG.E.U16 desc[UR36][R16.64], R0 ;  /* 0x0000000010007986 */ /* 0x000fe2000c101524 */
[----:B------:R-:W-:Y:S05]  /*be80*/  EXIT ;  /* 0x000000000000794d */ /* 0x000fea0003800000 */
.L_x_16613:
        /* <DEDUP_REMOVED lines=10> */
.L_x_16616:
[----:B------:R-:W-:-:S05]  /*bf30*/  HADD2.F32 R0, -RZ, R0.H0_H0 ;  /* 0x20000000ff007230 */ /* 0x000fca0000004100 */
[----:B------:R-:W-:-:S04]  /*bf40*/  F2FP.F16.F32.PACK_AB R0, RZ, R0 ;  /* 0x00000000ff00723e */ /* 0x000fc800000000ff */
[----:B------:R-:W-:-:S05]  /*bf50*/  PRMT R0, R0, 0x5410, RZ ;  /* 0x0000541000007816 */ /* 0x000fca00000000ff */
[----:B------:R-:W-:Y:S01]  /*bf60*/  STG.E desc[UR36][R16.64], R0 ;  /* 0x0000000010007986 */ /* 0x000fe2000c101924 */
[----:B------:R-:W-:Y:S05]  /*bf70*/  EXIT ;  /* 0x000000000000794d */ /* 0x000fea0003800000 */
.L_x_16615:
[----:B------:R-:W-:-:S05]  /*bf80*/  HADD2.F32 R2, -RZ, R0.H0_H0 ;  /* 0x20000000ff027230 */ /* 0x000fca0000004100 */
[----:B------:R-:W-:-:S06]  /*bf90*/  FMUL.FTZ R2, R2, 1 ;  /* 0x3f80000002027820 */ /* 0x000fcc0000410000 */
[----:B------:R-:W0:Y:S02]  /*bfa0*/  F2F.F64.F32 R2, R2 ;  /* 0x0000000200027310 */ /* 0x000e240000201800 */
[----:B0-----:R-:W-:Y:S01]  /*bfb0*/  STG.E.64 desc[UR36][R16.64], R2 ;  /* 0x0000000210007986 */ /* 0x001fe2000c101b24 */
[----:B------:R-:W-:Y:S05]  /*bfc0*/  EXIT ;  /* 0x000000000000794d */ /* 0x000fea0003800000 */
.L_x_16606:
        /* <DEDUP_REMOVED lines=13> */
.L_x_16619:
[----:B------:R-:W-:Y:S01]  /*c0a0*/  HADD2.F32 R0, -RZ, R0.H0_H0 ;  /* 0x20000000ff007230 */ /* 0x000fe20000004100 */
[----:B------:R-:W-:-:S04]  /*c0b0*/  CS2R R6, SRZ ;  /* 0x0000000000067805 */ /* 0x000fc8000001ff00 */
[----:B------:R-:W-:-:S04]  /*c0c0*/  FMUL.FTZ R0, R0, 1 ;  /* 0x3f80000000007820 */ /* 0x000fc80000410000 */
[----:B------:R-:W0:Y:S02]  /*c0d0*/  F2F.F64.F32 R4, R0 ;  /* 0x0000000000047310 */ /* 0x000e240000201800 */
[----:B0-----:R-:W-:Y:S01]  /*c0e0*/  STG.E.128 desc[UR36][R16.64], R4 ;  /* 0x0000000410007986 */ /* 0x001fe2000c101d24 */
[----:B------:R-:W-:Y:S05]  /*c0f0*/  EXIT ;  /* 0x000000000000794d */ /* 0x000fea0003800000 */
.L_x_16618:
        /* <DEDUP_REMOVED lines=21> */
.L_x_16623:
[----:B------:R-:W-:Y:S05]  /*c250*/  BSYNC B0 ;  /* 0x0000000000007941 */ /* 0x000fea0003800000 */
.L_x_16622:
[----:B------:R-:W-:-:S05]  /*c260*/  LOP3.LUT R3, R0, R3, RZ, 0xfc, !PT ;  /* 0x0000000300037212 */ /* 0x000fca00078efcff */
[----:B------:R-:W-:Y:S01]  /*c270*/  STG.E.U8 desc[UR36][R16.64], R3 ;  /* 0x0000000310007986 */ /* 0x000fe2000c101124 */
[----:B------:R-:W-:Y:S05]  /*c280*/  EXIT ;  /* 0x000000000000794d */ /* 0x000fea0003800000 */
.L_x_16621:
        /* <DEDUP_REMOVED lines=13> */
.L_x_16625:
[----:B------:R-:W-:Y:S01]  /*c360*/  IMAD.MOV.U32 R0, RZ, RZ, 0x7f ;  /* 0x0000007fff007424 */ /* 0x000fe200078e00ff */
[----:B------:R-:W-:-:S04]  /*c370*/  ISETP.GT.U32.AND P0, PT, R2, 0x7f800000, PT ;  /* 0x7f8000000200780c */ /* 0x000fc80003f04070 */
[----:B------:R-:W-:-:S09]  /*c380*/  SEL R0, R0, 0x7c, P0 ;  /* 0x0000007c00007807 */ /* 0x000fd20000000000 */
.L_x_16626:
[----:B------:R-:W-:Y:S05]  /*c390*/  BSYNC B0 ;  /* 0x0000000000007941 */ /* 0x000fea0003800000 */
.L_x_16624:
[----:B------:R-:W-:-:S04]  /*c3a0*/  LOP3.LUT R2, R3, 0x80000000, RZ, 0xc0, !PT ;  /* 0x8000000003027812 */ /* 0x000fc800078ec0ff */
[----:B------:R-:W-:-:S04]  /*c3b0*/  SHF.R.U32.HI R3, RZ, 0x18, R2 ;  /* 0x00000018ff037819 */ /* 0x000fc80000011602 */
[----:B------:R-:W-:-:S05]  /*c3c0*/  LOP3.LUT R3, R0, R3, RZ, 0xfc, !PT ;  /* 0x0000000300037212 */ /* 0x000fca00078efcff */
[----:B------:R-:W-:Y:S01]  /*c3d0*/  STG.E.U8 desc[UR36][R16.64], R3 ;  /* 0x0000000310007986 */ /* 0x000fe2000c101124 */
[----:B------:R-:W-:Y:S05]  /*c3e0*/  EXIT ;  /* 0x000000000000794d */ /* 0x000fea0003800000 */
.L_x_16620:
[----:B------:R-:W-:-:S05]  /*c3f0*/  HADD2.F32 R0, -RZ, R0.H0_H0 ;  /* 0x20000000ff007230 */ /* 0x000fca0000004100 */
[----:B------:R-:W-:-:S05]  /*c400*/  F2FP.BF16.F32.PACK_AB R0, RZ, R0 ;  /* 0x00000000ff00723e */ /* 0x000fca00000010ff */
[----:B------:R-:W-:Y:S01]  /*c410*/  STG.E.U16 desc[UR36][R16.64], R0 ;  /* 0x0000000010007986 */ /* 0x000fe2000c101524 */
[----:B------:R-:W-:Y:S05]  /*c420*/  EXIT ;  /* 0x000000000000794d */ /* 0x000fea0003800000 */
.L_x_16617:
        /* <DEDUP_REMOVED lines=12> */
.L_x_16629:
        /* <DEDUP_REMOVED lines=17> */
.L_x_16632:
[----:B------:R-:W-:-:S04]  /*c600*/  LOP3.LUT R2, R3, 0x80000000, RZ, 0xc0, !PT ;  /* 0x8000000003027812 */ /* 0x000fc800078ec0ff */
[----:B------:R-:W-:-:S04]  /*c610*/  SHF.R.U32.HI R3, RZ, 0x18, R2 ;  /* 0x00000018ff037819 */ /* 0x000fc80000011602 */
[----:B------:R-:W-:-:S04]  /*c620*/  LOP3.LUT R0, R0, R3, RZ, 0xfc, !PT ;  /* 0x0000000300007212 */ /* 0x000fc800078efcff */
[----:B------:R-:W-:-:S07]  /*c630*/  PRMT R8, R0, 0x7610, R8 ;  /* 0x0000761000087816 */ /* 0x000fce0000000008 */
.L_x_16631:
[----:B------:R-:W-:Y:S05]  /*c640*/  BSYNC B0 ;  /* 0x0000000000007941 */ /* 0x000fea0003800000 */
.L_x_16630:
[----:B------:R-:W-:Y:S01]  /*c650*/  STG.E.U8 desc[UR36][R16.64], R8 ;  /* 0x0000000810007986 */ /* 0x000fe2000c101124 */
[----:B------:R-:W-:Y:S05]  /*c660*/  EXIT ;  /* 0x000000000000794d */ /* 0x000fea0003800000 */
.L_x_16628:
        /* <DEDUP_REMOVED lines=17> */
.L_x_16635:
[----:B------:R-:W-:-:S04]  /*c780*/  LOP3.LUT R2, R3, 0x80000000, RZ, 0xc0, !PT ;  /* 0x8000000003027812 */ /* 0x000fc800078ec0ff */
[----:B------:R-:W-:-:S04]  /*c790*/  SHF.R.U32.HI R3, RZ, 0x18, R2 ;  /* 0x00000018ff037819 */ /* 0x000fc80000011602 */
[----:B------:R-:W-:-:S04]  /*c7a0*/  LOP3.LUT R0, R0, R3, RZ, 0xfc, !PT ;  /* 0x0000000300007212 */ /* 0x000fc800078efcff */
[----:B------:R-:W-:-:S07]  /*c7b0*/  PRMT R8, R0, 0x7610, R8 ;  /* 0x0000761000087816 */ /* 0x000fce0000000008 */
.L_x_16634:
[----:B------:R-:W-:Y:S05]  /*c7c0*/  BSYNC B0 ;  /* 0x0000000000007941 */ /* 0x000fea0003800000 */
.L_x_16633:
[----:B------:R-:W-:Y:S01]  /*c7d0*/  STG.E.U8 desc[UR36][R16.64], R8 ;  /* 0x0000000810007986 */ /* 0x000fe2000c101124 */
[----:B------:R-:W-:Y:S05]  /*c7e0*/  EXIT ;  /* 0x000000000000794d */ /* 0x000fea0003800000 */
.L_x_16627:
        /* <DEDUP_REMOVED lines=22> */
.L_x_16610:
        /* <DEDUP_REMOVED lines=16> */
.L_x_16638:
[----:B------:R-:W-:Y:S05]  /*ca50*/  EXIT ;  /* 0x000000000000794d */ /* 0x000fea0003800000 */
.L_x_16637:
[----:B------:R-:W-:-:S06]  /*ca60*/  HADD2.F32 R2, -RZ, R0.H0_H0 ;  /* 0x20000000ff027230 */ /* 0x000fcc0000004100 */
[----:B------:R-:W0:Y:S02]  /*ca70*/  F2I.U64.TRUNC R2, R2 ;  /* 0x0000000200027311 */ /* 0x000e24000020d800 */
[----:B0-----:R-:W-:Y:S01]  /*ca80*/  STG.E.64 desc[UR36][R16.64], R2 ;  /* 0x0000000210007986 */ /* 0x001fe2000c101b24 */
[----:B------:R-:W-:Y:S05]  /*ca90*/  EXIT ;  /* 0x000000000000794d */ /* 0x000fea0003800000 */
.L_x_16636:
[----:B------:R-:W-:-:S04]  /*caa0*/  HADD2.F32 R0, -RZ, R0.H0_H0 ;  /* 0x20000000ff007230 */ /* 0x000fc80000004100 */
[----:B------:R-:W0:Y:S02]  /*cab0*/  F2I.FTZ.U32.TRUNC.NTZ R3, R0 ;  /* 0x0000000000037305 */ /* 0x000e24000021f000 */
[----:B0-----:R-:W-:Y:S01]  /*cac0*/  STG.E desc[UR36][R16.64], R3 ;  /* 0x0000000310007986 */ /* 0x001fe2000c101924 */
[----:B------:R-:W-:Y:S05]  /*cad0*/  EXIT ;  /* 0x000000000000794d */ /* 0x000fea0003800000 */
.L_x_16639:
        /* <DEDUP_REMOVED lines=10> */
.L_x_19451:


//--------------------- .text._ZN2at6native27unrolled_elementwise_kernelINS0_13BUnaryFunctorIN3c104HalfES4_S4_NS0_15binary_internal10MulFunctorIfEEEESt5arrayIPcLm2EELi4E23TrivialOffsetCalculatorILi1EjESD_NS0_6memory12LoadWithCastILi1EEENSE_13StoreWithCastILi1EEEEEviT_T0_T2_T3_T4_T5_ --------------------------
	.section	.text._ZN2at6native27unrolled_elementwise_kernelINS0_13BUnaryFunctorIN3c104HalfES4_S4_NS0_15binary_internal10MulFunctorIfEEEESt5arrayIPcLm2EELi4E23TrivialOffsetCalculatorILi1EjESD_NS0_6memory12LoadWithCastILi1EEENSE_13StoreWithCastILi1EEEEEviT_T0_T2_T3_T4_T5_,"ax",@progbits
	.align	128
        .global         _ZN2at6native27unrolled_elementwise_kernelINS0_13BUnaryFunctorIN3c104HalfES4_S4_NS0_15binary_internal10MulFunctorIfEEEESt5arrayIPcLm2EELi4E23TrivialOffsetCalculatorILi1EjESD_NS0_6memory12LoadWithCastILi1EEENSE_13StoreWithCastILi1EEEEEviT_T0_T2_T3_T4_T5_
        .type           _ZN2at6native27unrolled_elementwise_kernelINS0_13BUnaryFunctorIN3c104HalfES4_S4_NS0_15binary_internal10MulFunctorIfEEEESt5arrayIPcLm2EELi4E23TrivialOffsetCalculatorILi1EjESD_NS0_6memory12LoadWithCastILi1EEENSE_13StoreWithCastILi1EEEEEviT_T0_T2_T3_T4_T5_,@function
        .size           _ZN2at6native27unrolled_elementwise_kernelINS0_13BUnaryFunctorIN3c104HalfES4_S4_NS0_15binary_internal10MulFunctorIfEEEESt5arrayIPcLm2EELi4E23TrivialOffsetCalculatorILi1EjESD_NS0_6memory12LoadWithCastILi1EEENSE_13StoreWithCastILi1EEEEEviT_T0_T2_T3_T4_T5_,(.L_x_19452 - _ZN2at6native27unrolled_elementwise_kernelINS0_13BUnaryFunctorIN3c104HalfES4_S4_NS0_15binary_internal10MulFunctorIfEEEESt5arrayIPcLm2EELi4E23TrivialOffsetCalculatorILi1EjESD_NS0_6memory12LoadWithCastILi1EEENSE_13StoreWithCastILi1EEEEEviT_T0_T2_T3_T4_T5_)
        .other          _ZN2at6native27unrolled_elementwise_kernelINS0_13BUnaryFunctorIN3c104HalfES4_S4_NS0_15binary_internal10MulFunctorIfEEEESt5arrayIPcLm2EELi4E23TrivialOffsetCalculatorILi1EjESD_NS0_6memory12LoadWithCastILi1EEENSE_13StoreWithCastILi1EEEEEviT_T0_T2_T3_T4_T5_,@"STO_CUDA_ENTRY STV_DEFAULT"
_ZN2at6native27unrolled_elementwise_kernelINS0_13BUnaryFunctorIN3c104HalfES4_S4_NS0_15binary_internal10MulFunctorIfEEEESt5arrayIPcLm2EELi4E23TrivialOffsetCalculatorILi1EjESD_NS0_6memory12LoadWithCastILi1EEENSE_13StoreWithCastILi1EEEEEviT_T0_T2_T3_T4_T5_:
.text._ZN2at6native27unrolled_elementwise_kernelINS0_13BUnaryFunctorIN3c104HalfES4_S4_NS0_15binary_internal10MulFunctorIfEEEESt5arrayIPcLm2EELi4E23TrivialOffsetCalculatorILi1EjESD_NS0_6memory12LoadWithCastILi1EEENSE_13StoreWithCastILi1EEEEEviT_T0_T2_T3_T4_T5_:
        /* <DEDUP_REMOVED lines=34> */
.L_x_16645:
[----:B------:R-:W2:Y:S02]  /*0220*/  LDG.E.U8 R2, desc[UR36][R2.64] ;  /* 0x0000002402027981 */ /* 0x000ea4000c1e1100 */
[----:B--2---:R-:W-:-:S04]  /*0230*/  I2FP.F32.U32 R0, R2 ;  /* 0x0000000200007245 */ /* 0x004fc80000201000 */
[----:B------:R-:W-:-:S04]  /*0240*/  F2FP.F16.F32.PACK_AB R0, RZ, R0 ;  /* 0x00000000ff00723e */ /* 0x000fc800000000ff */
[----:B------:R-:W-:Y:S01]  /*0250*/  PRMT R22, R0, 0x7610, R22 ;  /* 0x0000761000167816 */ /* 0x000fe20000000016 */
[----:B------:R-:W-:Y:S06]  /*0260*/  BRA `(.L_x_16647) ;  /* 0x0000000c00c07947 */ /* 0x000fec0003800000 */
.L_x_16644:
        /* <DEDUP_REMOVED lines=11> */
.L_x_16649:
[----:B------:R-:W2:Y:S02]  /*0320*/  LDG.E R2, desc[UR36][R2.64] ;  /* 0x0000002402027981 */ /* 0x000ea4000c1e1900 */
[----:B--2---:R-:W-:-:S04]  /*0330*/  I2FP.F32.S32 R0, R2 ;  /* 0x0000000200007245 */ /* 0x004fc80000201400 */
[----:B------:R-:W-:-:S04]  /*0340*/  F2FP.F16.F32.PACK_AB R0, RZ, R0 ;  /* 0x00000000ff00723e */ /* 0x000fc800000000ff */
[----:B------:R-:W-:Y:S01]  /*0350*/  PRMT R22, R0, 0x7610, R22 ;  /* 0x0000761000167816 */ /* 0x000fe20000000016 */
[----:B------:R-:W-:Y:S06]  /*0360*/  BRA `(.L_x_16647) ;  /* 0x0000000c00807947 */ /* 0x000fec0003800000 */
.L_x_16648:
[----:B------:R-:W2:Y:S02]  /*0370*/  LDG.E.U16 R2, desc[UR36][R2.64] ;  /* 0x0000002402027981 */ /* 0x000ea4000c1e1500 */
[----:B--2---:R-:W0:Y:S02]  /*0380*/  I2F.S16 R0, R2 ;  /* 0x0000000200007306 */ /* 0x004e240000101400 */
[----:B0-----:R-:W-:-:S04]  /*0390*/  F2FP.F16.F32.PACK_AB R0, RZ, R0 ;  /* 0x00000000ff00723e */ /* 0x001fc800000000ff */
[----:B------:R-:W-:Y:S01]  /*03a0*/  PRMT R22, R0, 0x7610, R22 ;  /* 0x0000761000167816 */ /* 0x000fe20000000016 */
[----:B------:R-:W-:Y:S06]  /*03b0*/  BRA `(.L_x_16647) ;  /* 0x0000000c006c7947 */ /* 0x000fec0003800000 */
.L_x_16643:
        /* <DEDUP_REMOVED lines=9> */
.L_x_16651:
[----:B------:R1:W5:Y:S01]  /*0450*/  LDG.E.U16 R22, desc[UR36][R2.64] ;  /* 0x0000002402167981 */ /* 0x000362000c1e1500 */
[----:B------:R-:W-:Y:S05]  /*0460*/  BRA `(.L_x_16647) ;  /* 0x0000000c00407947 */ /* 0x000fea0003800000 */
.L_x_16650:
        /* <DEDUP_REMOVED lines=9> */
.L_x_16653:
[----:B------:R0:W5:Y:S01]  /*0500*/  LDG.E.U16 R22, desc[UR36][R2.64] ;  /* 0x0000002402167981 */ /* 0x000162000c1e1500 */
[----:B------:R-:W-:Y:S05]  /*0510*/  BRA `(.L_x_16647) ;  /* 0x0000000c00147947 */ /* 0x000fea0003800000 */
.L_x_16652:
        /* <DEDUP_REMOVED lines=9> */
.L_x_16642:
        /* <DEDUP_REMOVED lines=14> */
.L_x_16656:
        /* <DEDUP_REMOVED lines=9> */
.L_x_16655:
        /* <DEDUP_REMOVED lines=28> */
.L_x_16658:
        /* <DEDUP_REMOVED lines=16> */
.L_x_16657:
[----:B------:R-:W2:Y:S02]  /*09e0*/  LDG.E.U16 R0, desc[UR36][R2.64] ;  /* 0x0000002402007981 */ /* 0x000ea4000c1e1500 */
[----:B--2---:R-:W-:-:S05]  /*09f0*/  IMAD.U32 R0, R0, 0x10000, RZ ;  /* 0x0001000000007824 */ /* 0x004fca00078e00ff */
[----:B------:R-:W-:-:S04]  /*0a00*/  F2FP.F16.F32.PACK_AB R0, RZ, R0 ;  /* 0x00000000ff00723e */ /* 0x000fc800000000ff */
[----:B------:R-:W-:Y:S01]  /*0a10*/  PRMT R22, R0, 0x7610, R22 ;  /* 0x0000761000167816 */ /* 0x000fe20000000016 */
[----:B------:R-:W-:Y:S06]  /*0a20*/  BRA `(.L_x_16647) ;  /* 0x0000000400d07947 */ /* 0x000fec0003800000 */
.L_x_16654:
        /* <DEDUP_REMOVED lines=13> */
.L_x_16661:
        /* <DEDUP_REMOVED lines=21> */
.L_x_16665:
[----:B------:R-:W-:Y:S05]  /*0c50*/  BSYNC B1 ;  /* 0x0000000000017941 */ /* 0x000fea0003800000 */
.L_x_16664:
[----:B------:R-:W-:Y:S01]  /*0c60*/  LEA R3, R0, 0x3b800000, 0x17 ;  /* 0x3b80000000037811 */ /* 0x000fe200078eb8ff */
[----:B------:R-:W-:-:S05]  /*0c70*/  IMAD.SHL.U32 R0, R2, 0x100000, RZ ;  /* 0x0010000002007824 */ /* 0x000fca00078e00ff */
[----:B------:R-:W-:-:S07]  /*0c80*/  LOP3.LUT R0, R3, R0, R4, 0xfe, !PT ;  /* 0x0000000003007212 */ /* 0x000fce00078efe04 */
.L_x_16663:
[----:B------:R-:W-:Y:S05]  /*0c90*/  BSYNC B0 ;  /* 0x0000000000007941 */ /* 0x000fea0003800000 */
.L_x_16662:
[----:B------:R-:W-:-:S04]  /*0ca0*/  F2FP.F16.F32.PACK_AB R0, RZ, R0 ;  /* 0x00000000ff00723e */ /* 0x000fc800000000ff */
[----:B------:R-:W-:Y:S01]  /*0cb0*/  PRMT R22, R0, 0x7610, R22 ;  /* 0x0000761000167816 */ /* 0x000fe20000000016 */
[----:B------:R-:W-:Y:S06]  /*0cc0*/  BRA `(.L_x_16647) ;  /* 0x0000000400287947 */ /* 0x000fec0003800000 */
.L_x_16660:
        /* <DEDUP_REMOVED lines=21> */
.L_x_16669:
[----:B------:R-:W-:Y:S05]  /*0e20*/  BSYNC B1 ;  /* 0x0000000000017941 */ /* 0x000fea0003800000 */
.L_x_16668:
[----:B------:R-:W-:Y:S01]  /*0e30*/  LEA R3, R0, 0x37800000, 0x17 ;  /* 0x3780000000037811 */ /* 0x000fe200078eb8ff */
[----:B------:R-:W-:-:S05]  /*0e40*/  IMAD.SHL.U32 R0, R2, 0x200000, RZ ;  /* 0x0020000002007824 */ /* 0x000fca00078e00ff */
[----:B------:R-:W-:-:S07]  /*0e50*/  LOP3.LUT R0, R3, R0, R4, 0xfe, !PT ;  /* 0x0000000003007212 */ /* 0x000fce00078efe04 */
.L_x_16667:
[----:B------:R-:W-:Y:S05]  /*0e60*/  BSYNC B0 ;  /* 0x0000000000007941 */ /* 0x000fea0003800000 */
.L_x_16666:
[----:B------:R-:W-:-:S04]  /*0e70*/  F2FP.F16.F32.PACK_AB R0, RZ, R0 ;  /* 0x00000000ff00723e */ /* 0x000fc800000000ff */
[----:B------:R-:W-:Y:S01]  /*0e80*/  PRMT R22, R0, 0x7610, R22 ;  /* 0x0000761000167816 */ /* 0x000fe20000000016 */
[----:B------:R-:W-:Y:S06]  /*0e90*/  BRA `(.L_x_16647) ;  /* 0x0000000000b47947 */ /* 0x000fec0003800000 */
.L_x_16659:
        /* <DEDUP_REMOVED lines=14> */
.L_x_16673:
[----:B------:R-:W-:Y:S05]  /*0f80*/  BSYNC B0 ;  /* 0x0000000000007941 */ /* 0x000fea0003800000 */
.L_x_16672:
[----:B------:R-:W-:-:S04]  /*0f90*/  F2FP.F16.F32.PACK_AB R0, RZ, R0 ;  /* 0x00000000ff00723e */ /* 0x000fc800000000ff */
[----:B------:R-:W-:Y:S01]  /*0fa0*/  PRMT R22, R0, 0x7610, R22 ;  /* 0x0000761000167816 */ /* 0x000fe20000000016 */
[----:B------:R-:W-:Y:S06]  /*0fb0*/  BRA `(.L_x_16647) ;  /* 0x00000000006c7947 */ /* 0x000fec0003800000 */
.L_x_16646:
        /* <DEDUP_REMOVED lines=16> */
.L_x_16674:
[----:B------:R-:W-:Y:S01]  /*10c0*/  PRMT R22, RZ, 0x7610, R22 ;  /* 0x00007610ff167816 */ /* 0x000fe20000000016 */
[----:B------:R-:W-:Y:S06]  /*10d0*/  BRA `(.L_x_16647) ;  /* 0x0000000000247947 */ /* 0x000fec0003800000 */
.L_x_16671:
[----:B------:R-:W2:Y:S02]  /*10e0*/  LDG.E.64 R2, desc[UR36][R2.64] ;  /* 0x0000002402027981 */ /* 0x000ea4000c1e1b00 */
[----:B--2---:R-:W0:Y:S02]  /*10f0*/  I2F.U64 R0, R2 ;  /* 0x0000000200007312 */ /* 0x004e240000301000 */
[----:B0-----:R-:W-:-:S04]  /*1100*/  F2FP.F16.F32.PACK_AB R0, RZ, R0 ;  /* 0x00000000ff00723e */ /* 0x001fc800000000ff */
[----:B------:R-:W-:Y:S01]  /*1110*/  PRMT R22, R0, 0x7610, R22 ;  /* 0x0000761000167816 */ /* 0x000fe20000000016 */
[----:B------:R-:W-:Y:S06]  /*1120*/  BRA `(.L_x_16647) ;  /* 0x0000000000107947 */ /* 0x000fec0003800000 */
.L_x_16670:
[----:B------:R-:W2:Y:S02]  /*1130*/  LDG.E R2, desc[UR36][R2.64] ;  /* 0x0000002402027981 */ /* 0x000ea4000c1e1900 */
[----:B--2---:R-:W-:-:S04]  /*1140*/  I2FP.F32.U32 R0, R2 ;  /* 0x0000000200007245 */ /* 0x004fc80000201000 */
[----:B------:R-:W-:-:S04]  /*1150*/  F2FP.F16.F32.PACK_AB R0, RZ, R0 ;  /* 0x00000000ff00723e */ /* 0x000fc800000000ff */
[----:B------:R-:W-:-:S07]  /*1160*/  PRMT R22, R0, 0x7610, R22 ;  /* 0x0000761000167816 */ /* 0x000fce0000000016 */
.L_x_16647:
[----:B------:R-:W2:Y:S02]  /*1170*/  S2R R19, SR_TID.X ;  /* 0x0000000000137919 */ /* 0x000ea40000002100 */
[----:B--2---:R-:W-:-:S07]  /*1180*/  VIADD R19, R19, 0x80 ;  /* 0x0000008013137836 */ /* 0x004fce0000000000 */
.L_x_16641:
[----:B------:R-:W-:Y:S05]  /*1190*/  BSYNC B6 ;  /* 0x0000000000067941 */ /* 0x000fea0003800000 */
.L_x_16640:
        /* <DEDUP_REMOVED lines=26> */
.L_x_16680:
[----:B------:R-:W2:Y:S02]  /*1340*/  LDG.E.U8 R2, desc[UR36][R2.64] ;  /* 0x0000002402027981 */ /* 0x000ea4000c1e1100 */
[----:B--2---:R-:W-:-:S04]  /*1350*/  I2FP.F32.U32 R0, R2 ;  /* 0x0000000200007245 */ /* 0x004fc80000201000 */
[----:B------:R-:W-:-:S04]  /*1360*/  F2FP.F16.F32.PACK_AB R0, RZ, R0 ;  /* 0x00000000ff00723e */ /* 0x000fc800000000ff */
[----:B------:R-:W-:Y:S01]  /*1370*/  PRMT R23, R0, 0x7610, R23 ;  /* 0x0000761000177816 */ /* 0x000fe20000000017 */
[----:B------:R-:W-:Y:S06]  /*1380*/  BRA `(.L_x_16682) ;  /* 0x0000000c00bc7947 */ /* 0x000fec0003800000 */
.L_x_16679:
        /* <DEDUP_REMOVED lines=11> */
.L_x_16684:
[----:B------:R-:W2:Y:S02]  /*1440*/  LDG.E R2, desc[UR36][R2.64] ;  /* 0x0000002402027981 */ /* 0x000ea4000c1e1900 */
[----:B--2---:R-:W-:-:S04]  /*1450*/  I2FP.F32.S32 R0, R2 ;  /* 0x0000000200007245 */ /* 0x004fc80000201400 */
[----:B------:R-:W-:-:S04]  /*1460*/  F2FP.F16.F32.PACK_AB R0, RZ, R0 ;  /* 0x00000000ff00723e */ /* 0x000fc800000000ff */
[----:B------:R-:W-:Y:S01]  /*1470*/  PRMT R23, R0, 0x7610, R23 ;  /* 0x0000761000177816 */ /* 0x000fe20000000017 */
[----:B------:R-:W-:Y:S06]  /*1480*/  BRA `(.L_x_16682) ;  /* 0x0000000c007c7947 */ /* 0x000fec0003800000 */
.L_x_16683:
[----:B------:R-:W2:Y:S02]  /*1490*/  LDG.E.U16 R2, desc[UR36][R2.64] ;  /* 0x0000002402027981 */ /* 0x000ea4000c1e1500 */
[----:B--2---:R-:W0:Y:S02]  /*14a0*/  I2F.S16 R0, R2 ;  /* 0x0000000200007306 */ /* 0x004e240000101400 */
[----:B0-----:R-:W-:-:S04]  /*14b0*/  F2FP.F16.F32.PACK_AB R0, RZ, R0 ;  /* 0x00000000ff00723e */ /* 0x001fc800000000ff */
[----:B------:R-:W-:Y:S01]  /*14c0*/  PRMT R23, R0, 0x7610, R23 ;  /* 0x0000761000177816 */ /* 0x000fe20000000017 */
[----:B------:R-:W-:Y:S06]  /*14d0*/  BRA `(.L_x_16682) ;  /* 0x0000000c00687947 */ /* 0x000fec0003800000 */
.L_x_16678:
        /* <DEDUP_REMOVED lines=9> */
.L_x_16686:
[----:B------:R0:W5:Y:S01]  /*1570*/  LDG.E.U16 R23, desc[UR36][R2.64] ;  /* 0x0000002402177981 */ /* 0x000162000c1e1500 */
[----:B------:R-:W-:Y:S05]  /*1580*/  BRA `(.L_x_16682) ;  /* 0x0000000c003c7947 */ /* 0x000fea0003800000 */
.L_x_16685:
        /* <DEDUP_REMOVED lines=9> */
.L_x_16688:
[----:B------:R1:W5:Y:S01]  /*1620*/  LDG.E.U16 R23, desc[UR36][R2.64] ;  /* 0x0000002402177981 */ /* 0x000362000c1e1500 */
[----:B------:R-:W-:Y:S05]  /*1630*/  BRA `(.L_x_16682) ;  /* 0x0000000c00107947 */ /* 0x000fea0003800000 */
.L_x_16687:
        /* <DEDUP_REMOVED lines=9> */
.L_x_16677:
        /* <DEDUP_REMOVED lines=14> */
.L_x_16691:
        /* <DEDUP_REMOVED lines=9> */
.L_x_16690:
        /* <DEDUP_REMOVED lines=28> */
.L_x_16693:
        /* <DEDUP_REMOVED lines=15> */
.L_x_16692:
[----:B------:R-:W2:Y:S02]  /*1af0*/  LDG.E.U16 R0, desc[UR36][R2.64] ;  /* 0x0000002402007981 */ /* 0x000ea4000c1e1500 */
[----:B--2---:R-:W-:-:S05]  /*1b00*/  IMAD.U32 R0, R0, 0x10000, RZ ;  /* 0x0001000000007824 */ /* 0x004fca00078e00ff */
[----:B------:R-:W-:-:S04]  /*1b10*/  F2FP.F16.F32.PACK_AB R0, RZ, R0 ;  /* 0x00000000ff00723e */ /* 0x000fc800000000ff */
[----:B------:R-:W-:Y:S01]  /*1b20*/  PRMT R23, R0, 0x7610, R23 ;  /* 0x0000761000177816 */ /* 0x000fe20000000017 */
[----:B------:R-:W-:Y:S06]  /*1b30*/  BRA `(.L_x_16682) ;  /* 0x0000000400d07947 */ /* 0x000fec0003800000 */
.L_x_16689:
        /* <DEDUP_REMOVED lines=13> */
.L_x_16696:
        /* <DEDUP_REMOVED lines=21> */
.L_x_16700:
[----:B------:R-:W-:Y:S05]  /*1d60*/  BSYNC B1 ;  /* 0x0000000000017941 */ /* 0x000fea0003800000 */
.L_x_16699:
[----:B------:R-:W-:Y:S01]  /*1d70*/  LEA R3, R0, 0x3b800000, 0x17 ;  /* 0x3b80000000037811 */ /* 0x000fe200078eb8ff */
[----:B------:R-:W-:-:S05]  /*1d80*/  IMAD.SHL.U32 R0, R2, 0x100000, RZ ;  /* 0x0010000002007824 */ /* 0x000fca00078e00ff */
[----:B------:R-:W-:-:S07]  /*1d90*/  LOP3.LUT R0, R3, R0, R4, 0xfe, !PT ;  /* 0x0000000003007212 */ /* 0x000fce00078efe04 */
.L_x_16698:
[----:B------:R-:W-:Y:S05]  /*1da0*/  BSYNC B0 ;  /* 0x0000000000007941 */ /* 0x000fea0003800000 */
.L_x_16697:
[----:B------:R-:W-:-:S04]  /*1db0*/  F2FP.F16.F32.PACK_AB R0, RZ, R0 ;  /* 0x00000000ff00723e */ /* 0x000fc800000000ff */
[----:B------:R-:W-:Y:S01]  /*1dc0*/  PRMT R23, R0, 0x7610, R23 ;  /* 0x0000761000177816 */ /* 0x000fe20000000017 */
[----:B------:R-:W-:Y:S06]  /*1dd0*/  BRA `(.L_x_16682) ;  /* 0x0000000400287947 */ /* 0x000fec0003800000 */
.L_x_16695:
        /* <DEDUP_REMOVED lines=21> */
.L_x_16704:
[----:B------:R-:W-:Y:S05]  /*1f30*/  BSYNC B1 ;  /* 0x0000000000017941 */ /* 0x000fea0003800000 */
.L_x_16703:
[----:B------:R-:W-:Y:S01]  /*1f40*/  LEA R3, R0, 0x37800000, 0x17 ;  /* 0x3780000000037811 */ /* 0x000fe200078eb8ff */
[----:B------:R-:W-:-:S05]  /*1f50*/  IMAD.SHL.U32 R0, R2, 0x200000, RZ ;  /* 0x0020000002007824 */ /* 0x000fca00078e00ff */
[----:B------:R-:W-:-:S07]  /*1f60*/  LOP3.LUT R0, R3, R0, R4, 0xfe, !PT ;  /* 0x0000000003007212 */ /* 0x000fce00078efe04 */
.L_x_16702:
[----:B------:R-:W-:Y:S05]  /*1f70*/  BSYNC B0 ;  /* 0x0000000000007941 */ /* 0x000fea0003800000 */
.L_x_16701:
[----:B------:R-:W-:-:S04]  /*1f80*/  F2FP.F16.F32.PACK_AB R0, RZ, R0 ;  /* 0x00000000ff00723e */ /* 0x000fc800000000ff */
[----:B------:R-:W-:Y:S01]  /*1f90*/  PRMT R23, R0, 0x7610, R23 ;  /* 0x0000761000177816 */ /* 0x000fe20000000017 */
[----:B------:R-:W-:Y:S06]  /*1fa0*/  BRA `(.L_x_16682) ;  /* 0x0000000000b47947 */ /* 0x000fec0003800000 */
.L_x_16694:
        /* <DEDUP_REMOVED lines=14> */
.L_x_16708:
[----:B------:R-:W-:Y:S05]  /*2090*/  BSYNC B0 ;  /* 0x0000000000007941 */ /* 0x000fea0003800000 */
.L_x_16707:
[----:B------:R-:W-:-:S04]  /*20a0*/  F2FP.F16.F32.PACK_AB R0, RZ, R0 ;  /* 0x00000000ff00723e */ /* 0x000fc800000000ff */
[----:B------:R-:W-:Y:S01]  /*20b0*/  PRMT R23, R0, 0x7610, R23 ;  /* 0x0000761000177816 */ /* 0x000fe20000000017 */
[----:B------:R-:W-:Y:S06]  /*20c0*/  BRA `(.L_x_16682) ;  /* 0x00000000006c7947 */ /* 0x000fec0003800000 */
.L_x_16681:
        /* <DEDUP_REMOVED lines=16> */
.L_x_16709:
[----:B------:R-:W-:Y:S01]  /*21d0*/  PRMT R23, RZ, 0x7610, R23 ;  /* 0x00007610ff177816 */ /* 0x000fe20000000017 */
[----:B------:R-:W-:Y:S06]  /*21e0*/  BRA `(.L_x_16682) ;  /* 0x0000000000247947 */ /* 0x000fec0003800000 */
.L_x_16706:
[----:B------:R-:W2:Y:S02]  /*21f0*/  LDG.E.64 R2, desc[UR36][R2.64] ;  /* 0x0000002402027981 */ /* 0x000ea4000c1e1b00 */
[----:B--2---:R-:W0:Y:S02]  /*2200*/  I2F.U64 R0, R2 ;  /* 0x0000000200007312 */ /* 0x004e240000301000 */
[----:B0-----:R-:W-:-:S04]  /*2210*/  F2FP.F16.F32.PACK_AB R0, RZ, R0 ;  /* 0x00000000ff00723e */ /* 0x001fc800000000ff */
[----:B------:R-:W-:Y:S01]  /*2220*/  PRMT R23, R0, 0x7610, R23 ;  /* 0x0000761000177816 */ /* 0x000fe20000000017 */
[----:B------:R-:W-:Y:S06]  /*2230*/  BRA `(.L_x_16682) ;  /* 0x0000000000107947 */ /* 0x000fec0003800000 */
.L_x_16705:
[----:B------:R-:W2:Y:S02]  /*2240*/  LDG.E R2, desc[UR36][R2.64] ;  /* 0x0000002402027981 */ /* 0x000ea4000c1e1900 */
[----:B--2---:R-:W-:-:S04]  /*2250*/  I2FP.F32.U32 R0, R2 ;  /* 0x0000000200007245 */ /* 0x004fc80000201000 */
[----:B------:R-:W-:-:S04]  /*2260*/  F2FP.F16.F32.PACK_AB R0, RZ, R0 ;  /* 0x00000000ff00723e */ /* 0x000fc800000000ff */
[----:B------:R-:W-:-:S07]  /*2270*/  PRMT R23, R0, 0x7610, R23 ;  /* 0x0000761000177816 */ /* 0x000fce0000000017 */
.L_x_16682:
[----:B------:R-:W-:-:S07]  /*2280*/  VIADD R19, R19, 0x80 ;  /* 0x0000008013137836 */ /* 0x000fce0000000000 */
.L_x_16676:
[----:B------:R-:W-:Y:S05]  /*2290*/  BSYNC B6 ;  /* 0x0000000000067941 */ /* 0x000fea0003800000 */
.L_x_16675:
        /* <DEDUP_REMOVED lines=28> */
.L_x_16715:
[----:B------:R-:W2:Y:S02]  /*2460*/  LDG.E.U8 R2, desc[UR36][R2.64] ;  /* 0x0000002402027981 */ /* 0x000ea4000c1e1100 */
[----:B--2---:R-:W-:-:S04]  /*2470*/  I2FP.F32.U32 R0, R2 ;  /* 0x0000000200007245 */ /* 0x004fc80000201000 */
[----:B------:R-:W-:-:S04]  /*2480*/  F2FP.F16.F32.PACK_AB R0, RZ, R0 ;  /* 0x00000000ff00723e */ /* 0x000fc800000000ff */
[----:B------:R-:W-:Y:S01]  /*2490*/  PRMT R25, R0, 0x7610, R25 ;  /* 0x0000761000197816 */ /* 0x000fe20000000019 */
[----:B------:R-:W-:Y:S06]  /*24a0*/  BRA `(.L_x_16717) ;  /* 0x0000000c00bc7947 */ /* 0x000fec0003800000 */
.L_x_16714:
        /* <DEDUP_REMOVED lines=11> */
.L_x_16719:
[----:B------:R-:W2:Y:S02]  /*2560*/  LDG.E R2, desc[UR36][R2.64] ;  /* 0x0000002402027981 */ /* 0x000ea4000c1e1900 */
[----:B--2---:R-:W-:-:S04]  /*2570*/  I2FP.F32.S32 R0, R2 ;  /* 0x0000000200007245 */ /* 0x004fc80000201400 */
[----:B------:R-:W-:-:S04]  /*2580*/  F2FP.F16.F32.PACK_AB R0, RZ, R0 ;  /* 0x00000000ff00723e */ /* 0x000fc800000000ff */
[----:B------:R-:W-:Y:S01]  /*2590*/  PRMT R25, R0, 0x7610, R25 ;  /* 0x0000761000197816 */ /* 0x000fe20000000019 */
[----:B------:R-:W-:Y:S06]  /*25a0*/  BRA `(.L_x_16717) ;  /* 0x0000000c007c7947 */ /* 0x000fec0003800000 */
.L_x_16718:
[----:B------:R-:W2:Y:S02]  /*25b0*/  LDG.E.U16 R2, desc[UR36][R2.64] ;  /* 0x0000002402027981 */ /* 0x000ea4000c1e1500 */
[----:B--2---:R-:W0:Y:S02]  /*25c0*/  I2F.S16 R0, R2 ;  /* 0x0000000200007306 */ /* 0x004e240000101400 */
[----:B0-----:R-:W-:-:S04]  /*25d0*/  F2FP.F16.F32.PACK_AB R0, RZ, R0 ;  /* 0x00000000ff00723e */ /* 0x001fc800000000ff */
[----:B------:R-:W-:Y:S01]  /*25e0*/  PRMT R25, R0, 0x7610, R25 ;  /* 0x0000761000197816 */ /* 0x000fe20000000019 */
[----:B------:R-:W-:Y:S06]  /*25f0*/  BRA `(.L_x_16717) ;  /* 0x0000000c00687947 */ /* 0x000fec0003800000 */
.L_x_16713:
        /* <DEDUP_REMOVED lines=9> */
.L_x_16721:
[----:B------:R0:W5:Y:S01]  /*2690*/  LDG.E.U16 R25, desc[UR36][R2.64] ;  /* 0x0000002402197981 */ /* 0x000162000c1e1500 */
[----:B------:R-:W-:Y:S05]  /*26a0*/  BRA `(.L_x_16717) ;  /* 0x0000000c003c7947 */ /* 0x000fea0003800000 */
.L_x_16720:
        /* <DEDUP_REMOVED lines=9> */
.L_x_16723:
[----:B------:R1:W5:Y:S01]  /*2740*/  LDG.E.U16 R25, desc[UR36][R2.64] ;  /* 0x0000002402197981 */ /* 0x000362000c1e1500 */
[----:B------:R-:W-:Y:S05]  /*2750*/  BRA `(.L_x_16717) ;  /* 0x0000000c00107947 */ /* 0x000fea0003800000 */
.L_x_16722:
        /* <DEDUP_REMOVED lines=9> */
.L_x_16712:
        /* <DEDUP_REMOVED lines=14> */
.L_x_16726:
        /* <DEDUP_REMOVED lines=9> */
.L_x_16725:
        /* <DEDUP_REMOVED lines=28> */
.L_x_16728:
        /* <DEDUP_REMOVED lines=15> */
.L_x_16727:
[----:B------:R-:W2:Y:S02]  /*2c10*/  LDG.E.U16 R0, desc[UR36][R2.64] ;  /* 0x0000002402007981 */ /* 0x000ea4000c1e1500 */
[----:B--2---:R-:W-:-:S05]  /*2c20*/  IMAD.U32 R0, R0, 0x10000, RZ ;  /* 0x0001000000007824 */ /* 0x004fca00078e00ff */
[----:B------:R-:W-:-:S04]  /*2c30*/  F2FP.F16.F32.PACK_AB R0, RZ, R0 ;  /* 0x00000000ff00723e */ /* 0x000fc800000000ff */
[----:B------:R-:W-:Y:S01]  /*2c40*/  PRMT R25, R0, 0x7610, R25 ;  /* 0x0000761000197816 */ /* 0x000fe20000000019 */
[----:B------:R-:W-:Y:S06]  /*2c50*/  BRA `(.L_x_16717) ;  /* 0x0000000400d07947 */ /* 0x000fec0003800000 */
.L_x_16724:
        /* <DEDUP_REMOVED lines=13> */
.L_x_16731:
        /* <DEDUP_REMOVED lines=21> */
.L_x_16735:
[----:B------:R-:W-:Y:S05]  /*2e80*/  BSYNC B1 ;  /* 0x0000000000017941 */ /* 0x000fea0003800000 */
.L_x_16734:
[----:B------:R-:W-:Y:S01]  /*2e90*/  LEA R3, R0, 0x3b800000, 0x17 ;  /* 0x3b80000000037811 */ /* 0x000fe200078eb8ff */
[----:B------:R-:W-:-:S05]  /*2ea0*/  IMAD.SHL.U32 R0, R2, 0x100000, RZ ;  /* 0x0010000002007824 */ /* 0x000fca00078e00ff */
[----:B------:R-:W-:-:S07]  /*2eb0*/  LOP3.LUT R0, R3, R0, R4, 0xfe, !PT ;  /* 0x0000000003007212 */ /* 0x000fce00078efe04 */
.L_x_16733:
[----:B------:R-:W-:Y:S05]  /*2ec0*/  BSYNC B0 ;  /* 0x0000000000007941 */ /* 0x000fea0003800000 */
.L_x_16732:
[----:B------:R-:W-:-:S04]  /*2ed0*/  F2FP.F16.F32.PACK_AB R0, RZ, R0 ;  /* 0x00000000ff00723e */ /* 0x000fc800000000ff */
[----:B------:R-:W-:Y:S01]  /*2ee0*/  PRMT R25, R0, 0x7610, R25 ;  /* 0x0000761000197816 */ /* 0x000fe20000000019 */
[----:B------:R-:W-:Y:S06]  /*2ef0*/  BRA `(.L_x_16717) ;  /* 0x0000000400287947 */ /* 0x000fec0003800000 */
.L_x_16730:
        /* <DEDUP_REMOVED lines=21> */
.L_x_16739:
[----:B------:R-:W-:Y:S05]  /*3050*/  BSYNC B1 ;  /* 0x0000000000017941 */ /* 0x000fea0003800000 */
.L_x_16738:
[----:B------:R-:W-:Y:S01]  /*3060*/  LEA R3, R0, 0x37800000, 0x17 ;  /* 0x3780000000037811 */ /* 0x000fe200078eb8ff */
[----:B------:R-:W-:-:S05]  /*3070*/  IMAD.SHL.U32 R0, R2, 0x200000, RZ ;  /* 0x0020000002007824 */ /* 0x000fca00078e00ff */
[----:B------:R-:W-:-:S07]  /*3080*/  LOP3.LUT R0, R3, R0, R4, 0xfe, !PT ;  /* 0x0000000003007212 */ /* 0x000fce00078efe04 */
.L_x_16737:
[----:B------:R-:W-:Y:S05]  /*3090*/  BSYNC B0 ;  /* 0x0000000000007941 */ /* 0x000fea0003800000 */
.L_x_16736:
[----:B------:R-:W-:-:S04]  /*30a0*/  F2FP.F16.F32.PACK_AB R0, RZ, R0 ;  /* 0x00000000ff00723e */ /* 0x000fc800000000ff */
[----:B------:R-:W-:Y:S01]  /*30b0*/  PRMT R25, R0, 0x7610, R25 ;  /* 0x0000761000197816 */ /* 0x000fe20000000019 */
[----:B------:R-:W-:Y:S06]  /*30c0*/  BRA `(.L_x_16717) ;  /* 0x0000000000b47947 */ /* 0x000fec0003800000 */
.L_x_16729:
        /* <DEDUP_REMOVED lines=14> */
.L_x_16743:
[----:B------:R-:W-:Y:S05]  /*31b0*/  BSYNC B0 ;  /* 0x0000000000007941 */ /* 0x000fea0003800000 */
.L_x_16742:
[----:B------:R-:W-:-:S04]  /*31c0*/  F2FP.F16.F32.PACK_AB R0, RZ, R0 ;  /* 0x00000000ff00723e */ /* 0x000fc800000000ff */
[----:B------:R-:W-:Y:S01]  /*31d0*/  PRMT R25, R0, 0x7610, R25 ;  /* 0x0000761000197816 */ /* 0x000fe20000000019 */
[----:B------:R-:W-:Y:S06]  /*31e0*/  BRA `(.L_x_16717) ;  /* 0x00000000006c7947 */ /* 0x000fec0003800000 */
.L_x_16716:
        /* <DEDUP_REMOVED lines=16> */
.L_x_16744:
[----:B------:R-:W-:Y:S01]  /*32f0*/  PRMT R25, RZ, 0x7610, R25 ;  /* 0x00007610ff197816 */ /* 0x000fe20000000019 */
[----:B------:R-:W-:Y:S06]  /*3300*/  BRA `(.L_x_16717) ;  /* 0x0000000000247947 */ /* 0x000fec0003800000 */
.L_x_16741:
[----:B------:R-:W2:Y:S02]  /*3310*/  LDG.E.64 R2, desc[UR36][R2.64] ;  /* 0x0000002402027981 */ /* 0x000ea4000c1e1b00 */
[----:B--2---:R-:W0:Y:S02]  /*3320*/  I2F.U64 R0, R2 ;  /* 0x0000000200007312 */ /* 0x004e240000301000 */
[----:B0-----:R-:W-:-:S04]  /*3330*/  F2FP.F16.F32.PACK_AB R0, RZ, R0 ;  /* 0x00000000ff00723e */ /* 0x001fc800000000ff */
[----:B------:R-:W-:Y:S01]  /*3340*/  PRMT R25, R0, 0x7610, R25 ;  /* 0x0000761000197816 */ /* 0x000fe20000000019 */
[----:B------:R-:W-:Y:S06]  /*3350*/  BRA `(.L_x_16717) ;  /* 0x0000000000107947 */ /* 0x000fec0003800000 */
.L_x_16740:
[----:B------:R-:W2:Y:S02]  /*3360*/  LDG.E R2, desc[UR36][R2.64] ;  /* 0x0000002402027981 */ /* 0x000ea4000c1e1900 */
[----:B--2---:R-:W-:-:S04]  /*3370*/  I2FP.F32.U32 R0, R2 ;  /* 0x0000000200007245 */ /* 0x004fc80000201000 */
[----:B------:R-:W-:-:S04]  /*3380*/  F2FP.F16.F32.PACK_AB R0, RZ, R0 ;  /* 0x00000000ff00723e */ /* 0x000fc800000000ff */
[----:B------:R-:W-:-:S07]  /*3390*/  PRMT R25, R0, 0x7610, R25 ;  /* 0x0000761000197816 */ /* 0x000fce0000000019 */
.L_x_16717:
[----:B------:R-:W-:-:S07]  /*33a0*/  VIADD R19, R19, 0x80 ;  /* 0x0000008013137836 */ /* 0x000fce0000000000 */
.L_x_16711:
[----:B------:R-:W-:Y:S05]  /*33b0*/  BSYNC B6 ;  /* 0x0000000000067941 */ /* 0x000fea0003800000 */
.L_x_16710:
        /* <DEDUP_REMOVED lines=25> */
.L_x_16750:
[----:B------:R-:W2:Y:S02]  /*3550*/  LDG.E.U8 R2, desc[UR36][R2.64] ;  /* 0x0000002402027981 */ /* 0x000ea4000c1e1100 */
[----:B--2---:R-:W-:-:S04]  /*3560*/  I2FP.F32.U32 R0, R2 ;  /* 0x0000000200007245 */ /* 0x004fc80000201000 */
[----:B------:R-:W-:-:S04]  /*3570*/  F2FP.F16.F32.PACK_AB R0, RZ, R0 ;  /* 0x00000000ff00723e */ /* 0x000fc800000000ff */
[----:B------:R-:W-:Y:S01]  /*3580*/  PRMT R24, R0, 0x7610, R24 ;  /* 0x0000761000187816 */ /* 0x000fe20000000018 */
[----:B------:R-:W-:Y:S06]  /*3590*/  BRA `(.L_x_16746) ;  /* 0x0000000c00bc7947 */ /* 0x000fec0003800000 */
.L_x_16749:
        /* <DEDUP_REMOVED lines=11> */
.L_x_16753:
[----:B------:R-:W2:Y:S02]  /*3650*/  LDG.E R2, desc[UR36][R2.64] ;  /* 0x0000002402027981 */ /* 0x000ea4000c1e1900 */
[----:B--2---:R-:W-:-:S04]  /*3660*/  I2FP.F32.S32 R0, R2 ;  /* 0x0000000200007245 */ /* 0x004fc80000201400 */
[----:B------:R-:W-:-:S04]  /*3670*/  F2FP.F16.F32.PACK_AB R0, RZ, R0 ;  /* 0x00000000ff00723e */ /* 0x000fc800000000ff */
[----:B------:R-:W-:Y:S01]  /*3680*/  PRMT R24, R0, 0x7610, R24 ;  /* 0x0000761000187816 */ /* 0x000fe20000000018 */
[----:B------:R-:W-:Y:S06]  /*3690*/  BRA `(.L_x_16746) ;  /* 0x0000000c007c7947 */ /* 0x000fec0003800000 */
.L_x_16752:
[----:B------:R-:W2:Y:S02]  /*36a0*/  LDG.E.U16 R2, desc[UR36][R2.64] ;  /* 0x0000002402027981 */ /* 0x000ea4000c1e1500 */
[----:B--2---:R-:W0:Y:S02]  /*36b0*/  I2F.S16 R0, R2 ;  /* 0x0000000200007306 */ /* 0x004e240000101400 */
[----:B0-----:R-:W-:-:S04]  /*36c0*/  F2FP.F16.F32.PACK_AB R0, RZ, R0 ;  /* 0x00000000ff00723e */ /* 0x001fc800000000ff */
[----:B------:R-:W-:Y:S01]  /*36d0*/  PRMT R24, R0, 0x7610, R24 ;  /* 0x0000761000187816 */ /* 0x000fe20000000018 */
[----:B------:R-:W-:Y:S06]  /*36e0*/  BRA `(.L_x_16746) ;  /* 0x0000000c00687947 */ /* 0x000fec0003800000 */
.L_x_16748:
        /* <DEDUP_REMOVED lines=9> */
.L_x_16755:
[----:B------:R2:W5:Y:S01]  /*3780*/  LDG.E.U16 R24, desc[UR36][R2.64] ;  /* 0x0000002402187981 */ /* 0x000562000c1e1500 */
[----:B------:R-:W-:Y:S05]  /*3790*/  BRA `(.L_x_16746) ;  /* 0x0000000c003c7947 */ /* 0x000fea0003800000 */
.L_x_16754:
        /* <DEDUP_REMOVED lines=9> */
.L_x_16757:
[----:B------:R3:W5:Y:S01]  /*3830*/  LDG.E.U16 R24, desc[UR36][R2.64] ;  /* 0x0000002402187981 */ /* 0x000762000c1e1500 */
[----:B------:R-:W-:Y:S05]  /*3840*/  BRA `(.L_x_16746) ;  /* 0x0000000c00107947 */ /* 0x000fea0003800000 */
.L_x_16756:
        /* <DEDUP_REMOVED lines=9> */
.L_x_16747:
        /* <DEDUP_REMOVED lines=14> */
.L_x_16760:
        /* <DEDUP_REMOVED lines=9> */
.L_x_16759:
        /* <DEDUP_REMOVED lines=28> */
.L_x_16762:
        /* <DEDUP_REMOVED lines=15> */
.L_x_16761:
[----:B------:R-:W2:Y:S02]  /*3d00*/  LDG.E.U16 R0, desc[UR36][R2.64] ;  /* 0x0000002402007981 */ /* 0x000ea4000c1e1500 */
[----:B--2---:R-:W-:-:S05]  /*3d10*/  IMAD.U32 R0, R0, 0x10000, RZ ;  /* 0x0001000000007824 */ /* 0x004fca00078e00ff */
[----:B------:R-:W-:-:S04]  /*3d20*/  F2FP.F16.F32.PACK_AB R0, RZ, R0 ;  /* 0x00000000ff00723e */ /* 0x000fc800000000ff */
[----:B------:R-:W-:Y:S01]  /*3d30*/  PRMT R24, R0, 0x7610, R24 ;  /* 0x0000761000187816 */ /* 0x000fe20000000018 */
[----:B------:R-:W-:Y:S06]  /*3d40*/  BRA `(.L_x_16746) ;  /* 0x0000000400d07947 */ /* 0x000fec0003800000 */
.L_x_16758:
        /* <DEDUP_REMOVED lines=13> */
.L_x_16765:
        /* <DEDUP_REMOVED lines=21> */
.L_x_16769:
[----:B------:R-:W-:Y:S05]  /*3f70*/  BSYNC B1 ;  /* 0x0000000000017941 */ /* 0x000fea0003800000 */
.L_x_16768:
[----:B------:R-:W-:Y:S01]  /*3f80*/  LEA R3, R0, 0x3b800000, 0x17 ;  /* 0x3b80000000037811 */ /* 0x000fe200078eb8ff */
[----:B------:R-:W-:-:S05]  /*3f90*/  IMAD.SHL.U32 R0, R2, 0x100000, RZ ;  /* 0x0010000002007824 */ /* 0x000fca00078e00ff */
[----:B------:R-:W-:-:S07]  /*3fa0*/  LOP3.LUT R0, R3, R0, R4, 0xfe, !PT ;  /* 0x0000000003007212 */ /* 0x000fce00078efe04 */
.L_x_16767:
[----:B------:R-:W-:Y:S05]  /*3fb0*/  BSYNC B0 ;  /* 0x0000000000007941 */ /* 0x000fea0003800000 */
.L_x_16766:
[----:B------:R-:W-:-:S04]  /*3fc0*/  F2FP.F16.F32.PACK_AB R0, RZ, R0 ;  /* 0x00000000ff00723e */ /* 0x000fc800000000ff */
[----:B------:R-:W-:Y:S01]  /*3fd0*/  PRMT R24, R0, 0x7610, R24 ;  /* 0x0000761000187816 */ /* 0x000fe20000000018 */
[----:B------:R-:W-:Y:S06]  /*3fe0*/  BRA `(.L_x_16746) ;  /* 0x0000000400287947 */ /* 0x000fec0003800000 */
.L_x_16764:
        /* <DEDUP_REMOVED lines=21> */
.L_x_16773:
[----:B------:R-:W-:Y:S05]  /*4140*/  BSYNC B1 ;  /* 0x0000000000017941 */ /* 0x000fea0003800000 */
.L_x_16772:
[----:B------:R-:W-:Y:S01]  /*4150*/  LEA R3, R0, 0x37800000, 0x17 ;  /* 0x3780000000037811 */ /* 0x000fe200078eb8ff */
[----:B------:R-:W-:-:S05]  /*4160*/  IMAD.SHL.U32 R0, R2, 0x200000, RZ ;  /* 0x0020000002007824 */ /* 0x000fca00078e00ff */
[----:B------:R-:W-:-:S07]  /*4170*/  LOP3.LUT R0, R3, R0, R4, 0xfe, !PT ;  /* 0x0000000003007212 */ /* 0x000fce00078efe04 */
.L_x_16771:
[----:B------:R-:W-:Y:S05]  /*4180*/  BSYNC B0 ;  /* 0x0000000000007941 */ /* 0x000fea0003800000 */
.L_x_16770:
[----:B------:R-:W-:-:S04]  /*4190*/  F2FP.F16.F32.PACK_AB R0, RZ, R0 ;  /* 0x00000000ff00723e */ /* 0x000fc800000000ff */
[----:B------:R-:W-:Y:S01]  /*41a0*/  PRMT R24, R0, 0x7610, R24 ;  /* 0x0000761000187816 */ /* 0x000fe20000000018 */
[----:B------:R-:W-:Y:S06]  /*41b0*/  BRA `(.L_x_16746) ;  /* 0x0000000000b47947 */ /* 0x000fec0003800000 */
.L_x_16763:
        /* <DEDUP_REMOVED lines=14> */
.L_x_16777:
[----:B------:R-:W-:Y:S05]  /*42a0*/  BSYNC B0 ;  /* 0x0000000000007941 */ /* 0x000fea0003800000 */
.L_x_16776:
[----:B------:R-:W-:-:S04]  /*42b0*/  F2FP.F16.F32.PACK_AB R0, RZ, R0 ;  /* 0x00000000ff00723e */ /* 0x000fc800000000ff */
[----:B------:R-:W-:Y:S01]  /*42c0*/  PRMT R24, R0, 0x7610, R24 ;  /* 0x0000761000187816 */ /* 0x000fe20000000018 */
[----:B------:R-:W-:Y:S06]  /*42d0*/  BRA `(.L_x_16746) ;  /* 0x00000000006c7947 */ /* 0x000fec0003800000 */
.L_x_16751:
        /* <DEDUP_REMOVED lines=16> */
.L_x_16778:
[----:B------:R-:W-:Y:S01]  /*43e0*/  PRMT R24, RZ, 0x7610, R24 ;  /* 0x00007610ff187816 */ /* 0x000fe20000000018 */
[----:B------:R-:W-:Y:S06]  /*43f0*/  BRA `(.L_x_16746) ;  /* 0x0000000000247947 */ /* 0x000fec0003800000 */
.L_x_16775:
[----:B------:R-:W2:Y:S02]  /*4400*/  LDG.E.64 R2, desc[UR36][R2.64] ;  /* 0x0000002402027981 */ /* 0x000ea4000c1e1b00 */
[----:B--2---:R-:W0:Y:S02]  /*4410*/  I2F.U64 R0, R2 ;  /* 0x0000000200007312 */ /* 0x004e240000301000 */
[----:B0-----:R-:W-:-:S04]  /*4420*/  F2FP.F16.F32.PACK_AB R0, RZ, R0 ;  /* 0x00000000ff00723e */ /* 0x001fc800000000ff */
[----:B------:R-:W-:Y:S01]  /*4430*/  PRMT R24, R0, 0x7610, R24 ;  /* 0x0000761000187816 */ /* 0x000fe20000000018 */
[----:B------:R-:W-:Y:S06]  /*4440*/  BRA `(.L_x_16746) ;  /* 0x0000000000107947 */ /* 0x000fec0003800000 */
.L_x_16774:
[----:B------:R-:W2:Y:S02]  /*4450*/  LDG.E R2, desc[UR36][R2.64] ;  /* 0x0000002402027981 */ /* 0x000ea4000c1e1900 */
[----:B--2---:R-:W-:-:S04]  /*4460*/  I2FP.F32.U32 R0, R2 ;  /* 0x0000000200007245 */ /* 0x004fc80000201000 */
[----:B------:R-:W-:-:S04]  /*4470*/  F2FP.F16.F32.PACK_AB R0, RZ, R0 ;  /* 0x00000000ff00723e */ /* 0x000fc800000000ff */
[----:B------:R-:W-:-:S07]  /*4480*/  PRMT R24, R0, 0x7610, R24 ;  /* 0x0000761000187816 */ /* 0x000fce0000000018 */
.L_x_16746:
[----:B------:R-:W-:Y:S05]  /*4490*/  BSYNC B6 ;  /* 0x0000000000067941 */ /* 0x000fea0003800000 */
.L_x_16745:
        /* <DEDUP_REMOVED lines=10> */
[----:B------:R-:W0:Y:S01]  /*4540*/  @!P3 LDC R5, c[0x0][0x218] ;  /* 0x00008600ff05bb82 */ /* 0x000e220000000800 */
[----:B-----5:R-:W-:-:S03]  /*4550*/  @!P3 HADD2.F32 R2, -RZ, R22.H0_H0 ;  /* 0x20000016ff02b230 */ /* 0x020fc60000004100 */
[----:B------:R-:W-:Y:S02]  /*4560*/  @!P1 HADD2.F32 R25, -RZ, R25.H0_H0 ;  /* 0x20000019ff199230 */ /* 0x000fe40000004100 */
[----:B------:R-:W-:Y:S02]  /*4570*/  @!P2 HADD2.F32 R4, -RZ, R24.H0_H0 ;  /* 0x20000018ff04a230 */ /* 0x000fe40000004100 */
[----:B------:R-:W1:Y:S01]  /*4580*/  @!P1 LDC R8, c[0x0][0x218] ;  /* 0x00008600ff089b82 */ /* 0x000e620000000800 */
[----:B------:R-:W-:-:S07]  /*4590*/  @!P0 HADD2.F32 R3, -RZ, R23.H0_H0 ;  /* 0x20000017ff038230 */ /* 0x000fce0000004100 */
[----:B------:R-:W2:Y:S08]  /*45a0*/  @!P2 LDC R7, c[0x0][0x218] ;  /* 0x00008600ff07ab82 */ /* 0x000eb00000000800 */
[----:B------:R-:W3:Y:S01]  /*45b0*/  @!P0 LDC R6, c[0x0][0x218] ;  /* 0x00008600ff068b82 */ /* 0x000ee20000000800 */
[----:B0-----:R-:W-:-:S05]  /*45c0*/  @!P3 FMUL.FTZ R2, R2, R5 ;  /* 0x000000050202b220 */ /* 0x001fca0000410000 */
[----:B------:R-:W-:Y:S01]  /*45d0*/  @!P3 F2FP.F16.F32.PACK_AB R0, RZ, R2 ;  /* 0x00000002ff00b23e */ /* 0x000fe200000000ff */
[----:B-1----:R-:W-:-:S05]  /*45e0*/  @!P1 FMUL.FTZ R25, R25, R8 ;  /* 0x0000000819199220 */ /* 0x002fca0000410000 */
[----:B------:R-:W-:Y:S01]  /*45f0*/  @!P1 F2FP.F16.F32.PACK_AB R23, RZ, R25 ;  /* 0x00000019ff17923e */ /* 0x000fe200000000ff */
[----:B--2---:R-:W-:-:S05]  /*4600*/  @!P2 FMUL.FTZ R4, R4, R7 ;  /* 0x000000070404a220 */ /* 0x004fca0000410000 */
[----:B------:R-:W-:Y:S01]  /*4610*/  @!P2 F2FP.F16.F32.PACK_AB R22, RZ, R4 ;  /* 0x00000004ff16a23e */ /* 0x000fe200000000ff */
[----:B---3--:R-:W-:-:S05]  /*4620*/  @!P0 FMUL.FTZ R3, R3, R6 ;  /* 0x0000000603038220 */ /* 0x008fca0000410000 */
[----:B------:R-:W-:Y:S01]  /*4630*/  @!P0 F2FP.F16.F32.PACK_AB R24, RZ, R3 ;  /* 0x00000003ff18823e */ /* 0x000fe200000000ff */
[----:B----4-:R-:W-:Y:S06]  /*4640*/  @P3 BRA `(.L_x_16780) ;  /* 0x0000001000443947 */ /* 0x010fec0003800000 */
        /* <DEDUP_REMOVED lines=23> */
.L_x_16784:
[----:B------:R-:W-:Y:S02]  /*47c0*/  HADD2.F32 R5, -RZ, R0.H0_H0 ;  /* 0x20000000ff057230 */ /* 0x000fe40000004100 */
[----:B------:R-:W-:-:S04]  /*47d0*/  IMAD.MOV.U32 R19, RZ, RZ, R27 ;  /* 0x000000ffff137224 */ /* 0x000fc800078e001b */
[----:B------:R-:W0:Y:S02]  /*47e0*/  F2I.S64.TRUNC R4, R5 ;  /* 0x0000000500047311 */ /* 0x000e24000020d900 */
[----:B0-----:R0:W-:Y:S01]  /*47f0*/  STG.E.U8 desc[UR36][R2.64], R4 ;  /* 0x0000000402007986 */ /* 0x0011e2000c101124 */
[----:B------:R-:W-:Y:S05]  /*4800*/  BRA `(.L_x_16780) ;  /* 0x0000000c00d47947 */ /* 0x000fea0003800000 */
.L_x_16783:
        /* <DEDUP_REMOVED lines=11> */
.L_x_16787:
[----:B------:R-:W-:Y:S02]  /*48c0*/  HADD2.F32 R0, -RZ, R0.H0_H0 ;  /* 0x20000000ff007230 */ /* 0x000fe40000004100 */
[----:B------:R-:W-:Y:S02]  /*48d0*/  IMAD.MOV.U32 R19, RZ, RZ, R27 ;  /* 0x000000ffff137224 */ /* 0x000fe400078e001b */
[----:B------:R-:W0:Y:S02]  /*48e0*/  F2I.FTZ.TRUNC.NTZ R5, R0 ;  /* 0x0000000000057305 */ /* 0x000e24000021f100 */
[----:B0-----:R0:W-:Y:S01]  /*48f0*/  STG.E desc[UR36][R2.64], R5 ;  /* 0x0000000502007986 */ /* 0x0011e2000c101924 */
[----:B------:R-:W-:Y:S05]  /*4900*/  BRA `(.L_x_16780) ;  /* 0x0000000c00947947 */ /* 0x000fea0003800000 */
.L_x_16786:
[----:B------:R-:W-:Y:S02]  /*4910*/  HADD2.F32 R0, -RZ, R0.H0_H0 ;  /* 0x20000000ff007230 */ /* 0x000fe40000004100 */
[----:B------:R-:W-:Y:S02]  /*4920*/  IMAD.MOV.U32 R19, RZ, RZ, R27 ;  /* 0x000000ffff137224 */ /* 0x000fe400078e001b */
[----:B------:R-:W0:Y:S02]  /*4930*/  F2I.FTZ.TRUNC.NTZ R5, R0 ;  /* 0x0000000000057305 */ /* 0x000e24000021f100 */
[----:B0-----:R0:W-:Y:S01]  /*4940*/  STG.E.U16 desc[UR36][R2.64], R5 ;  /* 0x0000000502007986 */ /* 0x0011e2000c101524 */
[----:B------:R-:W-:Y:S05]  /*4950*/  BRA `(.L_x_16780) ;  /* 0x0000000c00807947 */ /* 0x000fea0003800000 */
.L_x_16782:
        /* <DEDUP_REMOVED lines=10> */
.L_x_16789:
[----:B------:R0:W-:Y:S01]  /*4a00*/  STG.E.U16 desc[UR36][R2.64], R0 ;  /* 0x0000000002007986 */ /* 0x0001e2000c101524 */
[----:B------:R-:W-:Y:S01]  /*4a10*/  IMAD.MOV.U32 R19, RZ, RZ, R27 ;  /* 0x000000ffff137224 */ /* 0x000fe200078e001b */
[----:B------:R-:W-:Y:S06]  /*4a20*/  BRA `(.L_x_16780) ;  /* 0x0000000c004c7947 */ /* 0x000fec0003800000 */
.L_x_16788:
        /* <DEDUP_REMOVED lines=11> */
.L_x_16791:
[----:B------:R-:W-:Y:S02]  /*4ae0*/  HADD2.F32 R0, -RZ, R0.H0_H0 ;  /* 0x20000000ff007230 */ /* 0x000fe40000004100 */
[----:B------:R-:W-:-:S03]  /*4af0*/  IMAD.MOV.U32 R19, RZ, RZ, R27 ;  /* 0x000000ffff137224 */ /* 0x000fc600078e001b */
[----:B------:R-:W-:-:S04]  /*4b00*/  F2FP.F16.F32.PACK_AB R0, RZ, R0 ;  /* 0x00000000ff00723e */ /* 0x000fc800000000ff */
[----:B------:R-:W-:-:S05]  /*4b10*/  PRMT R0, R0, 0x5410, RZ ;  /* 0x0000541000007816 */ /* 0x000fca00000000ff */
[----:B------:R0:W-:Y:S01]  /*4b20*/  STG.E desc[UR36][R2.64], R0 ;  /* 0x0000000002007986 */ /* 0x0001e2000c101924 */
[----:B------:R-:W-:Y:S05]  /*4b30*/  BRA `(.L_x_16780) ;  /* 0x0000000c00087947 */ /* 0x000fea0003800000 */
.L_x_16790:
[----:B------:R-:W-:Y:S02]  /*4b40*/  HADD2.F32 R4, -RZ, R0.H0_H0 ;  /* 0x20000000ff047230 */ /* 0x000fe40000004100 */
[----:B------:R-:W-:-:S03]  /*4b50*/  IMAD.MOV.U32 R19, RZ, RZ, R27 ;  /* 0x000000ffff137224 */ /* 0x000fc600078e001b */
[----:B------:R-:W-:-:S06]  /*4b60*/  FMUL.FTZ R4, R4, 1 ;  /* 0x3f80000004047820 */ /* 0x000fcc0000410000 */
[----:B------:R-:W0:Y:S02]  /*4b70*/  F2F.F64.F32 R4, R4 ;  /* 0x0000000400047310 */ /* 0x000e240000201800 */
[----:B0-----:R0:W-:Y:S01]  /*4b80*/  STG.E.64 desc[UR36][R2.64], R4 ;  /* 0x0000000402007986 */ /* 0x0011e2000c101b24 */
[----:B------:R-:W-:Y:S05]  /*4b90*/  BRA `(.L_x_16780) ;  /* 0x0000000800f07947 */ /* 0x000fea0003800000 */
.L_x_16781:
        /* <DEDUP_REMOVED lines=14> */
.L_x_16794:
[----:B------:R-:W-:Y:S01]  /*4c80*/  HADD2.F32 R0, -RZ, R0.H0_H0 ;  /* 0x20000000ff007230 */ /* 0x000fe20000004100 */
[----:B------:R-:W-:Y:S01]  /*4c90*/  CS2R R6, SRZ ;  /* 0x0000000000067805 */ /* 0x000fe2000001ff00 */
[----:B------:R-:W-:-:S03]  /*4ca0*/  IMAD.MOV.U32 R19, RZ, RZ, R27 ;  /* 0x000000ffff137224 */ /* 0x000fc600078e001b */
[----:B------:R-:W-:-:S04]  /*4cb0*/  FMUL.FTZ R0, R0, 1 ;  /* 0x3f80000000007820 */ /* 0x000fc80000410000 */
[----:B------:R-:W0:Y:S02]  /*4cc0*/  F2F.F64.F32 R4, R0 ;  /* 0x0000000000047310 */ /* 0x000e240000201800 */
[----:B0-----:R0:W-:Y:S01]  /*4cd0*/  STG.E.128 desc[UR36][R2.64], R4 ;  /* 0x0000000402007986 */ /* 0x0011e2000c101d24 */
[----:B------:R-:W-:Y:S05]  /*4ce0*/  BRA `(.L_x_16780) ;  /* 0x00000008009c7947 */ /* 0x000fea0003800000 */
.L_x_16793:
        /* <DEDUP_REMOVED lines=21> */
.L_x_16798:
[----:B------:R-:W-:Y:S05]  /*4e40*/  BSYNC B0 ;  /* 0x0000000000007941 */ /* 0x000fea0003800000 */
.L_x_16797:
[----:B------:R-:W-:Y:S01]  /*4e50*/  LOP3.LUT R5, R0, R5, RZ, 0xfc, !PT ;  /* 0x0000000500057212 */ /* 0x000fe200078efcff */
[----:B------:R-:W-:-:S04]  /*4e60*/  IMAD.MOV.U32 R19, RZ, RZ, R27 ;  /* 0x000000ffff137224 */ /* 0x000fc800078e001b */
[----:B------:R0:W-:Y:S01]  /*4e70*/  STG.E.U8 desc[UR36][R2.64], R5 ;  /* 0x0000000502007986 */ /* 0x0001e2000c101124 */
[----:B------:R-:W-:Y:S05]  /*4e80*/  BRA `(.L_x_16780) ;  /* 0x0000000800347947 */ /* 0x000fea0003800000 */
.L_x_16796:
        /* <DEDUP_REMOVED lines=13> */
.L_x_16800:
[----:B------:R-:W-:Y:S01]  /*4f60*/  IMAD.MOV.U32 R0, RZ, RZ, 0x7f ;  /* 0x0000007fff007424 */ /* 0x000fe200078e00ff */
[----:B------:R-:W-:-:S04]  /*4f70*/  ISETP.GT.U32.AND P0, PT, R4, 0x7f800000, PT ;  /* 0x7f8000000400780c */ /* 0x000fc80003f04070 */
[----:B------:R-:W-:-:S09]  /*4f80*/  SEL R0, R0, 0x7c, P0 ;  /* 0x0000007c00007807 */ /* 0x000fd20000000000 */
.L_x_16801:
[----:B------:R-:W-:Y:S05]  /*4f90*/  BSYNC B0 ;  /* 0x0000000000007941 */ /* 0x000fea0003800000 */
.L_x_16799:
[----:B------:R-:W-:Y:S01]  /*4fa0*/  LOP3.LUT R4, R5, 0x80000000, RZ, 0xc0, !PT ;  /* 0x8000000005047812 */ /* 0x000fe200078ec0ff */
[----:B------:R-:W-:-:S03]  /*4fb0*/  IMAD.MOV.U32 R19, RZ, RZ, R27 ;  /* 0x000000ffff137224 */ /* 0x000fc600078e001b */
[----:B------:R-:W-:-:S04]  /*4fc0*/  SHF.R.U32.HI R5, RZ, 0x18, R4 ;  /* 0x00000018ff057819 */ /* 0x000fc80000011604 */
[----:B------:R-:W-:-:S05]  /*4fd0*/  LOP3.LUT R5, R0, R5, RZ, 0xfc, !PT ;  /* 0x0000000500057212 */ /* 0x000fca00078efcff */
[----:B------:R0:W-:Y:S01]  /*4fe0*/  STG.E.U8 desc[UR36][R2.64], R5 ;  /* 0x0000000502007986 */ /* 0x0001e2000c101124 */
[----:B------:R-:W-:Y:S05]  /*4ff0*/  BRA `(.L_x_16780) ;  /* 0x0000000400d87947 */ /* 0x000fea0003800000 */
.L_x_16795:
[----:B------:R-:W-:Y:S02]  /*5000*/  HADD2.F32 R0, -RZ, R0.H0_H0 ;  /* 0x20000000ff007230 */ /* 0x000fe40000004100 */
[----:B------:R-:W-:-:S03]  /*5010*/  IMAD.MOV.U32 R19, RZ, RZ, R27 ;  /* 0x000000ffff137224 */ /* 0x000fc600078e001b */
[----:B------:R-:W-:-:S05]  /*5020*/  F2FP.BF16.F32.PACK_AB R0, RZ, R0 ;  /* 0x00000000ff00723e */ /* 0x000fca00000010ff */
[----:B------:R0:W-:Y:S01]  /*5030*/  STG.E.U16 desc[UR36][R2.64], R0 ;  /* 0x0000000002007986 */ /* 0x0001e2000c101524 */
[----:B------:R-:W-:Y:S05]  /*5040*/  BRA `(.L_x_16780) ;  /* 0x0000000400c47947 */ /* 0x000fea0003800000 */
.L_x_16792:
        /* <DEDUP_REMOVED lines=13> */
.L_x_16804:
        /* <DEDUP_REMOVED lines=17> */
.L_x_16807:
[----:B------:R-:W-:-:S04]  /*5230*/  LOP3.LUT R0, R7, 0x80000000, RZ, 0xc0, !PT ;  /* 0x8000000007007812 */ /* 0x000fc800078ec0ff */
[----:B------:R-:W-:-:S04]  /*5240*/  SHF.R.U32.HI R5, RZ, 0x18, R0 ;  /* 0x00000018ff057819 */ /* 0x000fc80000011600 */
[----:B------:R-:W-:-:S04]  /*5250*/  LOP3.LUT R4, R4, R5, RZ, 0xfc, !PT ;  /* 0x0000000504047212 */ /* 0x000fc800078efcff */
[----:B------:R-:W-:-:S07]  /*5260*/  PRMT R0, R4, 0x7610, R0 ;  /* 0x0000761004007816 */ /* 0x000fce0000000000 */
.L_x_16806:
[----:B------:R-:W-:Y:S05]  /*5270*/  BSYNC B0 ;  /* 0x0000000000007941 */ /* 0x000fea0003800000 */
.L_x_16805:
[----:B------:R3:W-:Y:S01]  /*5280*/  STG.E.U8 desc[UR36][R2.64], R0 ;  /* 0x0000000002007986 */ /* 0x0007e2000c101124 */
[----:B------:R-:W-:Y:S01]  /*5290*/  IMAD.MOV.U32 R19, RZ, RZ, R27 ;  /* 0x000000ffff137224 */ /* 0x000fe200078e001b */
[----:B------:R-:W-:Y:S06]  /*52a0*/  BRA `(.L_x_16780) ;  /* 0x00000004002c7947 */ /* 0x000fec0003800000 */
.L_x_16803:
        /* <DEDUP_REMOVED lines=17> */
.L_x_16810:
[----:B------:R-:W-:-:S04]  /*53c0*/  LOP3.LUT R0, R7, 0x80000000, RZ, 0xc0, !PT ;  /* 0x8000000007007812 */ /* 0x000fc800078ec0ff */
[----:B------:R-:W-:-:S04]  /*53d0*/  SHF.R.U32.HI R5, RZ, 0x18, R0 ;  /* 0x00000018ff057819 */ /* 0x000fc80000011600 */
[----:B------:R-:W-:-:S04]  /*53e0*/  LOP3.LUT R4, R4, R5, RZ, 0xfc, !PT ;  /* 0x0000000504047212 */ /* 0x000fc800078efcff */
[----:B------:R-:W-:-:S07]  /*53f0*/  PRMT R0, R4, 0x7610, R0 ;  /* 0x0000761004007816 */ /* 0x000fce0000000000 */
.L_x_16809:
[----:B------:R-:W-:Y:S05]  /*5400*/  BSYNC B0 ;  /* 0x0000000000007941 */ /* 0x000fea0003800000 */
.L_x_16808:
[----:B------:R0:W-:Y:S01]  /*5410*/  STG.E.U8 desc[UR36][R2.64], R0 ;  /* 0x0000000002007986 */ /* 0x0001e2000c101124 */
[----:B------:R-:W-:Y:S01]  /*5420*/  IMAD.MOV.U32 R19, RZ, RZ, R27 ;  /* 0x000000ffff137224 */ /* 0x000fe200078e001b */
[----:B------:R-:W-:Y:S06]  /*5430*/  BRA `(.L_x_16780) ;  /* 0x0000000000c87947 */ /* 0x000fec0003800000 */
.L_x_16802:
        /* <DEDUP_REMOVED lines=23> */
.L_x_16785:
        /* <DEDUP_REMOVED lines=16> */
.L_x_16813:
[----:B------:R-:W-:Y:S01]  /*56b0*/  IMAD.MOV.U32 R19, RZ, RZ, R27 ;  /* 0x000000ffff137224 */ /* 0x000fe200078e001b */
[----:B------:R-:W-:Y:S06]  /*56c0*/  BRA `(.L_x_16780) ;  /* 0x0000000000247947 */ /* 0x000fec0003800000 */
.L_x_16812:
[----:B------:R-:W-:Y:S02]  /*56d0*/  HADD2.F32 R4, -RZ, R0.H0_H0 ;  /* 0x20000000ff047230 */ /* 0x000fe40000004100 */
[----:B------:R-:W-:-:S04]  /*56e0*/  IMAD.MOV.U32 R19, RZ, RZ, R27 ;  /* 0x000000ffff137224 */ /* 0x000fc800078e001b */
[----:B------:R-:W0:Y:S02]  /*56f0*/  F2I.U64.TRUNC R4, R4 ;  /* 0x0000000400047311 */ /* 0x000e24000020d800 */
[----:B0-----:R2:W-:Y:S01]  /*5700*/  STG.E.64 desc[UR36][R2.64], R4 ;  /* 0x0000000402007986 */ /* 0x0015e2000c101b24 */
[----:B------:R-:W-:Y:S05]  /*5710*/  BRA `(.L_x_16780) ;  /* 0x0000000000107947 */ /* 0x000fea0003800000 */
.L_x_16811:
[----:B------:R-:W-:Y:S02]  /*5720*/  HADD2.F32 R0, -RZ, R0.H0_H0 ;  /* 0x20000000ff007230 */ /* 0x000fe40000004100 */
[----:B------:R-:W-:Y:S02]  /*5730*/  IMAD.MOV.U32 R19, RZ, RZ, R27 ;  /* 0x000000ffff137224 */ /* 0x000fe400078e001b */
[----:B------:R-:W0:Y:S02]  /*5740*/  F2I.FTZ.U32.TRUNC.NTZ R5, R0 ;  /* 0x0000000000057305 */ /* 0x000e24000021f000 */
[----:B0-----:R0:W-:Y:S03]  /*5750*/  STG.E desc[UR36][R2.64], R5 ;  /* 0x0000000502007986 */ /* 0x0011e6000c101924 */
.L_x_16780:
[----:B------:R-:W-:Y:S05]  /*5760*/  BSYNC B6 ;  /* 0x0000000000067941 */ /* 0x000fea0003800000 */
.L_x_16779:
        /* <DEDUP_REMOVED lines=25> */
.L_x_16819:
[----:B------:R-:W-:-:S06]  /*5900*/  HADD2.F32 R5, -RZ, R24.H0_H0 ;  /* 0x20000018ff057230 */ /* 0x000fcc0000004100 */
[----:B------:R-:W0:Y:S02]  /*5910*/  F2I.S64.TRUNC R4, R5 ;  /* 0x0000000500047311 */ /* 0x000e24000020d900 */
[----:B0-----:R0:W-:Y:S01]  /*5920*/  STG.E.U8 desc[UR36][R2.64], R4 ;  /* 0x0000000402007986 */ /* 0x0011e2000c101124 */
[----:B------:R-:W-:Y:S05]  /*5930*/  BRA `(.L_x_16821) ;  /* 0x0000000c00847947 */ /* 0x000fea0003800000 */
.L_x_16818:
        /* <DEDUP_REMOVED lines=10> */
.L_x_16823:
[----:B------:R-:W-:-:S04]  /*59e0*/  HADD2.F32 R24, -RZ, R24.H0_H0 ;  /* 0x20000018ff187230 */ /* 0x000fc80000004100 */
[----:B------:R-:W0:Y:S02]  /*59f0*/  F2I.FTZ.TRUNC.NTZ R5, R24 ;  /* 0x0000001800057305 */ /* 0x000e24000021f100 */
[----:B0-----:R0:W-:Y:S01]  /*5a00*/  STG.E desc[UR36][R2.64], R5 ;  /* 0x0000000502007986 */ /* 0x0011e2000c101924 */
[----:B------:R-:W-:Y:S05]  /*5a10*/  BRA `(.L_x_16821) ;  /* 0x0000000c004c7947 */ /* 0x000fea0003800000 */
.L_x_16822:
[----:B------:R-:W-:-:S04]  /*5a20*/  HADD2.F32 R24, -RZ, R24.H0_H0 ;  /* 0x20000018ff187230 */ /* 0x000fc80000004100 */
[----:B------:R-:W0:Y:S02]  /*5a30*/  F2I.FTZ.TRUNC.NTZ R5, R24 ;  /* 0x0000001800057305 */ /* 0x000e24000021f100 */
[----:B0-----:R0:W-:Y:S01]  /*5a40*/  STG.E.U16 desc[UR36][R2.64], R5 ;  /* 0x0000000502007986 */ /* 0x0011e2000c101524 */
[----:B------:R-:W-:Y:S05]  /*5a50*/  BRA `(.L_x_16821) ;  /* 0x0000000c003c7947 */ /* 0x000fea0003800000 */
.L_x_16817:
        /* <DEDUP_REMOVED lines=9> */
.L_x_16825:
[----:B------:R0:W-:Y:S01]  /*5af0*/  STG.E.U16 desc[UR36][R2.64], R24 ;  /* 0x0000001802007986 */ /* 0x0001e2000c101524 */
[----:B------:R-:W-:Y:S05]  /*5b00*/  BRA `(.L_x_16821) ;  /* 0x0000000c00107947 */ /* 0x000fea0003800000 */
.L_x_16824:
        /* <DEDUP_REMOVED lines=10> */
.L_x_16827:
[----:B------:R-:W-:-:S05]  /*5bb0*/  HADD2.F32 R0, -RZ, R24.H0_H0 ;  /* 0x20000018ff007230 */ /* 0x000fca0000004100 */
[----:B------:R-:W-:-:S04]  /*5bc0*/  F2FP.F16.F32.PACK_AB R0, RZ, R0 ;  /* 0x00000000ff00723e */ /* 0x000fc800000000ff */
[----:B------:R-:W-:-:S05]  /*5bd0*/  PRMT R0, R0, 0x5410, RZ ;  /* 0x0000541000007816 */ /* 0x000fca00000000ff */
[----:B------:R0:W-:Y:S01]  /*5be0*/  STG.E desc[UR36][R2.64], R0 ;  /* 0x0000000002007986 */ /* 0x0001e2000c101924 */
[----:B------:R-:W-:Y:S05]  /*5bf0*/  BRA `(.L_x_16821) ;  /* 0x0000000800d47947 */ /* 0x000fea0003800000 */
.L_x_16826:
[----:B------:R-:W-:-:S05]  /*5c00*/  HADD2.F32 R4, -RZ, R24.H0_H0 ;  /* 0x20000018ff047230 */ /* 0x000fca0000004100 */
[----:B------:R-:W-:-:S06]  /*5c10*/  FMUL.FTZ R4, R4, 1 ;  /* 0x3f80000004047820 */ /* 0x000fcc0000410000 */
[----:B------:R-:W0:Y:S02]  /*5c20*/  F2F.F64.F32 R4, R4 ;  /* 0x0000000400047310 */ /* 0x000e240000201800 */
[----:B0-----:R0:W-:Y:S01]  /*5c30*/  STG.E.64 desc[UR36][R2.64], R4 ;  /* 0x0000000402007986 */ /* 0x0011e2000c101b24 */
[----:B------:R-:W-:Y:S05]  /*5c40*/  BRA `(.L_x_16821) ;  /* 0x0000000800c07947 */ /* 0x000fea0003800000 */
.L_x_16816:
        /* <DEDUP_REMOVED lines=13> */
.L_x_16830:
[----:B------:R-:W-:Y:S01]  /*5d20*/  HADD2.F32 R24, -RZ, R24.H0_H0 ;  /* 0x20000018ff187230 */ /* 0x000fe20000004100 */
[----:B------:R-:W-:-:S04]  /*5d30*/  CS2R R6, SRZ ;  /* 0x0000000000067805 */ /* 0x000fc8000001ff00 */
[----:B------:R-:W-:-:S06]  /*5d40*/  FMUL.FTZ R4, R24, 1 ;  /* 0x3f80000018047820 */ /* 0x000fcc0000410000 */
[----:B------:R-:W0:Y:S02]  /*5d50*/  F2F.F64.F32 R4, R4 ;  /* 0x0000000400047310 */ /* 0x000e240000201800 */
[----:B0-----:R0:W-:Y:S01]  /*5d60*/  STG.E.128 desc[UR36][R2.64], R4 ;  /* 0x0000000402007986 */ /* 0x0011e2000c101d24 */
[----:B------:R-:W-:Y:S05]  /*5d70*/  BRA `(.L_x_16821) ;  /* 0x0000000800747947 */ /* 0x000fea0003800000 */
.L_x_16829:
        /* <DEDUP_REMOVED lines=21> */
.L_x_16834:
[----:B------:R-:W-:Y:S05]  /*5ed0*/  BSYNC B0 ;  /* 0x0000000000007941 */ /* 0x000fea0003800000 */
.L_x_16833:
[----:B------:R-:W-:-:S05]  /*5ee0*/  LOP3.LUT R5, R0, R5, RZ, 0xfc, !PT ;  /* 0x0000000500057212 */ /* 0x000fca00078efcff */
[----:B------:R0:W-:Y:S01]  /*5ef0*/  STG.E.U8 desc[UR36][R2.64], R5 ;  /* 0x0000000502007986 */ /* 0x0001e2000c101124 */
[----:B------:R-:W-:Y:S05]  /*5f00*/  BRA `(.L_x_16821) ;  /* 0x0000000800107947 */ /* 0x000fea0003800000 */
.L_x_16832:
        /* <DEDUP_REMOVED lines=13> */
.L_x_16836:
[----:B------:R-:W-:Y:S01]  /*5fe0*/  IMAD.MOV.U32 R0, RZ, RZ, 0x7f ;  /* 0x0000007fff007424 */ /* 0x000fe200078e00ff */
[----:B------:R-:W-:-:S04]  /*5ff0*/  ISETP.GT.U32.AND P0, PT, R4, 0x7f800000, PT ;  /* 0x7f8000000400780c */ /* 0x000fc80003f04070 */
[----:B------:R-:W-:-:S09]  /*6000*/  SEL R0, R0, 0x7c, P0 ;  /* 0x0000007c00007807 */ /* 0x000fd20000000000 */
.L_x_16837:
[----:B------:R-:W-:Y:S05]  /*6010*/  BSYNC B0 ;  /* 0x0000000000007941 */ /* 0x000fea0003800000 */
.L_x_16835:
[----:B------:R-:W-:-:S04]  /*6020*/  LOP3.LUT R4, R5, 0x80000000, RZ, 0xc0, !PT ;  /* 0x8000000005047812 */ /* 0x000fc800078ec0ff */
[----:B------:R-:W-:-:S04]  /*6030*/  SHF.R.U32.HI R5, RZ, 0x18, R4 ;  /* 0x00000018ff057819 */ /* 0x000fc80000011604 */
[----:B------:R-:W-:-:S05]  /*6040*/  LOP3.LUT R5, R0, R5, RZ, 0xfc, !PT ;  /* 0x0000000500057212 */ /* 0x000fca00078efcff */
[----:B------:R0:W-:Y:S01]  /*6050*/  STG.E.U8 desc[UR36][R2.64], R5 ;  /* 0x0000000502007986 */ /* 0x0001e2000c101124 */
[----:B------:R-:W-:Y:S05]  /*6060*/  BRA `(.L_x_16821) ;  /* 0x0000000400b87947 */ /* 0x000fea0003800000 */
.L_x_16831:
[----:B------:R-:W-:-:S05]  /*6070*/  HADD2.F32 R0, -RZ, R24.H0_H0 ;  /* 0x20000018ff007230 */ /* 0x000fca0000004100 */
[----:B------:R-:W-:-:S05]  /*6080*/  F2FP.BF16.F32.PACK_AB R0, RZ, R0 ;  /* 0x00000000ff00723e */ /* 0x000fca00000010ff */
[----:B------:R0:W-:Y:S01]  /*6090*/  STG.E.U16 desc[UR36][R2.64], R0 ;  /* 0x0000000002007986 */ /* 0x0001e2000c101524 */
[----:B------:R-:W-:Y:S05]  /*60a0*/  BRA `(.L_x_16821) ;  /* 0x0000000400a87947 */ /* 0x000fea0003800000 */
.L_x_16828:
        /* <DEDUP_REMOVED lines=12> */
.L_x_16840:
        /* <DEDUP_REMOVED lines=17> */
.L_x_16843:
[----:B------:R-:W-:-:S04]  /*6280*/  LOP3.LUT R0, R7, 0x80000000, RZ, 0xc0, !PT ;  /* 0x8000000007007812 */ /* 0x000fc800078ec0ff */
[----:B------:R-:W-:-:S04]  /*6290*/  SHF.R.U32.HI R5, RZ, 0x18, R0 ;  /* 0x00000018ff057819 */ /* 0x000fc80000011600 */
[----:B------:R-:W-:-:S04]  /*62a0*/  LOP3.LUT R4, R4, R5, RZ, 0xfc, !PT ;  /* 0x0000000504047212 */ /* 0x000fc800078efcff */
[----:B------:R-:W-:-:S07]  /*62b0*/  PRMT R0, R4, 0x7610, R0 ;  /* 0x0000761004007816 */ /* 0x000fce0000000000 */
.L_x_16842:
[----:B------:R-:W-:Y:S05]  /*62c0*/  BSYNC B0 ;  /* 0x0000000000007941 */ /* 0x000fea0003800000 */
.L_x_16841:
[----:B------:R3:W-:Y:S01]  /*62d0*/  STG.E.U8 desc[UR36][R2.64], R0 ;  /* 0x0000000002007986 */ /* 0x0007e2000c101124 */
[----:B------:R-:W-:Y:S05]  /*62e0*/  BRA `(.L_x_16821) ;  /* 0x0000000400187947 */ /* 0x000fea0003800000 */
.L_x_16839:
        /* <DEDUP_REMOVED lines=17> */
.L_x_16846:
[----:B------:R-:W-:-:S04]  /*6400*/  LOP3.LUT R0, R7, 0x80000000, RZ, 0xc0, !PT ;  /* 0x8000000007007812 */ /* 0x000fc800078ec0ff */
[----:B------:R-:W-:-:S04]  /*6410*/  SHF.R.U32.HI R5, RZ, 0x18, R0 ;  /* 0x00000018ff057819 */ /* 0x000fc80000011600 */
[----:B------:R-:W-:-:S04]  /*6420*/  LOP3.LUT R4, R4, R5, RZ, 0xfc, !PT ;  /* 0x0000000504047212 */ /* 0x000fc800078efcff */
[----:B------:R-:W-:-:S07]  /*6430*/  PRMT R0, R4, 0x7610, R0 ;  /* 0x0000761004007816 */ /* 0x000fce0000000000 */
.L_x_16845:
[----:B------:R-:W-:Y:S05]  /*6440*/  BSYNC B0 ;  /* 0x0000000000007941 */ /* 0x000fea0003800000 */
.L_x_16844:
[----:B------:R0:W-:Y:S01]  /*6450*/  STG.E.U8 desc[UR36][R2.64], R0 ;  /* 0x0000000002007986 */ /* 0x0001e2000c101124 */
[----:B------:R-:W-:Y:S05]  /*6460*/  BRA `(.L_x_16821) ;  /* 0x0000000000b87947 */ /* 0x000fea0003800000 */
.L_x_16838:
        /* <DEDUP_REMOVED lines=22> */
.L_x_16820:
        /* <DEDUP_REMOVED lines=16> */
.L_x_16849:
[----:B------:R-:W-:Y:S05]  /*66d0*/  BRA `(.L_x_16821) ;  /* 0x00000000001c7947 */ /* 0x000fea0003800000 */
.L_x_16848:
[----:B------:R-:W-:-:S06]  /*66e0*/  HADD2.F32 R4, -RZ, R24.H0_H0 ;  /* 0x20000018ff047230 */ /* 0x000fcc0000004100 */
[----:B------:R-:W0:Y:S02]  /*66f0*/  F2I.U64.TRUNC R4, R4 ;  /* 0x0000000400047311 */ /* 0x000e24000020d800 */
[----:B0-----:R2:W-:Y:S01]  /*6700*/  STG.E.64 desc[UR36][R2.64], R4 ;  /* 0x0000000402007986 */ /* 0x0015e2000c101b24 */
[----:B------:R-:W-:Y:S05]  /*6710*/  BRA `(.L_x_16821) ;  /* 0x00000000000c7947 */ /* 0x000fea0003800000 */
.L_x_16847:
[----:B------:R-:W-:-:S04]  /*6720*/  HADD2.F32 R24, -RZ, R24.H0_H0 ;  /* 0x20000018ff187230 */ /* 0x000fc80000004100 */
[----:B------:R-:W0:Y:S02]  /*6730*/  F2I.FTZ.U32.TRUNC.NTZ R5, R24 ;  /* 0x0000001800057305 */ /* 0x000e24000021f000 */
[----:B0-----:R0:W-:Y:S02]  /*6740*/  STG.E desc[UR36][R2.64], R5 ;  /* 0x0000000502007986 */ /* 0x0011e4000c101924 */
.L_x_16821:
        /* <DEDUP_REMOVED lines=25> */
.L_x_16853:
[----:B------:R-:W-:-:S06]  /*68e0*/  HADD2.F32 R5, -RZ, R23.H0_H0 ;  /* 0x20000017ff057230 */ /* 0x000fcc0000004100 */
[----:B------:R-:W0:Y:S02]  /*68f0*/  F2I.S64.TRUNC R4, R5 ;  /* 0x0000000500047311 */ /* 0x000e24000020d900 */
[----:B0-----:R3:W-:Y:S01]  /*6900*/  STG.E.U8 desc[UR36][R2.64], R4 ;  /* 0x0000000402007986 */ /* 0x0017e2000c101124 */
[----:B------:R-:W-:Y:S05]  /*6910*/  BRA `(.L_x_16855) ;  /* 0x0000000c00847947 */ /* 0x000fea0003800000 */
.L_x_16852:
        /* <DEDUP_REMOVED lines=10> */
.L_x_16857:
[----:B------:R-:W-:-:S06]  /*69c0*/  HADD2.F32 R23, -RZ, R23.H0_H0 ;  /* 0x20000017ff177230 */ /* 0x000fcc0000004100 */
[----:B------:R-:W0:Y:S02]  /*69d0*/  F2I.FTZ.TRUNC.NTZ R23, R23 ;  /* 0x0000001700177305 */ /* 0x000e24000021f100 */
[----:B0-----:R2:W-:Y:S01]  /*69e0*/  STG.E desc[UR36][R2.64], R23 ;  /* 0x0000001702007986 */ /* 0x0015e2000c101924 */
[----:B------:R-:W-:Y:S05]  /*69f0*/  BRA `(.L_x_16855) ;  /* 0x0000000c004c7947 */ /* 0x000fea0003800000 */
.L_x_16856:
[----:B------:R-:W-:-:S06]  /*6a00*/  HADD2.F32 R23, -RZ, R23.H0_H0 ;  /* 0x20000017ff177230 */ /* 0x000fcc0000004100 */
[----:B------:R-:W0:Y:S02]  /*6a10*/  F2I.FTZ.TRUNC.NTZ R23, R23 ;  /* 0x0000001700177305 */ /* 0x000e24000021f100 */
[----:B0-----:R0:W-:Y:S01]  /*6a20*/  STG.E.U16 desc[UR36][R2.64], R23 ;  /* 0x0000001702007986 */ /* 0x0011e2000c101524 */
[----:B------:R-:W-:Y:S05]  /*6a30*/  BRA `(.L_x_16855) ;  /* 0x0000000c003c7947 */ /* 0x000fea0003800000 */
.L_x_16851:
        /* <DEDUP_REMOVED lines=9> */
.L_x_16859:
[----:B------:R0:W-:Y:S01]  /*6ad0*/  STG.E.U16 desc[UR36][R2.64], R23 ;  /* 0x0000001702007986 */ /* 0x0001e2000c101524 */
[----:B------:R-:W-:Y:S05]  /*6ae0*/  BRA `(.L_x_16855) ;  /* 0x0000000c00107947 */ /* 0x000fea0003800000 */
.L_x_16858:
        /* <DEDUP_REMOVED lines=10> */
.L_x_16861:
[----:B------:R-:W-:-:S05]  /*6b90*/  HADD2.F32 R0, -RZ, R23.H0_H0 ;  /* 0x20000017ff007230 */ /* 0x000fca0000004100 */
[----:B------:R-:W-:-:S04]  /*6ba0*/  F2FP.F16.F32.PACK_AB R0, RZ, R0 ;  /* 0x00000000ff00723e */ /* 0x000fc800000000ff */
[----:B------:R-:W-:-:S05]  /*6bb0*/  PRMT R0, R0, 0x5410, RZ ;  /* 0x0000541000007816 */ /* 0x000fca00000000ff */
[----:B------:R0:W-:Y:S01]  /*6bc0*/  STG.E desc[UR36][R2.64], R0 ;  /* 0x0000000002007986 */ /* 0x0001e2000c101924 */
[----:B------:R-:W-:Y:S05]  /*6bd0*/  BRA `(.L_x_16855) ;  /* 0x0000000800d47947 */ /* 0x000fea0003800000 */
.L_x_16860:
[----:B------:R-:W-:-:S05]  /*6be0*/  HADD2.F32 R4, -RZ, R23.H0_H0 ;  /* 0x20000017ff047230 */ /* 0x000fca0000004100 */
[----:B------:R-:W-:-:S06]  /*6bf0*/  FMUL.FTZ R4, R4, 1 ;  /* 0x3f80000004047820 */ /* 0x000fcc0000410000 */
[----:B------:R-:W0:Y:S02]  /*6c00*/  F2F.F64.F32 R4, R4 ;  /* 0x0000000400047310 */ /* 0x000e240000201800 */
[----:B0-----:R0:W-:Y:S01]  /*6c10*/  STG.E.64 desc[UR36][R2.64], R4 ;  /* 0x0000000402007986 */ /* 0x0011e2000c101b24 */
[----:B------:R-:W-:Y:S05]  /*6c20*/  BRA `(.L_x_16855) ;  /* 0x0000000800c07947 */ /* 0x000fea0003800000 */
.L_x_16850:
        /* <DEDUP_REMOVED lines=13> */
.L_x_16864:
[----:B------:R-:W-:Y:S01]  /*6d00*/  HADD2.F32 R23, -RZ, R23.H0_H0 ;  /* 0x20000017ff177230 */ /* 0x000fe20000004100 */
[----:B------:R-:W-:-:S04]  /*6d10*/  CS2R R6, SRZ ;  /* 0x0000000000067805 */ /* 0x000fc8000001ff00 */
[----:B------:R-:W-:-:S06]  /*6d20*/  FMUL.FTZ R4, R23, 1 ;  /* 0x3f80000017047820 */ /* 0x000fcc0000410000 */
[----:B------:R-:W0:Y:S02]  /*6d30*/  F2F.F64.F32 R4, R4 ;  /* 0x0000000400047310 */ /* 0x000e240000201800 */
[----:B0-----:R0:W-:Y:S01]  /*6d40*/  STG.E.128 desc[UR36][R2.64], R4 ;  /* 0x0000000402007986 */ /* 0x0011e2000c101d24 */
[----:B------:R-:W-:Y:S05]  /*6d50*/  BRA `(.L_x_16855) ;  /* 0x0000000800747947 */ /* 0x000fea0003800000 */
.L_x_16863:
        /* <DEDUP_REMOVED lines=21> */
.L_x_16868:
[----:B------:R-:W-:Y:S05]  /*6eb0*/  BSYNC B0 ;  /* 0x0000000000007941 */ /* 0x000fea0003800000 */
.L_x_16867:
[----:B------:R-:W-:-:S05]  /*6ec0*/  LOP3.LUT R5, R0, R5, RZ, 0xfc, !PT ;  /* 0x0000000500057212 */ /* 0x000fca00078efcff */
[----:B------:R0:W-:Y:S01]  /*6ed0*/  STG.E.U8 desc[UR36][R2.64], R5 ;  /* 0x0000000502007986 */ /* 0x0001e2000c101124 */
[----:B------:R-:W-:Y:S05]  /*6ee0*/  BRA `(.L_x_16855) ;  /* 0x0000000800107947 */ /* 0x000fea0003800000 */
.L_x_16866:
        /* <DEDUP_REMOVED lines=13> */
.L_x_16870:
[----:B------:R-:W-:Y:S01]  /*6fc0*/  IMAD.MOV.U32 R0, RZ, RZ, 0x7f ;  /* 0x0000007fff007424 */ /* 0x000fe200078e00ff */
[----:B------:R-:W-:-:S04]  /*6fd0*/  ISETP.GT.U32.AND P0, PT, R4, 0x7f800000, PT ;  /* 0x7f8000000400780c */ /* 0x000fc80003f04070 */
[----:B------:R-:W-:-:S09]  /*6fe0*/  SEL R0, R0, 0x7c, P0 ;  /* 0x0000007c00007807 */ /* 0x000fd20000000000 */
.L_x_16871:
[----:B------:R-:W-:Y:S05]  /*6ff0*/  BSYNC B0 ;  /* 0x0000000000007941 */ /* 0x000fea0003800000 */
.L_x_16869:
[----:B------:R-:W-:-:S04]  /*7000*/  LOP3.LUT R4, R23, 0x80000000, RZ, 0xc0, !PT ;  /* 0x8000000017047812 */ /* 0x000fc800078ec0ff */
[----:B------:R-:W-:-:S04]  /*7010*/  SHF.R.U32.HI R5, RZ, 0x18, R4 ;  /* 0x00000018ff057819 */ /* 0x000fc80000011604 */
[----:B------:R-:W-:-:S05]  /*7020*/  LOP3.LUT R5, R0, R5, RZ, 0xfc, !PT ;  /* 0x0000000500057212 */ /* 0x000fca00078efcff */
[----:B------:R0:W-:Y:S01]  /*7030*/  STG.E.U8 desc[UR36][R2.64], R5 ;  /* 0x0000000502007986 */ /* 0x0001e2000c101124 */
[----:B------:R-:W-:Y:S05]  /*7040*/  BRA `(.L_x_16855) ;  /* 0x0000000400b87947 */ /* 0x000fea0003800000 */
.L_x_16865:
[----:B------:R-:W-:-:S05]  /*7050*/  HADD2.F32 R0, -RZ, R23.H0_H0 ;  /* 0x20000017ff007230 */ /* 0x000fca0000004100 */
[----:B------:R-:W-:-:S05]  /*7060*/  F2FP.BF16.F32.PACK_AB R0, RZ, R0 ;  /* 0x00000000ff00723e */ /* 0x000fca00000010ff */
[----:B------:R0:W-:Y:S01]  /*7070*/  STG.E.U16 desc[UR36][R2.64], R0 ;  /* 0x0000000002007986 */ /* 0x0001e2000c101524 */
[----:B------:R-:W-:Y:S05]  /*7080*/  BRA `(.L_x_16855) ;  /* 0x0000000400a87947 */ /* 0x000fea0003800000 */
.L_x_16862:
        /* <DEDUP_REMOVED lines=12> */
.L_x_16874:
        /* <DEDUP_REMOVED lines=17> */
.L_x_16877:
[----:B------:R-:W-:-:S04]  /*7260*/  LOP3.LUT R0, R23, 0x80000000, RZ, 0xc0, !PT ;  /* 0x8000000017007812 */ /* 0x000fc800078ec0ff */
[----:B------:R-:W-:-:S04]  /*7270*/  SHF.R.U32.HI R5, RZ, 0x18, R0 ;  /* 0x00000018ff057819 */ /* 0x000fc80000011600 */
[----:B------:R-:W-:-:S04]  /*7280*/  LOP3.LUT R4, R4, R5, RZ, 0xfc, !PT ;  /* 0x0000000504047212 */ /* 0x000fc800078efcff */
[----:B------:R-:W-:-:S07]  /*7290*/  PRMT R0, R4, 0x7610, R0 ;  /* 0x0000761004007816 */ /* 0x000fce0000000000 */
.L_x_16876:
[----:B------:R-:W-:Y:S05]  /*72a0*/  BSYNC B0 ;  /* 0x0000000000007941 */ /* 0x000fea0003800000 */
.L_x_16875:
[----:B------:R0:W-:Y:S01]  /*72b0*/  STG.E.U8 desc[UR36][R2.64], R0 ;  /* 0x0000000002007986 */ /* 0x0001e2000c101124 */
[----:B------:R-:W-:Y:S05]  /*72c0*/  BRA `(.L_x_16855) ;  /* 0x0000000400187947 */ /* 0x000fea0003800000 */
.L_x_16873:
        /* <DEDUP_REMOVED lines=17> */
.L_x_16880:
[----:B------:R-:W-:-:S04]  /*73e0*/  LOP3.LUT R0, R23, 0x80000000, RZ, 0xc0, !PT ;  /* 0x8000000017007812 */ /* 0x000fc800078ec0ff */
[----:B------:R-:W-:-:S04]  /*73f0*/  SHF.R.U32.HI R5, RZ, 0x18, R0 ;  /* 0x00000018ff057819 */ /* 0x000fc80000011600 */
[----:B------:R-:W-:-:S04]  /*7400*/  LOP3.LUT R4, R4, R5, RZ, 0xfc, !PT ;  /* 0x0000000504047212 */ /* 0x000fc800078efcff */
[----:B------:R-:W-:-:S07]  /*7410*/  PRMT R0, R4, 0x7610, R0 ;  /* 0x0000761004007816 */ /* 0x000fce0000000000 */
.L_x_16879:
[----:B------:R-:W-:Y:S05]  /*7420*/  BSYNC B0 ;  /* 0x0000000000007941 */ /* 0x000fea0003800000 */
.L_x_16878:
[----:B------:R0:W-:Y:S01]  /*7430*/  STG.E.U8 desc[UR36][R2.64], R0 ;  /* 0x0000000002007986 */ /* 0x0001e2000c101124 */
[----:B------:R-:W-:Y:S05]  /*7440*/  BRA `(.L_x_16855) ;  /* 0x0000000000b87947 */ /* 0x000fea0003800000 */
.L_x_16872:
        /* <DEDUP_REMOVED lines=22> */
.L_x_16854:
        /* <DEDUP_REMOVED lines=16> */
.L_x_16883:
[----:B------:R-:W-:Y:S05]  /*76b0*/  BRA `(.L_x_16855) ;  /* 0x00000000001c7947 */ /* 0x000fea0003800000 */
.L_x_16882:
[----:B------:R-:W-:-:S06]  /*76c0*/  HADD2.F32 R4, -RZ, R23.H0_H0 ;  /* 0x20000017ff047230 */ /* 0x000fcc0000004100 */
[----:B------:R-:W0:Y:S02]  /*76d0*/  F2I.U64.TRUNC R4, R4 ;  /* 0x0000000400047311 */ /* 0x000e24000020d800 */
[----:B0-----:R0:W-:Y:S01]  /*76e0*/  STG.E.64 desc[UR36][R2.64], R4 ;  /* 0x0000000402007986 */ /* 0x0011e2000c101b24 */
[----:B------:R-:W-:Y:S05]  /*76f0*/  BRA `(.L_x_16855) ;  /* 0x00000000000c7947 */ /* 0x000fea0003800000 */
.L_x_16881:
[----:B------:R-:W-:-:S06]  /*7700*/  HADD2.F32 R23, -RZ, R23.H0_H0 ;  /* 0x20000017ff177230 */ /* 0x000fcc0000004100 */
[----:B------:R-:W0:Y:S02]  /*7710*/  F2I.FTZ.U32.TRUNC.NTZ R23, R23 ;  /* 0x0000001700177305 */ /* 0x000e24000021f000 */
[----:B0-----:R0:W-:Y:S02]  /*7720*/  STG.E desc[UR36][R2.64], R23 ;  /* 0x0000001702007986 */ /* 0x0011e4000c101924 */
.L_x_16855:
[----:B------:R-:W-:-:S07]  /*7730*/  VIADD R19, R19, 0x80 ;  /* 0x0000008013137836 */ /* 0x000fce0000000000 */
.L_x_16815:
[----:B------:R-:W-:Y:S05]  /*7740*/  BSYNC B6 ;  /* 0x0000000000067941 */ /* 0x000fea0003800000 */
.L_x_16814:
        /* <DEDUP_REMOVED lines=23> */
.L_x_16887:
[----:B------:R-:W-:-:S06]  /*78c0*/  HADD2.F32 R5, -RZ, R22.H0_H0 ;  /* 0x20000016ff057230 */ /* 0x000fcc0000004100 */
[----:B------:R-:W0:Y:S02]  /*78d0*/  F2I.S64.TRUNC R4, R5 ;  /* 0x0000000500047311 */ /* 0x000e24000020d900 */
[----:B0-----:R-:W-:Y:S01]  /*78e0*/  STG.E.U8 desc[UR36][R2.64], R4 ;  /* 0x0000000402007986 */ /* 0x001fe2000c101124 */
[----:B------:R-:W-:Y:S05]  /*78f0*/  EXIT ;  /* 0x000000000000794d */ /* 0x000fea0003800000 */
.L_x_16886:
        /* <DEDUP_REMOVED lines=10> */
.L_x_16890:
[----:B------:R-:W-:-:S04]  /*79a0*/  HADD2.F32 R22, -RZ, R22.H0_H0 ;  /* 0x20000016ff167230 */ /* 0x000fc80000004100 */
[----:B------:R-:W0:Y:S02]  /*79b0*/  F2I.FTZ.TRUNC.NTZ R5, R22 ;  /* 0x0000001600057305 */ /* 0x000e24000021f100 */
[----:B0-----:R-:W-:Y:S01]  /*79c0*/  STG.E desc[UR36][R2.64], R5 ;  /* 0x0000000502007986 */ /* 0x001fe2000c101924 */
[----:B------:R-:W-:Y:S05]  /*79d0*/  EXIT ;  /* 0x000000000000794d */ /* 0x000fea0003800000 */
.L_x_16889:
[----:B------:R-:W-:-:S04]  /*79e0*/  HADD2.F32 R22, -RZ, R22.H0_H0 ;  /* 0x20000016ff167230 */ /* 0x000fc80000004100 */
[----:B------:R-:W0:Y:S02]  /*79f0*/  F2I.FTZ.TRUNC.NTZ R5, R22 ;  /* 0x0000001600057305 */ /* 0x000e24000021f100 */
[----:B0-----:R-:W-:Y:S01]  /*7a00*/  STG.E.U16 desc[UR36][R2.64], R5 ;  /* 0x0000000502007986 */ /* 0x001fe2000c101524 */
[----:B------:R-:W-:Y:S05]  /*7a10*/  EXIT ;  /* 0x000000000000794d */ /* 0x000fea0003800000 */
.L_x_16885:
        /* <DEDUP_REMOVED lines=9> */
.L_x_16892:
[----:B------:R-:W-:Y:S01]  /*7ab0*/  STG.E.U16 desc[UR36][R2.64], R22 ;  /* 0x0000001602007986 */ /* 0x000fe2000c101524 */
[----:B------:R-:W-:Y:S05]  /*7ac0*/  EXIT ;  /* 0x000000000000794d */ /* 0x000fea0003800000 */
.L_x_16891:
        /* <DEDUP_REMOVED lines=10> */
.L_x_16894:
[----:B------:R-:W-:-:S05]  /*7b70*/  HADD2.F32 R0, -RZ, R22.H0_H0 ;  /* 0x20000016ff007230 */ /* 0x000fca0000004100 */
[----:B------:R-:W-:-:S04]  /*7b80*/  F2FP.F16.F32.PACK_AB R0, RZ, R0 ;  /* 0x00000000ff00723e */ /* 0x000fc800000000ff */
[----:B------:R-:W-:-:S05]  /*7b90*/  PRMT R0, R0, 0x5410, RZ ;  /* 0x0000541000007816 */ /* 0x000fca00000000ff */
[----:B------:R-:W-:Y:S01]  /*7ba0*/  STG.E desc[UR36][R2.64], R0 ;  /* 0x0000000002007986 */ /* 0x000fe2000c101924 */
[----:B------:R-:W-:Y:S05]  /*7bb0*/  EXIT ;  /* 0x000000000000794d */ /* 0x000fea0003800000 */
.L_x_16893:
[----:B------:R-:W-:-:S05]  /*7bc0*/  HADD2.F32 R4, -RZ, R22.H0_H0 ;  /* 0x20000016ff047230 */ /* 0x000fca0000004100 */
[----:B------:R-:W-:-:S06]  /*7bd0*/  FMUL.FTZ R4, R4, 1 ;  /* 0x3f80000004047820 */ /* 0x000fcc0000410000 */
[----:B------:R-:W0:Y:S02]  /*7be0*/  F2F.F64.F32 R4, R4 ;  /* 0x0000000400047310 */ /* 0x000e240000201800 */
[----:B0-----:R-:W-:Y:S01]  /*7bf0*/  STG.E.64 desc[UR36][R2.64], R4 ;  /* 0x0000000402007986 */ /* 0x001fe2000c101b24 */
[----:B------:R-:W-:Y:S05]  /*7c00*/  EXIT ;  /* 0x000000000000794d */ /* 0x000fea0003800000 */
.L_x_16884:
        /* <DEDUP_REMOVED lines=13> */
.L_x_16897:
[----:B------:R-:W-:Y:S01]  /*7ce0*/  HADD2.F32 R22, -RZ, R22.H0_H0 ;  /* 0x20000016ff167230 */ /* 0x000fe20000004100 */
[----:B------:R-:W-:-:S04]  /*7cf0*/  CS2R R6, SRZ ;  /* 0x0000000000067805 */ /* 0x000fc8000001ff00 */
[----:B------:R-:W-:-:S06]  /*7d00*/  FMUL.FTZ R4, R22, 1 ;  /* 0x3f80000016047820 */ /* 0x000fcc0000410000 */
[----:B------:R-:W0:Y:S02]  /*7d10*/  F2F.F64.F32 R4, R4 ;  /* 0x0000000400047310 */ /* 0x000e240000201800 */
[----:B0-----:R-:W-:Y:S01]  /*7d20*/  STG.E.128 desc[UR36][R2.64], R4 ;  /* 0x0000000402007986 */ /* 0x001fe2000c101d24 */
[----:B------:R-:W-:Y:S05]  /*7d30*/  EXIT ;  /* 0x000000000000794d */ /* 0x000fea0003800000 */
.L_x_16896:
        /* <DEDUP_REMOVED lines=21> */
.L_x_16901:
[----:B------:R-:W-:Y:S05]  /*7e90*/  BSYNC B0 ;  /* 0x0000000000007941 */ /* 0x000fea0003800000 */
.L_x_16900:
[----:B------:R-:W-:-:S05]  /*7ea0*/  LOP3.LUT R5, R0, R5, RZ, 0xfc, !PT ;  /* 0x0000000500057212 */ /* 0x000fca00078efcff */
[----:B------:R-:W-:Y:S01]  /*7eb0*/  STG.E.U8 desc[UR36][R2.64], R5 ;  /* 0x0000000502007986 */ /* 0x000fe2000c101124 */
[----:B------:R-:W-:Y:S05]  /*7ec0*/  EXIT ;  /* 0x000000000000794d */ /* 0x000fea0003800000 */
.L_x_16899:
        /* <DEDUP_REMOVED lines=13> */
.L_x_16903:
[----:B------:R-:W-:Y:S01]  /*7fa0*/  IMAD.MOV.U32 R0, RZ, RZ, 0x7f ;  /* 0x0000007fff007424 */ /* 0x000fe200078e00ff */
[----:B------:R-:W-:-:S04]  /*7fb0*/  ISETP.GT.U32.AND P0, PT, R4, 0x7f800000, PT ;  /* 0x7f8000000400780c */ /* 0x000fc80003f04070 */
[----:B------:R-:W-:-:S09]  /*7fc0*/  SEL R0, R0, 0x7c, P0 ;  /* 0x0000007c00007807 */ /* 0x000fd20000000000 */
.L_x_16904:
[----:B------:R-:W-:Y:S05]  /*7fd0*/  BSYNC B0 ;  /* 0x0000000000007941 */ /* 0x000fea0003800000 */
.L_x_16902:
[----:B------:R-:W-:-:S04]  /*7fe0*/  LOP3.LUT R4, R5, 0x80000000, RZ, 0xc0, !PT ;  /* 0x8000000005047812 */ /* 0x000fc800078ec0ff */
[----:B------:R-:W-:-:S04]  /*7ff0*/  SHF.R.U32.HI R5, RZ, 0x18, R4 ;  /* 0x00000018ff057819 */ /* 0x000fc80000011604 */
[----:B------:R-:W-:-:S05]  /*8000*/  LOP3.LUT R5, R0, R5, RZ, 0xfc, !PT ;  /* 0x0000000500057212 */ /* 0x000fca00078efcff */
[----:B------:R-:W-:Y:S01]  /*8010*/  STG.E.U8 desc[UR36][R2.64], R5 ;  /* 0x0000000502007986 */ /* 0x000fe2000c101124 */
[----:B------:R-:W-:Y:S05]  /*8020*/  EXIT ;  /* 0x000000000000794d */ /* 0x000fea0003800000 */
.L_x_16898:
[----:B------:R-:W-:-:S05]  /*8030*/  HADD2.F32 R0, -RZ, R22.H0_H0 ;  /* 0x20000016ff007230 */ /* 0x000fca0000004100 */
[----:B------:R-:W-:-:S05]  /*8040*/  F2FP.BF16.F32.PACK_AB R0, RZ, R0 ;  /* 0x00000000ff00723e */ /* 0x000fca00000010ff */
[----:B------:R-:W-:Y:S01]  /*8050*/  STG.E.U16 desc[UR36][R2.64], R0 ;  /* 0x0000000002007986 */ /* 0x000fe2000c101524 */
[----:B------:R-:W-:Y:S05]  /*8060*/  EXIT ;  /* 0x000000000000794d */ /* 0x000fea0003800000 */
.L_x_16895:
        /* <DEDUP_REMOVED lines=12> */
.L_x_16907:
        /* <DEDUP_REMOVED lines=17> */
.L_x_16910:
[----:B------:R-:W-:-:S04]  /*8240*/  LOP3.LUT R0, R7, 0x80000000, RZ, 0xc0, !PT ;  /* 0x8000000007007812 */ /* 0x000fc800078ec0ff */
[----:B------:R-:W-:-:S04]  /*8250*/  SHF.R.U32.HI R5, RZ, 0x18, R0 ;  /* 0x00000018ff057819 */ /* 0x000fc80000011600 */
[----:B------:R-:W-:-:S04]  /*8260*/  LOP3.LUT R4, R4, R5, RZ, 0xfc, !PT ;  /* 0x0000000504047212 */ /* 0x000fc800078efcff */
[----:B------:R-:W-:-:S07]  /*8270*/  PRMT R0, R4, 0x7610, R0 ;  /* 0x0000761004007816 */ /* 0x000fce0000000000 */
.L_x_16909:
[----:B------:R-:W-:Y:S05]  /*8280*/  BSYNC B0 ;  /* 0x0000000000007941 */ /* 0x000fea0003800000 */
.L_x_16908:
[----:B------:R-:W-:Y:S01]  /*8290*/  STG.E.U8 desc[UR36][R2.64], R0 ;  /* 0x0000000002007986 */ /* 0x000fe2000c101124 */
[----:B------:R-:W-:Y:S05]  /*82a0*/  EXIT ;  /* 0x000000000000794d */ /* 0x000fea0003800000 */
.L_x_16906:
        /* <DEDUP_REMOVED lines=17> */
.L_x_16913:
[----:B------:R-:W-:-:S04]  /*83c0*/  LOP3.LUT R0, R7, 0x80000000, RZ, 0xc0, !PT ;  /* 0x8000000007007812 */ /* 0x000fc800078ec0ff */
[----:B------:R-:W-:-:S04]  /*83d0*/  SHF.R.U32.HI R5, RZ, 0x18, R0 ;  /* 0x00000018ff057819 */ /* 0x000fc80000011600 */
[----:B------:R-:W-:-:S04]  /*83e0*/  LOP3.LUT R4, R4, R5, RZ, 0xfc, !PT ;  /* 0x0000000504047212 */ /* 0x000fc800078efcff */
[----:B------:R-:W-:-:S07]  /*83f0*/  PRMT R0, R4, 0x7610, R0 ;  /* 0x0000761004007816 */ /* 0x000fce0000000000 */
.L_x_16912:
[----:B------:R-:W-:Y:S05]  /*8400*/  BSYNC B0 ;  /* 0x0000000000007941 */ /* 0x000fea0003800000 */
.L_x_16911:
[----:B------:R-:W-:Y:S01]  /*8410*/  STG.E.U8 desc[UR36][R2.64], R0 ;  /* 0x0000000002007986 */ /* 0x000fe2000c101124 */
[----:B------:R-:W-:Y:S05]  /*8420*/  EXIT ;  /* 0x000000000000794d */ /* 0x000fea0003800000 */
.L_x_16905:
        /* <DEDUP_REMOVED lines=22> */
.L_x_16888:
        /* <DEDUP_REMOVED lines=16> */
.L_x_16916:
[----:B------:R-:W-:Y:S05]  /*8690*/  EXIT ;  /* 0x000000000000794d */ /* 0x000fea0003800000 */
.L_x_16915:
[----:B------:R-:W-:-:S06]  /*86a0*/  HADD2.F32 R4, -RZ, R22.H0_H0 ;  /* 0x20000016ff047230 */ /* 0x000fcc0000004100 */
[----:B------:R-:W0:Y:S02]  /*86b0*/  F2I.U64.TRUNC R4, R4 ;  /* 0x0000000400047311 */ /* 0x000e24000020d800 */
[----:B0-----:R-:W-:Y:S01]  /*86c0*/  STG.E.64 desc[UR36][R2.64], R4 ;  /* 0x0000000402007986 */ /* 0x001fe2000c101b24 */
[----:B------:R-:W-:Y:S05]  /*86d0*/  EXIT ;  /* 0x000000000000794d */ /* 0x000fea0003800000 */
.L_x_16914:
[----:B------:R-:W-:-:S04]  /*86e0*/  HADD2.F32 R22, -RZ, R22.H0_H0 ;  /* 0x20000016ff167230 */ /* 0x000fc80000004100 */
[----:B------:R-:W0:Y:S02]  /*86f0*/  F2I.FTZ.U32.TRUNC.NTZ R5, R22 ;  /* 0x0000001600057305 */ /* 0x000e24000021f000 */
[----:B0-----:R-:W-:Y:S01]  /*8700*/  STG.E desc[UR36][R2.64], R5 ;  /* 0x0000000502007986 */ /* 0x001fe2000c101924 */
[----:B------:R-:W-:Y:S05]  /*8710*/  EXIT ;  /* 0x000000000000794d */ /* 0x000fea0003800000 */
.L_x_16917:
        /* <DEDUP_REMOVED lines=14> */
.L_x_19452:


//--------------------- .text._ZN2at6native18elementwise_kernelILi128ELi4EZNS0_22gpu_kernel_impl_nocastINS0_13BUnaryFunctorIN3c104HalfES5_S5_NS0_15binary_internal10MulFunctorIfEEEEEEvRNS_18TensorIteratorBaseERKT_EUliE_EEviT1_ --------------------------
	.section	.text._ZN2at6native18elementwise_kernelILi128ELi4EZNS0_22gpu_kernel_impl_nocastINS0_13BUnaryFunctorIN3c104HalfES5_S5_NS0_15binary_internal10MulFunctorIfEEEEEEvRNS_18TensorIteratorBaseERKT_EUliE_EEviT1_,"ax",@progbits
	.align	128
        .global         _ZN2at6native18elementwise_kernelILi128ELi4EZNS0_22gpu_kernel_impl_nocastINS0_13BUnaryFunctorIN3c104HalfES5_S5_NS0_15binary_internal10MulFunctorIfEEEEEEvRNS_18TensorIteratorBaseERKT_EUliE_EEviT1_
        .type           _ZN2at6native18elementwise_kernelILi128ELi4EZNS0_22gpu_kernel_impl_nocastINS0_13BUnaryFunctorIN3c104HalfES5_S5_NS0_15binary_internal10MulFunctorIfEEEEEEvRNS_18TensorIteratorBaseERKT_EUliE_EEviT1_,@function
        .size           _ZN2at6native18elementwise_kernelILi128ELi4EZNS0_22gpu_kernel_impl_nocastINS0_13BUnaryFunctorIN3c104HalfES5_S5_NS0_15binary_internal10MulFunctorIfEEEEEEvRNS_18TensorIteratorBaseERKT_EUliE_EEviT1_,(.L_x_19453 - _ZN2at6native18elementwise_kernelILi128ELi4EZNS0_22gpu_kernel_impl_nocastINS0_13BUnaryFunctorIN3c104HalfES5_S5_NS0_15binary_internal10MulFunctorIfEEEEEEvRNS_18TensorIteratorBaseERKT_EUliE_EEviT1_)
        .other          _ZN2at6native18elementwise_kernelILi128ELi4EZNS0_22gpu_kernel_impl_nocastINS0_13BUnaryFunctorIN3c104HalfES5_S5_NS0_15binary_internal10MulFunctorIfEEEEEEvRNS_18TensorIteratorBaseERKT_EUliE_EEviT1_,@"STO_CUDA_ENTRY STV_DEFAULT"
_ZN2at6native18elementwise_kernelILi128ELi4EZNS0_22gpu_kernel_impl_nocastINS0_13BUnaryFunctorIN3c104HalfES5_S5_NS0_15binary_internal10MulFunctorIfEEEEEEvRNS_18TensorIteratorBaseERKT_EUliE_EEviT1_:
.text._ZN2at6native18elementwise_kernelILi128ELi4EZNS0_22gpu_kernel_impl_nocastINS0_13BUnaryFunctorIN3c104HalfES5_S5_NS0_15binary_internal10MulFunctorIfEEEEEEvRNS_18TensorIteratorBaseERKT_EUliE_EEviT1_:
        /* <DEDUP_REMOVED lines=311> */
.L_x_16920:
[----:B------:R-:W-:Y:S01]  /*1370*/  ULDC.64 UR8, c[0x0][0x418] ;  /* 0x0001060000087ab9 */ /* 0x000fe20000000a00 */
[----:B------:R-:W-:Y:S01]  /*1380*/  ULDC UR7, c[0x0][0x424] ;  /* 0x0001090000077ab9 */ /* 0x000fe20000000800 */
[----:B------:R-:W-:-:S04]  /*1390*/  IADD3 R4, P0, R2, UR8, RZ ;  /* 0x0000000802047c10 */ /* 0x000fc8000ff1e0ff */
[----:B------:R-:W-:Y:S01]  /*13a0*/  IADD3.X R5, RZ, UR9, RZ, P0, !PT ;  /* 0x00000009ff057c10 */ /* 0x000fe200087fe4ff */
[----:B------:R-:W-:-:S04]  /*13b0*/  ULDC.64 UR8, c[0x0][0x410] ;  /* 0x0001040000087ab9 */ /* 0x000fc80000000a00 */
[----:B------:R-:W2:Y:S01]  /*13c0*/  LDG.E.U16 R4, desc[UR4][R4.64] ;  /* 0x0000000404047981 */ /* 0x000ea2000c1e1500 */
[----:B------:R-:W-:Y:S01]  /*13d0*/  IADD3 R0, R0, 0x80, RZ ;  /* 0x0000008000007810 */ /* 0x000fe20007ffe0ff */
[----:B--2---:R-:W-:-:S05]  /*13e0*/  HADD2.F32 R2, -RZ, R4.H0_H0 ;  /* 0x20000004ff027230 */ /* 0x004fca0000004100 */
[----:B------:R-:W-:Y:S01]  /*13f0*/  FMUL.FTZ R6, R2, UR7 ;  /* 0x0000000702067c20 */ /* 0x000fe20008410000 */
[----:B------:R-:W-:-:S04]  /*1400*/  IADD3 R2, P0, R3, UR8, RZ ;  /* 0x0000000803027c10 */ /* 0x000fc8000ff1e0ff */
[----:B------:R-:W-:Y:S02]  /*1410*/  F2FP.F16.F32.PACK_AB R6, RZ, R6 ;  /* 0x00000006ff06723e */ /* 0x000fe400000000ff */
[----:B------:R-:W-:-:S05]  /*1420*/  IADD3.X R3, RZ, UR9, RZ, P0, !PT ;  /* 0x00000009ff037c10 */ /* 0x000fca00087fe4ff */
[----:B------:R0:W-:Y:S02]  /*1430*/  STG.E.U16 desc[UR4][R2.64], R6 ;  /* 0x0000000602007986 */ /* 0x0001e4000c101504 */
.L_x_16919:
[----:B------:R-:W-:Y:S05]  /*1440*/  BSYNC B0 ;  /* 0x0000000000007941 */ /* 0x000fea0003800000 */
.L_x_16918:
        /* <DEDUP_REMOVED lines=8> */
[----:B------:R-:W-:Y:S01]  /*14d0*/  IMAD.MOV.U32 R3, RZ, RZ, R0 ;  /* 0x000000ffff037224 */ /* 0x000fe200078e0000 */
        /* <DEDUP_REMOVED lines=296> */
.L_x_16923:
        /* <DEDUP_REMOVED lines=317> */
.L_x_16924:
        /* <DEDUP_REMOVED lines=13> */
.L_x_16922:
[----:B------:R-:W-:Y:S05]  /*3c00*/  BSYNC B0 ;  /* 0x0000000000007941 */ /* 0x000fea0003800000 */
.L_x_16921:
        /* <DEDUP_REMOVED lines=304> */
.L_x_16925:
[----:B------:R-:W-:Y:S02]  /*4f10*/  ULDC.64 UR6, c[0x0][0x418] ;  /* 0x0001060000067ab9 */ /* 0x000fe40000000a00 */
[----:B------:R-:W-:Y:S01]  /*4f20*/  IADD3 R4, P0, R2, UR6, RZ ;  /* 0x0000000602047c10 */ /* 0x000fe2000ff1e0ff */
[----:B------:R-:W-:-:S03]  /*4f30*/  ULDC UR6, c[0x0][0x424] ;  /* 0x0001090000067ab9 */ /* 0x000fc60000000800 */
[----:B------:R-:W-:-:S05]  /*4f40*/  IADD3.X R5, RZ, UR7, RZ, P0, !PT ;  /* 0x00000007ff057c10 */ /* 0x000fca00087fe4ff */
[----:B------:R-:W2:Y:S02]  /*4f50*/  LDG.E.U16 R4, desc[UR4][R4.64] ;  /* 0x0000000404047981 */ /* 0x000ea4000c1e1500 */
[----:B--2---:R-:W-:-:S05]  /*4f60*/  HADD2.F32 R0, -RZ, R4.H0_H0 ;  /* 0x20000004ff007230 */ /* 0x004fca0000004100 */
[----:B------:R-:W-:Y:S01]  /*4f70*/  FMUL.FTZ R0, R0, UR6 ;  /* 0x0000000600007c20 */ /* 0x000fe20008410000 */
[----:B------:R-:W-:Y:S02]  /*4f80*/  ULDC.64 UR6, c[0x0][0x410] ;  /* 0x0001040000067ab9 */ /* 0x000fe40000000a00 */
[----:B------:R-:W-:Y:S02]  /*4f90*/  IADD3 R2, P0, R3, UR6, RZ ;  /* 0x0000000603027c10 */ /* 0x000fe4000ff1e0ff */
[----:B------:R-:W-:Y:S02]  /*4fa0*/  F2FP.F16.F32.PACK_AB R0, RZ, R0 ;  /* 0x00000000ff00723e */ /* 0x000fe400000000ff */
[----:B------:R-:W-:-:S05]  /*4fb0*/  IADD3.X R3, RZ, UR7, RZ, P0, !PT ;  /* 0x00000007ff037c10 */ /* 0x000fca00087fe4ff */
[----:B------:R-:W-:Y:S01]  /*4fc0*/  STG.E.U16 desc[UR4][R2.64], R0 ;  /* 0x0000000002007986 */ /* 0x000fe2000c101504 */
[----:B------:R-:W-:Y:S05]  /*4fd0*/  EXIT ;  /* 0x000000000000794d */ /* 0x000fea0003800000 */
.L_x_16926:
        /* <DEDUP_REMOVED lines=10> */
.L_x_19453:


//--------------------- .text._ZN2at6native27unrolled_elementwise_kernelINS0_13BUnaryFunctorIN3c104HalfES4_S4_NS0_15binary_internal10MulFunctorIfEEEESt5arrayIPcLm2EELi4E23TrivialOffsetCalculatorILi1EjESD_NS0_6memory15LoadWithoutCastENSE_16StoreWithoutCastEEEviT_T0_T2_T3_T4_T5_ --------------------------
	.section	.text._ZN2at6native27unrolled_elementwise_kernelINS0_13BUnaryFunctorIN3c104HalfES4_S4_NS0_15binary_internal10MulFunctorIfEEEESt5arrayIPcLm2EELi4E23TrivialOffsetCalculatorILi1EjESD_NS0_6memory15LoadWithoutCastENSE_16StoreWithoutCastEEEviT_T0_T2_T3_T4_T5_,"ax",@progbits
	.align	128
        .global         _ZN2at6native27unrolled_elementwise_kernelINS0_13BUnaryFunctorIN3c104HalfES4_S4_NS0_15binary_internal10MulFunctorIfEEEESt5arrayIPcLm2EELi4E23TrivialOffsetCalculatorILi1EjESD_NS0_6memory15LoadWithoutCastENSE_16StoreWithoutCastEEEviT_T0_T2_T3_T4_T5_
        .type           _ZN2at6native27unrolled_elementwise_kernelINS0_13BUnaryFunctorIN3c104HalfES4_S4_NS0_15binary_internal10MulFunctorIfEEEESt5arrayIPcLm2EELi4E23TrivialOffsetCalculatorILi1EjESD_NS0_6memory15LoadWithoutCastENSE_16StoreWithoutCastEEEviT_T0_T2_T3_T4_T5_,@function
        .size           _ZN2at6native27unrolled_elementwise_kernelINS0_13BUnaryFunctorIN3c104HalfES4_S4_NS0_15binary_internal10MulFunctorIfEEEESt5arrayIPcLm2EELi4E23TrivialOffsetCalculatorILi1EjESD_NS0_6memory15LoadWithoutCastENSE_16StoreWithoutCastEEEviT_T0_T2_T3_T4_T5_,(.L_x_19454 - _ZN2at6native27unrolled_elementwise_kernelINS0_13BUnaryFunctorIN3c104HalfES4_S4_NS0_15binary_internal10MulFunctorIfEEEESt5arrayIPcLm2EELi4E23TrivialOffsetCalculatorILi1EjESD_NS0_6memory15LoadWithoutCastENSE_16StoreWithoutCastEEEviT_T0_T2_T3_T4_T5_)
        .other          _ZN2at6native27unrolled_elementwise_kernelINS0_13BUnaryFunctorIN3c104HalfES4_S4_NS0_15binary_internal10MulFunctorIfEEEESt5arrayIPcLm2EELi4E23TrivialOffsetCalculatorILi1EjESD_NS0_6memory15LoadWithoutCastENSE_16StoreWithoutCastEEEviT_T0_T2_T3_T4_T5_,@"STO_CUDA_ENTRY STV_DEFAULT"
_ZN2at6native27unrolled_elementwise_kernelINS0_13BUnaryFunctorIN3c104HalfES4_S4_NS0_15binary_internal10MulFunctorIfEEEESt5arrayIPcLm2EELi4E23TrivialOffsetCalculatorILi1EjESD_NS0_6memory15LoadWithoutCastENSE_16StoreWithoutCastEEEviT_T0_T2_T3_T4_T5_:
.text._ZN2at6native27unrolled_elementwise_kernelINS0_13BUnaryFunctorIN3c104HalfES4_S4_NS0_15binary_internal10MulFunctorIfEEEESt5arrayIPcLm2EELi4E23TrivialOffsetCalculatorILi1EjESD_NS0_6memory15LoadWithoutCastENSE_16StoreWithoutCastEEEviT_T0_T2_T3_T4_T5_:
        /* <DEDUP_REMOVED lines=18> */
[----:B------:R-:W2:Y:S07]  /*0120*/  @!P0 LDG.E.U16 R6, desc[UR4][R14.64] ;  /* 0x000000040e068981 */ /* 0x000eae000c1e1500 */
[----:B------:R-:W0:Y:S01]  /*0130*/  @!P3 LDC.64 R8, c[0x0][0x228] ;  /* 0x00008a00ff08bb82 */ /* 0x000e220000000a00 */
[----:B------:R-:W-:Y:S01]  /*0140*/  @!P3 IMAD R21, R0, 0x200, R13 ;  /* 0x000002000015b824 */ /* 0x000fe200078e020d */
[----:B------:R-:W-:Y:S01]  /*0150*/  PRMT R12, RZ, 0x7610, R12 ;  /* 0x00007610ff0c7816 */ /* 0x000fe2000000000c */
[----:B-1----:R-:W-:Y:S01]  /*0160*/  @!P1 IMAD.WIDE.U32 R16, R19, 0x2, R10 ;  /* 0x0000000213109825 */ /* 0x002fe200078e000a */
[----:B------:R-:W-:-:S04]  /*0170*/  PRMT R11, RZ, 0x7610, R11 ;  /* 0x00007610ff0b7816 */ /* 0x000fc8000000000b */
[----:B------:R1:W3:Y:S01]  /*0180*/  @!P1 LDG.E.U16 R12, desc[UR4][R16.64] ;  /* 0x00000004100c9981 */ /* 0x0002e2000c1e1500 */
[----:B0-----:R-:W-:Y:S01]  /*0190*/  @!P3 IMAD.WIDE.U32 R8, R21, 0x2, R8 ;  /* 0x000000021508b825 */ /* 0x001fe200078e0008 */
[----:B------:R-:W-:Y:S01]  /*01a0*/  @!P3 IADD3 R13, R13, 0x80, RZ ;  /* 0x000000800d0db810 */ /* 0x000fe20007ffe0ff */
[----:B-1----:R-:W0:Y:S03]  /*01b0*/  @!P0 LDC R17, c[0x0][0x218] ;  /* 0x00008600ff118b82 */ /* 0x002e260000000800 */
[----:B------:R1:W4:Y:S01]  /*01c0*/  @!P3 LDG.E.U16 R11, desc[UR4][R8.64] ;  /* 0x00000004080bb981 */ /* 0x000322000c1e1500 */
[----:B------:R-:W-:Y:S02]  /*01d0*/  ISETP.GE.AND P2, PT, R13, R2, PT ;  /* 0x000000020d00720c */ /* 0x000fe40003f46270 */
[----:B------:R-:W-:Y:S02]  /*01e0*/  PRMT R10, RZ, 0x7610, R10 ;  /* 0x00007610ff0a7816 */ /* 0x000fe4000000000a */
[----:B-1----:R-:W1:Y:S09]  /*01f0*/  @!P0 LDC.64 R8, c[0x0][0x220] ;  /* 0x00008800ff088b82 */ /* 0x002e720000000a00 */
        /* <DEDUP_REMOVED lines=17> */
[----:B--2---:R-:W-:-:S05]  /*0310*/  @!P0 HADD2.F32 R6, -RZ, R6.H0_H0 ;  /* 0x20000006ff068230 */ /* 0x004fca0000004100 */
[----:B------:R-:W-:-:S05]  /*0320*/  @!P0 FMUL.FTZ R6, R6, R17 ;  /* 0x0000001106068220 */ /* 0x000fca0000410000 */
[----:B------:R-:W-:-:S05]  /*0330*/  @!P0 F2FP.F16.F32.PACK_AB R5, RZ, R6 ;  /* 0x00000006ff05823e */ /* 0x000fca00000000ff */
[----:B------:R2:W-:Y:S01]  /*0340*/  @!P0 STG.E.U16 desc[UR4][R8.64], R5 ;  /* 0x0000000508008986 */ /* 0x0005e2000c101504 */
[----:B---3--:R-:W-:-:S05]  /*0350*/  @!P2 HADD2.F32 R12, -RZ, R12.H0_H0 ;  /* 0x2000000cff0ca230 */ /* 0x008fca0000004100 */
[----:B0-----:R-:W-:Y:S01]  /*0360*/  @!P2 FMUL.FTZ R12, R12, R19 ;  /* 0x000000130c0ca220 */ /* 0x001fe20000410000 */
[----:B----4-:R-:W-:-:S05]  /*0370*/  @!P3 HADD2.F32 R11, -RZ, R11.H0_H0 ;  /* 0x2000000bff0bb230 */ /* 0x010fca0000004100 */
        /* <DEDUP_REMOVED lines=15> */
.L_x_16928:
[----:B------:R-:W-:Y:S05]  /*0470*/  BSYNC B0 ;  /* 0x0000000000007941 */ /* 0x000fea0003800000 */
.L_x_16927:
[----:B0-----:R-:W0:Y:S01]  /*0480*/  @!P1 LDC R5, c[0x0][0x218] ;  /* 0x00008600ff059b82 */ /* 0x001e220000000800 */
[----:B------:R-:W-:-:S13]  /*0490*/  ISETP.GE.AND P0, PT, R7, R2, PT ;  /* 0x000000020700720c */ /* 0x000fda0003f06270 */
[----:B------:R-:W-:Y:S05]  /*04a0*/  @P0 EXIT ;  /* 0x000000000000094d */ /* 0x000fea0003800000 */
[----:B------:R-:W1:Y:S01]  /*04b0*/  LDC.64 R2, c[0x0][0x220] ;  /* 0x00008800ff027b82 */ /* 0x000e620000000a00 */
[----:B-----5:R-:W-:Y:S02]  /*04c0*/  @!P1 HADD2.F32 R10, -RZ, R10.H0_H0 ;  /* 0x2000000aff0a9230 */ /* 0x020fe40000004100 */
[----:B------:R-:W-:-:S03]  /*04d0*/  IMAD R7, R0, 0x200, R7 ;  /* 0x0000020000077824 */ /* 0x000fc600078e0207 */
[----:B0-----:R-:W-:-:S05]  /*04e0*/  @!P1 FMUL.FTZ R10, R10, R5 ;  /* 0x000000050a0a9220 */ /* 0x001fca0000410000 */
[----:B------:R-:W-:Y:S01]  /*04f0*/  @!P1 F2FP.F16.F32.PACK_AB R4, RZ, R10 ;  /* 0x0000000aff04923e */ /* 0x000fe200000000ff */
[----:B-1----:R-:W-:-:S05]  /*0500*/  IMAD.WIDE.U32 R2, R7, 0x2, R2 ;  /* 0x0000000207027825 */ /* 0x002fca00078e0002 */
[----:B------:R-:W-:Y:S01]  /*0510*/  STG.E.U16 desc[UR4][R2.64], R4 ;  /* 0x0000000402007986 */ /* 0x000fe2000c101504 */
[----:B------:R-:W-:Y:S05]  /*0520*/  EXIT ;  /* 0x000000000000794d */ /* 0x000fea0003800000 */
.L_x_16929:
        /* <DEDUP_REMOVED lines=13> */
.L_x_19454:


//--------------------- .text._ZN2at6native29vectorized_elementwise_kernelILi2ENS0_13BUnaryFunctorIN3c104HalfES4_S4_NS0_15binary_internal10MulFunctorIfEEEESt5arrayIPcLm2EEEEviT0_T1_ --------------------------
	.section	.text._ZN2at6native29vectorized_elementwise_kernelILi2ENS0_13BUnaryFunctorIN3c104HalfES4_S4_NS0_15binary_internal10MulFunctorIfEEEESt5arrayIPcLm2EEEEviT0_T1_,"ax",@progbits
	.align	128
        .global         _ZN2at6native29vectorized_elementwise_kernelILi2ENS0_13BUnaryFunctorIN3c104HalfES4_S4_NS0_15binary_internal10MulFunctorIfEEEESt5arrayIPcLm2EEEEviT0_T1_
        .type           _ZN2at6native29vectorized_elementwise_kernelILi2ENS0_13BUnaryFunctorIN3c104HalfES4_S4_NS0_15binary_internal10MulFunctorIfEEEESt5arrayIPcLm2EEEEviT0_T1_,@function
        .size           _ZN2at6native29vectorized_elementwise_kernelILi2ENS0_13BUnaryFunctorIN3c104HalfES4_S4_NS0_15binary_internal10MulFunctorIfEEEESt5arrayIPcLm2EEEEviT0_T1_,(.L_x_19455 - _ZN2at6native29vectorized_elementwise_kernelILi2ENS0_13BUnaryFunctorIN3c104HalfES4_S4_NS0_15binary_internal10MulFunctorIfEEEESt5arrayIPcLm2EEEEviT0_T1_)
        .other          _ZN2at6native29vectorized_elementwise_kernelILi2ENS0_13BUnaryFunctorIN3c104HalfES4_S4_NS0_15binary_internal10MulFunctorIfEEEESt5arrayIPcLm2EEEEviT0_T1_,@"STO_CUDA_ENTRY STV_DEFAULT"
_ZN2at6native29vectorized_elementwise_kernelILi2ENS0_13BUnaryFunctorIN3c104HalfES4_S4_NS0_15binary_internal10MulFunctorIfEEEESt5arrayIPcLm2EEEEviT0_T1_:
.text._ZN2at6native29vectorized_elementwise_kernelILi2ENS0_13BUnaryFunctorIN3c104HalfES4_S4_NS0_15binary_internal10MulFunctorIfEEEESt5arrayIPcLm2EEEEviT0_T1_:
        /* <DEDUP_REMOVED lines=17> */
[----:B------:R1:W5:Y:S01]  /*0110*/  LDG.E R13, desc[UR4][R6.64+0x600] ;  /* 0x00060004060d7981 */ /* 0x000362000c1e1900 */
[----:B0-----:R-:W-:-:S04]  /*0120*/  IMAD.WIDE.U32 R2, R0, 0x2, R2 ;  /* 0x0000000200027825 */ /* 0x001fc800078e0002 */
[----:B------:R-:W-:-:S04]  /*0130*/  IMAD.WIDE R2, R5, 0x4, R2 ;  /* 0x0000000405027825 */ /* 0x000fc800078e0202 */
[--C-:B--2---:R-:W-:Y:S02]  /*0140*/  HADD2.F32 R0, -RZ, R4.reuse.H0_H0 ;  /* 0x20000004ff007230 */ /* 0x104fe40000004100 */
[----:B------:R-:W-:Y:S02]  /*0150*/  HADD2.F32 R4, -RZ, R4.H1_H1 ;  /* 0x30000004ff047230 */ /* 0x000fe40000004100 */
[--C-:B---3--:R-:W-:Y:S02]  /*0160*/  HADD2.F32 R8, -RZ, R9.reuse.H0_H0 ;  /* 0x20000009ff087230 */ /* 0x108fe40000004100 */
[----:B------:R-:W-:Y:S01]  /*0170*/  FMUL.FTZ R0, R0, UR6 ;  /* 0x0000000600007c20 */ /* 0x000fe20008410000 */
[----:B------:R-:W-:Y:S02]  /*0180*/  HADD2.F32 R9, -RZ, R9.H1_H1 ;  /* 0x30000009ff097230 */ /* 0x000fe40000004100 */
[----:B-1----:R-:W-:Y:S01]  /*0190*/  FMUL.FTZ R7, R4, UR6 ;  /* 0x0000000604077c20 */ /* 0x002fe20008410000 */
[----:B----4-:R-:W-:-:S02]  /*01a0*/  HADD2.F32 R10, -RZ, R11.H0_H0 ;  /* 0x2000000bff0a7230 */ /* 0x010fc40000004100 */
[----:B------:R-:W-:Y:S01]  /*01b0*/  FMUL.FTZ R8, R8, UR6 ;  /* 0x0000000608087c20 */ /* 0x000fe20008410000 */
[----:B------:R-:W-:Y:S02]  /*01c0*/  HADD2.F32 R11, -RZ, R11.H1_H1 ;  /* 0x3000000bff0b7230 */ /* 0x000fe40000004100 */
[----:B------:R-:W-:Y:S01]  /*01d0*/  FMUL.FTZ R9, R9, UR6 ;  /* 0x0000000609097c20 */ /* 0x000fe20008410000 */
[--C-:B-----5:R-:W-:Y:S02]  /*01e0*/  HADD2.F32 R12, -RZ, R13.reuse.H0_H0 ;  /* 0x2000000dff0c7230 */ /* 0x120fe40000004100 */
[----:B------:R-:W-:Y:S01]  /*01f0*/  FMUL.FTZ R10, R10, UR6 ;  /* 0x000000060a0a7c20 */ /* 0x000fe20008410000 */
[----:B------:R-:W-:Y:S02]  /*0200*/  HADD2.F32 R6, -RZ, R13.H1_H1 ;  /* 0x3000000dff067230 */ /* 0x000fe40000004100 */
[----:B------:R-:W-:Y:S01]  /*0210*/  FMUL.FTZ R11, R11, UR6 ;  /* 0x000000060b0b7c20 */ /* 0x000fe20008410000 */
[----:B------:R-:W-:Y:S01]  /*0220*/  F2FP.F16.F32.PACK_AB R7, R7, R0 ;  /* 0x000000000707723e */ /* 0x000fe200000000ff */
[----:B------:R-:W-:Y:S01]  /*0230*/  FMUL.FTZ R12, R12, UR6 ;  /* 0x000000060c0c7c20 */ /* 0x000fe20008410000 */
[----:B------:R-:W-:Y:S01]  /*0240*/  F2FP.F16.F32.PACK_AB R9, R9, R8 ;  /* 0x000000080909723e */ /* 0x000fe200000000ff */
[----:B------:R-:W-:Y:S01]  /*0250*/  FMUL.FTZ R13, R6, UR6 ;  /* 0x00000006060d7c20 */ /* 0x000fe20008410000 */
[----:B------:R-:W-:Y:S01]  /*0260*/  F2FP.F16.F32.PACK_AB R11, R11, R10 ;  /* 0x0000000a0b0b723e */ /* 0x000fe200000000ff */
[----:B------:R-:W-:Y:S03]  /*0270*/  STG.E desc[UR4][R2.64], R7 ;  /* 0x0000000702007986 */ /* 0x000fe6000c101904 */
[----:B------:R-:W-:Y:S01]  /*0280*/  F2FP.F16.F32.PACK_AB R13, R13, R12 ;  /* 0x0000000c0d0d723e */ /* 0x000fe200000000ff */
[----:B------:R-:W-:Y:S04]  /*0290*/  STG.E desc[UR4][R2.64+0x200], R9 ;  /* 0x0002000902007986 */ /* 0x000fe8000c101904 */
[----:B------:R-:W-:Y:S04]  /*02a0*/  STG.E desc[UR4][R2.64+0x400], R11 ;  /* 0x0004000b02007986 */ /* 0x000fe8000c101904 */
[----:B------:R-:W-:Y:S01]  /*02b0*/  STG.E desc[UR4][R2.64+0x600], R13 ;  /* 0x0006000d02007986 */ /* 0x000fe2000c101904 */
[----:B------:R-:W-:Y:S05]  /*02c0*/  EXIT ;  /* 0x000000000000794d */ /* 0x000fea0003800000 */
.L_x_16930:
[----:B------:R-:W0:Y:S02]  /*02d0*/  S2R R27, SR_TID.X ;  /* 0x00000000001b7919 */ /* 0x000e240000002100 */
        /* <DEDUP_REMOVED lines=10> */
[----:B0-----:R-:W-:-:S12]  /*0380*/  @!P0 IMAD.WIDE.U32 R12, R11, 0x2, R12 ;  /* 0x000000020b0c8825 */ /* 0x001fd800078e000c */
[----:B------:R-:W-:Y:S01]  /*0390*/  @!P5 IADD3 R15, R0, R3, RZ ;  /* 0x00000003000fd210 */ /* 0x000fe20007ffe0ff */
[----:B------:R-:W-:Y:S01]  /*03a0*/  @!P5 VIADD R3, R3, 0x80 ;  /* 0x000000800303d836 */ /* 0x000fe20000000000 */
[----:B------:R-:W0:Y:S04]  /*03b0*/  @!P5 LDC.64 R18, c[0x0][0x228] ;  /* 0x00008a00ff12db82 */ /* 0x000e280000000a00 */
[----:B------:R-:W-:Y:S01]  /*03c0*/  ISETP.GE.AND P4, PT, R3, R2, PT ;  /* 0x000000020300720c */ /* 0x000fe20003f86270 */
[----:B-1----:R-:W-:Y:S01]  /*03d0*/  @!P6 IMAD.WIDE.U32 R16, R21, 0x2, R16 ;  /* 0x000000021510e825 */ /* 0x002fe200078e0010 */
[----:B------:R-:W-:-:S06]  /*03e0*/  PRMT R21, RZ, 0x7610, R21 ;  /* 0x00007610ff157816 */ /* 0x000fcc0000000015 */
[----:B------:R-:W2:Y:S05]  /*03f0*/  @!P6 LDG.E.U16 R21, desc[UR4][R16.64] ;  /* 0x000000041015e981 */ /* 0x000eaa000c1e1500 */
[C---:B------:R-:W-:Y:S01]  /*0400*/  @!P4 IADD3 R25, R0.reuse, R3, RZ ;  /* 0x000000030019c210 */ /* 0x040fe20007ffe0ff */
[----:B------:R-:W-:Y:S01]  /*0410*/  @!P4 VIADD R3, R3, 0x80 ;  /* 0x000000800303c836 */ /* 0x000fe20000000000 */
[----:B------:R-:W-:Y:S01]  /*0420*/  PRMT R26, RZ, 0x7610, R26 ;  /* 0x00007610ff1a7816 */ /* 0x000fe2000000001a */
[----:B------:R-:W1:Y:S03]  /*0430*/  @!P4 LDC.64 R10, c[0x0][0x228] ;  /* 0x00008a00ff0acb82 */ /* 0x000e660000000a00 */
[-C--:B------:R-:W-:Y:S01]  /*0440*/  ISETP.GE.AND P3, PT, R3, R2.reuse, PT ;  /* 0x000000020300720c */ /* 0x080fe20003f66270 */
[----:B0-----:R-:W-:Y:S01]  /*0450*/  @!P5 IMAD.WIDE.U32 R18, R15, 0x2, R18 ;  /* 0x000000020f12d825 */ /* 0x001fe200078e0012 */
[----:B------:R-:W-:Y:S01]  /*0460*/  PRMT R28, RZ, 0x7610, R28 ;  /* 0x00007610ff1c7816 */ /* 0x000fe2000000001c */
[----:B------:R0:W3:Y:S05]  /*0470*/  @!P0 LDG.E.U16 R26, desc[UR4][R12.64] ;  /* 0x000000040c1a8981 */ /* 0x0000ea000c1e1500 */
[----:B------:R4:W5:Y:S05]  /*0480*/  @!P5 LDG.E.U16 R28, desc[UR4][R18.64] ;  /* 0x00000004121cd981 */ /* 0x00096a000c1e1500 */
[----:B------:R-:W-:Y:S01]  /*0490*/  @!P3 IADD3 R24, R0, R3, RZ ;  /* 0x000000030018b210 */ /* 0x000fe20007ffe0ff */
[----:B------:R-:W-:Y:S01]  /*04a0*/  @!P3 VIADD R3, R3, 0x80 ;  /* 0x000000800303b836 */ /* 0x000fe20000000000 */
[----:B0-----:R-:W0:Y:S04]  /*04b0*/  @!P3 LDC.64 R12, c[0x0][0x228] ;  /* 0x00008a00ff0cbb82 */ /* 0x001e280000000a00 */
[----:B------:R-:W-:-:S13]  /*04c0*/  ISETP.GE.AND P2, PT, R3, R2, PT ;  /* 0x000000020300720c */ /* 0x000fda0003f46270 */
[----:B------:R-:W-:Y:S01]  /*04d0*/  @!P2 IADD3 R29, R0, R3, RZ ;  /* 0x00000003001da210 */ /* 0x000fe20007ffe0ff */
[----:B------:R-:W-:Y:S01]  /*04e0*/  @!P2 VIADD R3, R3, 0x80 ;  /* 0x000000800303a836 */ /* 0x000fe20000000000 */
[----:B------:R-:W0:Y:S04]  /*04f0*/  @!P2 LDC.64 R14, c[0x0][0x228] ;  /* 0x00008a00ff0eab82 */ /* 0x000e280000000a00 */
[----:B------:R-:W-:-:S13]  /*0500*/  ISETP.GE.AND P1, PT, R3, R2, PT ;  /* 0x000000020300720c */ /* 0x000fda0003f26270 */
[----:B------:R-:W-:Y:S01]  /*0510*/  @!P1 IADD3 R23, R0, R3, RZ ;  /* 0x0000000300179210 */ /* 0x000fe20007ffe0ff */
[----:B------:R-:W-:Y:S01]  /*0520*/  @!P1 VIADD R3, R3, 0x80 ;  /* 0x0000008003039836 */ /* 0x000fe20000000000 */
[----:B------:R-:W0:Y:S04]  /*0530*/  @!P1 LDC.64 R16, c[0x0][0x228] ;  /* 0x00008a00ff109b82 */ /* 0x000e280000000a00 */
[----:B------:R-:W-:-:S13]  /*0540*/  ISETP.GE.AND P6, PT, R3, R2, PT ;  /* 0x000000020300720c */ /* 0x000fda0003fc6270 */
[----:B----4-:R-:W4:Y:S01]  /*0550*/  @!P6 LDC.64 R18, c[0x0][0x228] ;  /* 0x00008a00ff12eb82 */ /* 0x010f220000000a00 */
[----:B-1----:R-:W-:Y:S01]  /*0560*/  @!P4 IMAD.WIDE.U32 R10, R25, 0x2, R10 ;  /* 0x00000002190ac825 */ /* 0x002fe200078e000a */
[----:B------:R-:W-:Y:S02]  /*0570*/  PRMT R25, RZ, 0x7610, R25 ;  /* 0x00007610ff197816 */ /* 0x000fe40000000019 */
[----:B------:R-:W-:Y:S01]  /*0580*/  @!P6 IADD3 R3, R0, R3, RZ ;  /* 0x000000030003e210 */ /* 0x000fe20007ffe0ff */
[----:B0-----:R-:W-:Y:S01]  /*0590*/  @!P3 IMAD.WIDE.U32 R12, R24, 0x2, R12 ;  /* 0x00000002180cb825 */ /* 0x001fe200078e000c */
[----:B------:R-:W-:Y:S02]  /*05a0*/  PRMT R24, RZ, 0x7610, R24 ;  /* 0x00007610ff187816 */ /* 0x000fe40000000018 */
[----:B------:R0:W5:Y:S01]  /*05b0*/  @!P4 LDG.E.U16 R25, desc[UR4][R10.64] ;  /* 0x000000040a19c981 */ /* 0x000162000c1e1500 */
[----:B------:R-:W-:Y:S01]  /*05c0*/  @!P2 IMAD.WIDE.U32 R14, R29, 0x2, R14 ;  /* 0x000000021d0ea825 */ /* 0x000fe200078e000e */
[----:B------:R-:W-:-:S02]  /*05d0*/  PRMT R29, RZ, 0x7610, R29 ;  /* 0x00007610ff1d7816 */ /* 0x000fc4000000001d */
[----:B------:R-:W5:Y:S01]  /*05e0*/  @!P3 LDG.E.U16 R24, desc[UR4][R12.64] ;  /* 0x000000040c18b981 */ /* 0x000f62000c1e1500 */
[----:B------:R-:W-:Y:S01]  /*05f0*/  @!P1 IMAD.WIDE.U32 R16, R23, 0x2, R16 ;  /* 0x0000000217109825 */ /* 0x000fe200078e0010 */
[----:B------:R-:W-:-:S04]  /*0600*/  PRMT R23, RZ, 0x7610, R23 ;  /* 0x00007610ff177816 */ /* 0x000fc80000000017 */
[----:B------:R-:W5:Y:S04]  /*0610*/  @!P1 LDG.E.U16 R29, desc[UR4][R16.64] ;  /* 0x00000004101d9981 */ /* 0x000f68000c1e1500 */
[----:B------:R1:W5:Y:S01]  /*0620*/  @!P2 LDG.E.U16 R23, desc[UR4][R14.64] ;  /* 0x000000040e17a981 */ /* 0x000362000c1e1500 */
[----:B----4-:R-:W-:Y:S01]  /*0630*/  @!P6 IMAD.WIDE.U32 R18, R3, 0x2, R18 ;  /* 0x000000020312e825 */ /* 0x010fe200078e0012 */
[----:B------:R-:W-:-:S06]  /*0640*/  PRMT R3, RZ, 0x7610, R3 ;  /* 0x00007610ff037816 */ /* 0x000fcc0000000003 */
[----:B------:R4:W5:Y:S01]  /*0650*/  @!P6 LDG.E.U16 R3, desc[UR4][R18.64] ;  /* 0x000000041203e981 */ /* 0x000962000c1e1500 */
[----:B0-----:R-:W-:Y:S01]  /*0660*/  VIADD R11, R27, 0x80 ;  /* 0x000000801b0b7836 */ /* 0x001fe20000000000 */
[----:B-1----:R-:W0:Y:S04]  /*0670*/  @!P0 LDC R15, c[0x0][0x218] ;  /* 0x00008600ff0f8b82 */ /* 0x002e280000000800 */
[----:B------:R-:W-:-:S13]  /*0680*/  ISETP.GE.AND P5, PT, R11, R2, PT ;  /* 0x000000020b00720c */ /* 0x000fda0003fa6270 */
[----:B------:R-:W1:Y:S01]  /*0690*/  @!P5 LDC R10, c[0x0][0x218] ;  /* 0x00008600ff0adb82 */ /* 0x000e620000000800 */
[C---:B------:R-:W-:Y:S01]  /*06a0*/  VIADD R13, R27.reuse, 0x180 ;  /* 0x000001801b0d7836 */ /* 0x040fe20000000000 */
[----:B------:R-:W-:-:S04]  /*06b0*/  IADD3 R11, R27, 0x100, RZ ;  /* 0x000001001b0b7810 */ /* 0x000fc80007ffe0ff */
[-C--:B------:R-:W-:Y:S01]  /*06c0*/  ISETP.GE.AND P2, PT, R13, R2.reuse, PT ;  /* 0x000000020d00720c */ /* 0x080fe20003f46270 */
[----:B------:R-:W-:Y:S01]  /*06d0*/  VIADD R13, R27, 0x280 ;  /* 0x000002801b0d7836 */ /* 0x000fe20000000000 */
[-C--:B------:R-:W-:Y:S02]  /*06e0*/  ISETP.GE.AND P1, PT, R11, R2.reuse, PT ;  /* 0x000000020b00720c */ /* 0x080fe40003f26270 */
[----:B------:R-:W-:Y:S02]  /*06f0*/  IADD3 R11, R27, 0x200, RZ ;  /* 0x000002001b0b7810 */ /* 0x000fe40007ffe0ff */
[-C--:B------:R-:W-:Y:S02]  /*0700*/  ISETP.GE.AND P4, PT, R13, R2.reuse, PT ;  /* 0x000000020d00720c */ /* 0x080fe40003f86270 */
[----:B------:R-:W-:Y:S02]  /*0710*/  ISETP.GE.AND P3, PT, R11, R2, PT ;  /* 0x000000020b00720c */ /* 0x000fe40003f66270 */
[----:B------:R-:W-:-:S02]  /*0720*/  IADD3 R17, R27, 0x300, RZ ;  /* 0x000003001b117810 */ /* 0x000fc40007ffe0ff */
[----:B------:R-:W-:Y:S02]  /*0730*/  IADD3 R13, R27, 0x380, RZ ;  /* 0x000003801b0d7810 */ /* 0x000fe40007ffe0ff */
[----:B------:R-:W-:Y:S01]  /*0740*/  ISETP.GE.AND P6, PT, R17, R2, PT ;  /* 0x000000021100720c */ /* 0x000fe20003fc6270 */
[----:B------:R-:W5:Y:S01]  /*0750*/  @!P1 LDC R12, c[0x0][0x218] ;  /* 0x00008600ff0c9b82 */ /* 0x000f620000000800 */
[----:B----4-:R-:W-:-:S07]  /*0760*/  @!P0 IMAD.IADD R19, R0, 0x1, R27 ;  /* 0x0000000100138824 */ /* 0x010fce00078e021b */
[----:B------:R-:W4:Y:S08]  /*0770*/  @!P3 LDC R14, c[0x0][0x218] ;  /* 0x00008600ff0ebb82 */ /* 0x000f300000000800 */
[----:B------:R-:W4:Y:S01]  /*0780*/  @!P4 LDC R16, c[0x0][0x218] ;  /* 0x00008600ff10cb82 */ /* 0x000f220000000800 */
[----:B------:R-:W-:Y:S01]  /*0790*/  @!P0 IADD3 R27, R27, 0x80, RZ ;  /* 0x000000801b1b8810 */ /* 0x000fe20007ffe0ff */
[----:B------:R-:W-:Y:S04]  /*07a0*/  BSSY B0, `(.L_x_16931) ;  /* 0x000004d000007945 */ /* 0x000fe80003800000 */
[----:B------:R-:W-:Y:S01]  /*07b0*/  BSSY B1, `(.L_x_16932) ;  /* 0x0000045000017945 */ /* 0x000fe20003800000 */
[----:B--2---:R-:W-:-:S05]  /*07c0*/  @!P5 HADD2.F32 R21, -RZ, R21.H0_H0 ;  /* 0x20000015ff15d230 */ /* 0x004fca0000004100 */
[----:B-1----:R-:W-:Y:S02]  /*07d0*/  @!P5 FMUL.FTZ R21, R21, R10 ;  /* 0x0000000a1515d220 */ /* 0x002fe40000410000 */
[----:B------:R-:W1:Y:S03]  /*07e0*/  @!P0 LDC.64 R10, c[0x0][0x220] ;  /* 0x00008800ff0a8b82 */ /* 0x000e660000000a00 */
[----:B------:R-:W-:Y:S02]  /*07f0*/  @!P5 F2FP.F16.F32.PACK_AB R4, RZ, R21 ;  /* 0x00000015ff04d23e */ /* 0x000fe400000000ff */
[----:B------:R-:W-:Y:S01]  /*0800*/  ISETP.GE.AND P5, PT, R13, R2, PT ;  /* 0x000000020d00720c */ /* 0x000fe20003fa6270 */
[----:B---3--:R-:W-:Y:S02]  /*0810*/  @!P0 HADD2.F32 R26, -RZ, R26.H0_H0 ;  /* 0x2000001aff1a8230 */ /* 0x008fe40000004100 */
[----:B------:R-:W2:Y:S03]  /*0820*/  @!P2 LDC R13, c[0x0][0x218] ;  /* 0x00008600ff0dab82 */ /* 0x000ea60000000800 */
[----:B0-----:R-:W-:-:S05]  /*0830*/  @!P0 FMUL.FTZ R26, R26, R15 ;  /* 0x0000000f1a1a8220 */ /* 0x001fca0000410000 */
[----:B------:R-:W0:Y:S01]  /*0840*/  @!P6 LDC R15, c[0x0][0x218] ;  /* 0x00008600ff0feb82 */ /* 0x000e220000000800 */
[----:B------:R-:W-:-:S07]  /*0850*/  @!P0 F2FP.F16.F32.PACK_AB R22, RZ, R26 ;  /* 0x0000001aff16823e */ /* 0x000fce00000000ff */
[----:B------:R-:W3:Y:S01]  /*0860*/  @!P5 LDC R17, c[0x0][0x218] ;  /* 0x00008600ff11db82 */ /* 0x000ee20000000800 */
[----:B-1----:R-:W-:Y:S01]  /*0870*/  @!P0 IMAD.WIDE.U32 R10, R19, 0x2, R10 ;  /* 0x00000002130a8825 */ /* 0x002fe200078e000a */
[----:B------:R-:W-:-:S05]  /*0880*/  PRMT R26, R22, 0x7610, R26 ;  /* 0x00007610161a7816 */ /* 0x000fca000000001a */
[----:B------:R1:W-:Y:S01]  /*0890*/  @!P0 STG.E.U16 desc[UR4][R10.64], R26 ;  /* 0x0000001a0a008986 */ /* 0x0003e2000c101504 */
[----:B------:R-:W-:Y:S01]  /*08a0*/  ISETP.GE.AND P0, PT, R27, R2, PT ;  /* 0x000000021b00720c */ /* 0x000fe20003f06270 */
[----:B-----5:R-:W-:-:S05]  /*08b0*/  @!P1 HADD2.F32 R19, -RZ, R28.H0_H0 ;  /* 0x2000001cff139230 */ /* 0x020fca0000004100 */
[----:B------:R-:W-:-:S05]  /*08c0*/  @!P1 FMUL.FTZ R12, R19, R12 ;  /* 0x0000000c130c9220 */ /* 0x000fca0000410000 */
[----:B------:R-:W-:Y:S01]  /*08d0*/  @!P1 F2FP.F16.F32.PACK_AB R5, RZ, R12 ;  /* 0x0000000cff05923e */ /* 0x000fe200000000ff */
[----:B------:R-:W-:Y:S02]  /*08e0*/  @!P2 HADD2.F32 R18, -RZ, R25.H0_H0 ;  /* 0x20000019ff12a230 */ /* 0x000fe40000004100 */
[----:B------:R-:W-:-:S03]  /*08f0*/  @!P3 HADD2.F32 R21, -RZ, R24.H0_H0 ;  /* 0x20000018ff15b230 */ /* 0x000fc60000004100 */
[----:B--2---:R-:W-:Y:S01]  /*0900*/  @!P2 FMUL.FTZ R13, R18, R13 ;  /* 0x0000000d120da220 */ /* 0x004fe20000410000 */
[----:B------:R-:W-:Y:S02]  /*0910*/  @!P6 HADD2.F32 R22, -RZ, R29.H0_H0 ;  /* 0x2000001dff16e230 */ /* 0x000fe40000004100 */
[----:B------:R-:W-:Y:S02]  /*0920*/  @!P4 HADD2.F32 R23, -RZ, R23.H0_H0 ;  /* 0x20000017ff17c230 */ /* 0x000fe40000004100 */
[----:B----4-:R-:W-:Y:S01]  /*0930*/  @!P3 FMUL.FTZ R14, R21, R14 ;  /* 0x0000000e150eb220 */ /* 0x010fe20000410000 */
[----:B0-----:R-:W-:Y:S01]  /*0940*/  @!P6 FMUL.FTZ R15, R22, R15 ;  /* 0x0000000f160fe220 */ /* 0x001fe20000410000 */
[----:B------:R-:W-:Y:S02]  /*0950*/  @!P5 HADD2.F32 R18, -RZ, R3.H0_H0 ;  /* 0x20000003ff12d230 */ /* 0x000fe40000004100 */
[----:B------:R-:W-:-:S03]  /*0960*/  @!P4 FMUL.FTZ R16, R23, R16 ;  /* 0x000000101710c220 */ /* 0x000fc60000410000 */
[----:B---3--:R-:W-:Y:S01]  /*0970*/  @!P5 FMUL.FTZ R17, R18, R17 ;  /* 0x000000111211d220 */ /* 0x008fe20000410000 */
[----:B------:R-:W-:Y:S02]  /*0980*/  @!P2 F2FP.F16.F32.PACK_AB R6, RZ, R13 ;  /* 0x0000000dff06a23e */ /* 0x000fe400000000ff */
[----:B------:R-:W-:Y:S02]  /*0990*/  @!P3 F2FP.F16.F32.PACK_AB R7, RZ, R14 ;  /* 0x0000000eff07b23e */ /* 0x000fe400000000ff */
[----:B------:R-:W-:Y:S02]  /*09a0*/  @!P4 F2FP.F16.F32.PACK_AB R8, RZ, R16 ;  /* 0x00000010ff08c23e */ /* 0x000fe400000000ff */
[----:B------:R-:W-:Y:S02]  /*09b0*/  @!P6 F2FP.F16.F32.PACK_AB R9, RZ, R15 ;  /* 0x0000000fff09e23e */ /* 0x000fe400000000ff */
        /* <DEDUP_REMOVED lines=14> */
.L_x_16933:
[----:B------:R-:W-:-:S13]  /*0aa0*/  ISETP.GE.AND P0, PT, R27, R2, PT ;  /* 0x000000021b00720c */ /* 0x000fda0003f06270 */
[----:B------:R-:W-:Y:S05]  /*0ab0*/  @P0 BRA `(.L_x_16935) ;  /* 0x0000000000300947 */ /* 0x000fea0003800000 */
[----:B0-----:R-:W0:Y:S01]  /*0ac0*/  LDC.64 R4, c[0x0][0x220] ;  /* 0x00008800ff047b82 */ /* 0x001e220000000a00 */
[----:B------:R-:W-:Y:S01]  /*0ad0*/  IMAD.IADD R3, R0, 0x1, R27 ;  /* 0x0000000100037824 */ /* 0x000fe200078e021b */
[----:B------:R-:W-:-:S03]  /*0ae0*/  IADD3 R27, R27, 0x80, RZ ;  /* 0x000000801b1b7810 */ /* 0x000fc60007ffe0ff */
[----:B0-----:R-:W-:-:S05]  /*0af0*/  IMAD.WIDE.U32 R4, R3, 0x2, R4 ;  /* 0x0000000203047825 */ /* 0x001fca00078e0004 */
[----:B------:R1:W-:Y:S02]  /*0b00*/  STG.E.U16 desc[UR4][R4.64], R6 ;  /* 0x0000000604007986 */ /* 0x0003e4000c101504 */
.L_x_16934:
[----:B------:R-:W-:-:S13]  /*0b10*/  ISETP.GE.AND P0, PT, R27, R2, PT ;  /* 0x000000021b00720c */ /* 0x000fda0003f06270 */
[----:B------:R-:W-:Y:S05]  /*0b20*/  @P0 BRA `(.L_x_16936) ;  /* 0x0000000000340947 */ /* 0x000fea0003800000 */
[----:B01----:R-:W0:Y:S01]  /*0b30*/  LDC.64 R4, c[0x0][0x220] ;  /* 0x00008800ff047b82 */ /* 0x003e220000000a00 */
[----:B------:R-:W-:Y:S01]  /*0b40*/  IADD3 R3, R0, R27, RZ ;  /* 0x0000001b00037210 */ /* 0x000fe20007ffe0ff */
[----:B------:R-:W-:-:S04]  /*0b50*/  VIADD R27, R27, 0x80 ;  /* 0x000000801b1b7836 */ /* 0x000fc80000000000 */
[----:B0-----:R-:W-:-:S05]  /*0b60*/  IMAD.WIDE.U32 R4, R3, 0x2, R4 ;  /* 0x0000000203047825 */ /* 0x001fca00078e0004 */
[----:B------:R1:W-:Y:S02]  /*0b70*/  STG.E.U16 desc[UR4][R4.64], R7 ;  /* 0x0000000704007986 */ /* 0x0003e4000c101504 */
.L_x_16935:
        /* <DEDUP_REMOVED lines=8> */
.L_x_16936:
[----:B------:R-:W-:Y:S05]  /*0c00*/  BSYNC B1 ;  /* 0x0000000000017941 */ /* 0x000fea0003800000 */
.L_x_16932:
[----:B------:R-:W-:-:S13]  /*0c10*/  ISETP.GE.AND P0, PT, R27, R2, PT ;  /* 0x000000021b00720c */ /* 0x000fda0003f06270 */
[----:B012---:R-:W0:Y:S01]  /*0c20*/  @!P0 LDC.64 R4, c[0x0][0x220] ;  /* 0x00008800ff048b82 */ /* 0x007e220000000a00 */
[----:B------:R-:W-:Y:S01]  /*0c30*/  @!P0 IMAD.IADD R3, R0, 0x1, R27 ;  /* 0x0000000100038824 */ /* 0x000fe200078e021b */
[----:B------:R-:W-:-:S03]  /*0c40*/  @!P0 IADD3 R27, R27, 0x80, RZ ;  /* 0x000000801b1b8810 */ /* 0x000fc60007ffe0ff */
[----:B0-----:R-:W-:-:S05]  /*0c50*/  @!P0 IMAD.WIDE.U32 R4, R3, 0x2, R4 ;  /* 0x0000000203048825 */ /* 0x001fca00078e0004 */
[----:B------:R2:W-:Y:S02]  /*0c60*/  @!P0 STG.E.U16 desc[UR4][R4.64], R9 ;  /* 0x0000000904008986 */ /* 0x0005e4000c101504 */
.L_x_16937:
[----:B------:R-:W-:Y:S05]  /*0c70*/  BSYNC B0 ;  /* 0x0000000000007941 */ /* 0x000fea0003800000 */
.L_x_16931:
        /* <DEDUP_REMOVED lines=8> */
.L_x_16938:
        /* <DEDUP_REMOVED lines=16> */
.L_x_19455:


//--------------------- .text._ZN2at6native29vectorized_elementwise_kernelILi4ENS0_13BUnaryFunctorIN3c104HalfES4_S4_NS0_15binary_internal10MulFunctorIfEEEESt5arrayIPcLm2EEEEviT0_T1_ --------------------------
	.section	.text._ZN2at6native29vectorized_elementwise_kernelILi4ENS0_13BUnaryFunctorIN3c104HalfES4_S4_NS0_15binary_internal10MulFunctorIfEEEESt5arrayIPcLm2EEEEviT0_T1_,"ax",@progbits
	.align	128
        .global         _ZN2at6native29vectorized_elementwise_kernelILi4ENS0_13BUnaryFunctorIN3c104HalfES4_S4_NS0_15binary_internal10MulFunctorIfEEEESt5arrayIPcLm2EEEEviT0_T1_
        .type           _ZN2at6native29vectorized_elementwise_kernelILi4ENS0_13BUnaryFunctorIN3c104HalfES4_S4_NS0_15binary_internal10MulFunctorIfEEEESt5arrayIPcLm2EEEEviT0_T1_,@function
        .size           _ZN2at6native29vectorized_elementwise_kernelILi4ENS0_13BUnaryFunctorIN3c104HalfES4_S4_NS0_15binary_internal10MulFunctorIfEEEESt5arrayIPcLm2EEEEviT0_T1_,(.L_x_19456 - _ZN2at6native29vectorized_elementwise_kernelILi4ENS0_13BUnaryFunctorIN3c104HalfES4_S4_NS0_15binary_internal10MulFunctorIfEEEESt5arrayIPcLm2EEEEviT0_T1_)
        .other          _ZN2at6native29vectorized_elementwise_kernelILi4ENS0_13BUnaryFunctorIN3c104HalfES4_S4_NS0_15binary_internal10MulFunctorIfEEEESt5arrayIPcLm2EEEEviT0_T1_,@"STO_CUDA_ENTRY STV_DEFAULT"
_ZN2at6native29vectorized_elementwise_kernelILi4ENS0_13BUnaryFunctorIN3c104HalfES4_S4_NS0_15binary_internal10MulFunctorIfEEEESt5arrayIPcLm2EEEEviT0_T1_:
.text._ZN2at6native29vectorized_elementwise_kernelILi4ENS0_13BUnaryFunctorIN3c104HalfES4_S4_NS0_15binary_internal10MulFunctorIfEEEESt5arrayIPcLm2EEEEviT0_T1_:
        /* <DEDUP_REMOVED lines=17> */
[----:B------:R-:W-:-:S04]  /*0110*/  IMAD.WIDE R2, R5, 0x8, R2 ;  /* 0x0000000805027825 */ /* 0x000fc800078e0202 */
[--C-:B--2---:R-:W-:Y:S02]  /*0120*/  HADD2.F32 R0, -RZ, R8.reuse.H0_H0 ;  /* 0x20000008ff007230 */ /* 0x104fe40000004100 */
[----:B------:R-:W-:Y:S02]  /*0130*/  HADD2.F32 R4, -RZ, R8.H1_H1 ;  /* 0x30000008ff047230 */ /* 0x000fe40000004100 */
[----:B------:R-:W-:Y:S02]  /*0140*/  HADD2.F32 R8, -RZ, R9.H0_H0 ;  /* 0x20000009ff087230 */ /* 0x000fe40000004100 */
[----:B------:R-:W-:Y:S01]  /*0150*/  FMUL.FTZ R0, R0, UR6 ;  /* 0x0000000600007c20 */ /* 0x000fe20008410000 */
[--C-:B---3--:R-:W-:Y:S02]  /*0160*/  HADD2.F32 R10, -RZ, R12.reuse.H0_H0 ;  /* 0x2000000cff0a7230 */ /* 0x108fe40000004100 */
[----:B------:R-:W-:Y:S01]  /*0170*/  FMUL.FTZ R7, R4, UR6 ;  /* 0x0000000604077c20 */ /* 0x000fe20008410000 */
[----:B------:R-:W-:-:S02]  /*0180*/  HADD2.F32 R11, -RZ, R12.H1_H1 ;  /* 0x3000000cff0b7230 */ /* 0x000fc40000004100 */
[----:B------:R-:W-:Y:S01]  /*0190*/  FMUL.FTZ R8, R8, UR6 ;  /* 0x0000000608087c20 */ /* 0x000fe20008410000 */
[----:B------:R-:W-:Y:S02]  /*01a0*/  HADD2.F32 R9, -RZ, R9.H1_H1 ;  /* 0x30000009ff097230 */ /* 0x000fe40000004100 */
[----:B------:R-:W-:Y:S01]  /*01b0*/  FMUL.FTZ R10, R10, UR6 ;  /* 0x000000060a0a7c20 */ /* 0x000fe20008410000 */
[--C-:B------:R-:W-:Y:S02]  /*01c0*/  HADD2.F32 R12, -RZ, R13.reuse.H0_H0 ;  /* 0x2000000dff0c7230 */ /* 0x100fe40000004100 */
[----:B------:R-:W-:Y:S01]  /*01d0*/  FMUL.FTZ R11, R11, UR6 ;  /* 0x000000060b0b7c20 */ /* 0x000fe20008410000 */
[----:B------:R-:W-:Y:S02]  /*01e0*/  HADD2.F32 R6, -RZ, R13.H1_H1 ;  /* 0x3000000dff067230 */ /* 0x000fe40000004100 */
[----:B------:R-:W-:Y:S01]  /*01f0*/  FMUL.FTZ R9, R9, UR6 ;  /* 0x0000000609097c20 */ /* 0x000fe20008410000 */
[----:B------:R-:W-:Y:S01]  /*0200*/  F2FP.F16.F32.PACK_AB R4, R7, R0 ;  /* 0x000000000704723e */ /* 0x000fe200000000ff */
[----:B------:R-:W-:Y:S01]  /*0210*/  FMUL.FTZ R12, R12, UR6 ;  /* 0x000000060c0c7c20 */ /* 0x000fe20008410000 */
[----:B------:R-:W-:Y:S01]  /*0220*/  F2FP.F16.F32.PACK_AB R10, R11, R10 ;  /* 0x0000000a0b0a723e */ /* 0x000fe200000000ff */
[----:B------:R-:W-:Y:S01]  /*0230*/  FMUL.FTZ R13, R6, UR6 ;  /* 0x00000006060d7c20 */ /* 0x000fe20008410000 */
[----:B------:R-:W-:-:S04]  /*0240*/  F2FP.F16.F32.PACK_AB R5, R9, R8 ;  /* 0x000000080905723e */ /* 0x000fc800000000ff */
[----:B------:R-:W-:Y:S01]  /*0250*/  F2FP.F16.F32.PACK_AB R11, R13, R12 ;  /* 0x0000000c0d0b723e */ /* 0x000fe200000000ff */
[----:B------:R-:W-:Y:S04]  /*0260*/  STG.E.64 desc[UR4][R2.64], R4 ;  /* 0x0000000402007986 */ /* 0x000fe8000c101b04 */
[----:B------:R-:W-:Y:S01]  /*0270*/  STG.E.64 desc[UR4][R2.64+0x400], R10 ;  /* 0x0004000a02007986 */ /* 0x000fe2000c101b04 */
[----:B------:R-:W-:Y:S05]  /*0280*/  EXIT ;  /* 0x000000000000794d */ /* 0x000fea0003800000 */
.L_x_16939:
        /* <DEDUP_REMOVED lines=125> */
.L_x_16942:
[----:B------:R-:W-:-:S13]  /*0a60*/  ISETP.GE.AND P0, PT, R27, R2, PT ;  /* 0x000000021b00720c */ /* 0x000fda0003f06270 */
[----:B------:R-:W-:Y:S05]  /*0a70*/  @P0 BRA `(.L_x_16944) ;  /* 0x0000000000300947 */ /* 0x000fea0003800000 */
[----:B0-----:R-:W0:Y:S01]  /*0a80*/  LDC.64 R4, c[0x0][0x220] ;  /* 0x00008800ff047b82 */ /* 0x001e220000000a00 */
[----:B------:R-:W-:Y:S01]  /*0a90*/  IMAD.IADD R3, R0, 0x1, R27 ;  /* 0x0000000100037824 */ /* 0x000fe200078e021b */
[----:B------:R-:W-:-:S03]  /*0aa0*/  IADD3 R27, R27, 0x80, RZ ;  /* 0x000000801b1b7810 */ /* 0x000fc60007ffe0ff */
[----:B0-----:R-:W-:-:S05]  /*0ab0*/  IMAD.WIDE.U32 R4, R3, 0x2, R4 ;  /* 0x0000000203047825 */ /* 0x001fca00078e0004 */
[----:B------:R1:W-:Y:S02]  /*0ac0*/  STG.E.U16 desc[UR4][R4.64], R6 ;  /* 0x0000000604007986 */ /* 0x0003e4000c101504 */
.L_x_16943:
[----:B------:R-:W-:-:S13]  /*0ad0*/  ISETP.GE.AND P0, PT, R27, R2, PT ;  /* 0x000000021b00720c */ /* 0x000fda0003f06270 */
[----:B------:R-:W-:Y:S05]  /*0ae0*/  @P0 BRA `(.L_x_16945) ;  /* 0x0000000000340947 */ /* 0x000fea0003800000 */
[----:B01----:R-:W0:Y:S01]  /*0af0*/  LDC.64 R4, c[0x0][0x220] ;  /* 0x00008800ff047b82 */ /* 0x003e220000000a00 */
[----:B------:R-:W-:Y:S01]  /*0b00*/  IADD3 R3, R0, R27, RZ ;  /* 0x0000001b00037210 */ /* 0x000fe20007ffe0ff */
[----:B------:R-:W-:-:S04]  /*0b10*/  VIADD R27, R27, 0x80 ;  /* 0x000000801b1b7836 */ /* 0x000fc80000000000 */
[----:B0-----:R-:W-:-:S05]  /*0b20*/  IMAD.WIDE.U32 R4, R3, 0x2, R4 ;  /* 0x0000000203047825 */ /* 0x001fca00078e0004 */
[----:B------:R1:W-:Y:S02]  /*0b30*/  STG.E.U16 desc[UR4][R4.64], R7 ;  /* 0x0000000704007986 */ /* 0x0003e4000c101504 */
.L_x_16944:
        /* <DEDUP_REMOVED lines=8> */
.L_x_16945:
[----:B------:R-:W-:Y:S05]  /*0bc0*/  BSYNC B1 ;  /* 0x0000000000017941 */ /* 0x000fea0003800000 */
.L_x_16941:
[----:B------:R-:W-:-:S13]  /*0bd0*/  ISETP.GE.AND P0, PT, R27, R2, PT ;  /* 0x000000021b00720c */ /* 0x000fda0003f06270 */
[----:B012---:R-:W0:Y:S01]  /*0be0*/  @!P0 LDC.64 R4, c[0x0][0x220] ;  /* 0x00008800ff048b82 */ /* 0x007e220000000a00 */
[----:B------:R-:W-:Y:S01]  /*0bf0*/  @!P0 IMAD.IADD R3, R0, 0x1, R27 ;  /* 0x0000000100038824 */ /* 0x000fe200078e021b */
[----:B------:R-:W-:-:S03]  /*0c00*/  @!P0 IADD3 R27, R27, 0x80, RZ ;  /* 0x000000801b1b8810 */ /* 0x000fc60007ffe0ff */
[----:B0-----:R-:W-:-:S05]  /*0c10*/  @!P0 IMAD.WIDE.U32 R4, R3, 0x2, R4 ;  /* 0x0000000203048825 */ /* 0x001fca00078e0004 */
[----:B------:R2:W-:Y:S02]  /*0c20*/  @!P0 STG.E.U16 desc[UR4][R4.64], R9 ;  /* 0x0000000904008986 */ /* 0x0005e4000c101504 */
.L_x_16946:
[----:B------:R-:W-:Y:S05]  /*0c30*/  BSYNC B0 ;  /* 0x0000000000007941 */ /* 0x000fea0003800000 */
.L_x_16940:
        /* <DEDUP_REMOVED lines=8> */
.L_x_16947:
        /* <DEDUP_REMOVED lines=12> */
.L_x_19456:


//--------------------- .text._ZN2at6native29vectorized_elementwise_kernelILi8ENS0_13BUnaryFunctorIN3c104HalfES4_S4_NS0_15binary_internal10MulFunctorIfEEEESt5arrayIPcLm2EEEEviT0_T1_ --------------------------
	.section	.text._ZN2at6native29vectorized_elementwise_kernelILi8ENS0_13BUnaryFunctorIN3c104HalfES4_S4_NS0_15binary_internal10MulFunctorIfEEEESt5arrayIPcLm2EEEEviT0_T1_,"ax",@progbits
	.align	128
        .global         _ZN2at6native29vectorized_elementwise_kernelILi8ENS0_13BUnaryFunctorIN3c104HalfES4_S4_NS0_15binary_internal10MulFunctorIfEEEESt5arrayIPcLm2EEEEviT0_T1_
        .type           _ZN2at6native29vectorized_elementwise_kernelILi8ENS0_13BUnaryFunctorIN3c104HalfES4_S4_NS0_15binary_internal10MulFunctorIfEEEESt5arrayIPcLm2EEEEviT0_T1_,@function
        .size           _ZN2at6native29vectorized_elementwise_kernelILi8ENS0_13BUnaryFunctorIN3c104HalfES4_S4_NS0_15binary_internal10MulFunctorIfEEEESt5arrayIPcLm2EEEEviT0_T1_,(.L_x_19457 - _ZN2at6native29vectorized_elementwise_kernelILi8ENS0_13BUnaryFunctorIN3c104HalfES4_S4_NS0_15binary_internal10MulFunctorIfEEEESt5arrayIPcLm2EEEEviT0_T1_)
        .other          _ZN2at6native29vectorized_elementwise_kernelILi8ENS0_13BUnaryFunctorIN3c104HalfES4_S4_NS0_15binary_internal10MulFunctorIfEEEESt5arrayIPcLm2EEEEviT0_T1_,@"STO_CUDA_ENTRY STV_DEFAULT"
_ZN2at6native29vectorized_elementwise_kernelILi8ENS0_13BUnaryFunctorIN3c104HalfES4_S4_NS0_15binary_internal10MulFunctorIfEEEESt5arrayIPcLm2EEEEviT0_T1_:
.text._ZN2at6native29vectorized_elementwise_kernelILi8ENS0_13BUnaryFunctorIN3c104HalfES4_S4_NS0_15binary_internal10MulFunctorIfEEEESt5arrayIPcLm2EEEEviT0_T1_:
        /* <DEDUP_REMOVED lines=16> */
[----:B------:R-:W-:-:S04]  /*0100*/  IMAD.WIDE R2, R9, 0x10, R2 ;  /* 0x0000001009027825 */ /* 0x000fc800078e0202 */
[--C-:B--2---:R-:W-:Y:S02]  /*0110*/  HADD2.F32 R0, -RZ, R4.reuse.H0_H0 ;  /* 0x20000004ff007230 */ /* 0x104fe40000004100 */
[----:B------:R-:W-:Y:S02]  /*0120*/  HADD2.F32 R8, -RZ, R4.H1_H1 ;  /* 0x30000004ff087230 */ /* 0x000fe40000004100 */
[--C-:B------:R-:W-:Y:S02]  /*0130*/  HADD2.F32 R10, -RZ, R5.reuse.H0_H0 ;  /* 0x20000005ff0a7230 */ /* 0x100fe40000004100 */
[----:B------:R-:W-:Y:S01]  /*0140*/  FMUL.FTZ R0, R0, UR6 ;  /* 0x0000000600007c20 */ /* 0x000fe20008410000 */
[----:B------:R-:W-:Y:S02]  /*0150*/  HADD2.F32 R11, -RZ, R5.H1_H1 ;  /* 0x30000005ff0b7230 */ /* 0x000fe40000004100 */
[----:B------:R-:W-:Y:S01]  /*0160*/  FMUL.FTZ R5, R8, UR6 ;  /* 0x0000000608057c20 */ /* 0x000fe20008410000 */
[----:B------:R-:W-:-:S02]  /*0170*/  HADD2.F32 R12, -RZ, R6.H0_H0 ;  /* 0x20000006ff0c7230 */ /* 0x000fc40000004100 */
[----:B------:R-:W-:Y:S01]  /*0180*/  FMUL.FTZ R10, R10, UR6 ;  /* 0x000000060a0a7c20 */ /* 0x000fe20008410000 */
[----:B------:R-:W-:Y:S02]  /*0190*/  HADD2.F32 R13, -RZ, R6.H1_H1 ;  /* 0x30000006ff0d7230 */ /* 0x000fe40000004100 */
[----:B------:R-:W-:Y:S01]  /*01a0*/  FMUL.FTZ R11, R11, UR6 ;  /* 0x000000060b0b7c20 */ /* 0x000fe20008410000 */
[--C-:B------:R-:W-:Y:S02]  /*01b0*/  HADD2.F32 R14, -RZ, R7.reuse.H0_H0 ;  /* 0x20000007ff0e7230 */ /* 0x100fe40000004100 */
[----:B------:R-:W-:Y:S01]  /*01c0*/  FMUL.FTZ R6, R12, UR6 ;  /* 0x000000060c067c20 */ /* 0x000fe20008410000 */
[----:B------:R-:W-:Y:S02]  /*01d0*/  HADD2.F32 R4, -RZ, R7.H1_H1 ;  /* 0x30000007ff047230 */ /* 0x000fe40000004100 */
[----:B------:R-:W-:Y:S01]  /*01e0*/  FMUL.FTZ R13, R13, UR6 ;  /* 0x000000060d0d7c20 */ /* 0x000fe20008410000 */
[----:B------:R-:W-:-:S02]  /*01f0*/  FMUL.FTZ R7, R14, UR6 ;  /* 0x000000060e077c20 */ /* 0x000fc40008410000 */
[----:B------:R-:W-:Y:S01]  /*0200*/  FMUL.FTZ R8, R4, UR6 ;  /* 0x0000000604087c20 */ /* 0x000fe20008410000 */
[----:B------:R-:W-:Y:S02]  /*0210*/  F2FP.F16.F32.PACK_AB R4, R5, R0 ;  /* 0x000000000504723e */ /* 0x000fe400000000ff */
[----:B------:R-:W-:Y:S02]  /*0220*/  F2FP.F16.F32.PACK_AB R5, R11, R10 ;  /* 0x0000000a0b05723e */ /* 0x000fe400000000ff */
[----:B------:R-:W-:Y:S02]  /*0230*/  F2FP.F16.F32.PACK_AB R6, R13, R6 ;  /* 0x000000060d06723e */ /* 0x000fe400000000ff */
[----:B------:R-:W-:-:S05]  /*0240*/  F2FP.F16.F32.PACK_AB R7, R8, R7 ;  /* 0x000000070807723e */ /* 0x000fca00000000ff */
[----:B------:R-:W-:Y:S01]  /*0250*/  STG.E.128 desc[UR4][R2.64], R4 ;  /* 0x0000000402007986 */ /* 0x000fe2000c101d04 */
[----:B------:R-:W-:Y:S05]  /*0260*/  EXIT ;  /* 0x000000000000794d */ /* 0x000fea0003800000 */
.L_x_16948:
        /* <DEDUP_REMOVED lines=125> */
.L_x_16951:
[----:B------:R-:W-:-:S13]  /*0a40*/  ISETP.GE.AND P0, PT, R27, R2, PT ;  /* 0x000000021b00720c */ /* 0x000fda0003f06270 */
[----:B------:R-:W-:Y:S05]  /*0a50*/  @P0 BRA `(.L_x_16953) ;  /* 0x0000000000300947 */ /* 0x000fea0003800000 */
[----:B0-----:R-:W0:Y:S01]  /*0a60*/  LDC.64 R4, c[0x0][0x220] ;  /* 0x00008800ff047b82 */ /* 0x001e220000000a00 */
[----:B------:R-:W-:Y:S01]  /*0a70*/  IMAD.IADD R3, R0, 0x1, R27 ;  /* 0x0000000100037824 */ /* 0x000fe200078e021b */
[----:B------:R-:W-:-:S03]  /*0a80*/  IADD3 R27, R27, 0x80, RZ ;  /* 0x000000801b1b7810 */ /* 0x000fc60007ffe0ff */
[----:B0-----:R-:W-:-:S05]  /*0a90*/  IMAD.WIDE.U32 R4, R3, 0x2, R4 ;  /* 0x0000000203047825 */ /* 0x001fca00078e0004 */
[----:B------:R1:W-:Y:S02]  /*0aa0*/  STG.E.U16 desc[UR4][R4.64], R6 ;  /* 0x0000000604007986 */ /* 0x0003e4000c101504 */
.L_x_16952:
[----:B------:R-:W-:-:S13]  /*0ab0*/  ISETP.GE.AND P0, PT, R27, R2, PT ;  /* 0x000000021b00720c */ /* 0x000fda0003f06270 */
[----:B------:R-:W-:Y:S05]  /*0ac0*/  @P0 BRA `(.L_x_16954) ;  /* 0x0000000000340947 */ /* 0x000fea0003800000 */
[----:B01----:R-:W0:Y:S01]  /*0ad0*/  LDC.64 R4, c[0x0][0x220] ;  /* 0x00008800ff047b82 */ /* 0x003e220000000a00 */
[----:B------:R-:W-:Y:S01]  /*0ae0*/  IADD3 R3, R0, R27, RZ ;  /* 0x0000001b00037210 */ /* 0x000fe20007ffe0ff */
[----:B------:R-:W-:-:S04]  /*0af0*/  VIADD R27, R27, 0x80 ;  /* 0x000000801b1b7836 */ /* 0x000fc80000000000 */
[----:B0-----:R-:W-:-:S05]  /*0b00*/  IMAD.WIDE.U32 R4, R3, 0x2, R4 ;  /* 0x0000000203047825 */ /* 0x001fca00078e0004 */
[----:B------:R1:W-:Y:S02]  /*0b10*/  STG.E.U16 desc[UR4][R4.64], R7 ;  /* 0x0000000704007986 */ /* 0x0003e4000c101504 */
.L_x_16953:
        /* <DEDUP_REMOVED lines=8> */
.L_x_16954:
[----:B------:R-:W-:Y:S05]  /*0ba0*/  BSYNC B1 ;  /* 0x0000000000017941 */ /* 0x000fea0003800000 */
.L_x_16950:
[----:B------:R-:W-:-:S13]  /*0bb0*/  ISETP.GE.AND P0, PT, R27, R2, PT ;  /* 0x000000021b00720c */ /* 0x000fda0003f06270 */
[----:B012---:R-:W0:Y:S01]  /*0bc0*/  @!P0 LDC.64 R4, c[0x0][0x220] ;  /* 0x00008800ff048b82 */ /* 0x007e220000000a00 */
[----:B------:R-:W-:Y:S01]  /*0bd0*/  @!P0 IMAD.IADD R3, R0, 0x1, R27 ;  /* 0x0000000100038824 */ /* 0x000fe200078e021b */
[----:B------:R-:W-:-:S03]  /*0be0*/  @!P0 IADD3 R27, R27, 0x80, RZ ;  /* 0x000000801b1b8810 */ /* 0x000fc60007ffe0ff */
[----:B0-----:R-:W-:-:S05]  /*0bf0*/  @!P0 IMAD.WIDE.U32 R4, R3, 0x2, R4 ;  /* 0x0000000203048825 */ /* 0x001fca00078e0004 */
[----:B------:R2:W-:Y:S02]  /*0c00*/  @!P0 STG.E.U16 desc[UR4][R4.64], R9 ;  /* 0x0000000904008986 */ /* 0x0005e4000c101504 */
.L_x_16955:
[----:B------:R-:W-:Y:S05]  /*0c10*/  BSYNC B0 ;  /* 0x0000000000007941 */ /* 0x000fea0003800000 */
.L_x_16949:
        /* <DEDUP_REMOVED lines=8> */
.L_x_16956:
        /* <DEDUP_REMOVED lines=14> */
.L_x_19457:


//--------------------- .text._ZN2at6native18elementwise_kernelILi128ELi4EZNS0_15gpu_kernel_implINS0_13BUnaryFunctorIN3c107complexIfEES6_S6_NS0_15binary_internal10MulFunctorIS6_EEEEEEvRNS_18TensorIteratorBaseERKT_EUliE_EEviT1_ --------------------------
	.section	.text._ZN2at6native18elementwise_kernelILi128ELi4EZNS0_15gpu_kernel_implINS0_13BUnaryFunctorIN3c107complexIfEES6_S6_NS0_15binary_internal10MulFunctorIS6_EEEEEEvRNS_18TensorIteratorBaseERKT_EUliE_EEviT1_,"ax",@progbits
	.align	128
        .global         _ZN2at6native18elementwise_kernelILi128ELi4EZNS0_15gpu_kernel_implINS0_13BUnaryFunctorIN3c107complexIfEES6_S6_NS0_15binary_internal10MulFunctorIS6_EEEEEEvRNS_18TensorIteratorBaseERKT_EUliE_EEviT1_
        .type           _ZN2at6native18elementwise_kernelILi128ELi4EZNS0_15gpu_kernel_implINS0_13BUnaryFunctorIN3c107complexIfEES6_S6_NS0_15binary_internal10MulFunctorIS6_EEEEEEvRNS_18TensorIteratorBaseERKT_EUliE_EEviT1_,@function
        .size           _ZN2at6native18elementwise_kernelILi128ELi4EZNS0_15gpu_kernel_implINS0_13BUnaryFunctorIN3c107complexIfEES6_S6_NS0_15binary_internal10MulFunctorIS6_EEEEEEvRNS_18TensorIteratorBaseERKT_EUliE_EEviT1_,(.L_x_19458 - _ZN2at6native18elementwise_kernelILi128ELi4EZNS0_15gpu_kernel_implINS0_13BUnaryFunctorIN3c107complexIfEES6_S6_NS0_15binary_internal10MulFunctorIS6_EEEEEEvRNS_18TensorIteratorBaseERKT_EUliE_EEviT1_)
        .other          _ZN2at6native18elementwise_kernelILi128ELi4EZNS0_15gpu_kernel_implINS0_13BUnaryFunctorIN3c107complexIfEES6_S6_NS0_15binary_internal10MulFunctorIS6_EEEEEEvRNS_18TensorIteratorBaseERKT_EUliE_EEviT1_,@"STO_CUDA_ENTRY STV_DEFAULT"
_ZN2at6native18elementwise_kernelILi128ELi4EZNS0_15gpu_kernel_implINS0_13BUnaryFunctorIN3c107complexIfEES6_S6_NS0_15binary_internal10MulFunctorIS6_EEEEEEvRNS_18TensorIteratorBaseERKT_EUliE_EEviT1_:
.text._ZN2at6native18elementwise_kernelILi128ELi4EZNS0_15gpu_kernel_implINS0_13BUnaryFunctorIN3c107complexIfEES6_S6_NS0_15binary_internal10MulFunctorIS6_EEEEEEvRNS_18TensorIteratorBaseERKT_EUliE_EEviT1_:
        /* <DEDUP_REMOVED lines=314> */
.L_x_16959:
        /* <DEDUP_REMOVED lines=23> */
.L_x_16964:
[----:B------:R-:W2:Y:S01]  /*1510*/  LDG.E.U8 R2, desc[UR36][R4.64] ;  /* 0x0000002404027981 */ /* 0x000ea2000c1e1100 */
[----:B------:R-:W-:Y:S01]  /*1520*/  IMAD.MOV.U32 R3, RZ, RZ, RZ ;  /* 0x000000ffff037224 */ /* 0x000fe200078e00ff */
[----:B--2---:R-:W-:Y:S01]  /*1530*/  I2FP.F32.U32 R2, R2 ;  /* 0x0000000200027245 */ /* 0x004fe20000201000 */
[----:B------:R-:W-:Y:S06]  /*1540*/  BRA `(.L_x_16966) ;  /* 0x0000000c007c7947 */ /* 0x000fec0003800000 */
.L_x_16963:
        /* <DEDUP_REMOVED lines=10> */
.L_x_16968:
[----:B------:R-:W2:Y:S01]  /*15f0*/  LDG.E R2, desc[UR36][R4.64] ;  /* 0x0000002404027981 */ /* 0x000ea2000c1e1900 */
[----:B------:R-:W-:Y:S01]  /*1600*/  IMAD.MOV.U32 R3, RZ, RZ, RZ ;  /* 0x000000ffff037224 */ /* 0x000fe200078e00ff */
[----:B--2---:R-:W-:Y:S01]  /*1610*/  I2FP.F32.S32 R2, R2 ;  /* 0x0000000200027245 */ /* 0x004fe20000201400 */
[----:B------:R-:W-:Y:S06]  /*1620*/  BRA `(.L_x_16966) ;  /* 0x0000000c00447947 */ /* 0x000fec0003800000 */
.L_x_16967:
[----:B------:R-:W2:Y:S01]  /*1630*/  LDG.E.U16 R2, desc[UR36][R4.64] ;  /* 0x0000002404027981 */ /* 0x000ea2000c1e1500 */
[----:B------:R-:W-:Y:S01]  /*1640*/  IMAD.MOV.U32 R3, RZ, RZ, RZ ;  /* 0x000000ffff037224 */ /* 0x000fe200078e00ff */
[----:B--2---:R-:W0:Y:S01]  /*1650*/  I2F.S16 R2, R2 ;  /* 0x0000000200027306 */ /* 0x004e220000101400 */
[----:B------:R-:W-:Y:S05]  /*1660*/  BRA `(.L_x_16966) ;  /* 0x0000000c00347947 */ /* 0x000fea0003800000 */
.L_x_16962:
        /* <DEDUP_REMOVED lines=9> */
.L_x_16970:
[----:B------:R-:W2:Y:S01]  /*1700*/  LDG.E.U16 R2, desc[UR36][R4.64] ;  /* 0x0000002404027981 */ /* 0x000ea2000c1e1500 */
[----:B------:R-:W-:Y:S02]  /*1710*/  IMAD.MOV.U32 R3, RZ, RZ, RZ ;  /* 0x000000ffff037224 */ /* 0x000fe400078e00ff */
[----:B--2---:R-:W-:Y:S01]  /*1720*/  HADD2.F32 R2, -RZ, R2.H0_H0 ;  /* 0x20000002ff027230 */ /* 0x004fe20000004100 */
[----:B------:R-:W-:Y:S06]  /*1730*/  BRA `(.L_x_16966) ;  /* 0x0000000c00007947 */ /* 0x000fec0003800000 */
.L_x_16969:
        /* <DEDUP_REMOVED lines=8> */
.L_x_16972:
[----:B------:R-:W2:Y:S02]  /*17c0*/  LDG.E R2, desc[UR36][R4.64] ;  /* 0x0000002404027981 */ /* 0x000ea4000c1e1900 */
[--C-:B--2---:R-:W-:Y:S02]  /*17d0*/  HADD2.F32 R3, -RZ, R2.reuse.H1_H1 ;  /* 0x30000002ff037230 */ /* 0x104fe40000004100 */
[----:B------:R-:W-:Y:S01]  /*17e0*/  HADD2.F32 R2, -RZ, R2.H0_H0 ;  /* 0x20000002ff027230 */ /* 0x000fe20000004100 */
[----:B------:R-:W-:Y:S06]  /*17f0*/  BRA `(.L_x_16966) ;  /* 0x0000000800d07947 */ /* 0x000fec0003800000 */
.L_x_16971:
        /* <DEDUP_REMOVED lines=8> */
.L_x_16961:
        /* <DEDUP_REMOVED lines=13> */
.L_x_16975:
        /* <DEDUP_REMOVED lines=10> */
.L_x_16974:
        /* <DEDUP_REMOVED lines=27> */
.L_x_16977:
        /* <DEDUP_REMOVED lines=14> */
.L_x_16976:
[----:B------:R-:W2:Y:S01]  /*1c80*/  LDG.E.U16 R2, desc[UR36][R4.64] ;  /* 0x0000002404027981 */ /* 0x000ea2000c1e1500 */
[----:B------:R-:W-:Y:S02]  /*1c90*/  IMAD.MOV.U32 R3, RZ, RZ, RZ ;  /* 0x000000ffff037224 */ /* 0x000fe400078e00ff */
[----:B--2---:R-:W-:Y:S01]  /*1ca0*/  IMAD.U32 R2, R2, 0x10000, RZ ;  /* 0x0001000002027824 */ /* 0x004fe200078e00ff */
[----:B------:R-:W-:Y:S06]  /*1cb0*/  BRA `(.L_x_16966) ;  /* 0x0000000400a07947 */ /* 0x000fec0003800000 */
.L_x_16973:
        /* <DEDUP_REMOVED lines=12> */
.L_x_16980:
        /* <DEDUP_REMOVED lines=20> */
.L_x_16982:
[----:B------:R-:W-:Y:S05]  /*1ec0*/  BSYNC B0 ;  /* 0x0000000000007941 */ /* 0x000fea0003800000 */
.L_x_16981:
[----:B------:R-:W-:Y:S01]  /*1ed0*/  IMAD.SHL.U32 R2, R2, 0x100000, RZ ;  /* 0x0010000002027824 */ /* 0x000fe200078e00ff */
[----:B------:R-:W-:-:S04]  /*1ee0*/  LEA R5, R0, 0x3b800000, 0x17 ;  /* 0x3b80000000057811 */ /* 0x000fc800078eb8ff */
[----:B------:R-:W-:Y:S01]  /*1ef0*/  LOP3.LUT R2, R5, R2, R6, 0xfe, !PT ;  /* 0x0000000205027212 */ /* 0x000fe200078efe06 */
[----:B------:R-:W-:Y:S06]  /*1f00*/  BRA `(.L_x_16966) ;  /* 0x00000004000c7947 */ /* 0x000fec0003800000 */
.L_x_16979:
        /* <DEDUP_REMOVED lines=20> */
.L_x_16984:
[----:B------:R-:W-:Y:S05]  /*2050*/  BSYNC B0 ;  /* 0x0000000000007941 */ /* 0x000fea0003800000 */
.L_x_16983:
[----:B------:R-:W-:Y:S01]  /*2060*/  IMAD.SHL.U32 R2, R2, 0x200000, RZ ;  /* 0x0020000002027824 */ /* 0x000fe200078e00ff */
[----:B------:R-:W-:-:S04]  /*2070*/  LEA R5, R0, 0x37800000, 0x17 ;  /* 0x3780000000057811 */ /* 0x000fc800078eb8ff */
[----:B------:R-:W-:Y:S01]  /*2080*/  LOP3.LUT R2, R5, R2, R6, 0xfe, !PT ;  /* 0x0000000205027212 */ /* 0x000fe200078efe06 */
[----:B------:R-:W-:Y:S06]  /*2090*/  BRA `(.L_x_16966) ;  /* 0x0000000000a87947 */ /* 0x000fec0003800000 */
.L_x_16978:
        /* <DEDUP_REMOVED lines=14> */
.L_x_16988:
[----:B------:R-:W-:Y:S05]  /*2180*/  BSYNC B0 ;  /* 0x0000000000007941 */ /* 0x000fea0003800000 */
.L_x_16987:
[----:B------:R-:W-:Y:S01]  /*2190*/  IMAD.MOV.U32 R3, RZ, RZ, RZ ;  /* 0x000000ffff037224 */ /* 0x000fe200078e00ff */
[----:B------:R-:W-:Y:S06]  /*21a0*/  BRA `(.L_x_16966) ;  /* 0x0000000000647947 */ /* 0x000fec0003800000 */
.L_x_16965:
[----:B------:R-:W-:Y:S01]  /*21b0*/  MOV R2, 0x0 ;  /* 0x0000000000027802 */ /* 0x000fe20000000f00 */
[----:B------:R-:W-:Y:S01]  /*21c0*/  ULDC.64 UR4, c[0x4][0x148] ;  /* 0x0100520000047ab9 */ /* 0x000fe20000000a00 */
[----:B------:R-:W-:Y:S01]  /*21d0*/  ULDC.64 UR6, c[0x4][0x8] ;  /* 0x0100020000067ab9 */ /* 0x000fe20000000a00 */
[----:B------:R-:W-:Y:S01]  /*21e0*/  MOV R4, UR4 ;  /* 0x0000000400047c02 */ /* 0x000fe20008000f00 */
[----:B------:R-:W-:Y:S01]  /*21f0*/  IMAD.U32 R5, RZ, RZ, UR5 ;  /* 0x00000005ff057e24 */ /* 0x000fe2000f8e00ff */
[----:B------:R-:W-:Y:S01]  /*2200*/  ULDC.64 UR4, c[0x4][0x150] ;  /* 0x0100540000047ab9 */ /* 0x000fe20000000a00 */
[----:B------:R-:W0:Y:S01]  /*2210*/  LDC.64 R2, c[0x4][R2] ;  /* 0x0100000002027b82 */ /* 0x000e220000000a00 */
[----:B------:R-:W-:Y:S02]  /*2220*/  IMAD.U32 R6, RZ, RZ, UR4 ;  /* 0x00000004ff067e24 */ /* 0x000fe4000f8e00ff */
        /* <DEDUP_REMOVED lines=8> */
.L_x_16989:
[----:B------:R-:W-:Y:S01]  /*22b0*/  CS2R R2, SRZ ;  /* 0x0000000000027805 */ /* 0x000fe2000001ff00 */
[----:B------:R-:W-:Y:S06]  /*22c0*/  BRA `(.L_x_16966) ;  /* 0x00000000001c7947 */ /* 0x000fec0003800000 */
.L_x_16986:
[----:B------:R-:W2:Y:S01]  /*22d0*/  LDG.E.64 R4, desc[UR36][R4.64] ;  /* 0x0000002404047981 */ /* 0x000ea2000c1e1b00 */
[----:B------:R-:W-:Y:S01]  /*22e0*/  IMAD.MOV.U32 R3, RZ, RZ, RZ ;  /* 0x000000ffff037224 */ /* 0x000fe200078e00ff */
[----:B--2---:R0:W1:Y:S01]  /*22f0*/  I2F.U64 R2, R4 ;  /* 0x0000000400027312 */ /* 0x0040620000301000 */
[----:B------:R-:W-:Y:S05]  /*2300*/  BRA `(.L_x_16966) ;  /* 0x00000000000c7947 */ /* 0x000fea0003800000 */
.L_x_16985:
[----:B------:R-:W2:Y:S01]  /*2310*/  LDG.E R2, desc[UR36][R4.64] ;  /* 0x0000002404027981 */ /* 0x000ea2000c1e1900 */
[----:B------:R-:W-:Y:S01]  /*2320*/  IMAD.MOV.U32 R3, RZ, RZ, RZ ;  /* 0x000000ffff037224 */ /* 0x000fe200078e00ff */
[----:B--2---:R-:W-:-:S07]  /*2330*/  I2FP.F32.U32 R2, R2 ;  /* 0x0000000200027245 */ /* 0x004fce0000201000 */
.L_x_16966:
[----:B------:R-:W-:Y:S05]  /*2340*/  BSYNC B6 ;  /* 0x0000000000067941 */ /* 0x000fea0003800000 */
.L_x_16960:
[----:B------:R-:W1:Y:S01]  /*2350*/  LDC.U8 R6, c[0x0][0x430] ;  /* 0x00010c00ff067b82 */ /* 0x000e620000000000 */
[----:B------:R-:W-:Y:S02]  /*2360*/  ULDC.64 UR4, c[0x0][0x428] ;  /* 0x00010a0000047ab9 */ /* 0x000fe40000000a00 */
[C---:B0-2345:R-:W-:Y:S01]  /*2370*/  FMUL.FTZ R5, R3.reuse, UR5 ;  /* 0x0000000503057c20 */ /* 0x07dfe20008410000 */
[----:B------:R-:W-:-:S03]  /*2380*/  FMUL.FTZ R3, R3, UR4 ;  /* 0x0000000403037c20 */ /* 0x000fc60008410000 */
[C---:B-1----:R-:W-:Y:S01]  /*2390*/  FFMA.FTZ R4, R2.reuse, UR4, -R5 ;  /* 0x0000000402047c23 */ /* 0x042fe20008010805 */
[----:B------:R-:W-:Y:S01]  /*23a0*/  FFMA.FTZ R5, R2, UR5, R3 ;  /* 0x0000000502057c23 */ /* 0x000fe20008010003 */
        /* <DEDUP_REMOVED lines=14> */
.L_x_16993:
[----:B------:R-:W0:Y:S02]  /*2490*/  F2I.S64.TRUNC R4, R4 ;  /* 0x0000000400047311 */ /* 0x000e24000020d900 */
[----:B0-----:R-:W-:-:S05]  /*24a0*/  IMAD.MOV.U32 R3, RZ, RZ, R4 ;  /* 0x000000ffff037224 */ /* 0x001fca00078e0004 */
[----:B------:R0:W-:Y:S01]  /*24b0*/  STG.E.U8 desc[UR36][R16.64], R3 ;  /* 0x0000000310007986 */ /* 0x0001e2000c101124 */
[----:B------:R-:W-:Y:S05]  /*24c0*/  BRA `(.L_x_16995) ;  /* 0x0000000c00447947 */ /* 0x000fea0003800000 */
.L_x_16992:
        /* <DEDUP_REMOVED lines=9> */
.L_x_16997:
[----:B------:R-:W0:Y:S02]  /*2560*/  F2I.FTZ.TRUNC.NTZ R3, R4 ;  /* 0x0000000400037305 */ /* 0x000e24000021f100 */
[----:B0-----:R0:W-:Y:S01]  /*2570*/  STG.E desc[UR36][R16.64], R3 ;  /* 0x0000000310007986 */ /* 0x0011e2000c101924 */
[----:B------:R-:W-:Y:S05]  /*2580*/  BRA `(.L_x_16995) ;  /* 0x0000000c00147947 */ /* 0x000fea0003800000 */
.L_x_16996:
[----:B------:R-:W0:Y:S02]  /*2590*/  F2I.FTZ.TRUNC.NTZ R3, R4 ;  /* 0x0000000400037305 */ /* 0x000e24000021f100 */
[----:B0-----:R0:W-:Y:S01]  /*25a0*/  STG.E.U16 desc[UR36][R16.64], R3 ;  /* 0x0000000310007986 */ /* 0x0011e2000c101524 */
[----:B------:R-:W-:Y:S05]  /*25b0*/  BRA `(.L_x_16995) ;  /* 0x0000000c00087947 */ /* 0x000fea0003800000 */
.L_x_16991:
        /* <DEDUP_REMOVED lines=8> */
.L_x_16999:
[----:B------:R-:W-:-:S05]  /*2640*/  F2FP.F16.F32.PACK_AB R4, RZ, R4 ;  /* 0x00000004ff04723e */ /* 0x000fca00000000ff */
[----:B------:R0:W-:Y:S01]  /*2650*/  STG.E.U16 desc[UR36][R16.64], R4 ;  /* 0x0000000410007986 */ /* 0x0001e2000c101524 */
[----:B------:R-:W-:Y:S05]  /*2660*/  BRA `(.L_x_16995) ;  /* 0x0000000800dc7947 */ /* 0x000fea0003800000 */
.L_x_16998:
        /* <DEDUP_REMOVED lines=8> */
.L_x_17001:
[----:B------:R-:W-:-:S05]  /*26f0*/  F2FP.F16.F32.PACK_AB R5, R5, R4 ;  /* 0x000000040505723e */ /* 0x000fca00000000ff */
[----:B------:R0:W-:Y:S01]  /*2700*/  STG.E desc[UR36][R16.64], R5 ;  /* 0x0000000510007986 */ /* 0x0001e2000c101924 */
[----:B------:R-:W-:Y:S05]  /*2710*/  BRA `(.L_x_16995) ;  /* 0x0000000800b07947 */ /* 0x000fea0003800000 */
.L_x_17000:
[----:B------:R-:W-:-:S06]  /*2720*/  FMUL.FTZ R2, R4, 1 ;  /* 0x3f80000004027820 */ /* 0x000fcc0000410000 */
[----:B------:R-:W0:Y:S02]  /*2730*/  F2F.F64.F32 R2, R2 ;  /* 0x0000000200027310 */ /* 0x000e240000201800 */
[----:B0-----:R0:W-:Y:S01]  /*2740*/  STG.E.64 desc[UR36][R16.64], R2 ;  /* 0x0000000210007986 */ /* 0x0011e2000c101b24 */
[----:B------:R-:W-:Y:S05]  /*2750*/  BRA `(.L_x_16995) ;  /* 0x0000000800a07947 */ /* 0x000fea0003800000 */
.L_x_16990:
        /* <DEDUP_REMOVED lines=14> */
.L_x_17004:
[----:B------:R-:W-:Y:S01]  /*2840*/  FMUL.FTZ R6, R5, 1 ;  /* 0x3f80000005067820 */ /* 0x000fe20000410000 */
[----:B------:R-:W-:-:S05]  /*2850*/  FMUL.FTZ R4, R4, 1 ;  /* 0x3f80000004047820 */ /* 0x000fca0000410000 */
[----:B------:R-:W-:Y:S08]  /*2860*/  F2F.F64.F32 R6, R6 ;  /* 0x0000000600067310 */ /* 0x000ff00000201800 */
[----:B------:R-:W0:Y:S02]  /*2870*/  F2F.F64.F32 R4, R4 ;  /* 0x0000000400047310 */ /* 0x000e240000201800 */
[----:B0-----:R0:W-:Y:S01]  /*2880*/  STG.E.128 desc[UR36][R16.64], R4 ;  /* 0x0000000410007986 */ /* 0x0011e2000c101d24 */
[----:B------:R-:W-:Y:S05]  /*2890*/  BRA `(.L_x_16995) ;  /* 0x0000000800507947 */ /* 0x000fea0003800000 */
.L_x_17003:
        /* <DEDUP_REMOVED lines=20> */
.L_x_17008:
[----:B------:R-:W-:Y:S05]  /*29e0*/  BSYNC B0 ;  /* 0x0000000000007941 */ /* 0x000fea0003800000 */
.L_x_17007:
[----:B------:R-:W-:-:S05]  /*29f0*/  LOP3.LUT R5, R0, R5, RZ, 0xfc, !PT ;  /* 0x0000000500057212 */ /* 0x000fca00078efcff */
[----:B------:R0:W-:Y:S01]  /*2a00*/  STG.E.U8 desc[UR36][R16.64], R5 ;  /* 0x0000000510007986 */ /* 0x0001e2000c101124 */
[----:B------:R-:W-:Y:S05]  /*2a10*/  BRA `(.L_x_16995) ;  /* 0x0000000400f07947 */ /* 0x000fea0003800000 */
.L_x_17006:
        /* <DEDUP_REMOVED lines=12> */
.L_x_17010:
[----:B------:R-:W-:Y:S01]  /*2ae0*/  IMAD.MOV.U32 R0, RZ, RZ, 0x7f ;  /* 0x0000007fff007424 */ /* 0x000fe200078e00ff */
[----:B------:R-:W-:-:S04]  /*2af0*/  ISETP.GT.U32.AND P0, PT, R2, 0x7f800000, PT ;  /* 0x7f8000000200780c */ /* 0x000fc80003f04070 */
[----:B------:R-:W-:-:S09]  /*2b00*/  SEL R0, R0, 0x7c, P0 ;  /* 0x0000007c00007807 */ /* 0x000fd20000000000 */
.L_x_17011:
[----:B------:R-:W-:Y:S05]  /*2b10*/  BSYNC B0 ;  /* 0x0000000000007941 */ /* 0x000fea0003800000 */
.L_x_17009:
[----:B------:R-:W-:-:S04]  /*2b20*/  LOP3.LUT R4, R4, 0x80000000, RZ, 0xc0, !PT ;  /* 0x8000000004047812 */ /* 0x000fc800078ec0ff */
[----:B------:R-:W-:-:S04]  /*2b30*/  SHF.R.U32.HI R3, RZ, 0x18, R4 ;  /* 0x00000018ff037819 */ /* 0x000fc80000011604 */
[----:B------:R-:W-:-:S05]  /*2b40*/  LOP3.LUT R3, R0, R3, RZ, 0xfc, !PT ;  /* 0x0000000300037212 */ /* 0x000fca00078efcff */
[----:B------:R0:W-:Y:S01]  /*2b50*/  STG.E.U8 desc[UR36][R16.64], R3 ;  /* 0x0000000310007986 */ /* 0x0001e2000c101124 */
[----:B------:R-:W-:Y:S05]  /*2b60*/  BRA `(.L_x_16995) ;  /* 0x00000004009c7947 */ /* 0x000fea0003800000 */
.L_x_17005:
[----:B------:R-:W-:-:S05]  /*2b70*/  F2FP.BF16.F32.PACK_AB R4, RZ, R4 ;  /* 0x00000004ff04723e */ /* 0x000fca00000010ff */
[----:B------:R0:W-:Y:S01]  /*2b80*/  STG.E.U16 desc[UR36][R16.64], R4 ;  /* 0x0000000410007986 */ /* 0x0001e2000c101524 */
[----:B------:R-:W-:Y:S05]  /*2b90*/  BRA `(.L_x_16995) ;  /* 0x0000000400907947 */ /* 0x000fea0003800000 */
.L_x_17002:
        /* <DEDUP_REMOVED lines=11> */
.L_x_17014:
        /* <DEDUP_REMOVED lines=16> */
.L_x_17017:
[----:B------:R-:W-:-:S04]  /*2d50*/  LOP3.LUT R4, R4, 0x80000000, RZ, 0xc0, !PT ;  /* 0x8000000004047812 */ /* 0x000fc800078ec0ff */
[----:B------:R-:W-:-:S04]  /*2d60*/  SHF.R.U32.HI R3, RZ, 0x18, R4 ;  /* 0x00000018ff037819 */ /* 0x000fc80000011604 */
[----:B------:R-:W-:-:S04]  /*2d70*/  LOP3.LUT R0, R0, R3, RZ, 0xfc, !PT ;  /* 0x0000000300007212 */ /* 0x000fc800078efcff */
[----:B------:R-:W-:-:S07]  /*2d80*/  PRMT R8, R0, 0x7610, R8 ;  /* 0x0000761000087816 */ /* 0x000fce0000000008 */
.L_x_17016:
[----:B------:R-:W-:Y:S05]  /*2d90*/  BSYNC B0 ;  /* 0x0000000000007941 */ /* 0x000fea0003800000 */
.L_x_17015:
[----:B------:R3:W-:Y:S01]  /*2da0*/  STG.E.U8 desc[UR36][R16.64], R8 ;  /* 0x0000000810007986 */ /* 0x0007e2000c101124 */
[----:B------:R-:W-:Y:S05]  /*2db0*/  BRA `(.L_x_16995) ;  /* 0x0000000400087947 */ /* 0x000fea0003800000 */
.L_x_17013:
        /* <DEDUP_REMOVED lines=16> */
.L_x_17020:
[----:B------:R-:W-:-:S04]  /*2ec0*/  LOP3.LUT R4, R4, 0x80000000, RZ, 0xc0, !PT ;  /* 0x8000000004047812 */ /* 0x000fc800078ec0ff */
[----:B------:R-:W-:-:S04]  /*2ed0*/  SHF.R.U32.HI R3, RZ, 0x18, R4 ;  /* 0x00000018ff037819 */ /* 0x000fc80000011604 */
[----:B------:R-:W-:-:S04]  /*2ee0*/  LOP3.LUT R0, R0, R3, RZ, 0xfc, !PT ;  /* 0x0000000300007212 */ /* 0x000fc800078efcff */
[----:B------:R-:W-:-:S07]  /*2ef0*/  PRMT R8, R0, 0x7610, R8 ;  /* 0x0000761000087816 */ /* 0x000fce0000000008 */
.L_x_17019:
[----:B------:R-:W-:Y:S05]  /*2f00*/  BSYNC B0 ;  /* 0x0000000000007941 */ /* 0x000fea0003800000 */
.L_x_17018:
[----:B------:R0:W-:Y:S01]  /*2f10*/  STG.E.U8 desc[UR36][R16.64], R8 ;  /* 0x0000000810007986 */ /* 0x0001e2000c101124 */
[----:B------:R-:W-:Y:S05]  /*2f20*/  BRA `(.L_x_16995) ;  /* 0x0000000000ac7947 */ /* 0x000fea0003800000 */
.L_x_17012:
        /* <DEDUP_REMOVED lines=21> */
.L_x_16994:
        /* <DEDUP_REMOVED lines=16> */
.L_x_17023:
[----:B------:R-:W-:Y:S05]  /*3180*/  BRA `(.L_x_16995) ;  /* 0x0000000000147947 */ /* 0x000fea0003800000 */
.L_x_17022:
[----:B------:R-:W0:Y:S02]  /*3190*/  F2I.U64.TRUNC R4, R4 ;  /* 0x0000000400047311 */ /* 0x000e24000020d800 */
[----:B0-----:R1:W-:Y:S01]  /*31a0*/  STG.E.64 desc[UR36][R16.64], R4 ;  /* 0x0000000410007986 */ /* 0x0013e2000c101b24 */
[----:B------:R-:W-:Y:S05]  /*31b0*/  BRA `(.L_x_16995) ;  /* 0x0000000000087947 */ /* 0x000fea0003800000 */
.L_x_17021:
[----:B------:R-:W0:Y:S02]  /*31c0*/  F2I.FTZ.U32.TRUNC.NTZ R3, R4 ;  /* 0x0000000400037305 */ /* 0x000e24000021f000 */
[----:B0-----:R0:W-:Y:S02]  /*31d0*/  STG.E desc[UR36][R16.64], R3 ;  /* 0x0000000310007986 */ /* 0x0011e4000c101924 */
.L_x_16995:
[----:B------:R-:W-:-:S04]  /*31e0*/  IMAD R18, R23, 0x200, R18 ;  /* 0x0000020017127824 */ /* 0x000fc800078e0212 */
[----:B------:R-:W-:-:S07]  /*31f0*/  VIADD R19, R18, 0x80 ;  /* 0x0000008012137836 */ /* 0x000fce0000000000 */
.L_x_16958:
[----:B------:R-:W-:Y:S05]  /*3200*/  BSYNC B7 ;  /* 0x0000000000077941 */ /* 0x000fea0003800000 */
.L_x_16957:
        /* <DEDUP_REMOVED lines=307> */
.L_x_17026:
        /* <DEDUP_REMOVED lines=23> */
.L_x_17031:
[----:B------:R-:W2:Y:S01]  /*46b0*/  LDG.E.U8 R2, desc[UR36][R4.64] ;  /* 0x0000002404027981 */ /* 0x000ea2000c1e1100 */
[----:B------:R-:W-:Y:S01]  /*46c0*/  HFMA2.MMA R3, -RZ, RZ, 0, 0 ;  /* 0x00000000ff037435 */ /* 0x000fe200000001ff */
[----:B--2---:R-:W-:Y:S01]  /*46d0*/  I2FP.F32.U32 R2, R2 ;  /* 0x0000000200027245 */ /* 0x004fe20000201000 */
[----:B------:R-:W-:Y:S09]  /*46e0*/  BRA `(.L_x_17033) ;  /* 0x0000000c007c7947 */ /* 0x000ff20003800000 */
.L_x_17030:
        /* <DEDUP_REMOVED lines=10> */
.L_x_17035:
[----:B------:R-:W2:Y:S01]  /*4790*/  LDG.E R2, desc[UR36][R4.64] ;  /* 0x0000002404027981 */ /* 0x000ea2000c1e1900 */
[----:B------:R-:W-:Y:S01]  /*47a0*/  IMAD.MOV.U32 R3, RZ, RZ, RZ ;  /* 0x000000ffff037224 */ /* 0x000fe200078e00ff */
[----:B--2---:R-:W-:Y:S01]  /*47b0*/  I2FP.F32.S32 R2, R2 ;  /* 0x0000000200027245 */ /* 0x004fe20000201400 */
[----:B------:R-:W-:Y:S06]  /*47c0*/  BRA `(.L_x_17033) ;  /* 0x0000000c00447947 */ /* 0x000fec0003800000 */
.L_x_17034:
[----:B------:R-:W2:Y:S01]  /*47d0*/  LDG.E.U16 R2, desc[UR36][R4.64] ;  /* 0x0000002404027981 */ /* 0x000ea2000c1e1500 */
[----:B------:R-:W-:Y:S01]  /*47e0*/  IMAD.MOV.U32 R3, RZ, RZ, RZ ;  /* 0x000000ffff037224 */ /* 0x000fe200078e00ff */
[----:B--2---:R-:W2:Y:S01]  /*47f0*/  I2F.S16 R2, R2 ;  /* 0x0000000200027306 */ /* 0x004ea20000101400 */
[----:B------:R-:W-:Y:S05]  /*4800*/  BRA `(.L_x_17033) ;  /* 0x0000000c00347947 */ /* 0x000fea0003800000 */
.L_x_17029:
        /* <DEDUP_REMOVED lines=9> */
.L_x_17037:
[----:B------:R-:W2:Y:S01]  /*48a0*/  LDG.E.U16 R2, desc[UR36][R4.64] ;  /* 0x0000002404027981 */ /* 0x000ea2000c1e1500 */
[----:B------:R-:W-:Y:S02]  /*48b0*/  IMAD.MOV.U32 R3, RZ, RZ, RZ ;  /* 0x000000ffff037224 */ /* 0x000fe400078e00ff */
[----:B--2---:R-:W-:Y:S01]  /*48c0*/  HADD2.F32 R2, -RZ, R2.H0_H0 ;  /* 0x20000002ff027230 */ /* 0x004fe20000004100 */
[----:B------:R-:W-:Y:S06]  /*48d0*/  BRA `(.L_x_17033) ;  /* 0x0000000c00007947 */ /* 0x000fec0003800000 */
.L_x_17036:
        /* <DEDUP_REMOVED lines=8> */
.L_x_17039:
[----:B------:R-:W2:Y:S02]  /*4960*/  LDG.E R2, desc[UR36][R4.64] ;  /* 0x0000002404027981 */ /* 0x000ea4000c1e1900 */
[--C-:B--2---:R-:W-:Y:S02]  /*4970*/  HADD2.F32 R3, -RZ, R2.reuse.H1_H1 ;  /* 0x30000002ff037230 */ /* 0x104fe40000004100 */
[----:B------:R-:W-:Y:S01]  /*4980*/  HADD2.F32 R2, -RZ, R2.H0_H0 ;  /* 0x20000002ff027230 */ /* 0x000fe20000004100 */
[----:B------:R-:W-:Y:S06]  /*4990*/  BRA `(.L_x_17033) ;  /* 0x0000000800d07947 */ /* 0x000fec0003800000 */
.L_x_17038:
        /* <DEDUP_REMOVED lines=8> */
.L_x_17028:
        /* <DEDUP_REMOVED lines=13> */
.L_x_17042:
        /* <DEDUP_REMOVED lines=10> */
.L_x_17041:
        /* <DEDUP_REMOVED lines=27> */
.L_x_17044:
        /* <DEDUP_REMOVED lines=14> */
.L_x_17043:
[----:B------:R-:W2:Y:S01]  /*4e20*/  LDG.E.U16 R2, desc[UR36][R4.64] ;  /* 0x0000002404027981 */ /* 0x000ea2000c1e1500 */
[----:B------:R-:W-:Y:S02]  /*4e30*/  IMAD.MOV.U32 R3, RZ, RZ, RZ ;  /* 0x000000ffff037224 */ /* 0x000fe400078e00ff */
[----:B--2---:R-:W-:Y:S01]  /*4e40*/  IMAD.U32 R2, R2, 0x10000, RZ ;  /* 0x0001000002027824 */ /* 0x004fe200078e00ff */
[----:B------:R-:W-:Y:S06]  /*4e50*/  BRA `(.L_x_17033) ;  /* 0x0000000400a07947 */ /* 0x000fec0003800000 */
.L_x_17040:
        /* <DEDUP_REMOVED lines=12> */
.L_x_17047:
        /* <DEDUP_REMOVED lines=20> */
.L_x_17049:
[----:B------:R-:W-:Y:S05]  /*5060*/  BSYNC B0 ;  /* 0x0000000000007941 */ /* 0x000fea0003800000 */
.L_x_17048:
[----:B------:R-:W-:Y:S01]  /*5070*/  IMAD.SHL.U32 R2, R2, 0x100000, RZ ;  /* 0x0010000002027824 */ /* 0x000fe200078e00ff */
[----:B------:R-:W-:-:S04]  /*5080*/  LEA R5, R0, 0x3b800000, 0x17 ;  /* 0x3b80000000057811 */ /* 0x000fc800078eb8ff */
[----:B------:R-:W-:Y:S01]  /*5090*/  LOP3.LUT R2, R5, R2, R6, 0xfe, !PT ;  /* 0x0000000205027212 */ /* 0x000fe200078efe06 */
[----:B------:R-:W-:Y:S06]  /*50a0*/  BRA `(.L_x_17033) ;  /* 0x00000004000c7947 */ /* 0x000fec0003800000 */
.L_x_17046:
        /* <DEDUP_REMOVED lines=20> */
.L_x_17051:
[----:B------:R-:W-:Y:S05]  /*51f0*/  BSYNC B0 ;  /* 0x0000000000007941 */ /* 0x000fea0003800000 */
.L_x_17050:
[----:B------:R-:W-:Y:S01]  /*5200*/  IMAD.SHL.U32 R2, R2, 0x200000, RZ ;  /* 0x0020000002027824 */ /* 0x000fe200078e00ff */
[----:B------:R-:W-:-:S04]  /*5210*/  LEA R5, R0, 0x37800000, 0x17 ;  /* 0x3780000000057811 */ /* 0x000fc800078eb8ff */
[----:B------:R-:W-:Y:S01]  /*5220*/  LOP3.LUT R2, R5, R2, R6, 0xfe, !PT ;  /* 0x0000000205027212 */ /* 0x000fe200078efe06 */
[----:B------:R-:W-:Y:S06]  /*5230*/  BRA `(.L_x_17033) ;  /* 0x0000000000a87947 */ /* 0x000fec0003800000 */
.L_x_17045:
        /* <DEDUP_REMOVED lines=14> */
.L_x_17055:
[----:B------:R-:W-:Y:S05]  /*5320*/  BSYNC B0 ;  /* 0x0000000000007941 */ /* 0x000fea0003800000 */
.L_x_17054:
[----:B------:R-:W-:Y:S01]  /*5330*/  IMAD.MOV.U32 R3, RZ, RZ, RZ ;  /* 0x000000ffff037224 */ /* 0x000fe200078e00ff */
[----:B------:R-:W-:Y:S06]  /*5340*/  BRA `(.L_x_17033) ;  /* 0x0000000000647947 */ /* 0x000fec0003800000 */
.L_x_17032:
        /* <DEDUP_REMOVED lines=16> */
.L_x_17056:
[----:B------:R-:W-:Y:S01]  /*5450*/  CS2R R2, SRZ ;  /* 0x0000000000027805 */ /* 0x000fe2000001ff00 */
[----:B------:R-:W-:Y:S06]  /*5460*/  BRA `(.L_x_17033) ;  /* 0x00000000001c7947 */ /* 0x000fec0003800000 */
.L_x_17053:
[----:B------:R-:W2:Y:S01]  /*5470*/  LDG.E.64 R4, desc[UR36][R4.64] ;  /* 0x0000002404047981 */ /* 0x000ea2000c1e1b00 */
[----:B------:R-:W-:Y:S01]  /*5480*/  IMAD.MOV.U32 R3, RZ, RZ, RZ ;  /* 0x000000ffff037224 */ /* 0x000fe200078e00ff */
[----:B--2---:R0:W1:Y:S01]  /*5490*/  I2F.U64 R2, R4 ;  /* 0x0000000400027312 */ /* 0x0040620000301000 */
[----:B------:R-:W-:Y:S05]  /*54a0*/  BRA `(.L_x_17033) ;  /* 0x00000000000c7947 */ /* 0x000fea0003800000 */
.L_x_17052:
[----:B------:R-:W2:Y:S01]  /*54b0*/  LDG.E R2, desc[UR36][R4.64] ;  /* 0x0000002404027981 */ /* 0x000ea2000c1e1900 */
[----:B------:R-:W-:Y:S01]  /*54c0*/  HFMA2.MMA R3, -RZ, RZ, 0, 0 ;  /* 0x00000000ff037435 */ /* 0x000fe200000001ff */
[----:B--2---:R-:W-:-:S10]  /*54d0*/  I2FP.F32.U32 R2, R2 ;  /* 0x0000000200027245 */ /* 0x004fd40000201000 */
.L_x_17033:
[----:B------:R-:W-:Y:S05]  /*54e0*/  BSYNC B6 ;  /* 0x0000000000067941 */ /* 0x000fea0003800000 */
.L_x_17027:
[----:B------:R-:W1:Y:S01]  /*54f0*/  LDC.U8 R6, c[0x0][0x430] ;  /* 0x00010c00ff067b82 */ /* 0x000e620000000000 */
[----:B------:R-:W-:Y:S02]  /*5500*/  ULDC.64 UR4, c[0x0][0x428] ;  /* 0x00010a0000047ab9 */ /* 0x000fe40000000a00 */
[C---:B0---45:R-:W-:Y:S01]  /*5510*/  FMUL.FTZ R5, R3.reuse, UR5 ;  /* 0x0000000503057c20 */ /* 0x071fe20008410000 */
[----:B------:R-:W-:-:S03]  /*5520*/  FMUL.FTZ R3, R3, UR4 ;  /* 0x0000000403037c20 */ /* 0x000fc60008410000 */
[C---:B-123--:R-:W-:Y:S01]  /*5530*/  FFMA.FTZ R4, R2.reuse, UR4, -R5 ;  /* 0x0000000402047c23 */ /* 0x04efe20008010805 */
        /* <DEDUP_REMOVED lines=15> */
.L_x_17060:
[----:B------:R-:W0:Y:S02]  /*5630*/  F2I.S64.TRUNC R4, R4 ;  /* 0x0000000400047311 */ /* 0x000e24000020d900 */
[----:B0-----:R-:W-:-:S05]  /*5640*/  IMAD.MOV.U32 R3, RZ, RZ, R4 ;  /* 0x000000ffff037224 */ /* 0x001fca00078e0004 */
[----:B------:R0:W-:Y:S01]  /*5650*/  STG.E.U8 desc[UR36][R16.64], R3 ;  /* 0x0000000310007986 */ /* 0x0001e2000c101124 */
[----:B------:R-:W-:Y:S05]  /*5660*/  BRA `(.L_x_17062) ;  /* 0x0000000c00447947 */ /* 0x000fea0003800000 */
.L_x_17059:
        /* <DEDUP_REMOVED lines=9> */
.L_x_17064:
[----:B------:R-:W0:Y:S02]  /*5700*/  F2I.FTZ.TRUNC.NTZ R3, R4 ;  /* 0x0000000400037305 */ /* 0x000e24000021f100 */
[----:B0-----:R0:W-:Y:S01]  /*5710*/  STG.E desc[UR36][R16.64], R3 ;  /* 0x0000000310007986 */ /* 0x0011e2000c101924 */
[----:B------:R-:W-:Y:S05]  /*5720*/  BRA `(.L_x_17062) ;  /* 0x0000000c00147947 */ /* 0x000fea0003800000 */
.L_x_17063:
[----:B------:R-:W0:Y:S02]  /*5730*/  F2I.FTZ.TRUNC.NTZ R3, R4 ;  /* 0x0000000400037305 */ /* 0x000e24000021f100 */
[----:B0-----:R0:W-:Y:S01]  /*5740*/  STG.E.U16 desc[UR36][R16.64], R3 ;  /* 0x0000000310007986 */ /* 0x0011e2000c101524 */
[----:B------:R-:W-:Y:S05]  /*5750*/  BRA `(.L_x_17062) ;  /* 0x0000000c00087947 */ /* 0x000fea0003800000 */
.L_x_17058:
        /* <DEDUP_REMOVED lines=8> */
.L_x_17066:
[----:B------:R-:W-:-:S05]  /*57e0*/  F2FP.F16.F32.PACK_AB R4, RZ, R4 ;  /* 0x00000004ff04723e */ /* 0x000fca00000000ff */
[----:B------:R0:W-:Y:S01]  /*57f0*/  STG.E.U16 desc[UR36][R16.64], R4 ;  /* 0x0000000410007986 */ /* 0x0001e2000c101524 */
[----:B------:R-:W-:Y:S05]  /*5800*/  BRA `(.L_x_17062) ;  /* 0x0000000800dc7947 */ /* 0x000fea0003800000 */
.L_x_17065:
        /* <DEDUP_REMOVED lines=8> */
.L_x_17068:
[----:B------:R-:W-:-:S05]  /*5890*/  F2FP.F16.F32.PACK_AB R5, R5, R4 ;  /* 0x000000040505723e */ /* 0x000fca00000000ff */
[----:B------:R0:W-:Y:S01]  /*58a0*/  STG.E desc[UR36][R16.64], R5 ;  /* 0x0000000510007986 */ /* 0x0001e2000c101924 */
[----:B------:R-:W-:Y:S05]  /*58b0*/  BRA `(.L_x_17062) ;  /* 0x0000000800b07947 */ /* 0x000fea0003800000 */
.L_x_17067:
[----:B------:R-:W-:-:S06]  /*58c0*/  FMUL.FTZ R2, R4, 1 ;  /* 0x3f80000004027820 */ /* 0x000fcc0000410000 */
[----:B------:R-:W0:Y:S02]  /*58d0*/  F2F.F64.F32 R2, R2 ;  /* 0x0000000200027310 */ /* 0x000e240000201800 */
[----:B0-----:R0:W-:Y:S01]  /*58e0*/  STG.E.64 desc[UR36][R16.64], R2 ;  /* 0x0000000210007986 */ /* 0x0011e2000c101b24 */
[----:B------:R-:W-:Y:S05]  /*58f0*/  BRA `(.L_x_17062) ;  /* 0x0000000800a07947 */ /* 0x000fea0003800000 */
.L_x_17057:
        /* <DEDUP_REMOVED lines=14> */
.L_x_17071:
[----:B------:R-:W-:Y:S01]  /*59e0*/  FMUL.FTZ R6, R5, 1 ;  /* 0x3f80000005067820 */ /* 0x000fe20000410000 */
[----:B------:R-:W-:-:S05]  /*59f0*/  FMUL.FTZ R4, R4, 1 ;  /* 0x3f80000004047820 */ /* 0x000fca0000410000 */
[----:B------:R-:W-:Y:S08]  /*5a00*/  F2F.F64.F32 R6, R6 ;  /* 0x0000000600067310 */ /* 0x000ff00000201800 */
[----:B------:R-:W0:Y:S02]  /*5a10*/  F2F.F64.F32 R4, R4 ;  /* 0x0000000400047310 */ /* 0x000e240000201800 */
[----:B0-----:R0:W-:Y:S01]  /*5a20*/  STG.E.128 desc[UR36][R16.64], R4 ;  /* 0x0000000410007986 */ /* 0x0011e2000c101d24 */
[----:B------:R-:W-:Y:S05]  /*5a30*/  BRA `(.L_x_17062) ;  /* 0x0000000800507947 */ /* 0x000fea0003800000 */
.L_x_17070:
        /* <DEDUP_REMOVED lines=20> */
.L_x_17075:
[----:B------:R-:W-:Y:S05]  /*5b80*/  BSYNC B0 ;  /* 0x0000000000007941 */ /* 0x000fea0003800000 */
.L_x_17074:
[----:B------:R-:W-:-:S05]  /*5b90*/  LOP3.LUT R5, R0, R5, RZ, 0xfc, !PT ;  /* 0x0000000500057212 */ /* 0x000fca00078efcff */
[----:B------:R0:W-:Y:S01]  /*5ba0*/  STG.E.U8 desc[UR36][R16.64], R5 ;  /* 0x0000000510007986 */ /* 0x0001e2000c101124 */
[----:B------:R-:W-:Y:S05]  /*5bb0*/  BRA `(.L_x_17062) ;  /* 0x0000000400f07947 */ /* 0x000fea0003800000 */
.L_x_17073:
        /* <DEDUP_REMOVED lines=12> */
.L_x_17077:
[----:B------:R-:W-:Y:S01]  /*5c80*/  IMAD.MOV.U32 R0, RZ, RZ, 0x7f ;  /* 0x0000007fff007424 */ /* 0x000fe200078e00ff */
[----:B------:R-:W-:-:S04]  /*5c90*/  ISETP.GT.U32.AND P0, PT, R2, 0x7f800000, PT ;  /* 0x7f8000000200780c */ /* 0x000fc80003f04070 */
[----:B------:R-:W-:-:S09]  /*5ca0*/  SEL R0, R0, 0x7c, P0 ;  /* 0x0000007c00007807 */ /* 0x000fd20000000000 */
.L_x_17078:
[----:B------:R-:W-:Y:S05]  /*5cb0*/  BSYNC B0 ;  /* 0x0000000000007941 */ /* 0x000fea0003800000 */
.L_x_17076:
[----:B------:R-:W-:-:S04]  /*5cc0*/  LOP3.LUT R4, R4, 0x80000000, RZ, 0xc0, !PT ;  /* 0x8000000004047812 */ /* 0x000fc800078ec0ff */
[----:B------:R-:W-:-:S04]  /*5cd0*/  SHF.R.U32.HI R3, RZ, 0x18, R4 ;  /* 0x00000018ff037819 */ /* 0x000fc80000011604 */
[----:B------:R-:W-:-:S05]  /*5ce0*/  LOP3.LUT R3, R0, R3, RZ, 0xfc, !PT ;  /* 0x0000000300037212 */ /* 0x000fca00078efcff */
[----:B------:R0:W-:Y:S01]  /*5cf0*/  STG.E.U8 desc[UR36][R16.64], R3 ;  /* 0x0000000310007986 */ /* 0x0001e2000c101124 */
[----:B------:R-:W-:Y:S05]  /*5d00*/  BRA `(.L_x_17062) ;  /* 0x00000004009c7947 */ /* 0x000fea0003800000 */
.L_x_17072:
[----:B------:R-:W-:-:S05]  /*5d10*/  F2FP.BF16.F32.PACK_AB R4, RZ, R4 ;  /* 0x00000004ff04723e */ /* 0x000fca00000010ff */
[----:B------:R0:W-:Y:S01]  /*5d20*/  STG.E.U16 desc[UR36][R16.64], R4 ;  /* 0x0000000410007986 */ /* 0x0001e2000c101524 */
[----:B------:R-:W-:Y:S05]  /*5d30*/  BRA `(.L_x_17062) ;  /* 0x0000000400907947 */ /* 0x000fea0003800000 */
.L_x_17069:
        /* <DEDUP_REMOVED lines=11> */
.L_x_17081:
        /* <DEDUP_REMOVED lines=16> */
.L_x_17084:
[----:B------:R-:W-:-:S04]  /*5ef0*/  LOP3.LUT R4, R4, 0x80000000, RZ, 0xc0, !PT ;  /* 0x8000000004047812 */ /* 0x000fc800078ec0ff */
[----:B------:R-:W-:-:S04]  /*5f00*/  SHF.R.U32.HI R3, RZ, 0x18, R4 ;  /* 0x00000018ff037819 */ /* 0x000fc80000011604 */
[----:B------:R-:W-:-:S04]  /*5f10*/  LOP3.LUT R0, R0, R3, RZ, 0xfc, !PT ;  /* 0x0000000300007212 */ /* 0x000fc800078efcff */
[----:B------:R-:W-:-:S07]  /*5f20*/  PRMT R8, R0, 0x7610, R8 ;  /* 0x0000761000087816 */ /* 0x000fce0000000008 */
.L_x_17083:
[----:B------:R-:W-:Y:S05]  /*5f30*/  BSYNC B0 ;  /* 0x0000000000007941 */ /* 0x000fea0003800000 */
.L_x_17082:
[----:B------:R3:W-:Y:S01]  /*5f40*/  STG.E.U8 desc[UR36][R16.64], R8 ;  /* 0x0000000810007986 */ /* 0x0007e2000c101124 */
[----:B------:R-:W-:Y:S05]  /*5f50*/  BRA `(.L_x_17062) ;  /* 0x0000000400087947 */ /* 0x000fea0003800000 */
.L_x_17080:
        /* <DEDUP_REMOVED lines=16> */
.L_x_17087:
[----:B------:R-:W-:-:S04]  /*6060*/  LOP3.LUT R4, R4, 0x80000000, RZ, 0xc0, !PT ;  /* 0x8000000004047812 */ /* 0x000fc800078ec0ff */
[----:B------:R-:W-:-:S04]  /*6070*/  SHF.R.U32.HI R3, RZ, 0x18, R4 ;  /* 0x00000018ff037819 */ /* 0x000fc80000011604 */
[----:B------:R-:W-:-:S04]  /*6080*/  LOP3.LUT R0, R0, R3, RZ, 0xfc, !PT ;  /* 0x0000000300007212 */ /* 0x000fc800078efcff */
[----:B------:R-:W-:-:S07]  /*6090*/  PRMT R8, R0, 0x7610, R8 ;  /* 0x0000761000087816 */ /* 0x000fce0000000008 */
.L_x_17086:
[----:B------:R-:W-:Y:S05]  /*60a0*/  BSYNC B0 ;  /* 0x0000000000007941 */ /* 0x000fea0003800000 */
.L_x_17085:
[----:B------:R0:W-:Y:S01]  /*60b0*/  STG.E.U8 desc[UR36][R16.64], R8 ;  /* 0x0000000810007986 */ /* 0x0001e2000c101124 */
[----:B------:R-:W-:Y:S05]  /*60c0*/  BRA `(.L_x_17062) ;  /* 0x0000000000ac7947 */ /* 0x000fea0003800000 */
.L_x_17079:
        /* <DEDUP_REMOVED lines=21> */
.L_x_17061:
        /* <DEDUP_REMOVED lines=16> */
.L_x_17090:
[----:B------:R-:W-:Y:S05]  /*6320*/  BRA `(.L_x_17062) ;  /* 0x0000000000147947 */ /* 0x000fea0003800000 */
.L_x_17089:
[----:B------:R-:W0:Y:S02]  /*6330*/  F2I.U64.TRUNC R4, R4 ;  /* 0x0000000400047311 */ /* 0x000e24000020d800 */
[----:B0-----:R2:W-:Y:S01]  /*6340*/  STG.E.64 desc[UR36][R16.64], R4 ;  /* 0x0000000410007986 */ /* 0x0015e2000c101b24 */
[----:B------:R-:W-:Y:S05]  /*6350*/  BRA `(.L_x_17062) ;  /* 0x0000000000087947 */ /* 0x000fea0003800000 */
.L_x_17088:
[----:B------:R-:W0:Y:S02]  /*6360*/  F2I.FTZ.U32.TRUNC.NTZ R3, R4 ;  /* 0x0000000400037305 */ /* 0x000e24000021f000 */
[----:B0-----:R0:W-:Y:S02]  /*6370*/  STG.E desc[UR36][R16.64], R3 ;  /* 0x0000000310007986 */ /* 0x0011e4000c101924 */
.L_x_17062:
[----:B------:R-:W-:-:S07]  /*6380*/  VIADD R19, R19, 0x80 ;  /* 0x0000008013137836 */ /* 0x000fce0000000000 */
.L_x_17025:
[----:B------:R-:W-:Y:S05]  /*6390*/  BSYNC B7 ;  /* 0x0000000000077941 */ /* 0x000fea0003800000 */
.L_x_17024:
[----:B------:R-:W-:Y:S01]  /*63a0*/  ULDC UR4, c[0x0][0x210] ;  /* 0x0000840000047ab9 */ /* 0x000fe20000000800 */
[----:B------:R-:W-:Y:S01]  /*63b0*/  BSSY B7, `(.L_x_17091) ;  /* 0x0000317000077945 */ /* 0x000fe20003800000 */
[----:B------:R-:W-:-:S13]  /*63c0*/  ISETP.GE.AND P0, PT, R19, UR4, PT ;  /* 0x0000000413007c0c */ /* 0x000fda000bf06270 */
[----:B------:R-:W-:Y:S05]  /*63d0*/  @P0 BRA `(.L_x_17092) ;  /* 0x0000003000500947 */ /* 0x000fea0003800000 */
        /* <DEDUP_REMOVED lines=303> */
.L_x_17093:
        /* <DEDUP_REMOVED lines=23> */
.L_x_17098:
[----:B------:R-:W2:Y:S01]  /*7840*/  LDG.E.U8 R2, desc[UR36][R4.64] ;  /* 0x0000002404027981 */ /* 0x000ea2000c1e1100 */
[----:B------:R-:W-:Y:S01]  /*7850*/  IMAD.MOV.U32 R3, RZ, RZ, RZ ;  /* 0x000000ffff037224 */ /* 0x000fe200078e00ff */
[----:B--2---:R-:W-:Y:S01]  /*7860*/  I2FP.F32.U32 R2, R2 ;  /* 0x0000000200027245 */ /* 0x004fe20000201000 */
[----:B------:R-:W-:Y:S06]  /*7870*/  BRA `(.L_x_17100) ;  /* 0x0000000c007c7947 */ /* 0x000fec0003800000 */
.L_x_17097:
        /* <DEDUP_REMOVED lines=10> */
.L_x_17102:
[----:B------:R-:W2:Y:S01]  /*7920*/  LDG.E R2, desc[UR36][R4.64] ;  /* 0x0000002404027981 */ /* 0x000ea2000c1e1900 */
[----:B------:R-:W-:Y:S01]  /*7930*/  IMAD.MOV.U32 R3, RZ, RZ, RZ ;  /* 0x000000ffff037224 */ /* 0x000fe200078e00ff */
[----:B--2---:R-:W-:Y:S01]  /*7940*/  I2FP.F32.S32 R2, R2 ;  /* 0x0000000200027245 */ /* 0x004fe20000201400 */
[----:B------:R-:W-:Y:S06]  /*7950*/  BRA `(.L_x_17100) ;  /* 0x0000000c00447947 */ /* 0x000fec0003800000 */
.L_x_17101:
[----:B------:R-:W2:Y:S01]  /*7960*/  LDG.E.U16 R2, desc[UR36][R4.64] ;  /* 0x0000002404027981 */ /* 0x000ea2000c1e1500 */
[----:B------:R-:W-:Y:S01]  /*7970*/  IMAD.MOV.U32 R3, RZ, RZ, RZ ;  /* 0x000000ffff037224 */ /* 0x000fe200078e00ff */
[----:B--2---:R-:W0:Y:S01]  /*7980*/  I2F.S16 R2, R2 ;  /* 0x0000000200027306 */ /* 0x004e220000101400 */
[----:B------:R-:W-:Y:S05]  /*7990*/  BRA `(.L_x_17100) ;  /* 0x0000000c00347947 */ /* 0x000fea0003800000 */
.L_x_17096:
        /* <DEDUP_REMOVED lines=9> */
.L_x_17104:
[----:B------:R-:W2:Y:S01]  /*7a30*/  LDG.E.U16 R2, desc[UR36][R4.64] ;  /* 0x0000002404027981 */ /* 0x000ea2000c1e1500 */
[----:B------:R-:W-:Y:S02]  /*7a40*/  IMAD.MOV.U32 R3, RZ, RZ, RZ ;  /* 0x000000ffff037224 */ /* 0x000fe400078e00ff */
[----:B--2---:R-:W-:Y:S01]  /*7a50*/  HADD2.F32 R2, -RZ, R2.H0_H0 ;  /* 0x20000002ff027230 */ /* 0x004fe20000004100 */
[----:B------:R-:W-:Y:S06]  /*7a60*/  BRA `(.L_x_17100) ;  /* 0x0000000c00007947 */ /* 0x000fec0003800000 */
.L_x_17103:
        /* <DEDUP_REMOVED lines=8> */
.L_x_17106:
[----:B------:R-:W2:Y:S02]  /*7af0*/  LDG.E R2, desc[UR36][R4.64] ;  /* 0x0000002404027981 */ /* 0x000ea4000c1e1900 */
[--C-:B--2---:R-:W-:Y:S02]  /*7b00*/  HADD2.F32 R3, -RZ, R2.reuse.H1_H1 ;  /* 0x30000002ff037230 */ /* 0x104fe40000004100 */
[----:B------:R-:W-:Y:S01]  /*7b10*/  HADD2.F32 R2, -RZ, R2.H0_H0 ;  /* 0x20000002ff027230 */ /* 0x000fe20000004100 */
[----:B------:R-:W-:Y:S06]  /*7b20*/  BRA `(.L_x_17100) ;  /* 0x0000000800d07947 */ /* 0x000fec0003800000 */
.L_x_17105:
        /* <DEDUP_REMOVED lines=8> */
.L_x_17095:
        /* <DEDUP_REMOVED lines=13> */
.L_x_17109:
        /* <DEDUP_REMOVED lines=10> */
.L_x_17108:
        /* <DEDUP_REMOVED lines=11> */
[----:B------:R-:W-:-:S04]  /*7dd0*/  IADD3 R6, R0, 0x1000000, RZ ;  /* 0x0100000000067810 */ /* 0x000fc80007ffe0ff */
        /* <DEDUP_REMOVED lines=15> */
.L_x_17111:
        /* <DEDUP_REMOVED lines=14> */
.L_x_17110:
[----:B------:R-:W2:Y:S01]  /*7fb0*/  LDG.E.U16 R2, desc[UR36][R4.64] ;  /* 0x0000002404027981 */ /* 0x000ea2000c1e1500 */
[----:B------:R-:W-:Y:S02]  /*7fc0*/  IMAD.MOV.U32 R3, RZ, RZ, RZ ;  /* 0x000000ffff037224 */ /* 0x000fe400078e00ff */
[----:B--2---:R-:W-:Y:S01]  /*7fd0*/  IMAD.U32 R2, R2, 0x10000, RZ ;  /* 0x0001000002027824 */ /* 0x004fe200078e00ff */
[----:B------:R-:W-:Y:S06]  /*7fe0*/  BRA `(.L_x_17100) ;  /* 0x0000000400a07947 */ /* 0x000fec0003800000 */
.L_x_17107:
        /* <DEDUP_REMOVED lines=12> */
.L_x_17114:
        /* <DEDUP_REMOVED lines=20> */
.L_x_17116:
[----:B------:R-:W-:Y:S05]  /*81f0*/  BSYNC B0 ;  /* 0x0000000000007941 */ /* 0x000fea0003800000 */
.L_x_17115:
[----:B------:R-:W-:Y:S01]  /*8200*/  IMAD.SHL.U32 R2, R2, 0x100000, RZ ;  /* 0x0010000002027824 */ /* 0x000fe200078e00ff */
[----:B------:R-:W-:-:S04]  /*8210*/  LEA R5, R0, 0x3b800000, 0x17 ;  /* 0x3b80000000057811 */ /* 0x000fc800078eb8ff */
[----:B------:R-:W-:Y:S01]  /*8220*/  LOP3.LUT R2, R5, R2, R6, 0xfe, !PT ;  /* 0x0000000205027212 */ /* 0x000fe200078efe06 */
[----:B------:R-:W-:Y:S06]  /*8230*/  BRA `(.L_x_17100) ;  /* 0x00000004000c7947 */ /* 0x000fec0003800000 */
.L_x_17113:
        /* <DEDUP_REMOVED lines=20> */
.L_x_17118:
[----:B------:R-:W-:Y:S05]  /*8380*/  BSYNC B0 ;  /* 0x0000000000007941 */ /* 0x000fea0003800000 */
.L_x_17117:
[----:B------:R-:W-:Y:S01]  /*8390*/  IMAD.SHL.U32 R2, R2, 0x200000, RZ ;  /* 0x0020000002027824 */ /* 0x000fe200078e00ff */
[----:B------:R-:W-:-:S04]  /*83a0*/  LEA R5, R0, 0x37800000, 0x17 ;  /* 0x3780000000057811 */ /* 0x000fc800078eb8ff */
[----:B------:R-:W-:Y:S01]  /*83b0*/  LOP3.LUT R2, R5, R2, R6, 0xfe, !PT ;  /* 0x0000000205027212 */ /* 0x000fe200078efe06 */
[----:B------:R-:W-:Y:S06]  /*83c0*/  BRA `(.L_x_17100) ;  /* 0x0000000000a87947 */ /* 0x000fec0003800000 */
.L_x_17112:
        /* <DEDUP_REMOVED lines=14> */
.L_x_17122:
[----:B------:R-:W-:Y:S05]  /*84b0*/  BSYNC B0 ;  /* 0x0000000000007941 */ /* 0x000fea0003800000 */
.L_x_17121:
[----:B------:R-:W-:Y:S01]  /*84c0*/  MOV R3, RZ ;  /* 0x000000ff00037202 */ /* 0x000fe20000000f00 */
[----:B------:R-:W-:Y:S06]  /*84d0*/  BRA `(.L_x_17100) ;  /* 0x0000000000647947 */ /* 0x000fec0003800000 */
.L_x_17099:
        /* <DEDUP_REMOVED lines=16> */
.L_x_17123:
[----:B------:R-:W-:Y:S01]  /*85e0*/  CS2R R2, SRZ ;  /* 0x0000000000027805 */ /* 0x000fe2000001ff00 */
[----:B------:R-:W-:Y:S06]  /*85f0*/  BRA `(.L_x_17100) ;  /* 0x00000000001c7947 */ /* 0x000fec0003800000 */
.L_x_17120:
[----:B------:R-:W2:Y:S01]  /*8600*/  LDG.E.64 R4, desc[UR36][R4.64] ;  /* 0x0000002404047981 */ /* 0x000ea2000c1e1b00 */
[----:B------:R-:W-:Y:S01]  /*8610*/  IMAD.MOV.U32 R3, RZ, RZ, RZ ;  /* 0x000000ffff037224 */ /* 0x000fe200078e00ff */
[----:B--2---:R0:W1:Y:S01]  /*8620*/  I2F.U64 R2, R4 ;  /* 0x0000000400027312 */ /* 0x0040620000301000 */
[----:B------:R-:W-:Y:S05]  /*8630*/  BRA `(.L_x_17100) ;  /* 0x00000000000c7947 */ /* 0x000fea0003800000 */
.L_x_17119:
[----:B------:R-:W2:Y:S01]  /*8640*/  LDG.E R2, desc[UR36][R4.64] ;  /* 0x0000002404027981 */ /* 0x000ea2000c1e1900 */
[----:B------:R-:W-:Y:S01]  /*8650*/  IMAD.MOV.U32 R3, RZ, RZ, RZ ;  /* 0x000000ffff037224 */ /* 0x000fe200078e00ff */
[----:B--2---:R-:W-:-:S07]  /*8660*/  I2FP.F32.U32 R2, R2 ;  /* 0x0000000200027245 */ /* 0x004fce0000201000 */
.L_x_17100:
[----:B------:R-:W-:Y:S05]  /*8670*/  BSYNC B6 ;  /* 0x0000000000067941 */ /* 0x000fea0003800000 */
.L_x_17094:
[----:B------:R-:W1:Y:S01]  /*8680*/  LDC.U8 R6, c[0x0][0x430] ;  /* 0x00010c00ff067b82 */ /* 0x000e620000000000 */
[----:B------:R-:W-:Y:S02]  /*8690*/  ULDC.64 UR4, c[0x0][0x428] ;  /* 0x00010a0000047ab9 */ /* 0x000fe40000000a00 */
[C---:B0--3-5:R-:W-:Y:S01]  /*86a0*/  FMUL.FTZ R5, R3.reuse, UR5 ;  /* 0x0000000503057c20 */ /* 0x069fe20008410000 */
[----:B------:R-:W-:-:S03]  /*86b0*/  FMUL.FTZ R3, R3, UR4 ;  /* 0x0000000403037c20 */ /* 0x000fc60008410000 */
[C---:B-12-4-:R-:W-:Y:S01]  /*86c0*/  FFMA.FTZ R4, R2.reuse, UR4, -R5 ;  /* 0x0000000402047c23 */ /* 0x056fe20008010805 */
        /* <DEDUP_REMOVED lines=15> */
.L_x_17127:
[----:B------:R-:W0:Y:S02]  /*87c0*/  F2I.S64.TRUNC R4, R4 ;  /* 0x0000000400047311 */ /* 0x000e24000020d900 */
[----:B0-----:R-:W-:-:S05]  /*87d0*/  IMAD.MOV.U32 R3, RZ, RZ, R4 ;  /* 0x000000ffff037224 */ /* 0x001fca00078e0004 */
[----:B------:R0:W-:Y:S01]  /*87e0*/  STG.E.U8 desc[UR36][R16.64], R3 ;  /* 0x0000000310007986 */ /* 0x0001e2000c101124 */
[----:B------:R-:W-:Y:S05]  /*87f0*/  BRA `(.L_x_17129) ;  /* 0x0000000c00447947 */ /* 0x000fea0003800000 */
.L_x_17126:
        /* <DEDUP_REMOVED lines=9> */
.L_x_17131:
[----:B------:R-:W0:Y:S02]  /*8890*/  F2I.FTZ.TRUNC.NTZ R3, R4 ;  /* 0x0000000400037305 */ /* 0x000e24000021f100 */
[----:B0-----:R0:W-:Y:S01]  /*88a0*/  STG.E desc[UR36][R16.64], R3 ;  /* 0x0000000310007986 */ /* 0x0011e2000c101924 */
[----:B------:R-:W-:Y:S05]  /*88b0*/  BRA `(.L_x_17129) ;  /* 0x0000000c00147947 */ /* 0x000fea0003800000 */
.L_x_17130:
[----:B------:R-:W0:Y:S02]  /*88c0*/  F2I.FTZ.TRUNC.NTZ R3, R4 ;  /* 0x0000000400037305 */ /* 0x000e24000021f100 */
[----:B0-----:R0:W-:Y:S01]  /*88d0*/  STG.E.U16 desc[UR36][R16.64], R3 ;  /* 0x0000000310007986 */ /* 0x0011e2000c101524 */
[----:B------:R-:W-:Y:S05]  /*88e0*/  BRA `(.L_x_17129) ;  /* 0x0000000c00087947 */ /* 0x000fea0003800000 */
.L_x_17125:
        /* <DEDUP_REMOVED lines=8> */
.L_x_17133:
[----:B------:R-:W-:-:S05]  /*8970*/  F2FP.F16.F32.PACK_AB R4, RZ, R4 ;  /* 0x00000004ff04723e */ /* 0x000fca00000000ff */
[----:B------:R0:W-:Y:S01]  /*8980*/  STG.E.U16 desc[UR36][R16.64], R4 ;  /* 0x0000000410007986 */ /* 0x0001e2000c101524 */
[----:B------:R-:W-:Y:S05]  /*8990*/  BRA `(.L_x_17129) ;  /* 0x0000000800dc7947 */ /* 0x000fea0003800000 */
.L_x_17132:
        /* <DEDUP_REMOVED lines=8> */
.L_x_17135:
[----:B------:R-:W-:-:S05]  /*8a20*/  F2FP.F16.F32.PACK_AB R5, R5, R4 ;  /* 0x000000040505723e */ /* 0x000fca00000000ff */
[----:B------:R0:W-:Y:S01]  /*8a30*/  STG.E desc[UR36][R16.64], R5 ;  /* 0x0000000510007986 */ /* 0x0001e2000c101924 */
[----:B------:R-:W-:Y:S05]  /*8a40*/  BRA `(.L_x_17129) ;  /* 0x0000000800b07947 */ /* 0x000fea0003800000 */
.L_x_17134:
[----:B------:R-:W-:-:S06]  /*8a50*/  FMUL.FTZ R2, R4, 1 ;  /* 0x3f80000004027820 */ /* 0x000fcc0000410000 */
[----:B------:R-:W0:Y:S02]  /*8a60*/  F2F.F64.F32 R2, R2 ;  /* 0x0000000200027310 */ /* 0x000e240000201800 */
[----:B0-----:R0:W-:Y:S01]  /*8a70*/  STG.E.64 desc[UR36][R16.64], R2 ;  /* 0x0000000210007986 */ /* 0x0011e2000c101b24 */
[----:B------:R-:W-:Y:S05]  /*8a80*/  BRA `(.L_x_17129) ;  /* 0x0000000800a07947 */ /* 0x000fea0003800000 */
.L_x_17124:
        /* <DEDUP_REMOVED lines=14> */
.L_x_17138:
[----:B------:R-:W-:Y:S01]  /*8b70*/  FMUL.FTZ R6, R5, 1 ;  /* 0x3f80000005067820 */ /* 0x000fe20000410000 */
[----:B------:R-:W-:-:S05]  /*8b80*/  FMUL.FTZ R4, R4, 1 ;  /* 0x3f80000004047820 */ /* 0x000fca0000410000 */
[----:B------:R-:W-:Y:S08]  /*8b90*/  F2F.F64.F32 R6, R6 ;  /* 0x0000000600067310 */ /* 0x000ff00000201800 */
[----:B------:R-:W0:Y:S02]  /*8ba0*/  F2F.F64.F32 R4, R4 ;  /* 0x0000000400047310 */ /* 0x000e240000201800 */
[----:B0-----:R0:W-:Y:S01]  /*8bb0*/  STG.E.128 desc[UR36][R16.64], R4 ;  /* 0x0000000410007986 */ /* 0x0011e2000c101d24 */
[----:B------:R-:W-:Y:S05]  /*8bc0*/  BRA `(.L_x_17129) ;  /* 0x0000000800507947 */ /* 0x000fea0003800000 */
.L_x_17137:
        /* <DEDUP_REMOVED lines=20> */
.L_x_17142:
[----:B------:R-:W-:Y:S05]  /*8d10*/  BSYNC B0 ;  /* 0x0000000000007941 */ /* 0x000fea0003800000 */
.L_x_17141:
[----:B------:R-:W-:-:S05]  /*8d20*/  LOP3.LUT R5, R0, R5, RZ, 0xfc, !PT ;  /* 0x0000000500057212 */ /* 0x000fca00078efcff */
[----:B------:R0:W-:Y:S01]  /*8d30*/  STG.E.U8 desc[UR36][R16.64], R5 ;  /* 0x0000000510007986 */ /* 0x0001e2000c101124 */
[----:B------:R-:W-:Y:S05]  /*8d40*/  BRA `(.L_x_17129) ;  /* 0x0000000400f07947 */ /* 0x000fea0003800000 */
.L_x_17140:
        /* <DEDUP_REMOVED lines=12> */
.L_x_17144:
[----:B------:R-:W-:Y:S01]  /*8e10*/  IMAD.MOV.U32 R0, RZ, RZ, 0x7f ;  /* 0x0000007fff007424 */ /* 0x000fe200078e00ff */
[----:B------:R-:W-:-:S04]  /*8e20*/  ISETP.GT.U32.AND P0, PT, R2, 0x7f800000, PT ;  /* 0x7f8000000200780c */ /* 0x000fc80003f04070 */
[----:B------:R-:W-:-:S09]  /*8e30*/  SEL R0, R0, 0x7c, P0 ;  /* 0x0000007c00007807 */ /* 0x000fd20000000000 */
.L_x_17145:
[----:B------:R-:W-:Y:S05]  /*8e40*/  BSYNC B0 ;  /* 0x0000000000007941 */ /* 0x000fea0003800000 */
.L_x_17143:
[----:B------:R-:W-:-:S04]  /*8e50*/  LOP3.LUT R4, R4, 0x80000000, RZ, 0xc0, !PT ;  /* 0x8000000004047812 */ /* 0x000fc800078ec0ff */
[----:B------:R-:W-:-:S04]  /*8e60*/  SHF.R.U32.HI R3, RZ, 0x18, R4 ;  /* 0x00000018ff037819 */ /* 0x000fc80000011604 */
[----:B------:R-:W-:-:S05]  /*8e70*/  LOP3.LUT R3, R0, R3, RZ, 0xfc, !PT ;  /* 0x0000000300037212 */ /* 0x000fca00078efcff */
[----:B------:R0:W-:Y:S01]  /*8e80*/  STG.E.U8 desc[UR36][R16.64], R3 ;  /* 0x0000000310007986 */ /* 0x0001e2000c101124 */
[----:B------:R-:W-:Y:S05]  /*8e90*/  BRA `(.L_x_17129) ;  /* 0x00000004009c7947 */ /* 0x000fea0003800000 */
.L_x_17139:
[----:B------:R-:W-:-:S05]  /*8ea0*/  F2FP.BF16.F32.PACK_AB R4, RZ, R4 ;  /* 0x00000004ff04723e */ /* 0x000fca00000010ff */
[----:B------:R0:W-:Y:S01]  /*8eb0*/  STG.E.U16 desc[UR36][R16.64], R4 ;  /* 0x0000000410007986 */ /* 0x0001e2000c101524 */
[----:B------:R-:W-:Y:S05]  /*8ec0*/  BRA `(.L_x_17129) ;  /* 0x0000000400907947 */ /* 0x000fea0003800000 */
.L_x_17136:
        /* <DEDUP_REMOVED lines=11> */
.L_x_17148:
        /* <DEDUP_REMOVED lines=16> */
.L_x_17151:
[----:B------:R-:W-:-:S04]  /*9080*/  LOP3.LUT R4, R4, 0x80000000, RZ, 0xc0, !PT ;  /* 0x8000000004047812 */ /* 0x000fc800078ec0ff */
[----:B------:R-:W-:-:S04]  /*9090*/  SHF.R.U32.HI R3, RZ, 0x18, R4 ;  /* 0x00000018ff037819 */ /* 0x000fc80000011604 */
[----:B------:R-:W-:-:S04]  /*90a0*/  LOP3.LUT R0, R0, R3, RZ, 0xfc, !PT ;  /* 0x0000000300007212 */ /* 0x000fc800078efcff */
[----:B------:R-:W-:-:S07]  /*90b0*/  PRMT R8, R0, 0x7610, R8 ;  /* 0x0000761000087816 */ /* 0x000fce0000000008 */
.L_x_17150:
[----:B------:R-:W-:Y:S05]  /*90c0*/  BSYNC B0 ;  /* 0x0000000000007941 */ /* 0x000fea0003800000 */
.L_x_17149:
[----:B------:R3:W-:Y:S01]  /*90d0*/  STG.E.U8 desc[UR36][R16.64], R8 ;  /* 0x0000000810007986 */ /* 0x0007e2000c101124 */
[----:B------:R-:W-:Y:S05]  /*90e0*/  BRA `(.L_x_17129) ;  /* 0x0000000400087947 */ /* 0x000fea0003800000 */
.L_x_17147:
        /* <DEDUP_REMOVED lines=16> */
.L_x_17154:
[----:B------:R-:W-:-:S04]  /*91f0*/  LOP3.LUT R4, R4, 0x80000000, RZ, 0xc0, !PT ;  /* 0x8000000004047812 */ /* 0x000fc800078ec0ff */
[----:B------:R-:W-:-:S04]  /*9200*/  SHF.R.U32.HI R3, RZ, 0x18, R4 ;  /* 0x00000018ff037819 */ /* 0x000fc80000011604 */
[----:B------:R-:W-:-:S04]  /*9210*/  LOP3.LUT R0, R0, R3, RZ, 0xfc, !PT ;  /* 0x0000000300007212 */ /* 0x000fc800078efcff */
[----:B------:R-:W-:-:S07]  /*9220*/  PRMT R8, R0, 0x7610, R8 ;  /* 0x0000761000087816 */ /* 0x000fce0000000008 */
.L_x_17153:
[----:B------:R-:W-:Y:S05]  /*9230*/  BSYNC B0 ;  /* 0x0000000000007941 */ /* 0x000fea0003800000 */
.L_x_17152:
[----:B------:R0:W-:Y:S01]  /*9240*/  STG.E.U8 desc[UR36][R16.64], R8 ;  /* 0x0000000810007986 */ /* 0x0001e2000c101124 */
[----:B------:R-:W-:Y:S05]  /*9250*/  BRA `(.L_x_17129) ;  /* 0x0000000000ac7947 */ /* 0x000fea0003800000 */
.L_x_17146:
        /* <DEDUP_REMOVED lines=21> */
.L_x_17128:
        /* <DEDUP_REMOVED lines=16> */
.L_x_17157:
[----:B------:R-:W-:Y:S05]  /*94b0*/  BRA `(.L_x_17129) ;  /* 0x0000000000147947 */ /* 0x000fea0003800000 */
.L_x_17156:
[----:B------:R-:W0:Y:S02]  /*94c0*/  F2I.U64.TRUNC R4, R4 ;  /* 0x0000000400047311 */ /* 0x000e24000020d800 */
[----:B0-----:R2:W-:Y:S01]  /*94d0*/  STG.E.64 desc[UR36][R16.64], R4 ;  /* 0x0000000410007986 */ /* 0x0015e2000c101b24 */
[----:B------:R-:W-:Y:S05]  /*94e0*/  BRA `(.L_x_17129) ;  /* 0x0000000000087947 */ /* 0x000fea0003800000 */
.L_x_17155:
[----:B------:R-:W0:Y:S02]  /*94f0*/  F2I.FTZ.U32.TRUNC.NTZ R3, R4 ;  /* 0x0000000400037305 */ /* 0x000e24000021f000 */
[----:B0-----:R0:W-:Y:S02]  /*9500*/  STG.E desc[UR36][R16.64], R3 ;  /* 0x0000000310007986 */ /* 0x0011e4000c101924 */
.L_x_17129:
[----:B------:R-:W-:-:S07]  /*9510*/  VIADD R19, R19, 0x80 ;  /* 0x0000008013137836 */ /* 0x000fce0000000000 */
.L_x_17092:
[----:B------:R-:W-:Y:S05]  /*9520*/  BSYNC B7 ;  /* 0x0000000000077941 */ /* 0x000fea0003800000 */
.L_x_17091:
        /* <DEDUP_REMOVED lines=306> */
.L_x_17158:
        /* <DEDUP_REMOVED lines=23> */
.L_x_17163:
[----:B------:R-:W2:Y:S01]  /*a9c0*/  LDG.E.U8 R2, desc[UR36][R4.64] ;  /* 0x0000002404027981 */ /* 0x000ea2000c1e1100 */
[----:B------:R-:W-:Y:S01]  /*a9d0*/  HFMA2.MMA R3, -RZ, RZ, 0, 0 ;  /* 0x00000000ff037435 */ /* 0x000fe200000001ff */
[----:B--2---:R-:W-:Y:S01]  /*a9e0*/  I2FP.F32.U32 R2, R2 ;  /* 0x0000000200027245 */ /* 0x004fe20000201000 */
[----:B------:R-:W-:Y:S09]  /*a9f0*/  BRA `(.L_x_17165) ;  /* 0x0000000c007c7947 */ /* 0x000ff20003800000 */
.L_x_17162:
        /* <DEDUP_REMOVED lines=10> */
.L_x_17167:
[----:B------:R-:W2:Y:S01]  /*aaa0*/  LDG.E R2, desc[UR36][R4.64] ;  /* 0x0000002404027981 */ /* 0x000ea2000c1e1900 */
[----:B------:R-:W-:Y:S01]  /*aab0*/  IMAD.MOV.U32 R3, RZ, RZ, RZ ;  /* 0x000000ffff037224 */ /* 0x000fe200078e00ff */
[----:B--2---:R-:W-:Y:S01]  /*aac0*/  I2FP.F32.S32 R2, R2 ;  /* 0x0000000200027245 */ /* 0x004fe20000201400 */
[----:B------:R-:W-:Y:S06]  /*aad0*/  BRA `(.L_x_17165) ;  /* 0x0000000c00447947 */ /* 0x000fec0003800000 */
.L_x_17166:
[----:B------:R-:W2:Y:S01]  /*aae0*/  LDG.E.U16 R2, desc[UR36][R4.64] ;  /* 0x0000002404027981 */ /* 0x000ea2000c1e1500 */
[----:B------:R-:W-:Y:S01]  /*aaf0*/  IMAD.MOV.U32 R3, RZ, RZ, RZ ;  /* 0x000000ffff037224 */ /* 0x000fe200078e00ff */
[----:B--2---:R-:W0:Y:S01]  /*ab00*/  I2F.S16 R2, R2 ;  /* 0x0000000200027306 */ /* 0x004e220000101400 */
[----:B------:R-:W-:Y:S05]  /*ab10*/  BRA `(.L_x_17165) ;  /* 0x0000000c00347947 */ /* 0x000fea0003800000 */
.L_x_17161:
        /* <DEDUP_REMOVED lines=9> */
.L_x_17169:
[----:B------:R-:W2:Y:S01]  /*abb0*/  LDG.E.U16 R2, desc[UR36][R4.64] ;  /* 0x0000002404027981 */ /* 0x000ea2000c1e1500 */
[----:B------:R-:W-:Y:S02]  /*abc0*/  IMAD.MOV.U32 R3, RZ, RZ, RZ ;  /* 0x000000ffff037224 */ /* 0x000fe400078e00ff */
[----:B--2---:R-:W-:Y:S01]  /*abd0*/  HADD2.F32 R2, -RZ, R2.H0_H0 ;  /* 0x20000002ff027230 */ /* 0x004fe20000004100 */
[----:B------:R-:W-:Y:S06]  /*abe0*/  BRA `(.L_x_17165) ;  /* 0x0000000c00007947 */ /* 0x000fec0003800000 */
.L_x_17168:
        /* <DEDUP_REMOVED lines=8> */
.L_x_17171:
[----:B------:R-:W2:Y:S02]  /*ac70*/  LDG.E R2, desc[UR36][R4.64] ;  /* 0x0000002404027981 */ /* 0x000ea4000c1e1900 */
[--C-:B--2---:R-:W-:Y:S02]  /*ac80*/  HADD2.F32 R3, -RZ, R2.reuse.H1_H1 ;  /* 0x30000002ff037230 */ /* 0x104fe40000004100 */
[----:B------:R-:W-:Y:S01]  /*ac90*/  HADD2.F32 R2, -RZ, R2.H0_H0 ;  /* 0x20000002ff027230 */ /* 0x000fe20000004100 */
[----:B------:R-:W-:Y:S06]  /*aca0*/  BRA `(.L_x_17165) ;  /* 0x0000000800d07947 */ /* 0x000fec0003800000 */
.L_x_17170:
        /* <DEDUP_REMOVED lines=8> */
.L_x_17160:
        /* <DEDUP_REMOVED lines=13> */
.L_x_17174:
        /* <DEDUP_REMOVED lines=10> */
.L_x_17173:
        /* <DEDUP_REMOVED lines=27> */
.L_x_17176:
        /* <DEDUP_REMOVED lines=14> */
.L_x_17175:
[----:B------:R-:W2:Y:S01]  /*b130*/  LDG.E.U16 R2, desc[UR36][R4.64] ;  /* 0x0000002404027981 */ /* 0x000ea2000c1e1500 */
[----:B------:R-:W-:Y:S02]  /*b140*/  IMAD.MOV.U32 R3, RZ, RZ, RZ ;  /* 0x000000ffff037224 */ /* 0x000fe400078e00ff */
[----:B--2---:R-:W-:Y:S01]  /*b150*/  IMAD.U32 R2, R2, 0x10000, RZ ;  /* 0x0001000002027824 */ /* 0x004fe200078e00ff */
[----:B------:R-:W-:Y:S06]  /*b160*/  BRA `(.L_x_17165) ;  /* 0x0000000400a07947 */ /* 0x000fec0003800000 */
.L_x_17172:
        /* <DEDUP_REMOVED lines=12> */
.L_x_17179:
        /* <DEDUP_REMOVED lines=20> */
.L_x_17181:
[----:B------:R-:W-:Y:S05]  /*b370*/  BSYNC B0 ;  /* 0x0000000000007941 */ /* 0x000fea0003800000 */
.L_x_17180:
[----:B------:R-:W-:Y:S01]  /*b380*/  IMAD.SHL.U32 R2, R2, 0x100000, RZ ;  /* 0x0010000002027824 */ /* 0x000fe200078e00ff */
[----:B------:R-:W-:-:S04]  /*b390*/  LEA R5, R0, 0x3b800000, 0x17 ;  /* 0x3b80000000057811 */ /* 0x000fc800078eb8ff */
[----:B------:R-:W-:Y:S01]  /*b3a0*/  LOP3.LUT R2, R5, R2, R6, 0xfe, !PT ;  /* 0x0000000205027212 */ /* 0x000fe200078efe06 */
[----:B------:R-:W-:Y:S06]  /*b3b0*/  BRA `(.L_x_17165) ;  /* 0x00000004000c7947 */ /* 0x000fec0003800000 */
.L_x_17178:
        /* <DEDUP_REMOVED lines=20> */
.L_x_17183:
[----:B------:R-:W-:Y:S05]  /*b500*/  BSYNC B0 ;  /* 0x0000000000007941 */ /* 0x000fea0003800000 */
.L_x_17182:
[----:B------:R-:W-:Y:S01]  /*b510*/  IMAD.SHL.U32 R2, R2, 0x200000, RZ ;  /* 0x0020000002027824 */ /* 0x000fe200078e00ff */
[----:B------:R-:W-:-:S04]  /*b520*/  LEA R5, R0, 0x37800000, 0x17 ;  /* 0x3780000000057811 */ /* 0x000fc800078eb8ff */
[----:B------:R-:W-:Y:S01]  /*b530*/  LOP3.LUT R2, R5, R2, R6, 0xfe, !PT ;  /* 0x0000000205027212 */ /* 0x000fe200078efe06 */
[----:B------:R-:W-:Y:S06]  /*b540*/  BRA `(.L_x_17165) ;  /* 0x0000000000a87947 */ /* 0x000fec0003800000 */
.L_x_17177:
        /* <DEDUP_REMOVED lines=14> */
.L_x_17187:
[----:B------:R-:W-:Y:S05]  /*b630*/  BSYNC B0 ;  /* 0x0000000000007941 */ /* 0x000fea0003800000 */
.L_x_17186:
[----:B------:R-:W-:Y:S01]  /*b640*/  IMAD.MOV.U32 R3, RZ, RZ, RZ ;  /* 0x000000ffff037224 */ /* 0x000fe200078e00ff */
[----:B------:R-:W-:Y:S06]  /*b650*/  BRA `(.L_x_17165) ;  /* 0x0000000000647947 */ /* 0x000fec0003800000 */
.L_x_17164:
        /* <DEDUP_REMOVED lines=16> */
.L_x_17188:
[----:B------:R-:W-:Y:S01]  /*b760*/  CS2R R2, SRZ ;  /* 0x0000000000027805 */ /* 0x000fe2000001ff00 */
[----:B------:R-:W-:Y:S06]  /*b770*/  BRA `(.L_x_17165) ;  /* 0x00000000001c7947 */ /* 0x000fec0003800000 */
.L_x_17185:
[----:B------:R-:W2:Y:S01]  /*b780*/  LDG.E.64 R4, desc[UR36][R4.64] ;  /* 0x0000002404047981 */ /* 0x000ea2000c1e1b00 */
[----:B------:R-:W-:Y:S01]  /*b790*/  IMAD.MOV.U32 R3, RZ, RZ, RZ ;  /* 0x000000ffff037224 */ /* 0x000fe200078e00ff */
[----:B--2---:R0:W1:Y:S01]  /*b7a0*/  I2F.U64 R2, R4 ;  /* 0x0000000400027312 */ /* 0x0040620000301000 */
[----:B------:R-:W-:Y:S05]  /*b7b0*/  BRA `(.L_x_17165) ;  /* 0x00000000000c7947 */ /* 0x000fea0003800000 */
.L_x_17184:
[----:B------:R-:W2:Y:S01]  /*b7c0*/  LDG.E R2, desc[UR36][R4.64] ;  /* 0x0000002404027981 */ /* 0x000ea2000c1e1900 */
[----:B------:R-:W-:Y:S01]  /*b7d0*/  HFMA2.MMA R3, -RZ, RZ, 0, 0 ;  /* 0x00000000ff037435 */ /* 0x000fe200000001ff */
[----:B--2---:R-:W-:-:S10]  /*b7e0*/  I2FP.F32.U32 R2, R2 ;  /* 0x0000000200027245 */ /* 0x004fd40000201000 */
.L_x_17165:
[----:B------:R-:W-:Y:S05]  /*b7f0*/  BSYNC B6 ;  /* 0x0000000000067941 */ /* 0x000fea0003800000 */
.L_x_17159:
[----:B------:R-:W1:Y:S01]  /*b800*/  LDC.U8 R6, c[0x0][0x430] ;  /* 0x00010c00ff067b82 */ /* 0x000e620000000000 */
[----:B------:R-:W-:Y:S02]  /*b810*/  ULDC.64 UR4, c[0x0][0x428] ;  /* 0x00010a0000047ab9 */ /* 0x000fe40000000a00 */
[C---:B0-23-5:R-:W-:Y:S01]  /*b820*/  FMUL.FTZ R5, R3.reuse, UR5 ;  /* 0x0000000503057c20 */ /* 0x06dfe20008410000 */
[----:B------:R-:W-:-:S03]  /*b830*/  FMUL.FTZ R3, R3, UR4 ;  /* 0x0000000403037c20 */ /* 0x000fc60008410000 */
[C---:B-1--4-:R-:W-:Y:S01]  /*b840*/  FFMA.FTZ R4, R2.reuse, UR4, -R5 ;  /* 0x0000000402047c23 */ /* 0x052fe20008010805 */
        /* <DEDUP_REMOVED lines=15> */
.L_x_17192:
[----:B------:R-:W0:Y:S02]  /*b940*/  F2I.S64.TRUNC R4, R4 ;  /* 0x0000000400047311 */ /* 0x000e24000020d900 */
[----:B0-----:R-:W-:-:S05]  /*b950*/  IMAD.MOV.U32 R3, RZ, RZ, R4 ;  /* 0x000000ffff037224 */ /* 0x001fca00078e0004 */
[----:B------:R-:W-:Y:S01]  /*b960*/  STG.E.U8 desc[UR36][R16.64], R3 ;  /* 0x0000000310007986 */ /* 0x000fe2000c101124 */
[----:B------:R-:W-:Y:S05]  /*b970*/  EXIT ;  /* 0x000000000000794d */ /* 0x000fea0003800000 */
.L_x_17191:
        /* <DEDUP_REMOVED lines=9> */
.L_x_17195:
[----:B------:R-:W0:Y:S02]  /*ba10*/  F2I.FTZ.TRUNC.NTZ R3, R4 ;  /* 0x0000000400037305 */ /* 0x000e24000021f100 */
[----:B0-----:R-:W-:Y:S01]  /*ba20*/  STG.E desc[UR36][R16.64], R3 ;  /* 0x0000000310007986 */ /* 0x001fe2000c101924 */
[----:B------:R-:W-:Y:S05]  /*ba30*/  EXIT ;  /* 0x000000000000794d */ /* 0x000fea0003800000 */
.L_x_17194:
[----:B------:R-:W0:Y:S02]  /*ba40*/  F2I.FTZ.TRUNC.NTZ R3, R4 ;  /* 0x0000000400037305 */ /* 0x000e24000021f100 */
[----:B0-----:R-:W-:Y:S01]  /*ba50*/  STG.E.U16 desc[UR36][R16.64], R3 ;  /* 0x0000000310007986 */ /* 0x001fe2000c101524 */
[----:B------:R-:W-:Y:S05]  /*ba60*/  EXIT ;  /* 0x000000000000794d */ /* 0x000fea0003800000 */
.L_x_17190:
        /* <DEDUP_REMOVED lines=8> */
.L_x_17197:
[----:B------:R-:W-:-:S05]  /*baf0*/  F2FP.F16.F32.PACK_AB R4, RZ, R4 ;  /* 0x00000004ff04723e */ /* 0x000fca00000000ff */
[----:B------:R-:W-:Y:S01]  /*bb00*/  STG.E.U16 desc[UR36][R16.64], R4 ;  /* 0x0000000410007986 */ /* 0x000fe2000c101524 */
[----:B------:R-:W-:Y:S05]  /*bb10*/  EXIT ;  /* 0x000000000000794d */ /* 0x000fea0003800000 */
.L_x_17196:
        /* <DEDUP_REMOVED lines=8> */
.L_x_17199:
[----:B------:R-:W-:-:S05]  /*bba0*/  F2FP.F16.F32.PACK_AB R5, R5, R4 ;  /* 0x000000040505723e */ /* 0x000fca00000000ff */
[----:B------:R-:W-:Y:S01]  /*bbb0*/  STG.E desc[UR36][R16.64], R5 ;  /* 0x0000000510007986 */ /* 0x000fe2000c101924 */
[----:B------:R-:W-:Y:S05]  /*bbc0*/  EXIT ;  /* 0x000000000000794d */ /* 0x000fea0003800000 */
.L_x_17198:
[----:B------:R-:W-:-:S06]  /*bbd0*/  FMUL.FTZ R2, R4, 1 ;  /* 0x3f80000004027820 */ /* 0x000fcc0000410000 */
[----:B------:R-:W0:Y:S02]  /*bbe0*/  F2F.F64.F32 R2, R2 ;  /* 0x0000000200027310 */ /* 0x000e240000201800 */
[----:B0-----:R-:W-:Y:S01]  /*bbf0*/  STG.E.64 desc[UR36][R16.64], R2 ;  /* 0x0000000210007986 */ /* 0x001fe2000c101b24 */
[----:B------:R-:W-:Y:S05]  /*bc00*/  EXIT ;  /* 0x000000000000794d */ /* 0x000fea0003800000 */
.L_x_17189:
        /* <DEDUP_REMOVED lines=14> */
.L_x_17202:
[----:B------:R-:W-:Y:S01]  /*bcf0*/  FMUL.FTZ R6, R5, 1 ;  /* 0x3f80000005067820 */ /* 0x000fe20000410000 */
[----:B------:R-:W-:-:S05]  /*bd00*/  FMUL.FTZ R4, R4, 1 ;  /* 0x3f80000004047820 */ /* 0x000fca0000410000 */
[----:B------:R-:W-:Y:S08]  /*bd10*/  F2F.F64.F32 R6, R6 ;  /* 0x0000000600067310 */ /* 0x000ff00000201800 */
[----:B------:R-:W0:Y:S02]  /*bd20*/  F2F.F64.F32 R4, R4 ;  /* 0x0000000400047310 */ /* 0x000e240000201800 */
[----:B0-----:R-:W-:Y:S01]  /*bd30*/  STG.E.128 desc[UR36][R16.64], R4 ;  /* 0x0000000410007986 */ /* 0x001fe2000c101d24 */
[----:B------:R-:W-:Y:S05]  /*bd40*/  EXIT ;  /* 0x000000000000794d */ /* 0x000fea0003800000 */
.L_x_17201:
        /* <DEDUP_REMOVED lines=20> */
.L_x_17206:
[----:B------:R-:W-:Y:S05]  /*be90*/  BSYNC B0 ;  /* 0x0000000000007941 */ /* 0x000fea0003800000 */
.L_x_17205:
[----:B------:R-:W-:-:S05]  /*bea0*/  LOP3.LUT R5, R0, R5, RZ, 0xfc, !PT ;  /* 0x0000000500057212 */ /* 0x000fca00078efcff */
[----:B------:R-:W-:Y:S01]  /*beb0*/  STG.E.U8 desc[UR36][R16.64], R5 ;  /* 0x0000000510007986 */ /* 0x000fe2000c101124 */
[----:B------:R-:W-:Y:S05]  /*bec0*/  EXIT ;  /* 0x000000000000794d */ /* 0x000fea0003800000 */
.L_x_17204:
        /* <DEDUP_REMOVED lines=12> */
.L_x_17208:
[----:B------:R-:W-:Y:S01]  /*bf90*/  IMAD.MOV.U32 R0, RZ, RZ, 0x7f ;  /* 0x0000007fff007424 */ /* 0x000fe200078e00ff */
[----:B------:R-:W-:-:S04]  /*bfa0*/  ISETP.GT.U32.AND P0, PT, R2, 0x7f800000, PT ;  /* 0x7f8000000200780c */ /* 0x000fc80003f04070 */
[----:B------:R-:W-:-:S09]  /*bfb0*/  SEL R0, R0, 0x7c, P0 ;  /* 0x0000007c00007807 */ /* 0x000fd20000000000 */
.L_x_17209:
[----:B------:R-:W-:Y:S05]  /*bfc0*/  BSYNC B0 ;  /* 0x0000000000007941 */ /* 0x000fea0003800000 */
.L_x_17207:
[----:B------:R-:W-:-:S04]  /*bfd0*/  LOP3.LUT R4, R4, 0x80000000, RZ, 0xc0, !PT ;  /* 0x8000000004047812 */ /* 0x000fc800078ec0ff */
[----:B------:R-:W-:-:S04]  /*bfe0*/  SHF.R.U32.HI R3, RZ, 0x18, R4 ;  /* 0x00000018ff037819 */ /* 0x000fc80000011604 */
[----:B------:R-:W-:-:S05]  /*bff0*/  LOP3.LUT R3, R0, R3, RZ, 0xfc, !PT ;  /* 0x0000000300037212 */ /* 0x000fca00078efcff */
[----:B------:R-:W-:Y:S01]  /*c000*/  STG.E.U8 desc[UR36][R16.64], R3 ;  /* 0x0000000310007986 */ /* 0x000fe2000c101124 */
[----:B------:R-:W-:Y:S05]  /*c010*/  EXIT ;  /* 0x000000000000794d */ /* 0x000fea0003800000 */
.L_x_17203:
[----:B------:R-:W-:-:S05]  /*c020*/  F2FP.BF16.F32.PACK_AB R4, RZ, R4 ;  /* 0x00000004ff04723e */ /* 0x000fca00000010ff */
[----:B------:R-:W-:Y:S01]  /*c030*/  STG.E.U16 desc[UR36][R16.64], R4 ;  /* 0x0000000410007986 */ /* 0x000fe2000c101524 */
[----:B------:R-:W-:Y:S05]  /*c040*/  EXIT ;  /* 0x000000000000794d */ /* 0x000fea0003800000 */
.L_x_17200:
        /* <DEDUP_REMOVED lines=11> */
.L_x_17212:
        /* <DEDUP_REMOVED lines=16> */
.L_x_17215:
[----:B------:R-:W-:-:S04]  /*c200*/  LOP3.LUT R4, R4, 0x80000000, RZ, 0xc0, !PT ;  /* 0x8000000004047812 */ /* 0x000fc800078ec0ff */
[----:B------:R-:W-:-:S04]  /*c210*/  SHF.R.U32.HI R3, RZ, 0x18, R4 ;  /* 0x00000018ff037819 */ /* 0x000fc80000011604 */
[----:B------:R-:W-:-:S04]  /*c220*/  LOP3.LUT R0, R0, R3, RZ, 0xfc, !PT ;  /* 0x0000000300007212 */ /* 0x000fc800078efcff */
[----:B------:R-:W-:-:S07]  /*c230*/  PRMT R8, R0, 0x7610, R8 ;  /* 0x0000761000087816 */ /* 0x000fce0000000008 */
.L_x_17214:
[----:B------:R-:W-:Y:S05]  /*c240*/  BSYNC B0 ;  /* 0x0000000000007941 */ /* 0x000fea0003800000 */
.L_x_17213:
[----:B------:R-:W-:Y:S01]  /*c250*/  STG.E.U8 desc[UR36][R16.64], R8 ;  /* 0x0000000810007986 */ /* 0x000fe2000c101124 */
[----:B------:R-:W-:Y:S05]  /*c260*/  EXIT ;  /* 0x000000000000794d */ /* 0x000fea0003800000 */
.L_x_17211:
        /* <DEDUP_REMOVED lines=16> */
.L_x_17218:
[----:B------:R-:W-:-:S04]  /*c370*/  LOP3.LUT R4, R4, 0x80000000, RZ, 0xc0, !PT ;  /* 0x8000000004047812 */ /* 0x000fc800078ec0ff */
[----:B------:R-:W-:-:S04]  /*c380*/  SHF.R.U32.HI R3, RZ, 0x18, R4 ;  /* 0x00000018ff037819 */ /* 0x000fc80000011604 */
[----:B------:R-:W-:-:S04]  /*c390*/  LOP3.LUT R0, R0, R3, RZ, 0xfc, !PT ;  /* 0x0000000300007212 */ /* 0x000fc800078efcff */
[----:B------:R-:W-:-:S07]  /*c3a0*/  PRMT R8, R0, 0x7610, R8 ;  /* 0x0000761000087816 */ /* 0x000fce0000000008 */
.L_x_17217:
[----:B------:R-:W-:Y:S05]  /*c3b0*/  BSYNC B0 ;  /* 0x0000000000007941 */ /* 0x000fea0003800000 */
.L_x_17216:
[----:B------:R-:W-:Y:S01]  /*c3c0*/  STG.E.U8 desc[UR36][R16.64], R8 ;  /* 0x0000000810007986 */ /* 0x000fe2000c101124 */
[----:B------:R-:W-:Y:S05]  /*c3d0*/  EXIT ;  /* 0x000000000000794d */ /* 0x000fea0003800000 */
.L_x_17210:
        /* <DEDUP_REMOVED lines=21> */
.L_x_17193:
        /* <DEDUP_REMOVED lines=16> */
.L_x_17221:
[----:B------:R-:W-:Y:S05]  /*c630*/  EXIT ;  /* 0x000000000000794d */ /* 0x000fea0003800000 */
.L_x_17220:
[----:B------:R-:W0:Y:S02]  /*c640*/  F2I.U64.TRUNC R4, R4 ;  /* 0x0000000400047311 */ /* 0x000e24000020d800 */
[----:B0-----:R-:W-:Y:S01]  /*c650*/  STG.E.64 desc[UR36][R16.64], R4 ;  /* 0x0000000410007986 */ /* 0x001fe2000c101b24 */
[----:B------:R-:W-:Y:S05]  /*c660*/  EXIT ;  /* 0x000000000000794d */ /* 0x000fea0003800000 */
.L_x_17219:
[----:B------:R-:W0:Y:S02]  /*c670*/  F2I.FTZ.U32.TRUNC.NTZ R3, R4 ;  /* 0x0000000400037305 */ /* 0x000e24000021f000 */
[----:B0-----:R-:W-:Y:S01]  /*c680*/  STG.E desc[UR36][R16.64], R3 ;  /* 0x0000000310007986 */ /* 0x001fe2000c101924 */
[----:B------:R-:W-:Y:S05]  /*c690*/  EXIT ;  /* 0x000000000000794d */ /* 0x000fea0003800000 */
.L_x_17222:
        /* <DEDUP_REMOVED lines=14> */
.L_x_19458:


//--------------------- .text._ZN2at6native27unrolled_elementwise_kernelINS0_13BUnaryFunctorIN3c107complexIfEES5_S5_NS0_15binary_internal10MulFunctorIS5_EEEESt5arrayIPcLm2EELi4E23TrivialOffsetCalculatorILi1EjESE_NS0_6memory12LoadWithCastILi1EEENSF_13StoreWithCastILi1EEEEEviT_T0_T2_T3_T4_T5_ --------------------------
	.section	.text._ZN2at6native27unrolled_elementwise_kernelINS0_13BUnaryFunctorIN3c107complexIfEES5_S5_NS0_15binary_internal10MulFunctorIS5_EEEESt5arrayIPcLm2EELi4E23TrivialOffsetCalculatorILi1EjESE_NS0_6memory12LoadWithCastILi1EEENSF_13StoreWithCastILi1EEEEEviT_T0_T2_T3_T4_T5_,"ax",@progbits
	.align	128
        .global         _ZN2at6native27unrolled_elementwise_kernelINS0_13BUnaryFunctorIN3c107complexIfEES5_S5_NS0_15binary_internal10MulFunctorIS5_EEEESt5arrayIPcLm2EELi4E23TrivialOffsetCalculatorILi1EjESE_NS0_6memory12LoadWithCastILi1EEENSF_13StoreWithCastILi1EEEEEviT_T0_T2_T3_T4_T5_
        .type           _ZN2at6native27unrolled_elementwise_kernelINS0_13BUnaryFunctorIN3c107complexIfEES5_S5_NS0_15binary_internal10MulFunctorIS5_EEEESt5arrayIPcLm2EELi4E23TrivialOffsetCalculatorILi1EjESE_NS0_6memory12LoadWithCastILi1EEENSF_13StoreWithCastILi1EEEEEviT_T0_T2_T3_T4_T5_,@function
        .size           _ZN2at6native27unrolled_elementwise_kernelINS0_13BUnaryFunctorIN3c107complexIfEES5_S5_NS0_15binary_internal10MulFunctorIS5_EEEESt5arrayIPcLm2EELi4E23TrivialOffsetCalculatorILi1EjESE_NS0_6memory12LoadWithCastILi1EEENSF_13StoreWithCastILi1EEEEEviT_T0_T2_T3_T4_T5_,(.L_x_19459 - _ZN2at6native27unrolled_elementwise_kernelINS0_13BUnaryFunctorIN3c107complexIfEES5_S5_NS0_15binary_internal10MulFunctorIS5_EEEESt5arrayIPcLm2EELi4E23TrivialOffsetCalculatorILi1EjESE_NS0_6memory12LoadWithCastILi1EEENSF_13StoreWithCastILi1EEEEEviT_T0_T2_T3_T4_T5_)
        .other          _ZN2at6native27unrolled_elementwise_kernelINS0_13BUnaryFunctorIN3c107complexIfEES5_S5_NS0_15binary_internal10MulFunctorIS5_EEEESt5arrayIPcLm2EELi4E23TrivialOffsetCalculatorILi1EjESE_NS0_6memory12LoadWithCastILi1EEENSF_13StoreWithCastILi1EEEEEviT_T0_T2_T3_T4_T5_,@"STO_CUDA_ENTRY STV_DEFAULT"
_ZN2at6native27unrolled_elementwise_kernelINS0_13BUnaryFunctorIN3c107complexIfEES5_S5_NS0_15binary_internal10MulFunctorIS5_EEEESt5arrayIPcLm2EELi4E23TrivialOffsetCalculatorILi1EjESE_NS0_6memory12LoadWithCastILi1EEENSF_13StoreWithCastILi1EEEEEviT_T0_T2_T3_T4_T5_:
.text._ZN2at6native27unrolled_elementwise_kernelINS0_13BUnaryFunctorIN3c107complexIfEES5_S5_NS0_15binary_internal10MulFunctorIS5_EEEESt5arrayIPcLm2EELi4E23TrivialOffsetCalculatorILi1EjESE_NS0_6memory12LoadWithCastILi1EEENSF_13StoreWithCastILi1EEEEEviT_T0_T2_T3_T4_T5_:
        /* <DEDUP_REMOVED lines=35> */
.L_x_17229:
[----:B------:R-:W2:Y:S01]  /*0230*/  LDG.E.U8 R2, desc[UR36][R2.64] ;  /* 0x0000002402027981 */ /* 0x000ea2000c1e1100 */
[----:B------:R-:W-:Y:S01]  /*0240*/  IMAD.MOV.U32 R19, RZ, RZ, RZ ;  /* 0x000000ffff137224 */ /* 0x000fe200078e00ff */
[----:B--2---:R-:W-:Y:S01]  /*0250*/  I2FP.F32.U32 R18, R2 ;  /* 0x0000000200127245 */ /* 0x004fe20000201000 */
[----:B------:R-:W-:Y:S06]  /*0260*/  BRA `(.L_x_17231) ;  /* 0x0000000c007c7947 */ /* 0x000fec0003800000 */
.L_x_17228:
        /* <DEDUP_REMOVED lines=10> */
.L_x_17233:
[----:B------:R-:W2:Y:S01]  /*0310*/  LDG.E R2, desc[UR36][R2.64] ;  /* 0x0000002402027981 */ /* 0x000ea2000c1e1900 */
[----:B------:R-:W-:Y:S01]  /*0320*/  IMAD.MOV.U32 R19, RZ, RZ, RZ ;  /* 0x000000ffff137224 */ /* 0x000fe200078e00ff */
[----:B--2---:R-:W-:Y:S01]  /*0330*/  I2FP.F32.S32 R18, R2 ;  /* 0x0000000200127245 */ /* 0x004fe20000201400 */
[----:B------:R-:W-:Y:S06]  /*0340*/  BRA `(.L_x_17231) ;  /* 0x0000000c00447947 */ /* 0x000fec0003800000 */
.L_x_17232:
[----:B------:R-:W2:Y:S01]  /*0350*/  LDG.E.U16 R2, desc[UR36][R2.64] ;  /* 0x0000002402027981 */ /* 0x000ea2000c1e1500 */
[----:B------:R-:W-:Y:S01]  /*0360*/  IMAD.MOV.U32 R19, RZ, RZ, RZ ;  /* 0x000000ffff137224 */ /* 0x000fe200078e00ff */
[----:B--2---:R2:W3:Y:S01]  /*0370*/  I2F.S16 R18, R2 ;  /* 0x0000000200127306 */ /* 0x0044e20000101400 */
[----:B------:R-:W-:Y:S05]  /*0380*/  BRA `(.L_x_17231) ;  /* 0x0000000c00347947 */ /* 0x000fea0003800000 */
.L_x_17227:
        /* <DEDUP_REMOVED lines=9> */
.L_x_17235:
[----:B------:R-:W2:Y:S01]  /*0420*/  LDG.E.U16 R2, desc[UR36][R2.64] ;  /* 0x0000002402027981 */ /* 0x000ea2000c1e1500 */
[----:B------:R-:W-:Y:S02]  /*0430*/  IMAD.MOV.U32 R19, RZ, RZ, RZ ;  /* 0x000000ffff137224 */ /* 0x000fe400078e00ff */
[----:B--2---:R-:W-:Y:S01]  /*0440*/  HADD2.F32 R18, -RZ, R2.H0_H0 ;  /* 0x20000002ff127230 */ /* 0x004fe20000004100 */
[----:B------:R-:W-:Y:S06]  /*0450*/  BRA `(.L_x_17231) ;  /* 0x0000000c00007947 */ /* 0x000fec0003800000 */
.L_x_17234:
        /* <DEDUP_REMOVED lines=8> */
.L_x_17237:
[----:B------:R-:W2:Y:S02]  /*04e0*/  LDG.E R2, desc[UR36][R2.64] ;  /* 0x0000002402027981 */ /* 0x000ea4000c1e1900 */
[--C-:B--2---:R-:W-:Y:S02]  /*04f0*/  HADD2.F32 R19, -RZ, R2.reuse.H1_H1 ;  /* 0x30000002ff137230 */ /* 0x104fe40000004100 */
[----:B------:R-:W-:Y:S01]  /*0500*/  HADD2.F32 R18, -RZ, R2.H0_H0 ;  /* 0x20000002ff127230 */ /* 0x000fe20000004100 */
[----:B------:R-:W-:Y:S06]  /*0510*/  BRA `(.L_x_17231) ;  /* 0x0000000800d07947 */ /* 0x000fec0003800000 */
.L_x_17236:
        /* <DEDUP_REMOVED lines=8> */
.L_x_17226:
        /* <DEDUP_REMOVED lines=13> */
.L_x_17240:
        /* <DEDUP_REMOVED lines=10> */
.L_x_17239:
        /* <DEDUP_REMOVED lines=27> */
.L_x_17242:
        /* <DEDUP_REMOVED lines=14> */
.L_x_17241:
[----:B------:R-:W2:Y:S01]  /*09a0*/  LDG.E.U16 R2, desc[UR36][R2.64] ;  /* 0x0000002402027981 */ /* 0x000ea2000c1e1500 */
[----:B------:R-:W-:Y:S02]  /*09b0*/  IMAD.MOV.U32 R19, RZ, RZ, RZ ;  /* 0x000000ffff137224 */ /* 0x000fe400078e00ff */
[----:B--2---:R-:W-:Y:S01]  /*09c0*/  IMAD.U32 R18, R2, 0x10000, RZ ;  /* 0x0001000002127824 */ /* 0x004fe200078e00ff */
[----:B------:R-:W-:Y:S06]  /*09d0*/  BRA `(.L_x_17231) ;  /* 0x0000000400a07947 */ /* 0x000fec0003800000 */
.L_x_17238:
        /* <DEDUP_REMOVED lines=12> */
.L_x_17245:
        /* <DEDUP_REMOVED lines=20> */
.L_x_17247:
[----:B------:R-:W-:Y:S05]  /*0be0*/  BSYNC B0 ;  /* 0x0000000000007941 */ /* 0x000fea0003800000 */
.L_x_17246:
[----:B------:R-:W-:Y:S01]  /*0bf0*/  IMAD.SHL.U32 R2, R2, 0x100000, RZ ;  /* 0x0010000002027824 */ /* 0x000fe200078e00ff */
[----:B------:R-:W-:-:S04]  /*0c00*/  LEA R3, R0, 0x3b800000, 0x17 ;  /* 0x3b80000000037811 */ /* 0x000fc800078eb8ff */
[----:B------:R-:W-:Y:S01]  /*0c10*/  LOP3.LUT R18, R3, R2, R18, 0xfe, !PT ;  /* 0x0000000203127212 */ /* 0x000fe200078efe12 */
[----:B------:R-:W-:Y:S06]  /*0c20*/  BRA `(.L_x_17231) ;  /* 0x00000004000c7947 */ /* 0x000fec0003800000 */
.L_x_17244:
        /* <DEDUP_REMOVED lines=20> */
.L_x_17249:
[----:B------:R-:W-:Y:S05]  /*0d70*/  BSYNC B0 ;  /* 0x0000000000007941 */ /* 0x000fea0003800000 */
.L_x_17248:
[----:B------:R-:W-:Y:S01]  /*0d80*/  IMAD.SHL.U32 R2, R2, 0x200000, RZ ;  /* 0x0020000002027824 */ /* 0x000fe200078e00ff */
[----:B------:R-:W-:-:S04]  /*0d90*/  LEA R3, R0, 0x37800000, 0x17 ;  /* 0x3780000000037811 */ /* 0x000fc800078eb8ff */
[----:B------:R-:W-:Y:S01]  /*0da0*/  LOP3.LUT R18, R3, R2, R18, 0xfe, !PT ;  /* 0x0000000203127212 */ /* 0x000fe200078efe12 */
[----:B------:R-:W-:Y:S06]  /*0db0*/  BRA `(.L_x_17231) ;  /* 0x0000000000a87947 */ /* 0x000fec0003800000 */
.L_x_17243:
        /* <DEDUP_REMOVED lines=14> */
.L_x_17253:
[----:B------:R-:W-:Y:S05]  /*0ea0*/  BSYNC B0 ;  /* 0x0000000000007941 */ /* 0x000fea0003800000 */
.L_x_17252:
[----:B------:R-:W-:Y:S01]  /*0eb0*/  IMAD.MOV.U32 R19, RZ, RZ, RZ ;  /* 0x000000ffff137224 */ /* 0x000fe200078e00ff */
[----:B------:R-:W-:Y:S06]  /*0ec0*/  BRA `(.L_x_17231) ;  /* 0x0000000000647947 */ /* 0x000fec0003800000 */
.L_x_17230:
        /* <DEDUP_REMOVED lines=16> */
.L_x_17254:
[----:B------:R-:W-:Y:S01]  /*0fd0*/  CS2R R18, SRZ ;  /* 0x0000000000127805 */ /* 0x000fe2000001ff00 */
[----:B------:R-:W-:Y:S06]  /*0fe0*/  BRA `(.L_x_17231) ;  /* 0x00000000001c7947 */ /* 0x000fec0003800000 */
.L_x_17251:
[----:B------:R-:W2:Y:S01]  /*0ff0*/  LDG.E.64 R2, desc[UR36][R2.64] ;  /* 0x0000002402027981 */ /* 0x000ea2000c1e1b00 */
[----:B------:R-:W-:Y:S01]  /*1000*/  IMAD.MOV.U32 R19, RZ, RZ, RZ ;  /* 0x000000ffff137224 */ /* 0x000fe200078e00ff */
[----:B--2---:R0:W1:Y:S01]  /*1010*/  I2F.U64 R18, R2 ;  /* 0x0000000200127312 */ /* 0x0040620000301000 */
[----:B------:R-:W-:Y:S05]  /*1020*/  BRA `(.L_x_17231) ;  /* 0x00000000000c7947 */ /* 0x000fea0003800000 */
.L_x_17250:
[----:B------:R-:W2:Y:S01]  /*1030*/  LDG.E R2, desc[UR36][R2.64] ;  /* 0x0000002402027981 */ /* 0x000ea2000c1e1900 */
[----:B------:R-:W-:Y:S01]  /*1040*/  IMAD.MOV.U32 R19, RZ, RZ, RZ ;  /* 0x000000ffff137224 */ /* 0x000fe200078e00ff */
[----:B--2---:R-:W-:-:S07]  /*1050*/  I2FP.F32.U32 R18, R2 ;  /* 0x0000000200127245 */ /* 0x004fce0000201000 */
.L_x_17231:
[----:B------:R-:W-:Y:S05]  /*1060*/  BSYNC B6 ;  /* 0x0000000000067941 */ /* 0x000fea0003800000 */
.L_x_17225:
[----:B------:R-:W-:-:S07]  /*1070*/  VIADD R26, R26, 0x80 ;  /* 0x000000801a1a7836 */ /* 0x000fce0000000000 */
.L_x_17224:
[----:B------:R-:W-:Y:S05]  /*1080*/  BSYNC B7 ;  /* 0x0000000000077941 */ /* 0x000fea0003800000 */
.L_x_17223:
        /* <DEDUP_REMOVED lines=27> */
.L_x_17261:
[----:B------:R-:W2:Y:S01]  /*1240*/  LDG.E.U8 R2, desc[UR36][R2.64] ;  /* 0x0000002402027981 */ /* 0x000ea2000c1e1100 */
[----:B------:R-:W-:Y:S01]  /*1250*/  IMAD.MOV.U32 R17, RZ, RZ, RZ ;  /* 0x000000ffff117224 */ /* 0x000fe200078e00ff */
[----:B--2---:R-:W-:Y:S01]  /*1260*/  I2FP.F32.U32 R16, R2 ;  /* 0x0000000200107245 */ /* 0x004fe20000201000 */
[----:B------:R-:W-:Y:S06]  /*1270*/  BRA `(.L_x_17263) ;  /* 0x0000000c00807947 */ /* 0x000fec0003800000 */
.L_x_17260:
        /* <DEDUP_REMOVED lines=10> */
.L_x_17265:
[----:B------:R-:W2:Y:S01]  /*1320*/  LDG.E R2, desc[UR36][R2.64] ;  /* 0x0000002402027981 */ /* 0x000ea2000c1e1900 */
[----:B------:R-:W-:Y:S01]  /*1330*/  IMAD.MOV.U32 R17, RZ, RZ, RZ ;  /* 0x000000ffff117224 */ /* 0x000fe200078e00ff */
[----:B--2---:R-:W-:Y:S01]  /*1340*/  I2FP.F32.S32 R16, R2 ;  /* 0x0000000200107245 */ /* 0x004fe20000201400 */
[----:B------:R-:W-:Y:S06]  /*1350*/  BRA `(.L_x_17263) ;  /* 0x0000000c00487947 */ /* 0x000fec0003800000 */
.L_x_17264:
[----:B------:R-:W2:Y:S01]  /*1360*/  LDG.E.U16 R2, desc[UR36][R2.64] ;  /* 0x0000002402027981 */ /* 0x000ea2000c1e1500 */
[----:B------:R-:W-:Y:S01]  /*1370*/  IMAD.MOV.U32 R17, RZ, RZ, RZ ;  /* 0x000000ffff117224 */ /* 0x000fe200078e00ff */
[----:B--2---:R4:W0:Y:S01]  /*1380*/  I2F.S16 R16, R2 ;  /* 0x0000000200107306 */ /* 0x0048220000101400 */
[----:B------:R-:W-:Y:S05]  /*1390*/  BRA `(.L_x_17263) ;  /* 0x0000000c00387947 */ /* 0x000fea0003800000 */
.L_x_17259:
        /* <DEDUP_REMOVED lines=9> */
.L_x_17267:
[----:B------:R-:W2:Y:S01]  /*1430*/  LDG.E.U16 R2, desc[UR36][R2.64] ;  /* 0x0000002402027981 */ /* 0x000ea2000c1e1500 */
[----:B------:R-:W-:Y:S02]  /*1440*/  IMAD.MOV.U32 R17, RZ, RZ, RZ ;  /* 0x000000ffff117224 */ /* 0x000fe400078e00ff */
[----:B--2---:R-:W-:Y:S01]  /*1450*/  HADD2.F32 R16, -RZ, R2.H0_H0 ;  /* 0x20000002ff107230 */ /* 0x004fe20000004100 */
[----:B------:R-:W-:Y:S06]  /*1460*/  BRA `(.L_x_17263) ;  /* 0x0000000c00047947 */ /* 0x000fec0003800000 */
.L_x_17266:
        /* <DEDUP_REMOVED lines=8> */
.L_x_17269:
[----:B------:R-:W2:Y:S02]  /*14f0*/  LDG.E R2, desc[UR36][R2.64] ;  /* 0x0000002402027981 */ /* 0x000ea4000c1e1900 */
[--C-:B--2---:R-:W-:Y:S02]  /*1500*/  HADD2.F32 R17, -RZ, R2.reuse.H1_H1 ;  /* 0x30000002ff117230 */ /* 0x104fe40000004100 */
[----:B------:R-:W-:Y:S01]  /*1510*/  HADD2.F32 R16, -RZ, R2.H0_H0 ;  /* 0x20000002ff107230 */ /* 0x000fe20000004100 */
[----:B------:R-:W-:Y:S06]  /*1520*/  BRA `(.L_x_17263) ;  /* 0x0000000800d47947 */ /* 0x000fec0003800000 */
.L_x_17268:
        /* <DEDUP_REMOVED lines=8> */
.L_x_17258:
        /* <DEDUP_REMOVED lines=13> */
.L_x_17272:
        /* <DEDUP_REMOVED lines=10> */
.L_x_17271:
        /* <DEDUP_REMOVED lines=27> */
.L_x_17274:
[----:B------:R-:W2:Y:S01]  /*18d0*/  LDG.E.U8 R3, desc[UR36][R2.64] ;  /* 0x0000002402037981 */ /* 0x000ea2000c1e1100 */
[----:B------:R-:W-:Y:S02]  /*18e0*/  IMAD.MOV.U32 R17, RZ, RZ, RZ ;  /* 0x000000ffff117224 */ /* 0x000fe400078e00ff */
        /* <DEDUP_REMOVED lines=11> */
[----:B------:R-:W-:Y:S01]  /*19a0*/  LOP3.LUT R16, R16, 0x80000000, R3, 0xf8, !PT ;  /* 0x8000000010107812 */ /* 0x000fe200078ef803 */
[----:B------:R-:W-:Y:S06]  /*19b0*/  BRA `(.L_x_17263) ;  /* 0x0000000400b07947 */ /* 0x000fec0003800000 */
.L_x_17273:
[----:B------:R-:W2:Y:S01]  /*19c0*/  LDG.E.U16 R2, desc[UR36][R2.64] ;  /* 0x0000002402027981 */ /* 0x000ea2000c1e1500 */
[----:B------:R-:W-:Y:S02]  /*19d0*/  IMAD.MOV.U32 R17, RZ, RZ, RZ ;  /* 0x000000ffff117224 */ /* 0x000fe400078e00ff */
[----:B--2---:R-:W-:Y:S01]  /*19e0*/  IMAD.U32 R16, R2, 0x10000, RZ ;  /* 0x0001000002107824 */ /* 0x004fe200078e00ff */
[----:B------:R-:W-:Y:S06]  /*19f0*/  BRA `(.L_x_17263) ;  /* 0x0000000400a07947 */ /* 0x000fec0003800000 */
.L_x_17270:
        /* <DEDUP_REMOVED lines=12> */
.L_x_17277:
        /* <DEDUP_REMOVED lines=20> */
.L_x_17279:
[----:B------:R-:W-:Y:S05]  /*1c00*/  BSYNC B0 ;  /* 0x0000000000007941 */ /* 0x000fea0003800000 */
.L_x_17278:
[----:B------:R-:W-:Y:S01]  /*1c10*/  IMAD.SHL.U32 R2, R2, 0x100000, RZ ;  /* 0x0010000002027824 */ /* 0x000fe200078e00ff */
[----:B------:R-:W-:-:S04]  /*1c20*/  LEA R3, R0, 0x3b800000, 0x17 ;  /* 0x3b80000000037811 */ /* 0x000fc800078eb8ff */
[----:B------:R-:W-:Y:S01]  /*1c30*/  LOP3.LUT R16, R3, R2, R16, 0xfe, !PT ;  /* 0x0000000203107212 */ /* 0x000fe200078efe10 */
[----:B------:R-:W-:Y:S06]  /*1c40*/  BRA `(.L_x_17263) ;  /* 0x00000004000c7947 */ /* 0x000fec0003800000 */
.L_x_17276:
        /* <DEDUP_REMOVED lines=20> */
.L_x_17281:
[----:B------:R-:W-:Y:S05]  /*1d90*/  BSYNC B0 ;  /* 0x0000000000007941 */ /* 0x000fea0003800000 */
.L_x_17280:
[----:B------:R-:W-:Y:S01]  /*1da0*/  IMAD.SHL.U32 R2, R2, 0x200000, RZ ;  /* 0x0020000002027824 */ /* 0x000fe200078e00ff */
[----:B------:R-:W-:-:S04]  /*1db0*/  LEA R3, R0, 0x37800000, 0x17 ;  /* 0x3780000000037811 */ /* 0x000fc800078eb8ff */
[----:B------:R-:W-:Y:S01]  /*1dc0*/  LOP3.LUT R16, R3, R2, R16, 0xfe, !PT ;  /* 0x0000000203107212 */ /* 0x000fe200078efe10 */
[----:B------:R-:W-:Y:S06]  /*1dd0*/  BRA `(.L_x_17263) ;  /* 0x0000000000a87947 */ /* 0x000fec0003800000 */
.L_x_17275:
        /* <DEDUP_REMOVED lines=14> */
.L_x_17285:
[----:B------:R-:W-:Y:S05]  /*1ec0*/  BSYNC B0 ;  /* 0x0000000000007941 */ /* 0x000fea0003800000 */
.L_x_17284:
[----:B------:R-:W-:Y:S01]  /*1ed0*/  IMAD.MOV.U32 R17, RZ, RZ, RZ ;  /* 0x000000ffff117224 */ /* 0x000fe200078e00ff */
[----:B------:R-:W-:Y:S06]  /*1ee0*/  BRA `(.L_x_17263) ;  /* 0x0000000000647947 */ /* 0x000fec0003800000 */
.L_x_17262:
        /* <DEDUP_REMOVED lines=16> */
.L_x_17286:
[----:B------:R-:W-:Y:S01]  /*1ff0*/  CS2R R16, SRZ ;  /* 0x0000000000107805 */ /* 0x000fe2000001ff00 */
[----:B------:R-:W-:Y:S06]  /*2000*/  BRA `(.L_x_17263) ;  /* 0x00000000001c7947 */ /* 0x000fec0003800000 */
.L_x_17283:
[----:B------:R-:W2:Y:S01]  /*2010*/  LDG.E.64 R2, desc[UR36][R2.64] ;  /* 0x0000002402027981 */ /* 0x000ea2000c1e1b00 */
[----:B------:R-:W-:Y:S01]  /*2020*/  IMAD.MOV.U32 R17, RZ, RZ, RZ ;  /* 0x000000ffff117224 */ /* 0x000fe200078e00ff */
[----:B--2---:R0:W2:Y:S01]  /*2030*/  I2F.U64 R16, R2 ;  /* 0x0000000200107312 */ /* 0x0040a20000301000 */
[----:B------:R-:W-:Y:S05]  /*2040*/  BRA `(.L_x_17263) ;  /* 0x00000000000c7947 */ /* 0x000fea0003800000 */
.L_x_17282:
[----:B------:R-:W2:Y:S01]  /*2050*/  LDG.E R2, desc[UR36][R2.64] ;  /* 0x0000002402027981 */ /* 0x000ea2000c1e1900 */
[----:B------:R-:W-:Y:S01]  /*2060*/  IMAD.MOV.U32 R17, RZ, RZ, RZ ;  /* 0x000000ffff117224 */ /* 0x000fe200078e00ff */
[----:B--2---:R-:W-:-:S07]  /*2070*/  I2FP.F32.U32 R16, R2 ;  /* 0x0000000200107245 */ /* 0x004fce0000201000 */
.L_x_17263:
[----:B------:R-:W-:Y:S05]  /*2080*/  BSYNC B6 ;  /* 0x0000000000067941 */ /* 0x000fea0003800000 */
.L_x_17257:
[----:B------:R-:W-:-:S07]  /*2090*/  VIADD R26, R26, 0x80 ;  /* 0x000000801a1a7836 */ /* 0x000fce0000000000 */
.L_x_17256:
[----:B------:R-:W-:Y:S05]  /*20a0*/  BSYNC B7 ;  /* 0x0000000000077941 */ /* 0x000fea0003800000 */
.L_x_17255:
        /* <DEDUP_REMOVED lines=28> */
.L_x_17293:
[----:B------:R-:W2:Y:S01]  /*2270*/  LDG.E.U8 R2, desc[UR36][R2.64] ;  /* 0x0000002402027981 */ /* 0x000ea2000c1e1100 */
[----:B------:R-:W-:Y:S01]  /*2280*/  IMAD.MOV.U32 R25, RZ, RZ, RZ ;  /* 0x000000ffff197224 */ /* 0x000fe200078e00ff */
[----:B--2---:R-:W-:Y:S01]  /*2290*/  I2FP.F32.U32 R24, R2 ;  /* 0x0000000200187245 */ /* 0x004fe20000201000 */
[----:B------:R-:W-:Y:S06]  /*22a0*/  BRA `(.L_x_17295) ;  /* 0x0000000c007c7947 */ /* 0x000fec0003800000 */
.L_x_17292:
        /* <DEDUP_REMOVED lines=10> */
.L_x_17297:
[----:B------:R-:W2:Y:S01]  /*2350*/  LDG.E R2, desc[UR36][R2.64] ;  /* 0x0000002402027981 */ /* 0x000ea2000c1e1900 */
[----:B------:R-:W-:Y:S01]  /*2360*/  IMAD.MOV.U32 R25, RZ, RZ, RZ ;  /* 0x000000ffff197224 */ /* 0x000fe200078e00ff */
[----:B--2---:R-:W-:Y:S01]  /*2370*/  I2FP.F32.S32 R24, R2 ;  /* 0x0000000200187245 */ /* 0x004fe20000201400 */
[----:B------:R-:W-:Y:S06]  /*2380*/  BRA `(.L_x_17295) ;  /* 0x0000000c00447947 */ /* 0x000fec0003800000 */
.L_x_17296:
[----:B------:R-:W2:Y:S01]  /*2390*/  LDG.E.U16 R2, desc[UR36][R2.64] ;  /* 0x0000002402027981 */ /* 0x000ea2000c1e1500 */
[----:B------:R-:W-:Y:S01]  /*23a0*/  IMAD.MOV.U32 R25, RZ, RZ, RZ ;  /* 0x000000ffff197224 */ /* 0x000fe200078e00ff */
[----:B--2---:R0:W2:Y:S01]  /*23b0*/  I2F.S16 R24, R2 ;  /* 0x0000000200187306 */ /* 0x0040a20000101400 */
[----:B------:R-:W-:Y:S05]  /*23c0*/  BRA `(.L_x_17295) ;  /* 0x0000000c00347947 */ /* 0x000fea0003800000 */
.L_x_17291:
        /* <DEDUP_REMOVED lines=9> */
.L_x_17299:
[----:B------:R-:W2:Y:S01]  /*2460*/  LDG.E.U16 R2, desc[UR36][R2.64] ;  /* 0x0000002402027981 */ /* 0x000ea2000c1e1500 */
[----:B------:R-:W-:Y:S02]  /*2470*/  IMAD.MOV.U32 R25, RZ, RZ, RZ ;  /* 0x000000ffff197224 */ /* 0x000fe400078e00ff */
[----:B--2---:R-:W-:Y:S01]  /*2480*/  HADD2.F32 R24, -RZ, R2.H0_H0 ;  /* 0x20000002ff187230 */ /* 0x004fe20000004100 */
[----:B------:R-:W-:Y:S06]  /*2490*/  BRA `(.L_x_17295) ;  /* 0x0000000c00007947 */ /* 0x000fec0003800000 */
.L_x_17298:
        /* <DEDUP_REMOVED lines=8> */
.L_x_17301:
[----:B------:R-:W2:Y:S02]  /*2520*/  LDG.E R2, desc[UR36][R2.64] ;  /* 0x0000002402027981 */ /* 0x000ea4000c1e1900 */
[--C-:B--2---:R-:W-:Y:S02]  /*2530*/  HADD2.F32 R25, -RZ, R2.reuse.H1_H1 ;  /* 0x30000002ff197230 */ /* 0x104fe40000004100 */
[----:B------:R-:W-:Y:S01]  /*2540*/  HADD2.F32 R24, -RZ, R2.H0_H0 ;  /* 0x20000002ff187230 */ /* 0x000fe20000004100 */
[----:B------:R-:W-:Y:S06]  /*2550*/  BRA `(.L_x_17295) ;  /* 0x0000000800d07947 */ /* 0x000fec0003800000 */
.L_x_17300:
        /* <DEDUP_REMOVED lines=8> */
.L_x_17290:
        /* <DEDUP_REMOVED lines=13> */
.L_x_17304:
        /* <DEDUP_REMOVED lines=10> */
.L_x_17303:
        /* <DEDUP_REMOVED lines=27> */
.L_x_17306:
        /* <DEDUP_REMOVED lines=14> */
.L_x_17305:
[----:B------:R-:W2:Y:S01]  /*29e0*/  LDG.E.U16 R2, desc[UR36][R2.64] ;  /* 0x0000002402027981 */ /* 0x000ea2000c1e1500 */
[----:B------:R-:W-:Y:S02]  /*29f0*/  IMAD.MOV.U32 R25, RZ, RZ, RZ ;  /* 0x000000ffff197224 */ /* 0x000fe400078e00ff */
[----:B--2---:R-:W-:Y:S01]  /*2a00*/  IMAD.U32 R24, R2, 0x10000, RZ ;  /* 0x0001000002187824 */ /* 0x004fe200078e00ff */
[----:B------:R-:W-:Y:S06]  /*2a10*/  BRA `(.L_x_17295) ;  /* 0x0000000400a07947 */ /* 0x000fec0003800000 */
.L_x_17302:
        /* <DEDUP_REMOVED lines=12> */
.L_x_17309:
        /* <DEDUP_REMOVED lines=20> */
.L_x_17311:
[----:B------:R-:W-:Y:S05]  /*2c20*/  BSYNC B0 ;  /* 0x0000000000007941 */ /* 0x000fea0003800000 */
.L_x_17310:
[----:B------:R-:W-:Y:S01]  /*2c30*/  IMAD.SHL.U32 R2, R2, 0x100000, RZ ;  /* 0x0010000002027824 */ /* 0x000fe200078e00ff */
[----:B------:R-:W-:-:S04]  /*2c40*/  LEA R3, R0, 0x3b800000, 0x17 ;  /* 0x3b80000000037811 */ /* 0x000fc800078eb8ff */
[----:B------:R-:W-:Y:S01]  /*2c50*/  LOP3.LUT R24, R3, R2, R24, 0xfe, !PT ;  /* 0x0000000203187212 */ /* 0x000fe200078efe18 */
[----:B------:R-:W-:Y:S06]  /*2c60*/  BRA `(.L_x_17295) ;  /* 0x00000004000c7947 */ /* 0x000fec0003800000 */
.L_x_17308:
        /* <DEDUP_REMOVED lines=20> */
.L_x_17313:
[----:B------:R-:W-:Y:S05]  /*2db0*/  BSYNC B0 ;  /* 0x0000000000007941 */ /* 0x000fea0003800000 */
.L_x_17312:
[----:B------:R-:W-:Y:S01]  /*2dc0*/  IMAD.SHL.U32 R2, R2, 0x200000, RZ ;  /* 0x0020000002027824 */ /* 0x000fe200078e00ff */
[----:B------:R-:W-:-:S04]  /*2dd0*/  LEA R3, R0, 0x37800000, 0x17 ;  /* 0x3780000000037811 */ /* 0x000fc800078eb8ff */
[----:B------:R-:W-:Y:S01]  /*2de0*/  LOP3.LUT R24, R3, R2, R24, 0xfe, !PT ;  /* 0x0000000203187212 */ /* 0x000fe200078efe18 */
[----:B------:R-:W-:Y:S06]  /*2df0*/  BRA `(.L_x_17295) ;  /* 0x0000000000a87947 */ /* 0x000fec0003800000 */
.L_x_17307:
        /* <DEDUP_REMOVED lines=14> */
.L_x_17317:
[----:B------:R-:W-:Y:S05]  /*2ee0*/  BSYNC B0 ;  /* 0x0000000000007941 */ /* 0x000fea0003800000 */
.L_x_17316:
[----:B------:R-:W-:Y:S01]  /*2ef0*/  IMAD.MOV.U32 R25, RZ, RZ, RZ ;  /* 0x000000ffff197224 */ /* 0x000fe200078e00ff */
[----:B------:R-:W-:Y:S06]  /*2f00*/  BRA `(.L_x_17295) ;  /* 0x0000000000647947 */ /* 0x000fec0003800000 */
.L_x_17294:
        /* <DEDUP_REMOVED lines=16> */
.L_x_17318:
[----:B------:R-:W-:Y:S01]  /*3010*/  CS2R R24, SRZ ;  /* 0x0000000000187805 */ /* 0x000fe2000001ff00 */
[----:B------:R-:W-:Y:S06]  /*3020*/  BRA `(.L_x_17295) ;  /* 0x00000000001c7947 */ /* 0x000fec0003800000 */
.L_x_17315:
[----:B------:R-:W2:Y:S01]  /*3030*/  LDG.E.64 R2, desc[UR36][R2.64] ;  /* 0x0000002402027981 */ /* 0x000ea2000c1e1b00 */
[----:B------:R-:W-:Y:S01]  /*3040*/  IMAD.MOV.U32 R25, RZ, RZ, RZ ;  /* 0x000000ffff197224 */ /* 0x000fe200078e00ff */
[----:B--2---:R0:W2:Y:S01]  /*3050*/  I2F.U64 R24, R2 ;  /* 0x0000000200187312 */ /* 0x0040a20000301000 */
[----:B------:R-:W-:Y:S05]  /*3060*/  BRA `(.L_x_17295) ;  /* 0x00000000000c7947 */ /* 0x000fea0003800000 */
.L_x_17314:
[----:B------:R-:W2:Y:S01]  /*3070*/  LDG.E R2, desc[UR36][R2.64] ;  /* 0x0000002402027981 */ /* 0x000ea2000c1e1900 */
[----:B------:R-:W-:Y:S01]  /*3080*/  IMAD.MOV.U32 R25, RZ, RZ, RZ ;  /* 0x000000ffff197224 */ /* 0x000fe200078e00ff */
[----:B--2---:R-:W-:-:S07]  /*3090*/  I2FP.F32.U32 R24, R2 ;  /* 0x0000000200187245 */ /* 0x004fce0000201000 */
.L_x_17295:
[----:B------:R-:W-:Y:S05]  /*30a0*/  BSYNC B6 ;  /* 0x0000000000067941 */ /* 0x000fea0003800000 */
.L_x_17289:
[----:B------:R-:W-:-:S07]  /*30b0*/  VIADD R26, R26, 0x80 ;  /* 0x000000801a1a7836 */ /* 0x000fce0000000000 */
.L_x_17288:
[----:B------:R-:W-:Y:S05]  /*30c0*/  BSYNC B7 ;  /* 0x0000000000077941 */ /* 0x000fea0003800000 */
.L_x_17287:
        /* <DEDUP_REMOVED lines=25> */
.L_x_17324:
[----:B------:R-:W2:Y:S01]  /*3260*/  LDG.E.U8 R2, desc[UR36][R2.64] ;  /* 0x0000002402027981 */ /* 0x000ea2000c1e1100 */
[----:B------:R-:W-:Y:S01]  /*3270*/  IMAD.MOV.U32 R23, RZ, RZ, RZ ;  /* 0x000000ffff177224 */ /* 0x000fe200078e00ff */
[----:B--2---:R-:W-:Y:S01]  /*3280*/  I2FP.F32.U32 R22, R2 ;  /* 0x0000000200167245 */ /* 0x004fe20000201000 */
[----:B------:R-:W-:Y:S06]  /*3290*/  BRA `(.L_x_17320) ;  /* 0x0000000c007c7947 */ /* 0x000fec0003800000 */
.L_x_17323:
        /* <DEDUP_REMOVED lines=10> */
.L_x_17327:
[----:B------:R-:W2:Y:S01]  /*3340*/  LDG.E R2, desc[UR36][R2.64] ;  /* 0x0000002402027981 */ /* 0x000ea2000c1e1900 */
[----:B------:R-:W-:Y:S01]  /*3350*/  IMAD.MOV.U32 R23, RZ, RZ, RZ ;  /* 0x000000ffff177224 */ /* 0x000fe200078e00ff */
[----:B--2---:R-:W-:Y:S01]  /*3360*/  I2FP.F32.S32 R22, R2 ;  /* 0x0000000200167245 */ /* 0x004fe20000201400 */
[----:B------:R-:W-:Y:S06]  /*3370*/  BRA `(.L_x_17320) ;  /* 0x0000000c00447947 */ /* 0x000fec0003800000 */
.L_x_17326:
[----:B------:R-:W2:Y:S01]  /*3380*/  LDG.E.U16 R2, desc[UR36][R2.64] ;  /* 0x0000002402027981 */ /* 0x000ea2000c1e1500 */
[----:B------:R-:W-:Y:S01]  /*3390*/  IMAD.MOV.U32 R23, RZ, RZ, RZ ;  /* 0x000000ffff177224 */ /* 0x000fe200078e00ff */
[----:B--2---:R0:W2:Y:S01]  /*33a0*/  I2F.S16 R22, R2 ;  /* 0x0000000200167306 */ /* 0x0040a20000101400 */
[----:B------:R-:W-:Y:S05]  /*33b0*/  BRA `(.L_x_17320) ;  /* 0x0000000c00347947 */ /* 0x000fea0003800000 */
.L_x_17322:
        /* <DEDUP_REMOVED lines=9> */
.L_x_17329:
[----:B------:R-:W2:Y:S01]  /*3450*/  LDG.E.U16 R2, desc[UR36][R2.64] ;  /* 0x0000002402027981 */ /* 0x000ea2000c1e1500 */
[----:B------:R-:W-:Y:S02]  /*3460*/  IMAD.MOV.U32 R23, RZ, RZ, RZ ;  /* 0x000000ffff177224 */ /* 0x000fe400078e00ff */
[----:B--2---:R-:W-:Y:S01]  /*3470*/  HADD2.F32 R22, -RZ, R2.H0_H0 ;  /* 0x20000002ff167230 */ /* 0x004fe20000004100 */
[----:B------:R-:W-:Y:S06]  /*3480*/  BRA `(.L_x_17320) ;  /* 0x0000000c00007947 */ /* 0x000fec0003800000 */
.L_x_17328:
        /* <DEDUP_REMOVED lines=8> */
.L_x_17331:
[----:B------:R-:W2:Y:S02]  /*3510*/  LDG.E R2, desc[UR36][R2.64] ;  /* 0x0000002402027981 */ /* 0x000ea4000c1e1900 */
[--C-:B--2---:R-:W-:Y:S02]  /*3520*/  HADD2.F32 R23, -RZ, R2.reuse.H1_H1 ;  /* 0x30000002ff177230 */ /* 0x104fe40000004100 */
[----:B------:R-:W-:Y:S01]  /*3530*/  HADD2.F32 R22, -RZ, R2.H0_H0 ;  /* 0x20000002ff167230 */ /* 0x000fe20000004100 */
[----:B------:R-:W-:Y:S06]  /*3540*/  BRA `(.L_x_17320) ;  /* 0x0000000800d07947 */ /* 0x000fec0003800000 */
.L_x_17330:
        /* <DEDUP_REMOVED lines=8> */
.L_x_17321:
        /* <DEDUP_REMOVED lines=13> */
.L_x_17334:
        /* <DEDUP_REMOVED lines=10> */
.L_x_17333:
        /* <DEDUP_REMOVED lines=27> */
.L_x_17336:
        /* <DEDUP_REMOVED lines=14> */
.L_x_17335:
[----:B------:R-:W2:Y:S01]  /*39d0*/  LDG.E.U16 R2, desc[UR36][R2.64] ;  /* 0x0000002402027981 */ /* 0x000ea2000c1e1500 */
[----:B------:R-:W-:Y:S02]  /*39e0*/  IMAD.MOV.U32 R23, RZ, RZ, RZ ;  /* 0x000000ffff177224 */ /* 0x000fe400078e00ff */
[----:B--2---:R-:W-:Y:S01]  /*39f0*/  IMAD.U32 R22, R2, 0x10000, RZ ;  /* 0x0001000002167824 */ /* 0x004fe200078e00ff */
[----:B------:R-:W-:Y:S06]  /*3a00*/  BRA `(.L_x_17320) ;  /* 0x0000000400a07947 */ /* 0x000fec0003800000 */
.L_x_17332:
        /* <DEDUP_REMOVED lines=12> */
.L_x_17339:
        /* <DEDUP_REMOVED lines=20> */
.L_x_17341:
[----:B------:R-:W-:Y:S05]  /*3c10*/  BSYNC B0 ;  /* 0x0000000000007941 */ /* 0x000fea0003800000 */
.L_x_17340:
[----:B------:R-:W-:Y:S01]  /*3c20*/  IMAD.SHL.U32 R2, R2, 0x100000, RZ ;  /* 0x0010000002027824 */ /* 0x000fe200078e00ff */
[----:B------:R-:W-:-:S04]  /*3c30*/  LEA R3, R0, 0x3b800000, 0x17 ;  /* 0x3b80000000037811 */ /* 0x000fc800078eb8ff */
[----:B------:R-:W-:Y:S01]  /*3c40*/  LOP3.LUT R22, R3, R2, R22, 0xfe, !PT ;  /* 0x0000000203167212 */ /* 0x000fe200078efe16 */
[----:B------:R-:W-:Y:S06]  /*3c50*/  BRA `(.L_x_17320) ;  /* 0x00000004000c7947 */ /* 0x000fec0003800000 */
.L_x_17338:
        /* <DEDUP_REMOVED lines=20> */
.L_x_17343:
[----:B------:R-:W-:Y:S05]  /*3da0*/  BSYNC B0 ;  /* 0x0000000000007941 */ /* 0x000fea0003800000 */
.L_x_17342:
[----:B------:R-:W-:Y:S01]  /*3db0*/  IMAD.SHL.U32 R2, R2, 0x200000, RZ ;  /* 0x0020000002027824 */ /* 0x000fe200078e00ff */
[----:B------:R-:W-:-:S04]  /*3dc0*/  LEA R3, R0, 0x37800000, 0x17 ;  /* 0x3780000000037811 */ /* 0x000fc800078eb8ff */
[----:B------:R-:W-:Y:S01]  /*3dd0*/  LOP3.LUT R22, R3, R2, R22, 0xfe, !PT ;  /* 0x0000000203167212 */ /* 0x000fe200078efe16 */
[----:B------:R-:W-:Y:S06]  /*3de0*/  BRA `(.L_x_17320) ;  /* 0x0000000000a87947 */ /* 0x000fec0003800000 */
.L_x_17337:
        /* <DEDUP_REMOVED lines=14> */
.L_x_17347:
[----:B------:R-:W-:Y:S05]  /*3ed0*/  BSYNC B0 ;  /* 0x0000000000007941 */ /* 0x000fea0003800000 */
.L_x_17346:
[----:B------:R-:W-:Y:S01]  /*3ee0*/  IMAD.MOV.U32 R23, RZ, RZ, RZ ;  /* 0x000000ffff177224 */ /* 0x000fe200078e00ff */
[----:B------:R-:W-:Y:S06]  /*3ef0*/  BRA `(.L_x_17320) ;  /* 0x0000000000647947 */ /* 0x000fec0003800000 */
.L_x_17325:
        /* <DEDUP_REMOVED lines=16> */
.L_x_17348:
[----:B------:R-:W-:Y:S01]  /*4000*/  CS2R R22, SRZ ;  /* 0x0000000000167805 */ /* 0x000fe2000001ff00 */
[----:B------:R-:W-:Y:S06]  /*4010*/  BRA `(.L_x_17320) ;  /* 0x00000000001c7947 */ /* 0x000fec0003800000 */
.L_x_17345:
[----:B------:R-:W2:Y:S01]  /*4020*/  LDG.E.64 R2, desc[UR36][R2.64] ;  /* 0x0000002402027981 */ /* 0x000ea2000c1e1b00 */
[----:B------:R-:W-:Y:S01]  /*4030*/  IMAD.MOV.U32 R23, RZ, RZ, RZ ;  /* 0x000000ffff177224 */ /* 0x000fe200078e00ff */
[----:B--2---:R0:W2:Y:S01]  /*4040*/  I2F.U64 R22, R2 ;  /* 0x0000000200167312 */ /* 0x0040a20000301000 */
[----:B------:R-:W-:Y:S05]  /*4050*/  BRA `(.L_x_17320) ;  /* 0x00000000000c7947 */ /* 0x000fea0003800000 */
.L_x_17344:
[----:B------:R-:W2:Y:S01]  /*4060*/  LDG.E R2, desc[UR36][R2.64] ;  /* 0x0000002402027981 */ /* 0x000ea2000c1e1900 */
[----:B------:R-:W-:Y:S01]  /*4070*/  IMAD.MOV.U32 R23, RZ, RZ, RZ ;  /* 0x000000ffff177224 */ /* 0x000fe200078e00ff */
[----:B--2---:R-:W-:-:S07]  /*4080*/  I2FP.F32.U32 R22, R2 ;  /* 0x0000000200167245 */ /* 0x004fce0000201000 */
.L_x_17320:
[----:B------:R-:W-:Y:S05]  /*4090*/  BSYNC B6 ;  /* 0x0000000000067941 */ /* 0x000fea0003800000 */
.L_x_17319:
[----:B0-2-4-:R-:W0:Y:S01]  /*40a0*/  LDC R2, c[0x0][0x210] ;  /* 0x00008400ff027b82 */ /* 0x015e220000000800 */
[----:B------:R-:W-:Y:S01]  /*40b0*/  CS2R R26, SRZ ;  /* 0x00000000001a7805 */ /* 0x000fe2000001ff00 */
[----:B------:R-:W-:Y:S06]  /*40c0*/  BSSY B6, `(.L_x_17349) ;  /* 0x0000123000067945 */ /* 0x000fec0003800000 */
[----:B------:R-:W2:Y:S01]  /*40d0*/  LDC.U8 R12, c[0x0][0x244] ;  /* 0x00009100ff0c7b82 */ /* 0x000ea20000000000 */
[----:B0-----:R-:W-:Y:S02]  /*40e0*/  IMAD R2, R28, -0x200, R2 ;  /* 0xfffffe001c027824 */ /* 0x001fe400078e0202 */
[----:B------:R-:W0:Y:S02]  /*40f0*/  S2R R28, SR_TID.X ;  /* 0x00000000001c7919 */ /* 0x000e240000002100 */
[C---:B0-----:R-:W-:Y:S01]  /*4100*/  VIADD R0, R28.reuse, 0x100 ;  /* 0x000001001c007836 */ /* 0x041fe20000000000 */
[C---:B------:R-:W-:Y:S01]  /*4110*/  ISETP.GE.AND P3, PT, R28.reuse, R2, PT ;  /* 0x000000021c00720c */ /* 0x040fe20003f66270 */
[----:B------:R-:W-:-:S03]  /*4120*/  VIADD R29, R28, 0x80 ;  /* 0x000000801c1d7836 */ /* 0x000fc60000000000 */
[-C--:B------:R-:W-:Y:S01]  /*4130*/  ISETP.GE.AND P1, PT, R0, R2.reuse, PT ;  /* 0x000000020000720c */ /* 0x080fe20003f26270 */
[----:B------:R-:W-:Y:S01]  /*4140*/  VIADD R0, R28, 0x180 ;  /* 0x000001801c007836 */ /* 0x000fe20000000000 */
[----:B------:R-:W-:-:S04]  /*4150*/  ISETP.GE.AND P0, PT, R29, R2, PT ;  /* 0x000000021d00720c */ /* 0x000fc80003f06270 */
[----:B------:R-:W-:Y:S02]  /*4160*/  ISETP.GE.AND P2, PT, R0, R2, PT ;  /* 0x000000020000720c */ /* 0x000fe40003f46270 */
[----:B------:R-:W-:Y:S01]  /*4170*/  CS2R R2, SRZ ;  /* 0x0000000000027805 */ /* 0x000fe2000001ff00 */
[----:B------:R-:W0:Y:S08]  /*4180*/  @!P3 LDC.64 R10, c[0x0][0x220] ;  /* 0x00008800ff0abb82 */ /* 0x000e300000000a00 */
[----:B------:R-:W4:Y:S08]  /*4190*/  @!P1 LDC.64 R8, c[0x0][0x220] ;  /* 0x00008800ff089b82 */ /* 0x000f300000000a00 */
[----:B------:R-:W2:Y:S01]  /*41a0*/  @!P2 LDC.64 R4, c[0x0][0x220] ;  /* 0x00008800ff04ab82 */ /* 0x000ea20000000a00 */
[----:B0----5:R-:W-:-:S07]  /*41b0*/  @!P3 FMUL.FTZ R0, R19, R10 ;  /* 0x0000000a1300b220 */ /* 0x021fce0000410000 */
[----:B------:R-:W0:Y:S01]  /*41c0*/  @!P0 LDC.64 R6, c[0x0][0x220] ;  /* 0x00008800ff068b82 */ /* 0x000e220000000a00 */
[-C--:B------:R-:W-:Y:S01]  /*41d0*/  @!P3 FMUL.FTZ R13, R19, R11.reuse ;  /* 0x0000000b130db220 */ /* 0x080fe20000410000 */
[----:B-1-3--:R-:W-:-:S03]  /*41e0*/  @!P3 FFMA.FTZ R3, R18, R11, R0 ;  /* 0x0000000b1203b223 */ /* 0x00afc60000010000 */
[----:B------:R-:W-:Y:S01]  /*41f0*/  @!P3 FFMA.FTZ R2, R18, R10, -R13 ;  /* 0x0000000a1202b223 */ /* 0x000fe2000001080d */
[----:B------:R-:W-:Y:S01]  /*4200*/  CS2R R18, SRZ ;  /* 0x0000000000127805 */ /* 0x000fe2000001ff00 */
[C---:B----4-:R-:W-:Y:S01]  /*4210*/  @!P1 FMUL.FTZ R11, R25.reuse, R9 ;  /* 0x00000009190b9220 */ /* 0x050fe20000410000 */
[----:B------:R-:W-:-:S03]  /*4220*/  @!P1 FMUL.FTZ R0, R25, R8 ;  /* 0x0000000819009220 */ /* 0x000fc60000410000 */
[C---:B------:R-:W-:Y:S01]  /*4230*/  @!P1 FFMA.FTZ R26, R24.reuse, R8, -R11 ;  /* 0x00000008181a9223 */ /* 0x040fe2000001080b */
[----:B------:R-:W-:Y:S01]  /*4240*/  @!P1 FFMA.FTZ R27, R24, R9, R0 ;  /* 0x00000009181b9223 */ /* 0x000fe20000010000 */
[----:B------:R-:W-:Y:S01]  /*4250*/  CS2R R24, SRZ ;  /* 0x0000000000187805 */ /* 0x000fe2000001ff00 */
[CC--:B--2---:R-:W-:Y:S01]  /*4260*/  @!P2 FMUL.FTZ R11, R23.reuse, R5.reuse ;  /* 0x00000005170ba220 */ /* 0x0c4fe20000410000 */
[-C--:B------:R-:W-:Y:S02]  /*4270*/  @!P2 FMUL.FTZ R8, R23, R4.reuse ;  /* 0x000000041708a220 */ /* 0x080fe40000410000 */
[----:B------:R-:W1:Y:S01]  /*4280*/  S2R R23, SR_CTAID.X ;  /* 0x0000000000177919 */ /* 0x000e620000002500 */
[C---:B------:R-:W-:Y:S01]  /*4290*/  @!P2 FFMA.FTZ R18, R22.reuse, R4, -R11 ;  /* 0x000000041612a223 */ /* 0x040fe2000001080b */
[----:B------:R-:W-:Y:S01]  /*42a0*/  @!P2 FFMA.FTZ R19, R22, R5, R8 ;  /* 0x000000051613a223 */ /* 0x000fe20000010008 */
[C---:B0-----:R-:W-:Y:S01]  /*42b0*/  @!P0 FMUL.FTZ R9, R17.reuse, R7 ;  /* 0x0000000711098220 */ /* 0x041fe20000410000 */
[----:B------:R-:W-:-:S03]  /*42c0*/  @!P0 FMUL.FTZ R0, R17, R6 ;  /* 0x0000000611008220 */ /* 0x000fc60000410000 */
[C---:B------:R-:W-:Y:S01]  /*42d0*/  @!P0 FFMA.FTZ R24, R16.reuse, R6, -R9 ;  /* 0x0000000610188223 */ /* 0x040fe20000010809 */
[----:B------:R-:W-:Y:S01]  /*42e0*/  @!P0 FFMA.FTZ R25, R16, R7, R0 ;  /* 0x0000000710198223 */ /* 0x000fe20000010000 */
[----:B-1----:R-:W-:Y:S06]  /*42f0*/  @P3 BRA `(.L_x_17350) ;  /* 0x0000000c00fc3947 */ /* 0x002fec0003800000 */
        /* <DEDUP_REMOVED lines=21> */
.L_x_17354:
[----:B------:R-:W0:Y:S01]  /*4450*/  F2I.S64.TRUNC R2, R2 ;  /* 0x0000000200027311 */ /* 0x000e22000020d900 */
[----:B------:R-:W-:Y:S02]  /*4460*/  IMAD.MOV.U32 R28, RZ, RZ, R29 ;  /* 0x000000ffff1c7224 */ /* 0x000fe400078e001d */
[----:B0-----:R-:W-:-:S05]  /*4470*/  IMAD.MOV.U32 R5, RZ, RZ, R2 ;  /* 0x000000ffff057224 */ /* 0x001fca00078e0002 */
[----:B------:R0:W-:Y:S01]  /*4480*/  STG.E.U8 desc[UR36][R8.64], R5 ;  /* 0x0000000508007986 */ /* 0x0001e2000c101124 */
[----:B------:R-:W-:Y:S05]  /*4490*/  BRA `(.L_x_17350) ;  /* 0x0000000c00947947 */ /* 0x000fea0003800000 */
.L_x_17353:
        /* <DEDUP_REMOVED lines=10> */
.L_x_17357:
[----:B------:R-:W0:Y:S01]  /*4540*/  F2I.FTZ.TRUNC.NTZ R3, R2 ;  /* 0x0000000200037305 */ /* 0x000e22000021f100 */
[----:B------:R-:W-:Y:S01]  /*4550*/  IMAD.MOV.U32 R28, RZ, RZ, R29 ;  /* 0x000000ffff1c7224 */ /* 0x000fe200078e001d */
[----:B0-----:R0:W-:Y:S01]  /*4560*/  STG.E desc[UR36][R8.64], R3 ;  /* 0x0000000308007986 */ /* 0x0011e2000c101924 */
[----:B------:R-:W-:Y:S05]  /*4570*/  BRA `(.L_x_17350) ;  /* 0x0000000c005c7947 */ /* 0x000fea0003800000 */
.L_x_17356:
[----:B------:R-:W0:Y:S01]  /*4580*/  F2I.FTZ.TRUNC.NTZ R3, R2 ;  /* 0x0000000200037305 */ /* 0x000e22000021f100 */
[----:B------:R-:W-:Y:S01]  /*4590*/  IMAD.MOV.U32 R28, RZ, RZ, R29 ;  /* 0x000000ffff1c7224 */ /* 0x000fe200078e001d */
[----:B0-----:R0:W-:Y:S01]  /*45a0*/  STG.E.U16 desc[UR36][R8.64], R3 ;  /* 0x0000000308007986 */ /* 0x0011e2000c101524 */
[----:B------:R-:W-:Y:S05]  /*45b0*/  BRA `(.L_x_17350) ;  /* 0x0000000c004c7947 */ /* 0x000fea0003800000 */
.L_x_17352:
        /* <DEDUP_REMOVED lines=9> */
.L_x_17359:
[----:B------:R-:W-:Y:S01]  /*4650*/  F2FP.F16.F32.PACK_AB R2, RZ, R2 ;  /* 0x00000002ff02723e */ /* 0x000fe200000000ff */
[----:B------:R-:W-:-:S04]  /*4660*/  IMAD.MOV.U32 R28, RZ, RZ, R29 ;  /* 0x000000ffff1c7224 */ /* 0x000fc800078e001d */
[----:B------:R0:W-:Y:S01]  /*4670*/  STG.E.U16 desc[UR36][R8.64], R2 ;  /* 0x0000000208007986 */ /* 0x0001e2000c101524 */
[----:B------:R-:W-:Y:S05]  /*4680*/  BRA `(.L_x_17350) ;  /* 0x0000000c00187947 */ /* 0x000fea0003800000 */
.L_x_17358:
        /* <DEDUP_REMOVED lines=9> */
.L_x_17361:
[----:B------:R-:W-:Y:S01]  /*4720*/  F2FP.F16.F32.PACK_AB R3, R3, R2 ;  /* 0x000000020303723e */ /* 0x000fe200000000ff */
[----:B------:R-:W-:-:S04]  /*4730*/  IMAD.MOV.U32 R28, RZ, RZ, R29 ;  /* 0x000000ffff1c7224 */ /* 0x000fc800078e001d */
[----:B------:R0:W-:Y:S01]  /*4740*/  STG.E desc[UR36][R8.64], R3 ;  /* 0x0000000308007986 */ /* 0x0001e2000c101924 */
[----:B------:R-:W-:Y:S05]  /*4750*/  BRA `(.L_x_17350) ;  /* 0x0000000800e47947 */ /* 0x000fea0003800000 */
.L_x_17360:
[----:B------:R-:W-:Y:S01]  /*4760*/  FMUL.FTZ R2, R2, 1 ;  /* 0x3f80000002027820 */ /* 0x000fe20000410000 */
[----:B------:R-:W-:-:S05]  /*4770*/  IMAD.MOV.U32 R28, RZ, RZ, R29 ;  /* 0x000000ffff1c7224 */ /* 0x000fca00078e001d */
[----:B------:R-:W0:Y:S02]  /*4780*/  F2F.F64.F32 R2, R2 ;  /* 0x0000000200027310 */ /* 0x000e240000201800 */
[----:B0-----:R0:W-:Y:S01]  /*4790*/  STG.E.64 desc[UR36][R8.64], R2 ;  /* 0x0000000208007986 */ /* 0x0011e2000c101b24 */
[----:B------:R-:W-:Y:S05]  /*47a0*/  BRA `(.L_x_17350) ;  /* 0x0000000800d07947 */ /* 0x000fea0003800000 */
.L_x_17351:
        /* <DEDUP_REMOVED lines=15> */
.L_x_17364:
[----:B------:R-:W-:Y:S01]  /*48a0*/  FMUL.FTZ R6, R3, 1 ;  /* 0x3f80000003067820 */ /* 0x000fe20000410000 */
[----:B------:R-:W-:Y:S01]  /*48b0*/  FMUL.FTZ R4, R2, 1 ;  /* 0x3f80000002047820 */ /* 0x000fe20000410000 */
[----:B------:R-:W-:-:S04]  /*48c0*/  IMAD.MOV.U32 R28, RZ, RZ, R29 ;  /* 0x000000ffff1c7224 */ /* 0x000fc800078e001d */
[----:B------:R-:W-:Y:S08]  /*48d0*/  F2F.F64.F32 R6, R6 ;  /* 0x0000000600067310 */ /* 0x000ff00000201800 */
[----:B------:R-:W0:Y:S02]  /*48e0*/  F2F.F64.F32 R4, R4 ;  /* 0x0000000400047310 */ /* 0x000e240000201800 */
[----:B0-----:R0:W-:Y:S01]  /*48f0*/  STG.E.128 desc[UR36][R8.64], R4 ;  /* 0x0000000408007986 */ /* 0x0011e2000c101d24 */
[----:B------:R-:W-:Y:S05]  /*4900*/  BRA `(.L_x_17350) ;  /* 0x0000000800787947 */ /* 0x000fea0003800000 */
.L_x_17363:
        /* <DEDUP_REMOVED lines=20> */
.L_x_17368:
[----:B------:R-:W-:Y:S05]  /*4a50*/  BSYNC B0 ;  /* 0x0000000000007941 */ /* 0x000fea0003800000 */
.L_x_17367:
[----:B------:R-:W-:Y:S01]  /*4a60*/  LOP3.LUT R5, R0, R5, RZ, 0xfc, !PT ;  /* 0x0000000500057212 */ /* 0x000fe200078efcff */
[----:B------:R-:W-:-:S04]  /*4a70*/  IMAD.MOV.U32 R28, RZ, RZ, R29 ;  /* 0x000000ffff1c7224 */ /* 0x000fc800078e001d */
[----:B------:R0:W-:Y:S01]  /*4a80*/  STG.E.U8 desc[UR36][R8.64], R5 ;  /* 0x0000000508007986 */ /* 0x0001e2000c101124 */
[----:B------:R-:W-:Y:S05]  /*4a90*/  BRA `(.L_x_17350) ;  /* 0x0000000800147947 */ /* 0x000fea0003800000 */
.L_x_17366:
        /* <DEDUP_REMOVED lines=12> */
.L_x_17370:
[----:B------:R-:W-:Y:S01]  /*4b60*/  IMAD.MOV.U32 R0, RZ, RZ, 0x7f ;  /* 0x0000007fff007424 */ /* 0x000fe200078e00ff */
[----:B------:R-:W-:-:S04]  /*4b70*/  ISETP.GT.U32.AND P0, PT, R4, 0x7f800000, PT ;  /* 0x7f8000000400780c */ /* 0x000fc80003f04070 */
[----:B------:R-:W-:-:S09]  /*4b80*/  SEL R0, R0, 0x7c, P0 ;  /* 0x0000007c00007807 */ /* 0x000fd20000000000 */
.L_x_17371:
[----:B------:R-:W-:Y:S05]  /*4b90*/  BSYNC B0 ;  /* 0x0000000000007941 */ /* 0x000fea0003800000 */
.L_x_17369:
[----:B------:R-:W-:Y:S01]  /*4ba0*/  LOP3.LUT R2, R2, 0x80000000, RZ, 0xc0, !PT ;  /* 0x8000000002027812 */ /* 0x000fe200078ec0ff */
[----:B------:R-:W-:-:S03]  /*4bb0*/  IMAD.MOV.U32 R28, RZ, RZ, R29 ;  /* 0x000000ffff1c7224 */ /* 0x000fc600078e001d */
[----:B------:R-:W-:-:S04]  /*4bc0*/  SHF.R.U32.HI R3, RZ, 0x18, R2 ;  /* 0x00000018ff037819 */ /* 0x000fc80000011602 */
[----:B------:R-:W-:-:S05]  /*4bd0*/  LOP3.LUT R3, R0, R3, RZ, 0xfc, !PT ;  /* 0x0000000300037212 */ /* 0x000fca00078efcff */
[----:B------:R0:W-:Y:S01]  /*4be0*/  STG.E.U8 desc[UR36][R8.64], R3 ;  /* 0x0000000308007986 */ /* 0x0001e2000c101124 */
[----:B------:R-:W-:Y:S05]  /*4bf0*/  BRA `(.L_x_17350) ;  /* 0x0000000400bc7947 */ /* 0x000fea0003800000 */
.L_x_17365:
[----:B------:R-:W-:Y:S01]  /*4c00*/  F2FP.BF16.F32.PACK_AB R2, RZ, R2 ;  /* 0x00000002ff02723e */ /* 0x000fe200000010ff */
[----:B------:R-:W-:-:S04]  /*4c10*/  IMAD.MOV.U32 R28, RZ, RZ, R29 ;  /* 0x000000ffff1c7224 */ /* 0x000fc800078e001d */
[----:B------:R0:W-:Y:S01]  /*4c20*/  STG.E.U16 desc[UR36][R8.64], R2 ;  /* 0x0000000208007986 */ /* 0x0001e2000c101524 */
[----:B------:R-:W-:Y:S05]  /*4c30*/  BRA `(.L_x_17350) ;  /* 0x0000000400ac7947 */ /* 0x000fea0003800000 */
.L_x_17362:
        /* <DEDUP_REMOVED lines=12> */
.L_x_17374:
        /* <DEDUP_REMOVED lines=16> */
.L_x_17377:
[----:B------:R-:W-:-:S04]  /*4e00*/  LOP3.LUT R2, R2, 0x80000000, RZ, 0xc0, !PT ;  /* 0x8000000002027812 */ /* 0x000fc800078ec0ff */
[----:B------:R-:W-:-:S04]  /*4e10*/  SHF.R.U32.HI R3, RZ, 0x18, R2 ;  /* 0x00000018ff037819 */ /* 0x000fc80000011602 */
[----:B------:R-:W-:-:S04]  /*4e20*/  LOP3.LUT R0, R0, R3, RZ, 0xfc, !PT ;  /* 0x0000000300007212 */ /* 0x000fc800078efcff */
[----:B------:R-:W-:-:S07]  /*4e30*/  PRMT R4, R0, 0x7610, R4 ;  /* 0x0000761000047816 */ /* 0x000fce0000000004 */
.L_x_17376:
[----:B------:R-:W-:Y:S05]  /*4e40*/  BSYNC B0 ;  /* 0x0000000000007941 */ /* 0x000fea0003800000 */
.L_x_17375:
[----:B------:R3:W-:Y:S01]  /*4e50*/  STG.E.U8 desc[UR36][R8.64], R4 ;  /* 0x0000000408007986 */ /* 0x0007e2000c101124 */
[----:B------:R-:W-:Y:S01]  /*4e60*/  IMAD.MOV.U32 R28, RZ, RZ, R29 ;  /* 0x000000ffff1c7224 */ /* 0x000fe200078e001d */
[----:B------:R-:W-:Y:S06]  /*4e70*/  BRA `(.L_x_17350) ;  /* 0x00000004001c7947 */ /* 0x000fec0003800000 */
.L_x_17373:
        /* <DEDUP_REMOVED lines=16> */
.L_x_17380:
[----:B------:R-:W-:-:S04]  /*4f80*/  LOP3.LUT R2, R2, 0x80000000, RZ, 0xc0, !PT ;  /* 0x8000000002027812 */ /* 0x000fc800078ec0ff */
[----:B------:R-:W-:-:S04]  /*4f90*/  SHF.R.U32.HI R3, RZ, 0x18, R2 ;  /* 0x00000018ff037819 */ /* 0x000fc80000011602 */
[----:B------:R-:W-:-:S04]  /*4fa0*/  LOP3.LUT R0, R0, R3, RZ, 0xfc, !PT ;  /* 0x0000000300007212 */ /* 0x000fc800078efcff */
[----:B------:R-:W-:-:S07]  /*4fb0*/  PRMT R4, R0, 0x7610, R4 ;  /* 0x0000761000047816 */ /* 0x000fce0000000004 */
.L_x_17379:
[----:B------:R-:W-:Y:S05]  /*4fc0*/  BSYNC B0 ;  /* 0x0000000000007941 */ /* 0x000fea0003800000 */
.L_x_17378:
[----:B------:R0:W-:Y:S01]  /*4fd0*/  STG.E.U8 desc[UR36][R8.64], R4 ;  /* 0x0000000408007986 */ /* 0x0001e2000c101124 */
[----:B------:R-:W-:Y:S01]  /*4fe0*/  IMAD.MOV.U32 R28, RZ, RZ, R29 ;  /* 0x000000ffff1c7224 */ /* 0x000fe200078e001d */
[----:B------:R-:W-:Y:S06]  /*4ff0*/  BRA `(.L_x_17350) ;  /* 0x0000000000bc7947 */ /* 0x000fec0003800000 */
.L_x_17372:
        /* <DEDUP_REMOVED lines=22> */
.L_x_17355:
        /* <DEDUP_REMOVED lines=16> */
.L_x_17383:
[----:B------:R-:W-:Y:S01]  /*5260*/  IMAD.MOV.U32 R28, RZ, RZ, R29 ;  /* 0x000000ffff1c7224 */ /* 0x000fe200078e001d */
[----:B------:R-:W-:Y:S06]  /*5270*/  BRA `(.L_x_17350) ;  /* 0x00000000001c7947 */ /* 0x000fec0003800000 */
.L_x_17382:
[----:B------:R-:W0:Y:S01]  /*5280*/  F2I.U64.TRUNC R2, R2 ;  /* 0x0000000200027311 */ /* 0x000e22000020d800 */
[----:B------:R-:W-:Y:S01]  /*5290*/  IMAD.MOV.U32 R28, RZ, RZ, R29 ;  /* 0x000000ffff1c7224 */ /* 0x000fe200078e001d */
[----:B0-----:R2:W-:Y:S01]  /*52a0*/  STG.E.64 desc[UR36][R8.64], R2 ;  /* 0x0000000208007986 */ /* 0x0015e2000c101b24 */
[----:B------:R-:W-:Y:S05]  /*52b0*/  BRA `(.L_x_17350) ;  /* 0x00000000000c7947 */ /* 0x000fea0003800000 */
.L_x_17381:
[----:B------:R-:W0:Y:S01]  /*52c0*/  F2I.FTZ.U32.TRUNC.NTZ R3, R2 ;  /* 0x0000000200037305 */ /* 0x000e22000021f000 */
[----:B------:R-:W-:Y:S01]  /*52d0*/  IMAD.MOV.U32 R28, RZ, RZ, R29 ;  /* 0x000000ffff1c7224 */ /* 0x000fe200078e001d */
[----:B0-----:R0:W-:Y:S06]  /*52e0*/  STG.E desc[UR36][R8.64], R3 ;  /* 0x0000000308007986 */ /* 0x0011ec000c101924 */
.L_x_17350:
[----:B------:R-:W-:Y:S05]  /*52f0*/  BSYNC B6 ;  /* 0x0000000000067941 */ /* 0x000fea0003800000 */
.L_x_17349:
[----:B------:R-:W5:Y:S01]  /*5300*/  LDC R16, c[0x0][0x210] ;  /* 0x00008400ff107b82 */ /* 0x000f620000000800 */
[----:B------:R-:W-:Y:S01]  /*5310*/  BSSY B6, `(.L_x_17384) ;  /* 0x00001dd000067945 */ /* 0x000fe20003800000 */
[----:B-----5:R-:W-:-:S05]  /*5320*/  IMAD R16, R23, -0x200, R16 ;  /* 0xfffffe0017107824 */ /* 0x020fca00078e0210 */
[----:B------:R-:W-:-:S13]  /*5330*/  ISETP.GE.AND P0, PT, R28, R16, PT ;  /* 0x000000101c00720c */ /* 0x000fda0003f06270 */
[----:B------:R-:W-:Y:S05]  /*5340*/  @P0 BRA `(.L_x_17385) ;  /* 0x0000001c00640947 */ /* 0x000fea0003800000 */
[----:B------:R-:W3:Y:S01]  /*5350*/  LDC.U8 R17, c[0x0][0x244] ;  /* 0x00009100ff117b82 */ /* 0x000ee20000000000 */
[----:B------:R-:W-:Y:S01]  /*5360*/  IMAD R0, R23, 0x200, R28 ;  /* 0x0000020017007824 */ /* 0x000fe200078e021c */
[----:B------:R-:W-:-:S03]  /*5370*/  ULDC UR4, c[0x0][0x248] ;  /* 0x0000920000047ab9 */ /* 0x000fc60000000800 */
[----:B0-----:R-:W-:-:S03]  /*5380*/  IMAD R5, R0, UR4, RZ ;  /* 0x0000000400057c24 */ /* 0x001fc6000f8e02ff */
[----:B-12-4-:R-:W0:Y:S01]  /*5390*/  LDC.64 R2, c[0x0][0x228] ;  /* 0x00008a00ff027b82 */ /* 0x016e220000000a00 */
[----:B---3--:R-:W-:-:S05]  /*53a0*/  PRMT R4, R17, 0x9910, RZ ;  /* 0x0000991011047816 */ /* 0x008fca00000000ff */
[----:B------:R-:W-:Y:S01]  /*53b0*/  IMAD.MOV.U32 R0, RZ, RZ, R4 ;  /* 0x000000ffff007224 */ /* 0x000fe200078e0004 */
[----:B0-----:R-:W-:-:S04]  /*53c0*/  IADD3 R2, P0, R5, R2, RZ ;  /* 0x0000000205027210 */ /* 0x001fc80007f1e0ff */
[----:B------:R-:W-:Y:S01]  /*53d0*/  ISETP.GT.AND P1, PT, R0, 0x9, PT ;  /* 0x000000090000780c */ /* 0x000fe20003f24270 */
[----:B------:R-:W-:-:S12]  /*53e0*/  IMAD.X R3, RZ, RZ, R3, P0 ;  /* 0x000000ffff037224 */ /* 0x000fd800000e0603 */
        /* <DEDUP_REMOVED lines=12> */
.L_x_17389:
[----:B------:R-:W0:Y:S02]  /*54b0*/  F2I.S64.TRUNC R24, R24 ;  /* 0x0000001800187311 */ /* 0x000e24000020d900 */
[----:B0-----:R-:W-:-:S05]  /*54c0*/  IMAD.MOV.U32 R5, RZ, RZ, R24 ;  /* 0x000000ffff057224 */ /* 0x001fca00078e0018 */
[----:B------:R0:W-:Y:S01]  /*54d0*/  STG.E.U8 desc[UR36][R2.64], R5 ;  /* 0x0000000502007986 */ /* 0x0001e2000c101124 */
[----:B------:R-:W-:Y:S05]  /*54e0*/  BRA `(.L_x_17391) ;  /* 0x0000000c00447947 */ /* 0x000fea0003800000 */
.L_x_17388:
        /* <DEDUP_REMOVED lines=9> */
.L_x_17393:
[----:B------:R-:W0:Y:S02]  /*5580*/  F2I.FTZ.TRUNC.NTZ R5, R24 ;  /* 0x0000001800057305 */ /* 0x000e24000021f100 */
[----:B0-----:R0:W-:Y:S01]  /*5590*/  STG.E desc[UR36][R2.64], R5 ;  /* 0x0000000502007986 */ /* 0x0011e2000c101924 */
[----:B------:R-:W-:Y:S05]  /*55a0*/  BRA `(.L_x_17391) ;  /* 0x0000000c00147947 */ /* 0x000fea0003800000 */
.L_x_17392:
[----:B------:R-:W0:Y:S02]  /*55b0*/  F2I.FTZ.TRUNC.NTZ R5, R24 ;  /* 0x0000001800057305 */ /* 0x000e24000021f100 */
[----:B0-----:R0:W-:Y:S01]  /*55c0*/  STG.E.U16 desc[UR36][R2.64], R5 ;  /* 0x0000000502007986 */ /* 0x0011e2000c101524 */
[----:B------:R-:W-:Y:S05]  /*55d0*/  BRA `(.L_x_17391) ;  /* 0x0000000c00087947 */ /* 0x000fea0003800000 */
.L_x_17387:
        /* <DEDUP_REMOVED lines=8> */
.L_x_17395:
[----:B------:R-:W-:-:S05]  /*5660*/  F2FP.F16.F32.PACK_AB R24, RZ, R24 ;  /* 0x00000018ff18723e */ /* 0x000fca00000000ff */
[----:B------:R0:W-:Y:S01]  /*5670*/  STG.E.U16 desc[UR36][R2.64], R24 ;  /* 0x0000001802007986 */ /* 0x0001e2000c101524 */
[----:B------:R-:W-:Y:S05]  /*5680*/  BRA `(.L_x_17391) ;  /* 0x0000000800dc7947 */ /* 0x000fea0003800000 */
.L_x_17394:
        /* <DEDUP_REMOVED lines=8> */
.L_x_17397:
[----:B------:R-:W-:-:S05]  /*5710*/  F2FP.F16.F32.PACK_AB R25, R25, R24 ;  /* 0x000000181919723e */ /* 0x000fca00000000ff */
[----:B------:R0:W-:Y:S01]  /*5720*/  STG.E desc[UR36][R2.64], R25 ;  /* 0x0000001902007986 */ /* 0x0001e2000c101924 */
[----:B------:R-:W-:Y:S05]  /*5730*/  BRA `(.L_x_17391) ;  /* 0x0000000800b07947 */ /* 0x000fea0003800000 */
.L_x_17396:
[----:B------:R-:W-:-:S06]  /*5740*/  FMUL.FTZ R4, R24, 1 ;  /* 0x3f80000018047820 */ /* 0x000fcc0000410000 */
[----:B------:R-:W0:Y:S02]  /*5750*/  F2F.F64.F32 R4, R4 ;  /* 0x0000000400047310 */ /* 0x000e240000201800 */
[----:B0-----:R0:W-:Y:S01]  /*5760*/  STG.E.64 desc[UR36][R2.64], R4 ;  /* 0x0000000402007986 */ /* 0x0011e2000c101b24 */
[----:B------:R-:W-:Y:S05]  /*5770*/  BRA `(.L_x_17391) ;  /* 0x0000000800a07947 */ /* 0x000fea0003800000 */
.L_x_17386:
        /* <DEDUP_REMOVED lines=14> */
.L_x_17400:
[----:B------:R-:W-:Y:S01]  /*5860*/  FMUL.FTZ R6, R25, 1 ;  /* 0x3f80000019067820 */ /* 0x000fe20000410000 */
[----:B------:R-:W-:-:S05]  /*5870*/  FMUL.FTZ R4, R24, 1 ;  /* 0x3f80000018047820 */ /* 0x000fca0000410000 */
[----:B------:R-:W-:Y:S08]  /*5880*/  F2F.F64.F32 R6, R6 ;  /* 0x0000000600067310 */ /* 0x000ff00000201800 */
[----:B------:R-:W0:Y:S02]  /*5890*/  F2F.F64.F32 R4, R4 ;  /* 0x0000000400047310 */ /* 0x000e240000201800 */
[----:B0-----:R0:W-:Y:S01]  /*58a0*/  STG.E.128 desc[UR36][R2.64], R4 ;  /* 0x0000000402007986 */ /* 0x0011e2000c101d24 */
[----:B------:R-:W-:Y:S05]  /*58b0*/  BRA `(.L_x_17391) ;  /* 0x0000000800507947 */ /* 0x000fea0003800000 */
.L_x_17399:
        /* <DEDUP_REMOVED lines=20> */
.L_x_17404:
[----:B------:R-:W-:Y:S05]  /*5a00*/  BSYNC B0 ;  /* 0x0000000000007941 */ /* 0x000fea0003800000 */
.L_x_17403:
[----:B------:R-:W-:-:S05]  /*5a10*/  LOP3.LUT R7, R0, R7, RZ, 0xfc, !PT ;  /* 0x0000000700077212 */ /* 0x000fca00078efcff */
[----:B------:R0:W-:Y:S01]  /*5a20*/  STG.E.U8 desc[UR36][R2.64], R7 ;  /* 0x0000000702007986 */ /* 0x0001e2000c101124 */
[----:B------:R-:W-:Y:S05]  /*5a30*/  BRA `(.L_x_17391) ;  /* 0x0000000400f07947 */ /* 0x000fea0003800000 */
.L_x_17402:
        /* <DEDUP_REMOVED lines=12> */
.L_x_17406:
[----:B------:R-:W-:Y:S01]  /*5b00*/  IMAD.MOV.U32 R0, RZ, RZ, 0x7f ;  /* 0x0000007fff007424 */ /* 0x000fe200078e00ff */
[----:B------:R-:W-:-:S04]  /*5b10*/  ISETP.GT.U32.AND P0, PT, R4, 0x7f800000, PT ;  /* 0x7f8000000400780c */ /* 0x000fc80003f04070 */
[----:B------:R-:W-:-:S09]  /*5b20*/  SEL R0, R0, 0x7c, P0 ;  /* 0x0000007c00007807 */ /* 0x000fd20000000000 */
.L_x_17407:
[----:B------:R-:W-:Y:S05]  /*5b30*/  BSYNC B0 ;  /* 0x0000000000007941 */ /* 0x000fea0003800000 */
.L_x_17405:
[----:B------:R-:W-:-:S04]  /*5b40*/  LOP3.LUT R24, R24, 0x80000000, RZ, 0xc0, !PT ;  /* 0x8000000018187812 */ /* 0x000fc800078ec0ff */
[----:B------:R-:W-:-:S04]  /*5b50*/  SHF.R.U32.HI R5, RZ, 0x18, R24 ;  /* 0x00000018ff057819 */ /* 0x000fc80000011618 */
[----:B------:R-:W-:-:S05]  /*5b60*/  LOP3.LUT R5, R0, R5, RZ, 0xfc, !PT ;  /* 0x0000000500057212 */ /* 0x000fca00078efcff */
[----:B------:R0:W-:Y:S01]  /*5b70*/  STG.E.U8 desc[UR36][R2.64], R5 ;  /* 0x0000000502007986 */ /* 0x0001e2000c101124 */
[----:B------:R-:W-:Y:S05]  /*5b80*/  BRA `(.L_x_17391) ;  /* 0x00000004009c7947 */ /* 0x000fea0003800000 */
.L_x_17401:
[----:B------:R-:W-:-:S05]  /*5b90*/  F2FP.BF16.F32.PACK_AB R24, RZ, R24 ;  /* 0x00000018ff18723e */ /* 0x000fca00000010ff */
[----:B------:R0:W-:Y:S01]  /*5ba0*/  STG.E.U16 desc[UR36][R2.64], R24 ;  /* 0x0000001802007986 */ /* 0x0001e2000c101524 */
[----:B------:R-:W-:Y:S05]  /*5bb0*/  BRA `(.L_x_17391) ;  /* 0x0000000400907947 */ /* 0x000fea0003800000 */
.L_x_17398:
        /* <DEDUP_REMOVED lines=11> */
.L_x_17410:
        /* <DEDUP_REMOVED lines=16> */
.L_x_17413:
[----:B------:R-:W-:-:S04]  /*5d70*/  LOP3.LUT R24, R24, 0x80000000, RZ, 0xc0, !PT ;  /* 0x8000000018187812 */ /* 0x000fc800078ec0ff */
[----:B------:R-:W-:-:S04]  /*5d80*/  SHF.R.U32.HI R5, RZ, 0x18, R24 ;  /* 0x00000018ff057819 */ /* 0x000fc80000011618 */
[----:B------:R-:W-:-:S04]  /*5d90*/  LOP3.LUT R4, R4, R5, RZ, 0xfc, !PT ;  /* 0x0000000504047212 */ /* 0x000fc800078efcff */
[----:B------:R-:W-:-:S07]  /*5da0*/  PRMT R0, R4, 0x7610, R0 ;  /* 0x0000761004007816 */ /* 0x000fce0000000000 */
.L_x_17412:
[----:B------:R-:W-:Y:S05]  /*5db0*/  BSYNC B0 ;  /* 0x0000000000007941 */ /* 0x000fea0003800000 */
.L_x_17411:
[----:B------:R3:W-:Y:S01]  /*5dc0*/  STG.E.U8 desc[UR36][R2.64], R0 ;  /* 0x0000000002007986 */ /* 0x0007e2000c101124 */
[----:B------:R-:W-:Y:S05]  /*5dd0*/  BRA `(.L_x_17391) ;  /* 0x0000000400087947 */ /* 0x000fea0003800000 */
.L_x_17409:
        /* <DEDUP_REMOVED lines=16> */
.L_x_17416:
[----:B------:R-:W-:-:S04]  /*5ee0*/  LOP3.LUT R24, R24, 0x80000000, RZ, 0xc0, !PT ;  /* 0x8000000018187812 */ /* 0x000fc800078ec0ff */
[----:B------:R-:W-:-:S04]  /*5ef0*/  SHF.R.U32.HI R5, RZ, 0x18, R24 ;  /* 0x00000018ff057819 */ /* 0x000fc80000011618 */
[----:B------:R-:W-:-:S04]  /*5f00*/  LOP3.LUT R4, R4, R5, RZ, 0xfc, !PT ;  /* 0x0000000504047212 */ /* 0x000fc800078efcff */
[----:B------:R-:W-:-:S07]  /*5f10*/  PRMT R0, R4, 0x7610, R0 ;  /* 0x0000761004007816 */ /* 0x000fce0000000000 */
.L_x_17415:
[----:B------:R-:W-:Y:S05]  /*5f20*/  BSYNC B0 ;  /* 0x0000000000007941 */ /* 0x000fea0003800000 */
.L_x_17414:
[----:B------:R0:W-:Y:S01]  /*5f30*/  STG.E.U8 desc[UR36][R2.64], R0 ;  /* 0x0000000002007986 */ /* 0x0001e2000c101124 */
[----:B------:R-:W-:Y:S05]  /*5f40*/  BRA `(.L_x_17391) ;  /* 0x0000000000ac7947 */ /* 0x000fea0003800000 */
.L_x_17408:
        /* <DEDUP_REMOVED lines=21> */
.L_x_17390:
        /* <DEDUP_REMOVED lines=16> */
.L_x_17419:
[----:B------:R-:W-:Y:S05]  /*61a0*/  BRA `(.L_x_17391) ;  /* 0x0000000000147947 */ /* 0x000fea0003800000 */
.L_x_17418:
[----:B------:R-:W0:Y:S02]  /*61b0*/  F2I.U64.TRUNC R24, R24 ;  /* 0x0000001800187311 */ /* 0x000e24000020d800 */
[----:B0-----:R2:W-:Y:S01]  /*61c0*/  STG.E.64 desc[UR36][R2.64], R24 ;  /* 0x0000001802007986 */ /* 0x0015e2000c101b24 */
[----:B------:R-:W-:Y:S05]  /*61d0*/  BRA `(.L_x_17391) ;  /* 0x0000000000087947 */ /* 0x000fea0003800000 */
.L_x_17417:
[----:B------:R-:W0:Y:S02]  /*61e0*/  F2I.FTZ.U32.TRUNC.NTZ R5, R24 ;  /* 0x0000001800057305 */ /* 0x000e24000021f000 */
[----:B0-----:R0:W-:Y:S02]  /*61f0*/  STG.E desc[UR36][R2.64], R5 ;  /* 0x0000000502007986 */ /* 0x0011e4000c101924 */
.L_x_17391:
        /* <DEDUP_REMOVED lines=24> */
.L_x_17423:
[----:B------:R-:W0:Y:S02]  /*6380*/  F2I.S64.TRUNC R26, R26 ;  /* 0x0000001a001a7311 */ /* 0x000e24000020d900 */
[----:B0-----:R-:W-:-:S05]  /*6390*/  IMAD.MOV.U32 R5, RZ, RZ, R26 ;  /* 0x000000ffff057224 */ /* 0x001fca00078e001a */
[----:B------:R0:W-:Y:S01]  /*63a0*/  STG.E.U8 desc[UR36][R2.64], R5 ;  /* 0x0000000502007986 */ /* 0x0001e2000c101124 */
[----:B------:R-:W-:Y:S05]  /*63b0*/  BRA `(.L_x_17425) ;  /* 0x0000000c00447947 */ /* 0x000fea0003800000 */
.L_x_17422:
        /* <DEDUP_REMOVED lines=9> */
.L_x_17427:
[----:B------:R-:W0:Y:S02]  /*6450*/  F2I.FTZ.TRUNC.NTZ R5, R26 ;  /* 0x0000001a00057305 */ /* 0x000e24000021f100 */
[----:B0-----:R3:W-:Y:S01]  /*6460*/  STG.E desc[UR36][R2.64], R5 ;  /* 0x0000000502007986 */ /* 0x0017e2000c101924 */
[----:B------:R-:W-:Y:S05]  /*6470*/  BRA `(.L_x_17425) ;  /* 0x0000000c00147947 */ /* 0x000fea0003800000 */
.L_x_17426:
[----:B------:R-:W0:Y:S02]  /*6480*/  F2I.FTZ.TRUNC.NTZ R5, R26 ;  /* 0x0000001a00057305 */ /* 0x000e24000021f100 */
[----:B0-----:R2:W-:Y:S01]  /*6490*/  STG.E.U16 desc[UR36][R2.64], R5 ;  /* 0x0000000502007986 */ /* 0x0015e2000c101524 */
[----:B------:R-:W-:Y:S05]  /*64a0*/  BRA `(.L_x_17425) ;  /* 0x0000000c00087947 */ /* 0x000fea0003800000 */
.L_x_17421:
        /* <DEDUP_REMOVED lines=8> */
.L_x_17429:
[----:B------:R-:W-:-:S05]  /*6530*/  F2FP.F16.F32.PACK_AB R26, RZ, R26 ;  /* 0x0000001aff1a723e */ /* 0x000fca00000000ff */
[----:B------:R0:W-:Y:S01]  /*6540*/  STG.E.U16 desc[UR36][R2.64], R26 ;  /* 0x0000001a02007986 */ /* 0x0001e2000c101524 */
[----:B------:R-:W-:Y:S05]  /*6550*/  BRA `(.L_x_17425) ;  /* 0x0000000800dc7947 */ /* 0x000fea0003800000 */
.L_x_17428:
        /* <DEDUP_REMOVED lines=8> */
.L_x_17431:
[----:B------:R-:W-:-:S05]  /*65e0*/  F2FP.F16.F32.PACK_AB R27, R27, R26 ;  /* 0x0000001a1b1b723e */ /* 0x000fca00000000ff */
[----:B------:R0:W-:Y:S01]  /*65f0*/  STG.E desc[UR36][R2.64], R27 ;  /* 0x0000001b02007986 */ /* 0x0001e2000c101924 */
[----:B------:R-:W-:Y:S05]  /*6600*/  BRA `(.L_x_17425) ;  /* 0x0000000800b07947 */ /* 0x000fea0003800000 */
.L_x_17430:
[----:B------:R-:W-:-:S06]  /*6610*/  FMUL.FTZ R4, R26, 1 ;  /* 0x3f8000001a047820 */ /* 0x000fcc0000410000 */
[----:B------:R-:W0:Y:S02]  /*6620*/  F2F.F64.F32 R4, R4 ;  /* 0x0000000400047310 */ /* 0x000e240000201800 */
[----:B0-----:R0:W-:Y:S01]  /*6630*/  STG.E.64 desc[UR36][R2.64], R4 ;  /* 0x0000000402007986 */ /* 0x0011e2000c101b24 */
[----:B------:R-:W-:Y:S05]  /*6640*/  BRA `(.L_x_17425) ;  /* 0x0000000800a07947 */ /* 0x000fea0003800000 */
.L_x_17420:
        /* <DEDUP_REMOVED lines=14> */
.L_x_17434:
[----:B------:R-:W-:Y:S01]  /*6730*/  FMUL.FTZ R6, R27, 1 ;  /* 0x3f8000001b067820 */ /* 0x000fe20000410000 */
[----:B------:R-:W-:-:S05]  /*6740*/  FMUL.FTZ R4, R26, 1 ;  /* 0x3f8000001a047820 */ /* 0x000fca0000410000 */
[----:B------:R-:W-:Y:S08]  /*6750*/  F2F.F64.F32 R6, R6 ;  /* 0x0000000600067310 */ /* 0x000ff00000201800 */
[----:B------:R-:W0:Y:S02]  /*6760*/  F2F.F64.F32 R4, R4 ;  /* 0x0000000400047310 */ /* 0x000e240000201800 */
[----:B0-----:R0:W-:Y:S01]  /*6770*/  STG.E.128 desc[UR36][R2.64], R4 ;  /* 0x0000000402007986 */ /* 0x0011e2000c101d24 */
[----:B------:R-:W-:Y:S05]  /*6780*/  BRA `(.L_x_17425) ;  /* 0x0000000800507947 */ /* 0x000fea0003800000 */
.L_x_17433:
        /* <DEDUP_REMOVED lines=20> */
.L_x_17438:
[----:B------:R-:W-:Y:S05]  /*68d0*/  BSYNC B0 ;  /* 0x0000000000007941 */ /* 0x000fea0003800000 */
.L_x_17437:
[----:B------:R-:W-:-:S05]  /*68e0*/  LOP3.LUT R7, R0, R7, RZ, 0xfc, !PT ;  /* 0x0000000700077212 */ /* 0x000fca00078efcff */
[----:B------:R0:W-:Y:S01]  /*68f0*/  STG.E.U8 desc[UR36][R2.64], R7 ;  /* 0x0000000702007986 */ /* 0x0001e2000c101124 */
[----:B------:R-:W-:Y:S05]  /*6900*/  BRA `(.L_x_17425) ;  /* 0x0000000400f07947 */ /* 0x000fea0003800000 */
.L_x_17436:
        /* <DEDUP_REMOVED lines=12> */
.L_x_17440:
[----:B------:R-:W-:Y:S01]  /*69d0*/  IMAD.MOV.U32 R0, RZ, RZ, 0x7f ;  /* 0x0000007fff007424 */ /* 0x000fe200078e00ff */
[----:B------:R-:W-:-:S04]  /*69e0*/  ISETP.GT.U32.AND P0, PT, R4, 0x7f800000, PT ;  /* 0x7f8000000400780c */ /* 0x000fc80003f04070 */
[----:B------:R-:W-:-:S09]  /*69f0*/  SEL R0, R0, 0x7c, P0 ;  /* 0x0000007c00007807 */ /* 0x000fd20000000000 */
.L_x_17441:
[----:B------:R-:W-:Y:S05]  /*6a00*/  BSYNC B0 ;  /* 0x0000000000007941 */ /* 0x000fea0003800000 */
.L_x_17439:
[----:B------:R-:W-:-:S04]  /*6a10*/  LOP3.LUT R26, R26, 0x80000000, RZ, 0xc0, !PT ;  /* 0x800000001a1a7812 */ /* 0x000fc800078ec0ff */
[----:B------:R-:W-:-:S04]  /*6a20*/  SHF.R.U32.HI R5, RZ, 0x18, R26 ;  /* 0x00000018ff057819 */ /* 0x000fc8000001161a */
[----:B------:R-:W-:-:S05]  /*6a30*/  LOP3.LUT R5, R0, R5, RZ, 0xfc, !PT ;  /* 0x0000000500057212 */ /* 0x000fca00078efcff */
[----:B------:R0:W-:Y:S01]  /*6a40*/  STG.E.U8 desc[UR36][R2.64], R5 ;  /* 0x0000000502007986 */ /* 0x0001e2000c101124 */
[----:B------:R-:W-:Y:S05]  /*6a50*/  BRA `(.L_x_17425) ;  /* 0x00000004009c7947 */ /* 0x000fea0003800000 */
.L_x_17435:
[----:B------:R-:W-:-:S05]  /*6a60*/  F2FP.BF16.F32.PACK_AB R26, RZ, R26 ;  /* 0x0000001aff1a723e */ /* 0x000fca00000010ff */
[----:B------:R0:W-:Y:S01]  /*6a70*/  STG.E.U16 desc[UR36][R2.64], R26 ;  /* 0x0000001a02007986 */ /* 0x0001e2000c101524 */
[----:B------:R-:W-:Y:S05]  /*6a80*/  BRA `(.L_x_17425) ;  /* 0x0000000400907947 */ /* 0x000fea0003800000 */
.L_x_17432:
        /* <DEDUP_REMOVED lines=11> */
.L_x_17444:
        /* <DEDUP_REMOVED lines=16> */
.L_x_17447:
[----:B------:R-:W-:-:S04]  /*6c40*/  LOP3.LUT R26, R26, 0x80000000, RZ, 0xc0, !PT ;  /* 0x800000001a1a7812 */ /* 0x000fc800078ec0ff */
[----:B------:R-:W-:-:S04]  /*6c50*/  SHF.R.U32.HI R5, RZ, 0x18, R26 ;  /* 0x00000018ff057819 */ /* 0x000fc8000001161a */
[----:B------:R-:W-:-:S04]  /*6c60*/  LOP3.LUT R4, R4, R5, RZ, 0xfc, !PT ;  /* 0x0000000504047212 */ /* 0x000fc800078efcff */
[----:B------:R-:W-:-:S07]  /*6c70*/  PRMT R0, R4, 0x7610, R0 ;  /* 0x0000761004007816 */ /* 0x000fce0000000000 */
.L_x_17446:
[----:B------:R-:W-:Y:S05]  /*6c80*/  BSYNC B0 ;  /* 0x0000000000007941 */ /* 0x000fea0003800000 */
.L_x_17445:
[----:B------:R0:W-:Y:S01]  /*6c90*/  STG.E.U8 desc[UR36][R2.64], R0 ;  /* 0x0000000002007986 */ /* 0x0001e2000c101124 */
[----:B------:R-:W-:Y:S05]  /*6ca0*/  BRA `(.L_x_17425) ;  /* 0x0000000400087947 */ /* 0x000fea0003800000 */
.L_x_17443:
        /* <DEDUP_REMOVED lines=16> */
.L_x_17450:
[----:B------:R-:W-:-:S04]  /*6db0*/  LOP3.LUT R26, R26, 0x80000000, RZ, 0xc0, !PT ;  /* 0x800000001a1a7812 */ /* 0x000fc800078ec0ff */
[----:B------:R-:W-:-:S04]  /*6dc0*/  SHF.R.U32.HI R5, RZ, 0x18, R26 ;  /* 0x00000018ff057819 */ /* 0x000fc8000001161a */
[----:B------:R-:W-:-:S04]  /*6dd0*/  LOP3.LUT R4, R4, R5, RZ, 0xfc, !PT ;  /* 0x0000000504047212 */ /* 0x000fc800078efcff */
[----:B------:R-:W-:-:S07]  /*6de0*/  PRMT R0, R4, 0x7610, R0 ;  /* 0x0000761004007816 */ /* 0x000fce0000000000 */
.L_x_17449:
[----:B------:R-:W-:Y:S05]  /*6df0*/  BSYNC B0 ;  /* 0x0000000000007941 */ /* 0x000fea0003800000 */
.L_x_17448:
[----:B------:R0:W-:Y:S01]  /*6e00*/  STG.E.U8 desc[UR36][R2.64], R0 ;  /* 0x0000000002007986 */ /* 0x0001e2000c101124 */
[----:B------:R-:W-:Y:S05]  /*6e10*/  BRA `(.L_x_17425) ;  /* 0x0000000000ac7947 */ /* 0x000fea0003800000 */
.L_x_17442:
        /* <DEDUP_REMOVED lines=21> */
.L_x_17424:
        /* <DEDUP_REMOVED lines=16> */
.L_x_17453:
[----:B------:R-:W-:Y:S05]  /*7070*/  BRA `(.L_x_17425) ;  /* 0x0000000000147947 */ /* 0x000fea0003800000 */
.L_x_17452:
[----:B------:R-:W0:Y:S02]  /*7080*/  F2I.U64.TRUNC R26, R26 ;  /* 0x0000001a001a7311 */ /* 0x000e24000020d800 */
[----:B0-----:R0:W-:Y:S01]  /*7090*/  STG.E.64 desc[UR36][R2.64], R26 ;  /* 0x0000001a02007986 */ /* 0x0011e2000c101b24 */
[----:B------:R-:W-:Y:S05]  /*70a0*/  BRA `(.L_x_17425) ;  /* 0x0000000000087947 */ /* 0x000fea0003800000 */
.L_x_17451:
[----:B------:R-:W0:Y:S02]  /*70b0*/  F2I.FTZ.U32.TRUNC.NTZ R5, R26 ;  /* 0x0000001a00057305 */ /* 0x000e24000021f000 */
[----:B0-----:R0:W-:Y:S02]  /*70c0*/  STG.E desc[UR36][R2.64], R5 ;  /* 0x0000000502007986 */ /* 0x0011e4000c101924 */
.L_x_17425:
[----:B------:R-:W-:-:S07]  /*70d0*/  VIADD R28, R28, 0x80 ;  /* 0x000000801c1c7836 */ /* 0x000fce0000000000 */
.L_x_17385:
[----:B------:R-:W-:Y:S05]  /*70e0*/  BSYNC B6 ;  /* 0x0000000000067941 */ /* 0x000fea0003800000 */
.L_x_17384:
[----:B------:R-:W-:-:S13]  /*70f0*/  ISETP.GE.AND P0, PT, R28, R16, PT ;  /* 0x000000101c00720c */ /* 0x000fda0003f06270 */
[----:B------:R-:W-:Y:S05]  /*7100*/  @P0 EXIT ;  /* 0x000000000000094d */ /* 0x000fea0003800000 */
[----:B0--3--:R-:W0:Y:S01]  /*7110*/  S2R R0, SR_CTAID.X ;  /* 0x0000000000007919 */ /* 0x009e220000002500 */
[----:B------:R-:W3:Y:S01]  /*7120*/  LDC.U8 R4, c[0x0][0x244] ;  /* 0x00009100ff047b82 */ /* 0x000ee20000000000 */
[----:B------:R-:W-:-:S07]  /*7130*/  ULDC UR4, c[0x0][0x248] ;  /* 0x0000920000047ab9 */ /* 0x000fce0000000800 */
[----:B-12-4-:R-:W1:Y:S01]  /*7140*/  LDC.64 R2, c[0x0][0x228] ;  /* 0x00008a00ff027b82 */ /* 0x016e620000000a00 */
[----:B0-----:R-:W-:Y:S01]  /*7150*/  IMAD R28, R0, 0x200, R28 ;  /* 0x00000200001c7824 */ /* 0x001fe200078e021c */
[----:B---3--:R-:W-:-:S03]  /*7160*/  PRMT R0, R4, 0x9910, RZ ;  /* 0x0000991004007816 */ /* 0x008fc600000000ff */
        /* <DEDUP_REMOVED lines=16> */
.L_x_17457:
[----:B------:R-:W0:Y:S02]  /*7270*/  F2I.S64.TRUNC R18, R18 ;  /* 0x0000001200127311 */ /* 0x000e24000020d900 */
[----:B0-----:R-:W-:-:S05]  /*7280*/  IMAD.MOV.U32 R5, RZ, RZ, R18 ;  /* 0x000000ffff057224 */ /* 0x001fca00078e0012 */
[----:B------:R-:W-:Y:S01]  /*7290*/  STG.E.U8 desc[UR36][R2.64], R5 ;  /* 0x0000000502007986 */ /* 0x000fe2000c101124 */
[----:B------:R-:W-:Y:S05]  /*72a0*/  EXIT ;  /* 0x000000000000794d */ /* 0x000fea0003800000 */
.L_x_17456:
        /* <DEDUP_REMOVED lines=9> */
.L_x_17460:
[----:B------:R-:W0:Y:S02]  /*7340*/  F2I.FTZ.TRUNC.NTZ R5, R18 ;  /* 0x0000001200057305 */ /* 0x000e24000021f100 */
[----:B0-----:R-:W-:Y:S01]  /*7350*/  STG.E desc[UR36][R2.64], R5 ;  /* 0x0000000502007986 */ /* 0x001fe2000c101924 */
[----:B------:R-:W-:Y:S05]  /*7360*/  EXIT ;  /* 0x000000000000794d */ /* 0x000fea0003800000 */
.L_x_17459:
[----:B------:R-:W0:Y:S02]  /*7370*/  F2I.FTZ.TRUNC.NTZ R5, R18 ;  /* 0x0000001200057305 */ /* 0x000e24000021f100 */
[----:B0-----:R-:W-:Y:S01]  /*7380*/  STG.E.U16 desc[UR36][R2.64], R5 ;  /* 0x0000000502007986 */ /* 0x001fe2000c101524 */
[----:B------:R-:W-:Y:S05]  /*7390*/  EXIT ;  /* 0x000000000000794d */ /* 0x000fea0003800000 */
.L_x_17455:
        /* <DEDUP_REMOVED lines=8> */
.L_x_17462:
[----:B------:R-:W-:-:S05]  /*7420*/  F2FP.F16.F32.PACK_AB R18, RZ, R18 ;  /* 0x00000012ff12723e */ /* 0x000fca00000000ff */
[----:B------:R-:W-:Y:S01]  /*7430*/  STG.E.U16 desc[UR36][R2.64], R18 ;  /* 0x0000001202007986 */ /* 0x000fe2000c101524 */
[----:B------:R-:W-:Y:S05]  /*7440*/  EXIT ;  /* 0x000000000000794d */ /* 0x000fea0003800000 */
.L_x_17461:
        /* <DEDUP_REMOVED lines=8> */
.L_x_17464:
[----:B------:R-:W-:-:S05]  /*74d0*/  F2FP.F16.F32.PACK_AB R19, R19, R18 ;  /* 0x000000121313723e */ /* 0x000fca00000000ff */
[----:B------:R-:W-:Y:S01]  /*74e0*/  STG.E desc[UR36][R2.64], R19 ;  /* 0x0000001302007986 */ /* 0x000fe2000c101924 */
[----:B------:R-:W-:Y:S05]  /*74f0*/  EXIT ;  /* 0x000000000000794d */ /* 0x000fea0003800000 */
.L_x_17463:
[----:B------:R-:W-:-:S06]  /*7500*/  FMUL.FTZ R4, R18, 1 ;  /* 0x3f80000012047820 */ /* 0x000fcc0000410000 */
[----:B------:R-:W0:Y:S02]  /*7510*/  F2F.F64.F32 R4, R4 ;  /* 0x0000000400047310 */ /* 0x000e240000201800 */
[----:B0-----:R-:W-:Y:S01]  /*7520*/  STG.E.64 desc[UR36][R2.64], R4 ;  /* 0x0000000402007986 */ /* 0x001fe2000c101b24 */
[----:B------:R-:W-:Y:S05]  /*7530*/  EXIT ;  /* 0x000000000000794d */ /* 0x000fea0003800000 */
.L_x_17454:
        /* <DEDUP_REMOVED lines=14> */
.L_x_17467:
[----:B------:R-:W-:Y:S01]  /*7620*/  FMUL.FTZ R6, R19, 1 ;  /* 0x3f80000013067820 */ /* 0x000fe20000410000 */
[----:B------:R-:W-:-:S05]  /*7630*/  FMUL.FTZ R4, R18, 1 ;  /* 0x3f80000012047820 */ /* 0x000fca0000410000 */
[----:B------:R-:W-:Y:S08]  /*7640*/  F2F.F64.F32 R6, R6 ;  /* 0x0000000600067310 */ /* 0x000ff00000201800 */
[----:B------:R-:W0:Y:S02]  /*7650*/  F2F.F64.F32 R4, R4 ;  /* 0x0000000400047310 */ /* 0x000e240000201800 */
[----:B0-----:R-:W-:Y:S01]  /*7660*/  STG.E.128 desc[UR36][R2.64], R4 ;  /* 0x0000000402007986 */ /* 0x001fe2000c101d24 */
[----:B------:R-:W-:Y:S05]  /*7670*/  EXIT ;  /* 0x000000000000794d */ /* 0x000fea0003800000 */
.L_x_17466:
        /* <DEDUP_REMOVED lines=20> */
.L_x_17471:
[----:B------:R-:W-:Y:S05]  /*77c0*/  BSYNC B0 ;  /* 0x0000000000007941 */ /* 0x000fea0003800000 */
.L_x_17470:
[----:B------:R-:W-:-:S05]  /*77d0*/  LOP3.LUT R7, R0, R7, RZ, 0xfc, !PT ;  /* 0x0000000700077212 */ /* 0x000fca00078efcff */
[----:B------:R-:W-:Y:S01]  /*77e0*/  STG.E.U8 desc[UR36][R2.64], R7 ;  /* 0x0000000702007986 */ /* 0x000fe2000c101124 */
[----:B------:R-:W-:Y:S05]  /*77f0*/  EXIT ;  /* 0x000000000000794d */ /* 0x000fea0003800000 */
.L_x_17469:
        /* <DEDUP_REMOVED lines=12> */
.L_x_17473:
[----:B------:R-:W-:Y:S01]  /*78c0*/  IMAD.MOV.U32 R0, RZ, RZ, 0x7f ;  /* 0x0000007fff007424 */ /* 0x000fe200078e00ff */
[----:B------:R-:W-:-:S04]  /*78d0*/  ISETP.GT.U32.AND P0, PT, R4, 0x7f800000, PT ;  /* 0x7f8000000400780c */ /* 0x000fc80003f04070 */
[----:B------:R-:W-:-:S09]  /*78e0*/  SEL R0, R0, 0x7c, P0 ;  /* 0x0000007c00007807 */ /* 0x000fd20000000000 */
.L_x_17474:
[----:B------:R-:W-:Y:S05]  /*78f0*/  BSYNC B0 ;  /* 0x0000000000007941 */ /* 0x000fea0003800000 */
.L_x_17472:
[----:B------:R-:W-:-:S04]  /*7900*/  LOP3.LUT R18, R18, 0x80000000, RZ, 0xc0, !PT ;  /* 0x8000000012127812 */ /* 0x000fc800078ec0ff */
[----:B------:R-:W-:-:S04]  /*7910*/  SHF.R.U32.HI R5, RZ, 0x18, R18 ;  /* 0x00000018ff057819 */ /* 0x000fc80000011612 */
[----:B------:R-:W-:-:S05]  /*7920*/  LOP3.LUT R5, R0, R5, RZ, 0xfc, !PT ;  /* 0x0000000500057212 */ /* 0x000fca00078efcff */
[----:B------:R-:W-:Y:S01]  /*7930*/  STG.E.U8 desc[UR36][R2.64], R5 ;  /* 0x0000000502007986 */ /* 0x000fe2000c101124 */
[----:B------:R-:W-:Y:S05]  /*7940*/  EXIT ;  /* 0x000000000000794d */ /* 0x000fea0003800000 */
.L_x_17468:
[----:B------:R-:W-:-:S05]  /*7950*/  F2FP.BF16.F32.PACK_AB R18, RZ, R18 ;  /* 0x00000012ff12723e */ /* 0x000fca00000010ff */
[----:B------:R-:W-:Y:S01]  /*7960*/  STG.E.U16 desc[UR36][R2.64], R18 ;  /* 0x0000001202007986 */ /* 0x000fe2000c101524 */
[----:B------:R-:W-:Y:S05]  /*7970*/  EXIT ;  /* 0x000000000000794d */ /* 0x000fea0003800000 */
.L_x_17465:
        /* <DEDUP_REMOVED lines=11> */
.L_x_17477:
        /* <DEDUP_REMOVED lines=16> */
.L_x_17480:
[----:B------:R-:W-:-:S04]  /*7b30*/  LOP3.LUT R18, R18, 0x80000000, RZ, 0xc0, !PT ;  /* 0x8000000012127812 */ /* 0x000fc800078ec0ff */
[----:B------:R-:W-:-:S04]  /*7b40*/  SHF.R.U32.HI R5, RZ, 0x18, R18 ;  /* 0x00000018ff057819 */ /* 0x000fc80000011612 */
[----:B------:R-:W-:-:S04]  /*7b50*/  LOP3.LUT R4, R4, R5, RZ, 0xfc, !PT ;  /* 0x0000000504047212 */ /* 0x000fc800078efcff */
[----:B------:R-:W-:-:S07]  /*7b60*/  PRMT R0, R4, 0x7610, R0 ;  /* 0x0000761004007816 */ /* 0x000fce0000000000 */
.L_x_17479:
[----:B------:R-:W-:Y:S05]  /*7b70*/  BSYNC B0 ;  /* 0x0000000000007941 */ /* 0x000fea0003800000 */
.L_x_17478:
[----:B------:R-:W-:Y:S01]  /*7b80*/  STG.E.U8 desc[UR36][R2.64], R0 ;  /* 0x0000000002007986 */ /* 0x000fe2000c101124 */
[----:B------:R-:W-:Y:S05]  /*7b90*/  EXIT ;  /* 0x000000000000794d */ /* 0x000fea0003800000 */
.L_x_17476:
        /* <DEDUP_REMOVED lines=16> */
.L_x_17483:
[----:B------:R-:W-:-:S04]  /*7ca0*/  LOP3.LUT R18, R18, 0x80000000, RZ, 0xc0, !PT ;  /* 0x8000000012127812 */ /* 0x000fc800078ec0ff */
[----:B------:R-:W-:-:S04]  /*7cb0*/  SHF.R.U32.HI R5, RZ, 0x18, R18 ;  /* 0x00000018ff057819 */ /* 0x000fc80000011612 */
[----:B------:R-:W-:-:S04]  /*7cc0*/  LOP3.LUT R4, R4, R5, RZ, 0xfc, !PT ;  /* 0x0000000504047212 */ /* 0x000fc800078efcff */
[----:B------:R-:W-:-:S07]  /*7cd0*/  PRMT R0, R4, 0x7610, R0 ;  /* 0x0000761004007816 */ /* 0x000fce0000000000 */
.L_x_17482:
[----:B------:R-:W-:Y:S05]  /*7ce0*/  BSYNC B0 ;  /* 0x0000000000007941 */ /* 0x000fea0003800000 */
.L_x_17481:
[----:B------:R-:W-:Y:S01]  /*7cf0*/  STG.E.U8 desc[UR36][R2.64], R0 ;  /* 0x0000000002007986 */ /* 0x000fe2000c101124 */
[----:B------:R-:W-:Y:S05]  /*7d00*/  EXIT ;  /* 0x000000000000794d */ /* 0x000fea0003800000 */
.L_x_17475:
        /* <DEDUP_REMOVED lines=21> */
.L_x_17458:
        /* <DEDUP_REMOVED lines=16> */
.L_x_17486:
[----:B------:R-:W-:Y:S05]  /*7f60*/  EXIT ;  /* 0x000000000000794d */ /* 0x000fea0003800000 */
.L_x_17485:
[----:B------:R-:W0:Y:S02]  /*7f70*/  F2I.U64.TRUNC R18, R18 ;  /* 0x0000001200127311 */ /* 0x000e24000020d800 */
[----:B0-----:R-:W-:Y:S01]  /*7f80*/  STG.E.64 desc[UR36][R2.64], R18 ;  /* 0x0000001202007986 */ /* 0x001fe2000c101b24 */
[----:B------:R-:W-:Y:S05]  /*7f90*/  EXIT ;  /* 0x000000000000794d */ /* 0x000fea0003800000 */
.L_x_17484:
[----:B------:R-:W0:Y:S02]  /*7fa0*/  F2I.FTZ.U32.TRUNC.NTZ R5, R18 ;  /* 0x0000001200057305 */ /* 0x000e24000021f000 */
[----:B0-----:R-:W-:Y:S01]  /*7fb0*/  STG.E desc[UR36][R2.64], R5 ;  /* 0x0000000502007986 */ /* 0x001fe2000c101924 */
[----:B------:R-:W-:Y:S05]  /*7fc0*/  EXIT ;  /* 0x000000000000794d */ /* 0x000fea0003800000 */
.L_x_17487:
        /* <DEDUP_REMOVED lines=11> */
.L_x_19459:


//--------------------- .text._ZN2at6native18elementwise_kernelILi128ELi2EZNS0_22gpu_kernel_impl_nocastINS0_13BUnaryFunctorIN3c107complexIfEES6_S6_NS0_15binary_internal10MulFunctorIS6_EEEEEEvRNS_18TensorIteratorBaseERKT_EUliE_EEviT1_ --------------------------
	.section	.text._ZN2at6native18elementwise_kernelILi128ELi2EZNS0_22gpu_kernel_impl_nocastINS0_13BUnaryFunctorIN3c107complexIfEES6_S6_NS0_15binary_internal10MulFunctorIS6_EEEEEEvRNS_18TensorIteratorBaseERKT_EUliE_EEviT1_,"ax",@progbits
	.align	128
        .global         _ZN2at6native18elementwise_kernelILi128ELi2EZNS0_22gpu_kernel_impl_nocastINS0_13BUnaryFunctorIN3c107complexIfEES6_S6_NS0_15binary_internal10MulFunctorIS6_EEEEEEvRNS_18TensorIteratorBaseERKT_EUliE_EEviT1_
        .type           _ZN2at6native18elementwise_kernelILi128ELi2EZNS0_22gpu_kernel_impl_nocastINS0_13BUnaryFunctorIN3c107complexIfEES6_S6_NS0_15binary_internal10MulFunctorIS6_EEEEEEvRNS_18TensorIteratorBaseERKT_EUliE_EEviT1_,@function
        .size           _ZN2at6native18elementwise_kernelILi128ELi2EZNS0_22gpu_kernel_impl_nocastINS0_13BUnaryFunctorIN3c107complexIfEES6_S6_NS0_15binary_internal10MulFunctorIS6_EEEEEEvRNS_18TensorIteratorBaseERKT_EUliE_EEviT1_,(.L_x_19460 - _ZN2at6native18elementwise_kernelILi128ELi2EZNS0_22gpu_kernel_impl_nocastINS0_13BUnaryFunctorIN3c107complexIfEES6_S6_NS0_15binary_internal10MulFunctorIS6_EEEEEEvRNS_18TensorIteratorBaseERKT_EUliE_EEviT1_)
        .other          _ZN2at6native18elementwise_kernelILi128ELi2EZNS0_22gpu_kernel_impl_nocastINS0_13BUnaryFunctorIN3c107complexIfEES6_S6_NS0_15binary_internal10MulFunctorIS6_EEEEEEvRNS_18TensorIteratorBaseERKT_EUliE_EEviT1_,@"STO_CUDA_ENTRY STV_DEFAULT"
_ZN2at6native18elementwise_kernelILi128ELi2EZNS0_22gpu_kernel_impl_nocastINS0_13BUnaryFunctorIN3c107complexIfEES6_S6_NS0_15binary_internal10MulFunctorIS6_EEEEEEvRNS_18TensorIteratorBaseERKT_EUliE_EEviT1_:
.text._ZN2at6native18elementwise_kernelILi128ELi2EZNS0_22gpu_kernel_impl_nocastINS0_13BUnaryFunctorIN3c107complexIfEES6_S6_NS0_15binary_internal10MulFunctorIS6_EEEEEEvRNS_18TensorIteratorBaseERKT_EUliE_EEviT1_:
        /* <DEDUP_REMOVED lines=311> */
.L_x_17490:
[----:B------:R-:W-:Y:S01]  /*1370*/  ULDC.64 UR8, c[0x0][0x418] ;  /* 0x0001060000087ab9 */ /* 0x000fe20000000a00 */
[----:B------:R-:W-:Y:S01]  /*1380*/  ULDC.64 UR10, c[0x0][0x428] ;  /* 0x00010a00000a7ab9 */ /* 0x000fe20000000a00 */
[----:B------:R-:W-:-:S04]  /*1390*/  IADD3 R6, P0, R0, UR8, RZ ;  /* 0x0000000800067c10 */ /* 0x000fc8000ff1e0ff */
[----:B------:R-:W-:Y:S01]  /*13a0*/  IADD3.X R7, RZ, UR9, RZ, P0, !PT ;  /* 0x00000009ff077c10 */ /* 0x000fe200087fe4ff */
[----:B------:R-:W-:-:S05]  /*13b0*/  ULDC.64 UR8, c[0x0][0x410] ;  /* 0x0001040000087ab9 */ /* 0x000fca0000000a00 */
[----:B------:R-:W2:Y:S01]  /*13c0*/  LDG.E.64 R6, desc[UR4][R6.64] ;  /* 0x0000000406067981 */ /* 0x000ea2000c1e1b00 */
[----:B------:R-:W-:Y:S02]  /*13d0*/  IADD3 R4, P0, R5, UR8, RZ ;  /* 0x0000000805047c10 */ /* 0x000fe4000ff1e0ff */
[----:B------:R-:W-:Y:S02]  /*13e0*/  IADD3 R3, R3, 0x80, RZ ;  /* 0x0000008003037810 */ /* 0x000fe40007ffe0ff */
[----:B------:R-:W-:Y:S01]  /*13f0*/  IADD3.X R5, RZ, UR9, RZ, P0, !PT ;  /* 0x00000009ff057c10 */ /* 0x000fe200087fe4ff */
[C---:B--2---:R-:W-:Y:S01]  /*1400*/  FMUL.FTZ R11, R7.reuse, UR10 ;  /* 0x0000000a070b7c20 */ /* 0x044fe20008410000 */
[----:B------:R-:W-:-:S03]  /*1410*/  FMUL.FTZ R9, R7, UR11 ;  /* 0x0000000b07097c20 */ /* 0x000fc60008410000 */
[C---:B------:R-:W-:Y:S01]  /*1420*/  FFMA.FTZ R11, R6.reuse, UR11, R11 ;  /* 0x0000000b060b7c23 */ /* 0x040fe2000801000b */
[----:B------:R-:W-:-:S05]  /*1430*/  FFMA.FTZ R10, R6, UR10, -R9 ;  /* 0x0000000a060a7c23 */ /* 0x000fca0008010809 */
[----:B------:R0:W-:Y:S02]  /*1440*/  STG.E.64 desc[UR4][R4.64], R10 ;  /* 0x0000000a04007986 */ /* 0x0001e4000c101b04 */
.L_x_17489:
[----:B------:R-:W-:Y:S05]  /*1450*/  BSYNC B0 ;  /* 0x0000000000007941 */ /* 0x000fea0003800000 */
.L_x_17488:
        /* <DEDUP_REMOVED lines=304> */
.L_x_17491:
[----:B------:R-:W-:Y:S01]  /*2760*/  ULDC.64 UR6, c[0x0][0x418] ;  /* 0x0001060000067ab9 */ /* 0x000fe20000000a00 */
[----:B------:R-:W-:Y:S01]  /*2770*/  ULDC.64 UR8, c[0x0][0x428] ;  /* 0x00010a0000087ab9 */ /* 0x000fe20000000a00 */
[----:B------:R-:W-:-:S04]  /*2780*/  IADD3 R2, P0, R0, UR6, RZ ;  /* 0x0000000600027c10 */ /* 0x000fc8000ff1e0ff */
[----:B------:R-:W-:Y:S01]  /*2790*/  IADD3.X R3, RZ, UR7, RZ, P0, !PT ;  /* 0x00000007ff037c10 */ /* 0x000fe200087fe4ff */
[----:B------:R-:W-:-:S05]  /*27a0*/  ULDC.64 UR6, c[0x0][0x410] ;  /* 0x0001040000067ab9 */ /* 0x000fca0000000a00 */
[----:B------:R-:W2:Y:S01]  /*27b0*/  LDG.E.64 R2, desc[UR4][R2.64] ;  /* 0x0000000402027981 */ /* 0x000ea2000c1e1b00 */
[----:B------:R-:W-:-:S04]  /*27c0*/  IADD3 R4, P0, R5, UR6, RZ ;  /* 0x0000000605047c10 */ /* 0x000fc8000ff1e0ff */
[----:B------:R-:W-:Y:S01]  /*27d0*/  IADD3.X R5, RZ, UR7, RZ, P0, !PT ;  /* 0x00000007ff057c10 */ /* 0x000fe200087fe4ff */
[C---:B--2---:R-:W-:Y:S01]  /*27e0*/  FMUL.FTZ R9, R3.reuse, UR8 ;  /* 0x0000000803097c20 */ /* 0x044fe20008410000 */
[----:B------:R-:W-:-:S03]  /*27f0*/  FMUL.FTZ R7, R3, UR9 ;  /* 0x0000000903077c20 */ /* 0x000fc60008410000 */
[C---:B------:R-:W-:Y:S01]  /*2800*/  FFMA.FTZ R9, R2.reuse, UR9, R9 ;  /* 0x0000000902097c23 */ /* 0x040fe20008010009 */
[----:B------:R-:W-:-:S05]  /*2810*/  FFMA.FTZ R8, R2, UR8, -R7 ;  /* 0x0000000802087c23 */ /* 0x000fca0008010807 */
[----:B------:R-:W-:Y:S01]  /*2820*/  STG.E.64 desc[UR4][R4.64], R8 ;  /* 0x0000000804007986 */ /* 0x000fe2000c101b04 */
[----:B------:R-:W-:Y:S05]  /*2830*/  EXIT ;  /* 0x000000000000794d */ /* 0x000fea0003800000 */
.L_x_17492:
        /* <DEDUP_REMOVED lines=12> */
.L_x_19460:


//--------------------- .text._ZN2at6native27unrolled_elementwise_kernelINS0_13BUnaryFunctorIN3c107complexIfEES5_S5_NS0_15binary_internal10MulFunctorIS5_EEEESt5arrayIPcLm2EELi4E23TrivialOffsetCalculatorILi1EjESE_NS0_6memory15LoadWithoutCastENSF_16StoreWithoutCastEEEviT_T0_T2_T3_T4_T5_ --------------------------
	.section	.text._ZN2at6native27unrolled_elementwise_kernelINS0_13BUnaryFunctorIN3c107complexIfEES5_S5_NS0_15binary_internal10MulFunctorIS5_EEEESt5arrayIPcLm2EELi4E23TrivialOffsetCalculatorILi1EjESE_NS0_6memory15LoadWithoutCastENSF_16StoreWithoutCastEEEviT_T0_T2_T3_T4_T5_,"ax",@progbits
	.align	128
        .global         _ZN2at6native27unrolled_elementwise_kernelINS0_13BUnaryFunctorIN3c107complexIfEES5_S5_NS0_15binary_internal10MulFunctorIS5_EEEESt5arrayIPcLm2EELi4E23TrivialOffsetCalculatorILi1EjESE_NS0_6memory15LoadWithoutCastENSF_16StoreWithoutCastEEEviT_T0_T2_T3_T4_T5_
        .type           _ZN2at6native27unrolled_elementwise_kernelINS0_13BUnaryFunctorIN3c107complexIfEES5_S5_NS0_15binary_internal10MulFunctorIS5_EEEESt5arrayIPcLm2EELi4E23TrivialOffsetCalculatorILi1EjESE_NS0_6memory15LoadWithoutCastENSF_16StoreWithoutCastEEEviT_T0_T2_T3_T4_T5_,@function
        .size           _ZN2at6native27unrolled_elementwise_kernelINS0_13BUnaryFunctorIN3c107complexIfEES5_S5_NS0_15binary_internal10MulFunctorIS5_EEEESt5arrayIPcLm2EELi4E23TrivialOffsetCalculatorILi1EjESE_NS0_6memory15LoadWithoutCastENSF_16StoreWithoutCastEEEviT_T0_T2_T3_T4_T5_,(.L_x_19461 - _ZN2at6native27unrolled_elementwise_kernelINS0_13BUnaryFunctorIN3c107complexIfEES5_S5_NS0_15binary_internal10MulFunctorIS5_EEEESt5arrayIPcLm2EELi4E23TrivialOffsetCalculatorILi1EjESE_NS0_6memory15LoadWithoutCastENSF_16StoreWithoutCastEEEviT_T0_T2_T3_T4_T5_)
        .other          _ZN2at6native27unrolled_elementwise_kernelINS0_13BUnaryFunctorIN3c107complexIfEES5_S5_NS0_15binary_internal10MulFunctorIS5_EEEESt5arrayIPcLm2EELi4E23TrivialOffsetCalculatorILi1EjESE_NS0_6memory15LoadWithoutCastENSF_16StoreWithoutCastEEEviT_T0_T2_T3_T4_T5_,@"STO_CUDA_ENTRY STV_DEFAULT"
_ZN2at6native27unrolled_elementwise_kernelINS0_13BUnaryFunctorIN3c107complexIfEES5_S5_NS0_15binary_internal10MulFunctorIS5_EEEESt5arrayIPcLm2EELi4E23TrivialOffsetCalculatorILi1EjESE_NS0_6memory15LoadWithoutCastENSF_16StoreWithoutCastEEEviT_T0_T2_T3_T4_T5_:
.text._ZN2at6native27unrolled_elementwise_kernelINS0_13BUnaryFunctorIN3c107complexIfEES5_S5_NS0_15binary_internal10MulFunctorIS5_EEEESt5arrayIPcLm2EELi4E23TrivialOffsetCalculatorILi1EjESE_NS0_6memory15LoadWithoutCastENSF_16StoreWithoutCastEEEviT_T0_T2_T3_T4_T5_:
        /* <DEDUP_REMOVED lines=10> */
[----:B------:R-:W-:Y:S01]  /*00a0*/  @!P0 VIADD R15, R15, 0x80 ;  /* 0x000000800f0f8836 */ /* 0x000fe20000000000 */
[----:B------:R-:W0:Y:S04]  /*00b0*/  @!P0 LDC.64 R2, c[0x0][0x230] ;  /* 0x00008c00ff028b82 */ /* 0x000e280000000a00 */
[----:B------:R-:W-:-:S04]  /*00c0*/  ISETP.GE.AND P1, PT, R15, R14, PT ;  /* 0x0000000e0f00720c */ /* 0x000fc80003f26270 */
[----:B------:R-:W1:Y:S08]  /*00d0*/  @!P0 LDC.64 R22, c[0x0][0x220] ;  /* 0x00008800ff168b82 */ /* 0x000e700000000a00 */
[----:B------:R-:W2:Y:S01]  /*00e0*/  @!P0 LDC.64 R20, c[0x0][0x228] ;  /* 0x00008a00ff148b82 */ /* 0x000ea20000000a00 */
[----:B------:R-:W-:Y:S02]  /*00f0*/  @!P1 LEA R11, R0, R15, 0x9 ;  /* 0x0000000f000b9211 */ /* 0x000fe400078e48ff */
[----:B------:R-:W-:-:S04]  /*0100*/  @!P1 IADD3 R15, R15, 0x80, RZ ;  /* 0x000000800f0f9810 */ /* 0x000fc80007ffe0ff */
[----:B------:R-:W-:Y:S01]  /*0110*/  ISETP.GE.AND P2, PT, R15, R14, PT ;  /* 0x0000000e0f00720c */ /* 0x000fe20003f46270 */
[----:B------:R-:W3:Y:S01]  /*0120*/  @!P1 LDC.64 R4, c[0x0][0x230] ;  /* 0x00008c00ff049b82 */ /* 0x000ee20000000a00 */
[----:B0-----:R-:W-:-:S05]  /*0130*/  @!P0 IMAD.WIDE.U32 R2, R9, 0x8, R2 ;  /* 0x0000000809028825 */ /* 0x001fca00078e0002 */
[----:B------:R0:W1:Y:S06]  /*0140*/  @!P0 LDG.E.64 R16, desc[UR4][R2.64] ;  /* 0x0000000402108981 */ /* 0x00006c000c1e1b00 */
[----:B------:R-:W4:Y:S01]  /*0150*/  @!P2 LDC.64 R6, c[0x0][0x230] ;  /* 0x00008c00ff06ab82 */ /* 0x000f220000000a00 */
[----:B---3--:R-:W-:Y:S01]  /*0160*/  @!P1 IMAD.WIDE.U32 R8, R11, 0x8, R4 ;  /* 0x000000080b089825 */ /* 0x008fe200078e0004 */
[----:B------:R-:W-:-:S03]  /*0170*/  CS2R R4, SRZ ;  /* 0x0000000000047805 */ /* 0x000fc6000001ff00 */
[----:B------:R-:W-:-:S03]  /*0180*/  @!P2 IMAD R11, R0, 0x200, R15 ;  /* 0x00000200000ba824 */ /* 0x000fc600078e020f */
[----:B------:R3:W2:Y:S01]  /*0190*/  @!P1 LDG.E.64 R4, desc[UR4][R8.64] ;  /* 0x0000000408049981 */ /* 0x0006a2000c1e1b00 */
[----:B----4-:R-:W-:Y:S01]  /*01a0*/  @!P2 IMAD.WIDE.U32 R10, R11, 0x8, R6 ;  /* 0x000000080b0aa825 */ /* 0x010fe200078e0006 */
[----:B------:R-:W-:-:S06]  /*01b0*/  CS2R R6, SRZ ;  /* 0x0000000000067805 */ /* 0x000fcc000001ff00 */
[----:B------:R4:W2:Y:S01]  /*01c0*/  @!P2 LDG.E.64 R6, desc[UR4][R10.64] ;  /* 0x000000040a06a981 */ /* 0x0008a2000c1e1b00 */
[----:B------:R-:W-:-:S04]  /*01d0*/  @!P2 IADD3 R15, R15, 0x80, RZ ;  /* 0x000000800f0fa810 */ /* 0x000fc80007ffe0ff */
[----:B------:R-:W-:-:S13]  /*01e0*/  ISETP.GE.AND P1, PT, R15, R14, PT ;  /* 0x0000000e0f00720c */ /* 0x000fda0003f26270 */
[----:B------:R-:W4:Y:S01]  /*01f0*/  @!P1 LDC.64 R12, c[0x0][0x230] ;  /* 0x00008c00ff0c9b82 */ /* 0x000f220000000a00 */
[----:B0-----:R-:W-:Y:S01]  /*0200*/  @!P1 LEA R3, R0, R15, 0x9 ;  /* 0x0000000f00039211 */ /* 0x001fe200078e48ff */
[----:B------:R-:W-:-:S05]  /*0210*/  IMAD.MOV.U32 R15, RZ, RZ, R19 ;  /* 0x000000ffff0f7224 */ /* 0x000fca00078e0013 */
[----:B---3--:R-:W-:-:S04]  /*0220*/  IADD3 R9, R15, 0x80, RZ ;  /* 0x000000800f097810 */ /* 0x008fc80007ffe0ff */
[----:B------:R-:W-:Y:S02]  /*0230*/  ISETP.GE.AND P2, PT, R9, R14, PT ;  /* 0x0000000e0900720c */ /* 0x000fe40003f46270 */
[----:B------:R-:W-:-:S04]  /*0240*/  IADD3 R9, R15, 0x100, RZ ;  /* 0x000001000f097810 */ /* 0x000fc80007ffe0ff */
[----:B------:R-:W-:Y:S01]  /*0250*/  ISETP.GE.AND P3, PT, R9, R14, PT ;  /* 0x0000000e0900720c */ /* 0x000fe20003f66270 */
[----:B------:R-:W-:Y:S02]  /*0260*/  VIADD R25, R15, 0x180 ;  /* 0x000001800f197836 */ /* 0x000fe40000000000 */
[----:B----4-:R-:W-:Y:S01]  /*0270*/  @!P1 IMAD.WIDE.U32 R12, R3, 0x8, R12 ;  /* 0x00000008030c9825 */ /* 0x010fe200078e000c */
[----:B------:R-:W-:-:S03]  /*0280*/  CS2R R2, SRZ ;  /* 0x0000000000027805 */ /* 0x000fc6000001ff00 */
[----:B------:R-:W0:Y:S01]  /*0290*/  @!P2 LDC.64 R8, c[0x0][0x220] ;  /* 0x00008800ff08ab82 */ /* 0x000e220000000a00 */
[----:B------:R-:W-:Y:S02]  /*02a0*/  @!P0 IADD3 R15, R19, 0x80, RZ ;  /* 0x00000080130f8810 */ /* 0x000fe40007ffe0ff */
[----:B------:R-:W-:Y:S01]  /*02b0*/  @!P0 LEA R19, R0, R19, 0x9 ;  /* 0x0000001300138211 */ /* 0x000fe200078e48ff */
[----:B------:R3:W5:Y:S01]  /*02c0*/  @!P1 LDG.E.64 R2, desc[UR4][R12.64] ;  /* 0x000000040c029981 */ /* 0x000762000c1e1b00 */
[----:B------:R-:W-:-:S03]  /*02d0*/  ISETP.GE.AND P1, PT, R25, R14, PT ;  /* 0x0000000e1900720c */ /* 0x000fc60003f26270 */
[----:B------:R-:W4:Y:S01]  /*02e0*/  @!P3 LDC.64 R10, c[0x0][0x220] ;  /* 0x00008800ff0abb82 */ /* 0x000f220000000a00 */
[----:B--2---:R-:W-:Y:S01]  /*02f0*/  @!P0 IMAD.WIDE.U32 R20, R19, 0x8, R20 ;  /* 0x0000000813148825 */ /* 0x004fe200078e0014 */
[----:B---3--:R-:W-:Y:S02]  /*0300*/  CS2R R12, SRZ ;  /* 0x00000000000c7805 */ /* 0x008fe4000001ff00 */
[----:B------:R-:W-:Y:S01]  /*0310*/  ISETP.GE.AND P4, PT, R15, R14, PT ;  /* 0x0000000e0f00720c */ /* 0x000fe20003f86270 */
[----:B------:R-:W-:Y:S01]  /*0320*/  IMAD.MOV.U32 R18, RZ, RZ, RZ ;  /* 0x000000ffff127224 */ /* 0x000fe200078e00ff */
[----:B------:R-:W-:Y:S01]  /*0330*/  HFMA2.MMA R19, -RZ, RZ, 0, 0 ;  /* 0x00000000ff137435 */ /* 0x000fe200000001ff */
[----:B------:R-:W-:Y:S01]  /*0340*/  BSSY B0, `(.L_x_17493) ;  /* 0x000001a000007945 */ /* 0x000fe20003800000 */
[C---:B-1----:R-:W-:Y:S01]  /*0350*/  @!P0 FMUL.FTZ R25, R17.reuse, R23 ;  /* 0x0000001711198220 */ /* 0x042fe20000410000 */
[----:B------:R-:W-:-:S03]  /*0360*/  @!P0 FMUL.FTZ R24, R17, R22 ;  /* 0x0000001611188220 */ /* 0x000fc60000410000 */
[C---:B------:R-:W-:Y:S01]  /*0370*/  @!P0 FFMA.FTZ R12, R16.reuse, R22, -R25 ;  /* 0x00000016100c8223 */ /* 0x040fe20000010819 */
[----:B------:R-:W-:-:S05]  /*0380*/  @!P0 FFMA.FTZ R13, R16, R23, R24 ;  /* 0x00000017100d8223 */ /* 0x000fca0000010018 */
[----:B------:R1:W-:Y:S01]  /*0390*/  @!P0 STG.E.64 desc[UR4][R20.64], R12 ;  /* 0x0000000c14008986 */ /* 0x0003e2000c101b04 */
[C---:B0-----:R-:W-:Y:S01]  /*03a0*/  @!P2 FMUL.FTZ R17, R5.reuse, R9 ;  /* 0x000000090511a220 */ /* 0x041fe20000410000 */
[----:B------:R-:W-:-:S03]  /*03b0*/  @!P2 FMUL.FTZ R5, R5, R8 ;  /* 0x000000080505a220 */ /* 0x000fc60000410000 */
[C---:B------:R-:W-:Y:S01]  /*03c0*/  @!P2 FFMA.FTZ R18, R4.reuse, R8, -R17 ;  /* 0x000000080412a223 */ /* 0x040fe20000010811 */
[----:B------:R-:W-:Y:S01]  /*03d0*/  CS2R R16, SRZ ;  /* 0x0000000000107805 */ /* 0x000fe2000001ff00 */
[----:B------:R-:W-:Y:S01]  /*03e0*/  @!P2 FFMA.FTZ R19, R4, R9, R5 ;  /* 0x000000090413a223 */ /* 0x000fe20000010005 */
[C---:B----4-:R-:W-:Y:S01]  /*03f0*/  @!P3 FMUL.FTZ R23, R7.reuse, R11 ;  /* 0x0000000b0717b220 */ /* 0x050fe20000410000 */
[----:B------:R-:W-:-:S03]  /*0400*/  @!P3 FMUL.FTZ R8, R7, R10 ;  /* 0x0000000a0708b220 */ /* 0x000fc60000410000 */
[C---:B------:R-:W-:Y:S01]  /*0410*/  @!P3 FFMA.FTZ R16, R6.reuse, R10, -R23 ;  /* 0x0000000a0610b223 */ /* 0x040fe20000010817 */
[----:B------:R-:W-:Y:S01]  /*0420*/  @!P3 FFMA.FTZ R17, R6, R11, R8 ;  /* 0x0000000b0611b223 */ /* 0x000fe20000010008 */
[----:B-1----:R-:W-:Y:S06]  /*0430*/  @P4 BRA `(.L_x_17494) ;  /* 0x0000000000284947 */ /* 0x002fec0003800000 */
[----:B------:R-:W0:Y:S01]  /*0440*/  LDC.64 R6, c[0x0][0x228] ;  /* 0x00008a00ff067b82 */ /* 0x000e220000000a00 */
[----:B------:R-:W-:Y:S01]  /*0450*/  LEA R5, R0, R15, 0x9 ;  /* 0x0000000f00057211 */ /* 0x000fe200078e48ff */
[----:B------:R-:W-:-:S05]  /*0460*/  VIADD R15, R15, 0x80 ;  /* 0x000000800f0f7836 */ /* 0x000fca0000000000 */
[----:B------:R-:W-:-:S13]  /*0470*/  ISETP.GE.AND P0, PT, R15, R14, PT ;  /* 0x0000000e0f00720c */ /* 0x000fda0003f06270 */
[----:B------:R-:W-:Y:S02]  /*0480*/  @!P0 LEA R9, R0, R15, 0x9 ;  /* 0x0000000f00098211 */ /* 0x000fe400078e48ff */
[----:B------:R-:W-:Y:S01]  /*0490*/  @!P0 IADD3 R15, R15, 0x80, RZ ;  /* 0x000000800f0f8810 */ /* 0x000fe20007ffe0ff */
[----:B0-----:R-:W-:-:S04]  /*04a0*/  IMAD.WIDE.U32 R4, R5, 0x8, R6 ;  /* 0x0000000805047825 */ /* 0x001fc800078e0006 */
[----:B------:R-:W-:Y:S01]  /*04b0*/  @!P0 IMAD.WIDE.U32 R6, R9, 0x8, R6 ;  /* 0x0000000809068825 */ /* 0x000fe200078e0006 */
[----:B------:R0:W-:Y:S04]  /*04c0*/  STG.E.64 desc[UR4][R4.64], R18 ;  /* 0x0000001204007986 */ /* 0x0001e8000c101b04 */
[----:B------:R0:W-:Y:S02]  /*04d0*/  @!P0 STG.E.64 desc[UR4][R6.64], R16 ;  /* 0x0000001006008986 */ /* 0x0001e4000c101b04 */
.L_x_17494:
[----:B------:R-:W-:Y:S05]  /*04e0*/  BSYNC B0 ;  /* 0x0000000000007941 */ /* 0x000fea0003800000 */
.L_x_17493:
[----:B------:R-:W1:Y:S01]  /*04f0*/  @!P1 LDC.64 R10, c[0x0][0x220] ;  /* 0x00008800ff0a9b82 */ /* 0x000e620000000a00 */
[----:B------:R-:W-:-:S13]  /*0500*/  ISETP.GE.AND P0, PT, R15, R14, PT ;  /* 0x0000000e0f00720c */ /* 0x000fda0003f06270 */
[----:B------:R-:W-:Y:S05]  /*0510*/  @P0 EXIT ;  /* 0x000000000000094d */ /* 0x000fea0003800000 */
[----:B0-----:R-:W0:Y:S01]  /*0520*/  LDC.64 R4, c[0x0][0x228] ;  /* 0x00008a00ff047b82 */ /* 0x001e220000000a00 */
[----:B------:R-:W-:Y:S01]  /*0530*/  LEA R15, R0, R15, 0x9 ;  /* 0x0000000f000f7211 */ /* 0x000fe200078e48ff */
[CC--:B-1---5:R-:W-:Y:S01]  /*0540*/  @!P1 FMUL.FTZ R9, R3.reuse, R11.reuse ;  /* 0x0000000b03099220 */ /* 0x0e2fe20000410000 */
[-C--:B------:R-:W-:Y:S01]  /*0550*/  @!P1 FMUL.FTZ R0, R3, R10.reuse ;  /* 0x0000000a03009220 */ /* 0x080fe20000410000 */
[----:B------:R-:W-:Y:S02]  /*0560*/  CS2R R6, SRZ ;  /* 0x0000000000067805 */ /* 0x000fe4000001ff00 */
[C---:B------:R-:W-:Y:S01]  /*0570*/  @!P1 FFMA.FTZ R6, R2.reuse, R10, -R9 ;  /* 0x0000000a02069223 */ /* 0x040fe20000010809 */
[----:B------:R-:W-:Y:S01]  /*0580*/  @!P1 FFMA.FTZ R7, R2, R11, R0 ;  /* 0x0000000b02079223 */ /* 0x000fe20000010000 */
[----:B0-----:R-:W-:-:S05]  /*0590*/  IMAD.WIDE.U32 R2, R15, 0x8, R4 ;  /* 0x000000080f027825 */ /* 0x001fca00078e0004 */
[----:B------:R-:W-:Y:S01]  /*05a0*/  STG.E.64 desc[UR4][R2.64], R6 ;  /* 0x0000000602007986 */ /* 0x000fe2000c101b04 */
[----:B------:R-:W-:Y:S05]  /*05b0*/  EXIT ;  /* 0x000000000000794d */ /* 0x000fea0003800000 */
.L_x_17495:
        /* <DEDUP_REMOVED lines=12> */
.L_x_19461:


//--------------------- .text._ZN2at6native29vectorized_elementwise_kernelILi2ENS0_13BUnaryFunctorIN3c107complexIfEES5_S5_NS0_15binary_internal10MulFunctorIS5_EEEESt5arrayIPcLm2EEEEviT0_T1_ --------------------------
	.section	.text._ZN2at6native29vectorized_elementwise_kernelILi2ENS0_13BUnaryFunctorIN3c107complexIfEES5_S5_NS0_15binary_internal10MulFunctorIS5_EEEESt5arrayIPcLm2EEEEviT0_T1_,"ax",@progbits
	.align	128
        .global         _ZN2at6native29vectorized_elementwise_kernelILi2ENS0_13BUnaryFunctorIN3c107complexIfEES5_S5_NS0_15binary_internal10MulFunctorIS5_EEEESt5arrayIPcLm2EEEEviT0_T1_
        .type           _ZN2at6native29vectorized_elementwise_kernelILi2ENS0_13BUnaryFunctorIN3c107complexIfEES5_S5_NS0_15binary_internal10MulFunctorIS5_EEEESt5arrayIPcLm2EEEEviT0_T1_,@function
        .size           _ZN2at6native29vectorized_elementwise_kernelILi2ENS0_13BUnaryFunctorIN3c107complexIfEES5_S5_NS0_15binary_internal10MulFunctorIS5_EEEESt5arrayIPcLm2EEEEviT0_T1_,(.L_x_19462 - _ZN2at6native29vectorized_elementwise_kernelILi2ENS0_13BUnaryFunctorIN3c107complexIfEES5_S5_NS0_15binary_internal10MulFunctorIS5_EEEESt5arrayIPcLm2EEEEviT0_T1_)
        .other          _ZN2at6native29vectorized_elementwise_kernelILi2ENS0_13BUnaryFunctorIN3c107complexIfEES5_S5_NS0_15binary_internal10MulFunctorIS5_EEEESt5arrayIPcLm2EEEEviT0_T1_,@"STO_CUDA_ENTRY STV_DEFAULT"
_ZN2at6native29vectorized_elementwise_kernelILi2ENS0_13BUnaryFunctorIN3c107complexIfEES5_S5_NS0_15binary_internal10MulFunctorIS5_EEEESt5arrayIPcLm2EEEEviT0_T1_:
.text._ZN2at6native29vectorized_elementwise_kernelILi2ENS0_13BUnaryFunctorIN3c107complexIfEES5_S5_NS0_15binary_internal10MulFunctorIS5_EEEESt5arrayIPcLm2EEEEviT0_T1_:
        /* <DEDUP_REMOVED lines=10> */
[----:B------:R-:W-:-:S07]  /*00a0*/  ULDC.64 UR6, c[0x0][0x220] ;  /* 0x0000880000067ab9 */ /* 0x000fce0000000a00 */
[----:B------:R-:W2:Y:S01]  /*00b0*/  LDC.64 R22, c[0x0][0x228] ;  /* 0x00008a00ff167b82 */ /* 0x000ea20000000a00 */
[----:B-1----:R-:W-:-:S04]  /*00c0*/  IMAD.WIDE R4, R2, 0x8, R4 ;  /* 0x0000000802047825 */ /* 0x002fc800078e0204 */
[----:B0-----:R-:W-:-:S05]  /*00d0*/  IMAD.WIDE.U32 R20, R25, 0x10, R4 ;  /* 0x0000001019147825 */ /* 0x001fca00078e0004 */
[----:B------:R-:W3:Y:S04]  /*00e0*/  LDG.E.128 R16, desc[UR4][R20.64] ;  /* 0x0000000414107981 */ /* 0x000ee8000c1e1d00 */
[----:B------:R-:W4:Y:S04]  /*00f0*/  LDG.E.128 R12, desc[UR4][R20.64+0x800] ;  /* 0x00080004140c7981 */ /* 0x000f28000c1e1d00 */
[----:B------:R-:W5:Y:S04]  /*0100*/  LDG.E.128 R4, desc[UR4][R20.64+0x1000] ;  /* 0x0010000414047981 */ /* 0x000f68000c1e1d00 */
[----:B------:R0:W5:Y:S01]  /*0110*/  LDG.E.128 R8, desc[UR4][R20.64+0x1800] ;  /* 0x0018000414087981 */ /* 0x000162000c1e1d00 */
[----:B--2---:R-:W-:-:S04]  /*0120*/  IMAD.WIDE.U32 R2, R2, 0x8, R22 ;  /* 0x0000000802027825 */ /* 0x004fc800078e0016 */
[----:B------:R-:W-:-:S04]  /*0130*/  IMAD.WIDE R2, R25, 0x10, R2 ;  /* 0x0000001019027825 */ /* 0x000fc800078e0202 */
[----:B---3--:R-:W-:Y:S01]  /*0140*/  FMUL.FTZ R25, R17, UR6 ;  /* 0x0000000611197c20 */ /* 0x008fe20008410000 */
[----:B------:R-:W-:Y:S01]  /*0150*/  FMUL.FTZ R29, R19, UR6 ;  /* 0x00000006131d7c20 */ /* 0x000fe20008410000 */
[----:B------:R-:W-:Y:S01]  /*0160*/  FMUL.FTZ R23, R17, UR7 ;  /* 0x0000000711177c20 */ /* 0x000fe20008410000 */
[----:B------:R-:W-:Y:S01]  /*0170*/  FMUL.FTZ R27, R19, UR7 ;  /* 0x00000007131b7c20 */ /* 0x000fe20008410000 */
[----:B------:R-:W-:Y:S01]  /*0180*/  FFMA.FTZ R17, R16, UR7, R25 ;  /* 0x0000000710117c23 */ /* 0x000fe20008010019 */
[----:B------:R-:W-:Y:S01]  /*0190*/  FFMA.FTZ R19, R18, UR7, R29 ;  /* 0x0000000712137c23 */ /* 0x000fe2000801001d */
[----:B------:R-:W-:Y:S01]  /*01a0*/  FFMA.FTZ R16, R16, UR6, -R23 ;  /* 0x0000000610107c23 */ /* 0x000fe20008010817 */
[----:B------:R-:W-:Y:S01]  /*01b0*/  FFMA.FTZ R18, R18, UR6, -R27 ;  /* 0x0000000612127c23 */ /* 0x000fe2000801081b */
[----:B----4-:R-:W-:Y:S01]  /*01c0*/  FMUL.FTZ R23, R13, UR6 ;  /* 0x000000060d177c20 */ /* 0x010fe20008410000 */
[----:B------:R-:W-:Y:S01]  /*01d0*/  FMUL.FTZ R27, R15, UR6 ;  /* 0x000000060f1b7c20 */ /* 0x000fe20008410000 */
[----:B0-----:R-:W-:Y:S01]  /*01e0*/  FMUL.FTZ R21, R13, UR7 ;  /* 0x000000070d157c20 */ /* 0x001fe20008410000 */
[----:B------:R-:W-:Y:S01]  /*01f0*/  FMUL.FTZ R25, R15, UR7 ;  /* 0x000000070f197c20 */ /* 0x000fe20008410000 */
[----:B------:R-:W-:Y:S01]  /*0200*/  FFMA.FTZ R13, R12, UR7, R23 ;  /* 0x000000070c0d7c23 */ /* 0x000fe20008010017 */
[----:B------:R-:W-:Y:S01]  /*0210*/  FFMA.FTZ R15, R14, UR7, R27 ;  /* 0x000000070e0f7c23 */ /* 0x000fe2000801001b */
[----:B------:R-:W-:Y:S01]  /*0220*/  FFMA.FTZ R12, R12, UR6, -R21 ;  /* 0x000000060c0c7c23 */ /* 0x000fe20008010815 */
[----:B------:R-:W-:Y:S01]  /*0230*/  FFMA.FTZ R14, R14, UR6, -R25 ;  /* 0x000000060e0e7c23 */ /* 0x000fe20008010819 */
[----:B-----5:R-:W-:Y:S01]  /*0240*/  FMUL.FTZ R23, R5, UR6 ;  /* 0x0000000605177c20 */ /* 0x020fe20008410000 */
[----:B------:R-:W-:Y:S01]  /*0250*/  FMUL.FTZ R27, R7, UR6 ;  /* 0x00000006071b7c20 */ /* 0x000fe20008410000 */
[----:B------:R-:W-:Y:S01]  /*0260*/  FMUL.FTZ R21, R5, UR7 ;  /* 0x0000000705157c20 */ /* 0x000fe20008410000 */
[----:B------:R-:W-:Y:S01]  /*0270*/  FMUL.FTZ R25, R7, UR7 ;  /* 0x0000000707197c20 */ /* 0x000fe20008410000 */
[----:B------:R-:W-:Y:S01]  /*0280*/  FFMA.FTZ R5, R4, UR7, R23 ;  /* 0x0000000704057c23 */ /* 0x000fe20008010017 */
[----:B------:R-:W-:Y:S01]  /*0290*/  FFMA.FTZ R7, R6, UR7, R27 ;  /* 0x0000000706077c23 */ /* 0x000fe2000801001b */
[----:B------:R-:W-:Y:S01]  /*02a0*/  FFMA.FTZ R4, R4, UR6, -R21 ;  /* 0x0000000604047c23 */ /* 0x000fe20008010815 */
[----:B------:R-:W-:Y:S01]  /*02b0*/  FFMA.FTZ R6, R6, UR6, -R25 ;  /* 0x0000000606067c23 */ /* 0x000fe20008010819 */
[----:B------:R-:W-:Y:S01]  /*02c0*/  FMUL.FTZ R27, R11, UR6 ;  /* 0x000000060b1b7c20 */ /* 0x000fe20008410000 */
[----:B------:R-:W-:Y:S01]  /*02d0*/  FMUL.FTZ R23, R9, UR6 ;  /* 0x0000000609177c20 */ /* 0x000fe20008410000 */
[----:B------:R-:W-:Y:S01]  /*02e0*/  FMUL.FTZ R25, R11, UR7 ;  /* 0x000000070b197c20 */ /* 0x000fe20008410000 */
[----:B------:R-:W-:Y:S01]  /*02f0*/  FMUL.FTZ R21, R9, UR7 ;  /* 0x0000000709157c20 */ /* 0x000fe20008410000 */
[----:B------:R-:W-:Y:S01]  /*0300*/  FFMA.FTZ R11, R10, UR7, R27 ;  /* 0x000000070a0b7c23 */ /* 0x000fe2000801001b */
[----:B------:R-:W-:Y:S01]  /*0310*/  FFMA.FTZ R9, R8, UR7, R23 ;  /* 0x0000000708097c23 */ /* 0x000fe20008010017 */
[----:B------:R-:W-:Y:S01]  /*0320*/  FFMA.FTZ R10, R10, UR6, -R25 ;  /* 0x000000060a0a7c23 */ /* 0x000fe20008010819 */
[----:B------:R-:W-:Y:S01]  /*0330*/  FFMA.FTZ R8, R8, UR6, -R21 ;  /* 0x0000000608087c23 */ /* 0x000fe20008010815 */
[----:B------:R-:W-:Y:S04]  /*0340*/  STG.E.128 desc[UR4][R2.64], R16 ;  /* 0x0000001002007986 */ /* 0x000fe8000c101d04 */
[----:B------:R-:W-:Y:S04]  /*0350*/  STG.E.128 desc[UR4][R2.64+0x800], R12 ;  /* 0x0008000c02007986 */ /* 0x000fe8000c101d04 */
[----:B------:R-:W-:Y:S04]  /*0360*/  STG.E.128 desc[UR4][R2.64+0x1000], R4 ;  /* 0x0010000402007986 */ /* 0x000fe8000c101d04 */
[----:B------:R-:W-:Y:S01]  /*0370*/  STG.E.128 desc[UR4][R2.64+0x1800], R8 ;  /* 0x0018000802007986 */ /* 0x000fe2000c101d04 */
[----:B------:R-:W-:Y:S05]  /*0380*/  EXIT ;  /* 0x000000000000794d */ /* 0x000fea0003800000 */
.L_x_17496:
[----:B------:R-:W0:Y:S01]  /*0390*/  S2R R3, SR_TID.X ;  /* 0x0000000000037919 */ /* 0x000e220000002100 */
[----:B------:R-:W-:Y:S02]  /*03a0*/  CS2R R6, SRZ ;  /* 0x0000000000067805 */ /* 0x000fe4000001ff00 */
[----:B0-----:R-:W-:Y:S02]  /*03b0*/  ISETP.GE.AND P1, PT, R3, R0, PT ;  /* 0x000000000300720c */ /* 0x001fe40003f26270 */
[----:B------:R-:W-:-:S11]  /*03c0*/  MOV R17, R3 ;  /* 0x0000000300117202 */ /* 0x000fd60000000f00 */
[----:B------:R-:W0:Y:S01]  /*03d0*/  @!P1 LDC.64 R8, c[0x0][0x230] ;  /* 0x00008c00ff089b82 */ /* 0x000e220000000a00 */
[----:B------:R-:W-:Y:S02]  /*03e0*/  @!P1 IADD3 R5, R2, R17, RZ ;  /* 0x0000001102059210 */ /* 0x000fe40007ffe0ff */
[----:B------:R-:W-:-:S04]  /*03f0*/  @!P1 IADD3 R17, R17, 0x80, RZ ;  /* 0x0000008011119810 */ /* 0x000fc80007ffe0ff */
[----:B------:R-:W-:-:S13]  /*0400*/  ISETP.GE.AND P0, PT, R17, R0, PT ;  /* 0x000000001100720c */ /* 0x000fda0003f06270 */
[----:B------:R-:W-:Y:S02]  /*0410*/  @!P0 IADD3 R11, R2, R17, RZ ;  /* 0x00000011020b8210 */ /* 0x000fe40007ffe0ff */
[----:B------:R-:W-:Y:S01]  /*0420*/  @!P0 IADD3 R17, R17, 0x80, RZ ;  /* 0x0000008011118810 */ /* 0x000fe20007ffe0ff */
[----:B0-----:R-:W-:Y:S02]  /*0430*/  @!P1 IMAD.WIDE.U32 R8, R5, 0x8, R8 ;  /* 0x0000000805089825 */ /* 0x001fe400078e0008 */
[----:B------:R-:W0:Y:S03]  /*0440*/  @!P0 LDC.64 R4, c[0x0][0x230] ;  /* 0x00008c00ff048b82 */ /* 0x000e260000000a00 */
[----:B------:R1:W2:Y:S01]  /*0450*/  @!P1 LDG.E.64 R6, desc[UR4][R8.64] ;  /* 0x0000000408069981 */ /* 0x0002a2000c1e1b00 */
[----:B------:R-:W-:-:S13]  /*0460*/  ISETP.GE.AND P2, PT, R17, R0, PT ;  /* 0x000000001100720c */ /* 0x000fda0003f46270 */
[----:B------:R-:W3:Y:S01]  /*0470*/  @!P2 LDC.64 R12, c[0x0][0x230] ;  /* 0x00008c00ff0cab82 */ /* 0x000ee20000000a00 */
[----:B------:R-:W-:Y:S02]  /*0480*/  @!P2 IADD3 R15, R2, R17, RZ ;  /* 0x00000011020fa210 */ /* 0x000fe40007ffe0ff */
[----:B------:R-:W-:Y:S01]  /*0490*/  @!P2 IADD3 R17, R17, 0x80, RZ ;  /* 0x000000801111a810 */ /* 0x000fe20007ffe0ff */
[----:B0-----:R-:W-:Y:S01]  /*04a0*/  @!P0 IMAD.WIDE.U32 R10, R11, 0x8, R4 ;  /* 0x000000080b0a8825 */ /* 0x001fe200078e0004 */
[----:B------:R-:W-:-:S06]  /*04b0*/  CS2R R4, SRZ ;  /* 0x0000000000047805 */ /* 0x000fcc000001ff00 */
[----:B------:R0:W4:Y:S01]  /*04c0*/  @!P0 LDG.E.64 R4, desc[UR4][R10.64] ;  /* 0x000000040a048981 */ /* 0x000122000c1e1b00 */
[----:B------:R-:W-:Y:S02]  /*04d0*/  ISETP.GE.AND P0, PT, R17, R0, PT ;  /* 0x000000001100720c */ /* 0x000fe40003f06270 */
[----:B------:R-:W-:Y:S01]  /*04e0*/  CS2R R22, SRZ ;  /* 0x0000000000167805 */ /* 0x000fe2000001ff00 */
[----:B---3--:R-:W-:-:S10]  /*04f0*/  @!P2 IMAD.WIDE.U32 R12, R15, 0x8, R12 ;  /* 0x000000080f0ca825 */ /* 0x008fd400078e000c */
[----:B-1----:R-:W1:Y:S01]  /*0500*/  @!P0 LDC.64 R8, c[0x0][0x230] ;  /* 0x00008c00ff088b82 */ /* 0x002e620000000a00 */
[----:B------:R-:W-:Y:S01]  /*0510*/  @!P0 IADD3 R19, R2, R17, RZ ;  /* 0x0000001102138210 */ /* 0x000fe20007ffe0ff */
[----:B------:R3:W5:Y:S01]  /*0520*/  @!P2 LDG.E.64 R22, desc[UR4][R12.64] ;  /* 0x000000040c16a981 */ /* 0x000762000c1e1b00 */
[----:B------:R-:W-:-:S04]  /*0530*/  @!P0 IADD3 R17, R17, 0x80, RZ ;  /* 0x0000008011118810 */ /* 0x000fc80007ffe0ff */
[----:B------:R-:W-:-:S13]  /*0540*/  ISETP.GE.AND P2, PT, R17, R0, PT ;  /* 0x000000001100720c */ /* 0x000fda0003f46270 */
[----:B------:R-:W3:Y:S01]  /*0550*/  @!P2 LDC.64 R14, c[0x0][0x230] ;  /* 0x00008c00ff0eab82 */ /* 0x000ee20000000a00 */
[----:B-1----:R-:W-:Y:S01]  /*0560*/  @!P0 IMAD.WIDE.U32 R18, R19, 0x8, R8 ;  /* 0x0000000813128825 */ /* 0x002fe200078e0008 */
[----:B------:R-:W-:Y:S02]  /*0570*/  CS2R R8, SRZ ;  /* 0x0000000000087805 */ /* 0x000fe4000001ff00 */
[----:B------:R-:W-:Y:S02]  /*0580*/  @!P2 IADD3 R21, R2, R17, RZ ;  /* 0x000000110215a210 */ /* 0x000fe40007ffe0ff */
[----:B------:R-:W-:Y:S02]  /*0590*/  @!P2 IADD3 R17, R17, 0x80, RZ ;  /* 0x000000801111a810 */ /* 0x000fe40007ffe0ff */
[----:B------:R1:W5:Y:S02]  /*05a0*/  @!P0 LDG.E.64 R8, desc[UR4][R18.64] ;  /* 0x0000000412088981 */ /* 0x000364000c1e1b00 */
[----:B------:R-:W-:-:S02]  /*05b0*/  ISETP.GE.AND P0, PT, R17, R0, PT ;  /* 0x000000001100720c */ /* 0x000fc40003f06270 */
[----:B0-----:R-:W-:-:S11]  /*05c0*/  CS2R R10, SRZ ;  /* 0x00000000000a7805 */ /* 0x001fd6000001ff00 */
[----:B---3--:R-:W1:Y:S01]  /*05d0*/  @!P0 LDC.64 R12, c[0x0][0x230] ;  /* 0x00008c00ff0c8b82 */ /* 0x008e620000000a00 */
[----:B------:R-:W-:Y:S01]  /*05e0*/  @!P2 IMAD.WIDE.U32 R20, R21, 0x8, R14 ;  /* 0x000000081514a825 */ /* 0x000fe200078e000e */
[----:B------:R-:W-:Y:S02]  /*05f0*/  @!P0 IADD3 R25, R2, R17, RZ ;  /* 0x0000001102198210 */ /* 0x000fe40007ffe0ff */
[----:B------:R-:W-:Y:S02]  /*0600*/  @!P0 IADD3 R17, R17, 0x80, RZ ;  /* 0x0000008011118810 */ /* 0x000fe40007ffe0ff */
[----:B------:R-:W3:Y:S02]  /*0610*/  @!P2 LDG.E.64 R10, desc[UR4][R20.64] ;  /* 0x00000004140aa981 */ /* 0x000ee4000c1e1b00 */
[----:B------:R-:W-:-:S13]  /*0620*/  ISETP.GE.AND P2, PT, R17, R0, PT ;  /* 0x000000001100720c */ /* 0x000fda0003f46270 */
[----:B------:R-:W0:Y:S01]  /*0630*/  @!P2 LDC.64 R14, c[0x0][0x230] ;  /* 0x00008c00ff0eab82 */ /* 0x000e220000000a00 */
[----:B-1----:R-:W-:Y:S01]  /*0640*/  @!P0 IMAD.WIDE.U32 R18, R25, 0x8, R12 ;  /* 0x0000000819128825 */ /* 0x002fe200078e000c */
[----:B------:R-:W-:Y:S02]  /*0650*/  CS2R R12, SRZ ;  /* 0x00000000000c7805 */ /* 0x000fe4000001ff00 */
[----:B------:R-:W-:Y:S02]  /*0660*/  @!P2 IADD3 R29, R2, R17, RZ ;  /* 0x00000011021da210 */ /* 0x000fe40007ffe0ff */
[----:B------:R-:W-:Y:S02]  /*0670*/  @!P2 IADD3 R17, R17, 0x80, RZ ;  /* 0x000000801111a810 */ /* 0x000fe40007ffe0ff */
[----:B------:R-:W2:Y:S01]  /*0680*/  @!P1 LDC.64 R24, c[0x0][0x220] ;  /* 0x00008800ff189b82 */ /* 0x000ea20000000a00 */
[----:B------:R1:W3:Y:S01]  /*0690*/  @!P0 LDG.E.64 R12, desc[UR4][R18.64] ;  /* 0x00000004120c8981 */ /* 0x0002e2000c1e1b00 */
[----:B------:R-:W-:-:S13]  /*06a0*/  ISETP.GE.AND P0, PT, R17, R0, PT ;  /* 0x000000001100720c */ /* 0x000fda0003f06270 */
[----:B------:R-:W1:Y:S01]  /*06b0*/  @!P0 LDC.64 R26, c[0x0][0x230] ;  /* 0x00008c00ff1a8b82 */ /* 0x000e620000000a00 */
[----:B0-----:R-:W-:Y:S01]  /*06c0*/  @!P2 IMAD.WIDE.U32 R28, R29, 0x8, R14 ;  /* 0x000000081d1ca825 */ /* 0x001fe200078e000e */
[----:B------:R-:W-:-:S06]  /*06d0*/  CS2R R14, SRZ ;  /* 0x00000000000e7805 */ /* 0x000fcc000001ff00 */
[----:B------:R-:W3:Y:S01]  /*06e0*/  @!P2 LDG.E.64 R14, desc[UR4][R28.64] ;  /* 0x000000041c0ea981 */ /* 0x000ee2000c1e1b00 */
[----:B------:R-:W-:-:S05]  /*06f0*/  @!P0 IADD3 R17, R2, R17, RZ ;  /* 0x0000001102118210 */ /* 0x000fca0007ffe0ff */
[----:B-1----:R-:W-:Y:S01]  /*0700*/  @!P0 IMAD.WIDE.U32 R26, R17, 0x8, R26 ;  /* 0x00000008111a8825 */ /* 0x002fe200078e001a */
[----:B------:R-:W-:-:S06]  /*0710*/  CS2R R16, SRZ ;  /* 0x0000000000107805 */ /* 0x000fcc000001ff00 */
[----:B------:R-:W3:Y:S01]  /*0720*/  @!P0 LDG.E.64 R16, desc[UR4][R26.64] ;  /* 0x000000041a108981 */ /* 0x000ee2000c1e1b00 */
[----:B------:R-:W-:-:S04]  /*0730*/  IADD3 R19, R3, 0x80, RZ ;  /* 0x0000008003137810 */ /* 0x000fc80007ffe0ff */
[----:B------:R-:W-:Y:S01]  /*0740*/  ISETP.GE.AND P2, PT, R19, R0, PT ;  /* 0x000000001300720c */ /* 0x000fe20003f46270 */
[----:B------:R-:W-:-:S12]  /*0750*/  HFMA2.MMA R18, -RZ, RZ, 0, 0 ;  /* 0x00000000ff127435 */ /* 0x000fd800000001ff */
[----:B------:R-:W4:Y:S01]  /*0760*/  @!P2 LDC.64 R20, c[0x0][0x220] ;  /* 0x00008800ff14ab82 */ /* 0x000f220000000a00 */
[----:B--2---:R-:W-:-:S04]  /*0770*/  @!P1 FMUL.FTZ R19, R7, R25 ;  /* 0x0000001907139220 */ /* 0x004fc80000410000 */
[----:B------:R-:W-:Y:S01]  /*0780*/  @!P1 FFMA.FTZ R18, R6, R24, -R19 ;  /* 0x0000001806129223 */ /* 0x000fe20000010813 */
[----:B------:R-:W-:-:S04]  /*0790*/  IADD3 R19, R3, 0x100, RZ ;  /* 0x0000010003137810 */ /* 0x000fc80007ffe0ff */
[----:B------:R-:W-:Y:S01]  /*07a0*/  ISETP.GE.AND P0, PT, R19, R0, PT ;  /* 0x000000001300720c */ /* 0x000fe20003f06270 */
[----:B------:R-:W-:Y:S01]  /*07b0*/  @!P1 FMUL.FTZ R7, R7, R24 ;  /* 0x0000001807079220 */ /* 0x000fe20000410000 */
[----:B------:R-:W-:-:S03]  /*07c0*/  MOV R19, RZ ;  /* 0x000000ff00137202 */ /* 0x000fc60000000f00 */
[----:B------:R-:W-:Y:S01]  /*07d0*/  @!P1 FFMA.FTZ R19, R6, R25, R7 ;  /* 0x0000001906139223 */ /* 0x000fe20000010007 */
[----:B------:R-:W-:-:S07]  /*07e0*/  HFMA2.MMA R6, -RZ, RZ, 0, 0 ;  /* 0x00000000ff067435 */ /* 0x000fce00000001ff */
[----:B------:R-:W5:Y:S01]  /*07f0*/  @!P0 LDC.64 R24, c[0x0][0x220] ;  /* 0x00008800ff188b82 */ /* 0x000f620000000a00 */
[----:B----4-:R-:W-:-:S04]  /*0800*/  @!P2 FMUL.FTZ R7, R5, R21 ;  /* 0x000000150507a220 */ /* 0x010fc80000410000 */
[----:B------:R-:W-:Y:S01]  /*0810*/  @!P2 FFMA.FTZ R6, R4, R20, -R7 ;  /* 0x000000140406a223 */ /* 0x000fe20000010807 */
[----:B------:R-:W-:-:S04]  /*0820*/  IADD3 R7, R3, 0x180, RZ ;  /* 0x0000018003077810 */ /* 0x000fc80007ffe0ff */
[----:B------:R-:W-:Y:S01]  /*0830*/  ISETP.GE.AND P3, PT, R7, R0, PT ;  /* 0x000000000700720c */ /* 0x000fe20003f66270 */
[----:B------:R-:W-:Y:S01]  /*0840*/  @!P2 FMUL.FTZ R5, R5, R20 ;  /* 0x000000140505a220 */ /* 0x000fe20000410000 */
[----:B------:R-:W-:-:S03]  /*0850*/  MOV R7, RZ ;  /* 0x000000ff00077202 */ /* 0x000fc60000000f00 */
[----:B------:R-:W-:Y:S01]  /*0860*/  @!P2 FFMA.FTZ R7, R4, R21, R5 ;  /* 0x000000150407a223 */ /* 0x000fe20000010005 */
[----:B------:R-:W-:Y:S01]  /*0870*/  HFMA2.MMA R4, -RZ, RZ, 0, 0 ;  /* 0x00000000ff047435 */ /* 0x000fe200000001ff */
[----:B-----5:R-:W-:-:S06]  /*0880*/  @!P0 FMUL.FTZ R5, R23, R25 ;  /* 0x0000001917058220 */ /* 0x020fcc0000410000 */
[----:B------:R-:W0:Y:S01]  /*0890*/  @!P3 LDC.64 R20, c[0x0][0x220] ;  /* 0x00008800ff14bb82 */ /* 0x000e220000000a00 */
[----:B------:R-:W-:Y:S01]  /*08a0*/  @!P0 FFMA.FTZ R4, R22, R24, -R5 ;  /* 0x0000001816048223 */ /* 0x000fe20000010805 */
[----:B------:R-:W-:-:S04]  /*08b0*/  IADD3 R5, R3, 0x200, RZ ;  /* 0x0000020003057810 */ /* 0x000fc80007ffe0ff */
[----:B------:R-:W-:Y:S01]  /*08c0*/  ISETP.GE.AND P2, PT, R5, R0, PT ;  /* 0x000000000500720c */ /* 0x000fe20003f46270 */
[----:B------:R-:W-:Y:S01]  /*08d0*/  @!P0 FMUL.FTZ R23, R23, R24 ;  /* 0x0000001817178220 */ /* 0x000fe20000410000 */
[----:B------:R-:W-:-:S03]  /*08e0*/  MOV R5, RZ ;  /* 0x000000ff00057202 */ /* 0x000fc60000000f00 */
[----:B------:R-:W-:Y:S01]  /*08f0*/  @!P0 FFMA.FTZ R5, R22, R25, R23 ;  /* 0x0000001916058223 */ /* 0x000fe20000010017 */
[----:B------:R-:W-:-:S07]  /*0900*/  HFMA2.MMA R22, -RZ, RZ, 0, 0 ;  /* 0x00000000ff167435 */ /* 0x000fce00000001ff */
[----:B------:R-:W3:Y:S01]  /*0910*/  @!P2 LDC.64 R24, c[0x0][0x220] ;  /* 0x00008800ff18ab82 */ /* 0x000ee20000000a00 */
[----:B0-----:R-:W-:-:S04]  /*0920*/  @!P3 FMUL.FTZ R23, R9, R21 ;  /* 0x000000150917b220 */ /* 0x001fc80000410000 */
[----:B------:R-:W-:Y:S01]  /*0930*/  @!P3 FFMA.FTZ R22, R8, R20, -R23 ;  /* 0x000000140816b223 */ /* 0x000fe20000010817 */
[----:B------:R-:W-:-:S04]  /*0940*/  IADD3 R23, R3, 0x280, RZ ;  /* 0x0000028003177810 */ /* 0x000fc80007ffe0ff */
[----:B------:R-:W-:Y:S01]  /*0950*/  ISETP.GE.AND P0, PT, R23, R0, PT ;  /* 0x000000001700720c */ /* 0x000fe20003f06270 */
[----:B------:R-:W-:Y:S01]  /*0960*/  @!P3 FMUL.FTZ R9, R9, R20 ;  /* 0x000000140909b220 */ /* 0x000fe20000410000 */
[----:B------:R-:W-:-:S03]  /*0970*/  MOV R23, RZ ;  /* 0x000000ff00177202 */ /* 0x000fc60000000f00 */
[----:B------:R-:W-:Y:S01]  /*0980*/  @!P3 FFMA.FTZ R23, R8, R21, R9 ;  /* 0x000000150817b223 */ /* 0x000fe20000010009 */
[----:B------:R-:W-:Y:S01]  /*0990*/  HFMA2.MMA R8, -RZ, RZ, 0, 0 ;  /* 0x00000000ff087435 */ /* 0x000fe200000001ff */
[----:B---3--:R-:W-:-:S06]  /*09a0*/  @!P2 FMUL.FTZ R9, R11, R25 ;  /* 0x000000190b09a220 */ /* 0x008fcc0000410000 */
        /* <DEDUP_REMOVED lines=8> */
[----:B------:R-:W1:Y:S01]  /*0a30*/  @!P3 LDC.64 R24, c[0x0][0x220] ;  /* 0x00008800ff18bb82 */ /* 0x000e620000000a00 */
[----:B0-----:R-:W-:-:S04]  /*0a40*/  @!P0 FMUL.FTZ R11, R13, R21 ;  /* 0x000000150d0b8220 */ /* 0x001fc80000410000 */
[----:B------:R-:W-:Y:S01]  /*0a50*/  @!P0 FFMA.FTZ R10, R12, R20, -R11 ;  /* 0x000000140c0a8223 */ /* 0x000fe2000001080b */
[----:B------:R-:W-:-:S04]  /*0a60*/  IADD3 R11, R3, 0x380, RZ ;  /* 0x00000380030b7810 */ /* 0x000fc80007ffe0ff */
[----:B------:R-:W-:Y:S01]  /*0a70*/  ISETP.GE.AND P2, PT, R11, R0, PT ;  /* 0x000000000b00720c */ /* 0x000fe20003f46270 */
[----:B------:R-:W-:Y:S01]  /*0a80*/  @!P0 FMUL.FTZ R13, R13, R20 ;  /* 0x000000140d0d8220 */ /* 0x000fe20000410000 */
[----:B------:R-:W-:-:S03]  /*0a90*/  MOV R11, RZ ;  /* 0x000000ff000b7202 */ /* 0x000fc60000000f00 */
[----:B------:R-:W-:Y:S01]  /*0aa0*/  @!P0 FFMA.FTZ R11, R12, R21, R13 ;  /* 0x000000150c0b8223 */ /* 0x000fe2000001000d */
[----:B------:R-:W-:-:S07]  /*0ab0*/  HFMA2.MMA R12, -RZ, RZ, 0, 0 ;  /* 0x00000000ff0c7435 */ /* 0x000fce00000001ff */
[----:B------:R-:W0:Y:S01]  /*0ac0*/  @!P2 LDC.64 R20, c[0x0][0x220] ;  /* 0x00008800ff14ab82 */ /* 0x000e220000000a00 */
[C---:B-1----:R-:W-:Y:S01]  /*0ad0*/  @!P3 FMUL.FTZ R13, R15.reuse, R25 ;  /* 0x000000190f0db220 */ /* 0x042fe20000410000 */
[----:B------:R-:W-:-:S03]  /*0ae0*/  @!P3 FMUL.FTZ R15, R15, R24 ;  /* 0x000000180f0fb220 */ /* 0x000fc60000410000 */
[C---:B------:R-:W-:Y:S01]  /*0af0*/  @!P3 FFMA.FTZ R12, R14.reuse, R24, -R13 ;  /* 0x000000180e0cb223 */ /* 0x040fe2000001080d */
[----:B------:R-:W-:Y:S01]  /*0b00*/  MOV R13, RZ ;  /* 0x000000ff000d7202 */ /* 0x000fe20000000f00 */
[----:B------:R-:W-:Y:S02]  /*0b10*/  @!P3 FFMA.FTZ R13, R14, R25, R15 ;  /* 0x000000190e0db223 */ /* 0x000fe4000001000f */
[----:B------:R-:W1:Y:S01]  /*0b20*/  @!P1 LDC.64 R24, c[0x0][0x228] ;  /* 0x00008a00ff189b82 */ /* 0x000e620000000a00 */
[----:B------:R-:W-:Y:S01]  /*0b30*/  HFMA2.MMA R14, -RZ, RZ, 0, 0 ;  /* 0x00000000ff0e7435 */ /* 0x000fe200000001ff */
[----:B0-----:R-:W-:-:S05]  /*0b40*/  @!P2 FMUL.FTZ R15, R17, R21 ;  /* 0x00000015110fa220 */ /* 0x001fca0000410000 */
[----:B------:R-:W-:Y:S01]  /*0b50*/  @!P2 FFMA.FTZ R14, R16, R20, -R15 ;  /* 0x00000014100ea223 */ /* 0x000fe2000001080f */
[----:B------:R-:W-:-:S05]  /*0b60*/  @!P1 IADD3 R15, R2, R3, RZ ;  /* 0x00000003020f9210 */ /* 0x000fca0007ffe0ff */
[----:B-1----:R-:W-:Y:S01]  /*0b70*/  @!P1 IMAD.WIDE.U32 R24, R15, 0x8, R24 ;  /* 0x000000080f189825 */ /* 0x002fe200078e0018 */
[----:B------:R-:W-:-:S04]  /*0b80*/  @!P1 IADD3 R3, R3, 0x80, RZ ;  /* 0x0000008003039810 */ /* 0x000fc80007ffe0ff */
[----:B------:R0:W-:Y:S01]  /*0b90*/  @!P1 STG.E.64 desc[UR4][R24.64], R18 ;  /* 0x0000001218009986 */ /* 0x0001e2000c101b04 */
[----:B------:R-:W-:Y:S01]  /*0ba0*/  ISETP.GE.AND P0, PT, R3, R0, PT ;  /* 0x000000000300720c */ /* 0x000fe20003f06270 */
[----:B------:R-:W-:Y:S01]  /*0bb0*/  @!P2 FMUL.FTZ R17, R17, R20 ;  /* 0x000000141111a220 */ /* 0x000fe20000410000 */
[----:B------:R-:W-:Y:S04]  /*0bc0*/  BSSY B0, `(.L_x_17497) ;  /* 0x000002e000007945 */ /* 0x000fe80003800000 */
[----:B------:R-:W-:Y:S01]  /*0bd0*/  BSSY B1, `(.L_x_17498) ;  /* 0x0000026000017945 */ /* 0x000fe20003800000 */
[----:B------:R-:W-:Y:S01]  /*0be0*/  MOV R15, RZ ;  /* 0x000000ff000f7202 */ /* 0x000fe20000000f00 */
[----:B------:R-:W-:-:S05]  /*0bf0*/  @!P2 FFMA.FTZ R15, R16, R21, R17 ;  /* 0x00000015100fa223 */ /* 0x000fca0000010011 */
[----:B0-----:R-:W-:Y:S05]  /*0c00*/  @P0 BRA `(.L_x_17499) ;  /* 0x0000000000300947 */ /* 0x001fea0003800000 */
[----:B------:R-:W0:Y:S01]  /*0c10*/  LDC.64 R16, c[0x0][0x228] ;  /* 0x00008a00ff107b82 */ /* 0x000e220000000a00 */
[----:B------:R-:W-:Y:S02]  /*0c20*/  IADD3 R19, R2, R3, RZ ;  /* 0x0000000302137210 */ /* 0x000fe40007ffe0ff */
[----:B------:R-:W-:-:S04]  /*0c30*/  IADD3 R3, R3, 0x80, RZ ;  /* 0x0000008003037810 */ /* 0x000fc80007ffe0ff */
        /* <DEDUP_REMOVED lines=9> */
.L_x_17499:
[----:B------:R-:W-:-:S13]  /*0cd0*/  ISETP.GE.AND P0, PT, R3, R0, PT ;  /* 0x000000000300720c */ /* 0x000fda0003f06270 */
[----:B------:R-:W-:Y:S05]  /*0ce0*/  @P0 BRA `(.L_x_17501) ;  /* 0x0000000000300947 */ /* 0x000fea0003800000 */
[----:B0-----:R-:W0:Y:S01]  /*0cf0*/  LDC.64 R4, c[0x0][0x228] ;  /* 0x00008a00ff047b82 */ /* 0x001e220000000a00 */
[----:B------:R-:W-:Y:S02]  /*0d00*/  IADD3 R7, R2, R3, RZ ;  /* 0x0000000302077210 */ /* 0x000fe40007ffe0ff */
[----:B------:R-:W-:-:S03]  /*0d10*/  IADD3 R3, R3, 0x80, RZ ;  /* 0x0000008003037810 */ /* 0x000fc60007ffe0ff */
[----:B0-----:R-:W-:-:S05]  /*0d20*/  IMAD.WIDE.U32 R4, R7, 0x8, R4 ;  /* 0x0000000807047825 */ /* 0x001fca00078e0004 */
[----:B------:R1:W-:Y:S02]  /*0d30*/  STG.E.64 desc[UR4][R4.64], R22 ;  /* 0x0000001604007986 */ /* 0x0003e4000c101b04 */
.L_x_17500:
[----:B------:R-:W-:-:S13]  /*0d40*/  ISETP.GE.AND P0, PT, R3, R0, PT ;  /* 0x000000000300720c */ /* 0x000fda0003f06270 */
[----:B------:R-:W-:Y:S05]  /*0d50*/  @P0 BRA `(.L_x_17502) ;  /* 0x0000000000340947 */ /* 0x000fea0003800000 */
[----:B-1----:R-:W1:Y:S01]  /*0d60*/  LDC.64 R4, c[0x0][0x228] ;  /* 0x00008a00ff047b82 */ /* 0x002e620000000a00 */
[----:B0-----:R-:W-:Y:S02]  /*0d70*/  IADD3 R7, R2, R3, RZ ;  /* 0x0000000302077210 */ /* 0x001fe40007ffe0ff */
[----:B------:R-:W-:-:S03]  /*0d80*/  IADD3 R3, R3, 0x80, RZ ;  /* 0x0000008003037810 */ /* 0x000fc60007ffe0ff */
[----:B-1----:R-:W-:-:S05]  /*0d90*/  IMAD.WIDE.U32 R4, R7, 0x8, R4 ;  /* 0x0000000807047825 */ /* 0x002fca00078e0004 */
[----:B------:R1:W-:Y:S02]  /*0da0*/  STG.E.64 desc[UR4][R4.64], R8 ;  /* 0x0000000804007986 */ /* 0x0003e4000c101b04 */
.L_x_17501:
[----:B------:R-:W-:-:S13]  /*0db0*/  ISETP.GE.AND P0, PT, R3, R0, PT ;  /* 0x000000000300720c */ /* 0x000fda0003f06270 */
[----:B------:R-:W-:Y:S05]  /*0dc0*/  @P0 BREAK B1 ;  /* 0x0000000000010942 */ /* 0x000fea0003800000 */
[----:B------:R-:W-:Y:S05]  /*0dd0*/  @P0 BRA `(.L_x_17503) ;  /* 0x0000000000300947 */ /* 0x000fea0003800000 */
[----:B01----:R-:W0:Y:S01]  /*0de0*/  LDC.64 R4, c[0x0][0x228] ;  /* 0x00008a00ff047b82 */ /* 0x003e220000000a00 */
[----:B------:R-:W-:Y:S02]  /*0df0*/  IADD3 R7, R2, R3, RZ ;  /* 0x0000000302077210 */ /* 0x000fe40007ffe0ff */
[----:B------:R-:W-:-:S03]  /*0e00*/  IADD3 R3, R3, 0x80, RZ ;  /* 0x0000008003037810 */ /* 0x000fc60007ffe0ff */
[----:B0-----:R-:W-:-:S05]  /*0e10*/  IMAD.WIDE.U32 R4, R7, 0x8, R4 ;  /* 0x0000000807047825 */ /* 0x001fca00078e0004 */
[----:B------:R2:W-:Y:S02]  /*0e20*/  STG.E.64 desc[UR4][R4.64], R10 ;  /* 0x0000000a04007986 */ /* 0x0005e4000c101b04 */
.L_x_17502:
[----:B------:R-:W-:Y:S05]  /*0e30*/  BSYNC B1 ;  /* 0x0000000000017941 */ /* 0x000fea0003800000 */
.L_x_17498:
[----:B------:R-:W-:-:S13]  /*0e40*/  ISETP.GE.AND P0, PT, R3, R0, PT ;  /* 0x000000000300720c */ /* 0x000fda0003f06270 */
[----:B-12---:R-:W1:Y:S01]  /*0e50*/  @!P0 LDC.64 R4, c[0x0][0x228] ;  /* 0x00008a00ff048b82 */ /* 0x006e620000000a00 */
[----:B0-----:R-:W-:Y:S02]  /*0e60*/  @!P0 IADD3 R7, R2, R3, RZ ;  /* 0x0000000302078210 */ /* 0x001fe40007ffe0ff */
[----:B------:R-:W-:-:S03]  /*0e70*/  @!P0 IADD3 R3, R3, 0x80, RZ ;  /* 0x0000008003038810 */ /* 0x000fc60007ffe0ff */
[----:B-1----:R-:W-:-:S05]  /*0e80*/  @!P0 IMAD.WIDE.U32 R4, R7, 0x8, R4 ;  /* 0x0000000807048825 */ /* 0x002fca00078e0004 */
[----:B------:R2:W-:Y:S02]  /*0e90*/  @!P0 STG.E.64 desc[UR4][R4.64], R12 ;  /* 0x0000000c04008986 */ /* 0x0005e4000c101b04 */
.L_x_17503:
[----:B------:R-:W-:Y:S05]  /*0ea0*/  BSYNC B0 ;  /* 0x0000000000007941 */ /* 0x000fea0003800000 */
.L_x_17497:
[----:B------:R-:W-:Y:S05]  /*0eb0*/  WARPSYNC.ALL ;  /* 0x0000000000007948 */ /* 0x000fea0003800000 */
[----:B------:R-:W-:-:S13]  /*0ec0*/  ISETP.GE.AND P0, PT, R3, R0, PT ;  /* 0x000000000300720c */ /* 0x000fda0003f06270 */
[----:B------:R-:W-:Y:S05]  /*0ed0*/  @P0 EXIT ;  /* 0x000000000000094d */ /* 0x000fea0003800000 */
[----:B012---:R-:W0:Y:S01]  /*0ee0*/  LDC.64 R4, c[0x0][0x228] ;  /* 0x00008a00ff047b82 */ /* 0x007e220000000a00 */
[----:B------:R-:W-:-:S05]  /*0ef0*/  IADD3 R3, R2, R3, RZ ;  /* 0x0000000302037210 */ /* 0x000fca0007ffe0ff */
[----:B0-----:R-:W-:-:S05]  /*0f00*/  IMAD.WIDE.U32 R2, R3, 0x8, R4 ;  /* 0x0000000803027825 */ /* 0x001fca00078e0004 */
[----:B------:R-:W-:Y:S01]  /*0f10*/  STG.E.64 desc[UR4][R2.64], R14 ;  /* 0x0000000e02007986 */ /* 0x000fe2000c101b04 */
[----:B------:R-:W-:Y:S05]  /*0f20*/  EXIT ;  /* 0x000000000000794d */ /* 0x000fea0003800000 */
.L_x_17504:
        /* <DEDUP_REMOVED lines=13> */
.L_x_19462:


//--------------------- .text._ZN2at6native29vectorized_elementwise_kernelILi4ENS0_13BUnaryFunctorIN3c107complexIfEES5_S5_NS0_15binary_internal10MulFunctorIS5_EEEESt5arrayIPcLm2EEEEviT0_T1_ --------------------------
	.section	.text._ZN2at6native29vectorized_elementwise_kernelILi4ENS0_13BUnaryFunctorIN3c107complexIfEES5_S5_NS0_15binary_internal10MulFunctorIS5_EEEESt5arrayIPcLm2EEEEviT0_T1_,"ax",@progbits
	.align	128
        .global         _ZN2at6native29vectorized_elementwise_kernelILi4ENS0_13BUnaryFunctorIN3c107complexIfEES5_S5_NS0_15binary_internal10MulFunctorIS5_EEEESt5arrayIPcLm2EEEEviT0_T1_
        .type           _ZN2at6native29vectorized_elementwise_kernelILi4ENS0_13BUnaryFunctorIN3c107complexIfEES5_S5_NS0_15binary_internal10MulFunctorIS5_EEEESt5arrayIPcLm2EEEEviT0_T1_,@function
        .size           _ZN2at6native29vectorized_elementwise_kernelILi4ENS0_13BUnaryFunctorIN3c107complexIfEES5_S5_NS0_15binary_internal10MulFunctorIS5_EEEESt5arrayIPcLm2EEEEviT0_T1_,(.L_x_19463 - _ZN2at6native29vectorized_elementwise_kernelILi4ENS0_13BUnaryFunctorIN3c107complexIfEES5_S5_NS0_15binary_internal10MulFunctorIS5_EEEESt5arrayIPcLm2EEEEviT0_T1_)
        .other          _ZN2at6native29vectorized_elementwise_kernelILi4ENS0_13BUnaryFunctorIN3c107complexIfEES5_S5_NS0_15binary_internal10MulFunctorIS5_EEEESt5arrayIPcLm2EEEEviT0_T1_,@"STO_CUDA_ENTRY STV_DEFAULT"
_ZN2at6native29vectorized_elementwise_kernelILi4ENS0_13BUnaryFunctorIN3c107complexIfEES5_S5_NS0_15binary_internal10MulFunctorIS5_EEEESt5arrayIPcLm2EEEEviT0_T1_:
.text._ZN2at6native29vectorized_elementwise_kernelILi4ENS0_13BUnaryFunctorIN3c107complexIfEES5_S5_NS0_15binary_internal10MulFunctorIS5_EEEESt5arrayIPcLm2EEEEviT0_T1_:
        /* <DEDUP_REMOVED lines=57> */
.L_x_17505:
        /* <DEDUP_REMOVED lines=148> */
.L_x_17508:
[----:B------:R-:W-:-:S13]  /*0cd0*/  ISETP.GE.AND P0, PT, R3, R0, PT ;  /* 0x000000000300720c */ /* 0x000fda0003f06270 */
[----:B------:R-:W-:Y:S05]  /*0ce0*/  @P0 BRA `(.L_x_17510) ;  /* 0x0000000000300947 */ /* 0x000fea0003800000 */
[----:B0-----:R-:W0:Y:S01]  /*0cf0*/  LDC.64 R4, c[0x0][0x228] ;  /* 0x00008a00ff047b82 */ /* 0x001e220000000a00 */
[----:B------:R-:W-:Y:S02]  /*0d00*/  IADD3 R7, R2, R3, RZ ;  /* 0x0000000302077210 */ /* 0x000fe40007ffe0ff */
[----:B------:R-:W-:-:S03]  /*0d10*/  IADD3 R3, R3, 0x80, RZ ;  /* 0x0000008003037810 */ /* 0x000fc60007ffe0ff */
[----:B0-----:R-:W-:-:S05]  /*0d20*/  IMAD.WIDE.U32 R4, R7, 0x8, R4 ;  /* 0x0000000807047825 */ /* 0x001fca00078e0004 */
[----:B------:R1:W-:Y:S02]  /*0d30*/  STG.E.64 desc[UR4][R4.64], R22 ;  /* 0x0000001604007986 */ /* 0x0003e4000c101b04 */
.L_x_17509:
[----:B------:R-:W-:-:S13]  /*0d40*/  ISETP.GE.AND P0, PT, R3, R0, PT ;  /* 0x000000000300720c */ /* 0x000fda0003f06270 */
[----:B------:R-:W-:Y:S05]  /*0d50*/  @P0 BRA `(.L_x_17511) ;  /* 0x0000000000340947 */ /* 0x000fea0003800000 */
[----:B-1----:R-:W1:Y:S01]  /*0d60*/  LDC.64 R4, c[0x0][0x228] ;  /* 0x00008a00ff047b82 */ /* 0x002e620000000a00 */
[----:B0-----:R-:W-:Y:S02]  /*0d70*/  IADD3 R7, R2, R3, RZ ;  /* 0x0000000302077210 */ /* 0x001fe40007ffe0ff */
[----:B------:R-:W-:-:S03]  /*0d80*/  IADD3 R3, R3, 0x80, RZ ;  /* 0x0000008003037810 */ /* 0x000fc60007ffe0ff */
[----:B-1----:R-:W-:-:S05]  /*0d90*/  IMAD.WIDE.U32 R4, R7, 0x8, R4 ;  /* 0x0000000807047825 */ /* 0x002fca00078e0004 */
[----:B------:R1:W-:Y:S02]  /*0da0*/  STG.E.64 desc[UR4][R4.64], R8 ;  /* 0x0000000804007986 */ /* 0x0003e4000c101b04 */
.L_x_17510:
        /* <DEDUP_REMOVED lines=8> */
.L_x_17511:
[----:B------:R-:W-:Y:S05]  /*0e30*/  BSYNC B1 ;  /* 0x0000000000017941 */ /* 0x000fea0003800000 */
.L_x_17507:
[----:B------:R-:W-:-:S13]  /*0e40*/  ISETP.GE.AND P0, PT, R3, R0, PT ;  /* 0x000000000300720c */ /* 0x000fda0003f06270 */
[----:B-12---:R-:W1:Y:S01]  /*0e50*/  @!P0 LDC.64 R4, c[0x0][0x228] ;  /* 0x00008a00ff048b82 */ /* 0x006e620000000a00 */
[----:B0-----:R-:W-:Y:S02]  /*0e60*/  @!P0 IADD3 R7, R2, R3, RZ ;  /* 0x0000000302078210 */ /* 0x001fe40007ffe0ff */
[----:B------:R-:W-:-:S03]  /*0e70*/  @!P0 IADD3 R3, R3, 0x80, RZ ;  /* 0x0000008003038810 */ /* 0x000fc60007ffe0ff */
[----:B-1----:R-:W-:-:S05]  /*0e80*/  @!P0 IMAD.WIDE.U32 R4, R7, 0x8, R4 ;  /* 0x0000000807048825 */ /* 0x002fca00078e0004 */
[----:B------:R2:W-:Y:S02]  /*0e90*/  @!P0 STG.E.64 desc[UR4][R4.64], R12 ;  /* 0x0000000c04008986 */ /* 0x0005e4000c101b04 */
.L_x_17512:
[----:B------:R-:W-:Y:S05]  /*0ea0*/  BSYNC B0 ;  /* 0x0000000000007941 */ /* 0x000fea0003800000 */
.L_x_17506:
        /* <DEDUP_REMOVED lines=8> */
.L_x_17513:
        /* <DEDUP_REMOVED lines=13> */
.L_x_19463:


//--------------------- .text._ZN2at6native29vectorized_elementwise_kernelILi8ENS0_13BUnaryFunctorIN3c107complexIfEES5_S5_NS0_15binary_internal10MulFunctorIS5_EEEESt5arrayIPcLm2EEEEviT0_T1_ --------------------------
	.section	.text._ZN2at6native29vectorized_elementwise_kernelILi8ENS0_13BUnaryFunctorIN3c107complexIfEES5_S5_NS0_15binary_internal10MulFunctorIS5_EEEESt5arrayIPcLm2EEEEviT0_T1_,"ax",@progbits
	.align	128
        .global         _ZN2at6native29vectorized_elementwise_kernelILi8ENS0_13BUnaryFunctorIN3c107complexIfEES5_S5_NS0_15binary_internal10MulFunctorIS5_EEEESt5arrayIPcLm2EEEEviT0_T1_
        .type           _ZN2at6native29vectorized_elementwise_kernelILi8ENS0_13BUnaryFunctorIN3c107complexIfEES5_S5_NS0_15binary_internal10MulFunctorIS5_EEEESt5arrayIPcLm2EEEEviT0_T1_,@function
        .size           _ZN2at6native29vectorized_elementwise_kernelILi8ENS0_13BUnaryFunctorIN3c107complexIfEES5_S5_NS0_15binary_internal10MulFunctorIS5_EEEESt5arrayIPcLm2EEEEviT0_T1_,(.L_x_19464 - _ZN2at6native29vectorized_elementwise_kernelILi8ENS0_13BUnaryFunctorIN3c107complexIfEES5_S5_NS0_15binary_internal10MulFunctorIS5_EEEESt5arrayIPcLm2EEEEviT0_T1_)
        .other          _ZN2at6native29vectorized_elementwise_kernelILi8ENS0_13BUnaryFunctorIN3c107complexIfEES5_S5_NS0_15binary_internal10MulFunctorIS5_EEEESt5arrayIPcLm2EEEEviT0_T1_,@"STO_CUDA_ENTRY STV_DEFAULT"
_ZN2at6native29vectorized_elementwise_kernelILi8ENS0_13BUnaryFunctorIN3c107complexIfEES5_S5_NS0_15binary_internal10MulFunctorIS5_EEEESt5arrayIPcLm2EEEEviT0_T1_:
.text._ZN2at6native29vectorized_elementwise_kernelILi8ENS0_13BUnaryFunctorIN3c107complexIfEES5_S5_NS0_15binary_internal10MulFunctorIS5_EEEESt5arrayIPcLm2EEEEviT0_T1_:
        /* <DEDUP_REMOVED lines=57> */
.L_x_17514:
        /* <DEDUP_REMOVED lines=148> */
.L_x_17517:
[----:B------:R-:W-:-:S13]  /*0cd0*/  ISETP.GE.AND P0, PT, R3, R0, PT ;  /* 0x000000000300720c */ /* 0x000fda0003f06270 */
[----:B------:R-:W-:Y:S05]  /*0ce0*/  @P0 BRA `(.L_x_17519) ;  /* 0x0000000000300947 */ /* 0x000fea0003800000 */
[----:B0-----:R-:W0:Y:S01]  /*0cf0*/  LDC.64 R4, c[0x0][0x228] ;  /* 0x00008a00ff047b82 */ /* 0x001e220000000a00 */
[----:B------:R-:W-:Y:S02]  /*0d00*/  IADD3 R7, R2, R3, RZ ;  /* 0x0000000302077210 */ /* 0x000fe40007ffe0ff */
[----:B------:R-:W-:-:S03]  /*0d10*/  IADD3 R3, R3, 0x80, RZ ;  /* 0x0000008003037810 */ /* 0x000fc60007ffe0ff */
[----:B0-----:R-:W-:-:S05]  /*0d20*/  IMAD.WIDE.U32 R4, R7, 0x8, R4 ;  /* 0x0000000807047825 */ /* 0x001fca00078e0004 */
[----:B------:R1:W-:Y:S02]  /*0d30*/  STG.E.64 desc[UR4][R4.64], R22 ;  /* 0x0000001604007986 */ /* 0x0003e4000c101b04 */
.L_x_17518:
[----:B------:R-:W-:-:S13]  /*0d40*/  ISETP.GE.AND P0, PT, R3, R0, PT ;  /* 0x000000000300720c */ /* 0x000fda0003f06270 */
[----:B------:R-:W-:Y:S05]  /*0d50*/  @P0 BRA `(.L_x_17520) ;  /* 0x0000000000340947 */ /* 0x000fea0003800000 */
[----:B-1----:R-:W1:Y:S01]  /*0d60*/  LDC.64 R4, c[0x0][0x228] ;  /* 0x00008a00ff047b82 */ /* 0x002e620000000a00 */
[----:B0-----:R-:W-:Y:S02]  /*0d70*/  IADD3 R7, R2, R3, RZ ;  /* 0x0000000302077210 */ /* 0x001fe40007ffe0ff */
[----:B------:R-:W-:-:S03]  /*0d80*/  IADD3 R3, R3, 0x80, RZ ;  /* 0x0000008003037810 */ /* 0x000fc60007ffe0ff */
[----:B-1----:R-:W-:-:S05]  /*0d90*/  IMAD.WIDE.U32 R4, R7, 0x8, R4 ;  /* 0x0000000807047825 */ /* 0x002fca00078e0004 */
[----:B------:R1:W-:Y:S02]  /*0da0*/  STG.E.64 desc[UR4][R4.64], R8 ;  /* 0x0000000804007986 */ /* 0x0003e4000c101b04 */
.L_x_17519:
        /* <DEDUP_REMOVED lines=8> */
.L_x_17520:
[----:B------:R-:W-:Y:S05]  /*0e30*/  BSYNC B1 ;  /* 0x0000000000017941 */ /* 0x000fea0003800000 */
.L_x_17516:
[----:B------:R-:W-:-:S13]  /*0e40*/  ISETP.GE.AND P0, PT, R3, R0, PT ;  /* 0x000000000300720c */ /* 0x000fda0003f06270 */
[----:B-12---:R-:W1:Y:S01]  /*0e50*/  @!P0 LDC.64 R4, c[0x0][0x228] ;  /* 0x00008a00ff048b82 */ /* 0x006e620000000a00 */
[----:B0-----:R-:W-:Y:S02]  /*0e60*/  @!P0 IADD3 R7, R2, R3, RZ ;  /* 0x0000000302078210 */ /* 0x001fe40007ffe0ff */
[----:B------:R-:W-:-:S03]  /*0e70*/  @!P0 IADD3 R3, R3, 0x80, RZ ;  /* 0x0000008003038810 */ /* 0x000fc60007ffe0ff */
[----:B-1----:R-:W-:-:S05]  /*0e80*/  @!P0 IMAD.WIDE.U32 R4, R7, 0x8, R4 ;  /* 0x0000000807048825 */ /* 0x002fca00078e0004 */
[----:B------:R2:W-:Y:S02]  /*0e90*/  @!P0 STG.E.64 desc[UR4][R4.64], R12 ;  /* 0x0000000c04008986 */ /* 0x0005e4000c101b04 */
.L_x_17521:
[----:B------:R-:W-:Y:S05]  /*0ea0*/  BSYNC B0 ;  /* 0x0000000000007941 */ /* 0x000fea0003800000 */
.L_x_17515:
        /* <DEDUP_REMOVED lines=8> */
.L_x_17522:
        /* <DEDUP_REMOVED lines=13> */
.L_x_19464:


//--------------------- .text._ZN2at6native18elementwise_kernelILi128ELi4EZNS0_15gpu_kernel_implINS0_13BUnaryFunctorIN3c107complexIdEES6_S6_NS0_15binary_internal10MulFunctorIS6_EEEEEEvRNS_18TensorIteratorBaseERKT_EUliE_EEviT1_ --------------------------
	.section	.text._ZN2at6native18elementwise_kernelILi128ELi4EZNS0_15gpu_kernel_implINS0_13BUnaryFunctorIN3c107complexIdEES6_S6_NS0_15binary_internal10MulFunctorIS6_EEEEEEvRNS_18TensorIteratorBaseERKT_EUliE_EEviT1_,"ax",@progbits
	.align	128
        .global         _ZN2at6native18elementwise_kernelILi128ELi4EZNS0_15gpu_kernel_implINS0_13BUnaryFunctorIN3c107complexIdEES6_S6_NS0_15binary_internal10MulFunctorIS6_EEEEEEvRNS_18TensorIteratorBaseERKT_EUliE_EEviT1_
        .type           _ZN2at6native18elementwise_kernelILi128ELi4EZNS0_15gpu_kernel_implINS0_13BUnaryFunctorIN3c107complexIdEES6_S6_NS0_15binary_internal10MulFunctorIS6_EEEEEEvRNS_18TensorIteratorBaseERKT_EUliE_EEviT1_,@function
        .size           _ZN2at6native18elementwise_kernelILi128ELi4EZNS0_15gpu_kernel_implINS0_13BUnaryFunctorIN3c107complexIdEES6_S6_NS0_15binary_internal10MulFunctorIS6_EEEEEEvRNS_18TensorIteratorBaseERKT_EUliE_EEviT1_,(.L_x_19465 - _ZN2at6native18elementwise_kernelILi128ELi4EZNS0_15gpu_kernel_implINS0_13BUnaryFunctorIN3c107complexIdEES6_S6_NS0_15binary_internal10MulFunctorIS6_EEEEEEvRNS_18TensorIteratorBaseERKT_EUliE_EEviT1_)
        .other          _ZN2at6native18elementwise_kernelILi128ELi4EZNS0_15gpu_kernel_implINS0_13BUnaryFunctorIN3c107complexIdEES6_S6_NS0_15binary_internal10MulFunctorIS6_EEEEEEvRNS_18TensorIteratorBaseERKT_EUliE_EEviT1_,@"STO_CUDA_ENTRY STV_DEFAULT"
_ZN2at6native18elementwise_kernelILi128ELi4EZNS0_15gpu_kernel_implINS0_13BUnaryFunctorIN3c107complexIdEES6_S6_NS0_15binary_internal10MulFunctorIS6_EEEEEEvRNS_18TensorIteratorBaseERKT_EUliE_EEviT1_:
.text._ZN2at6native18elementwise_kernelILi128ELi4EZNS0_15gpu_kernel_implINS0_13BUnaryFunctorIN3c107complexIdEES6_S6_NS0_15binary_internal10MulFunctorIS6_EEEEEEvRNS_18TensorIteratorBaseERKT_EUliE_EEviT1_:
        /* <DEDUP_REMOVED lines=314> */
.L_x_17525:
        /* <DEDUP_REMOVED lines=22> */
.L_x_17529:
[----:B------:R-:W2:Y:S01]  /*1500*/  LDG.E.U8 R2, desc[UR36][R2.64] ;  /* 0x0000002402027981 */ /* 0x000ea2000c1e1100 */
[----:B------:R-:W-:Y:S01]  /*1510*/  CS2R R6, SRZ ;  /* 0x0000000000067805 */ /* 0x000fe2000001ff00 */
[----:B--2---:R0:W1:Y:S01]  /*1520*/  I2F.F64.U16 R4, R2 ;  /* 0x0000000200047312 */ /* 0x0040620000101800 */
[----:B------:R-:W-:Y:S05]  /*1530*/  BRA `(.L_x_17531) ;  /* 0x0000000c00c87947 */ /* 0x000fea0003800000 */
.L_x_17528:
        /* <DEDUP_REMOVED lines=10> */
.L_x_17533:
[----:B------:R-:W2:Y:S01]  /*15e0*/  LDG.E R2, desc[UR36][R2.64] ;  /* 0x0000002402027981 */ /* 0x000ea2000c1e1900 */
[----:B------:R-:W-:Y:S01]  /*15f0*/  CS2R R6, SRZ ;  /* 0x0000000000067805 */ /* 0x000fe2000001ff00 */
[----:B--2---:R0:W1:Y:S01]  /*1600*/  I2F.F64 R4, R2 ;  /* 0x0000000200047312 */ /* 0x0040620000201c00 */
[----:B------:R-:W-:Y:S05]  /*1610*/  BRA `(.L_x_17531) ;  /* 0x0000000c00907947 */ /* 0x000fea0003800000 */
.L_x_17532:
[----:B------:R-:W2:Y:S01]  /*1620*/  LDG.E.U16 R2, desc[UR36][R2.64] ;  /* 0x0000002402027981 */ /* 0x000ea2000c1e1500 */
[----:B------:R-:W-:Y:S01]  /*1630*/  CS2R R6, SRZ ;  /* 0x0000000000067805 */ /* 0x000fe2000001ff00 */
[----:B--2---:R0:W1:Y:S01]  /*1640*/  I2F.F64.S16 R4, R2 ;  /* 0x0000000200047312 */ /* 0x0040620000101c00 */
[----:B------:R-:W-:Y:S05]  /*1650*/  BRA `(.L_x_17531) ;  /* 0x0000000c00807947 */ /* 0x000fea0003800000 */
.L_x_17527:
        /* <DEDUP_REMOVED lines=11> */
.L_x_17535:
[----:B------:R-:W2:Y:S01]  /*1710*/  LDG.E.U16 R0, desc[UR36][R2.64] ;  /* 0x0000002402007981 */ /* 0x000ea2000c1e1500 */
[----:B------:R-:W-:Y:S01]  /*1720*/  CS2R R6, SRZ ;  /* 0x0000000000067805 */ /* 0x000fe2000001ff00 */
[----:B--2---:R-:W-:-:S05]  /*1730*/  HADD2.F32 R0, -RZ, R0.H0_H0 ;  /* 0x20000000ff007230 */ /* 0x004fca0000004100 */
[----:B------:R-:W-:-:S04]  /*1740*/  FMUL.FTZ R0, R0, 1 ;  /* 0x3f80000000007820 */ /* 0x000fc80000410000 */
[----:B------:R0:W1:Y:S01]  /*1750*/  F2F.F64.F32 R4, R0 ;  /* 0x0000000000047310 */ /* 0x0000620000201800 */
[----:B------:R-:W-:Y:S05]  /*1760*/  BRA `(.L_x_17531) ;  /* 0x0000000c003c7947 */ /* 0x000fea0003800000 */
.L_x_17534:
        /* <DEDUP_REMOVED lines=12> */
.L_x_17537:
[----:B------:R-:W2:Y:S02]  /*1830*/  LDG.E R0, desc[UR36][R2.64] ;  /* 0x0000002402007981 */ /* 0x000ea4000c1e1900 */
[--C-:B--2---:R-:W-:Y:S02]  /*1840*/  HADD2.F32 R4, -RZ, R0.reuse.H1_H1 ;  /* 0x30000000ff047230 */ /* 0x104fe40000004100 */
[----:B------:R-:W-:-:S03]  /*1850*/  HADD2.F32 R0, -RZ, R0.H0_H0 ;  /* 0x20000000ff007230 */ /* 0x000fc60000004100 */
[----:B------:R-:W-:Y:S02]  /*1860*/  FMUL.FTZ R6, R4, 1 ;  /* 0x3f80000004067820 */ /* 0x000fe40000410000 */
[----:B------:R-:W-:-:S04]  /*1870*/  FMUL.FTZ R0, R0, 1 ;  /* 0x3f80000000007820 */ /* 0x000fc80000410000 */
[----:B------:R-:W0:Y:S08]  /*1880*/  F2F.F64.F32 R6, R6 ;  /* 0x0000000600067310 */ /* 0x000e300000201800 */
[----:B------:R1:W2:Y:S01]  /*1890*/  F2F.F64.F32 R4, R0 ;  /* 0x0000000000047310 */ /* 0x0002a20000201800 */
[----:B------:R-:W-:Y:S05]  /*18a0*/  BRA `(.L_x_17531) ;  /* 0x0000000800ec7947 */ /* 0x000fea0003800000 */
.L_x_17536:
[----:B------:R0:W5:Y:S01]  /*18b0*/  LDG.E.64 R4, desc[UR36][R2.64] ;  /* 0x0000002402047981 */ /* 0x000162000c1e1b00 */
[----:B------:R-:W-:Y:S01]  /*18c0*/  CS2R R6, SRZ ;  /* 0x0000000000067805 */ /* 0x000fe2000001ff00 */
[----:B------:R-:W-:Y:S06]  /*18d0*/  BRA `(.L_x_17531) ;  /* 0x0000000800e07947 */ /* 0x000fec0003800000 */
.L_x_17526:
        /* <DEDUP_REMOVED lines=14> */
.L_x_17540:
[----:B------:R0:W5:Y:S01]  /*19c0*/  LDG.E.128 R4, desc[UR36][R2.64] ;  /* 0x0000002402047981 */ /* 0x000162000c1e1d00 */
[----:B------:R-:W-:Y:S05]  /*19d0*/  BRA `(.L_x_17531) ;  /* 0x0000000800a07947 */ /* 0x000fea0003800000 */
.L_x_17539:
        /* <DEDUP_REMOVED lines=22> */
[----:B------:R-:W-:Y:S02]  /*1b40*/  LOP3.LUT R5, R5, 0x7f800000, R6, 0xf8, !PT ;  /* 0x7f80000005057812 */ /* 0x000fe400078ef806 */
[----:B------:R-:W-:Y:S02]  /*1b50*/  CS2R R6, SRZ ;  /* 0x0000000000067805 */ /* 0x000fe4000001ff00 */
[----:B------:R-:W-:-:S04]  /*1b60*/  LOP3.LUT R5, R5, R2, RZ, 0x30, !PT ;  /* 0x0000000205057212 */ /* 0x000fc800078e30ff */
[----:B------:R-:W-:-:S05]  /*1b70*/  LOP3.LUT R5, R5, 0x80000000, R0, 0xf8, !PT ;  /* 0x8000000005057812 */ /* 0x000fca00078ef800 */
[----:B------:R-:W-:-:S06]  /*1b80*/  FMUL.FTZ R5, R5, 1 ;  /* 0x3f80000005057820 */ /* 0x000fcc0000410000 */
[----:B------:R-:W0:Y:S01]  /*1b90*/  F2F.F64.F32 R4, R5 ;  /* 0x0000000500047310 */ /* 0x000e220000201800 */
[----:B------:R-:W-:Y:S05]  /*1ba0*/  BRA `(.L_x_17531) ;  /* 0x00000008002c7947 */ /* 0x000fea0003800000 */
.L_x_17542:
        /* <DEDUP_REMOVED lines=16> */
.L_x_17541:
[----:B------:R-:W2:Y:S01]  /*1cb0*/  LDG.E.U16 R0, desc[UR36][R2.64] ;  /* 0x0000002402007981 */ /* 0x000ea2000c1e1500 */
[----:B------:R-:W-:Y:S01]  /*1cc0*/  CS2R R6, SRZ ;  /* 0x0000000000067805 */ /* 0x000fe2000001ff00 */
[----:B--2---:R-:W-:-:S04]  /*1cd0*/  IMAD.U32 R0, R0, 0x10000, RZ ;  /* 0x0001000000007824 */ /* 0x004fc800078e00ff */
[----:B------:R-:W-:-:S04]  /*1ce0*/  FMUL.FTZ R0, R0, 1 ;  /* 0x3f80000000007820 */ /* 0x000fc80000410000 */
[----:B------:R0:W1:Y:S01]  /*1cf0*/  F2F.F64.F32 R4, R0 ;  /* 0x0000000000047310 */ /* 0x0000620000201800 */
[----:B------:R-:W-:Y:S05]  /*1d00*/  BRA `(.L_x_17531) ;  /* 0x0000000400d47947 */ /* 0x000fea0003800000 */
.L_x_17538:
        /* <DEDUP_REMOVED lines=12> */
.L_x_17545:
        /* <DEDUP_REMOVED lines=21> */
.L_x_17549:
[----:B------:R-:W-:Y:S05]  /*1f20*/  BSYNC B1 ;  /* 0x0000000000017941 */ /* 0x000fea0003800000 */
.L_x_17548:
[----:B------:R-:W-:Y:S01]  /*1f30*/  LEA R3, R0, 0x3b800000, 0x17 ;  /* 0x3b80000000037811 */ /* 0x000fe200078eb8ff */
[----:B------:R-:W-:-:S05]  /*1f40*/  IMAD.SHL.U32 R0, R2, 0x100000, RZ ;  /* 0x0010000002007824 */ /* 0x000fca00078e00ff */
[----:B------:R-:W-:-:S07]  /*1f50*/  LOP3.LUT R0, R3, R0, R4, 0xfe, !PT ;  /* 0x0000000003007212 */ /* 0x000fce00078efe04 */
.L_x_17547:
[----:B------:R-:W-:Y:S05]  /*1f60*/  BSYNC B0 ;  /* 0x0000000000007941 */ /* 0x000fea0003800000 */
.L_x_17546:
[----:B------:R-:W-:Y:S01]  /*1f70*/  FMUL.FTZ R0, R0, 1 ;  /* 0x3f80000000007820 */ /* 0x000fe20000410000 */
[----:B------:R-:W-:-:S03]  /*1f80*/  CS2R R6, SRZ ;  /* 0x0000000000067805 */ /* 0x000fc6000001ff00 */
[----:B------:R2:W3:Y:S01]  /*1f90*/  F2F.F64.F32 R4, R0 ;  /* 0x0000000000047310 */ /* 0x0004e20000201800 */
[----:B------:R-:W-:Y:S05]  /*1fa0*/  BRA `(.L_x_17531) ;  /* 0x00000004002c7947 */ /* 0x000fea0003800000 */
.L_x_17544:
        /* <DEDUP_REMOVED lines=21> */
.L_x_17553:
[----:B------:R-:W-:Y:S05]  /*2100*/  BSYNC B1 ;  /* 0x0000000000017941 */ /* 0x000fea0003800000 */
.L_x_17552:
[----:B------:R-:W-:Y:S01]  /*2110*/  LEA R3, R0, 0x37800000, 0x17 ;  /* 0x3780000000037811 */ /* 0x000fe200078eb8ff */
[----:B------:R-:W-:-:S05]  /*2120*/  IMAD.SHL.U32 R0, R2, 0x200000, RZ ;  /* 0x0020000002007824 */ /* 0x000fca00078e00ff */
[----:B------:R-:W-:-:S07]  /*2130*/  LOP3.LUT R0, R3, R0, R4, 0xfe, !PT ;  /* 0x0000000003007212 */ /* 0x000fce00078efe04 */
.L_x_17551:
[----:B------:R-:W-:Y:S05]  /*2140*/  BSYNC B0 ;  /* 0x0000000000007941 */ /* 0x000fea0003800000 */
.L_x_17550:
[----:B------:R-:W-:Y:S01]  /*2150*/  FMUL.FTZ R0, R0, 1 ;  /* 0x3f80000000007820 */ /* 0x000fe20000410000 */
[----:B------:R-:W-:-:S03]  /*2160*/  CS2R R6, SRZ ;  /* 0x0000000000067805 */ /* 0x000fc6000001ff00 */
[----:B------:R4:W0:Y:S01]  /*2170*/  F2F.F64.F32 R4, R0 ;  /* 0x0000000000047310 */ /* 0x0008220000201800 */
[----:B------:R-:W-:Y:S05]  /*2180*/  BRA `(.L_x_17531) ;  /* 0x0000000000b47947 */ /* 0x000fea0003800000 */
.L_x_17543:
        /* <DEDUP_REMOVED lines=14> */
.L_x_17557:
[----:B------:R-:W-:Y:S05]  /*2270*/  BSYNC B0 ;  /* 0x0000000000007941 */ /* 0x000fea0003800000 */
.L_x_17556:
[----:B------:R-:W-:Y:S01]  /*2280*/  FMUL.FTZ R0, R0, 1 ;  /* 0x3f80000000007820 */ /* 0x000fe20000410000 */
[----:B------:R-:W-:-:S03]  /*2290*/  CS2R R6, SRZ ;  /* 0x0000000000067805 */ /* 0x000fc6000001ff00 */
[----:B------:R0:W1:Y:S01]  /*22a0*/  F2F.F64.F32 R4, R0 ;  /* 0x0000000000047310 */ /* 0x0000620000201800 */
[----:B------:R-:W-:Y:S05]  /*22b0*/  BRA `(.L_x_17531) ;  /* 0x0000000000687947 */ /* 0x000fea0003800000 */
.L_x_17530:
        /* <DEDUP_REMOVED lines=16> */
.L_x_17558:
[----:B------:R-:W-:Y:S02]  /*23c0*/  CS2R R4, SRZ ;  /* 0x0000000000047805 */ /* 0x000fe4000001ff00 */
[----:B------:R-:W-:Y:S01]  /*23d0*/  CS2R R6, SRZ ;  /* 0x0000000000067805 */ /* 0x000fe2000001ff00 */
[----:B------:R-:W-:Y:S06]  /*23e0*/  BRA `(.L_x_17531) ;  /* 0x00000000001c7947 */ /* 0x000fec0003800000 */
.L_x_17555:
[----:B------:R-:W2:Y:S01]  /*23f0*/  LDG.E.64 R4, desc[UR36][R2.64] ;  /* 0x0000002402047981 */ /* 0x000ea2000c1e1b00 */
[----:B------:R-:W-:Y:S01]  /*2400*/  CS2R R6, SRZ ;  /* 0x0000000000067805 */ /* 0x000fe2000001ff00 */
[----:B--2---:R-:W0:Y:S01]  /*2410*/  I2F.F64.U64 R4, R4 ;  /* 0x0000000400047312 */ /* 0x004e220000301800 */
[----:B------:R-:W-:Y:S05]  /*2420*/  BRA `(.L_x_17531) ;  /* 0x00000000000c7947 */ /* 0x000fea0003800000 */
.L_x_17554:
[----:B------:R-:W2:Y:S01]  /*2430*/  LDG.E R2, desc[UR36][R2.64] ;  /* 0x0000002402027981 */ /* 0x000ea2000c1e1900 */
[----:B------:R-:W-:Y:S01]  /*2440*/  CS2R R6, SRZ ;  /* 0x0000000000067805 */ /* 0x000fe2000001ff00 */
[----:B--2---:R0:W1:Y:S06]  /*2450*/  I2F.F64.U32 R4, R2 ;  /* 0x0000000200047312 */ /* 0x00406c0000201800 */
.L_x_17531:
[----:B0-----:R-:W4:Y:S01]  /*2460*/  LDC.U8 R2, c[0x0][0x450] ;  /* 0x00011400ff027b82 */ /* 0x001f220000000000 */
[----:B------:R-:W-:Y:S01]  /*2470*/  ULDC.64 UR4, c[0x0][0x448] ;  /* 0x0001120000047ab9 */ /* 0x000fe20000000a00 */
[----:B------:R-:W-:Y:S01]  /*2480*/  ULDC.64 UR6, c[0x0][0x440] ;  /* 0x0001100000067ab9 */ /* 0x000fe20000000a00 */
[C---:B-----5:R-:W-:Y:S02]  /*2490*/  DMUL R8, R6.reuse, UR4 ;  /* 0x0000000406087c28 */ /* 0x060fe40008000000 */
[----:B------:R-:W-:-:S06]  /*24a0*/  DMUL R10, R6, UR6 ;  /* 0x00000006060a7c28 */ /* 0x000fcc0008000000 */
[C---:B-123--:R-:W-:Y:S02]  /*24b0*/  DFMA R8, R4.reuse, UR6, -R8 ;  /* 0x0000000604087c2b */ /* 0x04efe40008000808 */
[----:B------:R-:W-:Y:S01]  /*24c0*/  DFMA R10, R4, UR4, R10 ;  /* 0x00000004040a7c2b */ /* 0x000fe2000800000a */
        /* <DEDUP_REMOVED lines=14> */
.L_x_17562:
[----:B------:R-:W0:Y:S02]  /*25b0*/  F2I.S64.F64.TRUNC R8, R8 ;  /* 0x0000000800087311 */ /* 0x000e24000030d900 */
[----:B0-----:R-:W-:-:S05]  /*25c0*/  IMAD.MOV.U32 R3, RZ, RZ, R8 ;  /* 0x000000ffff037224 */ /* 0x001fca00078e0008 */
[----:B------:R3:W-:Y:S01]  /*25d0*/  STG.E.U8 desc[UR36][R16.64], R3 ;  /* 0x0000000310007986 */ /* 0x0007e2000c101124 */
[----:B------:R-:W-:Y:S05]  /*25e0*/  BRA `(.L_x_17564) ;  /* 0x0000001000087947 */ /* 0x000fea0003800000 */
.L_x_17561:
        /* <DEDUP_REMOVED lines=9> */
.L_x_17566:
[----:B------:R-:W0:Y:S02]  /*2680*/  F2I.F64.TRUNC R9, R8 ;  /* 0x0000000800097311 */ /* 0x000e24000030d100 */
[----:B0-----:R1:W-:Y:S01]  /*2690*/  STG.E desc[UR36][R16.64], R9 ;  /* 0x0000000910007986 */ /* 0x0013e2000c101924 */
[----:B------:R-:W-:Y:S05]  /*26a0*/  BRA `(.L_x_17564) ;  /* 0x0000000c00d87947 */ /* 0x000fea0003800000 */
.L_x_17565:
[----:B------:R-:W0:Y:S02]  /*26b0*/  F2I.F64.TRUNC R9, R8 ;  /* 0x0000000800097311 */ /* 0x000e24000030d100 */
[----:B0-----:R2:W-:Y:S01]  /*26c0*/  STG.E.U16 desc[UR36][R16.64], R9 ;  /* 0x0000000910007986 */ /* 0x0015e2000c101524 */
[----:B------:R-:W-:Y:S05]  /*26d0*/  BRA `(.L_x_17564) ;  /* 0x0000000c00cc7947 */ /* 0x000fea0003800000 */
.L_x_17560:
        /* <DEDUP_REMOVED lines=13> */
.L_x_17568:
        /* <DEDUP_REMOVED lines=8> */
.L_x_17567:
        /* <DEDUP_REMOVED lines=16> */
.L_x_17570:
        /* <DEDUP_REMOVED lines=11> */
.L_x_17569:
[----:B------:R0:W-:Y:S01]  /*29e0*/  STG.E.64 desc[UR36][R16.64], R8 ;  /* 0x0000000810007986 */ /* 0x0001e2000c101b24 */
[----:B------:R-:W-:Y:S05]  /*29f0*/  BRA `(.L_x_17564) ;  /* 0x0000000c00047947 */ /* 0x000fea0003800000 */
.L_x_17559:
        /* <DEDUP_REMOVED lines=13> */
.L_x_17573:
[----:B------:R0:W-:Y:S01]  /*2ad0*/  STG.E.128 desc[UR36][R16.64], R8 ;  /* 0x0000000810007986 */ /* 0x0001e2000c101d24 */
[----:B------:R-:W-:Y:S05]  /*2ae0*/  BRA `(.L_x_17564) ;  /* 0x0000000800c87947 */ /* 0x000fea0003800000 */
.L_x_17572:
        /* <DEDUP_REMOVED lines=25> */
.L_x_17577:
[----:B------:R-:W-:Y:S05]  /*2c80*/  BSYNC B0 ;  /* 0x0000000000007941 */ /* 0x000fea0003800000 */
.L_x_17576:
[----:B------:R-:W-:-:S05]  /*2c90*/  LOP3.LUT R3, R0, R3, RZ, 0xfc, !PT ;  /* 0x0000000300037212 */ /* 0x000fca00078efcff */
[----:B------:R0:W-:Y:S01]  /*2ca0*/  STG.E.U8 desc[UR36][R16.64], R3 ;  /* 0x0000000310007986 */ /* 0x0001e2000c101124 */
[----:B------:R-:W-:Y:S05]  /*2cb0*/  BRA `(.L_x_17564) ;  /* 0x0000000800547947 */ /* 0x000fea0003800000 */
.L_x_17575:
        /* <DEDUP_REMOVED lines=17> */
.L_x_17579:
[----:B------:R-:W-:Y:S01]  /*2dd0*/  IMAD.MOV.U32 R0, RZ, RZ, 0x7f ;  /* 0x0000007fff007424 */ /* 0x000fe200078e00ff */
[----:B------:R-:W-:-:S04]  /*2de0*/  ISETP.GT.U32.AND P0, PT, R2, 0x7f800000, PT ;  /* 0x7f8000000200780c */ /* 0x000fc80003f04070 */
[----:B------:R-:W-:-:S09]  /*2df0*/  SEL R0, R0, 0x7c, P0 ;  /* 0x0000007c00007807 */ /* 0x000fd20000000000 */
.L_x_17580:
[----:B------:R-:W-:Y:S05]  /*2e00*/  BSYNC B0 ;  /* 0x0000000000007941 */ /* 0x000fea0003800000 */
.L_x_17578:
[----:B------:R-:W-:-:S04]  /*2e10*/  LOP3.LUT R2, R3, 0x80000000, RZ, 0xc0, !PT ;  /* 0x8000000003027812 */ /* 0x000fc800078ec0ff */
[----:B------:R-:W-:-:S04]  /*2e20*/  SHF.R.U32.HI R3, RZ, 0x18, R2 ;  /* 0x00000018ff037819 */ /* 0x000fc80000011602 */
[----:B------:R-:W-:-:S05]  /*2e30*/  LOP3.LUT R3, R0, R3, RZ, 0xfc, !PT ;  /* 0x0000000300037212 */ /* 0x000fca00078efcff */
[----:B------:R0:W-:Y:S01]  /*2e40*/  STG.E.U8 desc[UR36][R16.64], R3 ;  /* 0x0000000310007986 */ /* 0x0001e2000c101124 */
[----:B------:R-:W-:Y:S05]  /*2e50*/  BRA `(.L_x_17564) ;  /* 0x0000000400ec7947 */ /* 0x000fea0003800000 */
.L_x_17574:
        /* <DEDUP_REMOVED lines=8> */
.L_x_17571:
        /* <DEDUP_REMOVED lines=11> */
.L_x_17583:
        /* <DEDUP_REMOVED lines=21> */
.L_x_17586:
[----:B------:R-:W-:-:S04]  /*30e0*/  LOP3.LUT R0, R5, 0x80000000, RZ, 0xc0, !PT ;  /* 0x8000000005007812 */ /* 0x000fc800078ec0ff */
[----:B------:R-:W-:-:S04]  /*30f0*/  SHF.R.U32.HI R3, RZ, 0x18, R0 ;  /* 0x00000018ff037819 */ /* 0x000fc80000011600 */
[----:B------:R-:W-:-:S04]  /*3100*/  LOP3.LUT R2, R2, R3, RZ, 0xfc, !PT ;  /* 0x0000000302027212 */ /* 0x000fc800078efcff */
[----:B------:R-:W-:-:S07]  /*3110*/  PRMT R0, R2, 0x7610, R0 ;  /* 0x0000761002007816 */ /* 0x000fce0000000000 */
.L_x_17585:
[----:B------:R-:W-:Y:S05]  /*3120*/  BSYNC B0 ;  /* 0x0000000000007941 */ /* 0x000fea0003800000 */
.L_x_17584:
[----:B------:R0:W-:Y:S01]  /*3130*/  STG.E.U8 desc[UR36][R16.64], R0 ;  /* 0x0000000010007986 */ /* 0x0001e2000c101124 */
[----:B------:R-:W-:Y:S05]  /*3140*/  BRA `(.L_x_17564) ;  /* 0x0000000400307947 */ /* 0x000fea0003800000 */
.L_x_17582:
        /* <DEDUP_REMOVED lines=21> */
.L_x_17589:
[----:B------:R-:W-:-:S04]  /*32a0*/  LOP3.LUT R0, R5, 0x80000000, RZ, 0xc0, !PT ;  /* 0x8000000005007812 */ /* 0x000fc800078ec0ff */
[----:B------:R-:W-:-:S04]  /*32b0*/  SHF.R.U32.HI R3, RZ, 0x18, R0 ;  /* 0x00000018ff037819 */ /* 0x000fc80000011600 */
[----:B------:R-:W-:-:S04]  /*32c0*/  LOP3.LUT R2, R2, R3, RZ, 0xfc, !PT ;  /* 0x0000000302027212 */ /* 0x000fc800078efcff */
[----:B------:R-:W-:-:S07]  /*32d0*/  PRMT R0, R2, 0x7610, R0 ;  /* 0x0000761002007816 */ /* 0x000fce0000000000 */
.L_x_17588:
[----:B------:R-:W-:Y:S05]  /*32e0*/  BSYNC B0 ;  /* 0x0000000000007941 */ /* 0x000fea0003800000 */
.L_x_17587:
[----:B------:R0:W-:Y:S01]  /*32f0*/  STG.E.U8 desc[UR36][R16.64], R0 ;  /* 0x0000000010007986 */ /* 0x0001e2000c101124 */
[----:B------:R-:W-:Y:S05]  /*3300*/  BRA `(.L_x_17564) ;  /* 0x0000000000c07947 */ /* 0x000fea0003800000 */
.L_x_17581:
        /* <DEDUP_REMOVED lines=26> */
.L_x_17563:
        /* <DEDUP_REMOVED lines=16> */
.L_x_17592:
[----:B------:R-:W-:Y:S05]  /*35b0*/  BRA `(.L_x_17564) ;  /* 0x0000000000147947 */ /* 0x000fea0003800000 */
.L_x_17591:
[----:B------:R-:W0:Y:S02]  /*35c0*/  F2I.U64.F64.TRUNC R8, R8 ;  /* 0x0000000800087311 */ /* 0x000e24000030d800 */
[----:B0-----:R0:W-:Y:S01]  /*35d0*/  STG.E.64 desc[UR36][R16.64], R8 ;  /* 0x0000000810007986 */ /* 0x0011e2000c101b24 */
[----:B------:R-:W-:Y:S05]  /*35e0*/  BRA `(.L_x_17564) ;  /* 0x0000000000087947 */ /* 0x000fea0003800000 */
.L_x_17590:
[----:B------:R-:W0:Y:S02]  /*35f0*/  F2I.U32.F64.TRUNC R9, R8 ;  /* 0x0000000800097311 */ /* 0x000e24000030d000 */
[----:B0-----:R0:W-:Y:S02]  /*3600*/  STG.E desc[UR36][R16.64], R9 ;  /* 0x0000000910007986 */ /* 0x0011e4000c101924 */
.L_x_17564:
[----:B------:R-:W-:-:S04]  /*3610*/  IMAD R18, R23, 0x200, R18 ;  /* 0x0000020017127824 */ /* 0x000fc800078e0212 */
[----:B------:R-:W-:-:S07]  /*3620*/  VIADD R19, R18, 0x80 ;  /* 0x0000008012137836 */ /* 0x000fce0000000000 */
.L_x_17524:
[----:B------:R-:W-:Y:S05]  /*3630*/  BSYNC B6 ;  /* 0x0000000000067941 */ /* 0x000fea0003800000 */
.L_x_17523:
        /* <DEDUP_REMOVED lines=307> */
.L_x_17595:
        /* <DEDUP_REMOVED lines=22> */
.L_x_17599:
[----:B------:R-:W2:Y:S01]  /*4ad0*/  LDG.E.U8 R2, desc[UR36][R2.64] ;  /* 0x0000002402027981 */ /* 0x000ea2000c1e1100 */
[----:B------:R-:W-:Y:S01]  /*4ae0*/  CS2R R6, SRZ ;  /* 0x0000000000067805 */ /* 0x000fe2000001ff00 */
[----:B--2---:R0:W1:Y:S01]  /*4af0*/  I2F.F64.U16 R4, R2 ;  /* 0x0000000200047312 */ /* 0x0040620000101800 */
[----:B------:R-:W-:Y:S05]  /*4b00*/  BRA `(.L_x_17601) ;  /* 0x0000000c00c87947 */ /* 0x000fea0003800000 */
.L_x_17598:
        /* <DEDUP_REMOVED lines=10> */
.L_x_17603:
[----:B------:R-:W2:Y:S01]  /*4bb0*/  LDG.E R2, desc[UR36][R2.64] ;  /* 0x0000002402027981 */ /* 0x000ea2000c1e1900 */
[----:B------:R-:W-:Y:S01]  /*4bc0*/  CS2R R6, SRZ ;  /* 0x0000000000067805 */ /* 0x000fe2000001ff00 */
[----:B--2---:R0:W1:Y:S01]  /*4bd0*/  I2F.F64 R4, R2 ;  /* 0x0000000200047312 */ /* 0x0040620000201c00 */
[----:B------:R-:W-:Y:S05]  /*4be0*/  BRA `(.L_x_17601) ;  /* 0x0000000c00907947 */ /* 0x000fea0003800000 */
.L_x_17602:
[----:B------:R-:W2:Y:S01]  /*4bf0*/  LDG.E.U16 R2, desc[UR36][R2.64] ;  /* 0x0000002402027981 */ /* 0x000ea2000c1e1500 */
[----:B------:R-:W-:Y:S01]  /*4c00*/  CS2R R6, SRZ ;  /* 0x0000000000067805 */ /* 0x000fe2000001ff00 */
[----:B--2---:R0:W1:Y:S01]  /*4c10*/  I2F.F64.S16 R4, R2 ;  /* 0x0000000200047312 */ /* 0x0040620000101c00 */
[----:B------:R-:W-:Y:S05]  /*4c20*/  BRA `(.L_x_17601) ;  /* 0x0000000c00807947 */ /* 0x000fea0003800000 */
.L_x_17597:
        /* <DEDUP_REMOVED lines=11> */
.L_x_17605:
[----:B------:R-:W2:Y:S01]  /*4ce0*/  LDG.E.U16 R0, desc[UR36][R2.64] ;  /* 0x0000002402007981 */ /* 0x000ea2000c1e1500 */
[----:B------:R-:W-:Y:S01]  /*4cf0*/  CS2R R6, SRZ ;  /* 0x0000000000067805 */ /* 0x000fe2000001ff00 */
[----:B--2---:R-:W-:-:S05]  /*4d00*/  HADD2.F32 R0, -RZ, R0.H0_H0 ;  /* 0x20000000ff007230 */ /* 0x004fca0000004100 */
[----:B------:R-:W-:-:S04]  /*4d10*/  FMUL.FTZ R0, R0, 1 ;  /* 0x3f80000000007820 */ /* 0x000fc80000410000 */
[----:B------:R0:W1:Y:S01]  /*4d20*/  F2F.F64.F32 R4, R0 ;  /* 0x0000000000047310 */ /* 0x0000620000201800 */
[----:B------:R-:W-:Y:S05]  /*4d30*/  BRA `(.L_x_17601) ;  /* 0x0000000c003c7947 */ /* 0x000fea0003800000 */
.L_x_17604:
        /* <DEDUP_REMOVED lines=12> */
.L_x_17607:
        /* <DEDUP_REMOVED lines=8> */
.L_x_17606:
[----:B------:R0:W5:Y:S01]  /*4e80*/  LDG.E.64 R4, desc[UR36][R2.64] ;  /* 0x0000002402047981 */ /* 0x000162000c1e1b00 */
[----:B------:R-:W-:Y:S01]  /*4e90*/  CS2R R6, SRZ ;  /* 0x0000000000067805 */ /* 0x000fe2000001ff00 */
[----:B------:R-:W-:Y:S06]  /*4ea0*/  BRA `(.L_x_17601) ;  /* 0x0000000800e07947 */ /* 0x000fec0003800000 */
.L_x_17596:
        /* <DEDUP_REMOVED lines=14> */
.L_x_17610:
[----:B------:R0:W5:Y:S01]  /*4f90*/  LDG.E.128 R4, desc[UR36][R2.64] ;  /* 0x0000002402047981 */ /* 0x000162000c1e1d00 */
[----:B------:R-:W-:Y:S05]  /*4fa0*/  BRA `(.L_x_17601) ;  /* 0x0000000800a07947 */ /* 0x000fea0003800000 */
.L_x_17609:
        /* <DEDUP_REMOVED lines=29> */
.L_x_17612:
        /* <DEDUP_REMOVED lines=16> */
.L_x_17611:
[----:B------:R-:W2:Y:S01]  /*5280*/  LDG.E.U16 R0, desc[UR36][R2.64] ;  /* 0x0000002402007981 */ /* 0x000ea2000c1e1500 */
[----:B------:R-:W-:Y:S01]  /*5290*/  CS2R R6, SRZ ;  /* 0x0000000000067805 */ /* 0x000fe2000001ff00 */
[----:B--2---:R-:W-:-:S04]  /*52a0*/  IMAD.U32 R0, R0, 0x10000, RZ ;  /* 0x0001000000007824 */ /* 0x004fc800078e00ff */
[----:B------:R-:W-:-:S04]  /*52b0*/  FMUL.FTZ R0, R0, 1 ;  /* 0x3f80000000007820 */ /* 0x000fc80000410000 */
[----:B------:R0:W1:Y:S01]  /*52c0*/  F2F.F64.F32 R4, R0 ;  /* 0x0000000000047310 */ /* 0x0000620000201800 */
[----:B------:R-:W-:Y:S05]  /*52d0*/  BRA `(.L_x_17601) ;  /* 0x0000000400d47947 */ /* 0x000fea0003800000 */
.L_x_17608:
        /* <DEDUP_REMOVED lines=12> */
.L_x_17615:
        /* <DEDUP_REMOVED lines=21> */
.L_x_17619:
[----:B------:R-:W-:Y:S05]  /*54f0*/  BSYNC B1 ;  /* 0x0000000000017941 */ /* 0x000fea0003800000 */
.L_x_17618:
[----:B------:R-:W-:Y:S01]  /*5500*/  LEA R3, R0, 0x3b800000, 0x17 ;  /* 0x3b80000000037811 */ /* 0x000fe200078eb8ff */
[----:B------:R-:W-:-:S05]  /*5510*/  IMAD.SHL.U32 R0, R2, 0x100000, RZ ;  /* 0x0010000002007824 */ /* 0x000fca00078e00ff */
[----:B------:R-:W-:-:S07]  /*5520*/  LOP3.LUT R0, R3, R0, R4, 0xfe, !PT ;  /* 0x0000000003007212 */ /* 0x000fce00078efe04 */
.L_x_17617:
[----:B------:R-:W-:Y:S05]  /*5530*/  BSYNC B0 ;  /* 0x0000000000007941 */ /* 0x000fea0003800000 */
.L_x_17616:
[----:B------:R-:W-:Y:S01]  /*5540*/  FMUL.FTZ R0, R0, 1 ;  /* 0x3f80000000007820 */ /* 0x000fe20000410000 */
[----:B------:R-:W-:-:S03]  /*5550*/  CS2R R6, SRZ ;  /* 0x0000000000067805 */ /* 0x000fc6000001ff00 */
[----:B------:R2:W3:Y:S01]  /*5560*/  F2F.F64.F32 R4, R0 ;  /* 0x0000000000047310 */ /* 0x0004e20000201800 */
[----:B------:R-:W-:Y:S05]  /*5570*/  BRA `(.L_x_17601) ;  /* 0x00000004002c7947 */ /* 0x000fea0003800000 */
.L_x_17614:
        /* <DEDUP_REMOVED lines=21> */
.L_x_17623:
[----:B------:R-:W-:Y:S05]  /*56d0*/  BSYNC B1 ;  /* 0x0000000000017941 */ /* 0x000fea0003800000 */
.L_x_17622:
[----:B------:R-:W-:Y:S01]  /*56e0*/  LEA R3, R0, 0x37800000, 0x17 ;  /* 0x3780000000037811 */ /* 0x000fe200078eb8ff */
[----:B------:R-:W-:-:S05]  /*56f0*/  IMAD.SHL.U32 R0, R2, 0x200000, RZ ;  /* 0x0020000002007824 */ /* 0x000fca00078e00ff */
[----:B------:R-:W-:-:S07]  /*5700*/  LOP3.LUT R0, R3, R0, R4, 0xfe, !PT ;  /* 0x0000000003007212 */ /* 0x000fce00078efe04 */
.L_x_17621:
[----:B------:R-:W-:Y:S05]  /*5710*/  BSYNC B0 ;  /* 0x0000000000007941 */ /* 0x000fea0003800000 */
.L_x_17620:
[----:B------:R-:W-:Y:S01]  /*5720*/  FMUL.FTZ R0, R0, 1 ;  /* 0x3f80000000007820 */ /* 0x000fe20000410000 */
[----:B------:R-:W-:-:S03]  /*5730*/  CS2R R6, SRZ ;  /* 0x0000000000067805 */ /* 0x000fc6000001ff00 */
[----:B------:R4:W0:Y:S01]  /*5740*/  F2F.F64.F32 R4, R0 ;  /* 0x0000000000047310 */ /* 0x0008220000201800 */
[----:B------:R-:W-:Y:S05]  /*5750*/  BRA `(.L_x_17601) ;  /* 0x0000000000b47947 */ /* 0x000fea0003800000 */
.L_x_17613:
        /* <DEDUP_REMOVED lines=14> */
.L_x_17627:
[----:B------:R-:W-:Y:S05]  /*5840*/  BSYNC B0 ;  /* 0x0000000000007941 */ /* 0x000fea0003800000 */
.L_x_17626:
[----:B------:R-:W-:Y:S01]  /*5850*/  FMUL.FTZ R0, R0, 1 ;  /* 0x3f80000000007820 */ /* 0x000fe20000410000 */
[----:B------:R-:W-:-:S03]  /*5860*/  CS2R R6, SRZ ;  /* 0x0000000000067805 */ /* 0x000fc6000001ff00 */
[----:B------:R0:W1:Y:S01]  /*5870*/  F2F.F64.F32 R4, R0 ;  /* 0x0000000000047310 */ /* 0x0000620000201800 */
[----:B------:R-:W-:Y:S05]  /*5880*/  BRA `(.L_x_17601) ;  /* 0x0000000000687947 */ /* 0x000fea0003800000 */
.L_x_17600:
        /* <DEDUP_REMOVED lines=16> */
.L_x_17628:
[----:B------:R-:W-:Y:S02]  /*5990*/  CS2R R4, SRZ ;  /* 0x0000000000047805 */ /* 0x000fe4000001ff00 */
[----:B------:R-:W-:Y:S01]  /*59a0*/  CS2R R6, SRZ ;  /* 0x0000000000067805 */ /* 0x000fe2000001ff00 */
[----:B------:R-:W-:Y:S06]  /*59b0*/  BRA `(.L_x_17601) ;  /* 0x00000000001c7947 */ /* 0x000fec0003800000 */
.L_x_17625:
[----:B------:R-:W2:Y:S01]  /*59c0*/  LDG.E.64 R4, desc[UR36][R2.64] ;  /* 0x0000002402047981 */ /* 0x000ea2000c1e1b00 */
[----:B------:R-:W-:Y:S01]  /*59d0*/  CS2R R6, SRZ ;  /* 0x0000000000067805 */ /* 0x000fe2000001ff00 */
[----:B--2---:R-:W0:Y:S01]  /*59e0*/  I2F.F64.U64 R4, R4 ;  /* 0x0000000400047312 */ /* 0x004e220000301800 */
[----:B------:R-:W-:Y:S05]  /*59f0*/  BRA `(.L_x_17601) ;  /* 0x00000000000c7947 */ /* 0x000fea0003800000 */
.L_x_17624:
[----:B------:R-:W2:Y:S01]  /*5a00*/  LDG.E R2, desc[UR36][R2.64] ;  /* 0x0000002402027981 */ /* 0x000ea2000c1e1900 */
[----:B------:R-:W-:Y:S01]  /*5a10*/  CS2R R6, SRZ ;  /* 0x0000000000067805 */ /* 0x000fe2000001ff00 */
[----:B--2---:R0:W1:Y:S06]  /*5a20*/  I2F.F64.U32 R4, R2 ;  /* 0x0000000200047312 */ /* 0x00406c0000201800 */
.L_x_17601:
        /* <DEDUP_REMOVED lines=21> */
.L_x_17632:
[----:B------:R-:W0:Y:S02]  /*5b80*/  F2I.S64.F64.TRUNC R8, R8 ;  /* 0x0000000800087311 */ /* 0x000e24000030d900 */
[----:B0-----:R-:W-:-:S05]  /*5b90*/  IMAD.MOV.U32 R3, RZ, RZ, R8 ;  /* 0x000000ffff037224 */ /* 0x001fca00078e0008 */
[----:B------:R0:W-:Y:S01]  /*5ba0*/  STG.E.U8 desc[UR36][R16.64], R3 ;  /* 0x0000000310007986 */ /* 0x0001e2000c101124 */
[----:B------:R-:W-:Y:S05]  /*5bb0*/  BRA `(.L_x_17634) ;  /* 0x0000001000087947 */ /* 0x000fea0003800000 */
.L_x_17631:
        /* <DEDUP_REMOVED lines=9> */
.L_x_17636:
[----:B------:R-:W0:Y:S02]  /*5c50*/  F2I.F64.TRUNC R9, R8 ;  /* 0x0000000800097311 */ /* 0x000e24000030d100 */
[----:B0-----:R0:W-:Y:S01]  /*5c60*/  STG.E desc[UR36][R16.64], R9 ;  /* 0x0000000910007986 */ /* 0x0011e2000c101924 */
[----:B------:R-:W-:Y:S05]  /*5c70*/  BRA `(.L_x_17634) ;  /* 0x0000000c00d87947 */ /* 0x000fea0003800000 */
.L_x_17635:
[----:B------:R-:W0:Y:S02]  /*5c80*/  F2I.F64.TRUNC R9, R8 ;  /* 0x0000000800097311 */ /* 0x000e24000030d100 */
[----:B0-----:R0:W-:Y:S01]  /*5c90*/  STG.E.U16 desc[UR36][R16.64], R9 ;  /* 0x0000000910007986 */ /* 0x0011e2000c101524 */
[----:B------:R-:W-:Y:S05]  /*5ca0*/  BRA `(.L_x_17634) ;  /* 0x0000000c00cc7947 */ /* 0x000fea0003800000 */
.L_x_17630:
        /* <DEDUP_REMOVED lines=13> */
.L_x_17638:
        /* <DEDUP_REMOVED lines=8> */
.L_x_17637:
        /* <DEDUP_REMOVED lines=16> */
.L_x_17640:
        /* <DEDUP_REMOVED lines=11> */
.L_x_17639:
[----:B------:R0:W-:Y:S01]  /*5fb0*/  STG.E.64 desc[UR36][R16.64], R8 ;  /* 0x0000000810007986 */ /* 0x0001e2000c101b24 */
[----:B------:R-:W-:Y:S05]  /*5fc0*/  BRA `(.L_x_17634) ;  /* 0x0000000c00047947 */ /* 0x000fea0003800000 */
.L_x_17629:
        /* <DEDUP_REMOVED lines=13> */
.L_x_17643:
[----:B------:R0:W-:Y:S01]  /*60a0*/  STG.E.128 desc[UR36][R16.64], R8 ;  /* 0x0000000810007986 */ /* 0x0001e2000c101d24 */
[----:B------:R-:W-:Y:S05]  /*60b0*/  BRA `(.L_x_17634) ;  /* 0x0000000800c87947 */ /* 0x000fea0003800000 */
.L_x_17642:
        /* <DEDUP_REMOVED lines=25> */
.L_x_17647:
[----:B------:R-:W-:Y:S05]  /*6250*/  BSYNC B0 ;  /* 0x0000000000007941 */ /* 0x000fea0003800000 */
.L_x_17646:
[----:B------:R-:W-:-:S05]  /*6260*/  LOP3.LUT R3, R0, R3, RZ, 0xfc, !PT ;  /* 0x0000000300037212 */ /* 0x000fca00078efcff */
[----:B------:R0:W-:Y:S01]  /*6270*/  STG.E.U8 desc[UR36][R16.64], R3 ;  /* 0x0000000310007986 */ /* 0x0001e2000c101124 */
[----:B------:R-:W-:Y:S05]  /*6280*/  BRA `(.L_x_17634) ;  /* 0x0000000800547947 */ /* 0x000fea0003800000 */
.L_x_17645:
        /* <DEDUP_REMOVED lines=17> */
.L_x_17649:
[----:B------:R-:W-:Y:S01]  /*63a0*/  IMAD.MOV.U32 R0, RZ, RZ, 0x7f ;  /* 0x0000007fff007424 */ /* 0x000fe200078e00ff */
[----:B------:R-:W-:-:S04]  /*63b0*/  ISETP.GT.U32.AND P0, PT, R2, 0x7f800000, PT ;  /* 0x7f8000000200780c */ /* 0x000fc80003f04070 */
[----:B------:R-:W-:-:S09]  /*63c0*/  SEL R0, R0, 0x7c, P0 ;  /* 0x0000007c00007807 */ /* 0x000fd20000000000 */
.L_x_17650:
[----:B------:R-:W-:Y:S05]  /*63d0*/  BSYNC B0 ;  /* 0x0000000000007941 */ /* 0x000fea0003800000 */
.L_x_17648:
[----:B------:R-:W-:-:S04]  /*63e0*/  LOP3.LUT R2, R3, 0x80000000, RZ, 0xc0, !PT ;  /* 0x8000000003027812 */ /* 0x000fc800078ec0ff */
[----:B------:R-:W-:-:S04]  /*63f0*/  SHF.R.U32.HI R3, RZ, 0x18, R2 ;  /* 0x00000018ff037819 */ /* 0x000fc80000011602 */
[----:B------:R-:W-:-:S05]  /*6400*/  LOP3.LUT R3, R0, R3, RZ, 0xfc, !PT ;  /* 0x0000000300037212 */ /* 0x000fca00078efcff */
[----:B------:R0:W-:Y:S01]  /*6410*/  STG.E.U8 desc[UR36][R16.64], R3 ;  /* 0x0000000310007986 */ /* 0x0001e2000c101124 */
[----:B------:R-:W-:Y:S05]  /*6420*/  BRA `(.L_x_17634) ;  /* 0x0000000400ec7947 */ /* 0x000fea0003800000 */
.L_x_17644:
        /* <DEDUP_REMOVED lines=8> */
.L_x_17641:
        /* <DEDUP_REMOVED lines=11> */
.L_x_17653:
        /* <DEDUP_REMOVED lines=21> */
.L_x_17656:
[----:B------:R-:W-:-:S04]  /*66b0*/  LOP3.LUT R0, R5, 0x80000000, RZ, 0xc0, !PT ;  /* 0x8000000005007812 */ /* 0x000fc800078ec0ff */
[----:B------:R-:W-:-:S04]  /*66c0*/  SHF.R.U32.HI R3, RZ, 0x18, R0 ;  /* 0x00000018ff037819 */ /* 0x000fc80000011600 */
[----:B------:R-:W-:-:S04]  /*66d0*/  LOP3.LUT R2, R2, R3, RZ, 0xfc, !PT ;  /* 0x0000000302027212 */ /* 0x000fc800078efcff */
[----:B------:R-:W-:-:S07]  /*66e0*/  PRMT R0, R2, 0x7610, R0 ;  /* 0x0000761002007816 */ /* 0x000fce0000000000 */
.L_x_17655:
[----:B------:R-:W-:Y:S05]  /*66f0*/  BSYNC B0 ;  /* 0x0000000000007941 */ /* 0x000fea0003800000 */
.L_x_17654:
[----:B------:R3:W-:Y:S01]  /*6700*/  STG.E.U8 desc[UR36][R16.64], R0 ;  /* 0x0000000010007986 */ /* 0x0007e2000c101124 */
[----:B------:R-:W-:Y:S05]  /*6710*/  BRA `(.L_x_17634) ;  /* 0x0000000400307947 */ /* 0x000fea0003800000 */
.L_x_17652:
        /* <DEDUP_REMOVED lines=21> */
.L_x_17659:
[----:B------:R-:W-:-:S04]  /*6870*/  LOP3.LUT R0, R5, 0x80000000, RZ, 0xc0, !PT ;  /* 0x8000000005007812 */ /* 0x000fc800078ec0ff */
[----:B------:R-:W-:-:S04]  /*6880*/  SHF.R.U32.HI R3, RZ, 0x18, R0 ;  /* 0x00000018ff037819 */ /* 0x000fc80000011600 */
[----:B------:R-:W-:-:S04]  /*6890*/  LOP3.LUT R2, R2, R3, RZ, 0xfc, !PT ;  /* 0x0000000302027212 */ /* 0x000fc800078efcff */
[----:B------:R-:W-:-:S07]  /*68a0*/  PRMT R0, R2, 0x7610, R0 ;  /* 0x0000761002007816 */ /* 0x000fce0000000000 */
.L_x_17658:
[----:B------:R-:W-:Y:S05]  /*68b0*/  BSYNC B0 ;  /* 0x0000000000007941 */ /* 0x000fea0003800000 */
.L_x_17657:
[----:B------:R0:W-:Y:S01]  /*68c0*/  STG.E.U8 desc[UR36][R16.64], R0 ;  /* 0x0000000010007986 */ /* 0x0001e2000c101124 */
[----:B------:R-:W-:Y:S05]  /*68d0*/  BRA `(.L_x_17634) ;  /* 0x0000000000c07947 */ /* 0x000fea0003800000 */
.L_x_17651:
        /* <DEDUP_REMOVED lines=26> */
.L_x_17633:
        /* <DEDUP_REMOVED lines=16> */
.L_x_17662:
[----:B------:R-:W-:Y:S05]  /*6b80*/  BRA `(.L_x_17634) ;  /* 0x0000000000147947 */ /* 0x000fea0003800000 */
.L_x_17661:
[----:B------:R-:W0:Y:S02]  /*6b90*/  F2I.U64.F64.TRUNC R8, R8 ;  /* 0x0000000800087311 */ /* 0x000e24000030d800 */
[----:B0-----:R2:W-:Y:S01]  /*6ba0*/  STG.E.64 desc[UR36][R16.64], R8 ;  /* 0x0000000810007986 */ /* 0x0015e2000c101b24 */
[----:B------:R-:W-:Y:S05]  /*6bb0*/  BRA `(.L_x_17634) ;  /* 0x0000000000087947 */ /* 0x000fea0003800000 */
.L_x_17660:
[----:B------:R-:W0:Y:S02]  /*6bc0*/  F2I.U32.F64.TRUNC R9, R8 ;  /* 0x0000000800097311 */ /* 0x000e24000030d000 */
[----:B0-----:R0:W-:Y:S02]  /*6bd0*/  STG.E desc[UR36][R16.64], R9 ;  /* 0x0000000910007986 */ /* 0x0011e4000c101924 */
.L_x_17634:
[----:B------:R-:W-:-:S07]  /*6be0*/  VIADD R19, R19, 0x80 ;  /* 0x0000008013137836 */ /* 0x000fce0000000000 */
.L_x_17594:
[----:B------:R-:W-:Y:S05]  /*6bf0*/  BSYNC B6 ;  /* 0x0000000000067941 */ /* 0x000fea0003800000 */
.L_x_17593:
[----:B------:R-:W-:Y:S01]  /*6c00*/  ULDC UR4, c[0x0][0x210] ;  /* 0x0000840000047ab9 */ /* 0x000fe20000000800 */
[----:B------:R-:W-:Y:S01]  /*6c10*/  BSSY B6, `(.L_x_17663) ;  /* 0x000035a000067945 */ /* 0x000fe20003800000 */
[----:B------:R-:W-:-:S13]  /*6c20*/  ISETP.GE.AND P0, PT, R19, UR4, PT ;  /* 0x0000000413007c0c */ /* 0x000fda000bf06270 */
[----:B------:R-:W-:Y:S05]  /*6c30*/  @P0 BRA `(.L_x_17664) ;  /* 0x00000034005c0947 */ /* 0x000fea0003800000 */
[----:B------:R-:W5:Y:S01]  /*6c40*/  LDC R6, c[0x0][0x220] ;  /* 0x00008800ff067b82 */ /* 0x000f620000000800 */
[----:B0--3--:R-:W-:Y:S02]  /*6c50*/  IMAD.MOV.U32 R0, RZ, RZ, RZ ;  /* 0x000000ffff007224 */ /* 0x009fe400078e00ff */
[----:B-12-4-:R-:W-:Y:S01]  /*6c60*/  IMAD.MOV.U32 R16, RZ, RZ, RZ ;  /* 0x000000ffff107224 */ /* 0x016fe200078e00ff */
        /* <DEDUP_REMOVED lines=300> */
.L_x_17665:
        /* <DEDUP_REMOVED lines=22> */
.L_x_17669:
[----:B------:R-:W2:Y:S01]  /*8090*/  LDG.E.U8 R2, desc[UR36][R2.64] ;  /* 0x0000002402027981 */ /* 0x000ea2000c1e1100 */
[----:B------:R-:W-:Y:S01]  /*80a0*/  CS2R R6, SRZ ;  /* 0x0000000000067805 */ /* 0x000fe2000001ff00 */
[----:B--2---:R0:W1:Y:S01]  /*80b0*/  I2F.F64.U16 R4, R2 ;  /* 0x0000000200047312 */ /* 0x0040620000101800 */
[----:B------:R-:W-:Y:S05]  /*80c0*/  BRA `(.L_x_17671) ;  /* 0x0000000c00c87947 */ /* 0x000fea0003800000 */
.L_x_17668:
        /* <DEDUP_REMOVED lines=10> */
.L_x_17673:
[----:B------:R-:W2:Y:S01]  /*8170*/  LDG.E R2, desc[UR36][R2.64] ;  /* 0x0000002402027981 */ /* 0x000ea2000c1e1900 */
[----:B------:R-:W-:Y:S01]  /*8180*/  CS2R R6, SRZ ;  /* 0x0000000000067805 */ /* 0x000fe2000001ff00 */
[----:B--2---:R0:W1:Y:S01]  /*8190*/  I2F.F64 R4, R2 ;  /* 0x0000000200047312 */ /* 0x0040620000201c00 */
[----:B------:R-:W-:Y:S05]  /*81a0*/  BRA `(.L_x_17671) ;  /* 0x0000000c00907947 */ /* 0x000fea0003800000 */
.L_x_17672:
[----:B------:R-:W2:Y:S01]  /*81b0*/  LDG.E.U16 R2, desc[UR36][R2.64] ;  /* 0x0000002402027981 */ /* 0x000ea2000c1e1500 */
[----:B------:R-:W-:Y:S01]  /*81c0*/  CS2R R6, SRZ ;  /* 0x0000000000067805 */ /* 0x000fe2000001ff00 */
[----:B--2---:R0:W1:Y:S01]  /*81d0*/  I2F.F64.S16 R4, R2 ;  /* 0x0000000200047312 */ /* 0x0040620000101c00 */
[----:B------:R-:W-:Y:S05]  /*81e0*/  BRA `(.L_x_17671) ;  /* 0x0000000c00807947 */ /* 0x000fea0003800000 */
.L_x_17667:
        /* <DEDUP_REMOVED lines=11> */
.L_x_17675:
[----:B------:R-:W2:Y:S01]  /*82a0*/  LDG.E.U16 R0, desc[UR36][R2.64] ;  /* 0x0000002402007981 */ /* 0x000ea2000c1e1500 */
[----:B------:R-:W-:Y:S01]  /*82b0*/  CS2R R6, SRZ ;  /* 0x0000000000067805 */ /* 0x000fe2000001ff00 */
[----:B--2---:R-:W-:-:S05]  /*82c0*/  HADD2.F32 R0, -RZ, R0.H0_H0 ;  /* 0x20000000ff007230 */ /* 0x004fca0000004100 */
[----:B------:R-:W-:-:S04]  /*82d0*/  FMUL.FTZ R0, R0, 1 ;  /* 0x3f80000000007820 */ /* 0x000fc80000410000 */
[----:B------:R0:W1:Y:S01]  /*82e0*/  F2F.F64.F32 R4, R0 ;  /* 0x0000000000047310 */ /* 0x0000620000201800 */
[----:B------:R-:W-:Y:S05]  /*82f0*/  BRA `(.L_x_17671) ;  /* 0x0000000c003c7947 */ /* 0x000fea0003800000 */
.L_x_17674:
        /* <DEDUP_REMOVED lines=12> */
.L_x_17677:
        /* <DEDUP_REMOVED lines=8> */
.L_x_17676:
[----:B------:R0:W5:Y:S01]  /*8440*/  LDG.E.64 R4, desc[UR36][R2.64] ;  /* 0x0000002402047981 */ /* 0x000162000c1e1b00 */
[----:B------:R-:W-:Y:S01]  /*8450*/  CS2R R6, SRZ ;  /* 0x0000000000067805 */ /* 0x000fe2000001ff00 */
[----:B------:R-:W-:Y:S06]  /*8460*/  BRA `(.L_x_17671) ;  /* 0x0000000800e07947 */ /* 0x000fec0003800000 */
.L_x_17666:
        /* <DEDUP_REMOVED lines=14> */
.L_x_17680:
[----:B------:R0:W5:Y:S01]  /*8550*/  LDG.E.128 R4, desc[UR36][R2.64] ;  /* 0x0000002402047981 */ /* 0x000162000c1e1d00 */
[----:B------:R-:W-:Y:S05]  /*8560*/  BRA `(.L_x_17671) ;  /* 0x0000000800a07947 */ /* 0x000fea0003800000 */
.L_x_17679:
        /* <DEDUP_REMOVED lines=29> */
.L_x_17682:
        /* <DEDUP_REMOVED lines=16> */
.L_x_17681:
[----:B------:R-:W2:Y:S01]  /*8840*/  LDG.E.U16 R0, desc[UR36][R2.64] ;  /* 0x0000002402007981 */ /* 0x000ea2000c1e1500 */
[----:B------:R-:W-:Y:S01]  /*8850*/  CS2R R6, SRZ ;  /* 0x0000000000067805 */ /* 0x000fe2000001ff00 */
[----:B--2---:R-:W-:-:S04]  /*8860*/  IMAD.U32 R0, R0, 0x10000, RZ ;  /* 0x0001000000007824 */ /* 0x004fc800078e00ff */
[----:B------:R-:W-:-:S04]  /*8870*/  FMUL.FTZ R0, R0, 1 ;  /* 0x3f80000000007820 */ /* 0x000fc80000410000 */
[----:B------:R0:W1:Y:S01]  /*8880*/  F2F.F64.F32 R4, R0 ;  /* 0x0000000000047310 */ /* 0x0000620000201800 */
[----:B------:R-:W-:Y:S05]  /*8890*/  BRA `(.L_x_17671) ;  /* 0x0000000400d47947 */ /* 0x000fea0003800000 */
.L_x_17678:
        /* <DEDUP_REMOVED lines=12> */
.L_x_17685:
        /* <DEDUP_REMOVED lines=21> */
.L_x_17689:
[----:B------:R-:W-:Y:S05]  /*8ab0*/  BSYNC B1 ;  /* 0x0000000000017941 */ /* 0x000fea0003800000 */
.L_x_17688:
[----:B------:R-:W-:Y:S01]  /*8ac0*/  LEA R3, R0, 0x3b800000, 0x17 ;  /* 0x3b80000000037811 */ /* 0x000fe200078eb8ff */
[----:B------:R-:W-:-:S05]  /*8ad0*/  IMAD.SHL.U32 R0, R2, 0x100000, RZ ;  /* 0x0010000002007824 */ /* 0x000fca00078e00ff */
[----:B------:R-:W-:-:S07]  /*8ae0*/  LOP3.LUT R0, R3, R0, R4, 0xfe, !PT ;  /* 0x0000000003007212 */ /* 0x000fce00078efe04 */
.L_x_17687:
[----:B------:R-:W-:Y:S05]  /*8af0*/  BSYNC B0 ;  /* 0x0000000000007941 */ /* 0x000fea0003800000 */
.L_x_17686:
[----:B------:R-:W-:Y:S01]  /*8b00*/  FMUL.FTZ R0, R0, 1 ;  /* 0x3f80000000007820 */ /* 0x000fe20000410000 */
[----:B------:R-:W-:-:S03]  /*8b10*/  CS2R R6, SRZ ;  /* 0x0000000000067805 */ /* 0x000fc6000001ff00 */
[----:B------:R2:W3:Y:S01]  /*8b20*/  F2F.F64.F32 R4, R0 ;  /* 0x0000000000047310 */ /* 0x0004e20000201800 */
[----:B------:R-:W-:Y:S05]  /*8b30*/  BRA `(.L_x_17671) ;  /* 0x00000004002c7947 */ /* 0x000fea0003800000 */
.L_x_17684:
        /* <DEDUP_REMOVED lines=21> */
.L_x_17693:
[----:B------:R-:W-:Y:S05]  /*8c90*/  BSYNC B1 ;  /* 0x0000000000017941 */ /* 0x000fea0003800000 */
.L_x_17692:
[----:B------:R-:W-:Y:S01]  /*8ca0*/  LEA R3, R0, 0x37800000, 0x17 ;  /* 0x3780000000037811 */ /* 0x000fe200078eb8ff */
[----:B------:R-:W-:-:S05]  /*8cb0*/  IMAD.SHL.U32 R0, R2, 0x200000, RZ ;  /* 0x0020000002007824 */ /* 0x000fca00078e00ff */
[----:B------:R-:W-:-:S07]  /*8cc0*/  LOP3.LUT R0, R3, R0, R4, 0xfe, !PT ;  /* 0x0000000003007212 */ /* 0x000fce00078efe04 */
.L_x_17691:
[----:B------:R-:W-:Y:S05]  /*8cd0*/  BSYNC B0 ;  /* 0x0000000000007941 */ /* 0x000fea0003800000 */
.L_x_17690:
[----:B------:R-:W-:Y:S01]  /*8ce0*/  FMUL.FTZ R0, R0, 1 ;  /* 0x3f80000000007820 */ /* 0x000fe20000410000 */
[----:B------:R-:W-:-:S03]  /*8cf0*/  CS2R R6, SRZ ;  /* 0x0000000000067805 */ /* 0x000fc6000001ff00 */
[----:B------:R4:W0:Y:S01]  /*8d00*/  F2F.F64.F32 R4, R0 ;  /* 0x0000000000047310 */ /* 0x0008220000201800 */
[----:B------:R-:W-:Y:S05]  /*8d10*/  BRA `(.L_x_17671) ;  /* 0x0000000000b47947 */ /* 0x000fea0003800000 */
.L_x_17683:
        /* <DEDUP_REMOVED lines=14> */
.L_x_17697:
[----:B------:R-:W-:Y:S05]  /*8e00*/  BSYNC B0 ;  /* 0x0000000000007941 */ /* 0x000fea0003800000 */
.L_x_17696:
[----:B------:R-:W-:Y:S01]  /*8e10*/  FMUL.FTZ R0, R0, 1 ;  /* 0x3f80000000007820 */ /* 0x000fe20000410000 */
[----:B------:R-:W-:-:S03]  /*8e20*/  CS2R R6, SRZ ;  /* 0x0000000000067805 */ /* 0x000fc6000001ff00 */
[----:B------:R0:W1:Y:S01]  /*8e30*/  F2F.F64.F32 R4, R0 ;  /* 0x0000000000047310 */ /* 0x0000620000201800 */
[----:B------:R-:W-:Y:S05]  /*8e40*/  BRA `(.L_x_17671) ;  /* 0x0000000000687947 */ /* 0x000fea0003800000 */
.L_x_17670:
        /* <DEDUP_REMOVED lines=16> */
.L_x_17698:
[----:B------:R-:W-:Y:S02]  /*8f50*/  CS2R R4, SRZ ;  /* 0x0000000000047805 */ /* 0x000fe4000001ff00 */
[----:B------:R-:W-:Y:S01]  /*8f60*/  CS2R R6, SRZ ;  /* 0x0000000000067805 */ /* 0x000fe2000001ff00 */
[----:B------:R-:W-:Y:S06]  /*8f70*/  BRA `(.L_x_17671) ;  /* 0x00000000001c7947 */ /* 0x000fec0003800000 */
.L_x_17695:
[----:B------:R-:W2:Y:S01]  /*8f80*/  LDG.E.64 R4, desc[UR36][R2.64] ;  /* 0x0000002402047981 */ /* 0x000ea2000c1e1b00 */
[----:B------:R-:W-:Y:S01]  /*8f90*/  CS2R R6, SRZ ;  /* 0x0000000000067805 */ /* 0x000fe2000001ff00 */
[----:B--2---:R-:W0:Y:S01]  /*8fa0*/  I2F.F64.U64 R4, R4 ;  /* 0x0000000400047312 */ /* 0x004e220000301800 */
[----:B------:R-:W-:Y:S05]  /*8fb0*/  BRA `(.L_x_17671) ;  /* 0x00000000000c7947 */ /* 0x000fea0003800000 */
.L_x_17694:
[----:B------:R-:W2:Y:S01]  /*8fc0*/  LDG.E R2, desc[UR36][R2.64] ;  /* 0x0000002402027981 */ /* 0x000ea2000c1e1900 */
[----:B------:R-:W-:Y:S01]  /*8fd0*/  CS2R R6, SRZ ;  /* 0x0000000000067805 */ /* 0x000fe2000001ff00 */
[----:B--2---:R0:W1:Y:S06]  /*8fe0*/  I2F.F64.U32 R4, R2 ;  /* 0x0000000200047312 */ /* 0x00406c0000201800 */
.L_x_17671:
        /* <DEDUP_REMOVED lines=21> */
.L_x_17702:
[----:B------:R-:W0:Y:S02]  /*9140*/  F2I.S64.F64.TRUNC R8, R8 ;  /* 0x0000000800087311 */ /* 0x000e24000030d900 */
[----:B0-----:R-:W-:-:S05]  /*9150*/  IMAD.MOV.U32 R3, RZ, RZ, R8 ;  /* 0x000000ffff037224 */ /* 0x001fca00078e0008 */
[----:B------:R3:W-:Y:S01]  /*9160*/  STG.E.U8 desc[UR36][R16.64], R3 ;  /* 0x0000000310007986 */ /* 0x0007e2000c101124 */
[----:B------:R-:W-:Y:S05]  /*9170*/  BRA `(.L_x_17704) ;  /* 0x0000001000087947 */ /* 0x000fea0003800000 */
.L_x_17701:
        /* <DEDUP_REMOVED lines=9> */
.L_x_17706:
[----:B------:R-:W0:Y:S02]  /*9210*/  F2I.F64.TRUNC R9, R8 ;  /* 0x0000000800097311 */ /* 0x000e24000030d100 */
[----:B0-----:R2:W-:Y:S01]  /*9220*/  STG.E desc[UR36][R16.64], R9 ;  /* 0x0000000910007986 */ /* 0x0015e2000c101924 */
[----:B------:R-:W-:Y:S05]  /*9230*/  BRA `(.L_x_17704) ;  /* 0x0000000c00d87947 */ /* 0x000fea0003800000 */
.L_x_17705:
[----:B------:R-:W0:Y:S02]  /*9240*/  F2I.F64.TRUNC R9, R8 ;  /* 0x0000000800097311 */ /* 0x000e24000030d100 */
[----:B0-----:R0:W-:Y:S01]  /*9250*/  STG.E.U16 desc[UR36][R16.64], R9 ;  /* 0x0000000910007986 */ /* 0x0011e2000c101524 */
[----:B------:R-:W-:Y:S05]  /*9260*/  BRA `(.L_x_17704) ;  /* 0x0000000c00cc7947 */ /* 0x000fea0003800000 */
.L_x_17700:
        /* <DEDUP_REMOVED lines=13> */
.L_x_17708:
        /* <DEDUP_REMOVED lines=8> */
.L_x_17707:
        /* <DEDUP_REMOVED lines=16> */
.L_x_17710:
        /* <DEDUP_REMOVED lines=11> */
.L_x_17709:
[----:B------:R0:W-:Y:S01]  /*9570*/  STG.E.64 desc[UR36][R16.64], R8 ;  /* 0x0000000810007986 */ /* 0x0001e2000c101b24 */
[----:B------:R-:W-:Y:S05]  /*9580*/  BRA `(.L_x_17704) ;  /* 0x0000000c00047947 */ /* 0x000fea0003800000 */
.L_x_17699:
        /* <DEDUP_REMOVED lines=13> */
.L_x_17713:
[----:B------:R0:W-:Y:S01]  /*9660*/  STG.E.128 desc[UR36][R16.64], R8 ;  /* 0x0000000810007986 */ /* 0x0001e2000c101d24 */
[----:B------:R-:W-:Y:S05]  /*9670*/  BRA `(.L_x_17704) ;  /* 0x0000000800c87947 */ /* 0x000fea0003800000 */
.L_x_17712:
        /* <DEDUP_REMOVED lines=25> */
.L_x_17717:
[----:B------:R-:W-:Y:S05]  /*9810*/  BSYNC B0 ;  /* 0x0000000000007941 */ /* 0x000fea0003800000 */
.L_x_17716:
[----:B------:R-:W-:-:S05]  /*9820*/  LOP3.LUT R3, R0, R3, RZ, 0xfc, !PT ;  /* 0x0000000300037212 */ /* 0x000fca00078efcff */
[----:B------:R0:W-:Y:S01]  /*9830*/  STG.E.U8 desc[UR36][R16.64], R3 ;  /* 0x0000000310007986 */ /* 0x0001e2000c101124 */
[----:B------:R-:W-:Y:S05]  /*9840*/  BRA `(.L_x_17704) ;  /* 0x0000000800547947 */ /* 0x000fea0003800000 */
.L_x_17715:
        /* <DEDUP_REMOVED lines=17> */
.L_x_17719:
[----:B------:R-:W-:Y:S01]  /*9960*/  IMAD.MOV.U32 R0, RZ, RZ, 0x7f ;  /* 0x0000007fff007424 */ /* 0x000fe200078e00ff */
[----:B------:R-:W-:-:S04]  /*9970*/  ISETP.GT.U32.AND P0, PT, R2, 0x7f800000, PT ;  /* 0x7f8000000200780c */ /* 0x000fc80003f04070 */
[----:B------:R-:W-:-:S09]  /*9980*/  SEL R0, R0, 0x7c, P0 ;  /* 0x0000007c00007807 */ /* 0x000fd20000000000 */
.L_x_17720:
[----:B------:R-:W-:Y:S05]  /*9990*/  BSYNC B0 ;  /* 0x0000000000007941 */ /* 0x000fea0003800000 */
.L_x_17718:
[----:B------:R-:W-:-:S04]  /*99a0*/  LOP3.LUT R2, R3, 0x80000000, RZ, 0xc0, !PT ;  /* 0x8000000003027812 */ /* 0x000fc800078ec0ff */
[----:B------:R-:W-:-:S04]  /*99b0*/  SHF.R.U32.HI R3, RZ, 0x18, R2 ;  /* 0x00000018ff037819 */ /* 0x000fc80000011602 */
[----:B------:R-:W-:-:S05]  /*99c0*/  LOP3.LUT R3, R0, R3, RZ, 0xfc, !PT ;  /* 0x0000000300037212 */ /* 0x000fca00078efcff */
[----:B------:R0:W-:Y:S01]  /*99d0*/  STG.E.U8 desc[UR36][R16.64], R3 ;  /* 0x0000000310007986 */ /* 0x0001e2000c101124 */
[----:B------:R-:W-:Y:S05]  /*99e0*/  BRA `(.L_x_17704) ;  /* 0x0000000400ec7947 */ /* 0x000fea0003800000 */
.L_x_17714:
        /* <DEDUP_REMOVED lines=8> */
.L_x_17711:
        /* <DEDUP_REMOVED lines=11> */
.L_x_17723:
        /* <DEDUP_REMOVED lines=21> */
.L_x_17726:
[----:B------:R-:W-:-:S04]  /*9c70*/  LOP3.LUT R0, R5, 0x80000000, RZ, 0xc0, !PT ;  /* 0x8000000005007812 */ /* 0x000fc800078ec0ff */
[----:B------:R-:W-:-:S04]  /*9c80*/  SHF.R.U32.HI R3, RZ, 0x18, R0 ;  /* 0x00000018ff037819 */ /* 0x000fc80000011600 */
[----:B------:R-:W-:-:S04]  /*9c90*/  LOP3.LUT R2, R2, R3, RZ, 0xfc, !PT ;  /* 0x0000000302027212 */ /* 0x000fc800078efcff */
[----:B------:R-:W-:-:S07]  /*9ca0*/  PRMT R0, R2, 0x7610, R0 ;  /* 0x0000761002007816 */ /* 0x000fce0000000000 */
.L_x_17725:
[----:B------:R-:W-:Y:S05]  /*9cb0*/  BSYNC B0 ;  /* 0x0000000000007941 */ /* 0x000fea0003800000 */
.L_x_17724:
[----:B------:R0:W-:Y:S01]  /*9cc0*/  STG.E.U8 desc[UR36][R16.64], R0 ;  /* 0x0000000010007986 */ /* 0x0001e2000c101124 */
[----:B------:R-:W-:Y:S05]  /*9cd0*/  BRA `(.L_x_17704) ;  /* 0x0000000400307947 */ /* 0x000fea0003800000 */
.L_x_17722:
        /* <DEDUP_REMOVED lines=21> */
.L_x_17729:
[----:B------:R-:W-:-:S04]  /*9e30*/  LOP3.LUT R0, R5, 0x80000000, RZ, 0xc0, !PT ;  /* 0x8000000005007812 */ /* 0x000fc800078ec0ff */
[----:B------:R-:W-:-:S04]  /*9e40*/  SHF.R.U32.HI R3, RZ, 0x18, R0 ;  /* 0x00000018ff037819 */ /* 0x000fc80000011600 */
[----:B------:R-:W-:-:S04]  /*9e50*/  LOP3.LUT R2, R2, R3, RZ, 0xfc, !PT ;  /* 0x0000000302027212 */ /* 0x000fc800078efcff */
[----:B------:R-:W-:-:S07]  /*9e60*/  PRMT R0, R2, 0x7610, R0 ;  /* 0x0000761002007816 */ /* 0x000fce0000000000 */
.L_x_17728:
[----:B------:R-:W-:Y:S05]  /*9e70*/  BSYNC B0 ;  /* 0x0000000000007941 */ /* 0x000fea0003800000 */
.L_x_17727:
[----:B------:R0:W-:Y:S01]  /*9e80*/  STG.E.U8 desc[UR36][R16.64], R0 ;  /* 0x0000000010007986 */ /* 0x0001e2000c101124 */
[----:B------:R-:W-:Y:S05]  /*9e90*/  BRA `(.L_x_17704) ;  /* 0x0000000000c07947 */ /* 0x000fea0003800000 */
.L_x_17721:
        /* <DEDUP_REMOVED lines=26> */
.L_x_17703:
        /* <DEDUP_REMOVED lines=16> */
.L_x_17732:
[----:B------:R-:W-:Y:S05]  /*a140*/  BRA `(.L_x_17704) ;  /* 0x0000000000147947 */ /* 0x000fea0003800000 */
.L_x_17731:
[----:B------:R-:W0:Y:S02]  /*a150*/  F2I.U64.F64.TRUNC R8, R8 ;  /* 0x0000000800087311 */ /* 0x000e24000030d800 */
[----:B0-----:R0:W-:Y:S01]  /*a160*/  STG.E.64 desc[UR36][R16.64], R8 ;  /* 0x0000000810007986 */ /* 0x0011e2000c101b24 */
[----:B------:R-:W-:Y:S05]  /*a170*/  BRA `(.L_x_17704) ;  /* 0x0000000000087947 */ /* 0x000fea0003800000 */
.L_x_17730:
[----:B------:R-:W0:Y:S02]  /*a180*/  F2I.U32.F64.TRUNC R9, R8 ;  /* 0x0000000800097311 */ /* 0x000e24000030d000 */
[----:B0-----:R0:W-:Y:S02]  /*a190*/  STG.E desc[UR36][R16.64], R9 ;  /* 0x0000000910007986 */ /* 0x0011e4000c101924 */
.L_x_17704:
[----:B------:R-:W-:-:S07]  /*a1a0*/  VIADD R19, R19, 0x80 ;  /* 0x0000008013137836 */ /* 0x000fce0000000000 */
.L_x_17664:
[----:B------:R-:W-:Y:S05]  /*a1b0*/  BSYNC B6 ;  /* 0x0000000000067941 */ /* 0x000fea0003800000 */
.L_x_17663:
[----:B------:R-:W-:Y:S02]  /*a1c0*/  ULDC UR4, c[0x0][0x210] ;  /* 0x0000840000047ab9 */ /* 0x000fe40000000800 */
[----:B------:R-:W-:-:S13]  /*a1d0*/  ISETP.GE.AND P0, PT, R19, UR4, PT ;  /* 0x0000000413007c0c */ /* 0x000fda000bf06270 */
[----:B------:R-:W-:Y:S05]  /*a1e0*/  @P0 EXIT ;  /* 0x000000000000094d */ /* 0x000fea0003800000 */
        /* <DEDUP_REMOVED lines=303> */
.L_x_17733:
        /* <DEDUP_REMOVED lines=22> */
.L_x_17737:
[----:B------:R-:W2:Y:S01]  /*b640*/  LDG.E.U8 R2, desc[UR36][R2.64] ;  /* 0x0000002402027981 */ /* 0x000ea2000c1e1100 */
[----:B------:R-:W-:Y:S01]  /*b650*/  CS2R R6, SRZ ;  /* 0x0000000000067805 */ /* 0x000fe2000001ff00 */
[----:B--2---:R0:W1:Y:S01]  /*b660*/  I2F.F64.U16 R4, R2 ;  /* 0x0000000200047312 */ /* 0x0040620000101800 */
[----:B------:R-:W-:Y:S05]  /*b670*/  BRA `(.L_x_17739) ;  /* 0x0000000c00c87947 */ /* 0x000fea0003800000 */
.L_x_17736:
        /* <DEDUP_REMOVED lines=8> */
[----:B--2---:R-:W2:Y:S01]  /*b700*/  I2F.F64.S64 R4, R4 ;  /* 0x0000000400047312 */ /* 0x004ea20000301c00 */
[----:B------:R-:W-:Y:S05]  /*b710*/  BRA `(.L_x_17739) ;  /* 0x0000000c00a07947 */ /* 0x000fea0003800000 */
.L_x_17741:
[----:B------:R-:W2:Y:S01]  /*b720*/  LDG.E R2, desc[UR36][R2.64] ;  /* 0x0000002402027981 */ /* 0x000ea2000c1e1900 */
[----:B------:R-:W-:Y:S01]  /*b730*/  CS2R R6, SRZ ;  /* 0x0000000000067805 */ /* 0x000fe2000001ff00 */
[----:B--2---:R3:W4:Y:S01]  /*b740*/  I2F.F64 R4, R2 ;  /* 0x0000000200047312 */ /* 0x0047220000201c00 */
[----:B------:R-:W-:Y:S05]  /*b750*/  BRA `(.L_x_17739) ;  /* 0x0000000c00907947 */ /* 0x000fea0003800000 */
.L_x_17740:
[----:B------:R-:W2:Y:S01]  /*b760*/  LDG.E.U16 R2, desc[UR36][R2.64] ;  /* 0x0000002402027981 */ /* 0x000ea2000c1e1500 */
[----:B------:R-:W-:Y:S01]  /*b770*/  CS2R R6, SRZ ;  /* 0x0000000000067805 */ /* 0x000fe2000001ff00 */
[----:B--2---:R0:W1:Y:S01]  /*b780*/  I2F.F64.S16 R4, R2 ;  /* 0x0000000200047312 */ /* 0x0040620000101c00 */
[----:B------:R-:W-:Y:S05]  /*b790*/  BRA `(.L_x_17739) ;  /* 0x0000000c00807947 */ /* 0x000fea0003800000 */
.L_x_17735:
        /* <DEDUP_REMOVED lines=11> */
.L_x_17743:
[----:B------:R-:W2:Y:S01]  /*b850*/  LDG.E.U16 R0, desc[UR36][R2.64] ;  /* 0x0000002402007981 */ /* 0x000ea2000c1e1500 */
[----:B------:R-:W-:Y:S01]  /*b860*/  CS2R R6, SRZ ;  /* 0x0000000000067805 */ /* 0x000fe2000001ff00 */
[----:B--2---:R-:W-:-:S05]  /*b870*/  HADD2.F32 R0, -RZ, R0.H0_H0 ;  /* 0x20000000ff007230 */ /* 0x004fca0000004100 */
[----:B------:R-:W-:-:S04]  /*b880*/  FMUL.FTZ R0, R0, 1 ;  /* 0x3f80000000007820 */ /* 0x000fc80000410000 */
[----:B------:R0:W1:Y:S01]  /*b890*/  F2F.F64.F32 R4, R0 ;  /* 0x0000000000047310 */ /* 0x0000620000201800 */
[----:B------:R-:W-:Y:S05]  /*b8a0*/  BRA `(.L_x_17739) ;  /* 0x0000000c003c7947 */ /* 0x000fea0003800000 */
.L_x_17742:
        /* <DEDUP_REMOVED lines=12> */
.L_x_17745:
        /* <DEDUP_REMOVED lines=8> */
.L_x_17744:
[----:B------:R0:W5:Y:S01]  /*b9f0*/  LDG.E.64 R4, desc[UR36][R2.64] ;  /* 0x0000002402047981 */ /* 0x000162000c1e1b00 */
[----:B------:R-:W-:Y:S01]  /*ba00*/  CS2R R6, SRZ ;  /* 0x0000000000067805 */ /* 0x000fe2000001ff00 */
[----:B------:R-:W-:Y:S06]  /*ba10*/  BRA `(.L_x_17739) ;  /* 0x0000000800e07947 */ /* 0x000fec0003800000 */
.L_x_17734:
        /* <DEDUP_REMOVED lines=14> */
.L_x_17748:
[----:B------:R0:W5:Y:S01]  /*bb00*/  LDG.E.128 R4, desc[UR36][R2.64] ;  /* 0x0000002402047981 */ /* 0x000162000c1e1d00 */
[----:B------:R-:W-:Y:S05]  /*bb10*/  BRA `(.L_x_17739) ;  /* 0x0000000800a07947 */ /* 0x000fea0003800000 */
.L_x_17747:
        /* <DEDUP_REMOVED lines=29> */
.L_x_17750:
        /* <DEDUP_REMOVED lines=16> */
.L_x_17749:
[----:B------:R-:W2:Y:S01]  /*bdf0*/  LDG.E.U16 R0, desc[UR36][R2.64] ;  /* 0x0000002402007981 */ /* 0x000ea2000c1e1500 */
[----:B------:R-:W-:Y:S01]  /*be00*/  CS2R R6, SRZ ;  /* 0x0000000000067805 */ /* 0x000fe2000001ff00 */
[----:B--2---:R-:W-:-:S04]  /*be10*/  IMAD.U32 R0, R0, 0x10000, RZ ;  /* 0x0001000000007824 */ /* 0x004fc800078e00ff */
[----:B------:R-:W-:-:S04]  /*be20*/  FMUL.FTZ R0, R0, 1 ;  /* 0x3f80000000007820 */ /* 0x000fc80000410000 */
[----:B------:R0:W1:Y:S01]  /*be30*/  F2F.F64.F32 R4, R0 ;  /* 0x0000000000047310 */ /* 0x0000620000201800 */
[----:B------:R-:W-:Y:S05]  /*be40*/  BRA `(.L_x_17739) ;  /* 0x0000000400d47947 */ /* 0x000fea0003800000 */
.L_x_17746:
        /* <DEDUP_REMOVED lines=12> */
.L_x_17753:
        /* <DEDUP_REMOVED lines=21> */
.L_x_17757:
[----:B------:R-:W-:Y:S05]  /*c060*/  BSYNC B1 ;  /* 0x0000000000017941 */ /* 0x000fea0003800000 */
.L_x_17756:
[----:B------:R-:W-:Y:S01]  /*c070*/  LEA R3, R0, 0x3b800000, 0x17 ;  /* 0x3b80000000037811 */ /* 0x000fe200078eb8ff */
[----:B------:R-:W-:-:S05]  /*c080*/  IMAD.SHL.U32 R0, R2, 0x100000, RZ ;  /* 0x0010000002007824 */ /* 0x000fca00078e00ff */
[----:B------:R-:W-:-:S07]  /*c090*/  LOP3.LUT R0, R3, R0, R4, 0xfe, !PT ;  /* 0x0000000003007212 */ /* 0x000fce00078efe04 */
.L_x_17755:
[----:B------:R-:W-:Y:S05]  /*c0a0*/  BSYNC B0 ;  /* 0x0000000000007941 */ /* 0x000fea0003800000 */
.L_x_17754:
[----:B------:R-:W-:Y:S01]  /*c0b0*/  FMUL.FTZ R0, R0, 1 ;  /* 0x3f80000000007820 */ /* 0x000fe20000410000 */
[----:B------:R-:W-:-:S03]  /*c0c0*/  CS2R R6, SRZ ;  /* 0x0000000000067805 */ /* 0x000fc6000001ff00 */
[----:B------:R0:W1:Y:S01]  /*c0d0*/  F2F.F64.F32 R4, R0 ;  /* 0x0000000000047310 */ /* 0x0000620000201800 */
[----:B------:R-:W-:Y:S05]  /*c0e0*/  BRA `(.L_x_17739) ;  /* 0x00000004002c7947 */ /* 0x000fea0003800000 */
.L_x_17752:
        /* <DEDUP_REMOVED lines=21> */
.L_x_17761:
[----:B------:R-:W-:Y:S05]  /*c240*/  BSYNC B1 ;  /* 0x0000000000017941 */ /* 0x000fea0003800000 */
.L_x_17760:
[----:B------:R-:W-:Y:S01]  /*c250*/  LEA R3, R0, 0x37800000, 0x17 ;  /* 0x3780000000037811 */ /* 0x000fe200078eb8ff */
[----:B------:R-:W-:-:S05]  /*c260*/  IMAD.SHL.U32 R0, R2, 0x200000, RZ ;  /* 0x0020000002007824 */ /* 0x000fca00078e00ff */
[----:B------:R-:W-:-:S07]  /*c270*/  LOP3.LUT R0, R3, R0, R4, 0xfe, !PT ;  /* 0x0000000003007212 */ /* 0x000fce00078efe04 */
.L_x_17759:
[----:B------:R-:W-:Y:S05]  /*c280*/  BSYNC B0 ;  /* 0x0000000000007941 */ /* 0x000fea0003800000 */
.L_x_17758:
[----:B------:R-:W-:Y:S01]  /*c290*/  FMUL.FTZ R0, R0, 1 ;  /* 0x3f80000000007820 */ /* 0x000fe20000410000 */
[----:B------:R-:W-:-:S03]  /*c2a0*/  CS2R R6, SRZ ;  /* 0x0000000000067805 */ /* 0x000fc6000001ff00 */
[----:B------:R0:W1:Y:S01]  /*c2b0*/  F2F.F64.F32 R4, R0 ;  /* 0x0000000000047310 */ /* 0x0000620000201800 */
[----:B------:R-:W-:Y:S05]  /*c2c0*/  BRA `(.L_x_17739) ;  /* 0x0000000000b47947 */ /* 0x000fea0003800000 */
.L_x_17751:
        /* <DEDUP_REMOVED lines=14> */
.L_x_17765:
[----:B------:R-:W-:Y:S05]  /*c3b0*/  BSYNC B0 ;  /* 0x0000000000007941 */ /* 0x000fea0003800000 */
.L_x_17764:
[----:B------:R-:W-:Y:S01]  /*c3c0*/  FMUL.FTZ R0, R0, 1 ;  /* 0x3f80000000007820 */ /* 0x000fe20000410000 */
[----:B------:R-:W-:-:S03]  /*c3d0*/  CS2R R6, SRZ ;  /* 0x0000000000067805 */ /* 0x000fc6000001ff00 */
[----:B------:R0:W1:Y:S01]  /*c3e0*/  F2F.F64.F32 R4, R0 ;  /* 0x0000000000047310 */ /* 0x0000620000201800 */
[----:B------:R-:W-:Y:S05]  /*c3f0*/  BRA `(.L_x_17739) ;  /* 0x0000000000687947 */ /* 0x000fea0003800000 */
.L_x_17738:
        /* <DEDUP_REMOVED lines=16> */
.L_x_17766:
[----:B------:R-:W-:Y:S02]  /*c500*/  CS2R R4, SRZ ;  /* 0x0000000000047805 */ /* 0x000fe4000001ff00 */
[----:B------:R-:W-:Y:S01]  /*c510*/  CS2R R6, SRZ ;  /* 0x0000000000067805 */ /* 0x000fe2000001ff00 */
[----:B------:R-:W-:Y:S06]  /*c520*/  BRA `(.L_x_17739) ;  /* 0x00000000001c7947 */ /* 0x000fec0003800000 */
.L_x_17763:
[----:B------:R-:W2:Y:S01]  /*c530*/  LDG.E.64 R4, desc[UR36][R2.64] ;  /* 0x0000002402047981 */ /* 0x000ea2000c1e1b00 */
[----:B------:R-:W-:Y:S01]  /*c540*/  CS2R R6, SRZ ;  /* 0x0000000000067805 */ /* 0x000fe2000001ff00 */
[----:B--2---:R-:W0:Y:S01]  /*c550*/  I2F.F64.U64 R4, R4 ;  /* 0x0000000400047312 */ /* 0x004e220000301800 */
[----:B------:R-:W-:Y:S05]  /*c560*/  BRA `(.L_x_17739) ;  /* 0x00000000000c7947 */ /* 0x000fea0003800000 */
.L_x_17762:
[----:B------:R-:W2:Y:S01]  /*c570*/  LDG.E R2, desc[UR36][R2.64] ;  /* 0x0000002402027981 */ /* 0x000ea2000c1e1900 */
[----:B------:R-:W-:Y:S01]  /*c580*/  CS2R R6, SRZ ;  /* 0x0000000000067805 */ /* 0x000fe2000001ff00 */
[----:B--2---:R0:W1:Y:S06]  /*c590*/  I2F.F64.U32 R4, R2 ;  /* 0x0000000200047312 */ /* 0x00406c0000201800 */
.L_x_17739:
[----:B0--3--:R-:W0:Y:S01]  /*c5a0*/  LDC.U8 R2, c[0x0][0x450] ;  /* 0x00011400ff027b82 */ /* 0x009e220000000000 */
[----:B------:R-:W-:Y:S01]  /*c5b0*/  ULDC.64 UR4, c[0x0][0x448] ;  /* 0x0001120000047ab9 */ /* 0x000fe20000000a00 */
[----:B------:R-:W-:Y:S01]  /*c5c0*/  ULDC.64 UR6, c[0x0][0x440] ;  /* 0x0001100000067ab9 */ /* 0x000fe20000000a00 */
[C---:B-----5:R-:W-:Y:S02]  /*c5d0*/  DMUL R8, R6.reuse, UR4 ;  /* 0x0000000406087c28 */ /* 0x060fe40008000000 */
[----:B------:R-:W-:-:S06]  /*c5e0*/  DMUL R10, R6, UR6 ;  /* 0x00000006060a7c28 */ /* 0x000fcc0008000000 */
[C---:B-12-4-:R-:W-:Y:S02]  /*c5f0*/  DFMA R8, R4.reuse, UR6, -R8 ;  /* 0x0000000604087c2b */ /* 0x056fe40008000808 */
[----:B------:R-:W-:Y:S01]  /*c600*/  DFMA R10, R4, UR4, R10 ;  /* 0x00000004040a7c2b */ /* 0x000fe2000800000a */
        /* <DEDUP_REMOVED lines=14> */
.L_x_17770:
[----:B------:R-:W0:Y:S02]  /*c6f0*/  F2I.S64.F64.TRUNC R8, R8 ;  /* 0x0000000800087311 */ /* 0x000e24000030d900 */
[----:B0-----:R-:W-:-:S05]  /*c700*/  IMAD.MOV.U32 R3, RZ, RZ, R8 ;  /* 0x000000ffff037224 */ /* 0x001fca00078e0008 */
[----:B------:R-:W-:Y:S01]  /*c710*/  STG.E.U8 desc[UR36][R16.64], R3 ;  /* 0x0000000310007986 */ /* 0x000fe2000c101124 */
[----:B------:R-:W-:Y:S05]  /*c720*/  EXIT ;  /* 0x000000000000794d */ /* 0x000fea0003800000 */
.L_x_17769:
        /* <DEDUP_REMOVED lines=9> */
.L_x_17773:
[----:B------:R-:W0:Y:S02]  /*c7c0*/  F2I.F64.TRUNC R9, R8 ;  /* 0x0000000800097311 */ /* 0x000e24000030d100 */
[----:B0-----:R-:W-:Y:S01]  /*c7d0*/  STG.E desc[UR36][R16.64], R9 ;  /* 0x0000000910007986 */ /* 0x001fe2000c101924 */
[----:B------:R-:W-:Y:S05]  /*c7e0*/  EXIT ;  /* 0x000000000000794d */ /* 0x000fea0003800000 */
.L_x_17772:
[----:B------:R-:W0:Y:S02]  /*c7f0*/  F2I.F64.TRUNC R9, R8 ;  /* 0x0000000800097311 */ /* 0x000e24000030d100 */
[----:B0-----:R-:W-:Y:S01]  /*c800*/  STG.E.U16 desc[UR36][R16.64], R9 ;  /* 0x0000000910007986 */ /* 0x001fe2000c101524 */
[----:B------:R-:W-:Y:S05]  /*c810*/  EXIT ;  /* 0x000000000000794d */ /* 0x000fea0003800000 */
.L_x_17768:
        /* <DEDUP_REMOVED lines=13> */
.L_x_17775:
        /* <DEDUP_REMOVED lines=8> */
.L_x_17774:
        /* <DEDUP_REMOVED lines=16> */
.L_x_17777:
        /* <DEDUP_REMOVED lines=11> */
.L_x_17776:
[----:B------:R-:W-:Y:S01]  /*cb20*/  STG.E.64 desc[UR36][R16.64], R8 ;  /* 0x0000000810007986 */ /* 0x000fe2000c101b24 */
[----:B------:R-:W-:Y:S05]  /*cb30*/  EXIT ;  /* 0x000000000000794d */ /* 0x000fea0003800000 */
.L_x_17767:
        /* <DEDUP_REMOVED lines=13> */
.L_x_17780:
[----:B------:R-:W-:Y:S01]  /*cc10*/  STG.E.128 desc[UR36][R16.64], R8 ;  /* 0x0000000810007986 */ /* 0x000fe2000c101d24 */
[----:B------:R-:W-:Y:S05]  /*cc20*/  EXIT ;  /* 0x000000000000794d */ /* 0x000fea0003800000 */
.L_x_17779:
        /* <DEDUP_REMOVED lines=25> */
.L_x_17784:
[----:B------:R-:W-:Y:S05]  /*cdc0*/  BSYNC B0 ;  /* 0x0000000000007941 */ /* 0x000fea0003800000 */
.L_x_17783:
[----:B------:R-:W-:-:S05]  /*cdd0*/  LOP3.LUT R3, R0, R3, RZ, 0xfc, !PT ;  /* 0x0000000300037212 */ /* 0x000fca00078efcff */
[----:B------:R-:W-:Y:S01]  /*cde0*/  STG.E.U8 desc[UR36][R16.64], R3 ;  /* 0x0000000310007986 */ /* 0x000fe2000c101124 */
[----:B------:R-:W-:Y:S05]  /*cdf0*/  EXIT ;  /* 0x000000000000794d */ /* 0x000fea0003800000 */
.L_x_17782:
        /* <DEDUP_REMOVED lines=17> */
.L_x_17786:
[----:B------:R-:W-:Y:S01]  /*cf10*/  IMAD.MOV.U32 R0, RZ, RZ, 0x7f ;  /* 0x0000007fff007424 */ /* 0x000fe200078e00ff */
[----:B------:R-:W-:-:S04]  /*cf20*/  ISETP.GT.U32.AND P0, PT, R2, 0x7f800000, PT ;  /* 0x7f8000000200780c */ /* 0x000fc80003f04070 */
[----:B------:R-:W-:-:S09]  /*cf30*/  SEL R0, R0, 0x7c, P0 ;  /* 0x0000007c00007807 */ /* 0x000fd20000000000 */
.L_x_17787:
[----:B------:R-:W-:Y:S05]  /*cf40*/  BSYNC B0 ;  /* 0x0000000000007941 */ /* 0x000fea0003800000 */
.L_x_17785:
[----:B------:R-:W-:-:S04]  /*cf50*/  LOP3.LUT R2, R3, 0x80000000, RZ, 0xc0, !PT ;  /* 0x8000000003027812 */ /* 0x000fc800078ec0ff */
[----:B------:R-:W-:-:S04]  /*cf60*/  SHF.R.U32.HI R3, RZ, 0x18, R2 ;  /* 0x00000018ff037819 */ /* 0x000fc80000011602 */
[----:B------:R-:W-:-:S05]  /*cf70*/  LOP3.LUT R3, R0, R3, RZ, 0xfc, !PT ;  /* 0x0000000300037212 */ /* 0x000fca00078efcff */
[----:B------:R-:W-:Y:S01]  /*cf80*/  STG.E.U8 desc[UR36][R16.64], R3 ;  /* 0x0000000310007986 */ /* 0x000fe2000c101124 */
[----:B------:R-:W-:Y:S05]  /*cf90*/  EXIT ;  /* 0x000000000000794d */ /* 0x000fea0003800000 */
.L_x_17781:
        /* <DEDUP_REMOVED lines=8> */
.L_x_17778:
        /* <DEDUP_REMOVED lines=11> */
.L_x_17790:
        /* <DEDUP_REMOVED lines=21> */
.L_x_17793:
[----:B------:R-:W-:-:S04]  /*d220*/  LOP3.LUT R0, R5, 0x80000000, RZ, 0xc0, !PT ;  /* 0x8000000005007812 */ /* 0x000fc800078ec0ff */
[----:B------:R-:W-:-:S04]  /*d230*/  SHF.R.U32.HI R3, RZ, 0x18, R0 ;  /* 0x00000018ff037819 */ /* 0x000fc80000011600 */
[----:B------:R-:W-:-:S04]  /*d240*/  LOP3.LUT R2, R2, R3, RZ, 0xfc, !PT ;  /* 0x0000000302027212 */ /* 0x000fc800078efcff */
[----:B------:R-:W-:-:S07]  /*d250*/  PRMT R0, R2, 0x7610, R0 ;  /* 0x0000761002007816 */ /* 0x000fce0000000000 */
.L_x_17792:
[----:B------:R-:W-:Y:S05]  /*d260*/  BSYNC B0 ;  /* 0x0000000000007941 */ /* 0x000fea0003800000 */
.L_x_17791:
[----:B------:R-:W-:Y:S01]  /*d270*/  STG.E.U8 desc[UR36][R16.64], R0 ;  /* 0x0000000010007986 */ /* 0x000fe2000c101124 */
[----:B------:R-:W-:Y:S05]  /*d280*/  EXIT ;  /* 0x000000000000794d */ /* 0x000fea0003800000 */
.L_x_17789:
        /* <DEDUP_REMOVED lines=21> */
.L_x_17796:
[----:B------:R-:W-:-:S04]  /*d3e0*/  LOP3.LUT R0, R5, 0x80000000, RZ, 0xc0, !PT ;  /* 0x8000000005007812 */ /* 0x000fc800078ec0ff */
[----:B------:R-:W-:-:S04]  /*d3f0*/  SHF.R.U32.HI R3, RZ, 0x18, R0 ;  /* 0x00000018ff037819 */ /* 0x000fc80000011600 */
[----:B------:R-:W-:-:S04]  /*d400*/  LOP3.LUT R2, R2, R3, RZ, 0xfc, !PT ;  /* 0x0000000302027212 */ /* 0x000fc800078efcff */
[----:B------:R-:W-:-:S07]  /*d410*/  PRMT R0, R2, 0x7610, R0 ;  /* 0x0000761002007816 */ /* 0x000fce0000000000 */
.L_x_17795:
[----:B------:R-:W-:Y:S05]  /*d420*/  BSYNC B0 ;  /* 0x0000000000007941 */ /* 0x000fea0003800000 */
.L_x_17794:
[----:B------:R-:W-:Y:S01]  /*d430*/  STG.E.U8 desc[UR36][R16.64], R0 ;  /* 0x0000000010007986 */ /* 0x000fe2000c101124 */
[----:B------:R-:W-:Y:S05]  /*d440*/  EXIT ;  /* 0x000000000000794d */ /* 0x000fea0003800000 */
.L_x_17788:
        /* <DEDUP_REMOVED lines=26> */
.L_x_17771:
        /* <DEDUP_REMOVED lines=16> */
.L_x_17799:
[----:B------:R-:W-:Y:S05]  /*d6f0*/  EXIT ;  /* 0x000000000000794d */ /* 0x000fea0003800000 */
.L_x_17798:
[----:B------:R-:W0:Y:S02]  /*d700*/  F2I.U64.F64.TRUNC R8, R8 ;  /* 0x0000000800087311 */ /* 0x000e24000030d800 */
[----:B0-----:R-:W-:Y:S01]  /*d710*/  STG.E.64 desc[UR36][R16.64], R8 ;  /* 0x0000000810007986 */ /* 0x001fe2000c101b24 */
[----:B------:R-:W-:Y:S05]  /*d720*/  EXIT ;  /* 0x000000000000794d */ /* 0x000fea0003800000 */
.L_x_17797:
[----:B------:R-:W0:Y:S02]  /*d730*/  F2I.U32.F64.TRUNC R9, R8 ;  /* 0x0000000800097311 */ /* 0x000e24000030d000 */
[----:B0-----:R-:W-:Y:S01]  /*d740*/  STG.E desc[UR36][R16.64], R9 ;  /* 0x0000000910007986 */ /* 0x001fe2000c101924 */
[----:B------:R-:W-:Y:S05]  /*d750*/  EXIT ;  /* 0x000000000000794d */ /* 0x000fea0003800000 */
.L_x_17800:
        /* <DEDUP_REMOVED lines=10> */
.L_x_19465:


//--------------------- .text._ZN2at6native27unrolled_elementwise_kernelINS0_13BUnaryFunctorIN3c107complexIdEES5_S5_NS0_15binary_internal10MulFunctorIS5_EEEESt5arrayIPcLm2EELi4E23TrivialOffsetCalculatorILi1EjESE_NS0_6memory12LoadWithCastILi1EEENSF_13StoreWithCastILi1EEEEEviT_T0_T2_T3_T4_T5_ --------------------------
	.section	.text._ZN2at6native27unrolled_elementwise_kernelINS0_13BUnaryFunctorIN3c107complexIdEES5_S5_NS0_15binary_internal10MulFunctorIS5_EEEESt5arrayIPcLm2EELi4E23TrivialOffsetCalculatorILi1EjESE_NS0_6memory12LoadWithCastILi1EEENSF_13StoreWithCastILi1EEEEEviT_T0_T2_T3_T4_T5_,"ax",@progbits
	.align	128
        .global         _ZN2at6native27unrolled_elementwise_kernelINS0_13BUnaryFunctorIN3c107complexIdEES5_S5_NS0_15binary_internal10MulFunctorIS5_EEEESt5arrayIPcLm2EELi4E23TrivialOffsetCalculatorILi1EjESE_NS0_6memory12LoadWithCastILi1EEENSF_13StoreWithCastILi1EEEEEviT_T0_T2_T3_T4_T5_
        .type           _ZN2at6native27unrolled_elementwise_kernelINS0_13BUnaryFunctorIN3c107complexIdEES5_S5_NS0_15binary_internal10MulFunctorIS5_EEEESt5arrayIPcLm2EELi4E23TrivialOffsetCalculatorILi1EjESE_NS0_6memory12LoadWithCastILi1EEENSF_13StoreWithCastILi1EEEEEviT_T0_T2_T3_T4_T5_,@function
        .size           _ZN2at6native27unrolled_elementwise_kernelINS0_13BUnaryFunctorIN3c107complexIdEES5_S5_NS0_15binary_internal10MulFunctorIS5_EEEESt5arrayIPcLm2EELi4E23TrivialOffsetCalculatorILi1EjESE_NS0_6memory12LoadWithCastILi1EEENSF_13StoreWithCastILi1EEEEEviT_T0_T2_T3_T4_T5_,(.L_x_19466 - _ZN2at6native27unrolled_elementwise_kernelINS0_13BUnaryFunctorIN3c107complexIdEES5_S5_NS0_15binary_internal10MulFunctorIS5_EEEESt5arrayIPcLm2EELi4E23TrivialOffsetCalculatorILi1EjESE_NS0_6memory12LoadWithCastILi1EEENSF_13StoreWithCastILi1EEEEEviT_T0_T2_T3_T4_T5_)
        .other          _ZN2at6native27unrolled_elementwise_kernelINS0_13BUnaryFunctorIN3c107complexIdEES5_S5_NS0_15binary_internal10MulFunctorIS5_EEEESt5arrayIPcLm2EELi4E23TrivialOffsetCalculatorILi1EjESE_NS0_6memory12LoadWithCastILi1EEENSF_13StoreWithCastILi1EEEEEviT_T0_T2_T3_T4_T5_,@"STO_CUDA_ENTRY STV_DEFAULT"
_ZN2at6native27unrolled_elementwise_kernelINS0_13BUnaryFunctorIN3c107complexIdEES5_S5_NS0_15binary_internal10MulFunctorIS5_EEEESt5arrayIPcLm2EELi4E23TrivialOffsetCalculatorILi1EjESE_NS0_6memory12LoadWithCastILi1EEENSF_13StoreWithCastILi1EEEEEviT_T0_T2_T3_T4_T5_:
.text._ZN2at6native27unrolled_elementwise_kernelINS0_13BUnaryFunctorIN3c107complexIdEES5_S5_NS0_15binary_internal10MulFunctorIS5_EEEESt5arrayIPcLm2EELi4E23TrivialOffsetCalculatorILi1EjESE_NS0_6memory12LoadWithCastILi1EEENSF_13StoreWithCastILi1EEEEEviT_T0_T2_T3_T4_T5_:
        /* <DEDUP_REMOVED lines=35> */
.L_x_17806:
[----:B------:R-:W2:Y:S01]  /*0230*/  LDG.E.U8 R4, desc[UR36][R4.64] ;  /* 0x0000002404047981 */ /* 0x000ea2000c1e1100 */
[----:B------:R-:W-:Y:S01]  /*0240*/  CS2R R26, SRZ ;  /* 0x00000000001a7805 */ /* 0x000fe2000001ff00 */
[----:B--2---:R0:W1:Y:S01]  /*0250*/  I2F.F64.U16 R24, R4 ;  /* 0x0000000400187312 */ /* 0x0040620000101800 */
[----:B------:R-:W-:Y:S05]  /*0260*/  BRA `(.L_x_17808) ;  /* 0x0000000c00c87947 */ /* 0x000fea0003800000 */
.L_x_17805:
        /* <DEDUP_REMOVED lines=10> */
.L_x_17810:
[----:B------:R-:W2:Y:S01]  /*0310*/  LDG.E R4, desc[UR36][R4.64] ;  /* 0x0000002404047981 */ /* 0x000ea2000c1e1900 */
[----:B------:R-:W-:Y:S01]  /*0320*/  CS2R R26, SRZ ;  /* 0x00000000001a7805 */ /* 0x000fe2000001ff00 */
[----:B--2---:R1:W2:Y:S01]  /*0330*/  I2F.F64 R24, R4 ;  /* 0x0000000400187312 */ /* 0x0042a20000201c00 */
[----:B------:R-:W-:Y:S05]  /*0340*/  BRA `(.L_x_17808) ;  /* 0x0000000c00907947 */ /* 0x000fea0003800000 */
.L_x_17809:
[----:B------:R-:W2:Y:S01]  /*0350*/  LDG.E.U16 R4, desc[UR36][R4.64] ;  /* 0x0000002404047981 */ /* 0x000ea2000c1e1500 */
[----:B------:R-:W-:Y:S01]  /*0360*/  CS2R R26, SRZ ;  /* 0x00000000001a7805 */ /* 0x000fe2000001ff00 */
[----:B--2---:R3:W4:Y:S01]  /*0370*/  I2F.F64.S16 R24, R4 ;  /* 0x0000000400187312 */ /* 0x0047220000101c00 */
[----:B------:R-:W-:Y:S05]  /*0380*/  BRA `(.L_x_17808) ;  /* 0x0000000c00807947 */ /* 0x000fea0003800000 */
.L_x_17804:
        /* <DEDUP_REMOVED lines=11> */
.L_x_17812:
[----:B------:R-:W2:Y:S01]  /*0440*/  LDG.E.U16 R0, desc[UR36][R4.64] ;  /* 0x0000002404007981 */ /* 0x000ea2000c1e1500 */
[----:B------:R-:W-:Y:S01]  /*0450*/  CS2R R26, SRZ ;  /* 0x00000000001a7805 */ /* 0x000fe2000001ff00 */
[----:B--2---:R-:W-:-:S05]  /*0460*/  HADD2.F32 R0, -RZ, R0.H0_H0 ;  /* 0x20000000ff007230 */ /* 0x004fca0000004100 */
[----:B------:R-:W-:-:S04]  /*0470*/  FMUL.FTZ R0, R0, 1 ;  /* 0x3f80000000007820 */ /* 0x000fc80000410000 */
[----:B------:R0:W1:Y:S01]  /*0480*/  F2F.F64.F32 R24, R0 ;  /* 0x0000000000187310 */ /* 0x0000620000201800 */
[----:B------:R-:W-:Y:S05]  /*0490*/  BRA `(.L_x_17808) ;  /* 0x0000000c003c7947 */ /* 0x000fea0003800000 */
.L_x_17811:
        /* <DEDUP_REMOVED lines=12> */
.L_x_17814:
        /* <DEDUP_REMOVED lines=8> */
.L_x_17813:
[----:B------:R0:W5:Y:S01]  /*05e0*/  LDG.E.64 R24, desc[UR36][R4.64] ;  /* 0x0000002404187981 */ /* 0x000162000c1e1b00 */
[----:B------:R-:W-:Y:S01]  /*05f0*/  CS2R R26, SRZ ;  /* 0x00000000001a7805 */ /* 0x000fe2000001ff00 */
[----:B------:R-:W-:Y:S06]  /*0600*/  BRA `(.L_x_17808) ;  /* 0x0000000800e07947 */ /* 0x000fec0003800000 */
.L_x_17803:
        /* <DEDUP_REMOVED lines=14> */
.L_x_17817:
[----:B------:R0:W5:Y:S01]  /*06f0*/  LDG.E.128 R24, desc[UR36][R4.64] ;  /* 0x0000002404187981 */ /* 0x000162000c1e1d00 */
[----:B------:R-:W-:Y:S05]  /*0700*/  BRA `(.L_x_17808) ;  /* 0x0000000800a07947 */ /* 0x000fea0003800000 */
.L_x_17816:
        /* <DEDUP_REMOVED lines=29> */
.L_x_17819:
        /* <DEDUP_REMOVED lines=16> */
.L_x_17818:
[----:B------:R-:W2:Y:S01]  /*09e0*/  LDG.E.U16 R0, desc[UR36][R4.64] ;  /* 0x0000002404007981 */ /* 0x000ea2000c1e1500 */
[----:B------:R-:W-:Y:S01]  /*09f0*/  CS2R R26, SRZ ;  /* 0x00000000001a7805 */ /* 0x000fe2000001ff00 */
[----:B--2---:R-:W-:-:S04]  /*0a00*/  IMAD.U32 R0, R0, 0x10000, RZ ;  /* 0x0001000000007824 */ /* 0x004fc800078e00ff */
[----:B------:R-:W-:-:S04]  /*0a10*/  FMUL.FTZ R0, R0, 1 ;  /* 0x3f80000000007820 */ /* 0x000fc80000410000 */
[----:B------:R0:W1:Y:S01]  /*0a20*/  F2F.F64.F32 R24, R0 ;  /* 0x0000000000187310 */ /* 0x0000620000201800 */
[----:B------:R-:W-:Y:S05]  /*0a30*/  BRA `(.L_x_17808) ;  /* 0x0000000400d47947 */ /* 0x000fea0003800000 */
.L_x_17815:
        /* <DEDUP_REMOVED lines=12> */
.L_x_17822:
        /* <DEDUP_REMOVED lines=21> */
.L_x_17826:
[----:B------:R-:W-:Y:S05]  /*0c50*/  BSYNC B1 ;  /* 0x0000000000017941 */ /* 0x000fea0003800000 */
.L_x_17825:
[----:B------:R-:W-:Y:S01]  /*0c60*/  LEA R5, R0, 0x3b800000, 0x17 ;  /* 0x3b80000000057811 */ /* 0x000fe200078eb8ff */
[----:B------:R-:W-:-:S05]  /*0c70*/  IMAD.SHL.U32 R0, R3, 0x100000, RZ ;  /* 0x0010000003007824 */ /* 0x000fca00078e00ff */
[----:B------:R-:W-:-:S07]  /*0c80*/  LOP3.LUT R0, R5, R0, R6, 0xfe, !PT ;  /* 0x0000000005007212 */ /* 0x000fce00078efe06 */
.L_x_17824:
[----:B------:R-:W-:Y:S05]  /*0c90*/  BSYNC B0 ;  /* 0x0000000000007941 */ /* 0x000fea0003800000 */
.L_x_17823:
[----:B------:R-:W-:Y:S01]  /*0ca0*/  FMUL.FTZ R0, R0, 1 ;  /* 0x3f80000000007820 */ /* 0x000fe20000410000 */
[----:B------:R-:W-:-:S03]  /*0cb0*/  CS2R R26, SRZ ;  /* 0x00000000001a7805 */ /* 0x000fc6000001ff00 */
[----:B------:R0:W1:Y:S01]  /*0cc0*/  F2F.F64.F32 R24, R0 ;  /* 0x0000000000187310 */ /* 0x0000620000201800 */
[----:B------:R-:W-:Y:S05]  /*0cd0*/  BRA `(.L_x_17808) ;  /* 0x00000004002c7947 */ /* 0x000fea0003800000 */
.L_x_17821:
        /* <DEDUP_REMOVED lines=21> */
.L_x_17830:
[----:B------:R-:W-:Y:S05]  /*0e30*/  BSYNC B1 ;  /* 0x0000000000017941 */ /* 0x000fea0003800000 */
.L_x_17829:
[----:B------:R-:W-:Y:S01]  /*0e40*/  LEA R5, R0, 0x37800000, 0x17 ;  /* 0x3780000000057811 */ /* 0x000fe200078eb8ff */
[----:B------:R-:W-:-:S05]  /*0e50*/  IMAD.SHL.U32 R0, R3, 0x200000, RZ ;  /* 0x0020000003007824 */ /* 0x000fca00078e00ff */
[----:B------:R-:W-:-:S07]  /*0e60*/  LOP3.LUT R0, R5, R0, R6, 0xfe, !PT ;  /* 0x0000000005007212 */ /* 0x000fce00078efe06 */
.L_x_17828:
[----:B------:R-:W-:Y:S05]  /*0e70*/  BSYNC B0 ;  /* 0x0000000000007941 */ /* 0x000fea0003800000 */
.L_x_17827:
[----:B------:R-:W-:Y:S01]  /*0e80*/  FMUL.FTZ R0, R0, 1 ;  /* 0x3f80000000007820 */ /* 0x000fe20000410000 */
[----:B------:R-:W-:-:S03]  /*0e90*/  CS2R R26, SRZ ;  /* 0x00000000001a7805 */ /* 0x000fc6000001ff00 */
[----:B------:R0:W1:Y:S01]  /*0ea0*/  F2F.F64.F32 R24, R0 ;  /* 0x0000000000187310 */ /* 0x0000620000201800 */
[----:B------:R-:W-:Y:S05]  /*0eb0*/  BRA `(.L_x_17808) ;  /* 0x0000000000b47947 */ /* 0x000fea0003800000 */
.L_x_17820:
        /* <DEDUP_REMOVED lines=14> */
.L_x_17834:
[----:B------:R-:W-:Y:S05]  /*0fa0*/  BSYNC B0 ;  /* 0x0000000000007941 */ /* 0x000fea0003800000 */
.L_x_17833:
[----:B------:R-:W-:Y:S01]  /*0fb0*/  FMUL.FTZ R0, R0, 1 ;  /* 0x3f80000000007820 */ /* 0x000fe20000410000 */
[----:B------:R-:W-:-:S03]  /*0fc0*/  CS2R R26, SRZ ;  /* 0x00000000001a7805 */ /* 0x000fc6000001ff00 */
[----:B------:R0:W1:Y:S01]  /*0fd0*/  F2F.F64.F32 R24, R0 ;  /* 0x0000000000187310 */ /* 0x0000620000201800 */
[----:B------:R-:W-:Y:S05]  /*0fe0*/  BRA `(.L_x_17808) ;  /* 0x0000000000687947 */ /* 0x000fea0003800000 */
.L_x_17807:
        /* <DEDUP_REMOVED lines=16> */
.L_x_17835:
[----:B------:R-:W-:Y:S02]  /*10f0*/  CS2R R24, SRZ ;  /* 0x0000000000187805 */ /* 0x000fe4000001ff00 */
[----:B------:R-:W-:Y:S01]  /*1100*/  CS2R R26, SRZ ;  /* 0x00000000001a7805 */ /* 0x000fe2000001ff00 */
[----:B------:R-:W-:Y:S06]  /*1110*/  BRA `(.L_x_17808) ;  /* 0x00000000001c7947 */ /* 0x000fec0003800000 */
.L_x_17832:
[----:B------:R-:W2:Y:S01]  /*1120*/  LDG.E.64 R24, desc[UR36][R4.64] ;  /* 0x0000002404187981 */ /* 0x000ea2000c1e1b00 */
[----:B------:R-:W-:Y:S01]  /*1130*/  CS2R R26, SRZ ;  /* 0x00000000001a7805 */ /* 0x000fe2000001ff00 */
[----:B--2---:R-:W0:Y:S01]  /*1140*/  I2F.F64.U64 R24, R24 ;  /* 0x0000001800187312 */ /* 0x004e220000301800 */
[----:B------:R-:W-:Y:S05]  /*1150*/  BRA `(.L_x_17808) ;  /* 0x00000000000c7947 */ /* 0x000fea0003800000 */
.L_x_17831:
[----:B------:R-:W2:Y:S01]  /*1160*/  LDG.E R4, desc[UR36][R4.64] ;  /* 0x0000002404047981 */ /* 0x000ea2000c1e1900 */
[----:B------:R-:W-:Y:S01]  /*1170*/  CS2R R26, SRZ ;  /* 0x00000000001a7805 */ /* 0x000fe2000001ff00 */
[----:B--2---:R0:W1:Y:S06]  /*1180*/  I2F.F64.U32 R24, R4 ;  /* 0x0000000400187312 */ /* 0x00406c0000201800 */
.L_x_17808:
[----:B------:R-:W-:-:S07]  /*1190*/  VIADD R29, R29, 0x80 ;  /* 0x000000801d1d7836 */ /* 0x000fce0000000000 */
.L_x_17802:
[----:B------:R-:W-:Y:S05]  /*11a0*/  BSYNC B6 ;  /* 0x0000000000067941 */ /* 0x000fea0003800000 */
.L_x_17801:
        /* <DEDUP_REMOVED lines=26> */
.L_x_17841:
[----:B------:R-:W3:Y:S01]  /*1350*/  LDG.E.U8 R4, desc[UR36][R4.64] ;  /* 0x0000002404047981 */ /* 0x000ee2000c1e1100 */
[----:B------:R-:W-:Y:S01]  /*1360*/  CS2R R34, SRZ ;  /* 0x0000000000227805 */ /* 0x000fe2000001ff00 */
[----:B---3--:R0:W1:Y:S01]  /*1370*/  I2F.F64.U16 R32, R4 ;  /* 0x0000000400207312 */ /* 0x0080620000101800 */
[----:B------:R-:W-:Y:S05]  /*1380*/  BRA `(.L_x_17843) ;  /* 0x0000000c00cc7947 */ /* 0x000fea0003800000 */
.L_x_17840:
        /* <DEDUP_REMOVED lines=10> */
.L_x_17845:
[----:B------:R-:W3:Y:S01]  /*1430*/  LDG.E R4, desc[UR36][R4.64] ;  /* 0x0000002404047981 */ /* 0x000ee2000c1e1900 */
[----:B------:R-:W-:Y:S01]  /*1440*/  CS2R R34, SRZ ;  /* 0x0000000000227805 */ /* 0x000fe2000001ff00 */
[----:B---3--:R0:W1:Y:S01]  /*1450*/  I2F.F64 R32, R4 ;  /* 0x0000000400207312 */ /* 0x0080620000201c00 */
[----:B------:R-:W-:Y:S05]  /*1460*/  BRA `(.L_x_17843) ;  /* 0x0000000c00947947 */ /* 0x000fea0003800000 */
.L_x_17844:
[----:B------:R-:W3:Y:S01]  /*1470*/  LDG.E.U16 R4, desc[UR36][R4.64] ;  /* 0x0000002404047981 */ /* 0x000ee2000c1e1500 */
[----:B------:R-:W-:Y:S01]  /*1480*/  CS2R R34, SRZ ;  /* 0x0000000000227805 */ /* 0x000fe2000001ff00 */
[----:B---3--:R0:W1:Y:S01]  /*1490*/  I2F.F64.S16 R32, R4 ;  /* 0x0000000400207312 */ /* 0x0080620000101c00 */
[----:B------:R-:W-:Y:S05]  /*14a0*/  BRA `(.L_x_17843) ;  /* 0x0000000c00847947 */ /* 0x000fea0003800000 */
.L_x_17839:
        /* <DEDUP_REMOVED lines=11> */
.L_x_17847:
[----:B------:R-:W3:Y:S01]  /*1560*/  LDG.E.U16 R0, desc[UR36][R4.64] ;  /* 0x0000002404007981 */ /* 0x000ee2000c1e1500 */
[----:B------:R-:W-:Y:S01]  /*1570*/  CS2R R34, SRZ ;  /* 0x0000000000227805 */ /* 0x000fe2000001ff00 */
[----:B---3--:R-:W-:-:S05]  /*1580*/  HADD2.F32 R0, -RZ, R0.H0_H0 ;  /* 0x20000000ff007230 */ /* 0x008fca0000004100 */
[----:B------:R-:W-:-:S04]  /*1590*/  FMUL.FTZ R0, R0, 1 ;  /* 0x3f80000000007820 */ /* 0x000fc80000410000 */
[----:B------:R0:W1:Y:S01]  /*15a0*/  F2F.F64.F32 R32, R0 ;  /* 0x0000000000207310 */ /* 0x0000620000201800 */
[----:B------:R-:W-:Y:S05]  /*15b0*/  BRA `(.L_x_17843) ;  /* 0x0000000c00407947 */ /* 0x000fea0003800000 */
.L_x_17846:
        /* <DEDUP_REMOVED lines=12> */
.L_x_17849:
        /* <DEDUP_REMOVED lines=8> */
.L_x_17848:
[----:B------:R0:W5:Y:S01]  /*1700*/  LDG.E.64 R32, desc[UR36][R4.64] ;  /* 0x0000002404207981 */ /* 0x000162000c1e1b00 */
[----:B------:R-:W-:Y:S01]  /*1710*/  CS2R R34, SRZ ;  /* 0x0000000000227805 */ /* 0x000fe2000001ff00 */
[----:B------:R-:W-:Y:S06]  /*1720*/  BRA `(.L_x_17843) ;  /* 0x0000000800e47947 */ /* 0x000fec0003800000 */
.L_x_17838:
        /* <DEDUP_REMOVED lines=14> */
.L_x_17852:
[----:B------:R0:W5:Y:S01]  /*1810*/  LDG.E.128 R32, desc[UR36][R4.64] ;  /* 0x0000002404207981 */ /* 0x000162000c1e1d00 */
[----:B------:R-:W-:Y:S05]  /*1820*/  BRA `(.L_x_17843) ;  /* 0x0000000800a47947 */ /* 0x000fea0003800000 */
.L_x_17851:
        /* <DEDUP_REMOVED lines=29> */
.L_x_17854:
[----:B------:R-:W3:Y:S01]  /*1a00*/  LDG.E.U8 R4, desc[UR36][R4.64] ;  /* 0x0000002404047981 */ /* 0x000ee2000c1e1100 */
[----:B------:R-:W-:Y:S01]  /*1a10*/  CS2R R34, SRZ ;  /* 0x0000000000227805 */ /* 0x000fe2000001ff00 */
[----:B---3--:R-:W-:-:S05]  /*1a20*/  IMAD.SHL.U32 R0, R4, 0x2000000, RZ ;  /* 0x0200000004007824 */ /* 0x008fca00078e00ff */
        /* <DEDUP_REMOVED lines=14> */
.L_x_17853:
[----:B------:R-:W3:Y:S01]  /*1b10*/  LDG.E.U16 R0, desc[UR36][R4.64] ;  /* 0x0000002404007981 */ /* 0x000ee2000c1e1500 */
[----:B------:R-:W-:Y:S01]  /*1b20*/  CS2R R34, SRZ ;  /* 0x0000000000227805 */ /* 0x000fe2000001ff00 */
[----:B---3--:R-:W-:-:S04]  /*1b30*/  IMAD.U32 R0, R0, 0x10000, RZ ;  /* 0x0001000000007824 */ /* 0x008fc800078e00ff */
[----:B------:R-:W-:-:S04]  /*1b40*/  FMUL.FTZ R0, R0, 1 ;  /* 0x3f80000000007820 */ /* 0x000fc80000410000 */
[----:B------:R0:W1:Y:S01]  /*1b50*/  F2F.F64.F32 R32, R0 ;  /* 0x0000000000207310 */ /* 0x0000620000201800 */
[----:B------:R-:W-:Y:S05]  /*1b60*/  BRA `(.L_x_17843) ;  /* 0x0000000400d47947 */ /* 0x000fea0003800000 */
.L_x_17850:
        /* <DEDUP_REMOVED lines=12> */
.L_x_17857:
        /* <DEDUP_REMOVED lines=21> */
.L_x_17861:
[----:B------:R-:W-:Y:S05]  /*1d80*/  BSYNC B1 ;  /* 0x0000000000017941 */ /* 0x000fea0003800000 */
.L_x_17860:
[----:B------:R-:W-:Y:S01]  /*1d90*/  LEA R5, R0, 0x3b800000, 0x17 ;  /* 0x3b80000000057811 */ /* 0x000fe200078eb8ff */
[----:B------:R-:W-:-:S05]  /*1da0*/  IMAD.SHL.U32 R0, R3, 0x100000, RZ ;  /* 0x0010000003007824 */ /* 0x000fca00078e00ff */
[----:B------:R-:W-:-:S07]  /*1db0*/  LOP3.LUT R0, R5, R0, R6, 0xfe, !PT ;  /* 0x0000000005007212 */ /* 0x000fce00078efe06 */
.L_x_17859:
[----:B------:R-:W-:Y:S05]  /*1dc0*/  BSYNC B0 ;  /* 0x0000000000007941 */ /* 0x000fea0003800000 */
.L_x_17858:
[----:B------:R-:W-:Y:S01]  /*1dd0*/  FMUL.FTZ R0, R0, 1 ;  /* 0x3f80000000007820 */ /* 0x000fe20000410000 */
[----:B------:R-:W-:-:S03]  /*1de0*/  CS2R R34, SRZ ;  /* 0x0000000000227805 */ /* 0x000fc6000001ff00 */
[----:B------:R0:W1:Y:S01]  /*1df0*/  F2F.F64.F32 R32, R0 ;  /* 0x0000000000207310 */ /* 0x0000620000201800 */
[----:B------:R-:W-:Y:S05]  /*1e00*/  BRA `(.L_x_17843) ;  /* 0x00000004002c7947 */ /* 0x000fea0003800000 */
.L_x_17856:
        /* <DEDUP_REMOVED lines=21> */
.L_x_17865:
[----:B------:R-:W-:Y:S05]  /*1f60*/  BSYNC B1 ;  /* 0x0000000000017941 */ /* 0x000fea0003800000 */
.L_x_17864:
[----:B------:R-:W-:Y:S01]  /*1f70*/  LEA R5, R0, 0x37800000, 0x17 ;  /* 0x3780000000057811 */ /* 0x000fe200078eb8ff */
[----:B------:R-:W-:-:S05]  /*1f80*/  IMAD.SHL.U32 R0, R3, 0x200000, RZ ;  /* 0x0020000003007824 */ /* 0x000fca00078e00ff */
[----:B------:R-:W-:-:S07]  /*1f90*/  LOP3.LUT R0, R5, R0, R6, 0xfe, !PT ;  /* 0x0000000005007212 */ /* 0x000fce00078efe06 */
.L_x_17863:
[----:B------:R-:W-:Y:S05]  /*1fa0*/  BSYNC B0 ;  /* 0x0000000000007941 */ /* 0x000fea0003800000 */
.L_x_17862:
[----:B------:R-:W-:Y:S01]  /*1fb0*/  FMUL.FTZ R0, R0, 1 ;  /* 0x3f80000000007820 */ /* 0x000fe20000410000 */
[----:B------:R-:W-:-:S03]  /*1fc0*/  CS2R R34, SRZ ;  /* 0x0000000000227805 */ /* 0x000fc6000001ff00 */
[----:B------:R0:W1:Y:S01]  /*1fd0*/  F2F.F64.F32 R32, R0 ;  /* 0x0000000000207310 */ /* 0x0000620000201800 */
[----:B------:R-:W-:Y:S05]  /*1fe0*/  BRA `(.L_x_17843) ;  /* 0x0000000000b47947 */ /* 0x000fea0003800000 */
.L_x_17855:
        /* <DEDUP_REMOVED lines=14> */
.L_x_17869:
[----:B------:R-:W-:Y:S05]  /*20d0*/  BSYNC B0 ;  /* 0x0000000000007941 */ /* 0x000fea0003800000 */
.L_x_17868:
[----:B------:R-:W-:Y:S01]  /*20e0*/  FMUL.FTZ R0, R0, 1 ;  /* 0x3f80000000007820 */ /* 0x000fe20000410000 */
[----:B------:R-:W-:-:S03]  /*20f0*/  CS2R R34, SRZ ;  /* 0x0000000000227805 */ /* 0x000fc6000001ff00 */
[----:B------:R0:W1:Y:S01]  /*2100*/  F2F.F64.F32 R32, R0 ;  /* 0x0000000000207310 */ /* 0x0000620000201800 */
[----:B------:R-:W-:Y:S05]  /*2110*/  BRA `(.L_x_17843) ;  /* 0x0000000000687947 */ /* 0x000fea0003800000 */
.L_x_17842:
        /* <DEDUP_REMOVED lines=16> */
.L_x_17870:
[----:B------:R-:W-:Y:S02]  /*2220*/  CS2R R32, SRZ ;  /* 0x0000000000207805 */ /* 0x000fe4000001ff00 */
[----:B------:R-:W-:Y:S01]  /*2230*/  CS2R R34, SRZ ;  /* 0x0000000000227805 */ /* 0x000fe2000001ff00 */
[----:B------:R-:W-:Y:S06]  /*2240*/  BRA `(.L_x_17843) ;  /* 0x00000000001c7947 */ /* 0x000fec0003800000 */
.L_x_17867:
[----:B------:R-:W3:Y:S01]  /*2250*/  LDG.E.64 R32, desc[UR36][R4.64] ;  /* 0x0000002404207981 */ /* 0x000ee2000c1e1b00 */
[----:B------:R-:W-:Y:S01]  /*2260*/  CS2R R34, SRZ ;  /* 0x0000000000227805 */ /* 0x000fe2000001ff00 */
[----:B---3--:R-:W0:Y:S01]  /*2270*/  I2F.F64.U64 R32, R32 ;  /* 0x0000002000207312 */ /* 0x008e220000301800 */
[----:B------:R-:W-:Y:S05]  /*2280*/  BRA `(.L_x_17843) ;  /* 0x00000000000c7947 */ /* 0x000fea0003800000 */
.L_x_17866:
[----:B------:R-:W3:Y:S01]  /*2290*/  LDG.E R4, desc[UR36][R4.64] ;  /* 0x0000002404047981 */ /* 0x000ee2000c1e1900 */
[----:B------:R-:W-:Y:S01]  /*22a0*/  CS2R R34, SRZ ;  /* 0x0000000000227805 */ /* 0x000fe2000001ff00 */
[----:B---3--:R0:W1:Y:S06]  /*22b0*/  I2F.F64.U32 R32, R4 ;  /* 0x0000000400207312 */ /* 0x00806c0000201800 */
.L_x_17843:
[----:B------:R-:W-:-:S07]  /*22c0*/  VIADD R29, R29, 0x80 ;  /* 0x000000801d1d7836 */ /* 0x000fce0000000000 */
.L_x_17837:
[----:B------:R-:W-:Y:S05]  /*22d0*/  BSYNC B6 ;  /* 0x0000000000067941 */ /* 0x000fea0003800000 */
.L_x_17836:
        /* <DEDUP_REMOVED lines=28> */
.L_x_17876:
[----:B------:R-:W3:Y:S01]  /*24a0*/  LDG.E.U8 R4, desc[UR36][R4.64] ;  /* 0x0000002404047981 */ /* 0x000ee2000c1e1100 */
[----:B------:R-:W-:Y:S01]  /*24b0*/  CS2R R18, SRZ ;  /* 0x0000000000127805 */ /* 0x000fe2000001ff00 */
[----:B---3--:R0:W1:Y:S01]  /*24c0*/  I2F.F64.U16 R16, R4 ;  /* 0x0000000400107312 */ /* 0x0080620000101800 */
[----:B------:R-:W-:Y:S05]  /*24d0*/  BRA `(.L_x_17878) ;  /* 0x0000000c00c87947 */ /* 0x000fea0003800000 */
.L_x_17875:
        /* <DEDUP_REMOVED lines=10> */
.L_x_17880:
[----:B------:R-:W3:Y:S01]  /*2580*/  LDG.E R4, desc[UR36][R4.64] ;  /* 0x0000002404047981 */ /* 0x000ee2000c1e1900 */
[----:B------:R-:W-:Y:S01]  /*2590*/  CS2R R18, SRZ ;  /* 0x0000000000127805 */ /* 0x000fe2000001ff00 */
[----:B---3--:R0:W1:Y:S01]  /*25a0*/  I2F.F64 R16, R4 ;  /* 0x0000000400107312 */ /* 0x0080620000201c00 */
[----:B------:R-:W-:Y:S05]  /*25b0*/  BRA `(.L_x_17878) ;  /* 0x0000000c00907947 */ /* 0x000fea0003800000 */
.L_x_17879:
[----:B------:R-:W3:Y:S01]  /*25c0*/  LDG.E.U16 R4, desc[UR36][R4.64] ;  /* 0x0000002404047981 */ /* 0x000ee2000c1e1500 */
[----:B------:R-:W-:Y:S01]  /*25d0*/  CS2R R18, SRZ ;  /* 0x0000000000127805 */ /* 0x000fe2000001ff00 */
[----:B---3--:R0:W1:Y:S01]  /*25e0*/  I2F.F64.S16 R16, R4 ;  /* 0x0000000400107312 */ /* 0x0080620000101c00 */
[----:B------:R-:W-:Y:S05]  /*25f0*/  BRA `(.L_x_17878) ;  /* 0x0000000c00807947 */ /* 0x000fea0003800000 */
.L_x_17874:
        /* <DEDUP_REMOVED lines=11> */
.L_x_17882:
[----:B------:R-:W3:Y:S01]  /*26b0*/  LDG.E.U16 R0, desc[UR36][R4.64] ;  /* 0x0000002404007981 */ /* 0x000ee2000c1e1500 */
[----:B------:R-:W-:Y:S01]  /*26c0*/  CS2R R18, SRZ ;  /* 0x0000000000127805 */ /* 0x000fe2000001ff00 */
[----:B---3--:R-:W-:-:S05]  /*26d0*/  HADD2.F32 R0, -RZ, R0.H0_H0 ;  /* 0x20000000ff007230 */ /* 0x008fca0000004100 */
[----:B------:R-:W-:-:S04]  /*26e0*/  FMUL.FTZ R0, R0, 1 ;  /* 0x3f80000000007820 */ /* 0x000fc80000410000 */
[----:B------:R0:W1:Y:S01]  /*26f0*/  F2F.F64.F32 R16, R0 ;  /* 0x0000000000107310 */ /* 0x0000620000201800 */
[----:B------:R-:W-:Y:S05]  /*2700*/  BRA `(.L_x_17878) ;  /* 0x0000000c003c7947 */ /* 0x000fea0003800000 */
.L_x_17881:
        /* <DEDUP_REMOVED lines=12> */
.L_x_17884:
        /* <DEDUP_REMOVED lines=8> */
.L_x_17883:
[----:B------:R0:W5:Y:S01]  /*2850*/  LDG.E.64 R16, desc[UR36][R4.64] ;  /* 0x0000002404107981 */ /* 0x000162000c1e1b00 */
[----:B------:R-:W-:Y:S01]  /*2860*/  CS2R R18, SRZ ;  /* 0x0000000000127805 */ /* 0x000fe2000001ff00 */
[----:B------:R-:W-:Y:S06]  /*2870*/  BRA `(.L_x_17878) ;  /* 0x0000000800e07947 */ /* 0x000fec0003800000 */
.L_x_17873:
        /* <DEDUP_REMOVED lines=14> */
.L_x_17887:
[----:B------:R0:W5:Y:S01]  /*2960*/  LDG.E.128 R16, desc[UR36][R4.64] ;  /* 0x0000002404107981 */ /* 0x000162000c1e1d00 */
[----:B------:R-:W-:Y:S05]  /*2970*/  BRA `(.L_x_17878) ;  /* 0x0000000800a07947 */ /* 0x000fea0003800000 */
.L_x_17886:
        /* <DEDUP_REMOVED lines=29> */
.L_x_17889:
        /* <DEDUP_REMOVED lines=16> */
.L_x_17888:
[----:B------:R-:W3:Y:S01]  /*2c50*/  LDG.E.U16 R0, desc[UR36][R4.64] ;  /* 0x0000002404007981 */ /* 0x000ee2000c1e1500 */
[----:B------:R-:W-:Y:S01]  /*2c60*/  CS2R R18, SRZ ;  /* 0x0000000000127805 */ /* 0x000fe2000001ff00 */
[----:B---3--:R-:W-:-:S04]  /*2c70*/  IMAD.U32 R0, R0, 0x10000, RZ ;  /* 0x0001000000007824 */ /* 0x008fc800078e00ff */
[----:B------:R-:W-:-:S04]  /*2c80*/  FMUL.FTZ R0, R0, 1 ;  /* 0x3f80000000007820 */ /* 0x000fc80000410000 */
[----:B------:R0:W1:Y:S01]  /*2c90*/  F2F.F64.F32 R16, R0 ;  /* 0x0000000000107310 */ /* 0x0000620000201800 */
[----:B------:R-:W-:Y:S05]  /*2ca0*/  BRA `(.L_x_17878) ;  /* 0x0000000400d47947 */ /* 0x000fea0003800000 */
.L_x_17885:
        /* <DEDUP_REMOVED lines=12> */
.L_x_17892:
        /* <DEDUP_REMOVED lines=21> */
.L_x_17896:
[----:B------:R-:W-:Y:S05]  /*2ec0*/  BSYNC B1 ;  /* 0x0000000000017941 */ /* 0x000fea0003800000 */
.L_x_17895:
[----:B------:R-:W-:Y:S01]  /*2ed0*/  LEA R5, R0, 0x3b800000, 0x17 ;  /* 0x3b80000000057811 */ /* 0x000fe200078eb8ff */
[----:B------:R-:W-:-:S05]  /*2ee0*/  IMAD.SHL.U32 R0, R3, 0x100000, RZ ;  /* 0x0010000003007824 */ /* 0x000fca00078e00ff */
[----:B------:R-:W-:-:S07]  /*2ef0*/  LOP3.LUT R0, R5, R0, R6, 0xfe, !PT ;  /* 0x0000000005007212 */ /* 0x000fce00078efe06 */
.L_x_17894:
[----:B------:R-:W-:Y:S05]  /*2f00*/  BSYNC B0 ;  /* 0x0000000000007941 */ /* 0x000fea0003800000 */
.L_x_17893:
[----:B------:R-:W-:Y:S01]  /*2f10*/  FMUL.FTZ R0, R0, 1 ;  /* 0x3f80000000007820 */ /* 0x000fe20000410000 */
[----:B------:R-:W-:-:S03]  /*2f20*/  CS2R R18, SRZ ;  /* 0x0000000000127805 */ /* 0x000fc6000001ff00 */
[----:B------:R3:W0:Y:S01]  /*2f30*/  F2F.F64.F32 R16, R0 ;  /* 0x0000000000107310 */ /* 0x0006220000201800 */
[----:B------:R-:W-:Y:S05]  /*2f40*/  BRA `(.L_x_17878) ;  /* 0x00000004002c7947 */ /* 0x000fea0003800000 */
.L_x_17891:
        /* <DEDUP_REMOVED lines=21> */
.L_x_17900:
[----:B------:R-:W-:Y:S05]  /*30a0*/  BSYNC B1 ;  /* 0x0000000000017941 */ /* 0x000fea0003800000 */
.L_x_17899:
[----:B------:R-:W-:Y:S01]  /*30b0*/  LEA R5, R0, 0x37800000, 0x17 ;  /* 0x3780000000057811 */ /* 0x000fe200078eb8ff */
[----:B------:R-:W-:-:S05]  /*30c0*/  IMAD.SHL.U32 R0, R3, 0x200000, RZ ;  /* 0x0020000003007824 */ /* 0x000fca00078e00ff */
[----:B------:R-:W-:-:S07]  /*30d0*/  LOP3.LUT R0, R5, R0, R6, 0xfe, !PT ;  /* 0x0000000005007212 */ /* 0x000fce00078efe06 */
.L_x_17898:
[----:B------:R-:W-:Y:S05]  /*30e0*/  BSYNC B0 ;  /* 0x0000000000007941 */ /* 0x000fea0003800000 */
.L_x_17897:
[----:B------:R-:W-:Y:S01]  /*30f0*/  FMUL.FTZ R0, R0, 1 ;  /* 0x3f80000000007820 */ /* 0x000fe20000410000 */
[----:B------:R-:W-:-:S03]  /*3100*/  CS2R R18, SRZ ;  /* 0x0000000000127805 */ /* 0x000fc6000001ff00 */
[----:B------:R0:W1:Y:S01]  /*3110*/  F2F.F64.F32 R16, R0 ;  /* 0x0000000000107310 */ /* 0x0000620000201800 */
[----:B------:R-:W-:Y:S05]  /*3120*/  BRA `(.L_x_17878) ;  /* 0x0000000000b47947 */ /* 0x000fea0003800000 */
.L_x_17890:
        /* <DEDUP_REMOVED lines=14> */
.L_x_17904:
[----:B------:R-:W-:Y:S05]  /*3210*/  BSYNC B0 ;  /* 0x0000000000007941 */ /* 0x000fea0003800000 */
.L_x_17903:
[----:B------:R-:W-:Y:S01]  /*3220*/  FMUL.FTZ R0, R0, 1 ;  /* 0x3f80000000007820 */ /* 0x000fe20000410000 */
[----:B------:R-:W-:-:S03]  /*3230*/  CS2R R18, SRZ ;  /* 0x0000000000127805 */ /* 0x000fc6000001ff00 */
[----:B------:R0:W1:Y:S01]  /*3240*/  F2F.F64.F32 R16, R0 ;  /* 0x0000000000107310 */ /* 0x0000620000201800 */
[----:B------:R-:W-:Y:S05]  /*3250*/  BRA `(.L_x_17878) ;  /* 0x0000000000687947 */ /* 0x000fea0003800000 */
.L_x_17877:
        /* <DEDUP_REMOVED lines=16> */
.L_x_17905:
[----:B------:R-:W-:Y:S02]  /*3360*/  CS2R R16, SRZ ;  /* 0x0000000000107805 */ /* 0x000fe4000001ff00 */
[----:B------:R-:W-:Y:S01]  /*3370*/  CS2R R18, SRZ ;  /* 0x0000000000127805 */ /* 0x000fe2000001ff00 */
[----:B------:R-:W-:Y:S06]  /*3380*/  BRA `(.L_x_17878) ;  /* 0x00000000001c7947 */ /* 0x000fec0003800000 */
.L_x_17902:
[----:B------:R-:W3:Y:S01]  /*3390*/  LDG.E.64 R16, desc[UR36][R4.64] ;  /* 0x0000002404107981 */ /* 0x000ee2000c1e1b00 */
[----:B------:R-:W-:Y:S01]  /*33a0*/  CS2R R18, SRZ ;  /* 0x0000000000127805 */ /* 0x000fe2000001ff00 */
[----:B---3--:R-:W0:Y:S01]  /*33b0*/  I2F.F64.U64 R16, R16 ;  /* 0x0000001000107312 */ /* 0x008e220000301800 */
[----:B------:R-:W-:Y:S05]  /*33c0*/  BRA `(.L_x_17878) ;  /* 0x00000000000c7947 */ /* 0x000fea0003800000 */
.L_x_17901:
[----:B------:R-:W3:Y:S01]  /*33d0*/  LDG.E R4, desc[UR36][R4.64] ;  /* 0x0000002404047981 */ /* 0x000ee2000c1e1900 */
[----:B------:R-:W-:Y:S01]  /*33e0*/  CS2R R18, SRZ ;  /* 0x0000000000127805 */ /* 0x000fe2000001ff00 */
[----:B---3--:R0:W1:Y:S06]  /*33f0*/  I2F.F64.U32 R16, R4 ;  /* 0x0000000400107312 */ /* 0x00806c0000201800 */
.L_x_17878:
[----:B------:R-:W-:-:S07]  /*3400*/  VIADD R29, R29, 0x80 ;  /* 0x000000801d1d7836 */ /* 0x000fce0000000000 */
.L_x_17872:
[----:B------:R-:W-:Y:S05]  /*3410*/  BSYNC B6 ;  /* 0x0000000000067941 */ /* 0x000fea0003800000 */
.L_x_17871:
        /* <DEDUP_REMOVED lines=25> */
.L_x_17911:
[----:B------:R-:W3:Y:S01]  /*35b0*/  LDG.E.U8 R4, desc[UR36][R4.64] ;  /* 0x0000002404047981 */ /* 0x000ee2000c1e1100 */
[----:B------:R-:W-:Y:S01]  /*35c0*/  CS2R R22, SRZ ;  /* 0x0000000000167805 */ /* 0x000fe2000001ff00 */
[----:B---3--:R0:W1:Y:S01]  /*35d0*/  I2F.F64.U16 R20, R4 ;  /* 0x0000000400147312 */ /* 0x0080620000101800 */
[----:B------:R-:W-:Y:S05]  /*35e0*/  BRA `(.L_x_17907) ;  /* 0x0000000c00c87947 */ /* 0x000fea0003800000 */
.L_x_17910:
        /* <DEDUP_REMOVED lines=10> */
.L_x_17914:
[----:B------:R-:W3:Y:S01]  /*3690*/  LDG.E R4, desc[UR36][R4.64] ;  /* 0x0000002404047981 */ /* 0x000ee2000c1e1900 */
[----:B------:R-:W-:Y:S01]  /*36a0*/  CS2R R22, SRZ ;  /* 0x0000000000167805 */ /* 0x000fe2000001ff00 */
[----:B---3--:R0:W1:Y:S01]  /*36b0*/  I2F.F64 R20, R4 ;  /* 0x0000000400147312 */ /* 0x0080620000201c00 */
[----:B------:R-:W-:Y:S05]  /*36c0*/  BRA `(.L_x_17907) ;  /* 0x0000000c00907947 */ /* 0x000fea0003800000 */
.L_x_17913:
[----:B------:R-:W3:Y:S01]  /*36d0*/  LDG.E.U16 R4, desc[UR36][R4.64] ;  /* 0x0000002404047981 */ /* 0x000ee2000c1e1500 */
[----:B------:R-:W-:Y:S01]  /*36e0*/  CS2R R22, SRZ ;  /* 0x0000000000167805 */ /* 0x000fe2000001ff00 */
[----:B---3--:R0:W1:Y:S01]  /*36f0*/  I2F.F64.S16 R20, R4 ;  /* 0x0000000400147312 */ /* 0x0080620000101c00 */
[----:B------:R-:W-:Y:S05]  /*3700*/  BRA `(.L_x_17907) ;  /* 0x0000000c00807947 */ /* 0x000fea0003800000 */
.L_x_17909:
        /* <DEDUP_REMOVED lines=11> */
.L_x_17916:
[----:B------:R-:W3:Y:S01]  /*37c0*/  LDG.E.U16 R0, desc[UR36][R4.64] ;  /* 0x0000002404007981 */ /* 0x000ee2000c1e1500 */
[----:B------:R-:W-:Y:S01]  /*37d0*/  CS2R R22, SRZ ;  /* 0x0000000000167805 */ /* 0x000fe2000001ff00 */
[----:B---3--:R-:W-:-:S05]  /*37e0*/  HADD2.F32 R0, -RZ, R0.H0_H0 ;  /* 0x20000000ff007230 */ /* 0x008fca0000004100 */
[----:B------:R-:W-:-:S04]  /*37f0*/  FMUL.FTZ R0, R0, 1 ;  /* 0x3f80000000007820 */ /* 0x000fc80000410000 */
[----:B------:R0:W1:Y:S01]  /*3800*/  F2F.F64.F32 R20, R0 ;  /* 0x0000000000147310 */ /* 0x0000620000201800 */
[----:B------:R-:W-:Y:S05]  /*3810*/  BRA `(.L_x_17907) ;  /* 0x0000000c003c7947 */ /* 0x000fea0003800000 */
.L_x_17915:
        /* <DEDUP_REMOVED lines=12> */
.L_x_17918:
        /* <DEDUP_REMOVED lines=8> */
.L_x_17917:
[----:B------:R0:W5:Y:S01]  /*3960*/  LDG.E.64 R20, desc[UR36][R4.64] ;  /* 0x0000002404147981 */ /* 0x000162000c1e1b00 */
[----:B------:R-:W-:Y:S01]  /*3970*/  CS2R R22, SRZ ;  /* 0x0000000000167805 */ /* 0x000fe2000001ff00 */
[----:B------:R-:W-:Y:S06]  /*3980*/  BRA `(.L_x_17907) ;  /* 0x0000000800e07947 */ /* 0x000fec0003800000 */
.L_x_17908:
        /* <DEDUP_REMOVED lines=14> */
.L_x_17921:
[----:B------:R0:W5:Y:S01]  /*3a70*/  LDG.E.128 R20, desc[UR36][R4.64] ;  /* 0x0000002404147981 */ /* 0x000162000c1e1d00 */
[----:B------:R-:W-:Y:S05]  /*3a80*/  BRA `(.L_x_17907) ;  /* 0x0000000800a07947 */ /* 0x000fea0003800000 */
.L_x_17920:
        /* <DEDUP_REMOVED lines=29> */
.L_x_17923:
        /* <DEDUP_REMOVED lines=16> */
.L_x_17922:
[----:B------:R-:W3:Y:S01]  /*3d60*/  LDG.E.U16 R0, desc[UR36][R4.64] ;  /* 0x0000002404007981 */ /* 0x000ee2000c1e1500 */
[----:B------:R-:W-:Y:S01]  /*3d70*/  CS2R R22, SRZ ;  /* 0x0000000000167805 */ /* 0x000fe2000001ff00 */
[----:B---3--:R-:W-:-:S04]  /*3d80*/  IMAD.U32 R0, R0, 0x10000, RZ ;  /* 0x0001000000007824 */ /* 0x008fc800078e00ff */
[----:B------:R-:W-:-:S04]  /*3d90*/  FMUL.FTZ R0, R0, 1 ;  /* 0x3f80000000007820 */ /* 0x000fc80000410000 */
[----:B------:R0:W1:Y:S01]  /*3da0*/  F2F.F64.F32 R20, R0 ;  /* 0x0000000000147310 */ /* 0x0000620000201800 */
[----:B------:R-:W-:Y:S05]  /*3db0*/  BRA `(.L_x_17907) ;  /* 0x0000000400d47947 */ /* 0x000fea0003800000 */
.L_x_17919:
        /* <DEDUP_REMOVED lines=12> */
.L_x_17926:
        /* <DEDUP_REMOVED lines=21> */
.L_x_17930:
[----:B------:R-:W-:Y:S05]  /*3fd0*/  BSYNC B1 ;  /* 0x0000000000017941 */ /* 0x000fea0003800000 */
.L_x_17929:
[----:B------:R-:W-:Y:S01]  /*3fe0*/  LEA R5, R0, 0x3b800000, 0x17 ;  /* 0x3b80000000057811 */ /* 0x000fe200078eb8ff */
[----:B------:R-:W-:-:S05]  /*3ff0*/  IMAD.SHL.U32 R0, R3, 0x100000, RZ ;  /* 0x0010000003007824 */ /* 0x000fca00078e00ff */
[----:B------:R-:W-:-:S07]  /*4000*/  LOP3.LUT R0, R5, R0, R6, 0xfe, !PT ;  /* 0x0000000005007212 */ /* 0x000fce00078efe06 */
.L_x_17928:
[----:B------:R-:W-:Y:S05]  /*4010*/  BSYNC B0 ;  /* 0x0000000000007941 */ /* 0x000fea0003800000 */
.L_x_17927:
[----:B------:R-:W-:Y:S01]  /*4020*/  FMUL.FTZ R0, R0, 1 ;  /* 0x3f80000000007820 */ /* 0x000fe20000410000 */
[----:B------:R-:W-:-:S03]  /*4030*/  CS2R R22, SRZ ;  /* 0x0000000000167805 */ /* 0x000fc6000001ff00 */
[----:B------:R0:W1:Y:S01]  /*4040*/  F2F.F64.F32 R20, R0 ;  /* 0x0000000000147310 */ /* 0x0000620000201800 */
[----:B------:R-:W-:Y:S05]  /*4050*/  BRA `(.L_x_17907) ;  /* 0x00000004002c7947 */ /* 0x000fea0003800000 */
.L_x_17925:
        /* <DEDUP_REMOVED lines=21> */
.L_x_17934:
[----:B------:R-:W-:Y:S05]  /*41b0*/  BSYNC B1 ;  /* 0x0000000000017941 */ /* 0x000fea0003800000 */
.L_x_17933:
[----:B------:R-:W-:Y:S01]  /*41c0*/  LEA R5, R0, 0x37800000, 0x17 ;  /* 0x3780000000057811 */ /* 0x000fe200078eb8ff */
[----:B------:R-:W-:-:S05]  /*41d0*/  IMAD.SHL.U32 R0, R3, 0x200000, RZ ;  /* 0x0020000003007824 */ /* 0x000fca00078e00ff */
[----:B------:R-:W-:-:S07]  /*41e0*/  LOP3.LUT R0, R5, R0, R6, 0xfe, !PT ;  /* 0x0000000005007212 */ /* 0x000fce00078efe06 */
.L_x_17932:
[----:B------:R-:W-:Y:S05]  /*41f0*/  BSYNC B0 ;  /* 0x0000000000007941 */ /* 0x000fea0003800000 */
.L_x_17931:
[----:B------:R-:W-:Y:S01]  /*4200*/  FMUL.FTZ R0, R0, 1 ;  /* 0x3f80000000007820 */ /* 0x000fe20000410000 */
[----:B------:R-:W-:-:S03]  /*4210*/  CS2R R22, SRZ ;  /* 0x0000000000167805 */ /* 0x000fc6000001ff00 */
[----:B------:R0:W1:Y:S01]  /*4220*/  F2F.F64.F32 R20, R0 ;  /* 0x0000000000147310 */ /* 0x0000620000201800 */
[----:B------:R-:W-:Y:S05]  /*4230*/  BRA `(.L_x_17907) ;  /* 0x0000000000b47947 */ /* 0x000fea0003800000 */
.L_x_17924:
        /* <DEDUP_REMOVED lines=14> */
.L_x_17938:
[----:B------:R-:W-:Y:S05]  /*4320*/  BSYNC B0 ;  /* 0x0000000000007941 */ /* 0x000fea0003800000 */
.L_x_17937:
[----:B------:R-:W-:Y:S01]  /*4330*/  FMUL.FTZ R0, R0, 1 ;  /* 0x3f80000000007820 */ /* 0x000fe20000410000 */
[----:B------:R-:W-:-:S03]  /*4340*/  CS2R R22, SRZ ;  /* 0x0000000000167805 */ /* 0x000fc6000001ff00 */
[----:B------:R0:W1:Y:S01]  /*4350*/  F2F.F64.F32 R20, R0 ;  /* 0x0000000000147310 */ /* 0x0000620000201800 */
[----:B------:R-:W-:Y:S05]  /*4360*/  BRA `(.L_x_17907) ;  /* 0x0000000000687947 */ /* 0x000fea0003800000 */
.L_x_17912:
        /* <DEDUP_REMOVED lines=16> */
.L_x_17939:
[----:B------:R-:W-:Y:S02]  /*4470*/  CS2R R20, SRZ ;  /* 0x0000000000147805 */ /* 0x000fe4000001ff00 */
[----:B------:R-:W-:Y:S01]  /*4480*/  CS2R R22, SRZ ;  /* 0x0000000000167805 */ /* 0x000fe2000001ff00 */
[----:B------:R-:W-:Y:S06]  /*4490*/  BRA `(.L_x_17907) ;  /* 0x00000000001c7947 */ /* 0x000fec0003800000 */
.L_x_17936:
[----:B------:R-:W3:Y:S01]  /*44a0*/  LDG.E.64 R20, desc[UR36][R4.64] ;  /* 0x0000002404147981 */ /* 0x000ee2000c1e1b00 */
[----:B------:R-:W-:Y:S01]  /*44b0*/  CS2R R22, SRZ ;  /* 0x0000000000167805 */ /* 0x000fe2000001ff00 */
[----:B---3--:R-:W0:Y:S01]  /*44c0*/  I2F.F64.U64 R20, R20 ;  /* 0x0000001400147312 */ /* 0x008e220000301800 */
[----:B------:R-:W-:Y:S05]  /*44d0*/  BRA `(.L_x_17907) ;  /* 0x00000000000c7947 */ /* 0x000fea0003800000 */
.L_x_17935:
[----:B------:R-:W3:Y:S01]  /*44e0*/  LDG.E R4, desc[UR36][R4.64] ;  /* 0x0000002404047981 */ /* 0x000ee2000c1e1900 */
[----:B------:R-:W-:Y:S01]  /*44f0*/  CS2R R22, SRZ ;  /* 0x0000000000167805 */ /* 0x000fe2000001ff00 */
[----:B---3--:R0:W1:Y:S06]  /*4500*/  I2F.F64.U32 R20, R4 ;  /* 0x0000000400147312 */ /* 0x00806c0000201800 */
.L_x_17907:
[----:B------:R-:W-:Y:S05]  /*4510*/  BSYNC B6 ;  /* 0x0000000000067941 */ /* 0x000fea0003800000 */
.L_x_17906:
[----:B------:R-:W2:Y:S01]  /*4520*/  S2R R37, SR_TID.X ;  /* 0x0000000000257919 */ /* 0x000ea20000002100 */
[----:B01-3--:R-:W-:Y:S02]  /*4530*/  CS2R R4, SRZ ;  /* 0x0000000000047805 */ /* 0x00bfe4000001ff00 */
[----:B------:R-:W-:Y:S02]  /*4540*/  CS2R R28, SRZ ;  /* 0x00000000001c7805 */ /* 0x000fe4000001ff00 */
[----:B------:R-:W-:Y:S01]  /*4550*/  CS2R R30, SRZ ;  /* 0x00000000001e7805 */ /* 0x000fe2000001ff00 */
[----:B------:R-:W-:Y:S01]  /*4560*/  BSSY B6, `(.L_x_17940) ;  /* 0x0000155000067945 */ /* 0x000fe20003800000 */
[C---:B--2---:R-:W-:Y:S01]  /*4570*/  ISETP.GE.AND P0, PT, R37.reuse, R36, PT ;  /* 0x000000242500720c */ /* 0x044fe20003f06270 */
[----:B------:R-:W-:-:S05]  /*4580*/  VIADD R3, R37, 0x100 ;  /* 0x0000010025037836 */ /* 0x000fca0000000000 */
[----:B------:R-:W-:Y:S01]  /*4590*/  ISETP.GE.AND P1, PT, R3, R36, PT ;  /* 0x000000240300720c */ /* 0x000fe20003f26270 */
[----:B------:R-:W-:-:S06]  /*45a0*/  VIADD R3, R37, 0x180 ;  /* 0x0000018025037836 */ /* 0x000fcc0000000000 */
[----:B------:R-:W0:Y:S08]  /*45b0*/  @!P0 LDC.64 R8, c[0x0][0x238] ;  /* 0x00008e00ff088b82 */ /* 0x000e300000000a00 */
[----:B------:R-:W4:Y:S08]  /*45c0*/  @!P0 LDC.64 R10, c[0x0][0x230] ;  /* 0x00008c00ff0a8b82 */ /* 0x000f300000000a00 */
[----:B------:R-:W1:Y:S01]  /*45d0*/  @!P1 LDC.64 R12, c[0x0][0x230] ;  /* 0x00008c00ff0c9b82 */ /* 0x000e620000000a00 */
[----:B0----5:R-:W-:-:S08]  /*45e0*/  @!P0 DMUL R6, R26, R8 ;  /* 0x000000081a068228 */ /* 0x021fd00000000000 */
[-C--:B----4-:R-:W-:Y:S02]  /*45f0*/  @!P0 DFMA R4, R24, R10.reuse, -R6 ;  /* 0x0000000a1804822b */ /* 0x090fe40000000806 */
[----:B------:R-:W-:Y:S01]  /*4600*/  @!P0 DMUL R26, R26, R10 ;  /* 0x0000000a1a1a8228 */ /* 0x000fe20000000000 */
[----:B------:R-:W-:Y:S01]  /*4610*/  CS2R R6, SRZ ;  /* 0x0000000000067805 */ /* 0x000fe2000001ff00 */
[----:B------:R-:W0:Y:S06]  /*4620*/  @!P1 LDC.64 R10, c[0x0][0x238] ;  /* 0x00008e00ff0a9b82 */ /* 0x000e2c0000000a00 */
[----:B------:R-:W-:Y:S01]  /*4630*/  @!P0 DFMA R6, R24, R8, R26 ;  /* 0x000000081806822b */ /* 0x000fe2000000001a */
[----:B------:R-:W-:-:S02]  /*4640*/  CS2R R24, SRZ ;  /* 0x0000000000187805 */ /* 0x000fc4000001ff00 */
[----:B------:R-:W-:Y:S01]  /*4650*/  CS2R R26, SRZ ;  /* 0x00000000001a7805 */ /* 0x000fe2000001ff00 */
[C---:B0-----:R-:W-:Y:S02]  /*4660*/  @!P1 DMUL R8, R18.reuse, R10 ;  /* 0x0000000a12089228 */ /* 0x041fe40000000000 */
[----:B-1----:R-:W-:-:S06]  /*4670*/  @!P1 DMUL R18, R18, R12 ;  /* 0x0000000c12129228 */ /* 0x002fcc0000000000 */
[C---:B------:R-:W-:Y:S02]  /*4680*/  @!P1 DFMA R24, R16.reuse, R12, -R8 ;  /* 0x0000000c1018922b */ /* 0x040fe40000000808 */
[----:B------:R-:W-:Y:S01]  /*4690*/  @!P1 DFMA R26, R16, R10, R18 ;  /* 0x0000000a101a922b */ /* 0x000fe20000000012 */
[----:B------:R-:W-:Y:S02]  /*46a0*/  ISETP.GE.AND P1, PT, R3, R36, PT ;  /* 0x000000240300720c */ /* 0x000fe40003f26270 */
[----:B------:R-:W-:Y:S02]  /*46b0*/  CS2R R18, SRZ ;  /* 0x0000000000127805 */ /* 0x000fe4000001ff00 */
[----:B------:R-:W-:-:S09]  /*46c0*/  CS2R R16, SRZ ;  /* 0x0000000000107805 */ /* 0x000fd2000001ff00 */
[----:B------:R-:W0:Y:S08]  /*46d0*/  @!P1 LDC.64 R10, c[0x0][0x238] ;  /* 0x00008e00ff0a9b82 */ /* 0x000e300000000a00 */
[----:B------:R-:W1:Y:S01]  /*46e0*/  @!P1 LDC.64 R12, c[0x0][0x230] ;  /* 0x00008c00ff0c9b82 */ /* 0x000e620000000a00 */
[C---:B0-----:R-:W-:Y:S02]  /*46f0*/  @!P1 DMUL R8, R22.reuse, R10 ;  /* 0x0000000a16089228 */ /* 0x041fe40000000000 */
[----:B-1----:R-:W-:-:S06]  /*4700*/  @!P1 DMUL R22, R22, R12 ;  /* 0x0000000c16169228 */ /* 0x002fcc0000000000 */
[C---:B------:R-:W-:Y:S02]  /*4710*/  @!P1 DFMA R16, R20.reuse, R12, -R8 ;  /* 0x0000000c1410922b */ /* 0x040fe40000000808 */
[----:B------:R-:W-:Y:S01]  /*4720*/  @!P1 DFMA R18, R20, R10, R22 ;  /* 0x0000000a1412922b */ /* 0x000fe20000000016 */
[----:B------:R-:W-:Y:S01]  /*4730*/  VIADD R23, R37, 0x80 ;  /* 0x0000008025177836 */ /* 0x000fe20000000000 */
[----:B------:R-:W0:Y:S04]  /*4740*/  LDC.U8 R22, c[0x0][0x25c] ;  /* 0x00009700ff167b82 */ /* 0x000e280000000000 */
[----:B------:R-:W-:-:S13]  /*4750*/  ISETP.GE.AND P1, PT, R23, R36, PT ;  /* 0x000000241700720c */ /* 0x000fda0003f26270 */
[----:B------:R-:W1:Y:S08]  /*4760*/  @!P1 LDC.64 R8, c[0x0][0x238] ;  /* 0x00008e00ff089b82 */ /* 0x000e700000000a00 */
[----:B------:R-:W2:Y:S01]  /*4770*/  @!P1 LDC.64 R12, c[0x0][0x230] ;  /* 0x00008c00ff0c9b82 */ /* 0x000ea20000000a00 */
[C---:B-1----:R-:W-:Y:S02]  /*4780*/  @!P1 DMUL R10, R34.reuse, R8 ;  /* 0x00000008220a9228 */ /* 0x042fe40000000000 */
[----:B--2---:R-:W-:-:S06]  /*4790*/  @!P1 DMUL R34, R34, R12 ;  /* 0x0000000c22229228 */ /* 0x004fcc0000000000 */
[C---:B------:R-:W-:Y:S02]  /*47a0*/  @!P1 DFMA R28, R32.reuse, R12, -R10 ;  /* 0x0000000c201c922b */ /* 0x040fe4000000080a */
[----:B------:R-:W-:Y:S01]  /*47b0*/  @!P1 DFMA R30, R32, R8, R34 ;  /* 0x00000008201e922b */ /* 0x000fe20000000022 */
[----:B0-----:R-:W-:Y:S10]  /*47c0*/  @P0 BRA `(.L_x_17941) ;  /* 0x0000001000b80947 */ /* 0x001ff40003800000 */
        /* <DEDUP_REMOVED lines=21> */
.L_x_17945:
[----:B------:R-:W0:Y:S01]  /*4920*/  F2I.S64.F64.TRUNC R4, R4 ;  /* 0x0000000400047311 */ /* 0x000e22000030d900 */
[----:B------:R-:W-:Y:S02]  /*4930*/  IMAD.MOV.U32 R37, RZ, RZ, R23 ;  /* 0x000000ffff257224 */ /* 0x000fe400078e0017 */
[----:B0-----:R-:W-:-:S05]  /*4940*/  IMAD.MOV.U32 R3, RZ, RZ, R4 ;  /* 0x000000ffff037224 */ /* 0x001fca00078e0004 */
[----:B------:R0:W-:Y:S01]  /*4950*/  STG.E.U8 desc[UR36][R8.64], R3 ;  /* 0x0000000308007986 */ /* 0x0001e2000c101124 */
[----:B------:R-:W-:Y:S05]  /*4960*/  BRA `(.L_x_17941) ;  /* 0x0000001000507947 */ /* 0x000fea0003800000 */
.L_x_17944:
        /* <DEDUP_REMOVED lines=10> */
.L_x_17948:
[----:B------:R-:W0:Y:S01]  /*4a10*/  F2I.F64.TRUNC R5, R4 ;  /* 0x0000000400057311 */ /* 0x000e22000030d100 */
[----:B------:R-:W-:Y:S01]  /*4a20*/  IMAD.MOV.U32 R37, RZ, RZ, R23 ;  /* 0x000000ffff257224 */ /* 0x000fe200078e0017 */
[----:B0-----:R0:W-:Y:S01]  /*4a30*/  STG.E desc[UR36][R8.64], R5 ;  /* 0x0000000508007986 */ /* 0x0011e2000c101924 */
[----:B------:R-:W-:Y:S05]  /*4a40*/  BRA `(.L_x_17941) ;  /* 0x0000001000187947 */ /* 0x000fea0003800000 */
.L_x_17947:
[----:B------:R-:W0:Y:S01]  /*4a50*/  F2I.F64.TRUNC R5, R4 ;  /* 0x0000000400057311 */ /* 0x000e22000030d100 */
[----:B------:R-:W-:Y:S01]  /*4a60*/  IMAD.MOV.U32 R37, RZ, RZ, R23 ;  /* 0x000000ffff257224 */ /* 0x000fe200078e0017 */
[----:B0-----:R0:W-:Y:S01]  /*4a70*/  STG.E.U16 desc[UR36][R8.64], R5 ;  /* 0x0000000508007986 */ /* 0x0011e2000c101524 */
[----:B------:R-:W-:Y:S05]  /*4a80*/  BRA `(.L_x_17941) ;  /* 0x0000001000087947 */ /* 0x000fea0003800000 */
.L_x_17943:
        /* <DEDUP_REMOVED lines=14> */
.L_x_17950:
        /* <DEDUP_REMOVED lines=9> */
.L_x_17949:
        /* <DEDUP_REMOVED lines=17> */
.L_x_17952:
        /* <DEDUP_REMOVED lines=12> */
.L_x_17951:
[----:B------:R0:W-:Y:S01]  /*4dd0*/  STG.E.64 desc[UR36][R8.64], R4 ;  /* 0x0000000408007986 */ /* 0x0001e2000c101b24 */
[----:B------:R-:W-:Y:S01]  /*4de0*/  IMAD.MOV.U32 R37, RZ, RZ, R23 ;  /* 0x000000ffff257224 */ /* 0x000fe200078e0017 */
[----:B------:R-:W-:Y:S06]  /*4df0*/  BRA `(.L_x_17941) ;  /* 0x0000000c002c7947 */ /* 0x000fec0003800000 */
.L_x_17942:
        /* <DEDUP_REMOVED lines=14> */
.L_x_17955:
[----:B------:R0:W-:Y:S01]  /*4ee0*/  STG.E.128 desc[UR36][R8.64], R4 ;  /* 0x0000000408007986 */ /* 0x0001e2000c101d24 */
[----:B------:R-:W-:Y:S01]  /*4ef0*/  IMAD.MOV.U32 R37, RZ, RZ, R23 ;  /* 0x000000ffff257224 */ /* 0x000fe200078e0017 */
[----:B------:R-:W-:Y:S06]  /*4f00*/  BRA `(.L_x_17941) ;  /* 0x0000000800e87947 */ /* 0x000fec0003800000 */
.L_x_17954:
        /* <DEDUP_REMOVED lines=25> */
.L_x_17959:
[----:B------:R-:W-:Y:S05]  /*50a0*/  BSYNC B0 ;  /* 0x0000000000007941 */ /* 0x000fea0003800000 */
.L_x_17958:
[----:B------:R-:W-:Y:S01]  /*50b0*/  LOP3.LUT R7, R0, R7, RZ, 0xfc, !PT ;  /* 0x0000000700077212 */ /* 0x000fe200078efcff */
[----:B------:R-:W-:-:S04]  /*50c0*/  IMAD.MOV.U32 R37, RZ, RZ, R23 ;  /* 0x000000ffff257224 */ /* 0x000fc800078e0017 */
[----:B------:R0:W-:Y:S01]  /*50d0*/  STG.E.U8 desc[UR36][R8.64], R7 ;  /* 0x0000000708007986 */ /* 0x0001e2000c101124 */
[----:B------:R-:W-:Y:S05]  /*50e0*/  BRA `(.L_x_17941) ;  /* 0x0000000800707947 */ /* 0x000fea0003800000 */
.L_x_17957:
        /* <DEDUP_REMOVED lines=17> */
.L_x_17961:
[----:B------:R-:W-:Y:S01]  /*5200*/  IMAD.MOV.U32 R0, RZ, RZ, 0x7f ;  /* 0x0000007fff007424 */ /* 0x000fe200078e00ff */
[----:B------:R-:W-:-:S04]  /*5210*/  ISETP.GT.U32.AND P0, PT, R3, 0x7f800000, PT ;  /* 0x7f8000000300780c */ /* 0x000fc80003f04070 */
[----:B------:R-:W-:-:S09]  /*5220*/  SEL R0, R0, 0x7c, P0 ;  /* 0x0000007c00007807 */ /* 0x000fd20000000000 */
.L_x_17962:
[----:B------:R-:W-:Y:S05]  /*5230*/  BSYNC B0 ;  /* 0x0000000000007941 */ /* 0x000fea0003800000 */
.L_x_17960:
[----:B------:R-:W-:Y:S01]  /*5240*/  LOP3.LUT R3, R7, 0x80000000, RZ, 0xc0, !PT ;  /* 0x8000000007037812 */ /* 0x000fe200078ec0ff */
[----:B------:R-:W-:-:S03]  /*5250*/  IMAD.MOV.U32 R37, RZ, RZ, R23 ;  /* 0x000000ffff257224 */ /* 0x000fc600078e0017 */
[----:B------:R-:W-:-:S04]  /*5260*/  SHF.R.U32.HI R3, RZ, 0x18, R3 ;  /* 0x00000018ff037819 */ /* 0x000fc80000011603 */
[----:B------:R-:W-:-:S05]  /*5270*/  LOP3.LUT R3, R0, R3, RZ, 0xfc, !PT ;  /* 0x0000000300037212 */ /* 0x000fca00078efcff */
[----:B------:R0:W-:Y:S01]  /*5280*/  STG.E.U8 desc[UR36][R8.64], R3 ;  /* 0x0000000308007986 */ /* 0x0001e2000c101124 */
[----:B------:R-:W-:Y:S05]  /*5290*/  BRA `(.L_x_17941) ;  /* 0x0000000800047947 */ /* 0x000fea0003800000 */
.L_x_17956:
        /* <DEDUP_REMOVED lines=9> */
.L_x_17953:
        /* <DEDUP_REMOVED lines=12> */
.L_x_17965:
        /* <DEDUP_REMOVED lines=21> */
.L_x_17968:
[----:B------:R-:W-:-:S04]  /*5540*/  LOP3.LUT R0, R7, 0x80000000, RZ, 0xc0, !PT ;  /* 0x8000000007007812 */ /* 0x000fc800078ec0ff */
[----:B------:R-:W-:-:S04]  /*5550*/  SHF.R.U32.HI R0, RZ, 0x18, R0 ;  /* 0x00000018ff007819 */ /* 0x000fc80000011600 */
[----:B------:R-:W-:-:S07]  /*5560*/  LOP3.LUT R0, R3, R0, RZ, 0xfc, !PT ;  /* 0x0000000003007212 */ /* 0x000fce00078efcff */
.L_x_17967:
[----:B------:R-:W-:Y:S05]  /*5570*/  BSYNC B0 ;  /* 0x0000000000007941 */ /* 0x000fea0003800000 */
.L_x_17966:
[----:B------:R3:W-:Y:S01]  /*5580*/  STG.E.U8 desc[UR36][R8.64], R0 ;  /* 0x0000000008007986 */ /* 0x0007e2000c101124 */
[----:B------:R-:W-:Y:S01]  /*5590*/  IMAD.MOV.U32 R37, RZ, RZ, R23 ;  /* 0x000000ffff257224 */ /* 0x000fe200078e0017 */
[----:B------:R-:W-:Y:S06]  /*55a0*/  BRA `(.L_x_17941) ;  /* 0x0000000400407947 */ /* 0x000fec0003800000 */
.L_x_17964:
        /* <DEDUP_REMOVED lines=21> */
.L_x_17971:
[----:B------:R-:W-:-:S04]  /*5700*/  LOP3.LUT R0, R7, 0x80000000, RZ, 0xc0, !PT ;  /* 0x8000000007007812 */ /* 0x000fc800078ec0ff */
[----:B------:R-:W-:-:S04]  /*5710*/  SHF.R.U32.HI R0, RZ, 0x18, R0 ;  /* 0x00000018ff007819 */ /* 0x000fc80000011600 */
[----:B------:R-:W-:-:S07]  /*5720*/  LOP3.LUT R0, R3, R0, RZ, 0xfc, !PT ;  /* 0x0000000003007212 */ /* 0x000fce00078efcff */
.L_x_17970:
[----:B------:R-:W-:Y:S05]  /*5730*/  BSYNC B0 ;  /* 0x0000000000007941 */ /* 0x000fea0003800000 */
.L_x_17969:
[----:B------:R0:W-:Y:S01]  /*5740*/  STG.E.U8 desc[UR36][R8.64], R0 ;  /* 0x0000000008007986 */ /* 0x0001e2000c101124 */
[----:B------:R-:W-:Y:S01]  /*5750*/  IMAD.MOV.U32 R37, RZ, RZ, R23 ;  /* 0x000000ffff257224 */ /* 0x000fe200078e0017 */
[----:B------:R-:W-:Y:S06]  /*5760*/  BRA `(.L_x_17941) ;  /* 0x0000000000d07947 */ /* 0x000fec0003800000 */
.L_x_17963:
        /* <DEDUP_REMOVED lines=27> */
.L_x_17946:
        /* <DEDUP_REMOVED lines=16> */
.L_x_17974:
[----:B------:R-:W-:Y:S01]  /*5a20*/  IMAD.MOV.U32 R37, RZ, RZ, R23 ;  /* 0x000000ffff257224 */ /* 0x000fe200078e0017 */
[----:B------:R-:W-:Y:S06]  /*5a30*/  BRA `(.L_x_17941) ;  /* 0x00000000001c7947 */ /* 0x000fec0003800000 */
.L_x_17973:
[----:B------:R-:W0:Y:S01]  /*5a40*/  F2I.U64.F64.TRUNC R4, R4 ;  /* 0x0000000400047311 */ /* 0x000e22000030d800 */
[----:B------:R-:W-:Y:S01]  /*5a50*/  IMAD.MOV.U32 R37, RZ, RZ, R23 ;  /* 0x000000ffff257224 */ /* 0x000fe200078e0017 */
[----:B0-----:R2:W-:Y:S01]  /*5a60*/  STG.E.64 desc[UR36][R8.64], R4 ;  /* 0x0000000408007986 */ /* 0x0015e2000c101b24 */
[----:B------:R-:W-:Y:S05]  /*5a70*/  BRA `(.L_x_17941) ;  /* 0x00000000000c7947 */ /* 0x000fea0003800000 */
.L_x_17972:
[----:B------:R-:W0:Y:S01]  /*5a80*/  F2I.U32.F64.TRUNC R5, R4 ;  /* 0x0000000400057311 */ /* 0x000e22000030d000 */
[----:B------:R-:W-:Y:S01]  /*5a90*/  IMAD.MOV.U32 R37, RZ, RZ, R23 ;  /* 0x000000ffff257224 */ /* 0x000fe200078e0017 */
[----:B0-----:R0:W-:Y:S06]  /*5aa0*/  STG.E desc[UR36][R8.64], R5 ;  /* 0x0000000508007986 */ /* 0x0011ec000c101924 */
.L_x_17941:
[----:B------:R-:W-:Y:S05]  /*5ab0*/  BSYNC B6 ;  /* 0x0000000000067941 */ /* 0x000fea0003800000 */
.L_x_17940:
[----:B------:R-:W-:Y:S01]  /*5ac0*/  ISETP.GE.AND P0, PT, R37, R36, PT ;  /* 0x000000242500720c */ /* 0x000fe20003f06270 */
[----:B------:R-:W-:-:S12]  /*5ad0*/  BSSY B6, `(.L_x_17975) ;  /* 0x0000238000067945 */ /* 0x000fd80003800000 */
[----:B------:R-:W-:Y:S05]  /*5ae0*/  @P0 BRA `(.L_x_17976) ;  /* 0x0000002000d80947 */ /* 0x000fea0003800000 */
[----:B0-2-4-:R-:W0:Y:S01]  /*5af0*/  LDC.64 R4, c[0x0][0x240] ;  /* 0x00009000ff047b82 */ /* 0x015e220000000a00 */
[----:B---3--:R-:W-:Y:S01]  /*5b00*/  IMAD R0, R2, 0x200, R37 ;  /* 0x0000020002007824 */ /* 0x008fe200078e0225 */
[----:B------:R-:W-:Y:S01]  /*5b10*/  PRMT R6, R22, 0x9910, RZ ;  /* 0x0000991016067816 */ /* 0x000fe200000000ff */
[----:B------:R-:W-:Y:S02]  /*5b20*/  ULDC UR4, c[0x0][0x260] ;  /* 0x0000980000047ab9 */ /* 0x000fe40000000800 */
[----:B-1----:R-:W-:Y:S02]  /*5b30*/  IMAD R3, R0, UR4, RZ ;  /* 0x0000000400037c24 */ /* 0x002fe4000f8e02ff */
        /* <DEDUP_REMOVED lines=16> */
.L_x_17980:
[----:B------:R-:W0:Y:S02]  /*5c40*/  F2I.S64.F64.TRUNC R28, R28 ;  /* 0x0000001c001c7311 */ /* 0x000e24000030d900 */
[----:B0-----:R-:W-:-:S05]  /*5c50*/  IMAD.MOV.U32 R3, RZ, RZ, R28 ;  /* 0x000000ffff037224 */ /* 0x001fca00078e001c */
[----:B------:R0:W-:Y:S01]  /*5c60*/  STG.E.U8 desc[UR36][R4.64], R3 ;  /* 0x0000000304007986 */ /* 0x0001e2000c101124 */
[----:B------:R-:W-:Y:S05]  /*5c70*/  BRA `(.L_x_17982) ;  /* 0x0000001000007947 */ /* 0x000fea0003800000 */
.L_x_17979:
        /* <DEDUP_REMOVED lines=9> */
.L_x_17984:
[----:B------:R-:W0:Y:S02]  /*5d10*/  F2I.F64.TRUNC R29, R28 ;  /* 0x0000001c001d7311 */ /* 0x000e24000030d100 */
[----:B0-----:R0:W-:Y:S01]  /*5d20*/  STG.E desc[UR36][R4.64], R29 ;  /* 0x0000001d04007986 */ /* 0x0011e2000c101924 */
[----:B------:R-:W-:Y:S05]  /*5d30*/  BRA `(.L_x_17982) ;  /* 0x0000000c00d07947 */ /* 0x000fea0003800000 */
.L_x_17983:
[----:B------:R-:W0:Y:S02]  /*5d40*/  F2I.F64.TRUNC R29, R28 ;  /* 0x0000001c001d7311 */ /* 0x000e24000030d100 */
[----:B0-----:R0:W-:Y:S01]  /*5d50*/  STG.E.U16 desc[UR36][R4.64], R29 ;  /* 0x0000001d04007986 */ /* 0x0011e2000c101524 */
[----:B------:R-:W-:Y:S05]  /*5d60*/  BRA `(.L_x_17982) ;  /* 0x0000000c00c47947 */ /* 0x000fea0003800000 */
.L_x_17978:
        /* <DEDUP_REMOVED lines=13> */
.L_x_17986:
        /* <DEDUP_REMOVED lines=8> */
.L_x_17985:
        /* <DEDUP_REMOVED lines=16> */
.L_x_17988:
        /* <DEDUP_REMOVED lines=11> */
.L_x_17987:
[----:B------:R0:W-:Y:S01]  /*6070*/  STG.E.64 desc[UR36][R4.64], R28 ;  /* 0x0000001c04007986 */ /* 0x0001e2000c101b24 */
[----:B------:R-:W-:Y:S05]  /*6080*/  BRA `(.L_x_17982) ;  /* 0x0000000800fc7947 */ /* 0x000fea0003800000 */
.L_x_17977:
        /* <DEDUP_REMOVED lines=13> */
.L_x_17991:
[----:B------:R0:W-:Y:S01]  /*6160*/  STG.E.128 desc[UR36][R4.64], R28 ;  /* 0x0000001c04007986 */ /* 0x0001e2000c101d24 */
[----:B------:R-:W-:Y:S05]  /*6170*/  BRA `(.L_x_17982) ;  /* 0x0000000800c07947 */ /* 0x000fea0003800000 */
.L_x_17990:
        /* <DEDUP_REMOVED lines=25> */
.L_x_17995:
[----:B------:R-:W-:Y:S05]  /*6310*/  BSYNC B0 ;  /* 0x0000000000007941 */ /* 0x000fea0003800000 */
.L_x_17994:
[----:B------:R-:W-:-:S05]  /*6320*/  LOP3.LUT R7, R0, R7, RZ, 0xfc, !PT ;  /* 0x0000000700077212 */ /* 0x000fca00078efcff */
[----:B------:R0:W-:Y:S01]  /*6330*/  STG.E.U8 desc[UR36][R4.64], R7 ;  /* 0x0000000704007986 */ /* 0x0001e2000c101124 */
[----:B------:R-:W-:Y:S05]  /*6340*/  BRA `(.L_x_17982) ;  /* 0x00000008004c7947 */ /* 0x000fea0003800000 */
.L_x_17993:
        /* <DEDUP_REMOVED lines=17> */
.L_x_17997:
[----:B------:R-:W-:Y:S01]  /*6460*/  IMAD.MOV.U32 R0, RZ, RZ, 0x7f ;  /* 0x0000007fff007424 */ /* 0x000fe200078e00ff */
[----:B------:R-:W-:-:S04]  /*6470*/  ISETP.GT.U32.AND P0, PT, R3, 0x7f800000, PT ;  /* 0x7f8000000300780c */ /* 0x000fc80003f04070 */
[----:B------:R-:W-:-:S09]  /*6480*/  SEL R0, R0, 0x7c, P0 ;  /* 0x0000007c00007807 */ /* 0x000fd20000000000 */
.L_x_17998:
[----:B------:R-:W-:Y:S05]  /*6490*/  BSYNC B0 ;  /* 0x0000000000007941 */ /* 0x000fea0003800000 */
.L_x_17996:
[----:B------:R-:W-:-:S04]  /*64a0*/  LOP3.LUT R3, R7, 0x80000000, RZ, 0xc0, !PT ;  /* 0x8000000007037812 */ /* 0x000fc800078ec0ff */
[----:B------:R-:W-:-:S04]  /*64b0*/  SHF.R.U32.HI R3, RZ, 0x18, R3 ;  /* 0x00000018ff037819 */ /* 0x000fc80000011603 */
[----:B------:R-:W-:-:S05]  /*64c0*/  LOP3.LUT R3, R0, R3, RZ, 0xfc, !PT ;  /* 0x0000000300037212 */ /* 0x000fca00078efcff */
[----:B------:R0:W-:Y:S01]  /*64d0*/  STG.E.U8 desc[UR36][R4.64], R3 ;  /* 0x0000000304007986 */ /* 0x0001e2000c101124 */
[----:B------:R-:W-:Y:S05]  /*64e0*/  BRA `(.L_x_17982) ;  /* 0x0000000400e47947 */ /* 0x000fea0003800000 */
.L_x_17992:
        /* <DEDUP_REMOVED lines=8> */
.L_x_17989:
        /* <DEDUP_REMOVED lines=11> */
.L_x_18001:
        /* <DEDUP_REMOVED lines=21> */
.L_x_18004:
[----:B------:R-:W-:-:S04]  /*6770*/  LOP3.LUT R0, R7, 0x80000000, RZ, 0xc0, !PT ;  /* 0x8000000007007812 */ /* 0x000fc800078ec0ff */
[----:B------:R-:W-:-:S04]  /*6780*/  SHF.R.U32.HI R0, RZ, 0x18, R0 ;  /* 0x00000018ff007819 */ /* 0x000fc80000011600 */
[----:B------:R-:W-:-:S07]  /*6790*/  LOP3.LUT R0, R3, R0, RZ, 0xfc, !PT ;  /* 0x0000000003007212 */ /* 0x000fce00078efcff */
.L_x_18003:
[----:B------:R-:W-:Y:S05]  /*67a0*/  BSYNC B0 ;  /* 0x0000000000007941 */ /* 0x000fea0003800000 */
.L_x_18002:
[----:B------:R3:W-:Y:S01]  /*67b0*/  STG.E.U8 desc[UR36][R4.64], R0 ;  /* 0x0000000004007986 */ /* 0x0007e2000c101124 */
[----:B------:R-:W-:Y:S05]  /*67c0*/  BRA `(.L_x_17982) ;  /* 0x00000004002c7947 */ /* 0x000fea0003800000 */
.L_x_18000:
        /* <DEDUP_REMOVED lines=21> */
.L_x_18007:
[----:B------:R-:W-:-:S04]  /*6920*/  LOP3.LUT R0, R7, 0x80000000, RZ, 0xc0, !PT ;  /* 0x8000000007007812 */ /* 0x000fc800078ec0ff */
[----:B------:R-:W-:-:S04]  /*6930*/  SHF.R.U32.HI R0, RZ, 0x18, R0 ;  /* 0x00000018ff007819 */ /* 0x000fc80000011600 */
[----:B------:R-:W-:-:S07]  /*6940*/  LOP3.LUT R0, R3, R0, RZ, 0xfc, !PT ;  /* 0x0000000003007212 */ /* 0x000fce00078efcff */
.L_x_18006:
[----:B------:R-:W-:Y:S05]  /*6950*/  BSYNC B0 ;  /* 0x0000000000007941 */ /* 0x000fea0003800000 */
.L_x_18005:
[----:B------:R0:W-:Y:S01]  /*6960*/  STG.E.U8 desc[UR36][R4.64], R0 ;  /* 0x0000000004007986 */ /* 0x0001e2000c101124 */
[----:B------:R-:W-:Y:S05]  /*6970*/  BRA `(.L_x_17982) ;  /* 0x0000000000c07947 */ /* 0x000fea0003800000 */
.L_x_17999:
        /* <DEDUP_REMOVED lines=26> */
.L_x_17981:
        /* <DEDUP_REMOVED lines=16> */
.L_x_18010:
[----:B------:R-:W-:Y:S05]  /*6c20*/  BRA `(.L_x_17982) ;  /* 0x0000000000147947 */ /* 0x000fea0003800000 */
.L_x_18009:
[----:B------:R-:W0:Y:S02]  /*6c30*/  F2I.U64.F64.TRUNC R28, R28 ;  /* 0x0000001c001c7311 */ /* 0x000e24000030d800 */
[----:B0-----:R2:W-:Y:S01]  /*6c40*/  STG.E.64 desc[UR36][R4.64], R28 ;  /* 0x0000001c04007986 */ /* 0x0015e2000c101b24 */
[----:B------:R-:W-:Y:S05]  /*6c50*/  BRA `(.L_x_17982) ;  /* 0x0000000000087947 */ /* 0x000fea0003800000 */
.L_x_18008:
[----:B------:R-:W0:Y:S02]  /*6c60*/  F2I.U32.F64.TRUNC R29, R28 ;  /* 0x0000001c001d7311 */ /* 0x000e24000030d000 */
[----:B0-----:R0:W-:Y:S02]  /*6c70*/  STG.E desc[UR36][R4.64], R29 ;  /* 0x0000001d04007986 */ /* 0x0011e4000c101924 */
.L_x_17982:
        /* <DEDUP_REMOVED lines=24> */
.L_x_18014:
[----:B------:R-:W0:Y:S02]  /*6e00*/  F2I.S64.F64.TRUNC R24, R24 ;  /* 0x0000001800187311 */ /* 0x000e24000030d900 */
[----:B0-----:R-:W-:-:S05]  /*6e10*/  IMAD.MOV.U32 R3, RZ, RZ, R24 ;  /* 0x000000ffff037224 */ /* 0x001fca00078e0018 */
[----:B------:R3:W-:Y:S01]  /*6e20*/  STG.E.U8 desc[UR36][R4.64], R3 ;  /* 0x0000000304007986 */ /* 0x0007e2000c101124 */
[----:B------:R-:W-:Y:S05]  /*6e30*/  BRA `(.L_x_18016) ;  /* 0x0000001000007947 */ /* 0x000fea0003800000 */
.L_x_18013:
        /* <DEDUP_REMOVED lines=9> */
.L_x_18018:
[----:B------:R-:W0:Y:S02]  /*6ed0*/  F2I.F64.TRUNC R25, R24 ;  /* 0x0000001800197311 */ /* 0x000e24000030d100 */
[----:B0-----:R2:W-:Y:S01]  /*6ee0*/  STG.E desc[UR36][R4.64], R25 ;  /* 0x0000001904007986 */ /* 0x0015e2000c101924 */
[----:B------:R-:W-:Y:S05]  /*6ef0*/  BRA `(.L_x_18016) ;  /* 0x0000000c00d07947 */ /* 0x000fea0003800000 */
.L_x_18017:
[----:B------:R-:W0:Y:S02]  /*6f00*/  F2I.F64.TRUNC R25, R24 ;  /* 0x0000001800197311 */ /* 0x000e24000030d100 */
[----:B0-----:R0:W-:Y:S01]  /*6f10*/  STG.E.U16 desc[UR36][R4.64], R25 ;  /* 0x0000001904007986 */ /* 0x0011e2000c101524 */
[----:B------:R-:W-:Y:S05]  /*6f20*/  BRA `(.L_x_18016) ;  /* 0x0000000c00c47947 */ /* 0x000fea0003800000 */
.L_x_18012:
        /* <DEDUP_REMOVED lines=13> */
.L_x_18020:
        /* <DEDUP_REMOVED lines=8> */
.L_x_18019:
        /* <DEDUP_REMOVED lines=16> */
.L_x_18022:
        /* <DEDUP_REMOVED lines=11> */
.L_x_18021:
[----:B------:R0:W-:Y:S01]  /*7230*/  STG.E.64 desc[UR36][R4.64], R24 ;  /* 0x0000001804007986 */ /* 0x0001e2000c101b24 */
[----:B------:R-:W-:Y:S05]  /*7240*/  BRA `(.L_x_18016) ;  /* 0x0000000800fc7947 */ /* 0x000fea0003800000 */
.L_x_18011:
        /* <DEDUP_REMOVED lines=13> */
.L_x_18025:
[----:B------:R0:W-:Y:S01]  /*7320*/  STG.E.128 desc[UR36][R4.64], R24 ;  /* 0x0000001804007986 */ /* 0x0001e2000c101d24 */
[----:B------:R-:W-:Y:S05]  /*7330*/  BRA `(.L_x_18016) ;  /* 0x0000000800c07947 */ /* 0x000fea0003800000 */
.L_x_18024:
        /* <DEDUP_REMOVED lines=25> */
.L_x_18029:
[----:B------:R-:W-:Y:S05]  /*74d0*/  BSYNC B0 ;  /* 0x0000000000007941 */ /* 0x000fea0003800000 */
.L_x_18028:
[----:B------:R-:W-:-:S05]  /*74e0*/  LOP3.LUT R7, R0, R7, RZ, 0xfc, !PT ;  /* 0x0000000700077212 */ /* 0x000fca00078efcff */
[----:B------:R0:W-:Y:S01]  /*74f0*/  STG.E.U8 desc[UR36][R4.64], R7 ;  /* 0x0000000704007986 */ /* 0x0001e2000c101124 */
[----:B------:R-:W-:Y:S05]  /*7500*/  BRA `(.L_x_18016) ;  /* 0x00000008004c7947 */ /* 0x000fea0003800000 */
.L_x_18027:
        /* <DEDUP_REMOVED lines=17> */
.L_x_18031:
[----:B------:R-:W-:Y:S01]  /*7620*/  IMAD.MOV.U32 R0, RZ, RZ, 0x7f ;  /* 0x0000007fff007424 */ /* 0x000fe200078e00ff */
[----:B------:R-:W-:-:S04]  /*7630*/  ISETP.GT.U32.AND P0, PT, R3, 0x7f800000, PT ;  /* 0x7f8000000300780c */ /* 0x000fc80003f04070 */
[----:B------:R-:W-:-:S09]  /*7640*/  SEL R0, R0, 0x7c, P0 ;  /* 0x0000007c00007807 */ /* 0x000fd20000000000 */
.L_x_18032:
[----:B------:R-:W-:Y:S05]  /*7650*/  BSYNC B0 ;  /* 0x0000000000007941 */ /* 0x000fea0003800000 */
.L_x_18030:
[----:B------:R-:W-:-:S04]  /*7660*/  LOP3.LUT R3, R7, 0x80000000, RZ, 0xc0, !PT ;  /* 0x8000000007037812 */ /* 0x000fc800078ec0ff */
[----:B------:R-:W-:-:S04]  /*7670*/  SHF.R.U32.HI R3, RZ, 0x18, R3 ;  /* 0x00000018ff037819 */ /* 0x000fc80000011603 */
[----:B------:R-:W-:-:S05]  /*7680*/  LOP3.LUT R3, R0, R3, RZ, 0xfc, !PT ;  /* 0x0000000300037212 */ /* 0x000fca00078efcff */
[----:B------:R0:W-:Y:S01]  /*7690*/  STG.E.U8 desc[UR36][R4.64], R3 ;  /* 0x0000000304007986 */ /* 0x0001e2000c101124 */
[----:B------:R-:W-:Y:S05]  /*76a0*/  BRA `(.L_x_18016) ;  /* 0x0000000400e47947 */ /* 0x000fea0003800000 */
.L_x_18026:
        /* <DEDUP_REMOVED lines=8> */
.L_x_18023:
        /* <DEDUP_REMOVED lines=11> */
.L_x_18035:
        /* <DEDUP_REMOVED lines=21> */
.L_x_18038:
[----:B------:R-:W-:-:S04]  /*7930*/  LOP3.LUT R0, R7, 0x80000000, RZ, 0xc0, !PT ;  /* 0x8000000007007812 */ /* 0x000fc800078ec0ff */
[----:B------:R-:W-:-:S04]  /*7940*/  SHF.R.U32.HI R0, RZ, 0x18, R0 ;  /* 0x00000018ff007819 */ /* 0x000fc80000011600 */
[----:B------:R-:W-:-:S07]  /*7950*/  LOP3.LUT R0, R3, R0, RZ, 0xfc, !PT ;  /* 0x0000000003007212 */ /* 0x000fce00078efcff */
.L_x_18037:
[----:B------:R-:W-:Y:S05]  /*7960*/  BSYNC B0 ;  /* 0x0000000000007941 */ /* 0x000fea0003800000 */
.L_x_18036:
[----:B------:R0:W-:Y:S01]  /*7970*/  STG.E.U8 desc[UR36][R4.64], R0 ;  /* 0x0000000004007986 */ /* 0x0001e2000c101124 */
[----:B------:R-:W-:Y:S05]  /*7980*/  BRA `(.L_x_18016) ;  /* 0x00000004002c7947 */ /* 0x000fea0003800000 */
.L_x_18034:
        /* <DEDUP_REMOVED lines=21> */
.L_x_18041:
[----:B------:R-:W-:-:S04]  /*7ae0*/  LOP3.LUT R0, R7, 0x80000000, RZ, 0xc0, !PT ;  /* 0x8000000007007812 */ /* 0x000fc800078ec0ff */
[----:B------:R-:W-:-:S04]  /*7af0*/  SHF.R.U32.HI R0, RZ, 0x18, R0 ;  /* 0x00000018ff007819 */ /* 0x000fc80000011600 */
[----:B------:R-:W-:-:S07]  /*7b00*/  LOP3.LUT R0, R3, R0, RZ, 0xfc, !PT ;  /* 0x0000000003007212 */ /* 0x000fce00078efcff */
.L_x_18040:
[----:B------:R-:W-:Y:S05]  /*7b10*/  BSYNC B0 ;  /* 0x0000000000007941 */ /* 0x000fea0003800000 */
.L_x_18039:
[----:B------:R0:W-:Y:S01]  /*7b20*/  STG.E.U8 desc[UR36][R4.64], R0 ;  /* 0x0000000004007986 */ /* 0x0001e2000c101124 */
[----:B------:R-:W-:Y:S05]  /*7b30*/  BRA `(.L_x_18016) ;  /* 0x0000000000c07947 */ /* 0x000fea0003800000 */
.L_x_18033:
        /* <DEDUP_REMOVED lines=26> */
.L_x_18015:
        /* <DEDUP_REMOVED lines=16> */
.L_x_18044:
[----:B------:R-:W-:Y:S05]  /*7de0*/  BRA `(.L_x_18016) ;  /* 0x0000000000147947 */ /* 0x000fea0003800000 */
.L_x_18043:
[----:B------:R-:W0:Y:S02]  /*7df0*/  F2I.U64.F64.TRUNC R24, R24 ;  /* 0x0000001800187311 */ /* 0x000e24000030d800 */
[----:B0-----:R0:W-:Y:S01]  /*7e00*/  STG.E.64 desc[UR36][R4.64], R24 ;  /* 0x0000001804007986 */ /* 0x0011e2000c101b24 */
[----:B------:R-:W-:Y:S05]  /*7e10*/  BRA `(.L_x_18016) ;  /* 0x0000000000087947 */ /* 0x000fea0003800000 */
.L_x_18042:
[----:B------:R-:W0:Y:S02]  /*7e20*/  F2I.U32.F64.TRUNC R25, R24 ;  /* 0x0000001800197311 */ /* 0x000e24000030d000 */
[----:B0-----:R0:W-:Y:S02]  /*7e30*/  STG.E desc[UR36][R4.64], R25 ;  /* 0x0000001904007986 */ /* 0x0011e4000c101924 */
.L_x_18016:
[----:B------:R-:W-:-:S07]  /*7e40*/  VIADD R37, R37, 0x80 ;  /* 0x0000008025257836 */ /* 0x000fce0000000000 */
.L_x_17976:
[----:B------:R-:W-:Y:S05]  /*7e50*/  BSYNC B6 ;  /* 0x0000000000067941 */ /* 0x000fea0003800000 */
.L_x_17975:
        /* <DEDUP_REMOVED lines=22> */
.L_x_18048:
[----:B------:R-:W0:Y:S02]  /*7fc0*/  F2I.S64.F64.TRUNC R16, R16 ;  /* 0x0000001000107311 */ /* 0x000e24000030d900 */
[----:B0-----:R-:W-:-:S05]  /*7fd0*/  IMAD.MOV.U32 R5, RZ, RZ, R16 ;  /* 0x000000ffff057224 */ /* 0x001fca00078e0010 */
[----:B------:R-:W-:Y:S01]  /*7fe0*/  STG.E.U8 desc[UR36][R2.64], R5 ;  /* 0x0000000502007986 */ /* 0x000fe2000c101124 */
[----:B------:R-:W-:Y:S05]  /*7ff0*/  EXIT ;  /* 0x000000000000794d */ /* 0x000fea0003800000 */
.L_x_18047:
        /* <DEDUP_REMOVED lines=9> */
.L_x_18051:
[----:B------:R-:W0:Y:S02]  /*8090*/  F2I.F64.TRUNC R17, R16 ;  /* 0x0000001000117311 */ /* 0x000e24000030d100 */
[----:B0-----:R-:W-:Y:S01]  /*80a0*/  STG.E desc[UR36][R2.64], R17 ;  /* 0x0000001102007986 */ /* 0x001fe2000c101924 */
[----:B------:R-:W-:Y:S05]  /*80b0*/  EXIT ;  /* 0x000000000000794d */ /* 0x000fea0003800000 */
.L_x_18050:
[----:B------:R-:W0:Y:S02]  /*80c0*/  F2I.F64.TRUNC R17, R16 ;  /* 0x0000001000117311 */ /* 0x000e24000030d100 */
[----:B0-----:R-:W-:Y:S01]  /*80d0*/  STG.E.U16 desc[UR36][R2.64], R17 ;  /* 0x0000001102007986 */ /* 0x001fe2000c101524 */
[----:B------:R-:W-:Y:S05]  /*80e0*/  EXIT ;  /* 0x000000000000794d */ /* 0x000fea0003800000 */
.L_x_18046:
        /* <DEDUP_REMOVED lines=13> */
.L_x_18053:
        /* <DEDUP_REMOVED lines=8> */
.L_x_18052:
        /* <DEDUP_REMOVED lines=16> */
.L_x_18055:
        /* <DEDUP_REMOVED lines=11> */
.L_x_18054:
[----:B------:R-:W-:Y:S01]  /*83f0*/  STG.E.64 desc[UR36][R2.64], R16 ;  /* 0x0000001002007986 */ /* 0x000fe2000c101b24 */
[----:B------:R-:W-:Y:S05]  /*8400*/  EXIT ;  /* 0x000000000000794d */ /* 0x000fea0003800000 */
.L_x_18045:
        /* <DEDUP_REMOVED lines=13> */
.L_x_18058:
[----:B------:R-:W-:Y:S01]  /*84e0*/  STG.E.128 desc[UR36][R2.64], R16 ;  /* 0x0000001002007986 */ /* 0x000fe2000c101d24 */
[----:B------:R-:W-:Y:S05]  /*84f0*/  EXIT ;  /* 0x000000000000794d */ /* 0x000fea0003800000 */
.L_x_18057:
        /* <DEDUP_REMOVED lines=25> */
.L_x_18062:
[----:B------:R-:W-:Y:S05]  /*8690*/  BSYNC B0 ;  /* 0x0000000000007941 */ /* 0x000fea0003800000 */
.L_x_18061:
[----:B------:R-:W-:-:S05]  /*86a0*/  LOP3.LUT R5, R0, R5, RZ, 0xfc, !PT ;  /* 0x0000000500057212 */ /* 0x000fca00078efcff */
[----:B------:R-:W-:Y:S01]  /*86b0*/  STG.E.U8 desc[UR36][R2.64], R5 ;  /* 0x0000000502007986 */ /* 0x000fe2000c101124 */
[----:B------:R-:W-:Y:S05]  /*86c0*/  EXIT ;  /* 0x000000000000794d */ /* 0x000fea0003800000 */
.L_x_18060:
        /* <DEDUP_REMOVED lines=17> */
.L_x_18064:
[----:B------:R-:W-:Y:S01]  /*87e0*/  IMAD.MOV.U32 R0, RZ, RZ, 0x7f ;  /* 0x0000007fff007424 */ /* 0x000fe200078e00ff */
[----:B------:R-:W-:-:S04]  /*87f0*/  ISETP.GT.U32.AND P0, PT, R4, 0x7f800000, PT ;  /* 0x7f8000000400780c */ /* 0x000fc80003f04070 */
[----:B------:R-:W-:-:S09]  /*8800*/  SEL R0, R0, 0x7c, P0 ;  /* 0x0000007c00007807 */ /* 0x000fd20000000000 */
.L_x_18065:
[----:B------:R-:W-:Y:S05]  /*8810*/  BSYNC B0 ;  /* 0x0000000000007941 */ /* 0x000fea0003800000 */
.L_x_18063:
[----:B------:R-:W-:-:S04]  /*8820*/  LOP3.LUT R4, R5, 0x80000000, RZ, 0xc0, !PT ;  /* 0x8000000005047812 */ /* 0x000fc800078ec0ff */
[----:B------:R-:W-:-:S04]  /*8830*/  SHF.R.U32.HI R5, RZ, 0x18, R4 ;  /* 0x00000018ff057819 */ /* 0x000fc80000011604 */
[----:B------:R-:W-:-:S05]  /*8840*/  LOP3.LUT R5, R0, R5, RZ, 0xfc, !PT ;  /* 0x0000000500057212 */ /* 0x000fca00078efcff */
[----:B------:R-:W-:Y:S01]  /*8850*/  STG.E.U8 desc[UR36][R2.64], R5 ;  /* 0x0000000502007986 */ /* 0x000fe2000c101124 */
[----:B------:R-:W-:Y:S05]  /*8860*/  EXIT ;  /* 0x000000000000794d */ /* 0x000fea0003800000 */
.L_x_18059:
        /* <DEDUP_REMOVED lines=8> */
.L_x_18056:
        /* <DEDUP_REMOVED lines=11> */
.L_x_18068:
        /* <DEDUP_REMOVED lines=21> */
.L_x_18071:
[----:B------:R-:W-:-:S04]  /*8af0*/  LOP3.LUT R0, R7, 0x80000000, RZ, 0xc0, !PT ;  /* 0x8000000007007812 */ /* 0x000fc800078ec0ff */
[----:B------:R-:W-:-:S04]  /*8b00*/  SHF.R.U32.HI R5, RZ, 0x18, R0 ;  /* 0x00000018ff057819 */ /* 0x000fc80000011600 */
[----:B------:R-:W-:-:S04]  /*8b10*/  LOP3.LUT R4, R4, R5, RZ, 0xfc, !PT ;  /* 0x0000000504047212 */ /* 0x000fc800078efcff */
[----:B------:R-:W-:-:S07]  /*8b20*/  PRMT R0, R4, 0x7610, R0 ;  /* 0x0000761004007816 */ /* 0x000fce0000000000 */
.L_x_18070:
[----:B------:R-:W-:Y:S05]  /*8b30*/  BSYNC B0 ;  /* 0x0000000000007941 */ /* 0x000fea0003800000 */
.L_x_18069:
[----:B------:R-:W-:Y:S01]  /*8b40*/  STG.E.U8 desc[UR36][R2.64], R0 ;  /* 0x0000000002007986 */ /* 0x000fe2000c101124 */
[----:B------:R-:W-:Y:S05]  /*8b50*/  EXIT ;  /* 0x000000000000794d */ /* 0x000fea0003800000 */
.L_x_18067:
        /* <DEDUP_REMOVED lines=21> */
.L_x_18074:
[----:B------:R-:W-:-:S04]  /*8cb0*/  LOP3.LUT R0, R7, 0x80000000, RZ, 0xc0, !PT ;  /* 0x8000000007007812 */ /* 0x000fc800078ec0ff */
[----:B------:R-:W-:-:S04]  /*8cc0*/  SHF.R.U32.HI R5, RZ, 0x18, R0 ;  /* 0x00000018ff057819 */ /* 0x000fc80000011600 */
[----:B------:R-:W-:-:S04]  /*8cd0*/  LOP3.LUT R4, R4, R5, RZ, 0xfc, !PT ;  /* 0x0000000504047212 */ /* 0x000fc800078efcff */
[----:B------:R-:W-:-:S07]  /*8ce0*/  PRMT R0, R4, 0x7610, R0 ;  /* 0x0000761004007816 */ /* 0x000fce0000000000 */
.L_x_18073:
[----:B------:R-:W-:Y:S05]  /*8cf0*/  BSYNC B0 ;  /* 0x0000000000007941 */ /* 0x000fea0003800000 */
.L_x_18072:
[----:B------:R-:W-:Y:S01]  /*8d00*/  STG.E.U8 desc[UR36][R2.64], R0 ;  /* 0x0000000002007986 */ /* 0x000fe2000c101124 */
[----:B------:R-:W-:Y:S05]  /*8d10*/  EXIT ;  /* 0x000000000000794d */ /* 0x000fea0003800000 */
.L_x_18066:
        /* <DEDUP_REMOVED lines=26> */
.L_x_18049:
        /* <DEDUP_REMOVED lines=16> */
.L_x_18077:
[----:B------:R-:W-:Y:S05]  /*8fc0*/  EXIT ;  /* 0x000000000000794d */ /* 0x000fea0003800000 */
.L_x_18076:
[----:B------:R-:W0:Y:S02]  /*8fd0*/  F2I.U64.F64.TRUNC R16, R16 ;  /* 0x0000001000107311 */ /* 0x000e24000030d800 */
[----:B0-----:R-:W-:Y:S01]  /*8fe0*/  STG.E.64 desc[UR36][R2.64], R16 ;  /* 0x0000001002007986 */ /* 0x001fe2000c101b24 */
[----:B------:R-:W-:Y:S05]  /*8ff0*/  EXIT ;  /* 0x000000000000794d */ /* 0x000fea0003800000 */
.L_x_18075:
[----:B------:R-:W0:Y:S02]  /*9000*/  F2I.U32.F64.TRUNC R17, R16 ;  /* 0x0000001000117311 */ /* 0x000e24000030d000 */
[----:B0-----:R-:W-:Y:S01]  /*9010*/  STG.E desc[UR36][R2.64], R17 ;  /* 0x0000001102007986 */ /* 0x001fe2000c101924 */
[----:B------:R-:W-:Y:S05]  /*9020*/  EXIT ;  /* 0x000000000000794d */ /* 0x000fea0003800000 */
.L_x_18078:
        /* <DEDUP_REMOVED lines=13> */
.L_x_19466:


//--------------------- .text._ZN2at6native18elementwise_kernelILi128ELi2EZNS0_22gpu_kernel_impl_nocastINS0_13BUnaryFunctorIN3c107complexIdEES6_S6_NS0_15binary_internal10MulFunctorIS6_EEEEEEvRNS_18TensorIteratorBaseERKT_EUliE_EEviT1_ --------------------------
	.section	.text._ZN2at6native18elementwise_kernelILi128ELi2EZNS0_22gpu_kernel_impl_nocastINS0_13BUnaryFunctorIN3c107complexIdEES6_S6_NS0_15binary_internal10MulFunctorIS6_EEEEEEvRNS_18TensorIteratorBaseERKT_EUliE_EEviT1_,"ax",@progbits
	.align	128
        .global         _ZN2at6native18elementwise_kernelILi128ELi2EZNS0_22gpu_kernel_impl_nocastINS0_13BUnaryFunctorIN3c107complexIdEES6_S6_NS0_15binary_internal10MulFunctorIS6_EEEEEEvRNS_18TensorIteratorBaseERKT_EUliE_EEviT1_
        .type           _ZN2at6native18elementwise_kernelILi128ELi2EZNS0_22gpu_kernel_impl_nocastINS0_13BUnaryFunctorIN3c107complexIdEES6_S6_NS0_15binary_internal10MulFunctorIS6_EEEEEEvRNS_18TensorIteratorBaseERKT_EUliE_EEviT1_,@function
        .size           _ZN2at6native18elementwise_kernelILi128ELi2EZNS0_22gpu_kernel_impl_nocastINS0_13BUnaryFunctorIN3c107complexIdEES6_S6_NS0_15binary_internal10MulFunctorIS6_EEEEEEvRNS_18TensorIteratorBaseERKT_EUliE_EEviT1_,(.L_x_19467 - _ZN2at6native18elementwise_kernelILi128ELi2EZNS0_22gpu_kernel_impl_nocastINS0_13BUnaryFunctorIN3c107complexIdEES6_S6_NS0_15binary_internal10MulFunctorIS6_EEEEEEvRNS_18TensorIteratorBaseERKT_EUliE_EEviT1_)
        .other          _ZN2at6native18elementwise_kernelILi128ELi2EZNS0_22gpu_kernel_impl_nocastINS0_13BUnaryFunctorIN3c107complexIdEES6_S6_NS0_15binary_internal10MulFunctorIS6_EEEEEEvRNS_18TensorIteratorBaseERKT_EUliE_EEviT1_,@"STO_CUDA_ENTRY STV_DEFAULT"
_ZN2at6native18elementwise_kernelILi128ELi2EZNS0_22gpu_kernel_impl_nocastINS0_13BUnaryFunctorIN3c107complexIdEES6_S6_NS0_15binary_internal10MulFunctorIS6_EEEEEEvRNS_18TensorIteratorBaseERKT_EUliE_EEviT1_:
.text._ZN2at6native18elementwise_kernelILi128ELi2EZNS0_22gpu_kernel_impl_nocastINS0_13BUnaryFunctorIN3c107complexIdEES6_S6_NS0_15binary_internal10MulFunctorIS6_EEEEEEvRNS_18TensorIteratorBaseERKT_EUliE_EEviT1_:
        /* <DEDUP_REMOVED lines=311> */
.L_x_18081:
[----:B------:R-:W-:Y:S01]  /*1370*/  ULDC.64 UR8, c[0x0][0x420] ;  /* 0x0001080000087ab9 */ /* 0x000fe20000000a00 */
[----:B------:R-:W-:Y:S01]  /*1380*/  ULDC.64 UR12, c[0x0][0x440] ;  /* 0x00011000000c7ab9 */ /* 0x000fe20000000a00 */
[----:B------:R-:W-:Y:S01]  /*1390*/  IADD3 R8, P0, R0, UR8, RZ ;  /* 0x0000000800087c10 */ /* 0x000fe2000ff1e0ff */
[----:B------:R-:W-:-:S03]  /*13a0*/  ULDC.64 UR10, c[0x0][0x448] ;  /* 0x00011200000a7ab9 */ /* 0x000fc60000000a00 */
[----:B------:R-:W-:Y:S01]  /*13b0*/  IADD3.X R9, RZ, UR9, RZ, P0, !PT ;  /* 0x00000009ff097c10 */ /* 0x000fe200087fe4ff */
[----:B------:R-:W-:-:S05]  /*13c0*/  ULDC.64 UR8, c[0x0][0x418] ;  /* 0x0001060000087ab9 */ /* 0x000fca0000000a00 */
[----:B------:R-:W2:Y:S01]  /*13d0*/  LDG.E.128 R8, desc[UR4][R8.64] ;  /* 0x0000000408087981 */ /* 0x000ea2000c1e1d00 */
[----:B------:R-:W-:Y:S02]  /*13e0*/  IADD3 R12, P0, R5, UR8, RZ ;  /* 0x00000008050c7c10 */ /* 0x000fe4000ff1e0ff */
[----:B------:R-:W-:Y:S02]  /*13f0*/  IADD3 R3, R3, 0x80, RZ ;  /* 0x0000008003037810 */ /* 0x000fe40007ffe0ff */
[----:B------:R-:W-:Y:S01]  /*1400*/  IADD3.X R13, RZ, UR9, RZ, P0, !PT ;  /* 0x00000009ff0d7c10 */ /* 0x000fe200087fe4ff */
[C---:B--2---:R-:W-:Y:S02]  /*1410*/  DMUL R6, R10.reuse, UR12 ;  /* 0x0000000c0a067c28 */ /* 0x044fe40008000000 */
[----:B------:R-:W-:-:S06]  /*1420*/  DMUL R10, R10, UR10 ;  /* 0x0000000a0a0a7c28 */ /* 0x000fcc0008000000 */
[C---:B------:R-:W-:Y:S02]  /*1430*/  DFMA R6, R8.reuse, UR10, R6 ;  /* 0x0000000a08067c2b */ /* 0x040fe40008000006 */
[----:B------:R-:W-:-:S07]  /*1440*/  DFMA R4, R8, UR12, -R10 ;  /* 0x0000000c08047c2b */ /* 0x000fce000800080a */
[----:B------:R0:W-:Y:S04]  /*1450*/  STG.E.128 desc[UR4][R12.64], R4 ;  /* 0x000000040c007986 */ /* 0x0001e8000c101d04 */
.L_x_18080:
[----:B------:R-:W-:Y:S05]  /*1460*/  BSYNC B0 ;  /* 0x0000000000007941 */ /* 0x000fea0003800000 */
.L_x_18079:
        /* <DEDUP_REMOVED lines=304> */
.L_x_18082:
[----:B------:R-:W-:Y:S01]  /*2770*/  ULDC.64 UR6, c[0x0][0x420] ;  /* 0x0001080000067ab9 */ /* 0x000fe20000000a00 */
[----:B------:R-:W-:Y:S01]  /*2780*/  ULDC.64 UR10, c[0x0][0x440] ;  /* 0x00011000000a7ab9 */ /* 0x000fe20000000a00 */
[----:B------:R-:W-:Y:S01]  /*2790*/  IADD3 R8, P0, R0, UR6, RZ ;  /* 0x0000000600087c10 */ /* 0x000fe2000ff1e0ff */
[----:B------:R-:W-:-:S03]  /*27a0*/  ULDC.64 UR8, c[0x0][0x448] ;  /* 0x0001120000087ab9 */ /* 0x000fc60000000a00 */
[----:B------:R-:W-:Y:S01]  /*27b0*/  IADD3.X R9, RZ, UR7, RZ, P0, !PT ;  /* 0x00000007ff097c10 */ /* 0x000fe200087fe4ff */
[----:B------:R-:W-:-:S05]  /*27c0*/  ULDC.64 UR6, c[0x0][0x418] ;  /* 0x0001060000067ab9 */ /* 0x000fca0000000a00 */
[----:B------:R-:W2:Y:S01]  /*27d0*/  LDG.E.128 R8, desc[UR4][R8.64] ;  /* 0x0000000408087981 */ /* 0x000ea2000c1e1d00 */
[----:B------:R-:W-:-:S04]  /*27e0*/  IADD3 R12, P0, R5, UR6, RZ ;  /* 0x00000006050c7c10 */ /* 0x000fc8000ff1e0ff */
[----:B------:R-:W-:Y:S01]  /*27f0*/  IADD3.X R13, RZ, UR7, RZ, P0, !PT ;  /* 0x00000007ff0d7c10 */ /* 0x000fe200087fe4ff */
[C---:B--2---:R-:W-:Y:S02]  /*2800*/  DMUL R2, R10.reuse, UR10 ;  /* 0x0000000a0a027c28 */ /* 0x044fe40008000000 */
[----:B------:R-:W-:-:S06]  /*2810*/  DMUL R10, R10, UR8 ;  /* 0x000000080a0a7c28 */ /* 0x000fcc0008000000 */
[C---:B------:R-:W-:Y:S02]  /*2820*/  DFMA R6, R8.reuse, UR8, R2 ;  /* 0x0000000808067c2b */ /* 0x040fe40008000002 */
[----:B------:R-:W-:-:S07]  /*2830*/  DFMA R4, R8, UR10, -R10 ;  /* 0x0000000a08047c2b */ /* 0x000fce000800080a */
[----:B------:R-:W-:Y:S01]  /*2840*/  STG.E.128 desc[UR4][R12.64], R4 ;  /* 0x000000040c007986 */ /* 0x000fe2000c101d04 */
[----:B------:R-:W-:Y:S05]  /*2850*/  EXIT ;  /* 0x000000000000794d */ /* 0x000fea0003800000 */
.L_x_18083:
        /* <DEDUP_REMOVED lines=10> */
.L_x_19467:


//--------------------- .text._ZN2at6native27unrolled_elementwise_kernelINS0_13BUnaryFunctorIN3c107complexIdEES5_S5_NS0_15binary_internal10MulFunctorIS5_EEEESt5arrayIPcLm2EELi4E23TrivialOffsetCalculatorILi1EjESE_NS0_6memory15LoadWithoutCastENSF_16StoreWithoutCastEEEviT_T0_T2_T3_T4_T5_ --------------------------
	.section	.text._ZN2at6native27unrolled_elementwise_kernelINS0_13BUnaryFunctorIN3c107complexIdEES5_S5_NS0_15binary_internal10MulFunctorIS5_EEEESt5arrayIPcLm2EELi4E23TrivialOffsetCalculatorILi1EjESE_NS0_6memory15LoadWithoutCastENSF_16StoreWithoutCastEEEviT_T0_T2_T3_T4_T5_,"ax",@progbits
	.align	128
        .global         _ZN2at6native27unrolled_elementwise_kernelINS0_13BUnaryFunctorIN3c107complexIdEES5_S5_NS0_15binary_internal10MulFunctorIS5_EEEESt5arrayIPcLm2EELi4E23TrivialOffsetCalculatorILi1EjESE_NS0_6memory15LoadWithoutCastENSF_16StoreWithoutCastEEEviT_T0_T2_T3_T4_T5_
        .type           _ZN2at6native27unrolled_elementwise_kernelINS0_13BUnaryFunctorIN3c107complexIdEES5_S5_NS0_15binary_internal10MulFunctorIS5_EEEESt5arrayIPcLm2EELi4E23TrivialOffsetCalculatorILi1EjESE_NS0_6memory15LoadWithoutCastENSF_16StoreWithoutCastEEEviT_T0_T2_T3_T4_T5_,@function
        .size           _ZN2at6native27unrolled_elementwise_kernelINS0_13BUnaryFunctorIN3c107complexIdEES5_S5_NS0_15binary_internal10MulFunctorIS5_EEEESt5arrayIPcLm2EELi4E23TrivialOffsetCalculatorILi1EjESE_NS0_6memory15LoadWithoutCastENSF_16StoreWithoutCastEEEviT_T0_T2_T3_T4_T5_,(.L_x_19468 - _ZN2at6native27unrolled_elementwise_kernelINS0_13BUnaryFunctorIN3c107complexIdEES5_S5_NS0_15binary_internal10MulFunctorIS5_EEEESt5arrayIPcLm2EELi4E23TrivialOffsetCalculatorILi1EjESE_NS0_6memory15LoadWithoutCastENSF_16StoreWithoutCastEEEviT_T0_T2_T3_T4_T5_)
        .other          _ZN2at6native27unrolled_elementwise_kernelINS0_13BUnaryFunctorIN3c107complexIdEES5_S5_NS0_15binary_internal10MulFunctorIS5_EEEESt5arrayIPcLm2EELi4E23TrivialOffsetCalculatorILi1EjESE_NS0_6memory15LoadWithoutCastENSF_16StoreWithoutCastEEEviT_T0_T2_T3_T4_T5_,@"STO_CUDA_ENTRY STV_DEFAULT"
_ZN2at6native27unrolled_elementwise_kernelINS0_13BUnaryFunctorIN3c107complexIdEES5_S5_NS0_15binary_internal10MulFunctorIS5_EEEESt5arrayIPcLm2EELi4E23TrivialOffsetCalculatorILi1EjESE_NS0_6memory15LoadWithoutCastENSF_16StoreWithoutCastEEEviT_T0_T2_T3_T4_T5_:
.text._ZN2at6native27unrolled_elementwise_kernelINS0_13BUnaryFunctorIN3c107complexIdEES5_S5_NS0_15binary_internal10MulFunctorIS5_EEEESt5arrayIPcLm2EELi4E23TrivialOffsetCalculatorILi1EjESE_NS0_6memory15LoadWithoutCastENSF_16StoreWithoutCastEEEviT_T0_T2_T3_T4_T5_:
[----:B------:R-:W-:Y:S01]  /*0000*/  LDC R1, c[0x0][0x28] ;  /* 0x00000a00ff017b82 */ /* 0x000fe20000000800 */
[----:B------:R-:W0:Y:S07]  /*0010*/  S2R R3, SR_CTAID.X ;  /* 0x0000000000037919 */ /* 0x000e2e0000002500 */
[----:B------:R-:W0:Y:S01]  /*0020*/  LDC R0, c[0x0][0x210] ;  /* 0x00008400ff007b82 */ /* 0x000e220000000800 */
[----:B------:R-:W-:Y:S02]  /*0030*/  CS2R R10, SRZ ;  /* 0x00000000000a7805 */ /* 0x000fe4000001ff00 */
[----:B------:R-:W-:Y:S01]  /*0040*/  CS2R R8, SRZ ;  /* 0x0000000000087805 */ /* 0x000fe2000001ff00 */
[----:B------:R-:W1:Y:S01]  /*0050*/  S2R R2, SR_TID.X ;  /* 0x0000000000027919 */ /* 0x000e620000002100 */
[----:B------:R-:W-:Y:S01]  /*0060*/  ULDC.64 UR4, c[0x0][0x208] ;  /* 0x0000820000047ab9 */ /* 0x000fe20000000a00 */
[----:B0-----:R-:W-:-:S02]  /*0070*/  IMAD R21, R3, -0x200, R0 ;  /* 0xfffffe0003157824 */ /* 0x001fc400078e0200 */
[----:B-1----:R-:W-:-:S03]  /*0080*/  IMAD.MOV.U32 R20, RZ, RZ, R2 ;  /* 0x000000ffff147224 */ /* 0x002fc600078e0002 */
[----:B------:R-:W-:-:S13]  /*0090*/  ISETP.GE.AND P0, PT, R2, R21, PT ;  /* 0x000000150200720c */ /* 0x000fda0003f06270 */
[----:B------:R-:W0:Y:S01]  /*00a0*/  @!P0 LDC.64 R12, c[0x0][0x248] ;  /* 0x00009200ff0c8b82 */ /* 0x000e220000000a00 */
[----:B------:R-:W-:Y:S02]  /*00b0*/  @!P0 IMAD R5, R3, 0x200, R20 ;  /* 0x0000020003058824 */ /* 0x000fe400078e0214 */
[----:B------:R-:W-:-:S05]  /*00c0*/  @!P0 VIADD R20, R20, 0x80 ;  /* 0x0000008014148836 */ /* 0x000fca0000000000 */
[----:B------:R-:W-:Y:S02]  /*00d0*/  ISETP.GE.AND P2, PT, R20, R21, PT ;  /* 0x000000151400720c */ /* 0x000fe40003f46270 */
[----:B------:R-:W-:Y:S01]  /*00e0*/  CS2R R6, SRZ ;  /* 0x0000000000067805 */ /* 0x000fe2000001ff00 */
[----:B------:R-:W1:Y:S08]  /*00f0*/  @!P0 LDC.64 R16, c[0x0][0x238] ;  /* 0x00008e00ff108b82 */ /* 0x000e700000000a00 */
[----:B------:R-:W2:Y:S01]  /*0100*/  @!P0 LDC.64 R14, c[0x0][0x230] ;  /* 0x00008c00ff0e8b82 */ /* 0x000ea20000000a00 */
[----:B0-----:R-:W-:-:S07]  /*0110*/  @!P0 IMAD.WIDE.U32 R12, R5, 0x10, R12 ;  /* 0x00000010050c8825 */ /* 0x001fce00078e000c */
[----:B------:R-:W0:Y:S01]  /*0120*/  @!P2 LDC.64 R4, c[0x0][0x248] ;  /* 0x00009200ff04ab82 */ /* 0x000e220000000a00 */
[----:B------:R3:W1:Y:S01]  /*0130*/  @!P0 LDG.E.128 R8, desc[UR4][R12.64] ;  /* 0x000000040c088981 */ /* 0x000662000c1e1d00 */
[----:B------:R-:W-:Y:S02]  /*0140*/  @!P2 IMAD R25, R3, 0x200, R20 ;  /* 0x000002000319a824 */ /* 0x000fe400078e0214 */
[----:B------:R-:W-:Y:S02]  /*0150*/  @!P2 VIADD R20, R20, 0x80 ;  /* 0x000000801414a836 */ /* 0x000fe40000000000 */
[----:B0-----:R-:W-:Y:S01]  /*0160*/  @!P2 IMAD.WIDE.U32 R24, R25, 0x10, R4 ;  /* 0x000000101918a825 */ /* 0x001fe200078e0004 */
[----:B------:R-:W-:-:S06]  /*0170*/  CS2R R4, SRZ ;  /* 0x0000000000047805 */ /* 0x000fcc000001ff00 */
[----:B------:R0:W4:Y:S01]  /*0180*/  @!P2 LDG.E.128 R4, desc[UR4][R24.64] ;  /* 0x000000041804a981 */ /* 0x000122000c1e1d00 */
[----:B------:R-:W-:Y:S01]  /*0190*/  ISETP.GE.AND P3, PT, R20, R21, PT ;  /* 0x000000151400720c */ /* 0x000fe20003f66270 */
[----:B------:R-:W-:Y:S01]  /*01a0*/  IMAD.MOV.U32 R0, RZ, RZ, R2 ;  /* 0x000000ffff007224 */ /* 0x000fe200078e0002 */
[----:B---3--:R-:W-:-:S03]  /*01b0*/  CS2R R12, SRZ ;  /* 0x00000000000c7805 */ /* 0x008fc6000001ff00 */
[----:B------:R-:W-:-:S05]  /*01c0*/  VIADD R18, R0, 0x80 ;  /* 0x0000008000127836 */ /* 0x000fca0000000000 */
[----:B------:R-:W-:-:S03]  /*01d0*/  ISETP.GE.AND P1, PT, R18, R21, PT ;  /* 0x000000151200720c */ /* 0x000fc60003f26270 */
[----:B------:R-:W3:Y:S10]  /*01e0*/  @!P3 LDC.64 R26, c[0x0][0x248] ;  /* 0x00009200ff1abb82 */ /* 0x000ef40000000a00 */
[----:B------:R-:W4:Y:S08]  /*01f0*/  @!P1 LDC.64 R22, c[0x0][0x238] ;  /* 0x00008e00ff169b82 */ /* 0x000f300000000a00 */
[----:B0-----:R-:W0:Y:S01]  /*0200*/  @!P1 LDC.64 R24, c[0x0][0x230] ;  /* 0x00008c00ff189b82 */ /* 0x001e220000000a00 */
[----:B-1----:R-:W-:-:S02]  /*0210*/  @!P0 DMUL R18, R10, R16 ;  /* 0x000000100a128228 */ /* 0x002fc40000000000 */
[----:B--2---:R-:W-:-:S06]  /*0220*/  @!P0 DMUL R10, R10, R14 ;  /* 0x0000000e0a0a8228 */ /* 0x004fcc0000000000 */
[C---:B------:R-:W-:Y:S01]  /*0230*/  @!P0 DFMA R12, R8.reuse, R14, -R18 ;  /* 0x0000000e080c822b */ /* 0x040fe20000000812 */
[----:B------:R-:W-:Y:S01]  /*0240*/  CS2R R14, SRZ ;  /* 0x00000000000e7805 */ /* 0x000fe2000001ff00 */
[----:B------:R-:W-:Y:S01]  /*0250*/  @!P0 DFMA R14, R8, R16, R10 ;  /* 0x00000010080e822b */ /* 0x000fe2000000000a */
[----:B------:R-:W-:Y:S01]  /*0260*/  CS2R R18, SRZ ;  /* 0x0000000000127805 */ /* 0x000fe2000001ff00 */
[----:B------:R-:W-:Y:S01]  /*0270*/  @!P3 IMAD R17, R3, 0x200, R20 ;  /* 0x000002000311b824 */ /* 0x000fe200078e0214 */
[----:B------:R-:W-:-:S03]  /*0280*/  CS2R R8, SRZ ;  /* 0x0000000000087805 */ /* 0x000fc6000001ff00 */
[----:B---3--:R-:W-:Y:S01]  /*0290*/  @!P3 IMAD.WIDE.U32 R26, R17, 0x10, R26 ;  /* 0x00000010111ab825 */ /* 0x008fe200078e001a */
[----:B------:R-:W-:-:S06]  /*02a0*/  CS2R R16, SRZ ;  /* 0x0000000000107805 */ /* 0x000fcc000001ff00 */
[----:B------:R1:W2:Y:S01]  /*02b0*/  @!P3 LDG.E.128 R16, desc[UR4][R26.64] ;  /* 0x000000041a10b981 */ /* 0x0002a2000c1e1d00 */
[----:B----4-:R-:W-:-:S08]  /*02c0*/  @!P1 DMUL R10, R6, R22 ;  /* 0x00000016060a9228 */ /* 0x010fd00000000000 */
[----:B0-----:R-:W-:Y:S01]  /*02d0*/  @!P1 DFMA R8, R4, R24, -R10 ;  /* 0x000000180408922b */ /* 0x001fe2000000080a */
[----:B------:R-:W-:-:S05]  /*02e0*/  VIADD R10, R0, 0x100 ;  /* 0x00000100000a7836 */ /* 0x000fca0000000000 */
[----:B------:R-:W-:Y:S01]  /*02f0*/  ISETP.GE.AND P2, PT, R10, R21, PT ;  /* 0x000000150a00720c */ /* 0x000fe20003f46270 */
[----:B------:R-:W-:Y:S01]  /*0300*/  @!P1 DMUL R6, R6, R24 ;  /* 0x0000001806069228 */ /* 0x000fe20000000000 */
[----:B------:R-:W-:-:S11]  /*0310*/  CS2R R10, SRZ ;  /* 0x00000000000a7805 */ /* 0x000fd6000001ff00 */
[----:B------:R-:W2:Y:S01]  /*0320*/  @!P2 LDC.64 R24, c[0x0][0x238] ;  /* 0x00008e00ff18ab82 */ /* 0x000ea20000000a00 */
[----:B------:R-:W-:-:S07]  /*0330*/  @!P1 DFMA R10, R4, R22, R6 ;  /* 0x00000016040a922b */ /* 0x000fce0000000006 */
[----:B------:R-:W0:Y:S01]  /*0340*/  @!P2 LDC.64 R6, c[0x0][0x230] ;  /* 0x00008c00ff06ab82 */ /* 0x000e220000000a00 */
[----:B------:R-:W-:-:S04]  /*0350*/  @!P3 IADD3 R20, R20, 0x80, RZ ;  /* 0x000000801414b810 */ /* 0x000fc80007ffe0ff */
[----:B------:R-:W-:Y:S02]  /*0360*/  ISETP.GE.AND P1, PT, R20, R21, PT ;  /* 0x000000151400720c */ /* 0x000fe40003f26270 */
[----:B------:R-:W-:-:S11]  /*0370*/  CS2R R4, SRZ ;  /* 0x0000000000047805 */ /* 0x000fd6000001ff00 */
[----:B-1----:R-:W-:Y:S02]  /*0380*/  @!P1 IMAD R27, R3, 0x200, R20 ;  /* 0x00000200031b9824 */ /* 0x002fe400078e0214 */
[----:B------:R-:W-:Y:S02]  /*0390*/  VIADD R20, R0, 0x180 ;  /* 0x0000018000147836 */ /* 0x000fe40000000000 */
[----:B------:R-:W-:Y:S01]  /*03a0*/  @!P0 VIADD R0, R2, 0x80 ;  /* 0x0000008002008836 */ /* 0x000fe20000000000 */
[----:B------:R-:W-:Y:S01]  /*03b0*/  BSSY B0, `(.L_x_18084) ;  /* 0x000001c000007945 */ /* 0x000fe20003800000 */
[----:B--2---:R-:W-:-:S08]  /*03c0*/  @!P2 DMUL R22, R18, R24 ;  /* 0x000000181216a228 */ /* 0x004fd00000000000 */
[-C--:B0-----:R-:W-:Y:S02]  /*03d0*/  @!P2 DFMA R4, R16, R6.reuse, -R22 ;  /* 0x000000061004a22b */ /* 0x081fe40000000816 */
[----:B------:R-:W0:Y:S01]  /*03e0*/  @!P1 LDC.64 R22, c[0x0][0x248] ;  /* 0x00009200ff169b82 */ /* 0x000e220000000a00 */
[----:B------:R-:W-:Y:S01]  /*03f0*/  @!P2 DMUL R18, R18, R6 ;  /* 0x000000061212a228 */ /* 0x000fe20000000000 */
[----:B------:R-:W-:-:S07]  /*0400*/  CS2R R6, SRZ ;  /* 0x0000000000067805 */ /* 0x000fce000001ff00 */
[----:B------:R-:W-:Y:S01]  /*0410*/  @!P2 DFMA R6, R16, R24, R18 ;  /* 0x000000181006a22b */ /* 0x000fe20000000012 */
[----:B0-----:R-:W-:Y:S02]  /*0420*/  @!P1 IMAD.WIDE.U32 R24, R27, 0x10, R22 ;  /* 0x000000101b189825 */ /* 0x001fe400078e0016 */
[----:B------:R-:W0:Y:S02]  /*0430*/  @!P0 LDC.64 R22, c[0x0][0x240] ;  /* 0x00009000ff168b82 */ /* 0x000e240000000a00 */
[----:B------:R-:W-:Y:S01]  /*0440*/  @!P0 IMAD R27, R3, 0x200, R2 ;  /* 0x00000200031b8824 */ /* 0x000fe200078e0202 */
[----:B------:R-:W-:Y:S02]  /*0450*/  CS2R R18, SRZ ;  /* 0x0000000000127805 */ /* 0x000fe4000001ff00 */
[----:B------:R-:W-:-:S06]  /*0460*/  CS2R R16, SRZ ;  /* 0x0000000000107805 */ /* 0x000fcc000001ff00 */
[----:B------:R1:W5:Y:S01]  /*0470*/  @!P1 LDG.E.128 R16, desc[UR4][R24.64] ;  /* 0x0000000418109981 */ /* 0x000362000c1e1d00 */
[----:B------:R-:W-:Y:S01]  /*0480*/  ISETP.GE.AND P2, PT, R0, R21, PT ;  /* 0x000000150000720c */ /* 0x000fe20003f46270 */
[----:B0-----:R-:W-:-:S05]  /*0490*/  @!P0 IMAD.WIDE.U32 R22, R27, 0x10, R22 ;  /* 0x000000101b168825 */ /* 0x001fca00078e0016 */
[----:B------:R1:W-:Y:S01]  /*04a0*/  @!P0 STG.E.128 desc[UR4][R22.64], R12 ;  /* 0x0000000c16008986 */ /* 0x0003e2000c101d04 */
[----:B------:R-:W-:-:S06]  /*04b0*/  ISETP.GE.AND P1, PT, R20, R21, PT ;  /* 0x000000151400720c */ /* 0x000fcc0003f26270 */
[----:B------:R-:W-:Y:S07]  /*04c0*/  @P2 BRA `(.L_x_18085) ;  /* 0x0000000000282947 */ /* 0x000fee0003800000 */
[----:B-1----:R-:W0:Y:S01]  /*04d0*/  LDC.64 R14, c[0x0][0x240] ;  /* 0x00009000ff0e7b82 */ /* 0x002e220000000a00 */
[----:B------:R-:W-:Y:S01]  /*04e0*/  IMAD R13, R3, 0x200, R0 ;  /* 0x00000200030d7824 */ /* 0x000fe200078e0200 */
[----:B------:R-:W-:-:S04]  /*04f0*/  IADD3 R0, R0, 0x80, RZ ;  /* 0x0000008000007810 */ /* 0x000fc80007ffe0ff */
[----:B------:R-:W-:-:S13]  /*0500*/  ISETP.GE.AND P0, PT, R0, R21, PT ;  /* 0x000000150000720c */ /* 0x000fda0003f06270 */
[----:B------:R-:W-:Y:S02]  /*0510*/  @!P0 IMAD R23, R3, 0x200, R0 ;  /* 0x0000020003178824 */ /* 0x000fe400078e0200 */
[----:B------:R-:W-:Y:S02]  /*0520*/  @!P0 VIADD R0, R0, 0x80 ;  /* 0x0000008000008836 */ /* 0x000fe40000000000 */
[----:B0-----:R-:W-:-:S04]  /*0530*/  IMAD.WIDE.U32 R12, R13, 0x10, R14 ;  /* 0x000000100d0c7825 */ /* 0x001fc800078e000e */
[----:B------:R-:W-:Y:S01]  /*0540*/  @!P0 IMAD.WIDE.U32 R14, R23, 0x10, R14 ;  /* 0x00000010170e8825 */ /* 0x000fe200078e000e */
[----:B------:R0:W-:Y:S04]  /*0550*/  STG.E.128 desc[UR4][R12.64], R8 ;  /* 0x000000080c007986 */ /* 0x0001e8000c101d04 */
[----:B------:R0:W-:Y:S02]  /*0560*/  @!P0 STG.E.128 desc[UR4][R14.64], R4 ;  /* 0x000000040e008986 */ /* 0x0001e4000c101d04 */
.L_x_18085:
[----:B------:R-:W-:Y:S05]  /*0570*/  BSYNC B0 ;  /* 0x0000000000007941 */ /* 0x000fea0003800000 */
.L_x_18084:
[----:B0-----:R-:W0:Y:S01]  /*0580*/  @!P1 LDC.64 R10, c[0x0][0x238] ;  /* 0x00008e00ff0a9b82 */ /* 0x001e220000000a00 */
[----:B------:R-:W-:-:S07]  /*0590*/  ISETP.GE.AND P0, PT, R0, R21, PT ;  /* 0x000000150000720c */ /* 0x000fce0003f06270 */
[----:B-1----:R-:W1:Y:S06]  /*05a0*/  @!P1 LDC.64 R12, c[0x0][0x230] ;  /* 0x00008c00ff0c9b82 */ /* 0x002e6c0000000a00 */
[----:B------:R-:W-:Y:S05]  /*05b0*/  @P0 EXIT ;  /* 0x000000000000094d */ /* 0x000fea0003800000 */
[----:B------:R-:W2:Y:S01]  /*05c0*/  LDC.64 R14, c[0x0][0x240] ;  /* 0x00009000ff0e7b82 */ /* 0x000ea20000000a00 */
[C---:B0----5:R-:W-:Y:S01]  /*05d0*/  @!P1 DMUL R8, R18.reuse, R10 ;  /* 0x0000000a12089228 */ /* 0x061fe20000000000 */
[----:B------:R-:W-:Y:S01]  /*05e0*/  IMAD R3, R3, 0x200, R0 ;  /* 0x0000020003037824 */ /* 0x000fe200078e0200 */
[----:B-1----:R-:W-:Y:S01]  /*05f0*/  @!P1 DMUL R18, R18, R12 ;  /* 0x0000000c12129228 */ /* 0x002fe20000000000 */
[----:B------:R-:W-:Y:S02]  /*0600*/  CS2R R4, SRZ ;  /* 0x0000000000047805 */ /* 0x000fe4000001ff00 */
[----:B------:R-:W-:-:S03]  /*0610*/  CS2R R6, SRZ ;  /* 0x0000000000067805 */ /* 0x000fc6000001ff00 */
[C---:B------:R-:W-:Y:S02]  /*0620*/  @!P1 DFMA R4, R16.reuse, R12, -R8 ;  /* 0x0000000c1004922b */ /* 0x040fe40000000808 */
[----:B------:R-:W-:Y:S01]  /*0630*/  @!P1 DFMA R6, R16, R10, R18 ;  /* 0x0000000a1006922b */ /* 0x000fe20000000012 */
[----:B--2---:R-:W-:-:S06]  /*0640*/  IMAD.WIDE.U32 R2, R3, 0x10, R14 ;  /* 0x0000001003027825 */ /* 0x004fcc00078e000e */
[----:B------:R-:W-:Y:S01]  /*0650*/  STG.E.128 desc[UR4][R2.64], R4 ;  /* 0x0000000402007986 */ /* 0x000fe2000c101d04 */
[----:B------:R-:W-:Y:S05]  /*0660*/  EXIT ;  /* 0x000000000000794d */ /* 0x000fea0003800000 */
.L_x_18086:
        /* <DEDUP_REMOVED lines=9> */
.L_x_19468:


//--------------------- .text._ZN2at6native29vectorized_elementwise_kernelILi2ENS0_13BUnaryFunctorIN3c107complexIdEES5_S5_NS0_15binary_internal10MulFunctorIS5_EEEESt5arrayIPcLm2EEEEviT0_T1_ --------------------------
	.section	.text._ZN2at6native29vectorized_elementwise_kernelILi2ENS0_13BUnaryFunctorIN3c107complexIdEES5_S5_NS0_15binary_internal10MulFunctorIS5_EEEESt5arrayIPcLm2EEEEviT0_T1_,"ax",@progbits
	.align	128
        .global         _ZN2at6native29vectorized_elementwise_kernelILi2ENS0_13BUnaryFunctorIN3c107complexIdEES5_S5_NS0_15binary_internal10MulFunctorIS5_EEEESt5arrayIPcLm2EEEEviT0_T1_
        .type           _ZN2at6native29vectorized_elementwise_kernelILi2ENS0_13BUnaryFunctorIN3c107complexIdEES5_S5_NS0_15binary_internal10MulFunctorIS5_EEEESt5arrayIPcLm2EEEEviT0_T1_,@function
        .size           _ZN2at6native29vectorized_elementwise_kernelILi2ENS0_13BUnaryFunctorIN3c107complexIdEES5_S5_NS0_15binary_internal10MulFunctorIS5_EEEESt5arrayIPcLm2EEEEviT0_T1_,(.L_x_19469 - _ZN2at6native29vectorized_elementwise_kernelILi2ENS0_13BUnaryFunctorIN3c107complexIdEES5_S5_NS0_15binary_internal10MulFunctorIS5_EEEESt5arrayIPcLm2EEEEviT0_T1_)
        .other          _ZN2at6native29vectorized_elementwise_kernelILi2ENS0_13BUnaryFunctorIN3c107complexIdEES5_S5_NS0_15binary_internal10MulFunctorIS5_EEEESt5arrayIPcLm2EEEEviT0_T1_,@"STO_CUDA_ENTRY STV_DEFAULT"
_ZN2at6native29vectorized_elementwise_kernelILi2ENS0_13BUnaryFunctorIN3c107complexIdEES5_S5_NS0_15binary_internal10MulFunctorIS5_EEEESt5arrayIPcLm2EEEEviT0_T1_:
.text._ZN2at6native29vectorized_elementwise_kernelILi2ENS0_13BUnaryFunctorIN3c107complexIdEES5_S5_NS0_15binary_internal10MulFunctorIS5_EEEESt5arrayIPcLm2EEEEviT0_T1_:
        /* <DEDUP_REMOVED lines=10> */
[----:B------:R-:W-:Y:S01]  /*00a0*/  ULDC.64 UR6, c[0x0][0x238] ;  /* 0x00008e0000067ab9 */ /* 0x000fe20000000a00 */
[----:B------:R-:W-:Y:S01]  /*00b0*/  ULDC.64 UR8, c[0x0][0x230] ;  /* 0x00008c0000087ab9 */ /* 0x000fe20000000a00 */
[----:B-1----:R-:W-:-:S04]  /*00c0*/  IMAD.WIDE R2, R41, 0x10, R2 ;  /* 0x0000001029027825 */ /* 0x002fc800078e0202 */
[----:B0-----:R-:W-:-:S05]  /*00d0*/  IMAD.WIDE.U32 R42, R0, 0x20, R2 ;  /* 0x00000020002a7825 */ /* 0x001fca00078e0002 */
[----:B------:R-:W2:Y:S04]  /*00e0*/  LDG.E.128 R20, desc[UR4][R42.64] ;  /* 0x000000042a147981 */ /* 0x000ea8000c1e1d00 */
[----:B------:R-:W3:Y:S04]  /*00f0*/  LDG.E.128 R24, desc[UR4][R42.64+0x10] ;  /* 0x000010042a187981 */ /* 0x000ee8000c1e1d00 */
[----:B------:R-:W4:Y:S04]  /*0100*/  LDG.E.128 R32, desc[UR4][R42.64+0x1010] ;  /* 0x001010042a207981 */ /* 0x000f28000c1e1d00 */
[----:B------:R-:W5:Y:S04]  /*0110*/  LDG.E.128 R28, desc[UR4][R42.64+0x1000] ;  /* 0x001000042a1c7981 */ /* 0x000f68000c1e1d00 */
[----:B------:R-:W5:Y:S04]  /*0120*/  LDG.E.128 R8, desc[UR4][R42.64+0x2010] ;  /* 0x002010042a087981 */ /* 0x000f68000c1e1d00 */
[----:B------:R-:W5:Y:S04]  /*0130*/  LDG.E.128 R4, desc[UR4][R42.64+0x2000] ;  /* 0x002000042a047981 */ /* 0x000f68000c1e1d00 */
[----:B------:R-:W5:Y:S04]  /*0140*/  LDG.E.128 R12, desc[UR4][R42.64+0x3000] ;  /* 0x003000042a0c7981 */ /* 0x000f68000c1e1d00 */
[----:B------:R0:W5:Y:S01]  /*0150*/  LDG.E.128 R16, desc[UR4][R42.64+0x3010] ;  /* 0x003010042a107981 */ /* 0x000162000c1e1d00 */
[----:B--2---:R-:W-:-:S02]  /*0160*/  DMUL R2, R22, UR6 ;  /* 0x0000000616027c28 */ /* 0x004fc40008000000 */
[----:B------:R-:W-:Y:S02]  /*0170*/  DMUL R22, R22, UR8 ;  /* 0x0000000816167c28 */ /* 0x000fe40008000000 */
[C---:B---3--:R-:W-:Y:S02]  /*0180*/  DMUL R36, R26.reuse, UR8 ;  /* 0x000000081a247c28 */ /* 0x048fe40008000000 */
[----:B------:R-:W-:-:S04]  /*0190*/  DMUL R38, R26, UR6 ;  /* 0x000000061a267c28 */ /* 0x000fc80008000000 */
[C---:B------:R-:W-:Y:S02]  /*01a0*/  DFMA R22, R20.reuse, UR6, R22 ;  /* 0x0000000614167c2b */ /* 0x040fe40008000016 */
[----:B------:R-:W-:Y:S01]  /*01b0*/  DFMA R20, R20, UR8, -R2 ;  /* 0x0000000814147c2b */ /* 0x000fe20008000802 */
[----:B------:R-:W1:Y:S01]  /*01c0*/  LDC.64 R2, c[0x0][0x240] ;  /* 0x00009000ff027b82 */ /* 0x000e620000000a00 */
[C---:B------:R-:W-:Y:S02]  /*01d0*/  DFMA R26, R24.reuse, UR6, R36 ;  /* 0x00000006181a7c2b */ /* 0x040fe40008000024 */
[----:B------:R-:W-:Y:S02]  /*01e0*/  DFMA R24, R24, UR8, -R38 ;  /* 0x0000000818187c2b */ /* 0x000fe40008000826 */
[----:B----4-:R-:W-:Y:S02]  /*01f0*/  DMUL R36, R34, UR6 ;  /* 0x0000000622247c28 */ /* 0x010fe40008000000 */
[----:B-----5:R-:W-:-:S02]  /*0200*/  DMUL R38, R30, UR6 ;  /* 0x000000061e267c28 */ /* 0x020fc40008000000 */
[----:B------:R-:W-:Y:S02]  /*0210*/  DMUL R34, R34, UR8 ;  /* 0x0000000822227c28 */ /* 0x000fe40008000000 */
[----:B------:R-:W-:-:S06]  /*0220*/  DMUL R30, R30, UR8 ;  /* 0x000000081e1e7c28 */ /* 0x000fcc0008000000 */
[----:B------:R-:W-:Y:S02]  /*0230*/  DFMA R34, R32, UR6, R34 ;  /* 0x0000000620227c2b */ /* 0x000fe40008000022 */
[----:B------:R-:W-:Y:S02]  /*0240*/  DFMA R30, R28, UR6, R30 ;  /* 0x000000061c1e7c2b */ /* 0x000fe4000800001e */
[----:B------:R-:W-:Y:S02]  /*0250*/  DFMA R32, R32, UR8, -R36 ;  /* 0x0000000820207c2b */ /* 0x000fe40008000824 */
[----:B------:R-:W-:Y:S02]  /*0260*/  DFMA R28, R28, UR8, -R38 ;  /* 0x000000081c1c7c2b */ /* 0x000fe40008000826 */
[C---:B------:R-:W-:Y:S02]  /*0270*/  DMUL R36, R10.reuse, UR8 ;  /* 0x000000080a247c28 */ /* 0x040fe40008000000 */
[----:B------:R-:W-:-:S02]  /*0280*/  DMUL R38, R10, UR6 ;  /* 0x000000060a267c28 */ /* 0x000fc40008000000 */
[----:B0-----:R-:W-:-:S04]  /*0290*/  DMUL R42, R6, UR6 ;  /* 0x00000006062a7c28 */ /* 0x001fc80008000000 */
[C---:B------:R-:W-:Y:S02]  /*02a0*/  DFMA R10, R8.reuse, UR6, R36 ;  /* 0x00000006080a7c2b */ /* 0x040fe40008000024 */
[----:B------:R-:W-:Y:S02]  /*02b0*/  DFMA R8, R8, UR8, -R38 ;  /* 0x0000000808087c2b */ /* 0x000fe40008000826 */
[C---:B------:R-:W-:Y:S02]  /*02c0*/  DMUL R36, R14.reuse, UR6 ;  /* 0x000000060e247c28 */ /* 0x040fe40008000000 */
[----:B------:R-:W-:Y:S02]  /*02d0*/  DMUL R38, R14, UR8 ;  /* 0x000000080e267c28 */ /* 0x000fe40008000000 */
[----:B------:R-:W-:Y:S01]  /*02e0*/  DMUL R6, R6, UR8 ;  /* 0x0000000806067c28 */ /* 0x000fe20008000000 */
[----:B-1----:R-:W-:Y:S01]  /*02f0*/  IMAD.WIDE.U32 R14, R41, 0x10, R2 ;  /* 0x00000010290e7825 */ /* 0x002fe200078e0002 */
[----:B------:R-:W-:-:S02]  /*0300*/  DMUL R2, R18, UR8 ;  /* 0x0000000812027c28 */ /* 0x000fc40008000000 */
[----:B------:R-:W-:Y:S02]  /*0310*/  DMUL R18, R18, UR6 ;  /* 0x0000000612127c28 */ /* 0x000fe40008000000 */
[----:B------:R-:W-:Y:S02]  /*0320*/  DFMA R38, R12, UR6, R38 ;  /* 0x000000060c267c2b */ /* 0x000fe40008000026 */
[C---:B------:R-:W-:Y:S02]  /*0330*/  DFMA R6, R4.reuse, UR6, R6 ;  /* 0x0000000604067c2b */ /* 0x040fe40008000006 */
[----:B------:R-:W-:Y:S02]  /*0340*/  DFMA R4, R4, UR8, -R42 ;  /* 0x0000000804047c2b */ /* 0x000fe4000800082a */
[----:B------:R-:W-:Y:S02]  /*0350*/  DFMA R36, R12, UR8, -R36 ;  /* 0x000000080c247c2b */ /* 0x000fe40008000824 */
[----:B------:R-:W-:-:S02]  /*0360*/  DFMA R42, R16, UR6, R2 ;  /* 0x00000006102a7c2b */ /* 0x000fc40008000002 */
[----:B------:R-:W-:Y:S01]  /*0370*/  DFMA R40, R16, UR8, -R18 ;  /* 0x0000000810287c2b */ /* 0x000fe20008000812 */
        /* <DEDUP_REMOVED lines=10> */
.L_x_18087:
[----:B------:R-:W0:Y:S01]  /*0420*/  S2R R0, SR_TID.X ;  /* 0x0000000000007919 */ /* 0x000e220000002100 */
[----:B------:R-:W-:Y:S02]  /*0430*/  CS2R R10, SRZ ;  /* 0x00000000000a7805 */ /* 0x000fe4000001ff00 */
[----:B------:R-:W-:Y:S02]  /*0440*/  CS2R R8, SRZ ;  /* 0x0000000000087805 */ /* 0x000fe4000001ff00 */
[----:B0-----:R-:W-:Y:S01]  /*0450*/  ISETP.GE.AND P0, PT, R0, R3, PT ;  /* 0x000000030000720c */ /* 0x001fe20003f06270 */
[----:B------:R-:W-:-:S12]  /*0460*/  IMAD.MOV.U32 R2, RZ, RZ, R0 ;  /* 0x000000ffff027224 */ /* 0x000fd800078e0000 */
[----:B------:R-:W0:Y:S01]  /*0470*/  @!P0 LDC.64 R4, c[0x0][0x248] ;  /* 0x00009200ff048b82 */ /* 0x000e220000000a00 */
[----:B------:R-:W-:Y:S02]  /*0480*/  @!P0 IMAD.IADD R7, R41, 0x1, R2 ;  /* 0x0000000129078824 */ /* 0x000fe400078e0202 */
[----:B------:R-:W-:-:S05]  /*0490*/  @!P0 VIADD R2, R2, 0x80 ;  /* 0x0000008002028836 */ /* 0x000fca0000000000 */
[----:B------:R-:W-:Y:S02]  /*04a0*/  ISETP.GE.AND P1, PT, R2, R3, PT ;  /* 0x000000030200720c */ /* 0x000fe40003f26270 */
[----:B------:R-:W-:Y:S02]  /*04b0*/  CS2R R14, SRZ ;  /* 0x00000000000e7805 */ /* 0x000fe4000001ff00 */
[----:B------:R-:W-:Y:S01]  /*04c0*/  CS2R R26, SRZ ;  /* 0x00000000001a7805 */ /* 0x000fe2000001ff00 */
[----:B------:R-:W1:Y:S08]  /*04d0*/  @!P0 LDC.64 R32, c[0x0][0x238] ;  /* 0x00008e00ff208b82 */ /* 0x000e700000000a00 */
[----:B------:R-:W2:Y:S01]  /*04e0*/  @!P0 LDC.64 R30, c[0x0][0x230] ;  /* 0x00008c00ff1e8b82 */ /* 0x000ea20000000a00 */
[----:B0-----:R-:W-:-:S07]  /*04f0*/  @!P0 IMAD.WIDE.U32 R4, R7, 0x10, R4 ;  /* 0x0000001007048825 */ /* 0x001fce00078e0004 */
[----:B------:R-:W0:Y:S01]  /*0500*/  @!P1 LDC.64 R6, c[0x0][0x248] ;  /* 0x00009200ff069b82 */ /* 0x000e220000000a00 */
[----:B------:R-:W-:Y:S01]  /*0510*/  @!P1 IMAD.IADD R13, R41, 0x1, R2 ;  /* 0x00000001290d9824 */ /* 0x000fe200078e0202 */
[----:B------:R3:W1:Y:S01]  /*0520*/  @!P0 LDG.E.128 R8, desc[UR4][R4.64] ;  /* 0x0000000404088981 */ /* 0x000662000c1e1d00 */
[----:B------:R-:W-:-:S05]  /*0530*/  @!P1 VIADD R2, R2, 0x80 ;  /* 0x0000008002029836 */ /* 0x000fca0000000000 */
[----:B------:R-:W-:Y:S01]  /*0540*/  ISETP.GE.AND P2, PT, R2, R3, PT ;  /* 0x000000030200720c */ /* 0x000fe20003f46270 */
[----:B------:R-:W4:-:S12]  /*0550*/  @!P0 LDC.64 R44, c[0x0][0x240] ;  /* 0x00009000ff2c8b82 */ /* 0x000f180000000a00 */
[----:B------:R-:W3:Y:S01]  /*0560*/  @!P2 LDC.64 R16, c[0x0][0x248] ;  /* 0x00009200ff10ab82 */ /* 0x000ee20000000a00 */
[----:B0-----:R-:W-:Y:S01]  /*0570*/  @!P1 IMAD.WIDE.U32 R6, R13, 0x10, R6 ;  /* 0x000000100d069825 */ /* 0x001fe200078e0006 */
[----:B------:R-:W-:-:S03]  /*0580*/  CS2R R12, SRZ ;  /* 0x00000000000c7805 */ /* 0x000fc6000001ff00 */
[----:B------:R-:W-:Y:S02]  /*0590*/  @!P2 IMAD.IADD R19, R41, 0x1, R2 ;  /* 0x000000012913a824 */ /* 0x000fe400078e0202 */
[----:B------:R-:W-:Y:S01]  /*05a0*/  @!P2 VIADD R2, R2, 0x80 ;  /* 0x000000800202a836 */ /* 0x000fe20000000000 */
[----:B------:R0:W5:Y:S04]  /*05b0*/  @!P1 LDG.E.128 R12, desc[UR4][R6.64] ;  /* 0x00000004060c9981 */ /* 0x000168000c1e1d00 */
[----:B------:R-:W-:Y:S01]  /*05c0*/  ISETP.GE.AND P1, PT, R2, R3, PT ;  /* 0x000000030200720c */ /* 0x000fe20003f26270 */
[----:B---3--:R-:W-:Y:S01]  /*05d0*/  @!P2 IMAD.WIDE.U32 R4, R19, 0x10, R16 ;  /* 0x000000101304a825 */ /* 0x008fe200078e0010 */
[----:B------:R-:W-:Y:S02]  /*05e0*/  CS2R R18, SRZ ;  /* 0x0000000000127805 */ /* 0x000fe4000001ff00 */
[----:B------:R-:W-:-:S09]  /*05f0*/  CS2R R16, SRZ ;  /* 0x0000000000107805 */ /* 0x000fd2000001ff00 */
[----:B------:R-:W0:Y:S01]  /*0600*/  @!P1 LDC.64 R20, c[0x0][0x248] ;  /* 0x00009200ff149b82 */ /* 0x000e220000000a00 */
[----:B------:R-:W-:Y:S02]  /*0610*/  @!P1 IMAD.IADD R23, R41, 0x1, R2 ;  /* 0x0000000129179824 */ /* 0x000fe400078e0202 */
[----:B------:R-:W-:Y:S01]  /*0620*/  @!P1 VIADD R2, R2, 0x80 ;  /* 0x0000008002029836 */ /* 0x000fe20000000000 */
[----:B------:R3:W4:Y:S04]  /*0630*/  @!P2 LDG.E.128 R16, desc[UR4][R4.64] ;  /* 0x000000040410a981 */ /* 0x000728000c1e1d00 */
[----:B------:R-:W-:-:S13]  /*0640*/  ISETP.GE.AND P2, PT, R2, R3, PT ;  /* 0x000000030200720c */ /* 0x000fda0003f46270 */
[----:B------:R-:W2:Y:S01]  /*0650*/  @!P2 LDC.64 R24, c[0x0][0x248] ;  /* 0x00009200ff18ab82 */ /* 0x000ea20000000a00 */
[----:B0-----:R-:W-:Y:S01]  /*0660*/  @!P1 IMAD.WIDE.U32 R6, R23, 0x10, R20 ;  /* 0x0000001017069825 */ /* 0x001fe200078e0014 */
[----:B------:R-:W-:Y:S02]  /*0670*/  CS2R R22, SRZ ;  /* 0x0000000000167805 */ /* 0x000fe4000001ff00 */
[----:B------:R-:W-:-:S06]  /*0680*/  CS2R R20, SRZ ;  /* 0x0000000000147805 */ /* 0x000fcc000001ff00 */
[----:B------:R-:W4:Y:S01]  /*0690*/  @!P1 LDG.E.128 R20, desc[UR4][R6.64] ;  /* 0x0000000406149981 */ /* 0x000f22000c1e1d00 */
[----:B------:R-:W-:Y:S02]  /*06a0*/  @!P2 IMAD.IADD R29, R41, 0x1, R2 ;  /* 0x00000001291da824 */ /* 0x000fe400078e0202 */
[----:B------:R-:W-:-:S05]  /*06b0*/  @!P2 VIADD R2, R2, 0x80 ;  /* 0x000000800202a836 */ /* 0x000fca0000000000 */
[----:B------:R-:W-:Y:S01]  /*06c0*/  ISETP.GE.AND P1, PT, R2, R3, PT ;  /* 0x000000030200720c */ /* 0x000fe20003f26270 */
[----:B--2---:R-:W-:Y:S01]  /*06d0*/  @!P2 IMAD.WIDE.U32 R28, R29, 0x10, R24 ;  /* 0x000000101d1ca825 */ /* 0x004fe200078e0018 */
[----:B------:R-:W-:-:S06]  /*06e0*/  CS2R R24, SRZ ;  /* 0x0000000000187805 */ /* 0x000fcc000001ff00 */
[----:B------:R0:W2:Y:S05]  /*06f0*/  @!P2 LDG.E.128 R24, desc[UR4][R28.64] ;  /* 0x000000041c18a981 */ /* 0x0000aa000c1e1d00 */
[----:B---3--:R-:W3:Y:S01]  /*0700*/  @!P1 LDC.64 R4, c[0x0][0x248] ;  /* 0x00009200ff049b82 */ /* 0x008ee20000000a00 */
[----:B------:R-:W-:-:S04]  /*0710*/  IADD3 R34, R0, 0x80, RZ ;  /* 0x0000008000227810 */ /* 0x000fc80007ffe0ff */
[----:B------:R-:W-:Y:S01]  /*0720*/  ISETP.GE.AND P3, PT, R34, R3, PT ;  /* 0x000000032200720c */ /* 0x000fe20003f66270 */
[----:B------:R-:W-:Y:S01]  /*0730*/  @!P1 IMAD.IADD R39, R41, 0x1, R2 ;  /* 0x0000000129279824 */ /* 0x000fe200078e0202 */
[----:B0-----:R-:W-:Y:S02]  /*0740*/  CS2R R28, SRZ ;  /* 0x00000000001c7805 */ /* 0x001fe4000001ff00 */
[----:B------:R-:W-:-:S09]  /*0750*/  CS2R R6, SRZ ;  /* 0x0000000000067805 */ /* 0x000fd2000001ff00 */
[----:B------:R-:W5:Y:S01]  /*0760*/  @!P3 LDC.64 R36, c[0x0][0x238] ;  /* 0x00008e00ff24bb82 */ /* 0x000f620000000a00 */
[----:B---3--:R-:W-:Y:S01]  /*0770*/  @!P1 IMAD.WIDE.U32 R38, R39, 0x10, R4 ;  /* 0x0000001027269825 */ /* 0x008fe200078e0004 */
[----:B------:R-:W-:-:S06]  /*0780*/  CS2R R4, SRZ ;  /* 0x0000000000047805 */ /* 0x000fcc000001ff00 */
[----:B------:R0:W3:Y:S02]  /*0790*/  @!P1 LDG.E.128 R4, desc[UR4][R38.64] ;  /* 0x0000000426049981 */ /* 0x0000e4000c1e1d00 */
[----:B0-----:R-:W0:Y:S01]  /*07a0*/  @!P3 LDC.64 R38, c[0x0][0x230] ;  /* 0x00008c00ff26bb82 */ /* 0x001e220000000a00 */
[----:B------:R-:W-:-:S05]  /*07b0*/  @!P1 VIADD R2, R2, 0x80 ;  /* 0x0000008002029836 */ /* 0x000fca0000000000 */
[----:B------:R-:W-:-:S13]  /*07c0*/  ISETP.GE.AND P1, PT, R2, R3, PT ;  /* 0x000000030200720c */ /* 0x000fda0003f26270 */
[----:B------:R-:W2:Y:S01]  /*07d0*/  @!P1 LDC.64 R42, c[0x0][0x248] ;  /* 0x00009200ff2a9b82 */ /* 0x000ea20000000a00 */
[----:B-1----:R-:W-:-:S08]  /*07e0*/  @!P0 DMUL R34, R10, R32 ;  /* 0x000000200a228228 */ /* 0x002fd00000000000 */
[-C--:B------:R-:W-:Y:S01]  /*07f0*/  @!P0 DFMA R28, R8, R30.reuse, -R34 ;  /* 0x0000001e081c822b */ /* 0x080fe20000000822 */
[----:B------:R-:W-:Y:S01]  /*0800*/  VIADD R34, R0, 0x100 ;  /* 0x0000010000227836 */ /* 0x000fe20000000000 */
[----:B------:R-:W-:-:S04]  /*0810*/  @!P0 DMUL R10, R10, R30 ;  /* 0x0000001e0a0a8228 */ /* 0x000fc80000000000 */
[----:B------:R-:W-:Y:S02]  /*0820*/  ISETP.GE.AND P4, PT, R34, R3, PT ;  /* 0x000000032200720c */ /* 0x000fe40003f86270 */
[----:B------:R-:W-:Y:S02]  /*0830*/  CS2R R30, SRZ ;  /* 0x00000000001e7805 */ /* 0x000fe4000001ff00 */
[----:B------:R-:W-:-:S09]  /*0840*/  @!P0 DFMA R30, R8, R32, R10 ;  /* 0x00000020081e822b */ /* 0x000fd2000000000a */
[----:B------:R-:W4:Y:S01]  /*0850*/  @!P4 LDC.64 R32, c[0x0][0x238] ;  /* 0x00008e00ff20cb82 */ /* 0x000f220000000a00 */
[----:B-----5:R-:W-:Y:S01]  /*0860*/  @!P3 DMUL R10, R14, R36 ;  /* 0x000000240e0ab228 */ /* 0x020fe20000000000 */
[----:B------:R-:W-:-:S06]  /*0870*/  CS2R R8, SRZ ;  /* 0x0000000000087805 */ /* 0x000fcc000001ff00 */
[----:B------:R-:W1:Y:S01]  /*0880*/  @!P4 LDC.64 R34, c[0x0][0x230] ;  /* 0x00008c00ff22cb82 */ /* 0x000e620000000a00 */
[-C--:B0-----:R-:W-:Y:S02]  /*0890*/  @!P3 DFMA R8, R12, R38.reuse, -R10 ;  /* 0x000000260c08b22b */ /* 0x081fe4000000080a */
[----:B------:R-:W-:Y:S01]  /*08a0*/  @!P3 DMUL R14, R14, R38 ;  /* 0x000000260e0eb228 */ /* 0x000fe20000000000 */
[----:B------:R-:W-:-:S05]  /*08b0*/  VIADD R10, R0, 0x180 ;  /* 0x00000180000a7836 */ /* 0x000fca0000000000 */
[----:B------:R-:W-:Y:S02]  /*08c0*/  ISETP.GE.AND P2, PT, R10, R3, PT ;  /* 0x000000030a00720c */ /* 0x000fe40003f46270 */
[----:B------:R-:W-:Y:S01]  /*08d0*/  CS2R R10, SRZ ;  /* 0x00000000000a7805 */ /* 0x000fe2000001ff00 */
[----:B------:R-:W-:Y:S02]  /*08e0*/  @!P3 DFMA R10, R12, R36, R14 ;  /* 0x000000240c0ab22b */ /* 0x000fe4000000000e */
[----:B----4-:R-:W-:Y:S01]  /*08f0*/  @!P4 DMUL R14, R18, R32 ;  /* 0x00000020120ec228 */ /* 0x010fe20000000000 */
[----:B------:R-:W-:-:S07]  /*0900*/  CS2R R12, SRZ ;  /* 0x00000000000c7805 */ /* 0x000fce000001ff00 */
[----:B------:R-:W0:Y:S01]  /*0910*/  @!P2 LDC.64 R36, c[0x0][0x238] ;  /* 0x00008e00ff24ab82 */ /* 0x000e220000000a00 */
[-C--:B-1----:R-:W-:Y:S01]  /*0920*/  @!P4 DFMA R12, R16, R34.reuse, -R14 ;  /* 0x00000022100cc22b */ /* 0x082fe2000000080e */
[----:B------:R-:W-:Y:S01]  /*0930*/  VIADD R14, R0, 0x200 ;  /* 0x00000200000e7836 */ /* 0x000fe20000000000 */
[----:B------:R-:W-:-:S05]  /*0940*/  @!P4 DMUL R18, R18, R34 ;  /* 0x000000221212c228 */ /* 0x000fca0000000000 */
[----:B------:R-:W1:Y:S01]  /*0950*/  @!P2 LDC.64 R38, c[0x0][0x230] ;  /* 0x00008c00ff26ab82 */ /* 0x000e620000000a00 */
[----:B------:R-:W-:Y:S02]  /*0960*/  ISETP.GE.AND P3, PT, R14, R3, PT ;  /* 0x000000030e00720c */ /* 0x000fe40003f66270 */
[----:B------:R-:W-:Y:S01]  /*0970*/  CS2R R14, SRZ ;  /* 0x00000000000e7805 */ /* 0x000fe2000001ff00 */
[----:B------:R-:W-:-:S10]  /*0980*/  @!P4 DFMA R14, R16, R32, R18 ;  /* 0x00000020100ec22b */ /* 0x000fd40000000012 */
[----:B------:R-:W2:Y:S01]  /*0990*/  @!P3 LDC.64 R32, c[0x0][0x238] ;  /* 0x00008e00ff20bb82 */ /* 0x000ea20000000a00 */
[----:B0-----:R-:W-:-:S07]  /*09a0*/  @!P2 DMUL R18, R22, R36 ;  /* 0x000000241612a228 */ /* 0x001fce0000000000 */
[----:B------:R-:W0:Y:S01]  /*09b0*/  @!P3 LDC.64 R34, c[0x0][0x230] ;  /* 0x00008c00ff22bb82 */ /* 0x000e220000000a00 */
[----:B------:R-:W-:Y:S01]  /*09c0*/  CS2R R16, SRZ ;  /* 0x0000000000107805 */ /* 0x000fe2000001ff00 */
[-C--:B-1----:R-:W-:Y:S02]  /*09d0*/  @!P2 DFMA R16, R20, R38.reuse, -R18 ;  /* 0x000000261410a22b */ /* 0x082fe40000000812 */
[----:B------:R-:W-:Y:S01]  /*09e0*/  @!P2 DMUL R22, R22, R38 ;  /* 0x000000261616a228 */ /* 0x000fe20000000000 */
[----:B------:R-:W-:-:S05]  /*09f0*/  VIADD R18, R0, 0x280 ;  /* 0x0000028000127836 */ /* 0x000fca0000000000 */
[----:B------:R-:W-:Y:S02]  /*0a00*/  ISETP.GE.AND P4, PT, R18, R3, PT ;  /* 0x000000031200720c */ /* 0x000fe40003f86270 */
[----:B------:R-:W-:Y:S01]  /*0a10*/  CS2R R18, SRZ ;  /* 0x0000000000127805 */ /* 0x000fe2000001ff00 */
[----:B------:R-:W-:Y:S02]  /*0a20*/  @!P2 DFMA R18, R20, R36, R22 ;  /* 0x000000241412a22b */ /* 0x000fe40000000016 */
[----:B--2---:R-:W-:Y:S01]  /*0a30*/  @!P3 DMUL R22, R26, R32 ;  /* 0x000000201a16b228 */ /* 0x004fe20000000000 */
[----:B------:R-:W-:-:S07]  /*0a40*/  CS2R R20, SRZ ;  /* 0x0000000000147805 */ /* 0x000fce000001ff00 */
[----:B------:R-:W3:Y:S01]  /*0a50*/  @!P4 LDC.64 R36, c[0x0][0x238] ;  /* 0x00008e00ff24cb82 */ /* 0x000ee20000000a00 */
[-C--:B0-----:R-:W-:Y:S02]  /*0a60*/  @!P3 DMUL R26, R26, R34.reuse ;  /* 0x000000221a1ab228 */ /* 0x081fe40000000000 */
[----:B------:R-:W-:Y:S01]  /*0a70*/  @!P3 DFMA R20, R24, R34, -R22 ;  /* 0x000000221814b22b */ /* 0x000fe20000000816 */
[----:B------:R-:W-:-:S04]  /*0a80*/  CS2R R22, SRZ ;  /* 0x0000000000167805 */ /* 0x000fc8000001ff00 */
[----:B------:R-:W0:Y:S01]  /*0a90*/  @!P4 LDC.64 R38, c[0x0][0x230] ;  /* 0x00008c00ff26cb82 */ /* 0x000e220000000a00 */
[----:B------:R-:W-:Y:S01]  /*0aa0*/  @!P3 DFMA R22, R24, R32, R26 ;  /* 0x000000201816b22b */ /* 0x000fe2000000001a */
[----:B------:R-:W-:Y:S01]  /*0ab0*/  @!P1 IMAD.IADD R33, R41, 0x1, R2 ;  /* 0x0000000129219824 */ /* 0x000fe200078e0202 */
[----:B------:R-:W-:-:S03]  /*0ac0*/  CS2R R34, SRZ ;  /* 0x0000000000227805 */ /* 0x000fc6000001ff00 */
[----:B------:R-:W-:Y:S01]  /*0ad0*/  @!P1 IMAD.WIDE.U32 R42, R33, 0x10, R42 ;  /* 0x00000010212a9825 */ /* 0x000fe200078e002a */
[----:B------:R-:W-:-:S06]  /*0ae0*/  CS2R R32, SRZ ;  /* 0x0000000000207805 */ /* 0x000fcc000001ff00 */
[----:B------:R1:W2:Y:S01]  /*0af0*/  @!P1 LDG.E.128 R32, desc[UR4][R42.64] ;  /* 0x000000042a209981 */ /* 0x0002a2000c1e1d00 */
[----:B---3--:R-:W-:Y:S01]  /*0b00*/  @!P4 DMUL R26, R6, R36 ;  /* 0x00000024061ac228 */ /* 0x008fe20000000000 */
[----:B------:R-:W-:-:S07]  /*0b10*/  CS2R R24, SRZ ;  /* 0x0000000000187805 */ /* 0x000fce000001ff00 */
        /* <DEDUP_REMOVED lines=8> */
[----:B------:R-:W-:-:S05]  /*0ba0*/  @!P1 VIADD R2, R2, 0x80 ;  /* 0x0000008002029836 */ /* 0x000fca0000000000 */
[----:B------:R-:W-:Y:S02]  /*0bb0*/  ISETP.GE.AND P1, PT, R2, R3, PT ;  /* 0x000000030200720c */ /* 0x000fe40003f26270 */
[----:B------:R-:W-:-:S11]  /*0bc0*/  CS2R R4, SRZ ;  /* 0x0000000000047805 */ /* 0x000fd6000001ff00 */
[----:B-1----:R-:W-:Y:S01]  /*0bd0*/  @!P1 IADD3 R43, R41, R2, RZ ;  /* 0x00000002292b9210 */ /* 0x002fe20007ffe0ff */
[----:B--2---:R-:W-:-:S08]  /*0be0*/  @!P2 DMUL R36, R34, R38 ;  /* 0x000000262224a228 */ /* 0x004fd00000000000 */
[-C--:B0-----:R-:W-:Y:S02]  /*0bf0*/  @!P2 DFMA R4, R32, R6.reuse, -R36 ;  /* 0x000000062004a22b */ /* 0x081fe40000000824 */
[----:B------:R-:W0:Y:S01]  /*0c00*/  @!P1 LDC.64 R36, c[0x0][0x248] ;  /* 0x00009200ff249b82 */ /* 0x000e220000000a00 */
[----:B------:R-:W-:Y:S01]  /*0c10*/  @!P2 DMUL R34, R34, R6 ;  /* 0x000000062222a228 */ /* 0x000fe20000000000 */
[----:B------:R-:W-:-:S07]  /*0c20*/  CS2R R6, SRZ ;  /* 0x0000000000067805 */ /* 0x000fce000001ff00 */
[----:B------:R-:W-:Y:S01]  /*0c30*/  @!P2 DFMA R6, R32, R38, R34 ;  /* 0x000000262006a22b */ /* 0x000fe20000000022 */
[----:B------:R-:W-:Y:S02]  /*0c40*/  CS2R R34, SRZ ;  /* 0x0000000000227805 */ /* 0x000fe4000001ff00 */
[----:B------:R-:W-:Y:S01]  /*0c50*/  CS2R R32, SRZ ;  /* 0x0000000000207805 */ /* 0x000fe2000001ff00 */
[----:B0-----:R-:W-:-:S05]  /*0c60*/  @!P1 IMAD.WIDE.U32 R36, R43, 0x10, R36 ;  /* 0x000000102b249825 */ /* 0x001fca00078e0024 */
[----:B------:R0:W2:Y:S01]  /*0c70*/  @!P1 LDG.E.128 R32, desc[UR4][R36.64] ;  /* 0x0000000424209981 */ /* 0x0000a2000c1e1d00 */
[----:B------:R-:W-:-:S05]  /*0c80*/  VIADD R2, R0, 0x380 ;  /* 0x0000038000027836 */ /* 0x000fca0000000000 */
[----:B------:R-:W-:Y:S01]  /*0c90*/  ISETP.GE.AND P1, PT, R2, R3, PT ;  /* 0x000000030200720c */ /* 0x000fe20003f26270 */
[----:B------:R-:W-:-:S04]  /*0ca0*/  @!P0 IMAD.IADD R39, R41, 0x1, R0 ;  /* 0x0000000129278824 */ /* 0x000fc800078e0200 */
[----:B------:R-:W-:-:S08]  /*0cb0*/  @!P0 IMAD.WIDE.U32 R44, R39, 0x10, R44 ;  /* 0x00000010272c8825 */ /* 0x000fd000078e002c */
[----:B------:R-:W2:Y:S08]  /*0cc0*/  @!P1 LDC.64 R42, c[0x0][0x238] ;  /* 0x00008e00ff2a9b82 */ /* 0x000eb00000000a00 */
[----:B------:R-:W1:Y:S01]  /*0cd0*/  @!P1 LDC.64 R38, c[0x0][0x230] ;  /* 0x00008c00ff269b82 */ /* 0x000e620000000a00 */
[----:B------:R-:W-:Y:S01]  /*0ce0*/  @!P0 VIADD R0, R0, 0x80 ;  /* 0x0000008000008836 */ /* 0x000fe20000000000 */
[----:B------:R2:W-:Y:S04]  /*0cf0*/  @!P0 STG.E.128 desc[UR4][R44.64], R28 ;  /* 0x0000001c2c008986 */ /* 0x0005e8000c101d04 */
[----:B------:R-:W-:-:S02]  /*0d00*/  ISETP.GE.AND P0, PT, R0, R3, PT ;  /* 0x000000030000720c */ /* 0x000fc40003f06270 */
[----:B0-----:R-:W-:Y:S01]  /*0d10*/  CS2R R36, SRZ ;  /* 0x0000000000247805 */ /* 0x001fe2000001ff00 */
[----:B------:R-:W-:Y:S04]  /*0d20*/  BSSY B0, `(.L_x_18088) ;  /* 0x0000031000007945 */ /* 0x000fe80003800000 */
[----:B------:R-:W-:Y:S01]  /*0d30*/  BSSY B1, `(.L_x_18089) ;  /* 0x0000029000017945 */ /* 0x000fe20003800000 */
[C---:B--2---:R-:W-:Y:S02]  /*0d40*/  @!P1 DMUL R28, R34.reuse, R42 ;  /* 0x0000002a221c9228 */ /* 0x044fe40000000000 */
[----:B-1----:R-:W-:-:S06]  /*0d50*/  @!P1 DMUL R34, R34, R38 ;  /* 0x0000002622229228 */ /* 0x002fcc0000000000 */
[C---:B------:R-:W-:Y:S01]  /*0d60*/  @!P1 DFMA R36, R32.reuse, R38, -R28 ;  /* 0x000000262024922b */ /* 0x040fe2000000081c */
[----:B------:R-:W-:Y:S01]  /*0d70*/  CS2R R38, SRZ ;  /* 0x0000000000267805 */ /* 0x000fe2000001ff00 */
[----:B------:R-:W-:Y:S01]  /*0d80*/  @!P1 DFMA R38, R32, R42, R34 ;  /* 0x0000002a2026922b */ /* 0x000fe20000000022 */
[----:B------:R-:W-:Y:S10]  /*0d90*/  @P0 BRA `(.L_x_18090) ;  /* 0x0000000000300947 */ /* 0x000ff40003800000 */
[----:B------:R-:W0:Y:S01]  /*0da0*/  LDC.64 R28, c[0x0][0x240] ;  /* 0x00009000ff1c7b82 */ /* 0x000e220000000a00 */
[----:B------:R-:W-:Y:S02]  /*0db0*/  IMAD.IADD R31, R41, 0x1, R0 ;  /* 0x00000001291f7824 */ /* 0x000fe400078e0200 */
[----:B------:R-:W-:-:S05]  /*0dc0*/  VIADD R0, R0, 0x80 ;  /* 0x0000008000007836 */ /* 0x000fca0000000000 */
[----:B------:R-:W-:Y:S01]  /*0dd0*/  ISETP.GE.AND P0, PT, R0, R3, PT ;  /* 0x000000030000720c */ /* 0x000fe20003f06270 */
[----:B0-----:R-:W-:-:S05]  /*0de0*/  IMAD.WIDE.U32 R28, R31, 0x10, R28 ;  /* 0x000000101f1c7825 */ /* 0x001fca00078e001c */
[----:B------:R0:W-:Y:S07]  /*0df0*/  STG.E.128 desc[UR4][R28.64], R8 ;  /* 0x000000081c007986 */ /* 0x0001ee000c101d04 */
[----:B------:R-:W-:Y:S05]  /*0e00*/  @P0 BRA `(.L_x_18091) ;  /* 0x0000000000300947 */ /* 0x000fea0003800000 */
[----:B0-----:R-:W0:Y:S01]  /*0e10*/  LDC.64 R8, c[0x0][0x240] ;  /* 0x00009000ff087b82 */ /* 0x001e220000000a00 */
[----:B------:R-:W-:Y:S02]  /*0e20*/  IMAD.IADD R11, R41, 0x1, R0 ;  /* 0x00000001290b7824 */ /* 0x000fe400078e0200 */
[----:B------:R-:W-:Y:S02]  /*0e30*/  VIADD R0, R0, 0x80 ;  /* 0x0000008000007836 */ /* 0x000fe40000000000 */
[----:B0-----:R-:W-:-:S05]  /*0e40*/  IMAD.WIDE.U32 R8, R11, 0x10, R8 ;  /* 0x000000100b087825 */ /* 0x001fca00078e0008 */
[----:B------:R0:W-:Y:S02]  /*0e50*/  STG.E.128 desc[UR4][R8.64], R12 ;  /* 0x0000000c08007986 */ /* 0x0001e4000c101d04 */
.L_x_18090:
[----:B------:R-:W-:-:S13]  /*0e60*/  ISETP.GE.AND P0, PT, R0, R3, PT ;  /* 0x000000030000720c */ /* 0x000fda0003f06270 */
[----:B------:R-:W-:Y:S05]  /*0e70*/  @P0 BRA `(.L_x_18092) ;  /* 0x0000000000300947 */ /* 0x000fea0003800000 */
[----:B0-----:R-:W0:Y:S01]  /*0e80*/  LDC.64 R8, c[0x0][0x240] ;  /* 0x00009000ff087b82 */ /* 0x001e220000000a00 */
[----:B------:R-:W-:Y:S01]  /*0e90*/  IMAD.IADD R11, R41, 0x1, R0 ;  /* 0x00000001290b7824 */ /* 0x000fe200078e0200 */
[----:B------:R-:W-:-:S03]  /*0ea0*/  IADD3 R0, R0, 0x80, RZ ;  /* 0x0000008000007810 */ /* 0x000fc60007ffe0ff */
[----:B0-----:R-:W-:-:S05]  /*0eb0*/  IMAD.WIDE.U32 R8, R11, 0x10, R8 ;  /* 0x000000100b087825 */ /* 0x001fca00078e0008 */
[----:B------:R1:W-:Y:S02]  /*0ec0*/  STG.E.128 desc[UR4][R8.64], R16 ;  /* 0x0000001008007986 */ /* 0x0003e4000c101d04 */
.L_x_18091:
[----:B------:R-:W-:-:S13]  /*0ed0*/  ISETP.GE.AND P0, PT, R0, R3, PT ;  /* 0x000000030000720c */ /* 0x000fda0003f06270 */
[----:B------:R-:W-:Y:S05]  /*0ee0*/  @P0 BRA `(.L_x_18093) ;  /* 0x0000000000340947 */ /* 0x000fea0003800000 */
[----:B01----:R-:W0:Y:S01]  /*0ef0*/  LDC.64 R8, c[0x0][0x240] ;  /* 0x00009000ff087b82 */ /* 0x003e220000000a00 */
[----:B------:R-:W-:Y:S02]  /*0f00*/  IMAD.IADD R11, R41, 0x1, R0 ;  /* 0x00000001290b7824 */ /* 0x000fe400078e0200 */
[----:B------:R-:W-:Y:S02]  /*0f10*/  VIADD R0, R0, 0x80 ;  /* 0x0000008000007836 */ /* 0x000fe40000000000 */
[----:B0-----:R-:W-:-:S05]  /*0f20*/  IMAD.WIDE.U32 R8, R11, 0x10, R8 ;  /* 0x000000100b087825 */ /* 0x001fca00078e0008 */
[----:B------:R1:W-:Y:S02]  /*0f30*/  STG.E.128 desc[UR4][R8.64], R20 ;  /* 0x0000001408007986 */ /* 0x0003e4000c101d04 */
.L_x_18092:
[----:B------:R-:W-:-:S13]  /*0f40*/  ISETP.GE.AND P0, PT, R0, R3, PT ;  /* 0x000000030000720c */ /* 0x000fda0003f06270 */
[----:B------:R-:W-:Y:S05]  /*0f50*/  @P0 BREAK B1 ;  /* 0x0000000000010942 */ /* 0x000fea0003800000 */
[----:B------:R-:W-:Y:S05]  /*0f60*/  @P0 BRA `(.L_x_18094) ;  /* 0x0000000000300947 */ /* 0x000fea0003800000 */
[----:B01----:R-:W0:Y:S01]  /*0f70*/  LDC.64 R8, c[0x0][0x240] ;  /* 0x00009000ff087b82 */ /* 0x003e220000000a00 */
[----:B------:R-:W-:Y:S02]  /*0f80*/  IMAD.IADD R11, R41, 0x1, R0 ;  /* 0x00000001290b7824 */ /* 0x000fe400078e0200 */
[----:B------:R-:W-:Y:S02]  /*0f90*/  VIADD R0, R0, 0x80 ;  /* 0x0000008000007836 */ /* 0x000fe40000000000 */
[----:B0-----:R-:W-:-:S05]  /*0fa0*/  IMAD.WIDE.U32 R8, R11, 0x10, R8 ;  /* 0x000000100b087825 */ /* 0x001fca00078e0008 */
[----:B------:R2:W-:Y:S02]  /*0fb0*/  STG.E.128 desc[UR4][R8.64], R24 ;  /* 0x0000001808007986 */ /* 0x0005e4000c101d04 */
.L_x_18093:
[----:B------:R-:W-:Y:S05]  /*0fc0*/  BSYNC B1 ;  /* 0x0000000000017941 */ /* 0x000fea0003800000 */
.L_x_18089:
[----:B------:R-:W-:-:S13]  /*0fd0*/  ISETP.GE.AND P0, PT, R0, R3, PT ;  /* 0x000000030000720c */ /* 0x000fda0003f06270 */
[----:B012---:R-:W0:Y:S01]  /*0fe0*/  @!P0 LDC.64 R8, c[0x0][0x240] ;  /* 0x00009000ff088b82 */ /* 0x007e220000000a00 */
[----:B------:R-:W-:Y:S02]  /*0ff0*/  @!P0 IMAD.IADD R11, R41, 0x1, R0 ;  /* 0x00000001290b8824 */ /* 0x000fe400078e0200 */
[----:B------:R-:W-:Y:S02]  /*1000*/  @!P0 VIADD R0, R0, 0x80 ;  /* 0x0000008000008836 */ /* 0x000fe40000000000 */
[----:B0-----:R-:W-:-:S05]  /*1010*/  @!P0 IMAD.WIDE.U32 R8, R11, 0x10, R8 ;  /* 0x000000100b088825 */ /* 0x001fca00078e0008 */
[----:B------:R2:W-:Y:S02]  /*1020*/  @!P0 STG.E.128 desc[UR4][R8.64], R4 ;  /* 0x0000000408008986 */ /* 0x0005e4000c101d04 */
.L_x_18094:
[----:B------:R-:W-:Y:S05]  /*1030*/  BSYNC B0 ;  /* 0x0000000000007941 */ /* 0x000fea0003800000 */
.L_x_18088:
[----:B------:R-:W-:Y:S05]  /*1040*/  WARPSYNC.ALL ;  /* 0x0000000000007948 */ /* 0x000fea0003800000 */
[----:B------:R-:W-:-:S13]  /*1050*/  ISETP.GE.AND P0, PT, R0, R3, PT ;  /* 0x000000030000720c */ /* 0x000fda0003f06270 */
[----:B------:R-:W-:Y:S05]  /*1060*/  @P0 EXIT ;  /* 0x000000000000094d */ /* 0x000fea0003800000 */
[----:B------:R-:W3:Y:S01]  /*1070*/  LDC.64 R2, c[0x0][0x240] ;  /* 0x00009000ff027b82 */ /* 0x000ee20000000a00 */
[----:B------:R-:W-:-:S04]  /*1080*/  IMAD.IADD R41, R41, 0x1, R0 ;  /* 0x0000000129297824 */ /* 0x000fc800078e0200 */
[----:B---3--:R-:W-:-:S05]  /*1090*/  IMAD.WIDE.U32 R2, R41, 0x10, R2 ;  /* 0x0000001029027825 */ /* 0x008fca00078e0002 */
[----:B------:R-:W-:Y:S01]  /*10a0*/  STG.E.128 desc[UR4][R2.64], R36 ;  /* 0x0000002402007986 */ /* 0x000fe2000c101d04 */
[----:B------:R-:W-:Y:S05]  /*10b0*/  EXIT ;  /* 0x000000000000794d */ /* 0x000fea0003800000 */
.L_x_18095:
        /* <DEDUP_REMOVED lines=12> */
.L_x_19469:


//--------------------- .text._ZN2at6native29vectorized_elementwise_kernelILi4ENS0_13BUnaryFunctorIN3c107complexIdEES5_S5_NS0_15binary_internal10MulFunctorIS5_EEEESt5arrayIPcLm2EEEEviT0_T1_ --------------------------
	.section	.text._ZN2at6native29vectorized_elementwise_kernelILi4ENS0_13BUnaryFunctorIN3c107complexIdEES5_S5_NS0_15binary_internal10MulFunctorIS5_EEEESt5arrayIPcLm2EEEEviT0_T1_,"ax",@progbits
	.align	128
        .global         _ZN2at6native29vectorized_elementwise_kernelILi4ENS0_13BUnaryFunctorIN3c107complexIdEES5_S5_NS0_15binary_internal10MulFunctorIS5_EEEESt5arrayIPcLm2EEEEviT0_T1_
        .type           _ZN2at6native29vectorized_elementwise_kernelILi4ENS0_13BUnaryFunctorIN3c107complexIdEES5_S5_NS0_15binary_internal10MulFunctorIS5_EEEESt5arrayIPcLm2EEEEviT0_T1_,@function
        .size           _ZN2at6native29vectorized_elementwise_kernelILi4ENS0_13BUnaryFunctorIN3c107complexIdEES5_S5_NS0_15binary_internal10MulFunctorIS5_EEEESt5arrayIPcLm2EEEEviT0_T1_,(.L_x_19470 - _ZN2at6native29vectorized_elementwise_kernelILi4ENS0_13BUnaryFunctorIN3c107complexIdEES5_S5_NS0_15binary_internal10MulFunctorIS5_EEEESt5arrayIPcLm2EEEEviT0_T1_)
        .other          _ZN2at6native29vectorized_elementwise_kernelILi4ENS0_13BUnaryFunctorIN3c107complexIdEES5_S5_NS0_15binary_internal10MulFunctorIS5_EEEESt5arrayIPcLm2EEEEviT0_T1_,@"STO_CUDA_ENTRY STV_DEFAULT"
_ZN2at6native29vectorized_elementwise_kernelILi4ENS0_13BUnaryFunctorIN3c107complexIdEES5_S5_NS0_15binary_internal10MulFunctorIS5_EEEESt5arrayIPcLm2EEEEviT0_T1_:
.text._ZN2at6native29vectorized_elementwise_kernelILi4ENS0_13BUnaryFunctorIN3c107complexIdEES5_S5_NS0_15binary_internal10MulFunctorIS5_EEEESt5arrayIPcLm2EEEEviT0_T1_:
        /* <DEDUP_REMOVED lines=66> */
.L_x_18096:
        /* <DEDUP_REMOVED lines=164> */
.L_x_18099:
[----:B------:R-:W-:-:S13]  /*0e60*/  ISETP.GE.AND P0, PT, R0, R3, PT ;  /* 0x000000030000720c */ /* 0x000fda0003f06270 */
[----:B------:R-:W-:Y:S05]  /*0e70*/  @P0 BRA `(.L_x_18101) ;  /* 0x0000000000300947 */ /* 0x000fea0003800000 */
[----:B0-----:R-:W0:Y:S01]  /*0e80*/  LDC.64 R8, c[0x0][0x240] ;  /* 0x00009000ff087b82 */ /* 0x001e220000000a00 */
[----:B------:R-:W-:Y:S01]  /*0e90*/  IMAD.IADD R11, R41, 0x1, R0 ;  /* 0x00000001290b7824 */ /* 0x000fe200078e0200 */
[----:B------:R-:W-:-:S03]  /*0ea0*/  IADD3 R0, R0, 0x80, RZ ;  /* 0x0000008000007810 */ /* 0x000fc60007ffe0ff */
[----:B0-----:R-:W-:-:S05]  /*0eb0*/  IMAD.WIDE.U32 R8, R11, 0x10, R8 ;  /* 0x000000100b087825 */ /* 0x001fca00078e0008 */
[----:B------:R1:W-:Y:S02]  /*0ec0*/  STG.E.128 desc[UR4][R8.64], R16 ;  /* 0x0000001008007986 */ /* 0x0003e4000c101d04 */
.L_x_18100:
[----:B------:R-:W-:-:S13]  /*0ed0*/  ISETP.GE.AND P0, PT, R0, R3, PT ;  /* 0x000000030000720c */ /* 0x000fda0003f06270 */
[----:B------:R-:W-:Y:S05]  /*0ee0*/  @P0 BRA `(.L_x_18102) ;  /* 0x0000000000340947 */ /* 0x000fea0003800000 */
[----:B01----:R-:W0:Y:S01]  /*0ef0*/  LDC.64 R8, c[0x0][0x240] ;  /* 0x00009000ff087b82 */ /* 0x003e220000000a00 */
[----:B------:R-:W-:Y:S02]  /*0f00*/  IMAD.IADD R11, R41, 0x1, R0 ;  /* 0x00000001290b7824 */ /* 0x000fe400078e0200 */
[----:B------:R-:W-:Y:S02]  /*0f10*/  VIADD R0, R0, 0x80 ;  /* 0x0000008000007836 */ /* 0x000fe40000000000 */
[----:B0-----:R-:W-:-:S05]  /*0f20*/  IMAD.WIDE.U32 R8, R11, 0x10, R8 ;  /* 0x000000100b087825 */ /* 0x001fca00078e0008 */
[----:B------:R1:W-:Y:S02]  /*0f30*/  STG.E.128 desc[UR4][R8.64], R20 ;  /* 0x0000001408007986 */ /* 0x0003e4000c101d04 */
.L_x_18101:
        /* <DEDUP_REMOVED lines=8> */
.L_x_18102:
[----:B------:R-:W-:Y:S05]  /*0fc0*/  BSYNC B1 ;  /* 0x0000000000017941 */ /* 0x000fea0003800000 */
.L_x_18098:
[----:B------:R-:W-:-:S13]  /*0fd0*/  ISETP.GE.AND P0, PT, R0, R3, PT ;  /* 0x000000030000720c */ /* 0x000fda0003f06270 */
[----:B012---:R-:W0:Y:S01]  /*0fe0*/  @!P0 LDC.64 R8, c[0x0][0x240] ;  /* 0x00009000ff088b82 */ /* 0x007e220000000a00 */
[----:B------:R-:W-:Y:S02]  /*0ff0*/  @!P0 IMAD.IADD R11, R41, 0x1, R0 ;  /* 0x00000001290b8824 */ /* 0x000fe400078e0200 */
[----:B------:R-:W-:Y:S02]  /*1000*/  @!P0 VIADD R0, R0, 0x80 ;  /* 0x0000008000008836 */ /* 0x000fe40000000000 */
[----:B0-----:R-:W-:-:S05]  /*1010*/  @!P0 IMAD.WIDE.U32 R8, R11, 0x10, R8 ;  /* 0x000000100b088825 */ /* 0x001fca00078e0008 */
[----:B------:R2:W-:Y:S02]  /*1020*/  @!P0 STG.E.128 desc[UR4][R8.64], R4 ;  /* 0x0000000408008986 */ /* 0x0005e4000c101d04 */
.L_x_18103:
[----:B------:R-:W-:Y:S05]  /*1030*/  BSYNC B0 ;  /* 0x0000000000007941 */ /* 0x000fea0003800000 */
.L_x_18097:
        /* <DEDUP_REMOVED lines=8> */
.L_x_18104:
        /* <DEDUP_REMOVED lines=12> */
.L_x_19470:


//--------------------- .text._ZN2at6native29vectorized_elementwise_kernelILi8ENS0_13BUnaryFunctorIN3c107complexIdEES5_S5_NS0_15binary_internal10MulFunctorIS5_EEEESt5arrayIPcLm2EEEEviT0_T1_ --------------------------
	.section	.text._ZN2at6native29vectorized_elementwise_kernelILi8ENS0_13BUnaryFunctorIN3c107complexIdEES5_S5_NS0_15binary_internal10MulFunctorIS5_EEEESt5arrayIPcLm2EEEEviT0_T1_,"ax",@progbits
	.align	128
        .global         _ZN2at6native29vectorized_elementwise_kernelILi8ENS0_13BUnaryFunctorIN3c107complexIdEES5_S5_NS0_15binary_internal10MulFunctorIS5_EEEESt5arrayIPcLm2EEEEviT0_T1_
        .type           _ZN2at6native29vectorized_elementwise_kernelILi8ENS0_13BUnaryFunctorIN3c107complexIdEES5_S5_NS0_15binary_internal10MulFunctorIS5_EEEESt5arrayIPcLm2EEEEviT0_T1_,@function
        .size           _ZN2at6native29vectorized_elementwise_kernelILi8ENS0_13BUnaryFunctorIN3c107complexIdEES5_S5_NS0_15binary_internal10MulFunctorIS5_EEEESt5arrayIPcLm2EEEEviT0_T1_,(.L_x_19471 - _ZN2at6native29vectorized_elementwise_kernelILi8ENS0_13BUnaryFunctorIN3c107complexIdEES5_S5_NS0_15binary_internal10MulFunctorIS5_EEEESt5arrayIPcLm2EEEEviT0_T1_)
        .other          _ZN2at6native29vectorized_elementwise_kernelILi8ENS0_13BUnaryFunctorIN3c107complexIdEES5_S5_NS0_15binary_internal10MulFunctorIS5_EEEESt5arrayIPcLm2EEEEviT0_T1_,@"STO_CUDA_ENTRY STV_DEFAULT"
_ZN2at6native29vectorized_elementwise_kernelILi8ENS0_13BUnaryFunctorIN3c107complexIdEES5_S5_NS0_15binary_internal10MulFunctorIS5_EEEESt5arrayIPcLm2EEEEviT0_T1_:
.text._ZN2at6native29vectorized_elementwise_kernelILi8ENS0_13BUnaryFunctorIN3c107complexIdEES5_S5_NS0_15binary_internal10MulFunctorIS5_EEEESt5arrayIPcLm2EEEEviT0_T1_:
        /* <DEDUP_REMOVED lines=27> */
[----:B------:R-:W-:Y:S02]  /*01b0*/  DFMA R20, R20, UR8, -R2 ;  /* 0x0000000814147c2b */ /* 0x000fe40008000802 */
[C---:B------:R-:W-:Y:S01]  /*01c0*/  DFMA R26, R24.reuse, UR6, R36 ;  /* 0x00000006181a7c2b */ /* 0x040fe20008000024 */
[----:B------:R-:W1:Y:S01]  /*01d0*/  LDC.64 R2, c[0x0][0x240] ;  /* 0x00009000ff027b82 */ /* 0x000e620000000a00 */
[----:B------:R-:W-:Y:S02]  /*01e0*/  DFMA R24, R24, UR8, -R38 ;  /* 0x0000000818187c2b */ /* 0x000fe40008000826 */
[C---:B----4-:R-:W-:Y:S02]  /*01f0*/  DMUL R38, R30.reuse, UR6 ;  /* 0x000000061e267c28 */ /* 0x050fe40008000000 */
[----:B------:R-:W-:-:S02]  /*0200*/  DMUL R30, R30, UR8 ;  /* 0x000000081e1e7c28 */ /* 0x000fc40008000000 */
[C---:B-----5:R-:W-:Y:S02]  /*0210*/  DMUL R36, R34.reuse, UR8 ;  /* 0x0000000822247c28 */ /* 0x060fe40008000000 */
[----:B0-----:R-:W-:-:S04]  /*0220*/  DMUL R42, R34, UR6 ;  /* 0x00000006222a7c28 */ /* 0x001fc80008000000 */
[C---:B------:R-:W-:Y:S02]  /*0230*/  DFMA R30, R28.reuse, UR6, R30 ;  /* 0x000000061c1e7c2b */ /* 0x040fe4000800001e */
[----:B------:R-:W-:Y:S02]  /*0240*/  DFMA R28, R28, UR8, -R38 ;  /* 0x000000081c1c7c2b */ /* 0x000fe40008000826 */
[C---:B------:R-:W-:Y:S02]  /*0250*/  DMUL R38, R6.reuse, UR6 ;  /* 0x0000000606267c28 */ /* 0x040fe40008000000 */
[----:B------:R-:W-:Y:S02]  /*0260*/  DMUL R6, R6, UR8 ;  /* 0x0000000806067c28 */ /* 0x000fe40008000000 */
[----:B------:R-:W-:Y:S02]  /*0270*/  DFMA R34, R32, UR6, R36 ;  /* 0x0000000620227c2b */ /* 0x000fe40008000024 */
[----:B------:R-:W-:Y:S01]  /*0280*/  DMUL R36, R10, UR8 ;  /* 0x000000080a247c28 */ /* 0x000fe20008000000 */
[----:B-1----:R-:W-:Y:S01]  /*0290*/  IMAD.WIDE.U32 R40, R41, 0x10, R2 ;  /* 0x0000001029287825 */ /* 0x002fe200078e0002 */
[----:B------:R-:W-:-:S02]  /*02a0*/  DFMA R32, R32, UR8, -R42 ;  /* 0x0000000820207c2b */ /* 0x000fc4000800082a */
[----:B------:R-:W-:Y:S02]  /*02b0*/  DFMA R6, R4, UR6, R6 ;  /* 0x0000000604067c2b */ /* 0x000fe40008000006 */
[----:B------:R-:W-:Y:S01]  /*02c0*/  DMUL R42, R10, UR6 ;  /* 0x000000060a2a7c28 */ /* 0x000fe20008000000 */
[----:B------:R-:W-:Y:S01]  /*02d0*/  IMAD.WIDE R40, R0, 0x80, R40 ;  /* 0x0000008000287825 */ /* 0x000fe200078e0228 */
[----:B------:R-:W-:Y:S02]  /*02e0*/  DFMA R4, R4, UR8, -R38 ;  /* 0x0000000804047c2b */ /* 0x000fe40008000826 */
[----:B------:R-:W-:Y:S02]  /*02f0*/  DFMA R10, R8, UR6, R36 ;  /* 0x00000006080a7c2b */ /* 0x000fe40008000024 */
[C---:B------:R-:W-:Y:S01]  /*0300*/  DMUL R38, R14.reuse, UR8 ;  /* 0x000000080e267c28 */ /* 0x040fe20008000000 */
[----:B------:R-:W-:Y:S01]  /*0310*/  STG.E.128 desc[UR4][R40.64+0x10], R20 ;  /* 0x0000101428007986 */ /* 0x000fe2000c101d04 */
[----:B------:R-:W-:-:S02]  /*0320*/  DMUL R36, R14, UR6 ;  /* 0x000000060e247c28 */ /* 0x000fc40008000000 */
[C---:B------:R-:W-:Y:S01]  /*0330*/  DMUL R2, R18.reuse, UR8 ;  /* 0x0000000812027c28 */ /* 0x040fe20008000000 */
[----:B------:R-:W-:Y:S01]  /*0340*/  STG.E.128 desc[UR4][R40.64+0x20], R4 ;  /* 0x0000200428007986 */ /* 0x000fe2000c101d04 */
[----:B------:R-:W-:Y:S02]  /*0350*/  DMUL R18, R18, UR6 ;  /* 0x0000000612127c28 */ /* 0x000fe40008000000 */
[C---:B------:R-:W-:Y:S01]  /*0360*/  DFMA R14, R12.reuse, UR6, R38 ;  /* 0x000000060c0e7c2b */ /* 0x040fe20008000026 */
[----:B------:R-:W-:Y:S01]  /*0370*/  STG.E.128 desc[UR4][R40.64+0x40], R32 ;  /* 0x0000402028007986 */ /* 0x000fe2000c101d04 */
[----:B------:R-:W-:Y:S02]  /*0380*/  DFMA R12, R12, UR8, -R36 ;  /* 0x000000080c0c7c2b */ /* 0x000fe40008000824 */
[----:B------:R-:W-:Y:S01]  /*0390*/  DFMA R8, R8, UR8, -R42 ;  /* 0x0000000808087c2b */ /* 0x000fe2000800082a */
[----:B------:R-:W-:Y:S01]  /*03a0*/  STG.E.128 desc[UR4][R40.64+0x50], R28 ;  /* 0x0000501c28007986 */ /* 0x000fe2000c101d04 */
[----:B------:R-:W-:-:S02]  /*03b0*/  DFMA R38, R16, UR6, R2 ;  /* 0x0000000610267c2b */ /* 0x000fc40008000002 */
[----:B------:R-:W-:Y:S01]  /*03c0*/  DFMA R36, R16, UR8, -R18 ;  /* 0x0000000810247c2b */ /* 0x000fe20008000812 */
[----:B------:R-:W-:Y:S04]  /*03d0*/  STG.E.128 desc[UR4][R40.64+0x30], R12 ;  /* 0x0000300c28007986 */ /* 0x000fe8000c101d04 */
[----:B------:R-:W-:Y:S04]  /*03e0*/  STG.E.128 desc[UR4][R40.64], R8 ;  /* 0x0000000828007986 */ /* 0x000fe8000c101d04 */
[----:B------:R-:W-:Y:S04]  /*03f0*/  STG.E.128 desc[UR4][R40.64+0x60], R36 ;  /* 0x0000602428007986 */ /* 0x000fe8000c101d04 */
[----:B------:R-:W-:Y:S01]  /*0400*/  STG.E.128 desc[UR4][R40.64+0x70], R24 ;  /* 0x0000701828007986 */ /* 0x000fe2000c101d04 */
[----:B------:R-:W-:Y:S05]  /*0410*/  EXIT ;  /* 0x000000000000794d */ /* 0x000fea0003800000 */
.L_x_18105:
        /* <DEDUP_REMOVED lines=164> */
.L_x_18108:
[----:B------:R-:W-:-:S13]  /*0e60*/  ISETP.GE.AND P0, PT, R0, R3, PT ;  /* 0x000000030000720c */ /* 0x000fda0003f06270 */
[----:B------:R-:W-:Y:S05]  /*0e70*/  @P0 BRA `(.L_x_18110) ;  /* 0x0000000000300947 */ /* 0x000fea0003800000 */
[----:B0-----:R-:W0:Y:S01]  /*0e80*/  LDC.64 R8, c[0x0][0x240] ;  /* 0x00009000ff087b82 */ /* 0x001e220000000a00 */
[----:B------:R-:W-:Y:S01]  /*0e90*/  IMAD.IADD R11, R41, 0x1, R0 ;  /* 0x00000001290b7824 */ /* 0x000fe200078e0200 */
[----:B------:R-:W-:-:S03]  /*0ea0*/  IADD3 R0, R0, 0x80, RZ ;  /* 0x0000008000007810 */ /* 0x000fc60007ffe0ff */
[----:B0-----:R-:W-:-:S05]  /*0eb0*/  IMAD.WIDE.U32 R8, R11, 0x10, R8 ;  /* 0x000000100b087825 */ /* 0x001fca00078e0008 */
[----:B------:R1:W-:Y:S02]  /*0ec0*/  STG.E.128 desc[UR4][R8.64], R16 ;  /* 0x0000001008007986 */ /* 0x0003e4000c101d04 */
.L_x_18109:
[----:B------:R-:W-:-:S13]  /*0ed0*/  ISETP.GE.AND P0, PT, R0, R3, PT ;  /* 0x000000030000720c */ /* 0x000fda0003f06270 */
[----:B------:R-:W-:Y:S05]  /*0ee0*/  @P0 BRA `(.L_x_18111) ;  /* 0x0000000000340947 */ /* 0x000fea0003800000 */
[----:B01----:R-:W0:Y:S01]  /*0ef0*/  LDC.64 R8, c[0x0][0x240] ;  /* 0x00009000ff087b82 */ /* 0x003e220000000a00 */
[----:B------:R-:W-:Y:S02]  /*0f00*/  IMAD.IADD R11, R41, 0x1, R0 ;  /* 0x00000001290b7824 */ /* 0x000fe400078e0200 */
[----:B------:R-:W-:Y:S02]  /*0f10*/  VIADD R0, R0, 0x80 ;  /* 0x0000008000007836 */ /* 0x000fe40000000000 */
[----:B0-----:R-:W-:-:S05]  /*0f20*/  IMAD.WIDE.U32 R8, R11, 0x10, R8 ;  /* 0x000000100b087825 */ /* 0x001fca00078e0008 */
[----:B------:R1:W-:Y:S02]  /*0f30*/  STG.E.128 desc[UR4][R8.64], R20 ;  /* 0x0000001408007986 */ /* 0x0003e4000c101d04 */
.L_x_18110:
        /* <DEDUP_REMOVED lines=8> */
.L_x_18111:
[----:B------:R-:W-:Y:S05]  /*0fc0*/  BSYNC B1 ;  /* 0x0000000000017941 */ /* 0x000fea0003800000 */
.L_x_18107:
[----:B------:R-:W-:-:S13]  /*0fd0*/  ISETP.GE.AND P0, PT, R0, R3, PT ;  /* 0x000000030000720c */ /* 0x000fda0003f06270 */
[----:B012---:R-:W0:Y:S01]  /*0fe0*/  @!P0 LDC.64 R8, c[0x0][0x240] ;  /* 0x00009000ff088b82 */ /* 0x007e220000000a00 */
[----:B------:R-:W-:Y:S02]  /*0ff0*/  @!P0 IMAD.IADD R11, R41, 0x1, R0 ;  /* 0x00000001290b8824 */ /* 0x000fe400078e0200 */
[----:B------:R-:W-:Y:S02]  /*1000*/  @!P0 VIADD R0, R0, 0x80 ;  /* 0x0000008000008836 */ /* 0x000fe40000000000 */
[----:B0-----:R-:W-:-:S05]  /*1010*/  @!P0 IMAD.WIDE.U32 R8, R11, 0x10, R8 ;  /* 0x000000100b088825 */ /* 0x001fca00078e0008 */
[----:B------:R2:W-:Y:S02]  /*1020*/  @!P0 STG.E.128 desc[UR4][R8.64], R4 ;  /* 0x0000000408008986 */ /* 0x0005e4000c101d04 */
.L_x_18112:
[----:B------:R-:W-:Y:S05]  /*1030*/  BSYNC B0 ;  /* 0x0000000000007941 */ /* 0x000fea0003800000 */
.L_x_18106:
        /* <DEDUP_REMOVED lines=8> */
.L_x_18113:
        /* <DEDUP_REMOVED lines=12> */
.L_x_19471:


//--------------------- .text._ZN2at6native18elementwise_kernelILi128ELi4EZNS0_15gpu_kernel_implINS0_13BUnaryFunctorIfffNS0_15binary_internal10MulFunctorIfEEEEEEvRNS_18TensorIteratorBaseERKT_EUliE_EEviT1_ --------------------------
	.section	.text._ZN2at6native18elementwise_kernelILi128ELi4EZNS0_15gpu_kernel_implINS0_13BUnaryFunctorIfffNS0_15binary_internal10MulFunctorIfEEEEEEvRNS_18TensorIteratorBaseERKT_EUliE_EEviT1_,"ax",@progbits
	.align	128
        .global         _ZN2at6native18elementwise_kernelILi128ELi4EZNS0_15gpu_kernel_implINS0_13BUnaryFunctorIfffNS0_15binary_internal10MulFunctorIfEEEEEEvRNS_18TensorIteratorBaseERKT_EUliE_EEviT1_
        .type           _ZN2at6native18elementwise_kernelILi128ELi4EZNS0_15gpu_kernel_implINS0_13BUnaryFunctorIfffNS0_15binary_internal10MulFunctorIfEEEEEEvRNS_18TensorIteratorBaseERKT_EUliE_EEviT1_,@function
        .size           _ZN2at6native18elementwise_kernelILi128ELi4EZNS0_15gpu_kernel_implINS0_13BUnaryFunctorIfffNS0_15binary_internal10MulFunctorIfEEEEEEvRNS_18TensorIteratorBaseERKT_EUliE_EEviT1_,(.L_x_19472 - _ZN2at6native18elementwise_kernelILi128ELi4EZNS0_15gpu_kernel_implINS0_13BUnaryFunctorIfffNS0_15binary_internal10MulFunctorIfEEEEEEvRNS_18TensorIteratorBaseERKT_EUliE_EEviT1_)
        .other          _ZN2at6native18elementwise_kernelILi128ELi4EZNS0_15gpu_kernel_implINS0_13BUnaryFunctorIfffNS0_15binary_internal10MulFunctorIfEEEEEEvRNS_18TensorIteratorBaseERKT_EUliE_EEviT1_,@"STO_CUDA_ENTRY STV_DEFAULT"
_ZN2at6native18elementwise_kernelILi128ELi4EZNS0_15gpu_kernel_implINS0_13BUnaryFunctorIfffNS0_15binary_internal10MulFunctorIfEEEEEEvRNS_18TensorIteratorBaseERKT_EUliE_EEviT1_:
.text._ZN2at6native18elementwise_kernelILi128ELi4EZNS0_15gpu_kernel_implINS0_13BUnaryFunctorIfffNS0_15binary_internal10MulFunctorIfEEEEEEvRNS_18TensorIteratorBaseERKT_EUliE_EEviT1_:
        /* <DEDUP_REMOVED lines=314> */
.L_x_18116:
        /* <DEDUP_REMOVED lines=22> */
.L_x_18121:
[----:B------:R-:W2:Y:S02]  /*1500*/  LDG.E.U8 R0, desc[UR36][R2.64] ;  /* 0x0000002402007981 */ /* 0x000ea4000c1e1100 */
[----:B--2---:R-:W-:Y:S01]  /*1510*/  I2FP.F32.U32 R0, R0 ;  /* 0x0000000000007245 */ /* 0x004fe20000201000 */
[----:B------:R-:W-:Y:S06]  /*1520*/  BRA `(.L_x_18123) ;  /* 0x0000000c002c7947 */ /* 0x000fec0003800000 */
.L_x_18120:
        /* <DEDUP_REMOVED lines=9> */
.L_x_18125:
[----:B------:R-:W2:Y:S02]  /*15c0*/  LDG.E R0, desc[UR36][R2.64] ;  /* 0x0000002402007981 */ /* 0x000ea4000c1e1900 */
[----:B--2---:R-:W-:Y:S01]  /*15d0*/  I2FP.F32.S32 R0, R0 ;  /* 0x0000000000007245 */ /* 0x004fe20000201400 */
[----:B------:R-:W-:Y:S06]  /*15e0*/  BRA `(.L_x_18123) ;  /* 0x0000000800fc7947 */ /* 0x000fec0003800000 */
.L_x_18124:
[----:B------:R-:W2:Y:S02]  /*15f0*/  LDG.E.U16 R0, desc[UR36][R2.64] ;  /* 0x0000002402007981 */ /* 0x000ea4000c1e1500 */
[----:B--2---:R-:W0:Y:S01]  /*1600*/  I2F.S16 R0, R0 ;  /* 0x0000000000007306 */ /* 0x004e220000101400 */
[----:B------:R-:W-:Y:S05]  /*1610*/  BRA `(.L_x_18123) ;  /* 0x0000000800f07947 */ /* 0x000fea0003800000 */
.L_x_18119:
        /* <DEDUP_REMOVED lines=8> */
.L_x_18127:
[----:B------:R-:W2:Y:S02]  /*16a0*/  LDG.E.U16 R0, desc[UR36][R2.64] ;  /* 0x0000002402007981 */ /* 0x000ea4000c1e1500 */
[----:B--2---:R-:W-:Y:S01]  /*16b0*/  HADD2.F32 R0, -RZ, R0.H0_H0 ;  /* 0x20000000ff007230 */ /* 0x004fe20000004100 */
[----:B------:R-:W-:Y:S06]  /*16c0*/  BRA `(.L_x_18123) ;  /* 0x0000000800c47947 */ /* 0x000fec0003800000 */
.L_x_18126:
        /* <DEDUP_REMOVED lines=8> */
.L_x_18129:
[----:B------:R-:W2:Y:S02]  /*1750*/  LDG.E.U16 R0, desc[UR36][R2.64] ;  /* 0x0000002402007981 */ /* 0x000ea4000c1e1500 */
[----:B--2---:R-:W-:Y:S01]  /*1760*/  HADD2.F32 R0, -RZ, R0.H0_H0 ;  /* 0x20000000ff007230 */ /* 0x004fe20000004100 */
[----:B------:R-:W-:Y:S06]  /*1770*/  BRA `(.L_x_18123) ;  /* 0x0000000800987947 */ /* 0x000fec0003800000 */
.L_x_18128:
[----:B------:R-:W2:Y:S01]  /*1780*/  LDG.E.64 R2, desc[UR36][R2.64] ;  /* 0x0000002402027981 */ /* 0x000ea2000c1e1b00 */
[----:B------:R-:W-:Y:S01]  /*1790*/  UMOV UR4, 0xf0000000 ;  /* 0xf000000000047882 */ /* 0x000fe20000000000 */
[----:B------:R-:W-:Y:S01]  /*17a0*/  UMOV UR5, 0x380fffff ;  /* 0x380fffff00057882 */ /* 0x000fe20000000000 */
[----:B--2---:R-:W0:Y:S01]  /*17b0*/  F2F.F32.F64 R0, R2 ;  /* 0x0000000200007310 */ /* 0x004e220000301000 */
[----:B------:R-:W-:-:S14]  /*17c0*/  DSETP.GEU.AND P0, PT, |R2|, UR4, PT ;  /* 0x0000000402007e2a */ /* 0x000fdc000bf0e200 */
[----:B0-----:R-:W-:Y:S01]  /*17d0*/  @!P0 FMUL R0, R0, 1.175494350822287508e-38 ;  /* 0x0080000000008820 */ /* 0x001fe20000400000 */
[----:B------:R-:W-:Y:S06]  /*17e0*/  BRA `(.L_x_18123) ;  /* 0x00000008007c7947 */ /* 0x000fec0003800000 */
.L_x_18118:
        /* <DEDUP_REMOVED lines=12> */
.L_x_18132:
[----:B------:R-:W2:Y:S01]  /*18b0*/  LDG.E.64 R2, desc[UR36][R2.64] ;  /* 0x0000002402027981 */ /* 0x000ea2000c1e1b00 */
[----:B------:R-:W-:Y:S01]  /*18c0*/  UMOV UR4, 0xf0000000 ;  /* 0xf000000000047882 */ /* 0x000fe20000000000 */
[----:B------:R-:W-:Y:S01]  /*18d0*/  UMOV UR5, 0x380fffff ;  /* 0x380fffff00057882 */ /* 0x000fe20000000000 */
[----:B--2---:R-:W0:Y:S01]  /*18e0*/  F2F.F32.F64 R0, R2 ;  /* 0x0000000200007310 */ /* 0x004e220000301000 */
[----:B------:R-:W-:-:S14]  /*18f0*/  DSETP.GEU.AND P0, PT, |R2|, UR4, PT ;  /* 0x0000000402007e2a */ /* 0x000fdc000bf0e200 */
[----:B0-----:R-:W-:Y:S01]  /*1900*/  @!P0 FMUL R0, R0, 1.175494350822287508e-38 ;  /* 0x0080000000008820 */ /* 0x001fe20000400000 */
[----:B------:R-:W-:Y:S06]  /*1910*/  BRA `(.L_x_18123) ;  /* 0x0000000800307947 */ /* 0x000fec0003800000 */
.L_x_18131:
        /* <DEDUP_REMOVED lines=26> */
.L_x_18134:
        /* <DEDUP_REMOVED lines=13> */
.L_x_18133:
[----:B------:R-:W2:Y:S02]  /*1b90*/  LDG.E.U16 R0, desc[UR36][R2.64] ;  /* 0x0000002402007981 */ /* 0x000ea4000c1e1500 */
[----:B--2---:R-:W-:Y:S01]  /*1ba0*/  IMAD.U32 R0, R0, 0x10000, RZ ;  /* 0x0001000000007824 */ /* 0x004fe200078e00ff */
[----:B------:R-:W-:Y:S06]  /*1bb0*/  BRA `(.L_x_18123) ;  /* 0x0000000400887947 */ /* 0x000fec0003800000 */
.L_x_18130:
        /* <DEDUP_REMOVED lines=11> */
.L_x_18137:
        /* <DEDUP_REMOVED lines=20> */
.L_x_18139:
[----:B------:R-:W-:Y:S05]  /*1db0*/  BSYNC B0 ;  /* 0x0000000000007941 */ /* 0x000fea0003800000 */
.L_x_18138:
[----:B------:R-:W-:Y:S01]  /*1dc0*/  LEA R3, R0, 0x3b800000, 0x17 ;  /* 0x3b80000000037811 */ /* 0x000fe200078eb8ff */
[----:B------:R-:W-:-:S05]  /*1dd0*/  IMAD.SHL.U32 R0, R2, 0x100000, RZ ;  /* 0x0010000002007824 */ /* 0x000fca00078e00ff */
[----:B------:R-:W-:Y:S01]  /*1de0*/  LOP3.LUT R0, R3, R0, R4, 0xfe, !PT ;  /* 0x0000000003007212 */ /* 0x000fe200078efe04 */
[----:B------:R-:W-:Y:S06]  /*1df0*/  BRA `(.L_x_18123) ;  /* 0x0000000000f87947 */ /* 0x000fec0003800000 */
.L_x_18136:
        /* <DEDUP_REMOVED lines=20> */
.L_x_18141:
[----:B------:R-:W-:Y:S05]  /*1f40*/  BSYNC B0 ;  /* 0x0000000000007941 */ /* 0x000fea0003800000 */
.L_x_18140:
[----:B------:R-:W-:Y:S01]  /*1f50*/  LEA R3, R0, 0x37800000, 0x17 ;  /* 0x3780000000037811 */ /* 0x000fe200078eb8ff */
[----:B------:R-:W-:-:S05]  /*1f60*/  IMAD.SHL.U32 R0, R2, 0x200000, RZ ;  /* 0x0020000002007824 */ /* 0x000fca00078e00ff */
[----:B------:R-:W-:Y:S01]  /*1f70*/  LOP3.LUT R0, R3, R0, R4, 0xfe, !PT ;  /* 0x0000000003007212 */ /* 0x000fe200078efe04 */
[----:B------:R-:W-:Y:S06]  /*1f80*/  BRA `(.L_x_18123) ;  /* 0x0000000000947947 */ /* 0x000fec0003800000 */
.L_x_18135:
        /* <DEDUP_REMOVED lines=14> */
.L_x_18122:
        /* <DEDUP_REMOVED lines=16> */
.L_x_18144:
[----:B------:R-:W-:Y:S01]  /*2170*/  IMAD.MOV.U32 R0, RZ, RZ, RZ ;  /* 0x000000ffff007224 */ /* 0x000fe200078e00ff */
[----:B------:R-:W-:Y:S06]  /*2180*/  BRA `(.L_x_18123) ;  /* 0x0000000000147947 */ /* 0x000fec0003800000 */
.L_x_18143:
[----:B------:R-:W2:Y:S02]  /*2190*/  LDG.E.64 R2, desc[UR36][R2.64] ;  /* 0x0000002402027981 */ /* 0x000ea4000c1e1b00 */
[----:B--2---:R0:W1:Y:S01]  /*21a0*/  I2F.U64 R0, R2 ;  /* 0x0000000200007312 */ /* 0x0040620000301000 */
[----:B------:R-:W-:Y:S05]  /*21b0*/  BRA `(.L_x_18123) ;  /* 0x0000000000087947 */ /* 0x000fea0003800000 */
.L_x_18142:
[----:B------:R-:W2:Y:S02]  /*21c0*/  LDG.E R0, desc[UR36][R2.64] ;  /* 0x0000002402007981 */ /* 0x000ea4000c1e1900 */
[----:B--2---:R-:W-:-:S07]  /*21d0*/  I2FP.F32.U32 R0, R0 ;  /* 0x0000000000007245 */ /* 0x004fce0000201000 */
.L_x_18123:
[----:B------:R-:W-:Y:S05]  /*21e0*/  BSYNC B6 ;  /* 0x0000000000067941 */ /* 0x000fea0003800000 */
.L_x_18117:
[----:B------:R-:W0:Y:S01]  /*21f0*/  LDC.U8 R4, c[0x0][0x428] ;  /* 0x00010a00ff047b82 */ /* 0x000e220000000000 */
[----:B------:R-:W-:Y:S02]  /*2200*/  ULDC UR4, c[0x0][0x424] ;  /* 0x0001090000047ab9 */ /* 0x000fe40000000800 */
[----:B012345:R-:W-:Y:S01]  /*2210*/  FMUL.FTZ R2, R0, UR4 ;  /* 0x0000000400027c20 */ /* 0x03ffe20008410000 */
        /* <DEDUP_REMOVED lines=14> */
.L_x_18148:
[----:B------:R-:W0:Y:S02]  /*2300*/  F2I.S64.TRUNC R2, R2 ;  /* 0x0000000200027311 */ /* 0x000e24000020d900 */
[----:B0-----:R-:W-:-:S05]  /*2310*/  IMAD.MOV.U32 R5, RZ, RZ, R2 ;  /* 0x000000ffff057224 */ /* 0x001fca00078e0002 */
[----:B------:R0:W-:Y:S01]  /*2320*/  STG.E.U8 desc[UR36][R16.64], R5 ;  /* 0x0000000510007986 */ /* 0x0001e2000c101124 */
[----:B------:R-:W-:Y:S05]  /*2330*/  BRA `(.L_x_18150) ;  /* 0x0000000c00407947 */ /* 0x000fea0003800000 */
.L_x_18147:
        /* <DEDUP_REMOVED lines=9> */
.L_x_18152:
[----:B------:R-:W0:Y:S02]  /*23d0*/  F2I.FTZ.TRUNC.NTZ R3, R2 ;  /* 0x0000000200037305 */ /* 0x000e24000021f100 */
[----:B0-----:R0:W-:Y:S01]  /*23e0*/  STG.E desc[UR36][R16.64], R3 ;  /* 0x0000000310007986 */ /* 0x0011e2000c101924 */
[----:B------:R-:W-:Y:S05]  /*23f0*/  BRA `(.L_x_18150) ;  /* 0x0000000c00107947 */ /* 0x000fea0003800000 */
.L_x_18151:
[----:B------:R-:W0:Y:S02]  /*2400*/  F2I.FTZ.TRUNC.NTZ R3, R2 ;  /* 0x0000000200037305 */ /* 0x000e24000021f100 */
[----:B0-----:R0:W-:Y:S01]  /*2410*/  STG.E.U16 desc[UR36][R16.64], R3 ;  /* 0x0000000310007986 */ /* 0x0011e2000c101524 */
[----:B------:R-:W-:Y:S05]  /*2420*/  BRA `(.L_x_18150) ;  /* 0x0000000c00047947 */ /* 0x000fea0003800000 */
.L_x_18146:
        /* <DEDUP_REMOVED lines=8> */
.L_x_18154:
[----:B------:R-:W-:-:S05]  /*24b0*/  F2FP.F16.F32.PACK_AB R2, RZ, R2 ;  /* 0x00000002ff02723e */ /* 0x000fca00000000ff */
[----:B------:R0:W-:Y:S01]  /*24c0*/  STG.E.U16 desc[UR36][R16.64], R2 ;  /* 0x0000000210007986 */ /* 0x0001e2000c101524 */
[----:B------:R-:W-:Y:S05]  /*24d0*/  BRA `(.L_x_18150) ;  /* 0x0000000800d87947 */ /* 0x000fea0003800000 */
.L_x_18153:
        /* <DEDUP_REMOVED lines=9> */
.L_x_18156:
[----:B------:R-:W-:-:S04]  /*2570*/  F2FP.F16.F32.PACK_AB R3, RZ, R2 ;  /* 0x00000002ff03723e */ /* 0x000fc800000000ff */
[----:B------:R-:W-:-:S05]  /*2580*/  PRMT R3, R3, 0x5410, RZ ;  /* 0x0000541003037816 */ /* 0x000fca00000000ff */
[----:B------:R0:W-:Y:S01]  /*2590*/  STG.E desc[UR36][R16.64], R3 ;  /* 0x0000000310007986 */ /* 0x0001e2000c101924 */
[----:B------:R-:W-:Y:S05]  /*25a0*/  BRA `(.L_x_18150) ;  /* 0x0000000800a47947 */ /* 0x000fea0003800000 */
.L_x_18155:
[----:B------:R-:W-:-:S06]  /*25b0*/  FMUL.FTZ R2, R2, 1 ;  /* 0x3f80000002027820 */ /* 0x000fcc0000410000 */
[----:B------:R-:W0:Y:S02]  /*25c0*/  F2F.F64.F32 R2, R2 ;  /* 0x0000000200027310 */ /* 0x000e240000201800 */
[----:B0-----:R0:W-:Y:S01]  /*25d0*/  STG.E.64 desc[UR36][R16.64], R2 ;  /* 0x0000000210007986 */ /* 0x0011e2000c101b24 */
[----:B------:R-:W-:Y:S05]  /*25e0*/  BRA `(.L_x_18150) ;  /* 0x0000000800947947 */ /* 0x000fea0003800000 */
.L_x_18145:
        /* <DEDUP_REMOVED lines=12> */
.L_x_18159:
[----:B------:R-:W-:Y:S01]  /*26b0*/  FMUL.FTZ R4, R2, 1 ;  /* 0x3f80000002047820 */ /* 0x000fe20000410000 */
[----:B------:R-:W-:-:S05]  /*26c0*/  CS2R R6, SRZ ;  /* 0x0000000000067805 */ /* 0x000fca000001ff00 */
[----:B------:R-:W0:Y:S02]  /*26d0*/  F2F.F64.F32 R4, R4 ;  /* 0x0000000400047310 */ /* 0x000e240000201800 */
[----:B0-----:R0:W-:Y:S01]  /*26e0*/  STG.E.128 desc[UR36][R16.64], R4 ;  /* 0x0000000410007986 */ /* 0x0011e2000c101d24 */
[----:B------:R-:W-:Y:S05]  /*26f0*/  BRA `(.L_x_18150) ;  /* 0x0000000800507947 */ /* 0x000fea0003800000 */
.L_x_18158:
        /* <DEDUP_REMOVED lines=20> */
.L_x_18163:
[----:B------:R-:W-:Y:S05]  /*2840*/  BSYNC B0 ;  /* 0x0000000000007941 */ /* 0x000fea0003800000 */
.L_x_18162:
[----:B------:R-:W-:-:S05]  /*2850*/  LOP3.LUT R5, R0, R5, RZ, 0xfc, !PT ;  /* 0x0000000500057212 */ /* 0x000fca00078efcff */
[----:B------:R0:W-:Y:S01]  /*2860*/  STG.E.U8 desc[UR36][R16.64], R5 ;  /* 0x0000000510007986 */ /* 0x0001e2000c101124 */
[----:B------:R-:W-:Y:S05]  /*2870*/  BRA `(.L_x_18150) ;  /* 0x0000000400f07947 */ /* 0x000fea0003800000 */
.L_x_18161:
        /* <DEDUP_REMOVED lines=12> */
.L_x_18165:
[----:B------:R-:W-:Y:S01]  /*2940*/  IMAD.MOV.U32 R0, RZ, RZ, 0x7f ;  /* 0x0000007fff007424 */ /* 0x000fe200078e00ff */
[----:B------:R-:W-:-:S04]  /*2950*/  ISETP.GT.U32.AND P0, PT, R4, 0x7f800000, PT ;  /* 0x7f8000000400780c */ /* 0x000fc80003f04070 */
[----:B------:R-:W-:-:S09]  /*2960*/  SEL R0, R0, 0x7c, P0 ;  /* 0x0000007c00007807 */ /* 0x000fd20000000000 */
.L_x_18166:
[----:B------:R-:W-:Y:S05]  /*2970*/  BSYNC B0 ;  /* 0x0000000000007941 */ /* 0x000fea0003800000 */
.L_x_18164:
[----:B------:R-:W-:-:S04]  /*2980*/  LOP3.LUT R2, R2, 0x80000000, RZ, 0xc0, !PT ;  /* 0x8000000002027812 */ /* 0x000fc800078ec0ff */
[----:B------:R-:W-:-:S04]  /*2990*/  SHF.R.U32.HI R3, RZ, 0x18, R2 ;  /* 0x00000018ff037819 */ /* 0x000fc80000011602 */
[----:B------:R-:W-:-:S05]  /*29a0*/  LOP3.LUT R3, R0, R3, RZ, 0xfc, !PT ;  /* 0x0000000300037212 */ /* 0x000fca00078efcff */
[----:B------:R0:W-:Y:S01]  /*29b0*/  STG.E.U8 desc[UR36][R16.64], R3 ;  /* 0x0000000310007986 */ /* 0x0001e2000c101124 */
[----:B------:R-:W-:Y:S05]  /*29c0*/  BRA `(.L_x_18150) ;  /* 0x00000004009c7947 */ /* 0x000fea0003800000 */
.L_x_18160:
[----:B------:R-:W-:-:S05]  /*29d0*/  F2FP.BF16.F32.PACK_AB R2, RZ, R2 ;  /* 0x00000002ff02723e */ /* 0x000fca00000010ff */
[----:B------:R0:W-:Y:S01]  /*29e0*/  STG.E.U16 desc[UR36][R16.64], R2 ;  /* 0x0000000210007986 */ /* 0x0001e2000c101524 */
[----:B------:R-:W-:Y:S05]  /*29f0*/  BRA `(.L_x_18150) ;  /* 0x0000000400907947 */ /* 0x000fea0003800000 */
.L_x_18157:
        /* <DEDUP_REMOVED lines=11> */
.L_x_18169:
        /* <DEDUP_REMOVED lines=16> */
.L_x_18172:
[----:B------:R-:W-:-:S04]  /*2bb0*/  LOP3.LUT R2, R2, 0x80000000, RZ, 0xc0, !PT ;  /* 0x8000000002027812 */ /* 0x000fc800078ec0ff */
[----:B------:R-:W-:-:S04]  /*2bc0*/  SHF.R.U32.HI R3, RZ, 0x18, R2 ;  /* 0x00000018ff037819 */ /* 0x000fc80000011602 */
[----:B------:R-:W-:-:S04]  /*2bd0*/  LOP3.LUT R0, R0, R3, RZ, 0xfc, !PT ;  /* 0x0000000300007212 */ /* 0x000fc800078efcff */
[----:B------:R-:W-:-:S07]  /*2be0*/  PRMT R8, R0, 0x7610, R8 ;  /* 0x0000761000087816 */ /* 0x000fce0000000008 */
.L_x_18171:
[----:B------:R-:W-:Y:S05]  /*2bf0*/  BSYNC B0 ;  /* 0x0000000000007941 */ /* 0x000fea0003800000 */
.L_x_18170:
[----:B------:R0:W-:Y:S01]  /*2c00*/  STG.E.U8 desc[UR36][R16.64], R8 ;  /* 0x0000000810007986 */ /* 0x0001e2000c101124 */
[----:B------:R-:W-:Y:S05]  /*2c10*/  BRA `(.L_x_18150) ;  /* 0x0000000400087947 */ /* 0x000fea0003800000 */
.L_x_18168:
        /* <DEDUP_REMOVED lines=16> */
.L_x_18175:
[----:B------:R-:W-:-:S04]  /*2d20*/  LOP3.LUT R2, R2, 0x80000000, RZ, 0xc0, !PT ;  /* 0x8000000002027812 */ /* 0x000fc800078ec0ff */
[----:B------:R-:W-:-:S04]  /*2d30*/  SHF.R.U32.HI R3, RZ, 0x18, R2 ;  /* 0x00000018ff037819 */ /* 0x000fc80000011602 */
[----:B------:R-:W-:-:S04]  /*2d40*/  LOP3.LUT R0, R0, R3, RZ, 0xfc, !PT ;  /* 0x0000000300007212 */ /* 0x000fc800078efcff */
[----:B------:R-:W-:-:S07]  /*2d50*/  PRMT R8, R0, 0x7610, R8 ;  /* 0x0000761000087816 */ /* 0x000fce0000000008 */
.L_x_18174:
[----:B------:R-:W-:Y:S05]  /*2d60*/  BSYNC B0 ;  /* 0x0000000000007941 */ /* 0x000fea0003800000 */
.L_x_18173:
[----:B------:R3:W-:Y:S01]  /*2d70*/  STG.E.U8 desc[UR36][R16.64], R8 ;  /* 0x0000000810007986 */ /* 0x0007e2000c101124 */
[----:B------:R-:W-:Y:S05]  /*2d80*/  BRA `(.L_x_18150) ;  /* 0x0000000000ac7947 */ /* 0x000fea0003800000 */
.L_x_18167:
        /* <DEDUP_REMOVED lines=21> */
.L_x_18149:
        /* <DEDUP_REMOVED lines=16> */
.L_x_18178:
[----:B------:R-:W-:Y:S05]  /*2fe0*/  BRA `(.L_x_18150) ;  /* 0x0000000000147947 */ /* 0x000fea0003800000 */
.L_x_18177:
[----:B------:R-:W0:Y:S02]  /*2ff0*/  F2I.U64.TRUNC R2, R2 ;  /* 0x0000000200027311 */ /* 0x000e24000020d800 */
[----:B0-----:R2:W-:Y:S01]  /*3000*/  STG.E.64 desc[UR36][R16.64], R2 ;  /* 0x0000000210007986 */ /* 0x0015e2000c101b24 */
[----:B------:R-:W-:Y:S05]  /*3010*/  BRA `(.L_x_18150) ;  /* 0x0000000000087947 */ /* 0x000fea0003800000 */
.L_x_18176:
[----:B------:R-:W0:Y:S02]  /*3020*/  F2I.FTZ.U32.TRUNC.NTZ R3, R2 ;  /* 0x0000000200037305 */ /* 0x000e24000021f000 */
[----:B0-----:R0:W-:Y:S02]  /*3030*/  STG.E desc[UR36][R16.64], R3 ;  /* 0x0000000310007986 */ /* 0x0011e4000c101924 */
.L_x_18150:
[----:B------:R-:W-:-:S04]  /*3040*/  IMAD R18, R23, 0x200, R18 ;  /* 0x0000020017127824 */ /* 0x000fc800078e0212 */
[----:B------:R-:W-:-:S07]  /*3050*/  VIADD R19, R18, 0x80 ;  /* 0x0000008012137836 */ /* 0x000fce0000000000 */
.L_x_18115:
[----:B------:R-:W-:Y:S05]  /*3060*/  BSYNC B7 ;  /* 0x0000000000077941 */ /* 0x000fea0003800000 */
.L_x_18114:
        /* <DEDUP_REMOVED lines=307> */
.L_x_18181:
        /* <DEDUP_REMOVED lines=22> */
.L_x_18186:
[----:B------:R-:W2:Y:S02]  /*4500*/  LDG.E.U8 R0, desc[UR36][R2.64] ;  /* 0x0000002402007981 */ /* 0x000ea4000c1e1100 */
[----:B--2---:R-:W-:Y:S01]  /*4510*/  I2FP.F32.U32 R0, R0 ;  /* 0x0000000000007245 */ /* 0x004fe20000201000 */
[----:B------:R-:W-:Y:S06]  /*4520*/  BRA `(.L_x_18188) ;  /* 0x0000000c002c7947 */ /* 0x000fec0003800000 */
.L_x_18185:
        /* <DEDUP_REMOVED lines=9> */
.L_x_18190:
[----:B------:R-:W2:Y:S02]  /*45c0*/  LDG.E R0, desc[UR36][R2.64] ;  /* 0x0000002402007981 */ /* 0x000ea4000c1e1900 */
[----:B--2---:R-:W-:Y:S01]  /*45d0*/  I2FP.F32.S32 R0, R0 ;  /* 0x0000000000007245 */ /* 0x004fe20000201400 */
[----:B------:R-:W-:Y:S06]  /*45e0*/  BRA `(.L_x_18188) ;  /* 0x0000000800fc7947 */ /* 0x000fec0003800000 */
.L_x_18189:
[----:B------:R-:W2:Y:S02]  /*45f0*/  LDG.E.U16 R0, desc[UR36][R2.64] ;  /* 0x0000002402007981 */ /* 0x000ea4000c1e1500 */
[----:B--2---:R-:W1:Y:S01]  /*4600*/  I2F.S16 R0, R0 ;  /* 0x0000000000007306 */ /* 0x004e620000101400 */
[----:B------:R-:W-:Y:S05]  /*4610*/  BRA `(.L_x_18188) ;  /* 0x0000000800f07947 */ /* 0x000fea0003800000 */
.L_x_18184:
        /* <DEDUP_REMOVED lines=8> */
.L_x_18192:
[----:B------:R-:W2:Y:S02]  /*46a0*/  LDG.E.U16 R0, desc[UR36][R2.64] ;  /* 0x0000002402007981 */ /* 0x000ea4000c1e1500 */
[----:B--2---:R-:W-:Y:S01]  /*46b0*/  HADD2.F32 R0, -RZ, R0.H0_H0 ;  /* 0x20000000ff007230 */ /* 0x004fe20000004100 */
[----:B------:R-:W-:Y:S06]  /*46c0*/  BRA `(.L_x_18188) ;  /* 0x0000000800c47947 */ /* 0x000fec0003800000 */
.L_x_18191:
        /* <DEDUP_REMOVED lines=8> */
.L_x_18194:
[----:B------:R-:W2:Y:S02]  /*4750*/  LDG.E.U16 R0, desc[UR36][R2.64] ;  /* 0x0000002402007981 */ /* 0x000ea4000c1e1500 */
[----:B--2---:R-:W-:Y:S01]  /*4760*/  HADD2.F32 R0, -RZ, R0.H0_H0 ;  /* 0x20000000ff007230 */ /* 0x004fe20000004100 */
[----:B------:R-:W-:Y:S06]  /*4770*/  BRA `(.L_x_18188) ;  /* 0x0000000800987947 */ /* 0x000fec0003800000 */
.L_x_18193:
[----:B------:R-:W2:Y:S01]  /*4780*/  LDG.E.64 R2, desc[UR36][R2.64] ;  /* 0x0000002402027981 */ /* 0x000ea2000c1e1b00 */
[----:B------:R-:W-:Y:S01]  /*4790*/  UMOV UR4, 0xf0000000 ;  /* 0xf000000000047882 */ /* 0x000fe20000000000 */
[----:B------:R-:W-:Y:S01]  /*47a0*/  UMOV UR5, 0x380fffff ;  /* 0x380fffff00057882 */ /* 0x000fe20000000000 */
[----:B--2---:R-:W0:Y:S01]  /*47b0*/  F2F.F32.F64 R0, R2 ;  /* 0x0000000200007310 */ /* 0x004e220000301000 */
[----:B------:R-:W-:-:S14]  /*47c0*/  DSETP.GEU.AND P0, PT, |R2|, UR4, PT ;  /* 0x0000000402007e2a */ /* 0x000fdc000bf0e200 */
[----:B0-----:R-:W-:Y:S01]  /*47d0*/  @!P0 FMUL R0, R0, 1.175494350822287508e-38 ;  /* 0x0080000000008820 */ /* 0x001fe20000400000 */
[----:B------:R-:W-:Y:S06]  /*47e0*/  BRA `(.L_x_18188) ;  /* 0x00000008007c7947 */ /* 0x000fec0003800000 */
.L_x_18183:
        /* <DEDUP_REMOVED lines=12> */
.L_x_18197:
[----:B------:R-:W2:Y:S01]  /*48b0*/  LDG.E.64 R2, desc[UR36][R2.64] ;  /* 0x0000002402027981 */ /* 0x000ea2000c1e1b00 */
[----:B------:R-:W-:Y:S01]  /*48c0*/  UMOV UR4, 0xf0000000 ;  /* 0xf000000000047882 */ /* 0x000fe20000000000 */
[----:B------:R-:W-:Y:S01]  /*48d0*/  UMOV UR5, 0x380fffff ;  /* 0x380fffff00057882 */ /* 0x000fe20000000000 */
[----:B--2---:R-:W0:Y:S01]  /*48e0*/  F2F.F32.F64 R0, R2 ;  /* 0x0000000200007310 */ /* 0x004e220000301000 */
[----:B------:R-:W-:-:S14]  /*48f0*/  DSETP.GEU.AND P0, PT, |R2|, UR4, PT ;  /* 0x0000000402007e2a */ /* 0x000fdc000bf0e200 */
[----:B0-----:R-:W-:Y:S01]  /*4900*/  @!P0 FMUL R0, R0, 1.175494350822287508e-38 ;  /* 0x0080000000008820 */ /* 0x001fe20000400000 */
[----:B------:R-:W-:Y:S06]  /*4910*/  BRA `(.L_x_18188) ;  /* 0x0000000800307947 */ /* 0x000fec0003800000 */
.L_x_18196:
        /* <DEDUP_REMOVED lines=26> */
.L_x_18199:
        /* <DEDUP_REMOVED lines=13> */
.L_x_18198:
[----:B------:R-:W2:Y:S02]  /*4b90*/  LDG.E.U16 R0, desc[UR36][R2.64] ;  /* 0x0000002402007981 */ /* 0x000ea4000c1e1500 */
[----:B--2---:R-:W-:Y:S01]  /*4ba0*/  IMAD.U32 R0, R0, 0x10000, RZ ;  /* 0x0001000000007824 */ /* 0x004fe200078e00ff */
[----:B------:R-:W-:Y:S06]  /*4bb0*/  BRA `(.L_x_18188) ;  /* 0x0000000400887947 */ /* 0x000fec0003800000 */
.L_x_18195:
        /* <DEDUP_REMOVED lines=11> */
.L_x_18202:
        /* <DEDUP_REMOVED lines=20> */
.L_x_18204:
[----:B------:R-:W-:Y:S05]  /*4db0*/  BSYNC B0 ;  /* 0x0000000000007941 */ /* 0x000fea0003800000 */
.L_x_18203:
[----:B------:R-:W-:Y:S01]  /*4dc0*/  LEA R3, R0, 0x3b800000, 0x17 ;  /* 0x3b80000000037811 */ /* 0x000fe200078eb8ff */
[----:B------:R-:W-:-:S05]  /*4dd0*/  IMAD.SHL.U32 R0, R2, 0x100000, RZ ;  /* 0x0010000002007824 */ /* 0x000fca00078e00ff */
[----:B------:R-:W-:Y:S01]  /*4de0*/  LOP3.LUT R0, R3, R0, R4, 0xfe, !PT ;  /* 0x0000000003007212 */ /* 0x000fe200078efe04 */
[----:B------:R-:W-:Y:S06]  /*4df0*/  BRA `(.L_x_18188) ;  /* 0x0000000000f87947 */ /* 0x000fec0003800000 */
.L_x_18201:
        /* <DEDUP_REMOVED lines=20> */
.L_x_18206:
[----:B------:R-:W-:Y:S05]  /*4f40*/  BSYNC B0 ;  /* 0x0000000000007941 */ /* 0x000fea0003800000 */
.L_x_18205:
[----:B------:R-:W-:Y:S01]  /*4f50*/  LEA R3, R0, 0x37800000, 0x17 ;  /* 0x3780000000037811 */ /* 0x000fe200078eb8ff */
[----:B------:R-:W-:-:S05]  /*4f60*/  IMAD.SHL.U32 R0, R2, 0x200000, RZ ;  /* 0x0020000002007824 */ /* 0x000fca00078e00ff */
[----:B------:R-:W-:Y:S01]  /*4f70*/  LOP3.LUT R0, R3, R0, R4, 0xfe, !PT ;  /* 0x0000000003007212 */ /* 0x000fe200078efe04 */
[----:B------:R-:W-:Y:S06]  /*4f80*/  BRA `(.L_x_18188) ;  /* 0x0000000000947947 */ /* 0x000fec0003800000 */
.L_x_18200:
        /* <DEDUP_REMOVED lines=14> */
.L_x_18187:
        /* <DEDUP_REMOVED lines=16> */
.L_x_18209:
[----:B------:R-:W-:Y:S01]  /*5170*/  IMAD.MOV.U32 R0, RZ, RZ, RZ ;  /* 0x000000ffff007224 */ /* 0x000fe200078e00ff */
[----:B------:R-:W-:Y:S06]  /*5180*/  BRA `(.L_x_18188) ;  /* 0x0000000000147947 */ /* 0x000fec0003800000 */
.L_x_18208:
[----:B------:R-:W2:Y:S02]  /*5190*/  LDG.E.64 R2, desc[UR36][R2.64] ;  /* 0x0000002402027981 */ /* 0x000ea4000c1e1b00 */
[----:B--2---:R0:W1:Y:S01]  /*51a0*/  I2F.U64 R0, R2 ;  /* 0x0000000200007312 */ /* 0x0040620000301000 */
[----:B------:R-:W-:Y:S05]  /*51b0*/  BRA `(.L_x_18188) ;  /* 0x0000000000087947 */ /* 0x000fea0003800000 */
.L_x_18207:
[----:B------:R-:W2:Y:S02]  /*51c0*/  LDG.E R0, desc[UR36][R2.64] ;  /* 0x0000002402007981 */ /* 0x000ea4000c1e1900 */
[----:B--2---:R-:W-:-:S07]  /*51d0*/  I2FP.F32.U32 R0, R0 ;  /* 0x0000000000007245 */ /* 0x004fce0000201000 */
.L_x_18188:
[----:B------:R-:W-:Y:S05]  /*51e0*/  BSYNC B6 ;  /* 0x0000000000067941 */ /* 0x000fea0003800000 */
.L_x_18182:
        /* <DEDUP_REMOVED lines=17> */
.L_x_18213:
[----:B------:R-:W0:Y:S02]  /*5300*/  F2I.S64.TRUNC R2, R2 ;  /* 0x0000000200027311 */ /* 0x000e24000020d900 */
[----:B0-----:R-:W-:-:S05]  /*5310*/  IMAD.MOV.U32 R5, RZ, RZ, R2 ;  /* 0x000000ffff057224 */ /* 0x001fca00078e0002 */
[----:B------:R4:W-:Y:S01]  /*5320*/  STG.E.U8 desc[UR36][R16.64], R5 ;  /* 0x0000000510007986 */ /* 0x0009e2000c101124 */
[----:B------:R-:W-:Y:S05]  /*5330*/  BRA `(.L_x_18215) ;  /* 0x0000000c00407947 */ /* 0x000fea0003800000 */
.L_x_18212:
        /* <DEDUP_REMOVED lines=9> */
.L_x_18217:
[----:B------:R-:W0:Y:S02]  /*53d0*/  F2I.FTZ.TRUNC.NTZ R3, R2 ;  /* 0x0000000200037305 */ /* 0x000e24000021f100 */
[----:B0-----:R2:W-:Y:S01]  /*53e0*/  STG.E desc[UR36][R16.64], R3 ;  /* 0x0000000310007986 */ /* 0x0015e2000c101924 */
[----:B------:R-:W-:Y:S05]  /*53f0*/  BRA `(.L_x_18215) ;  /* 0x0000000c00107947 */ /* 0x000fea0003800000 */
.L_x_18216:
[----:B------:R-:W0:Y:S02]  /*5400*/  F2I.FTZ.TRUNC.NTZ R3, R2 ;  /* 0x0000000200037305 */ /* 0x000e24000021f100 */
[----:B0-----:R0:W-:Y:S01]  /*5410*/  STG.E.U16 desc[UR36][R16.64], R3 ;  /* 0x0000000310007986 */ /* 0x0011e2000c101524 */
[----:B------:R-:W-:Y:S05]  /*5420*/  BRA `(.L_x_18215) ;  /* 0x0000000c00047947 */ /* 0x000fea0003800000 */
.L_x_18211:
        /* <DEDUP_REMOVED lines=8> */
.L_x_18219:
[----:B------:R-:W-:-:S05]  /*54b0*/  F2FP.F16.F32.PACK_AB R2, RZ, R2 ;  /* 0x00000002ff02723e */ /* 0x000fca00000000ff */
[----:B------:R0:W-:Y:S01]  /*54c0*/  STG.E.U16 desc[UR36][R16.64], R2 ;  /* 0x0000000210007986 */ /* 0x0001e2000c101524 */
[----:B------:R-:W-:Y:S05]  /*54d0*/  BRA `(.L_x_18215) ;  /* 0x0000000800d87947 */ /* 0x000fea0003800000 */
.L_x_18218:
        /* <DEDUP_REMOVED lines=9> */
.L_x_18221:
[----:B------:R-:W-:-:S04]  /*5570*/  F2FP.F16.F32.PACK_AB R3, RZ, R2 ;  /* 0x00000002ff03723e */ /* 0x000fc800000000ff */
[----:B------:R-:W-:-:S05]  /*5580*/  PRMT R3, R3, 0x5410, RZ ;  /* 0x0000541003037816 */ /* 0x000fca00000000ff */
[----:B------:R0:W-:Y:S01]  /*5590*/  STG.E desc[UR36][R16.64], R3 ;  /* 0x0000000310007986 */ /* 0x0001e2000c101924 */
[----:B------:R-:W-:Y:S05]  /*55a0*/  BRA `(.L_x_18215) ;  /* 0x0000000800a47947 */ /* 0x000fea0003800000 */
.L_x_18220:
[----:B------:R-:W-:-:S06]  /*55b0*/  FMUL.FTZ R2, R2, 1 ;  /* 0x3f80000002027820 */ /* 0x000fcc0000410000 */
[----:B------:R-:W0:Y:S02]  /*55c0*/  F2F.F64.F32 R2, R2 ;  /* 0x0000000200027310 */ /* 0x000e240000201800 */
[----:B0-----:R0:W-:Y:S01]  /*55d0*/  STG.E.64 desc[UR36][R16.64], R2 ;  /* 0x0000000210007986 */ /* 0x0011e2000c101b24 */
[----:B------:R-:W-:Y:S05]  /*55e0*/  BRA `(.L_x_18215) ;  /* 0x0000000800947947 */ /* 0x000fea0003800000 */
.L_x_18210:
        /* <DEDUP_REMOVED lines=12> */
.L_x_18224:
[----:B------:R-:W-:Y:S01]  /*56b0*/  FMUL.FTZ R4, R2, 1 ;  /* 0x3f80000002047820 */ /* 0x000fe20000410000 */
[----:B------:R-:W-:-:S05]  /*56c0*/  CS2R R6, SRZ ;  /* 0x0000000000067805 */ /* 0x000fca000001ff00 */
[----:B------:R-:W0:Y:S02]  /*56d0*/  F2F.F64.F32 R4, R4 ;  /* 0x0000000400047310 */ /* 0x000e240000201800 */
[----:B0-----:R0:W-:Y:S01]  /*56e0*/  STG.E.128 desc[UR36][R16.64], R4 ;  /* 0x0000000410007986 */ /* 0x0011e2000c101d24 */
[----:B------:R-:W-:Y:S05]  /*56f0*/  BRA `(.L_x_18215) ;  /* 0x0000000800507947 */ /* 0x000fea0003800000 */
.L_x_18223:
        /* <DEDUP_REMOVED lines=20> */
.L_x_18228:
[----:B------:R-:W-:Y:S05]  /*5840*/  BSYNC B0 ;  /* 0x0000000000007941 */ /* 0x000fea0003800000 */
.L_x_18227:
[----:B------:R-:W-:-:S05]  /*5850*/  LOP3.LUT R5, R0, R5, RZ, 0xfc, !PT ;  /* 0x0000000500057212 */ /* 0x000fca00078efcff */
[----:B------:R0:W-:Y:S01]  /*5860*/  STG.E.U8 desc[UR36][R16.64], R5 ;  /* 0x0000000510007986 */ /* 0x0001e2000c101124 */
[----:B------:R-:W-:Y:S05]  /*5870*/  BRA `(.L_x_18215) ;  /* 0x0000000400f07947 */ /* 0x000fea0003800000 */
.L_x_18226:
        /* <DEDUP_REMOVED lines=12> */
.L_x_18230:
[----:B------:R-:W-:Y:S01]  /*5940*/  IMAD.MOV.U32 R0, RZ, RZ, 0x7f ;  /* 0x0000007fff007424 */ /* 0x000fe200078e00ff */
[----:B------:R-:W-:-:S04]  /*5950*/  ISETP.GT.U32.AND P0, PT, R4, 0x7f800000, PT ;  /* 0x7f8000000400780c */ /* 0x000fc80003f04070 */
[----:B------:R-:W-:-:S09]  /*5960*/  SEL R0, R0, 0x7c, P0 ;  /* 0x0000007c00007807 */ /* 0x000fd20000000000 */
.L_x_18231:
[----:B------:R-:W-:Y:S05]  /*5970*/  BSYNC B0 ;  /* 0x0000000000007941 */ /* 0x000fea0003800000 */
.L_x_18229:
[----:B------:R-:W-:-:S04]  /*5980*/  LOP3.LUT R2, R2, 0x80000000, RZ, 0xc0, !PT ;  /* 0x8000000002027812 */ /* 0x000fc800078ec0ff */
[----:B------:R-:W-:-:S04]  /*5990*/  SHF.R.U32.HI R3, RZ, 0x18, R2 ;  /* 0x00000018ff037819 */ /* 0x000fc80000011602 */
[----:B------:R-:W-:-:S05]  /*59a0*/  LOP3.LUT R3, R0, R3, RZ, 0xfc, !PT ;  /* 0x0000000300037212 */ /* 0x000fca00078efcff */
[----:B------:R0:W-:Y:S01]  /*59b0*/  STG.E.U8 desc[UR36][R16.64], R3 ;  /* 0x0000000310007986 */ /* 0x0001e2000c101124 */
[----:B------:R-:W-:Y:S05]  /*59c0*/  BRA `(.L_x_18215) ;  /* 0x00000004009c7947 */ /* 0x000fea0003800000 */
.L_x_18225:
[----:B------:R-:W-:-:S05]  /*59d0*/  F2FP.BF16.F32.PACK_AB R2, RZ, R2 ;  /* 0x00000002ff02723e */ /* 0x000fca00000010ff */
[----:B------:R0:W-:Y:S01]  /*59e0*/  STG.E.U16 desc[UR36][R16.64], R2 ;  /* 0x0000000210007986 */ /* 0x0001e2000c101524 */
[----:B------:R-:W-:Y:S05]  /*59f0*/  BRA `(.L_x_18215) ;  /* 0x0000000400907947 */ /* 0x000fea0003800000 */
.L_x_18222:
        /* <DEDUP_REMOVED lines=11> */
.L_x_18234:
        /* <DEDUP_REMOVED lines=16> */
.L_x_18237:
[----:B------:R-:W-:-:S04]  /*5bb0*/  LOP3.LUT R2, R2, 0x80000000, RZ, 0xc0, !PT ;  /* 0x8000000002027812 */ /* 0x000fc800078ec0ff */
[----:B------:R-:W-:-:S04]  /*5bc0*/  SHF.R.U32.HI R3, RZ, 0x18, R2 ;  /* 0x00000018ff037819 */ /* 0x000fc80000011602 */
[----:B------:R-:W-:-:S04]  /*5bd0*/  LOP3.LUT R0, R0, R3, RZ, 0xfc, !PT ;  /* 0x0000000300007212 */ /* 0x000fc800078efcff */
[----:B------:R-:W-:-:S07]  /*5be0*/  PRMT R8, R0, 0x7610, R8 ;  /* 0x0000761000087816 */ /* 0x000fce0000000008 */
.L_x_18236:
[----:B------:R-:W-:Y:S05]  /*5bf0*/  BSYNC B0 ;  /* 0x0000000000007941 */ /* 0x000fea0003800000 */
.L_x_18235:
[----:B------:R0:W-:Y:S01]  /*5c00*/  STG.E.U8 desc[UR36][R16.64], R8 ;  /* 0x0000000810007986 */ /* 0x0001e2000c101124 */
[----:B------:R-:W-:Y:S05]  /*5c10*/  BRA `(.L_x_18215) ;  /* 0x0000000400087947 */ /* 0x000fea0003800000 */
.L_x_18233:
        /* <DEDUP_REMOVED lines=16> */
.L_x_18240:
[----:B------:R-:W-:-:S04]  /*5d20*/  LOP3.LUT R2, R2, 0x80000000, RZ, 0xc0, !PT ;  /* 0x8000000002027812 */ /* 0x000fc800078ec0ff */
[----:B------:R-:W-:-:S04]  /*5d30*/  SHF.R.U32.HI R3, RZ, 0x18, R2 ;  /* 0x00000018ff037819 */ /* 0x000fc80000011602 */
[----:B------:R-:W-:-:S04]  /*5d40*/  LOP3.LUT R0, R0, R3, RZ, 0xfc, !PT ;  /* 0x0000000300007212 */ /* 0x000fc800078efcff */
[----:B------:R-:W-:-:S07]  /*5d50*/  PRMT R8, R0, 0x7610, R8 ;  /* 0x0000761000087816 */ /* 0x000fce0000000008 */
.L_x_18239:
[----:B------:R-:W-:Y:S05]  /*5d60*/  BSYNC B0 ;  /* 0x0000000000007941 */ /* 0x000fea0003800000 */
.L_x_18238:
[----:B------:R0:W-:Y:S01]  /*5d70*/  STG.E.U8 desc[UR36][R16.64], R8 ;  /* 0x0000000810007986 */ /* 0x0001e2000c101124 */
[----:B------:R-:W-:Y:S05]  /*5d80*/  BRA `(.L_x_18215) ;  /* 0x0000000000ac7947 */ /* 0x000fea0003800000 */
.L_x_18232:
        /* <DEDUP_REMOVED lines=21> */
.L_x_18214:
        /* <DEDUP_REMOVED lines=16> */
.L_x_18243:
[----:B------:R-:W-:Y:S05]  /*5fe0*/  BRA `(.L_x_18215) ;  /* 0x0000000000147947 */ /* 0x000fea0003800000 */
.L_x_18242:
[----:B------:R-:W0:Y:S02]  /*5ff0*/  F2I.U64.TRUNC R2, R2 ;  /* 0x0000000200027311 */ /* 0x000e24000020d800 */
[----:B0-----:R0:W-:Y:S01]  /*6000*/  STG.E.64 desc[UR36][R16.64], R2 ;  /* 0x0000000210007986 */ /* 0x0011e2000c101b24 */
[----:B------:R-:W-:Y:S05]  /*6010*/  BRA `(.L_x_18215) ;  /* 0x0000000000087947 */ /* 0x000fea0003800000 */
.L_x_18241:
[----:B------:R-:W0:Y:S02]  /*6020*/  F2I.FTZ.U32.TRUNC.NTZ R3, R2 ;  /* 0x0000000200037305 */ /* 0x000e24000021f000 */
[----:B0-----:R0:W-:Y:S02]  /*6030*/  STG.E desc[UR36][R16.64], R3 ;  /* 0x0000000310007986 */ /* 0x0011e4000c101924 */
.L_x_18215:
[----:B------:R-:W-:-:S07]  /*6040*/  VIADD R19, R19, 0x80 ;  /* 0x0000008013137836 */ /* 0x000fce0000000000 */
.L_x_18180:
[----:B------:R-:W-:Y:S05]  /*6050*/  BSYNC B7 ;  /* 0x0000000000077941 */ /* 0x000fea0003800000 */
.L_x_18179:
        /* <DEDUP_REMOVED lines=307> */
.L_x_18246:
        /* <DEDUP_REMOVED lines=22> */
.L_x_18251:
[----:B------:R-:W2:Y:S02]  /*74f0*/  LDG.E.U8 R0, desc[UR36][R2.64] ;  /* 0x0000002402007981 */ /* 0x000ea4000c1e1100 */
[----:B--2---:R-:W-:Y:S01]  /*7500*/  I2FP.F32.U32 R0, R0 ;  /* 0x0000000000007245 */ /* 0x004fe20000201000 */
[----:B------:R-:W-:Y:S06]  /*7510*/  BRA `(.L_x_18253) ;  /* 0x0000000c002c7947 */ /* 0x000fec0003800000 */
.L_x_18250:
        /* <DEDUP_REMOVED lines=9> */
.L_x_18255:
[----:B------:R-:W2:Y:S02]  /*75b0*/  LDG.E R0, desc[UR36][R2.64] ;  /* 0x0000002402007981 */ /* 0x000ea4000c1e1900 */
[----:B--2---:R-:W-:Y:S01]  /*75c0*/  I2FP.F32.S32 R0, R0 ;  /* 0x0000000000007245 */ /* 0x004fe20000201400 */
[----:B------:R-:W-:Y:S06]  /*75d0*/  BRA `(.L_x_18253) ;  /* 0x0000000800fc7947 */ /* 0x000fec0003800000 */
.L_x_18254:
[----:B------:R-:W2:Y:S02]  /*75e0*/  LDG.E.U16 R0, desc[UR36][R2.64] ;  /* 0x0000002402007981 */ /* 0x000ea4000c1e1500 */
[----:B--2---:R-:W0:Y:S01]  /*75f0*/  I2F.S16 R0, R0 ;  /* 0x0000000000007306 */ /* 0x004e220000101400 */
[----:B------:R-:W-:Y:S05]  /*7600*/  BRA `(.L_x_18253) ;  /* 0x0000000800f07947 */ /* 0x000fea0003800000 */
.L_x_18249:
        /* <DEDUP_REMOVED lines=8> */
.L_x_18257:
[----:B------:R-:W2:Y:S02]  /*7690*/  LDG.E.U16 R0, desc[UR36][R2.64] ;  /* 0x0000002402007981 */ /* 0x000ea4000c1e1500 */
[----:B--2---:R-:W-:Y:S01]  /*76a0*/  HADD2.F32 R0, -RZ, R0.H0_H0 ;  /* 0x20000000ff007230 */ /* 0x004fe20000004100 */
[----:B------:R-:W-:Y:S06]  /*76b0*/  BRA `(.L_x_18253) ;  /* 0x0000000800c47947 */ /* 0x000fec0003800000 */
.L_x_18256:
        /* <DEDUP_REMOVED lines=8> */
.L_x_18259:
[----:B------:R-:W2:Y:S02]  /*7740*/  LDG.E.U16 R0, desc[UR36][R2.64] ;  /* 0x0000002402007981 */ /* 0x000ea4000c1e1500 */
[----:B--2---:R-:W-:Y:S01]  /*7750*/  HADD2.F32 R0, -RZ, R0.H0_H0 ;  /* 0x20000000ff007230 */ /* 0x004fe20000004100 */
[----:B------:R-:W-:Y:S06]  /*7760*/  BRA `(.L_x_18253) ;  /* 0x0000000800987947 */ /* 0x000fec0003800000 */
.L_x_18258:
[----:B------:R-:W2:Y:S01]  /*7770*/  LDG.E.64 R2, desc[UR36][R2.64] ;  /* 0x0000002402027981 */ /* 0x000ea2000c1e1b00 */
[----:B------:R-:W-:Y:S01]  /*7780*/  UMOV UR4, 0xf0000000 ;  /* 0xf000000000047882 */ /* 0x000fe20000000000 */
[----:B------:R-:W-:Y:S01]  /*7790*/  UMOV UR5, 0x380fffff ;  /* 0x380fffff00057882 */ /* 0x000fe20000000000 */
[----:B--2---:R-:W0:Y:S01]  /*77a0*/  F2F.F32.F64 R0, R2 ;  /* 0x0000000200007310 */ /* 0x004e220000301000 */
[----:B------:R-:W-:-:S14]  /*77b0*/  DSETP.GEU.AND P0, PT, |R2|, UR4, PT ;  /* 0x0000000402007e2a */ /* 0x000fdc000bf0e200 */
[----:B0-----:R-:W-:Y:S01]  /*77c0*/  @!P0 FMUL R0, R0, 1.175494350822287508e-38 ;  /* 0x0080000000008820 */ /* 0x001fe20000400000 */
[----:B------:R-:W-:Y:S06]  /*77d0*/  BRA `(.L_x_18253) ;  /* 0x00000008007c7947 */ /* 0x000fec0003800000 */
.L_x_18248:
        /* <DEDUP_REMOVED lines=12> */
.L_x_18262:
[----:B------:R-:W2:Y:S01]  /*78a0*/  LDG.E.64 R2, desc[UR36][R2.64] ;  /* 0x0000002402027981 */ /* 0x000ea2000c1e1b00 */
[----:B------:R-:W-:Y:S01]  /*78b0*/  UMOV UR4, 0xf0000000 ;  /* 0xf000000000047882 */ /* 0x000fe20000000000 */
[----:B------:R-:W-:Y:S01]  /*78c0*/  UMOV UR5, 0x380fffff ;  /* 0x380fffff00057882 */ /* 0x000fe20000000000 */
[----:B--2---:R-:W0:Y:S01]  /*78d0*/  F2F.F32.F64 R0, R2 ;  /* 0x0000000200007310 */ /* 0x004e220000301000 */
[----:B------:R-:W-:-:S14]  /*78e0*/  DSETP.GEU.AND P0, PT, |R2|, UR4, PT ;  /* 0x0000000402007e2a */ /* 0x000fdc000bf0e200 */
[----:B0-----:R-:W-:Y:S01]  /*78f0*/  @!P0 FMUL R0, R0, 1.175494350822287508e-38 ;  /* 0x0080000000008820 */ /* 0x001fe20000400000 */
[----:B------:R-:W-:Y:S06]  /*7900*/  BRA `(.L_x_18253) ;  /* 0x0000000800307947 */ /* 0x000fec0003800000 */
.L_x_18261:
        /* <DEDUP_REMOVED lines=26> */
.L_x_18264:
        /* <DEDUP_REMOVED lines=13> */
.L_x_18263:
[----:B------:R-:W2:Y:S02]  /*7b80*/  LDG.E.U16 R0, desc[UR36][R2.64] ;  /* 0x0000002402007981 */ /* 0x000ea4000c1e1500 */
[----:B--2---:R-:W-:Y:S01]  /*7b90*/  IMAD.U32 R0, R0, 0x10000, RZ ;  /* 0x0001000000007824 */ /* 0x004fe200078e00ff */
[----:B------:R-:W-:Y:S06]  /*7ba0*/  BRA `(.L_x_18253) ;  /* 0x0000000400887947 */ /* 0x000fec0003800000 */
.L_x_18260:
        /* <DEDUP_REMOVED lines=11> */
.L_x_18267:
        /* <DEDUP_REMOVED lines=20> */
.L_x_18269:
[----:B------:R-:W-:Y:S05]  /*7da0*/  BSYNC B0 ;  /* 0x0000000000007941 */ /* 0x000fea0003800000 */
.L_x_18268:
[----:B------:R-:W-:Y:S01]  /*7db0*/  LEA R3, R0, 0x3b800000, 0x17 ;  /* 0x3b80000000037811 */ /* 0x000fe200078eb8ff */
[----:B------:R-:W-:-:S05]  /*7dc0*/  IMAD.SHL.U32 R0, R2, 0x100000, RZ ;  /* 0x0010000002007824 */ /* 0x000fca00078e00ff */
[----:B------:R-:W-:Y:S01]  /*7dd0*/  LOP3.LUT R0, R3, R0, R4, 0xfe, !PT ;  /* 0x0000000003007212 */ /* 0x000fe200078efe04 */
[----:B------:R-:W-:Y:S06]  /*7de0*/  BRA `(.L_x_18253) ;  /* 0x0000000000f87947 */ /* 0x000fec0003800000 */
.L_x_18266:
        /* <DEDUP_REMOVED lines=20> */
.L_x_18271:
[----:B------:R-:W-:Y:S05]  /*7f30*/  BSYNC B0 ;  /* 0x0000000000007941 */ /* 0x000fea0003800000 */
.L_x_18270:
[----:B------:R-:W-:Y:S01]  /*7f40*/  LEA R3, R0, 0x37800000, 0x17 ;  /* 0x3780000000037811 */ /* 0x000fe200078eb8ff */
[----:B------:R-:W-:-:S05]  /*7f50*/  IMAD.SHL.U32 R0, R2, 0x200000, RZ ;  /* 0x0020000002007824 */ /* 0x000fca00078e00ff */
[----:B------:R-:W-:Y:S01]  /*7f60*/  LOP3.LUT R0, R3, R0, R4, 0xfe, !PT ;  /* 0x0000000003007212 */ /* 0x000fe200078efe04 */
[----:B------:R-:W-:Y:S06]  /*7f70*/  BRA `(.L_x_18253) ;  /* 0x0000000000947947 */ /* 0x000fec0003800000 */
.L_x_18265:
        /* <DEDUP_REMOVED lines=14> */
.L_x_18252:
        /* <DEDUP_REMOVED lines=16> */
.L_x_18274:
[----:B------:R-:W-:Y:S01]  /*8160*/  IMAD.MOV.U32 R0, RZ, RZ, RZ ;  /* 0x000000ffff007224 */ /* 0x000fe200078e00ff */
[----:B------:R-:W-:Y:S06]  /*8170*/  BRA `(.L_x_18253) ;  /* 0x0000000000147947 */ /* 0x000fec0003800000 */
.L_x_18273:
[----:B------:R-:W2:Y:S02]  /*8180*/  LDG.E.64 R2, desc[UR36][R2.64] ;  /* 0x0000002402027981 */ /* 0x000ea4000c1e1b00 */
[----:B--2---:R0:W1:Y:S01]  /*8190*/  I2F.U64 R0, R2 ;  /* 0x0000000200007312 */ /* 0x0040620000301000 */
[----:B------:R-:W-:Y:S05]  /*81a0*/  BRA `(.L_x_18253) ;  /* 0x0000000000087947 */ /* 0x000fea0003800000 */
.L_x_18272:
[----:B------:R-:W2:Y:S02]  /*81b0*/  LDG.E R0, desc[UR36][R2.64] ;  /* 0x0000002402007981 */ /* 0x000ea4000c1e1900 */
[----:B--2---:R-:W-:-:S07]  /*81c0*/  I2FP.F32.U32 R0, R0 ;  /* 0x0000000000007245 */ /* 0x004fce0000201000 */
.L_x_18253:
[----:B------:R-:W-:Y:S05]  /*81d0*/  BSYNC B6 ;  /* 0x0000000000067941 */ /* 0x000fea0003800000 */
.L_x_18247:
        /* <DEDUP_REMOVED lines=17> */
.L_x_18278:
[----:B------:R-:W0:Y:S02]  /*82f0*/  F2I.S64.TRUNC R2, R2 ;  /* 0x0000000200027311 */ /* 0x000e24000020d900 */
[----:B0-----:R-:W-:-:S05]  /*8300*/  IMAD.MOV.U32 R5, RZ, RZ, R2 ;  /* 0x000000ffff057224 */ /* 0x001fca00078e0002 */
[----:B------:R0:W-:Y:S01]  /*8310*/  STG.E.U8 desc[UR36][R16.64], R5 ;  /* 0x0000000510007986 */ /* 0x0001e2000c101124 */
[----:B------:R-:W-:Y:S05]  /*8320*/  BRA `(.L_x_18280) ;  /* 0x0000000c00407947 */ /* 0x000fea0003800000 */
.L_x_18277:
        /* <DEDUP_REMOVED lines=9> */
.L_x_18282:
[----:B------:R-:W0:Y:S02]  /*83c0*/  F2I.FTZ.TRUNC.NTZ R3, R2 ;  /* 0x0000000200037305 */ /* 0x000e24000021f100 */
[----:B0-----:R0:W-:Y:S01]  /*83d0*/  STG.E desc[UR36][R16.64], R3 ;  /* 0x0000000310007986 */ /* 0x0011e2000c101924 */
[----:B------:R-:W-:Y:S05]  /*83e0*/  BRA `(.L_x_18280) ;  /* 0x0000000c00107947 */ /* 0x000fea0003800000 */
.L_x_18281:
[----:B------:R-:W0:Y:S02]  /*83f0*/  F2I.FTZ.TRUNC.NTZ R3, R2 ;  /* 0x0000000200037305 */ /* 0x000e24000021f100 */
[----:B0-----:R0:W-:Y:S01]  /*8400*/  STG.E.U16 desc[UR36][R16.64], R3 ;  /* 0x0000000310007986 */ /* 0x0011e2000c101524 */
[----:B------:R-:W-:Y:S05]  /*8410*/  BRA `(.L_x_18280) ;  /* 0x0000000c00047947 */ /* 0x000fea0003800000 */
.L_x_18276:
        /* <DEDUP_REMOVED lines=8> */
.L_x_18284:
[----:B------:R-:W-:-:S05]  /*84a0*/  F2FP.F16.F32.PACK_AB R2, RZ, R2 ;  /* 0x00000002ff02723e */ /* 0x000fca00000000ff */
[----:B------:R0:W-:Y:S01]  /*84b0*/  STG.E.U16 desc[UR36][R16.64], R2 ;  /* 0x0000000210007986 */ /* 0x0001e2000c101524 */
[----:B------:R-:W-:Y:S05]  /*84c0*/  BRA `(.L_x_18280) ;  /* 0x0000000800d87947 */ /* 0x000fea0003800000 */
.L_x_18283:
        /* <DEDUP_REMOVED lines=9> */
.L_x_18286:
[----:B------:R-:W-:-:S04]  /*8560*/  F2FP.F16.F32.PACK_AB R3, RZ, R2 ;  /* 0x00000002ff03723e */ /* 0x000fc800000000ff */
[----:B------:R-:W-:-:S05]  /*8570*/  PRMT R3, R3, 0x5410, RZ ;  /* 0x0000541003037816 */ /* 0x000fca00000000ff */
[----:B------:R0:W-:Y:S01]  /*8580*/  STG.E desc[UR36][R16.64], R3 ;  /* 0x0000000310007986 */ /* 0x0001e2000c101924 */
[----:B------:R-:W-:Y:S05]  /*8590*/  BRA `(.L_x_18280) ;  /* 0x0000000800a47947 */ /* 0x000fea0003800000 */
.L_x_18285:
[----:B------:R-:W-:-:S06]  /*85a0*/  FMUL.FTZ R2, R2, 1 ;  /* 0x3f80000002027820 */ /* 0x000fcc0000410000 */
[----:B------:R-:W0:Y:S02]  /*85b0*/  F2F.F64.F32 R2, R2 ;  /* 0x0000000200027310 */ /* 0x000e240000201800 */
[----:B0-----:R0:W-:Y:S01]  /*85c0*/  STG.E.64 desc[UR36][R16.64], R2 ;  /* 0x0000000210007986 */ /* 0x0011e2000c101b24 */
[----:B------:R-:W-:Y:S05]  /*85d0*/  BRA `(.L_x_18280) ;  /* 0x0000000800947947 */ /* 0x000fea0003800000 */
.L_x_18275:
        /* <DEDUP_REMOVED lines=12> */
.L_x_18289:
[----:B------:R-:W-:Y:S01]  /*86a0*/  FMUL.FTZ R4, R2, 1 ;  /* 0x3f80000002047820 */ /* 0x000fe20000410000 */
[----:B------:R-:W-:-:S05]  /*86b0*/  CS2R R6, SRZ ;  /* 0x0000000000067805 */ /* 0x000fca000001ff00 */
[----:B------:R-:W0:Y:S02]  /*86c0*/  F2F.F64.F32 R4, R4 ;  /* 0x0000000400047310 */ /* 0x000e240000201800 */
[----:B0-----:R0:W-:Y:S01]  /*86d0*/  STG.E.128 desc[UR36][R16.64], R4 ;  /* 0x0000000410007986 */ /* 0x0011e2000c101d24 */
[----:B------:R-:W-:Y:S05]  /*86e0*/  BRA `(.L_x_18280) ;  /* 0x0000000800507947 */ /* 0x000fea0003800000 */
.L_x_18288:
        /* <DEDUP_REMOVED lines=20> */
.L_x_18293:
[----:B------:R-:W-:Y:S05]  /*8830*/  BSYNC B0 ;  /* 0x0000000000007941 */ /* 0x000fea0003800000 */
.L_x_18292:
[----:B------:R-:W-:-:S05]  /*8840*/  LOP3.LUT R5, R0, R5, RZ, 0xfc, !PT ;  /* 0x0000000500057212 */ /* 0x000fca00078efcff */
[----:B------:R0:W-:Y:S01]  /*8850*/  STG.E.U8 desc[UR36][R16.64], R5 ;  /* 0x0000000510007986 */ /* 0x0001e2000c101124 */
[----:B------:R-:W-:Y:S05]  /*8860*/  BRA `(.L_x_18280) ;  /* 0x0000000400f07947 */ /* 0x000fea0003800000 */
.L_x_18291:
        /* <DEDUP_REMOVED lines=12> */
.L_x_18295:
[----:B------:R-:W-:Y:S01]  /*8930*/  IMAD.MOV.U32 R0, RZ, RZ, 0x7f ;  /* 0x0000007fff007424 */ /* 0x000fe200078e00ff */
[----:B------:R-:W-:-:S04]  /*8940*/  ISETP.GT.U32.AND P0, PT, R4, 0x7f800000, PT ;  /* 0x7f8000000400780c */ /* 0x000fc80003f04070 */
[----:B------:R-:W-:-:S09]  /*8950*/  SEL R0, R0, 0x7c, P0 ;  /* 0x0000007c00007807 */ /* 0x000fd20000000000 */
.L_x_18296:
[----:B------:R-:W-:Y:S05]  /*8960*/  BSYNC B0 ;  /* 0x0000000000007941 */ /* 0x000fea0003800000 */
.L_x_18294:
[----:B------:R-:W-:-:S04]  /*8970*/  LOP3.LUT R2, R2, 0x80000000, RZ, 0xc0, !PT ;  /* 0x8000000002027812 */ /* 0x000fc800078ec0ff */
[----:B------:R-:W-:-:S04]  /*8980*/  SHF.R.U32.HI R3, RZ, 0x18, R2 ;  /* 0x00000018ff037819 */ /* 0x000fc80000011602 */
[----:B------:R-:W-:-:S05]  /*8990*/  LOP3.LUT R3, R0, R3, RZ, 0xfc, !PT ;  /* 0x0000000300037212 */ /* 0x000fca00078efcff */
[----:B------:R0:W-:Y:S01]  /*89a0*/  STG.E.U8 desc[UR36][R16.64], R3 ;  /* 0x0000000310007986 */ /* 0x0001e2000c101124 */
[----:B------:R-:W-:Y:S05]  /*89b0*/  BRA `(.L_x_18280) ;  /* 0x00000004009c7947 */ /* 0x000fea0003800000 */
.L_x_18290:
[----:B------:R-:W-:-:S05]  /*89c0*/  F2FP.BF16.F32.PACK_AB R2, RZ, R2 ;  /* 0x00000002ff02723e */ /* 0x000fca00000010ff */
[----:B------:R0:W-:Y:S01]  /*89d0*/  STG.E.U16 desc[UR36][R16.64], R2 ;  /* 0x0000000210007986 */ /* 0x0001e2000c101524 */
[----:B------:R-:W-:Y:S05]  /*89e0*/  BRA `(.L_x_18280) ;  /* 0x0000000400907947 */ /* 0x000fea0003800000 */
.L_x_18287:
        /* <DEDUP_REMOVED lines=11> */
.L_x_18299:
        /* <DEDUP_REMOVED lines=16> */
.L_x_18302:
[----:B------:R-:W-:-:S04]  /*8ba0*/  LOP3.LUT R2, R2, 0x80000000, RZ, 0xc0, !PT ;  /* 0x8000000002027812 */ /* 0x000fc800078ec0ff */
[----:B------:R-:W-:-:S04]  /*8bb0*/  SHF.R.U32.HI R3, RZ, 0x18, R2 ;  /* 0x00000018ff037819 */ /* 0x000fc80000011602 */
[----:B------:R-:W-:-:S04]  /*8bc0*/  LOP3.LUT R0, R0, R3, RZ, 0xfc, !PT ;  /* 0x0000000300007212 */ /* 0x000fc800078efcff */
[----:B------:R-:W-:-:S07]  /*8bd0*/  PRMT R8, R0, 0x7610, R8 ;  /* 0x0000761000087816 */ /* 0x000fce0000000008 */
.L_x_18301:
[----:B------:R-:W-:Y:S05]  /*8be0*/  BSYNC B0 ;  /* 0x0000000000007941 */ /* 0x000fea0003800000 */
.L_x_18300:
[----:B------:R3:W-:Y:S01]  /*8bf0*/  STG.E.U8 desc[UR36][R16.64], R8 ;  /* 0x0000000810007986 */ /* 0x0007e2000c101124 */
[----:B------:R-:W-:Y:S05]  /*8c00*/  BRA `(.L_x_18280) ;  /* 0x0000000400087947 */ /* 0x000fea0003800000 */
.L_x_18298:
        /* <DEDUP_REMOVED lines=16> */
.L_x_18305:
[----:B------:R-:W-:-:S04]  /*8d10*/  LOP3.LUT R2, R2, 0x80000000, RZ, 0xc0, !PT ;  /* 0x8000000002027812 */ /* 0x000fc800078ec0ff */
[----:B------:R-:W-:-:S04]  /*8d20*/  SHF.R.U32.HI R3, RZ, 0x18, R2 ;  /* 0x00000018ff037819 */ /* 0x000fc80000011602 */
[----:B------:R-:W-:-:S04]  /*8d30*/  LOP3.LUT R0, R0, R3, RZ, 0xfc, !PT ;  /* 0x0000000300007212 */ /* 0x000fc800078efcff */
[----:B------:R-:W-:-:S07]  /*8d40*/  PRMT R8, R0, 0x7610, R8 ;  /* 0x0000761000087816 */ /* 0x000fce0000000008 */
.L_x_18304:
[----:B------:R-:W-:Y:S05]  /*8d50*/  BSYNC B0 ;  /* 0x0000000000007941 */ /* 0x000fea0003800000 */
.L_x_18303:
[----:B------:R0:W-:Y:S01]  /*8d60*/  STG.E.U8 desc[UR36][R16.64], R8 ;  /* 0x0000000810007986 */ /* 0x0001e2000c101124 */
[----:B------:R-:W-:Y:S05]  /*8d70*/  BRA `(.L_x_18280) ;  /* 0x0000000000ac7947 */ /* 0x000fea0003800000 */
.L_x_18297:
        /* <DEDUP_REMOVED lines=21> */
.L_x_18279:
        /* <DEDUP_REMOVED lines=16> */
.L_x_18308:
[----:B------:R-:W-:Y:S05]  /*8fd0*/  BRA `(.L_x_18280) ;  /* 0x0000000000147947 */ /* 0x000fea0003800000 */
.L_x_18307:
[----:B------:R-:W0:Y:S02]  /*8fe0*/  F2I.U64.TRUNC R2, R2 ;  /* 0x0000000200027311 */ /* 0x000e24000020d800 */
[----:B0-----:R2:W-:Y:S01]  /*8ff0*/  STG.E.64 desc[UR36][R16.64], R2 ;  /* 0x0000000210007986 */ /* 0x0015e2000c101b24 */
[----:B------:R-:W-:Y:S05]  /*9000*/  BRA `(.L_x_18280) ;  /* 0x0000000000087947 */ /* 0x000fea0003800000 */
.L_x_18306:
[----:B------:R-:W0:Y:S02]  /*9010*/  F2I.FTZ.U32.TRUNC.NTZ R3, R2 ;  /* 0x0000000200037305 */ /* 0x000e24000021f000 */
[----:B0-----:R0:W-:Y:S02]  /*9020*/  STG.E desc[UR36][R16.64], R3 ;  /* 0x0000000310007986 */ /* 0x0011e4000c101924 */
.L_x_18280:
[----:B------:R-:W-:-:S07]  /*9030*/  VIADD R19, R19, 0x80 ;  /* 0x0000008013137836 */ /* 0x000fce0000000000 */
.L_x_18245:
[----:B------:R-:W-:Y:S05]  /*9040*/  BSYNC B7 ;  /* 0x0000000000077941 */ /* 0x000fea0003800000 */
.L_x_18244:
        /* <DEDUP_REMOVED lines=306> */
.L_x_18309:
        /* <DEDUP_REMOVED lines=22> */
.L_x_18314:
[----:B------:R-:W2:Y:S02]  /*a4d0*/  LDG.E.U8 R0, desc[UR36][R2.64] ;  /* 0x0000002402007981 */ /* 0x000ea4000c1e1100 */
[----:B--2---:R-:W-:Y:S01]  /*a4e0*/  I2FP.F32.U32 R0, R0 ;  /* 0x0000000000007245 */ /* 0x004fe20000201000 */
[----:B------:R-:W-:Y:S06]  /*a4f0*/  BRA `(.L_x_18316) ;  /* 0x0000000c002c7947 */ /* 0x000fec0003800000 */
.L_x_18313:
        /* <DEDUP_REMOVED lines=9> */
.L_x_18318:
[----:B------:R-:W2:Y:S02]  /*a590*/  LDG.E R0, desc[UR36][R2.64] ;  /* 0x0000002402007981 */ /* 0x000ea4000c1e1900 */
[----:B--2---:R-:W-:Y:S01]  /*a5a0*/  I2FP.F32.S32 R0, R0 ;  /* 0x0000000000007245 */ /* 0x004fe20000201400 */
[----:B------:R-:W-:Y:S06]  /*a5b0*/  BRA `(.L_x_18316) ;  /* 0x0000000800fc7947 */ /* 0x000fec0003800000 */
.L_x_18317:
[----:B------:R-:W2:Y:S02]  /*a5c0*/  LDG.E.U16 R0, desc[UR36][R2.64] ;  /* 0x0000002402007981 */ /* 0x000ea4000c1e1500 */
[----:B--2---:R-:W0:Y:S01]  /*a5d0*/  I2F.S16 R0, R0 ;  /* 0x0000000000007306 */ /* 0x004e220000101400 */
[----:B------:R-:W-:Y:S05]  /*a5e0*/  BRA `(.L_x_18316) ;  /* 0x0000000800f07947 */ /* 0x000fea0003800000 */
.L_x_18312:
        /* <DEDUP_REMOVED lines=8> */
.L_x_18320:
[----:B------:R-:W2:Y:S02]  /*a670*/  LDG.E.U16 R0, desc[UR36][R2.64] ;  /* 0x0000002402007981 */ /* 0x000ea4000c1e1500 */
[----:B--2---:R-:W-:Y:S01]  /*a680*/  HADD2.F32 R0, -RZ, R0.H0_H0 ;  /* 0x20000000ff007230 */ /* 0x004fe20000004100 */
[----:B------:R-:W-:Y:S06]  /*a690*/  BRA `(.L_x_18316) ;  /* 0x0000000800c47947 */ /* 0x000fec0003800000 */
.L_x_18319:
        /* <DEDUP_REMOVED lines=8> */
.L_x_18322:
[----:B------:R-:W2:Y:S02]  /*a720*/  LDG.E.U16 R0, desc[UR36][R2.64] ;  /* 0x0000002402007981 */ /* 0x000ea4000c1e1500 */
[----:B--2---:R-:W-:Y:S01]  /*a730*/  HADD2.F32 R0, -RZ, R0.H0_H0 ;  /* 0x20000000ff007230 */ /* 0x004fe20000004100 */
[----:B------:R-:W-:Y:S06]  /*a740*/  BRA `(.L_x_18316) ;  /* 0x0000000800987947 */ /* 0x000fec0003800000 */
.L_x_18321:
[----:B------:R-:W2:Y:S01]  /*a750*/  LDG.E.64 R2, desc[UR36][R2.64] ;  /* 0x0000002402027981 */ /* 0x000ea2000c1e1b00 */
[----:B------:R-:W-:Y:S01]  /*a760*/  UMOV UR4, 0xf0000000 ;  /* 0xf000000000047882 */ /* 0x000fe20000000000 */
[----:B------:R-:W-:Y:S01]  /*a770*/  UMOV UR5, 0x380fffff ;  /* 0x380fffff00057882 */ /* 0x000fe20000000000 */
[----:B--2---:R-:W0:Y:S01]  /*a780*/  F2F.F32.F64 R0, R2 ;  /* 0x0000000200007310 */ /* 0x004e220000301000 */
[----:B------:R-:W-:-:S14]  /*a790*/  DSETP.GEU.AND P0, PT, |R2|, UR4, PT ;  /* 0x0000000402007e2a */ /* 0x000fdc000bf0e200 */
[----:B0-----:R-:W-:Y:S01]  /*a7a0*/  @!P0 FMUL R0, R0, 1.175494350822287508e-38 ;  /* 0x0080000000008820 */ /* 0x001fe20000400000 */
[----:B------:R-:W-:Y:S06]  /*a7b0*/  BRA `(.L_x_18316) ;  /* 0x00000008007c7947 */ /* 0x000fec0003800000 */
.L_x_18311:
        /* <DEDUP_REMOVED lines=12> */
.L_x_18325:
[----:B------:R-:W2:Y:S01]  /*a880*/  LDG.E.64 R2, desc[UR36][R2.64] ;  /* 0x0000002402027981 */ /* 0x000ea2000c1e1b00 */
[----:B------:R-:W-:Y:S01]  /*a890*/  UMOV UR4, 0xf0000000 ;  /* 0xf000000000047882 */ /* 0x000fe20000000000 */
[----:B------:R-:W-:Y:S01]  /*a8a0*/  UMOV UR5, 0x380fffff ;  /* 0x380fffff00057882 */ /* 0x000fe20000000000 */
[----:B--2---:R-:W0:Y:S01]  /*a8b0*/  F2F.F32.F64 R0, R2 ;  /* 0x0000000200007310 */ /* 0x004e220000301000 */
[----:B------:R-:W-:-:S14]  /*a8c0*/  DSETP.GEU.AND P0, PT, |R2|, UR4, PT ;  /* 0x0000000402007e2a */ /* 0x000fdc000bf0e200 */
[----:B0-----:R-:W-:Y:S01]  /*a8d0*/  @!P0 FMUL R0, R0, 1.175494350822287508e-38 ;  /* 0x0080000000008820 */ /* 0x001fe20000400000 */
[----:B------:R-:W-:Y:S06]  /*a8e0*/  BRA `(.L_x_18316) ;  /* 0x0000000800307947 */ /* 0x000fec0003800000 */
.L_x_18324:
        /* <DEDUP_REMOVED lines=26> */
.L_x_18327:
        /* <DEDUP_REMOVED lines=13> */
.L_x_18326:
[----:B------:R-:W2:Y:S02]  /*ab60*/  LDG.E.U16 R0, desc[UR36][R2.64] ;  /* 0x0000002402007981 */ /* 0x000ea4000c1e1500 */
[----:B--2---:R-:W-:Y:S01]  /*ab70*/  IMAD.U32 R0, R0, 0x10000, RZ ;  /* 0x0001000000007824 */ /* 0x004fe200078e00ff */
[----:B------:R-:W-:Y:S06]  /*ab80*/  BRA `(.L_x_18316) ;  /* 0x0000000400887947 */ /* 0x000fec0003800000 */
.L_x_18323:
        /* <DEDUP_REMOVED lines=11> */
.L_x_18330:
        /* <DEDUP_REMOVED lines=20> */
.L_x_18332:
[----:B------:R-:W-:Y:S05]  /*ad80*/  BSYNC B0 ;  /* 0x0000000000007941 */ /* 0x000fea0003800000 */
.L_x_18331:
[----:B------:R-:W-:Y:S01]  /*ad90*/  LEA R3, R0, 0x3b800000, 0x17 ;  /* 0x3b80000000037811 */ /* 0x000fe200078eb8ff */
[----:B------:R-:W-:-:S05]  /*ada0*/  IMAD.SHL.U32 R0, R2, 0x100000, RZ ;  /* 0x0010000002007824 */ /* 0x000fca00078e00ff */
[----:B------:R-:W-:Y:S01]  /*adb0*/  LOP3.LUT R0, R3, R0, R4, 0xfe, !PT ;  /* 0x0000000003007212 */ /* 0x000fe200078efe04 */
[----:B------:R-:W-:Y:S06]  /*adc0*/  BRA `(.L_x_18316) ;  /* 0x0000000000f87947 */ /* 0x000fec0003800000 */
.L_x_18329:
        /* <DEDUP_REMOVED lines=20> */
.L_x_18334:
[----:B------:R-:W-:Y:S05]  /*af10*/  BSYNC B0 ;  /* 0x0000000000007941 */ /* 0x000fea0003800000 */
.L_x_18333:
[----:B------:R-:W-:Y:S01]  /*af20*/  LEA R3, R0, 0x37800000, 0x17 ;  /* 0x3780000000037811 */ /* 0x000fe200078eb8ff */
[----:B------:R-:W-:-:S05]  /*af30*/  IMAD.SHL.U32 R0, R2, 0x200000, RZ ;  /* 0x0020000002007824 */ /* 0x000fca00078e00ff */
[----:B------:R-:W-:Y:S01]  /*af40*/  LOP3.LUT R0, R3, R0, R4, 0xfe, !PT ;  /* 0x0000000003007212 */ /* 0x000fe200078efe04 */
[----:B------:R-:W-:Y:S06]  /*af50*/  BRA `(.L_x_18316) ;  /* 0x0000000000947947 */ /* 0x000fec0003800000 */
.L_x_18328:
        /* <DEDUP_REMOVED lines=14> */
.L_x_18315:
        /* <DEDUP_REMOVED lines=16> */
.L_x_18337:
[----:B------:R-:W-:Y:S01]  /*b140*/  IMAD.MOV.U32 R0, RZ, RZ, RZ ;  /* 0x000000ffff007224 */ /* 0x000fe200078e00ff */
[----:B------:R-:W-:Y:S06]  /*b150*/  BRA `(.L_x_18316) ;  /* 0x0000000000147947 */ /* 0x000fec0003800000 */
.L_x_18336:
[----:B------:R-:W2:Y:S02]  /*b160*/  LDG.E.64 R2, desc[UR36][R2.64] ;  /* 0x0000002402027981 */ /* 0x000ea4000c1e1b00 */
[----:B--2---:R0:W1:Y:S01]  /*b170*/  I2F.U64 R0, R2 ;  /* 0x0000000200007312 */ /* 0x0040620000301000 */
[----:B------:R-:W-:Y:S05]  /*b180*/  BRA `(.L_x_18316) ;  /* 0x0000000000087947 */ /* 0x000fea0003800000 */
.L_x_18335:
[----:B------:R-:W2:Y:S02]  /*b190*/  LDG.E R0, desc[UR36][R2.64] ;  /* 0x0000002402007981 */ /* 0x000ea4000c1e1900 */
[----:B--2---:R-:W-:-:S07]  /*b1a0*/  I2FP.F32.U32 R0, R0 ;  /* 0x0000000000007245 */ /* 0x004fce0000201000 */
.L_x_18316:
[----:B------:R-:W-:Y:S05]  /*b1b0*/  BSYNC B6 ;  /* 0x0000000000067941 */ /* 0x000fea0003800000 */
.L_x_18310:
        /* <DEDUP_REMOVED lines=17> */
.L_x_18341:
[----:B------:R-:W0:Y:S02]  /*b2d0*/  F2I.S64.TRUNC R2, R2 ;  /* 0x0000000200027311 */ /* 0x000e24000020d900 */
[----:B0-----:R-:W-:-:S05]  /*b2e0*/  IMAD.MOV.U32 R5, RZ, RZ, R2 ;  /* 0x000000ffff057224 */ /* 0x001fca00078e0002 */
[----:B------:R-:W-:Y:S01]  /*b2f0*/  STG.E.U8 desc[UR36][R16.64], R5 ;  /* 0x0000000510007986 */ /* 0x000fe2000c101124 */
[----:B------:R-:W-:Y:S05]  /*b300*/  EXIT ;  /* 0x000000000000794d */ /* 0x000fea0003800000 */
.L_x_18340:
        /* <DEDUP_REMOVED lines=9> */
.L_x_18344:
[----:B------:R-:W0:Y:S02]  /*b3a0*/  F2I.FTZ.TRUNC.NTZ R3, R2 ;  /* 0x0000000200037305 */ /* 0x000e24000021f100 */
[----:B0-----:R-:W-:Y:S01]  /*b3b0*/  STG.E desc[UR36][R16.64], R3 ;  /* 0x0000000310007986 */ /* 0x001fe2000c101924 */
[----:B------:R-:W-:Y:S05]  /*b3c0*/  EXIT ;  /* 0x000000000000794d */ /* 0x000fea0003800000 */
.L_x_18343:
[----:B------:R-:W0:Y:S02]  /*b3d0*/  F2I.FTZ.TRUNC.NTZ R3, R2 ;  /* 0x0000000200037305 */ /* 0x000e24000021f100 */
[----:B0-----:R-:W-:Y:S01]  /*b3e0*/  STG.E.U16 desc[UR36][R16.64], R3 ;  /* 0x0000000310007986 */ /* 0x001fe2000c101524 */
[----:B------:R-:W-:Y:S05]  /*b3f0*/  EXIT ;  /* 0x000000000000794d */ /* 0x000fea0003800000 */
.L_x_18339:
        /* <DEDUP_REMOVED lines=8> */
.L_x_18346:
[----:B------:R-:W-:-:S05]  /*b480*/  F2FP.F16.F32.PACK_AB R2, RZ, R2 ;  /* 0x00000002ff02723e */ /* 0x000fca00000000ff */
[----:B------:R-:W-:Y:S01]  /*b490*/  STG.E.U16 desc[UR36][R16.64], R2 ;  /* 0x0000000210007986 */ /* 0x000fe2000c101524 */
[----:B------:R-:W-:Y:S05]  /*b4a0*/  EXIT ;  /* 0x000000000000794d */ /* 0x000fea0003800000 */
.L_x_18345:
        /* <DEDUP_REMOVED lines=9> */
.L_x_18348:
[----:B------:R-:W-:-:S04]  /*b540*/  F2FP.F16.F32.PACK_AB R3, RZ, R2 ;  /* 0x00000002ff03723e */ /* 0x000fc800000000ff */
[----:B------:R-:W-:-:S05]  /*b550*/  PRMT R3, R3, 0x5410, RZ ;  /* 0x0000541003037816 */ /* 0x000fca00000000ff */
[----:B------:R-:W-:Y:S01]  /*b560*/  STG.E desc[UR36][R16.64], R3 ;  /* 0x0000000310007986 */ /* 0x000fe2000c101924 */
[----:B------:R-:W-:Y:S05]  /*b570*/  EXIT ;  /* 0x000000000000794d */ /* 0x000fea0003800000 */
.L_x_18347:
[----:B------:R-:W-:-:S06]  /*b580*/  FMUL.FTZ R2, R2, 1 ;  /* 0x3f80000002027820 */ /* 0x000fcc0000410000 */
[----:B------:R-:W0:Y:S02]  /*b590*/  F2F.F64.F32 R2, R2 ;  /* 0x0000000200027310 */ /* 0x000e240000201800 */
[----:B0-----:R-:W-:Y:S01]  /*b5a0*/  STG.E.64 desc[UR36][R16.64], R2 ;  /* 0x0000000210007986 */ /* 0x001fe2000c101b24 */
[----:B------:R-:W-:Y:S05]  /*b5b0*/  EXIT ;  /* 0x000000000000794d */ /* 0x000fea0003800000 */
.L_x_18338:
        /* <DEDUP_REMOVED lines=12> */
.L_x_18351:
[----:B------:R-:W-:Y:S01]  /*b680*/  FMUL.FTZ R4, R2, 1 ;  /* 0x3f80000002047820 */ /* 0x000fe20000410000 */
[----:B------:R-:W-:-:S05]  /*b690*/  CS2R R6, SRZ ;  /* 0x0000000000067805 */ /* 0x000fca000001ff00 */
[----:B------:R-:W0:Y:S02]  /*b6a0*/  F2F.F64.F32 R4, R4 ;  /* 0x0000000400047310 */ /* 0x000e240000201800 */
[----:B0-----:R-:W-:Y:S01]  /*b6b0*/  STG.E.128 desc[UR36][R16.64], R4 ;  /* 0x0000000410007986 */ /* 0x001fe2000c101d24 */
[----:B------:R-:W-:Y:S05]  /*b6c0*/  EXIT ;  /* 0x000000000000794d */ /* 0x000fea0003800000 */
.L_x_18350:
        /* <DEDUP_REMOVED lines=20> */
.L_x_18355:
[----:B------:R-:W-:Y:S05]  /*b810*/  BSYNC B0 ;  /* 0x0000000000007941 */ /* 0x000fea0003800000 */
.L_x_18354:
[----:B------:R-:W-:-:S05]  /*b820*/  LOP3.LUT R5, R0, R5, RZ, 0xfc, !PT ;  /* 0x0000000500057212 */ /* 0x000fca00078efcff */
[----:B------:R-:W-:Y:S01]  /*b830*/  STG.E.U8 desc[UR36][R16.64], R5 ;  /* 0x0000000510007986 */ /* 0x000fe2000c101124 */
[----:B------:R-:W-:Y:S05]  /*b840*/  EXIT ;  /* 0x000000000000794d */ /* 0x000fea0003800000 */
.L_x_18353:
        /* <DEDUP_REMOVED lines=12> */
.L_x_18357:
[----:B------:R-:W-:Y:S01]  /*b910*/  IMAD.MOV.U32 R0, RZ, RZ, 0x7f ;  /* 0x0000007fff007424 */ /* 0x000fe200078e00ff */
[----:B------:R-:W-:-:S04]  /*b920*/  ISETP.GT.U32.AND P0, PT, R4, 0x7f800000, PT ;  /* 0x7f8000000400780c */ /* 0x000fc80003f04070 */
[----:B------:R-:W-:-:S09]  /*b930*/  SEL R0, R0, 0x7c, P0 ;  /* 0x0000007c00007807 */ /* 0x000fd20000000000 */
.L_x_18358:
[----:B------:R-:W-:Y:S05]  /*b940*/  BSYNC B0 ;  /* 0x0000000000007941 */ /* 0x000fea0003800000 */
.L_x_18356:
[----:B------:R-:W-:-:S04]  /*b950*/  LOP3.LUT R2, R2, 0x80000000, RZ, 0xc0, !PT ;  /* 0x8000000002027812 */ /* 0x000fc800078ec0ff */
[----:B------:R-:W-:-:S04]  /*b960*/  SHF.R.U32.HI R3, RZ, 0x18, R2 ;  /* 0x00000018ff037819 */ /* 0x000fc80000011602 */
[----:B------:R-:W-:-:S05]  /*b970*/  LOP3.LUT R3, R0, R3, RZ, 0xfc, !PT ;  /* 0x0000000300037212 */ /* 0x000fca00078efcff */
[----:B------:R-:W-:Y:S01]  /*b980*/  STG.E.U8 desc[UR36][R16.64], R3 ;  /* 0x0000000310007986 */ /* 0x000fe2000c101124 */
[----:B------:R-:W-:Y:S05]  /*b990*/  EXIT ;  /* 0x000000000000794d */ /* 0x000fea0003800000 */
.L_x_18352:
[----:B------:R-:W-:-:S05]  /*b9a0*/  F2FP.BF16.F32.PACK_AB R2, RZ, R2 ;  /* 0x00000002ff02723e */ /* 0x000fca00000010ff */
[----:B------:R-:W-:Y:S01]  /*b9b0*/  STG.E.U16 desc[UR36][R16.64], R2 ;  /* 0x0000000210007986 */ /* 0x000fe2000c101524 */
[----:B------:R-:W-:Y:S05]  /*b9c0*/  EXIT ;  /* 0x000000000000794d */ /* 0x000fea0003800000 */
.L_x_18349:
        /* <DEDUP_REMOVED lines=11> */
.L_x_18361:
        /* <DEDUP_REMOVED lines=16> */
.L_x_18364:
[----:B------:R-:W-:-:S04]  /*bb80*/  LOP3.LUT R2, R2, 0x80000000, RZ, 0xc0, !PT ;  /* 0x8000000002027812 */ /* 0x000fc800078ec0ff */
[----:B------:R-:W-:-:S04]  /*bb90*/  SHF.R.U32.HI R3, RZ, 0x18, R2 ;  /* 0x00000018ff037819 */ /* 0x000fc80000011602 */
[----:B------:R-:W-:-:S04]  /*bba0*/  LOP3.LUT R0, R0, R3, RZ, 0xfc, !PT ;  /* 0x0000000300007212 */ /* 0x000fc800078efcff */
[----:B------:R-:W-:-:S07]  /*bbb0*/  PRMT R8, R0, 0x7610, R8 ;  /* 0x0000761000087816 */ /* 0x000fce0000000008 */
.L_x_18363:
[----:B------:R-:W-:Y:S05]  /*bbc0*/  BSYNC B0 ;  /* 0x0000000000007941 */ /* 0x000fea0003800000 */
.L_x_18362:
[----:B------:R-:W-:Y:S01]  /*bbd0*/  STG.E.U8 desc[UR36][R16.64], R8 ;  /* 0x0000000810007986 */ /* 0x000fe2000c101124 */
[----:B------:R-:W-:Y:S05]  /*bbe0*/  EXIT ;  /* 0x000000000000794d */ /* 0x000fea0003800000 */
.L_x_18360:
        /* <DEDUP_REMOVED lines=16> */
.L_x_18367:
[----:B------:R-:W-:-:S04]  /*bcf0*/  LOP3.LUT R2, R2, 0x80000000, RZ, 0xc0, !PT ;  /* 0x8000000002027812 */ /* 0x000fc800078ec0ff */
[----:B------:R-:W-:-:S04]  /*bd00*/  SHF.R.U32.HI R3, RZ, 0x18, R2 ;  /* 0x00000018ff037819 */ /* 0x000fc80000011602 */
[----:B------:R-:W-:-:S04]  /*bd10*/  LOP3.LUT R0, R0, R3, RZ, 0xfc, !PT ;  /* 0x0000000300007212 */ /* 0x000fc800078efcff */
[----:B------:R-:W-:-:S07]  /*bd20*/  PRMT R8, R0, 0x7610, R8 ;  /* 0x0000761000087816 */ /* 0x000fce0000000008 */
.L_x_18366:
[----:B------:R-:W-:Y:S05]  /*bd30*/  BSYNC B0 ;  /* 0x0000000000007941 */ /* 0x000fea0003800000 */
.L_x_18365:
[----:B------:R-:W-:Y:S01]  /*bd40*/  STG.E.U8 desc[UR36][R16.64], R8 ;  /* 0x0000000810007986 */ /* 0x000fe2000c101124 */
[----:B------:R-:W-:Y:S05]  /*bd50*/  EXIT ;  /* 0x000000000000794d */ /* 0x000fea0003800000 */
.L_x_18359:
        /* <DEDUP_REMOVED lines=21> */
.L_x_18342:
        /* <DEDUP_REMOVED lines=16> */
.L_x_18370:
[----:B------:R-:W-:Y:S05]  /*bfb0*/  EXIT ;  /* 0x000000000000794d */ /* 0x000fea0003800000 */
.L_x_18369:
[----:B------:R-:W0:Y:S02]  /*bfc0*/  F2I.U64.TRUNC R2, R2 ;  /* 0x0000000200027311 */ /* 0x000e24000020d800 */
[----:B0-----:R-:W-:Y:S01]  /*bfd0*/  STG.E.64 desc[UR36][R16.64], R2 ;  /* 0x0000000210007986 */ /* 0x001fe2000c101b24 */
[----:B------:R-:W-:Y:S05]  /*bfe0*/  EXIT ;  /* 0x000000000000794d */ /* 0x000fea0003800000 */
.L_x_18368:
[----:B------:R-:W0:Y:S02]  /*bff0*/  F2I.FTZ.U32.TRUNC.NTZ R3, R2 ;  /* 0x0000000200037305 */ /* 0x000e24000021f000 */
[----:B0-----:R-:W-:Y:S01]  /*c000*/  STG.E desc[UR36][R16.64], R3 ;  /* 0x0000000310007986 */ /* 0x001fe2000c101924 */
[----:B------:R-:W-:Y:S05]  /*c010*/  EXIT ;  /* 0x000000000000794d */ /* 0x000fea0003800000 */
.L_x_18371:
        /* <DEDUP_REMOVED lines=14> */
.L_x_19472:


//--------------------- .text._ZN2at6native27unrolled_elementwise_kernelINS0_13BUnaryFunctorIfffNS0_15binary_internal10MulFunctorIfEEEESt5arrayIPcLm2EELi4E23TrivialOffsetCalculatorILi1EjESB_NS0_6memory12LoadWithCastILi1EEENSC_13StoreWithCastILi1EEEEEviT_T0_T2_T3_T4_T5_ --------------------------
	.section	.text._ZN2at6native27unrolled_elementwise_kernelINS0_13BUnaryFunctorIfffNS0_15binary_internal10MulFunctorIfEEEESt5arrayIPcLm2EELi4E23TrivialOffsetCalculatorILi1EjESB_NS0_6memory12LoadWithCastILi1EEENSC_13StoreWithCastILi1EEEEEviT_T0_T2_T3_T4_T5_,"ax",@progbits
	.align	128
        .global         _ZN2at6native27unrolled_elementwise_kernelINS0_13BUnaryFunctorIfffNS0_15binary_internal10MulFunctorIfEEEESt5arrayIPcLm2EELi4E23TrivialOffsetCalculatorILi1EjESB_NS0_6memory12LoadWithCastILi1EEENSC_13StoreWithCastILi1EEEEEviT_T0_T2_T3_T4_T5_
        .type           _ZN2at6native27unrolled_elementwise_kernelINS0_13BUnaryFunctorIfffNS0_15binary_internal10MulFunctorIfEEEESt5arrayIPcLm2EELi4E23TrivialOffsetCalculatorILi1EjESB_NS0_6memory12LoadWithCastILi1EEENSC_13StoreWithCastILi1EEEEEviT_T0_T2_T3_T4_T5_,@function
        .size           _ZN2at6native27unrolled_elementwise_kernelINS0_13BUnaryFunctorIfffNS0_15binary_internal10MulFunctorIfEEEESt5arrayIPcLm2EELi4E23TrivialOffsetCalculatorILi1EjESB_NS0_6memory12LoadWithCastILi1EEENSC_13StoreWithCastILi1EEEEEviT_T0_T2_T3_T4_T5_,(.L_x_19473 - _ZN2at6native27unrolled_elementwise_kernelINS0_13BUnaryFunctorIfffNS0_15binary_internal10MulFunctorIfEEEESt5arrayIPcLm2EELi4E23TrivialOffsetCalculatorILi1EjESB_NS0_6memory12LoadWithCastILi1EEENSC_13StoreWithCastILi1EEEEEviT_T0_T2_T3_T4_T5_)
        .other          _ZN2at6native27unrolled_elementwise_kernelINS0_13BUnaryFunctorIfffNS0_15binary_internal10MulFunctorIfEEEESt5arrayIPcLm2EELi4E23TrivialOffsetCalculatorILi1EjESB_NS0_6memory12LoadWithCastILi1EEENSC_13StoreWithCastILi1EEEEEviT_T0_T2_T3_T4_T5_,@"STO_CUDA_ENTRY STV_DEFAULT"
_ZN2at6native27unrolled_elementwise_kernelINS0_13BUnaryFunctorIfffNS0_15binary_internal10MulFunctorIfEEEESt5arrayIPcLm2EELi4E23TrivialOffsetCalculatorILi1EjESB_NS0_6memory12LoadWithCastILi1EEENSC_13StoreWithCastILi1EEEEEviT_T0_T2_T3_T4_T5_:
.text._ZN2at6native27unrolled_elementwise_kernelINS0_13BUnaryFunctorIfffNS0_15binary_internal10MulFunctorIfEEEESt5arrayIPcLm2EELi4E23TrivialOffsetCalculatorILi1EjESB_NS0_6memory12LoadWithCastILi1EEENSC_13StoreWithCastILi1EEEEEviT_T0_T2_T3_T4_T5_:
        /* <DEDUP_REMOVED lines=32> */
.L_x_18378:
[----:B------:R-:W2:Y:S02]  /*0200*/  LDG.E.U8 R4, desc[UR36][R4.64] ;  /* 0x0000002404047981 */ /* 0x000ea4000c1e1100 */
[----:B--2---:R-:W-:Y:S01]  /*0210*/  I2FP.F32.U32 R22, R4 ;  /* 0x0000000400167245 */ /* 0x004fe20000201000 */
[----:B------:R-:W-:Y:S06]  /*0220*/  BRA `(.L_x_18380) ;  /* 0x0000000c00307947 */ /* 0x000fec0003800000 */
.L_x_18377:
        /* <DEDUP_REMOVED lines=9> */
.L_x_18382:
[----:B------:R-:W2:Y:S02]  /*02c0*/  LDG.E R4, desc[UR36][R4.64] ;  /* 0x0000002404047981 */ /* 0x000ea4000c1e1900 */
[----:B--2---:R-:W-:Y:S01]  /*02d0*/  I2FP.F32.S32 R22, R4 ;  /* 0x0000000400167245 */ /* 0x004fe20000201400 */
[----:B------:R-:W-:Y:S06]  /*02e0*/  BRA `(.L_x_18380) ;  /* 0x0000000c00007947 */ /* 0x000fec0003800000 */
.L_x_18381:
[----:B------:R-:W2:Y:S02]  /*02f0*/  LDG.E.U16 R4, desc[UR36][R4.64] ;  /* 0x0000002404047981 */ /* 0x000ea4000c1e1500 */
[----:B--2---:R2:W3:Y:S01]  /*0300*/  I2F.S16 R22, R4 ;  /* 0x0000000400167306 */ /* 0x0044e20000101400 */
[----:B------:R-:W-:Y:S05]  /*0310*/  BRA `(.L_x_18380) ;  /* 0x0000000800f47947 */ /* 0x000fea0003800000 */
.L_x_18376:
        /* <DEDUP_REMOVED lines=8> */
.L_x_18384:
[----:B------:R-:W2:Y:S02]  /*03a0*/  LDG.E.U16 R4, desc[UR36][R4.64] ;  /* 0x0000002404047981 */ /* 0x000ea4000c1e1500 */
[----:B--2---:R-:W-:Y:S01]  /*03b0*/  HADD2.F32 R22, -RZ, R4.H0_H0 ;  /* 0x20000004ff167230 */ /* 0x004fe20000004100 */
[----:B------:R-:W-:Y:S06]  /*03c0*/  BRA `(.L_x_18380) ;  /* 0x0000000800c87947 */ /* 0x000fec0003800000 */
.L_x_18383:
        /* <DEDUP_REMOVED lines=8> */
.L_x_18386:
[----:B------:R-:W2:Y:S02]  /*0450*/  LDG.E.U16 R4, desc[UR36][R4.64] ;  /* 0x0000002404047981 */ /* 0x000ea4000c1e1500 */
[----:B--2---:R-:W-:Y:S01]  /*0460*/  HADD2.F32 R22, -RZ, R4.H0_H0 ;  /* 0x20000004ff167230 */ /* 0x004fe20000004100 */
[----:B------:R-:W-:Y:S06]  /*0470*/  BRA `(.L_x_18380) ;  /* 0x00000008009c7947 */ /* 0x000fec0003800000 */
.L_x_18385:
[----:B------:R-:W2:Y:S01]  /*0480*/  LDG.E.64 R4, desc[UR36][R4.64] ;  /* 0x0000002404047981 */ /* 0x000ea2000c1e1b00 */
[----:B------:R-:W-:Y:S01]  /*0490*/  UMOV UR4, 0xf0000000 ;  /* 0xf000000000047882 */ /* 0x000fe20000000000 */
[----:B------:R-:W-:Y:S01]  /*04a0*/  UMOV UR5, 0x380fffff ;  /* 0x380fffff00057882 */ /* 0x000fe20000000000 */
[----:B--2---:R-:W0:Y:S01]  /*04b0*/  F2F.F32.F64 R22, R4 ;  /* 0x0000000400167310 */ /* 0x004e220000301000 */
[----:B------:R-:W-:-:S14]  /*04c0*/  DSETP.GEU.AND P0, PT, |R4|, UR4, PT ;  /* 0x0000000404007e2a */ /* 0x000fdc000bf0e200 */
[----:B0-----:R-:W-:Y:S01]  /*04d0*/  @!P0 FMUL R22, R22, 1.175494350822287508e-38 ;  /* 0x0080000016168820 */ /* 0x001fe20000400000 */
[----:B------:R-:W-:Y:S06]  /*04e0*/  BRA `(.L_x_18380) ;  /* 0x0000000800807947 */ /* 0x000fec0003800000 */
.L_x_18375:
        /* <DEDUP_REMOVED lines=12> */
.L_x_18389:
[----:B------:R-:W2:Y:S01]  /*05b0*/  LDG.E.64 R4, desc[UR36][R4.64] ;  /* 0x0000002404047981 */ /* 0x000ea2000c1e1b00 */
[----:B------:R-:W-:Y:S01]  /*05c0*/  UMOV UR4, 0xf0000000 ;  /* 0xf000000000047882 */ /* 0x000fe20000000000 */
[----:B------:R-:W-:Y:S01]  /*05d0*/  UMOV UR5, 0x380fffff ;  /* 0x380fffff00057882 */ /* 0x000fe20000000000 */
[----:B--2---:R-:W0:Y:S01]  /*05e0*/  F2F.F32.F64 R22, R4 ;  /* 0x0000000400167310 */ /* 0x004e220000301000 */
[----:B------:R-:W-:-:S14]  /*05f0*/  DSETP.GEU.AND P0, PT, |R4|, UR4, PT ;  /* 0x0000000404007e2a */ /* 0x000fdc000bf0e200 */
[----:B0-----:R-:W-:Y:S01]  /*0600*/  @!P0 FMUL R22, R22, 1.175494350822287508e-38 ;  /* 0x0080000016168820 */ /* 0x001fe20000400000 */
[----:B------:R-:W-:Y:S06]  /*0610*/  BRA `(.L_x_18380) ;  /* 0x0000000800347947 */ /* 0x000fec0003800000 */
.L_x_18388:
        /* <DEDUP_REMOVED lines=26> */
.L_x_18391:
        /* <DEDUP_REMOVED lines=14> */
.L_x_18390:
[----:B------:R-:W2:Y:S02]  /*08a0*/  LDG.E.U16 R4, desc[UR36][R4.64] ;  /* 0x0000002404047981 */ /* 0x000ea4000c1e1500 */
[----:B--2---:R-:W-:Y:S01]  /*08b0*/  IMAD.U32 R22, R4, 0x10000, RZ ;  /* 0x0001000004167824 */ /* 0x004fe200078e00ff */
[----:B------:R-:W-:Y:S06]  /*08c0*/  BRA `(.L_x_18380) ;  /* 0x0000000400887947 */ /* 0x000fec0003800000 */
.L_x_18387:
        /* <DEDUP_REMOVED lines=11> */
.L_x_18394:
        /* <DEDUP_REMOVED lines=20> */
.L_x_18396:
[----:B------:R-:W-:Y:S05]  /*0ac0*/  BSYNC B0 ;  /* 0x0000000000007941 */ /* 0x000fea0003800000 */
.L_x_18395:
[----:B------:R-:W-:Y:S01]  /*0ad0*/  IMAD.SHL.U32 R3, R3, 0x100000, RZ ;  /* 0x0010000003037824 */ /* 0x000fe200078e00ff */
[----:B------:R-:W-:-:S04]  /*0ae0*/  LEA R5, R0, 0x3b800000, 0x17 ;  /* 0x3b80000000057811 */ /* 0x000fc800078eb8ff */
[----:B------:R-:W-:Y:S01]  /*0af0*/  LOP3.LUT R22, R5, R3, R22, 0xfe, !PT ;  /* 0x0000000305167212 */ /* 0x000fe200078efe16 */
[----:B------:R-:W-:Y:S06]  /*0b00*/  BRA `(.L_x_18380) ;  /* 0x0000000000f87947 */ /* 0x000fec0003800000 */
.L_x_18393:
        /* <DEDUP_REMOVED lines=20> */
.L_x_18398:
[----:B------:R-:W-:Y:S05]  /*0c50*/  BSYNC B0 ;  /* 0x0000000000007941 */ /* 0x000fea0003800000 */
.L_x_18397:
[----:B------:R-:W-:Y:S01]  /*0c60*/  IMAD.SHL.U32 R3, R3, 0x200000, RZ ;  /* 0x0020000003037824 */ /* 0x000fe200078e00ff */
[----:B------:R-:W-:-:S04]  /*0c70*/  LEA R5, R0, 0x37800000, 0x17 ;  /* 0x3780000000057811 */ /* 0x000fc800078eb8ff */
[----:B------:R-:W-:Y:S01]  /*0c80*/  LOP3.LUT R22, R5, R3, R22, 0xfe, !PT ;  /* 0x0000000305167212 */ /* 0x000fe200078efe16 */
[----:B------:R-:W-:Y:S06]  /*0c90*/  BRA `(.L_x_18380) ;  /* 0x0000000000947947 */ /* 0x000fec0003800000 */
.L_x_18392:
        /* <DEDUP_REMOVED lines=14> */
.L_x_18379:
        /* <DEDUP_REMOVED lines=16> */
.L_x_18401:
[----:B------:R-:W-:Y:S01]  /*0e80*/  IMAD.MOV.U32 R22, RZ, RZ, RZ ;  /* 0x000000ffff167224 */ /* 0x000fe200078e00ff */
[----:B------:R-:W-:Y:S06]  /*0e90*/  BRA `(.L_x_18380) ;  /* 0x0000000000147947 */ /* 0x000fec0003800000 */
.L_x_18400:
[----:B------:R-:W2:Y:S02]  /*0ea0*/  LDG.E.64 R4, desc[UR36][R4.64] ;  /* 0x0000002404047981 */ /* 0x000ea4000c1e1b00 */
[----:B--2---:R0:W1:Y:S01]  /*0eb0*/  I2F.U64 R22, R4 ;  /* 0x0000000400167312 */ /* 0x0040620000301000 */
[----:B------:R-:W-:Y:S05]  /*0ec0*/  BRA `(.L_x_18380) ;  /* 0x0000000000087947 */ /* 0x000fea0003800000 */
.L_x_18399:
[----:B------:R-:W2:Y:S02]  /*0ed0*/  LDG.E R4, desc[UR36][R4.64] ;  /* 0x0000002404047981 */ /* 0x000ea4000c1e1900 */
[----:B--2---:R-:W-:-:S07]  /*0ee0*/  I2FP.F32.U32 R22, R4 ;  /* 0x0000000400167245 */ /* 0x004fce0000201000 */
.L_x_18380:
[----:B------:R-:W-:Y:S05]  /*0ef0*/  BSYNC B6 ;  /* 0x0000000000067941 */ /* 0x000fea0003800000 */
.L_x_18374:
[----:B------:R-:W2:Y:S02]  /*0f00*/  S2R R16, SR_TID.X ;  /* 0x0000000000107919 */ /* 0x000ea40000002100 */
[----:B--2---:R-:W-:-:S07]  /*0f10*/  VIADD R16, R16, 0x80 ;  /* 0x0000008010107836 */ /* 0x004fce0000000000 */
.L_x_18373:
[----:B------:R-:W-:Y:S05]  /*0f20*/  BSYNC B7 ;  /* 0x0000000000077941 */ /* 0x000fea0003800000 */
.L_x_18372:
        /* <DEDUP_REMOVED lines=25> */
.L_x_18408:
[----:B------:R-:W2:Y:S02]  /*10c0*/  LDG.E.U8 R4, desc[UR36][R4.64] ;  /* 0x0000002404047981 */ /* 0x000ea4000c1e1100 */
[----:B--2---:R-:W-:Y:S01]  /*10d0*/  I2FP.F32.U32 R23, R4 ;  /* 0x0000000400177245 */ /* 0x004fe20000201000 */
[----:B------:R-:W-:Y:S06]  /*10e0*/  BRA `(.L_x_18410) ;  /* 0x0000000c002c7947 */ /* 0x000fec0003800000 */
.L_x_18407:
        /* <DEDUP_REMOVED lines=9> */
.L_x_18412:
[----:B------:R-:W2:Y:S02]  /*1180*/  LDG.E R4, desc[UR36][R4.64] ;  /* 0x0000002404047981 */ /* 0x000ea4000c1e1900 */
[----:B--2---:R-:W-:Y:S01]  /*1190*/  I2FP.F32.S32 R23, R4 ;  /* 0x0000000400177245 */ /* 0x004fe20000201400 */
[----:B------:R-:W-:Y:S06]  /*11a0*/  BRA `(.L_x_18410) ;  /* 0x0000000800fc7947 */ /* 0x000fec0003800000 */
.L_x_18411:
[----:B------:R-:W2:Y:S02]  /*11b0*/  LDG.E.U16 R4, desc[UR36][R4.64] ;  /* 0x0000002404047981 */ /* 0x000ea4000c1e1500 */
[----:B--2---:R0:W2:Y:S01]  /*11c0*/  I2F.S16 R23, R4 ;  /* 0x0000000400177306 */ /* 0x0040a20000101400 */
[----:B------:R-:W-:Y:S05]  /*11d0*/  BRA `(.L_x_18410) ;  /* 0x0000000800f07947 */ /* 0x000fea0003800000 */
.L_x_18406:
        /* <DEDUP_REMOVED lines=8> */
.L_x_18414:
[----:B------:R-:W2:Y:S02]  /*1260*/  LDG.E.U16 R4, desc[UR36][R4.64] ;  /* 0x0000002404047981 */ /* 0x000ea4000c1e1500 */
[----:B--2---:R-:W-:Y:S01]  /*1270*/  HADD2.F32 R23, -RZ, R4.H0_H0 ;  /* 0x20000004ff177230 */ /* 0x004fe20000004100 */
[----:B------:R-:W-:Y:S06]  /*1280*/  BRA `(.L_x_18410) ;  /* 0x0000000800c47947 */ /* 0x000fec0003800000 */
.L_x_18413:
        /* <DEDUP_REMOVED lines=8> */
.L_x_18416:
[----:B------:R-:W2:Y:S02]  /*1310*/  LDG.E.U16 R4, desc[UR36][R4.64] ;  /* 0x0000002404047981 */ /* 0x000ea4000c1e1500 */
[----:B--2---:R-:W-:Y:S01]  /*1320*/  HADD2.F32 R23, -RZ, R4.H0_H0 ;  /* 0x20000004ff177230 */ /* 0x004fe20000004100 */
[----:B------:R-:W-:Y:S06]  /*1330*/  BRA `(.L_x_18410) ;  /* 0x0000000800987947 */ /* 0x000fec0003800000 */
.L_x_18415:
[----:B------:R-:W2:Y:S01]  /*1340*/  LDG.E.64 R4, desc[UR36][R4.64] ;  /* 0x0000002404047981 */ /* 0x000ea2000c1e1b00 */
[----:B------:R-:W-:Y:S01]  /*1350*/  UMOV UR4, 0xf0000000 ;  /* 0xf000000000047882 */ /* 0x000fe20000000000 */
[----:B------:R-:W-:Y:S01]  /*1360*/  UMOV UR5, 0x380fffff ;  /* 0x380fffff00057882 */ /* 0x000fe20000000000 */
[----:B--2---:R-:W0:Y:S01]  /*1370*/  F2F.F32.F64 R23, R4 ;  /* 0x0000000400177310 */ /* 0x004e220000301000 */
[----:B------:R-:W-:-:S14]  /*1380*/  DSETP.GEU.AND P0, PT, |R4|, UR4, PT ;  /* 0x0000000404007e2a */ /* 0x000fdc000bf0e200 */
[----:B0-----:R-:W-:Y:S01]  /*1390*/  @!P0 FMUL R23, R23, 1.175494350822287508e-38 ;  /* 0x0080000017178820 */ /* 0x001fe20000400000 */
[----:B------:R-:W-:Y:S06]  /*13a0*/  BRA `(.L_x_18410) ;  /* 0x00000008007c7947 */ /* 0x000fec0003800000 */
.L_x_18405:
        /* <DEDUP_REMOVED lines=12> */
.L_x_18419:
[----:B------:R-:W2:Y:S01]  /*1470*/  LDG.E.64 R4, desc[UR36][R4.64] ;  /* 0x0000002404047981 */ /* 0x000ea2000c1e1b00 */
[----:B------:R-:W-:Y:S01]  /*1480*/  UMOV UR4, 0xf0000000 ;  /* 0xf000000000047882 */ /* 0x000fe20000000000 */
[----:B------:R-:W-:Y:S01]  /*1490*/  UMOV UR5, 0x380fffff ;  /* 0x380fffff00057882 */ /* 0x000fe20000000000 */
[----:B--2---:R-:W0:Y:S01]  /*14a0*/  F2F.F32.F64 R23, R4 ;  /* 0x0000000400177310 */ /* 0x004e220000301000 */
[----:B------:R-:W-:-:S14]  /*14b0*/  DSETP.GEU.AND P0, PT, |R4|, UR4, PT ;  /* 0x0000000404007e2a */ /* 0x000fdc000bf0e200 */
[----:B0-----:R-:W-:Y:S01]  /*14c0*/  @!P0 FMUL R23, R23, 1.175494350822287508e-38 ;  /* 0x0080000017178820 */ /* 0x001fe20000400000 */
[----:B------:R-:W-:Y:S06]  /*14d0*/  BRA `(.L_x_18410) ;  /* 0x0000000800307947 */ /* 0x000fec0003800000 */
.L_x_18418:
        /* <DEDUP_REMOVED lines=26> */
.L_x_18421:
        /* <DEDUP_REMOVED lines=13> */
.L_x_18420:
[----:B------:R-:W2:Y:S02]  /*1750*/  LDG.E.U16 R4, desc[UR36][R4.64] ;  /* 0x0000002404047981 */ /* 0x000ea4000c1e1500 */
[----:B--2---:R-:W-:Y:S01]  /*1760*/  IMAD.U32 R23, R4, 0x10000, RZ ;  /* 0x0001000004177824 */ /* 0x004fe200078e00ff */
[----:B------:R-:W-:Y:S06]  /*1770*/  BRA `(.L_x_18410) ;  /* 0x0000000400887947 */ /* 0x000fec0003800000 */
.L_x_18417:
        /* <DEDUP_REMOVED lines=11> */
.L_x_18424:
        /* <DEDUP_REMOVED lines=20> */
.L_x_18426:
[----:B------:R-:W-:Y:S05]  /*1970*/  BSYNC B0 ;  /* 0x0000000000007941 */ /* 0x000fea0003800000 */
.L_x_18425:
[----:B------:R-:W-:Y:S01]  /*1980*/  IMAD.SHL.U32 R3, R3, 0x100000, RZ ;  /* 0x0010000003037824 */ /* 0x000fe200078e00ff */
[----:B------:R-:W-:-:S04]  /*1990*/  LEA R0, R0, 0x3b800000, 0x17 ;  /* 0x3b80000000007811 */ /* 0x000fc800078eb8ff */
[----:B------:R-:W-:Y:S01]  /*19a0*/  LOP3.LUT R23, R0, R3, R23, 0xfe, !PT ;  /* 0x0000000300177212 */ /* 0x000fe200078efe17 */
[----:B------:R-:W-:Y:S06]  /*19b0*/  BRA `(.L_x_18410) ;  /* 0x0000000000f87947 */ /* 0x000fec0003800000 */
.L_x_18423:
        /* <DEDUP_REMOVED lines=20> */
.L_x_18428:
[----:B------:R-:W-:Y:S05]  /*1b00*/  BSYNC B0 ;  /* 0x0000000000007941 */ /* 0x000fea0003800000 */
.L_x_18427:
[----:B------:R-:W-:Y:S01]  /*1b10*/  IMAD.SHL.U32 R3, R3, 0x200000, RZ ;  /* 0x0020000003037824 */ /* 0x000fe200078e00ff */
[----:B------:R-:W-:-:S04]  /*1b20*/  LEA R0, R0, 0x37800000, 0x17 ;  /* 0x3780000000007811 */ /* 0x000fc800078eb8ff */
[----:B------:R-:W-:Y:S01]  /*1b30*/  LOP3.LUT R23, R0, R3, R23, 0xfe, !PT ;  /* 0x0000000300177212 */ /* 0x000fe200078efe17 */
[----:B------:R-:W-:Y:S06]  /*1b40*/  BRA `(.L_x_18410) ;  /* 0x0000000000947947 */ /* 0x000fec0003800000 */
.L_x_18422:
        /* <DEDUP_REMOVED lines=14> */
.L_x_18409:
        /* <DEDUP_REMOVED lines=16> */
.L_x_18431:
[----:B------:R-:W-:Y:S01]  /*1d30*/  IMAD.MOV.U32 R23, RZ, RZ, RZ ;  /* 0x000000ffff177224 */ /* 0x000fe200078e00ff */
[----:B------:R-:W-:Y:S06]  /*1d40*/  BRA `(.L_x_18410) ;  /* 0x0000000000147947 */ /* 0x000fec0003800000 */
.L_x_18430:
[----:B------:R-:W2:Y:S02]  /*1d50*/  LDG.E.64 R4, desc[UR36][R4.64] ;  /* 0x0000002404047981 */ /* 0x000ea4000c1e1b00 */
[----:B--2---:R0:W2:Y:S01]  /*1d60*/  I2F.U64 R23, R4 ;  /* 0x0000000400177312 */ /* 0x0040a20000301000 */
[----:B------:R-:W-:Y:S05]  /*1d70*/  BRA `(.L_x_18410) ;  /* 0x0000000000087947 */ /* 0x000fea0003800000 */
.L_x_18429:
[----:B------:R-:W2:Y:S02]  /*1d80*/  LDG.E R4, desc[UR36][R4.64] ;  /* 0x0000002404047981 */ /* 0x000ea4000c1e1900 */
[----:B--2---:R-:W-:-:S07]  /*1d90*/  I2FP.F32.U32 R23, R4 ;  /* 0x0000000400177245 */ /* 0x004fce0000201000 */
.L_x_18410:
[----:B------:R-:W-:Y:S05]  /*1da0*/  BSYNC B6 ;  /* 0x0000000000067941 */ /* 0x000fea0003800000 */
.L_x_18404:
[----:B------:R-:W-:-:S07]  /*1db0*/  VIADD R16, R16, 0x80 ;  /* 0x0000008010107836 */ /* 0x000fce0000000000 */
.L_x_18403:
[----:B------:R-:W-:Y:S05]  /*1dc0*/  BSYNC B7 ;  /* 0x0000000000077941 */ /* 0x000fea0003800000 */
.L_x_18402:
        /* <DEDUP_REMOVED lines=27> */
.L_x_18438:
[----:B------:R-:W2:Y:S02]  /*1f80*/  LDG.E.U8 R4, desc[UR36][R4.64] ;  /* 0x0000002404047981 */ /* 0x000ea4000c1e1100 */
[----:B--2---:R-:W-:Y:S01]  /*1f90*/  I2FP.F32.U32 R24, R4 ;  /* 0x0000000400187245 */ /* 0x004fe20000201000 */
[----:B------:R-:W-:Y:S06]  /*1fa0*/  BRA `(.L_x_18440) ;  /* 0x0000000c002c7947 */ /* 0x000fec0003800000 */
.L_x_18437:
        /* <DEDUP_REMOVED lines=9> */
.L_x_18442:
[----:B------:R-:W2:Y:S02]  /*2040*/  LDG.E R4, desc[UR36][R4.64] ;  /* 0x0000002404047981 */ /* 0x000ea4000c1e1900 */
[----:B--2---:R-:W-:Y:S01]  /*2050*/  I2FP.F32.S32 R24, R4 ;  /* 0x0000000400187245 */ /* 0x004fe20000201400 */
[----:B------:R-:W-:Y:S06]  /*2060*/  BRA `(.L_x_18440) ;  /* 0x0000000800fc7947 */ /* 0x000fec0003800000 */
.L_x_18441:
[----:B------:R-:W2:Y:S02]  /*2070*/  LDG.E.U16 R4, desc[UR36][R4.64] ;  /* 0x0000002404047981 */ /* 0x000ea4000c1e1500 */
[----:B--2---:R4:W0:Y:S01]  /*2080*/  I2F.S16 R24, R4 ;  /* 0x0000000400187306 */ /* 0x0048220000101400 */
[----:B------:R-:W-:Y:S05]  /*2090*/  BRA `(.L_x_18440) ;  /* 0x0000000800f07947 */ /* 0x000fea0003800000 */
.L_x_18436:
        /* <DEDUP_REMOVED lines=8> */
.L_x_18444:
[----:B------:R-:W2:Y:S02]  /*2120*/  LDG.E.U16 R4, desc[UR36][R4.64] ;  /* 0x0000002404047981 */ /* 0x000ea4000c1e1500 */
[----:B--2---:R-:W-:Y:S01]  /*2130*/  HADD2.F32 R24, -RZ, R4.H0_H0 ;  /* 0x20000004ff187230 */ /* 0x004fe20000004100 */
[----:B------:R-:W-:Y:S06]  /*2140*/  BRA `(.L_x_18440) ;  /* 0x0000000800c47947 */ /* 0x000fec0003800000 */
.L_x_18443:
        /* <DEDUP_REMOVED lines=8> */
.L_x_18446:
[----:B------:R-:W2:Y:S02]  /*21d0*/  LDG.E.U16 R4, desc[UR36][R4.64] ;  /* 0x0000002404047981 */ /* 0x000ea4000c1e1500 */
[----:B--2---:R-:W-:Y:S01]  /*21e0*/  HADD2.F32 R24, -RZ, R4.H0_H0 ;  /* 0x20000004ff187230 */ /* 0x004fe20000004100 */
[----:B------:R-:W-:Y:S06]  /*21f0*/  BRA `(.L_x_18440) ;  /* 0x0000000800987947 */ /* 0x000fec0003800000 */
.L_x_18445:
[----:B------:R-:W2:Y:S01]  /*2200*/  LDG.E.64 R4, desc[UR36][R4.64] ;  /* 0x0000002404047981 */ /* 0x000ea2000c1e1b00 */
[----:B------:R-:W-:Y:S01]  /*2210*/  UMOV UR4, 0xf0000000 ;  /* 0xf000000000047882 */ /* 0x000fe20000000000 */
[----:B------:R-:W-:Y:S01]  /*2220*/  UMOV UR5, 0x380fffff ;  /* 0x380fffff00057882 */ /* 0x000fe20000000000 */
[----:B--2---:R-:W0:Y:S01]  /*2230*/  F2F.F32.F64 R24, R4 ;  /* 0x0000000400187310 */ /* 0x004e220000301000 */
[----:B------:R-:W-:-:S14]  /*2240*/  DSETP.GEU.AND P0, PT, |R4|, UR4, PT ;  /* 0x0000000404007e2a */ /* 0x000fdc000bf0e200 */
[----:B0-----:R-:W-:Y:S01]  /*2250*/  @!P0 FMUL R24, R24, 1.175494350822287508e-38 ;  /* 0x0080000018188820 */ /* 0x001fe20000400000 */
[----:B------:R-:W-:Y:S06]  /*2260*/  BRA `(.L_x_18440) ;  /* 0x00000008007c7947 */ /* 0x000fec0003800000 */
.L_x_18435:
        /* <DEDUP_REMOVED lines=12> */
.L_x_18449:
[----:B------:R-:W2:Y:S01]  /*2330*/  LDG.E.64 R4, desc[UR36][R4.64] ;  /* 0x0000002404047981 */ /* 0x000ea2000c1e1b00 */
[----:B------:R-:W-:Y:S01]  /*2340*/  UMOV UR4, 0xf0000000 ;  /* 0xf000000000047882 */ /* 0x000fe20000000000 */
[----:B------:R-:W-:Y:S01]  /*2350*/  UMOV UR5, 0x380fffff ;  /* 0x380fffff00057882 */ /* 0x000fe20000000000 */
[----:B--2---:R-:W0:Y:S01]  /*2360*/  F2F.F32.F64 R24, R4 ;  /* 0x0000000400187310 */ /* 0x004e220000301000 */
[----:B------:R-:W-:-:S14]  /*2370*/  DSETP.GEU.AND P0, PT, |R4|, UR4, PT ;  /* 0x0000000404007e2a */ /* 0x000fdc000bf0e200 */
[----:B0-----:R-:W-:Y:S01]  /*2380*/  @!P0 FMUL R24, R24, 1.175494350822287508e-38 ;  /* 0x0080000018188820 */ /* 0x001fe20000400000 */
[----:B------:R-:W-:Y:S06]  /*2390*/  BRA `(.L_x_18440) ;  /* 0x0000000800307947 */ /* 0x000fec0003800000 */
.L_x_18448:
        /* <DEDUP_REMOVED lines=26> */
.L_x_18451:
        /* <DEDUP_REMOVED lines=13> */
.L_x_18450:
[----:B------:R-:W2:Y:S02]  /*2610*/  LDG.E.U16 R4, desc[UR36][R4.64] ;  /* 0x0000002404047981 */ /* 0x000ea4000c1e1500 */
[----:B--2---:R-:W-:Y:S01]  /*2620*/  IMAD.U32 R24, R4, 0x10000, RZ ;  /* 0x0001000004187824 */ /* 0x004fe200078e00ff */
[----:B------:R-:W-:Y:S06]  /*2630*/  BRA `(.L_x_18440) ;  /* 0x0000000400887947 */ /* 0x000fec0003800000 */
.L_x_18447:
        /* <DEDUP_REMOVED lines=11> */
.L_x_18454:
        /* <DEDUP_REMOVED lines=20> */
.L_x_18456:
[----:B------:R-:W-:Y:S05]  /*2830*/  BSYNC B0 ;  /* 0x0000000000007941 */ /* 0x000fea0003800000 */
.L_x_18455:
[----:B------:R-:W-:Y:S01]  /*2840*/  IMAD.SHL.U32 R3, R3, 0x100000, RZ ;  /* 0x0010000003037824 */ /* 0x000fe200078e00ff */
[----:B------:R-:W-:-:S04]  /*2850*/  LEA R5, R0, 0x3b800000, 0x17 ;  /* 0x3b80000000057811 */ /* 0x000fc800078eb8ff */
[----:B------:R-:W-:Y:S01]  /*2860*/  LOP3.LUT R24, R5, R3, R24, 0xfe, !PT ;  /* 0x0000000305187212 */ /* 0x000fe200078efe18 */
[----:B------:R-:W-:Y:S06]  /*2870*/  BRA `(.L_x_18440) ;  /* 0x0000000000f87947 */ /* 0x000fec0003800000 */
.L_x_18453:
        /* <DEDUP_REMOVED lines=20> */
.L_x_18458:
[----:B------:R-:W-:Y:S05]  /*29c0*/  BSYNC B0 ;  /* 0x0000000000007941 */ /* 0x000fea0003800000 */
.L_x_18457:
[----:B------:R-:W-:Y:S01]  /*29d0*/  IMAD.SHL.U32 R3, R3, 0x200000, RZ ;  /* 0x0020000003037824 */ /* 0x000fe200078e00ff */
[----:B------:R-:W-:-:S04]  /*29e0*/  LEA R5, R0, 0x37800000, 0x17 ;  /* 0x3780000000057811 */ /* 0x000fc800078eb8ff */
[----:B------:R-:W-:Y:S01]  /*29f0*/  LOP3.LUT R24, R5, R3, R24, 0xfe, !PT ;  /* 0x0000000305187212 */ /* 0x000fe200078efe18 */
[----:B------:R-:W-:Y:S06]  /*2a00*/  BRA `(.L_x_18440) ;  /* 0x0000000000947947 */ /* 0x000fec0003800000 */
.L_x_18452:
        /* <DEDUP_REMOVED lines=14> */
.L_x_18439:
        /* <DEDUP_REMOVED lines=16> */
.L_x_18461:
[----:B------:R-:W-:Y:S01]  /*2bf0*/  IMAD.MOV.U32 R24, RZ, RZ, RZ ;  /* 0x000000ffff187224 */ /* 0x000fe200078e00ff */
[----:B------:R-:W-:Y:S06]  /*2c00*/  BRA `(.L_x_18440) ;  /* 0x0000000000147947 */ /* 0x000fec0003800000 */
.L_x_18460:
[----:B------:R-:W2:Y:S02]  /*2c10*/  LDG.E.64 R24, desc[UR36][R4.64] ;  /* 0x0000002404187981 */ /* 0x000ea4000c1e1b00 */
[----:B--2---:R0:W2:Y:S01]  /*2c20*/  I2F.U64 R24, R24 ;  /* 0x0000001800187312 */ /* 0x0040a20000301000 */
[----:B------:R-:W-:Y:S05]  /*2c30*/  BRA `(.L_x_18440) ;  /* 0x0000000000087947 */ /* 0x000fea0003800000 */
.L_x_18459:
[----:B------:R-:W2:Y:S02]  /*2c40*/  LDG.E R4, desc[UR36][R4.64] ;  /* 0x0000002404047981 */ /* 0x000ea4000c1e1900 */
[----:B--2---:R-:W-:-:S07]  /*2c50*/  I2FP.F32.U32 R24, R4 ;  /* 0x0000000400187245 */ /* 0x004fce0000201000 */
.L_x_18440:
[----:B------:R-:W-:Y:S05]  /*2c60*/  BSYNC B6 ;  /* 0x0000000000067941 */ /* 0x000fea0003800000 */
.L_x_18434:
[----:B------:R-:W-:-:S07]  /*2c70*/  VIADD R16, R16, 0x80 ;  /* 0x0000008010107836 */ /* 0x000fce0000000000 */
.L_x_18433:
[----:B------:R-:W-:Y:S05]  /*2c80*/  BSYNC B7 ;  /* 0x0000000000077941 */ /* 0x000fea0003800000 */
.L_x_18432:
        /* <DEDUP_REMOVED lines=23> */
.L_x_18467:
[----:B------:R-:W2:Y:S02]  /*2e00*/  LDG.E.U8 R4, desc[UR36][R4.64] ;  /* 0x0000002404047981 */ /* 0x000ea4000c1e1100 */
[----:B--2---:R-:W-:Y:S01]  /*2e10*/  I2FP.F32.U32 R18, R4 ;  /* 0x0000000400127245 */ /* 0x004fe20000201000 */
[----:B------:R-:W-:Y:S06]  /*2e20*/  BRA `(.L_x_18463) ;  /* 0x0000000c00207947 */ /* 0x000fec0003800000 */
.L_x_18466:
        /* <DEDUP_REMOVED lines=9> */
.L_x_18470:
[----:B------:R-:W2:Y:S02]  /*2ec0*/  LDG.E R4, desc[UR36][R4.64] ;  /* 0x0000002404047981 */ /* 0x000ea4000c1e1900 */
[----:B--2---:R-:W-:Y:S01]  /*2ed0*/  I2FP.F32.S32 R18, R4 ;  /* 0x0000000400127245 */ /* 0x004fe20000201400 */
[----:B------:R-:W-:Y:S06]  /*2ee0*/  BRA `(.L_x_18463) ;  /* 0x0000000800f07947 */ /* 0x000fec0003800000 */
.L_x_18469:
[----:B------:R-:W2:Y:S02]  /*2ef0*/  LDG.E.U16 R4, desc[UR36][R4.64] ;  /* 0x0000002404047981 */ /* 0x000ea4000c1e1500 */
[----:B--2---:R0:W2:Y:S01]  /*2f00*/  I2F.S16 R18, R4 ;  /* 0x0000000400127306 */ /* 0x0040a20000101400 */
[----:B------:R-:W-:Y:S05]  /*2f10*/  BRA `(.L_x_18463) ;  /* 0x0000000800e47947 */ /* 0x000fea0003800000 */
.L_x_18465:
        /* <DEDUP_REMOVED lines=8> */
.L_x_18472:
[----:B------:R-:W2:Y:S02]  /*2fa0*/  LDG.E.U16 R4, desc[UR36][R4.64] ;  /* 0x0000002404047981 */ /* 0x000ea4000c1e1500 */
[----:B--2---:R-:W-:Y:S01]  /*2fb0*/  HADD2.F32 R18, -RZ, R4.H0_H0 ;  /* 0x20000004ff127230 */ /* 0x004fe20000004100 */
[----:B------:R-:W-:Y:S06]  /*2fc0*/  BRA `(.L_x_18463) ;  /* 0x0000000800b87947 */ /* 0x000fec0003800000 */
.L_x_18471:
        /* <DEDUP_REMOVED lines=8> */
.L_x_18474:
[----:B------:R-:W2:Y:S02]  /*3050*/  LDG.E.U16 R4, desc[UR36][R4.64] ;  /* 0x0000002404047981 */ /* 0x000ea4000c1e1500 */
[----:B--2---:R-:W-:Y:S01]  /*3060*/  HADD2.F32 R18, -RZ, R4.H0_H0 ;  /* 0x20000004ff127230 */ /* 0x004fe20000004100 */
[----:B------:R-:W-:Y:S06]  /*3070*/  BRA `(.L_x_18463) ;  /* 0x00000008008c7947 */ /* 0x000fec0003800000 */
.L_x_18473:
[----:B------:R-:W2:Y:S01]  /*3080*/  LDG.E.64 R4, desc[UR36][R4.64] ;  /* 0x0000002404047981 */ /* 0x000ea2000c1e1b00 */
[----:B------:R-:W-:Y:S01]  /*3090*/  UMOV UR4, 0xf0000000 ;  /* 0xf000000000047882 */ /* 0x000fe20000000000 */
[----:B------:R-:W-:Y:S01]  /*30a0*/  UMOV UR5, 0x380fffff ;  /* 0x380fffff00057882 */ /* 0x000fe20000000000 */
[----:B--2---:R-:W0:Y:S01]  /*30b0*/  F2F.F32.F64 R18, R4 ;  /* 0x0000000400127310 */ /* 0x004e220000301000 */
[----:B------:R-:W-:-:S14]  /*30c0*/  DSETP.GEU.AND P0, PT, |R4|, UR4, PT ;  /* 0x0000000404007e2a */ /* 0x000fdc000bf0e200 */
[----:B0-----:R-:W-:Y:S01]  /*30d0*/  @!P0 FMUL R18, R18, 1.175494350822287508e-38 ;  /* 0x0080000012128820 */ /* 0x001fe20000400000 */
[----:B------:R-:W-:Y:S06]  /*30e0*/  BRA `(.L_x_18463) ;  /* 0x0000000800707947 */ /* 0x000fec0003800000 */
.L_x_18464:
        /* <DEDUP_REMOVED lines=12> */
.L_x_18477:
[----:B------:R-:W2:Y:S01]  /*31b0*/  LDG.E.64 R4, desc[UR36][R4.64] ;  /* 0x0000002404047981 */ /* 0x000ea2000c1e1b00 */
[----:B------:R-:W-:Y:S01]  /*31c0*/  UMOV UR4, 0xf0000000 ;  /* 0xf000000000047882 */ /* 0x000fe20000000000 */
[----:B------:R-:W-:Y:S01]  /*31d0*/  UMOV UR5, 0x380fffff ;  /* 0x380fffff00057882 */ /* 0x000fe20000000000 */
[----:B--2---:R-:W0:Y:S01]  /*31e0*/  F2F.F32.F64 R18, R4 ;  /* 0x0000000400127310 */ /* 0x004e220000301000 */
[----:B------:R-:W-:-:S14]  /*31f0*/  DSETP.GEU.AND P0, PT, |R4|, UR4, PT ;  /* 0x0000000404007e2a */ /* 0x000fdc000bf0e200 */
[----:B0-----:R-:W-:Y:S01]  /*3200*/  @!P0 FMUL R18, R18, 1.175494350822287508e-38 ;  /* 0x0080000012128820 */ /* 0x001fe20000400000 */
[----:B------:R-:W-:Y:S06]  /*3210*/  BRA `(.L_x_18463) ;  /* 0x0000000800247947 */ /* 0x000fec0003800000 */
.L_x_18476:
        /* <DEDUP_REMOVED lines=26> */
.L_x_18479:
        /* <DEDUP_REMOVED lines=13> */
.L_x_18478:
[----:B------:R-:W2:Y:S02]  /*3490*/  LDG.E.U16 R4, desc[UR36][R4.64] ;  /* 0x0000002404047981 */ /* 0x000ea4000c1e1500 */
[----:B--2---:R-:W-:Y:S01]  /*34a0*/  IMAD.U32 R18, R4, 0x10000, RZ ;  /* 0x0001000004127824 */ /* 0x004fe200078e00ff */
[----:B------:R-:W-:Y:S06]  /*34b0*/  BRA `(.L_x_18463) ;  /* 0x00000004007c7947 */ /* 0x000fec0003800000 */
.L_x_18475:
        /* <DEDUP_REMOVED lines=11> */
.L_x_18482:
        /* <DEDUP_REMOVED lines=19> */
.L_x_18484:
[----:B------:R-:W-:Y:S05]  /*36a0*/  BSYNC B0 ;  /* 0x0000000000007941 */ /* 0x000fea0003800000 */
.L_x_18483:
[----:B------:R-:W-:Y:S01]  /*36b0*/  IMAD.SHL.U32 R3, R3, 0x100000, RZ ;  /* 0x0010000003037824 */ /* 0x000fe200078e00ff */
[----:B------:R-:W-:-:S04]  /*36c0*/  LEA R5, R0, 0x3b800000, 0x17 ;  /* 0x3b80000000057811 */ /* 0x000fc800078eb8ff */
[----:B------:R-:W-:Y:S01]  /*36d0*/  LOP3.LUT R18, R5, R3, R18, 0xfe, !PT ;  /* 0x0000000305127212 */ /* 0x000fe200078efe12 */
[----:B------:R-:W-:Y:S06]  /*36e0*/  BRA `(.L_x_18463) ;  /* 0x0000000000f07947 */ /* 0x000fec0003800000 */
.L_x_18481:
        /* <DEDUP_REMOVED lines=19> */
.L_x_18486:
[----:B------:R-:W-:Y:S05]  /*3820*/  BSYNC B0 ;  /* 0x0000000000007941 */ /* 0x000fea0003800000 */
.L_x_18485:
[----:B------:R-:W-:Y:S01]  /*3830*/  IMAD.SHL.U32 R3, R3, 0x200000, RZ ;  /* 0x0020000003037824 */ /* 0x000fe200078e00ff */
[----:B------:R-:W-:-:S04]  /*3840*/  LEA R5, R0, 0x37800000, 0x17 ;  /* 0x3780000000057811 */ /* 0x000fc800078eb8ff */
[----:B------:R-:W-:Y:S01]  /*3850*/  LOP3.LUT R18, R5, R3, R18, 0xfe, !PT ;  /* 0x0000000305127212 */ /* 0x000fe200078efe12 */
[----:B------:R-:W-:Y:S06]  /*3860*/  BRA `(.L_x_18463) ;  /* 0x0000000000907947 */ /* 0x000fec0003800000 */
.L_x_18480:
        /* <DEDUP_REMOVED lines=14> */
.L_x_18468:
        /* <DEDUP_REMOVED lines=16> */
.L_x_18489:
[----:B------:R-:W-:Y:S05]  /*3a50*/  BRA `(.L_x_18463) ;  /* 0x0000000000147947 */ /* 0x000fea0003800000 */
.L_x_18488:
[----:B------:R-:W2:Y:S02]  /*3a60*/  LDG.E.64 R18, desc[UR36][R4.64] ;  /* 0x0000002404127981 */ /* 0x000ea4000c1e1b00 */
[----:B--2---:R0:W2:Y:S01]  /*3a70*/  I2F.U64 R18, R18 ;  /* 0x0000001200127312 */ /* 0x0040a20000301000 */
[----:B------:R-:W-:Y:S05]  /*3a80*/  BRA `(.L_x_18463) ;  /* 0x0000000000087947 */ /* 0x000fea0003800000 */
.L_x_18487:
[----:B------:R-:W2:Y:S02]  /*3a90*/  LDG.E R4, desc[UR36][R4.64] ;  /* 0x0000002404047981 */ /* 0x000ea4000c1e1900 */
[----:B--2---:R-:W-:-:S07]  /*3aa0*/  I2FP.F32.U32 R18, R4 ;  /* 0x0000000400127245 */ /* 0x004fce0000201000 */
.L_x_18463:
[----:B------:R-:W-:Y:S05]  /*3ab0*/  BSYNC B6 ;  /* 0x0000000000067941 */ /* 0x000fea0003800000 */
.L_x_18462:
[----:B0-----:R-:W0:Y:S01]  /*3ac0*/  S2R R19, SR_TID.X ;  /* 0x0000000000137919 */ /* 0x001e220000002100 */
[----:B------:R-:W0:Y:S01]  /*3ad0*/  LDC.U8 R16, c[0x0][0x23c] ;  /* 0x00008f00ff107b82 */ /* 0x000e220000000000 */
[----:B------:R-:W-:Y:S01]  /*3ae0*/  ULDC UR4, c[0x0][0x218] ;  /* 0x0000860000047ab9 */ /* 0x000fe20000000800 */
[----:B------:R-:W-:Y:S01]  /*3af0*/  BSSY B6, `(.L_x_18490) ;  /* 0x00000f1000067945 */ /* 0x000fe20003800000 */
[----:B-12345:R-:W-:Y:S01]  /*3b00*/  FMUL.FTZ R4, R22, UR4 ;  /* 0x0000000416047c20 */ /* 0x03efe20008410000 */
[----:B------:R-:W-:Y:S01]  /*3b10*/  FMUL.FTZ R22, R23, UR4 ;  /* 0x0000000417167c20 */ /* 0x000fe20008410000 */
[----:B------:R-:W-:Y:S01]  /*3b20*/  FMUL.FTZ R24, R24, UR4 ;  /* 0x0000000418187c20 */ /* 0x000fe20008410000 */
[----:B------:R-:W-:Y:S01]  /*3b30*/  FMUL.FTZ R18, R18, UR4 ;  /* 0x0000000412127c20 */ /* 0x000fe20008410000 */
[----:B0-----:R-:W-:-:S13]  /*3b40*/  ISETP.GE.AND P0, PT, R19, R17, PT ;  /* 0x000000111300720c */ /* 0x001fda0003f06270 */
[----:B------:R-:W-:Y:S05]  /*3b50*/  @P0 BRA `(.L_x_18491) ;  /* 0x0000000c00a80947 */ /* 0x000fea0003800000 */
[----:B------:R-:W0:Y:S01]  /*3b60*/  LDC.64 R8, c[0x0][0x220] ;  /* 0x00008800ff087b82 */ /* 0x000e220000000a00 */
[----:B------:R-:W-:Y:S01]  /*3b70*/  IMAD R0, R2, 0x200, R19 ;  /* 0x0000020002007824 */ /* 0x000fe200078e0213 */
[----:B------:R-:W-:Y:S01]  /*3b80*/  PRMT R5, R16, 0x9910, RZ ;  /* 0x0000991010057816 */ /* 0x000fe200000000ff */
[----:B------:R-:W-:Y:S01]  /*3b90*/  ULDC UR4, c[0x0][0x240] ;  /* 0x0000900000047ab9 */ /* 0x000fe20000000800 */
[----:B------:R-:W-:Y:S02]  /*3ba0*/  VIADD R19, R19, 0x80 ;  /* 0x0000008013137836 */ /* 0x000fe40000000000 */
        /* <DEDUP_REMOVED lines=17> */
.L_x_18495:
[----:B------:R-:W0:Y:S02]  /*3cc0*/  F2I.S64.TRUNC R4, R4 ;  /* 0x0000000400047311 */ /* 0x000e24000020d900 */
[----:B0-----:R-:W-:-:S05]  /*3cd0*/  IMAD.MOV.U32 R3, RZ, RZ, R4 ;  /* 0x000000ffff037224 */ /* 0x001fca00078e0004 */
[----:B------:R0:W-:Y:S01]  /*3ce0*/  STG.E.U8 desc[UR36][R8.64], R3 ;  /* 0x0000000308007986 */ /* 0x0001e2000c101124 */
[----:B------:R-:W-:Y:S05]  /*3cf0*/  BRA `(.L_x_18491) ;  /* 0x0000000c00407947 */ /* 0x000fea0003800000 */
.L_x_18494:
        /* <DEDUP_REMOVED lines=9> */
.L_x_18498:
[----:B------:R-:W0:Y:S02]  /*3d90*/  F2I.FTZ.TRUNC.NTZ R3, R4 ;  /* 0x0000000400037305 */ /* 0x000e24000021f100 */
[----:B0-----:R0:W-:Y:S01]  /*3da0*/  STG.E desc[UR36][R8.64], R3 ;  /* 0x0000000308007986 */ /* 0x0011e2000c101924 */
[----:B------:R-:W-:Y:S05]  /*3db0*/  BRA `(.L_x_18491) ;  /* 0x0000000c00107947 */ /* 0x000fea0003800000 */
.L_x_18497:
[----:B------:R-:W0:Y:S02]  /*3dc0*/  F2I.FTZ.TRUNC.NTZ R3, R4 ;  /* 0x0000000400037305 */ /* 0x000e24000021f100 */
[----:B0-----:R0:W-:Y:S01]  /*3dd0*/  STG.E.U16 desc[UR36][R8.64], R3 ;  /* 0x0000000308007986 */ /* 0x0011e2000c101524 */
[----:B------:R-:W-:Y:S05]  /*3de0*/  BRA `(.L_x_18491) ;  /* 0x0000000c00047947 */ /* 0x000fea0003800000 */
.L_x_18493:
        /* <DEDUP_REMOVED lines=8> */
.L_x_18500:
[----:B------:R-:W-:-:S05]  /*3e70*/  F2FP.F16.F32.PACK_AB R4, RZ, R4 ;  /* 0x00000004ff04723e */ /* 0x000fca00000000ff */
[----:B------:R0:W-:Y:S01]  /*3e80*/  STG.E.U16 desc[UR36][R8.64], R4 ;  /* 0x0000000408007986 */ /* 0x0001e2000c101524 */
[----:B------:R-:W-:Y:S05]  /*3e90*/  BRA `(.L_x_18491) ;  /* 0x0000000800d87947 */ /* 0x000fea0003800000 */
.L_x_18499:
        /* <DEDUP_REMOVED lines=9> */
.L_x_18502:
[----:B------:R-:W-:-:S04]  /*3f30*/  F2FP.F16.F32.PACK_AB R3, RZ, R4 ;  /* 0x00000004ff03723e */ /* 0x000fc800000000ff */
[----:B------:R-:W-:-:S05]  /*3f40*/  PRMT R3, R3, 0x5410, RZ ;  /* 0x0000541003037816 */ /* 0x000fca00000000ff */
[----:B------:R0:W-:Y:S01]  /*3f50*/  STG.E desc[UR36][R8.64], R3 ;  /* 0x0000000308007986 */ /* 0x0001e2000c101924 */
[----:B------:R-:W-:Y:S05]  /*3f60*/  BRA `(.L_x_18491) ;  /* 0x0000000800a47947 */ /* 0x000fea0003800000 */
.L_x_18501:
[----:B------:R-:W-:-:S06]  /*3f70*/  FMUL.FTZ R4, R4, 1 ;  /* 0x3f80000004047820 */ /* 0x000fcc0000410000 */
[----:B------:R-:W0:Y:S02]  /*3f80*/  F2F.F64.F32 R4, R4 ;  /* 0x0000000400047310 */ /* 0x000e240000201800 */
[----:B0-----:R0:W-:Y:S01]  /*3f90*/  STG.E.64 desc[UR36][R8.64], R4 ;  /* 0x0000000408007986 */ /* 0x0011e2000c101b24 */
[----:B------:R-:W-:Y:S05]  /*3fa0*/  BRA `(.L_x_18491) ;  /* 0x0000000800947947 */ /* 0x000fea0003800000 */
.L_x_18492:
        /* <DEDUP_REMOVED lines=12> */
.L_x_18505:
[----:B------:R-:W-:Y:S01]  /*4070*/  FMUL.FTZ R4, R4, 1 ;  /* 0x3f80000004047820 */ /* 0x000fe20000410000 */
[----:B------:R-:W-:-:S05]  /*4080*/  CS2R R6, SRZ ;  /* 0x0000000000067805 */ /* 0x000fca000001ff00 */
[----:B------:R-:W0:Y:S02]  /*4090*/  F2F.F64.F32 R4, R4 ;  /* 0x0000000400047310 */ /* 0x000e240000201800 */
[----:B0-----:R0:W-:Y:S01]  /*40a0*/  STG.E.128 desc[UR36][R8.64], R4 ;  /* 0x0000000408007986 */ /* 0x0011e2000c101d24 */
[----:B------:R-:W-:Y:S05]  /*40b0*/  BRA `(.L_x_18491) ;  /* 0x0000000800507947 */ /* 0x000fea0003800000 */
.L_x_18504:
        /* <DEDUP_REMOVED lines=20> */
.L_x_18509:
[----:B------:R-:W-:Y:S05]  /*4200*/  BSYNC B0 ;  /* 0x0000000000007941 */ /* 0x000fea0003800000 */
.L_x_18508:
[----:B------:R-:W-:-:S05]  /*4210*/  LOP3.LUT R5, R0, R5, RZ, 0xfc, !PT ;  /* 0x0000000500057212 */ /* 0x000fca00078efcff */
[----:B------:R0:W-:Y:S01]  /*4220*/  STG.E.U8 desc[UR36][R8.64], R5 ;  /* 0x0000000508007986 */ /* 0x0001e2000c101124 */
[----:B------:R-:W-:Y:S05]  /*4230*/  BRA `(.L_x_18491) ;  /* 0x0000000400f07947 */ /* 0x000fea0003800000 */
.L_x_18507:
        /* <DEDUP_REMOVED lines=12> */
.L_x_18511:
[----:B------:R-:W-:Y:S01]  /*4300*/  IMAD.MOV.U32 R0, RZ, RZ, 0x7f ;  /* 0x0000007fff007424 */ /* 0x000fe200078e00ff */
[----:B------:R-:W-:-:S04]  /*4310*/  ISETP.GT.U32.AND P0, PT, R5, 0x7f800000, PT ;  /* 0x7f8000000500780c */ /* 0x000fc80003f04070 */
[----:B------:R-:W-:-:S09]  /*4320*/  SEL R0, R0, 0x7c, P0 ;  /* 0x0000007c00007807 */ /* 0x000fd20000000000 */
.L_x_18512:
[----:B------:R-:W-:Y:S05]  /*4330*/  BSYNC B0 ;  /* 0x0000000000007941 */ /* 0x000fea0003800000 */
.L_x_18510:
[----:B------:R-:W-:-:S04]  /*4340*/  LOP3.LUT R4, R4, 0x80000000, RZ, 0xc0, !PT ;  /* 0x8000000004047812 */ /* 0x000fc800078ec0ff */
[----:B------:R-:W-:-:S04]  /*4350*/  SHF.R.U32.HI R3, RZ, 0x18, R4 ;  /* 0x00000018ff037819 */ /* 0x000fc80000011604 */
[----:B------:R-:W-:-:S05]  /*4360*/  LOP3.LUT R3, R0, R3, RZ, 0xfc, !PT ;  /* 0x0000000300037212 */ /* 0x000fca00078efcff */
[----:B------:R0:W-:Y:S01]  /*4370*/  STG.E.U8 desc[UR36][R8.64], R3 ;  /* 0x0000000308007986 */ /* 0x0001e2000c101124 */
[----:B------:R-:W-:Y:S05]  /*4380*/  BRA `(.L_x_18491) ;  /* 0x00000004009c7947 */ /* 0x000fea0003800000 */
.L_x_18506:
[----:B------:R-:W-:-:S05]  /*4390*/  F2FP.BF16.F32.PACK_AB R4, RZ, R4 ;  /* 0x00000004ff04723e */ /* 0x000fca00000010ff */
[----:B------:R0:W-:Y:S01]  /*43a0*/  STG.E.U16 desc[UR36][R8.64], R4 ;  /* 0x0000000408007986 */ /* 0x0001e2000c101524 */
[----:B------:R-:W-:Y:S05]  /*43b0*/  BRA `(.L_x_18491) ;  /* 0x0000000400907947 */ /* 0x000fea0003800000 */
.L_x_18503:
        /* <DEDUP_REMOVED lines=11> */
.L_x_18515:
        /* <DEDUP_REMOVED lines=16> */
.L_x_18518:
[----:B------:R-:W-:-:S04]  /*4570*/  LOP3.LUT R4, R4, 0x80000000, RZ, 0xc0, !PT ;  /* 0x8000000004047812 */ /* 0x000fc800078ec0ff */
[----:B------:R-:W-:-:S04]  /*4580*/  SHF.R.U32.HI R4, RZ, 0x18, R4 ;  /* 0x00000018ff047819 */ /* 0x000fc80000011604 */
[----:B------:R-:W-:-:S04]  /*4590*/  LOP3.LUT R3, R3, R4, RZ, 0xfc, !PT ;  /* 0x0000000403037212 */ /* 0x000fc800078efcff */
[----:B------:R-:W-:-:S07]  /*45a0*/  PRMT R0, R3, 0x7610, R0 ;  /* 0x0000761003007816 */ /* 0x000fce0000000000 */
.L_x_18517:
[----:B------:R-:W-:Y:S05]  /*45b0*/  BSYNC B0 ;  /* 0x0000000000007941 */ /* 0x000fea0003800000 */
.L_x_18516:
[----:B------:R3:W-:Y:S01]  /*45c0*/  STG.E.U8 desc[UR36][R8.64], R0 ;  /* 0x0000000008007986 */ /* 0x0007e2000c101124 */
[----:B------:R-:W-:Y:S05]  /*45d0*/  BRA `(.L_x_18491) ;  /* 0x0000000400087947 */ /* 0x000fea0003800000 */
.L_x_18514:
        /* <DEDUP_REMOVED lines=16> */
.L_x_18521:
[----:B------:R-:W-:-:S04]  /*46e0*/  LOP3.LUT R4, R4, 0x80000000, RZ, 0xc0, !PT ;  /* 0x8000000004047812 */ /* 0x000fc800078ec0ff */
[----:B------:R-:W-:-:S04]  /*46f0*/  SHF.R.U32.HI R4, RZ, 0x18, R4 ;  /* 0x00000018ff047819 */ /* 0x000fc80000011604 */
[----:B------:R-:W-:-:S04]  /*4700*/  LOP3.LUT R3, R3, R4, RZ, 0xfc, !PT ;  /* 0x0000000403037212 */ /* 0x000fc800078efcff */
[----:B------:R-:W-:-:S07]  /*4710*/  PRMT R0, R3, 0x7610, R0 ;  /* 0x0000761003007816 */ /* 0x000fce0000000000 */
.L_x_18520:
[----:B------:R-:W-:Y:S05]  /*4720*/  BSYNC B0 ;  /* 0x0000000000007941 */ /* 0x000fea0003800000 */
.L_x_18519:
[----:B------:R0:W-:Y:S01]  /*4730*/  STG.E.U8 desc[UR36][R8.64], R0 ;  /* 0x0000000008007986 */ /* 0x0001e2000c101124 */
[----:B------:R-:W-:Y:S05]  /*4740*/  BRA `(.L_x_18491) ;  /* 0x0000000000ac7947 */ /* 0x000fea0003800000 */
.L_x_18513:
        /* <DEDUP_REMOVED lines=21> */
.L_x_18496:
        /* <DEDUP_REMOVED lines=16> */
.L_x_18524:
[----:B------:R-:W-:Y:S05]  /*49a0*/  BRA `(.L_x_18491) ;  /* 0x0000000000147947 */ /* 0x000fea0003800000 */
.L_x_18523:
[----:B------:R-:W0:Y:S02]  /*49b0*/  F2I.U64.TRUNC R4, R4 ;  /* 0x0000000400047311 */ /* 0x000e24000020d800 */
[----:B0-----:R2:W-:Y:S01]  /*49c0*/  STG.E.64 desc[UR36][R8.64], R4 ;  /* 0x0000000408007986 */ /* 0x0015e2000c101b24 */
[----:B------:R-:W-:Y:S05]  /*49d0*/  BRA `(.L_x_18491) ;  /* 0x0000000000087947 */ /* 0x000fea0003800000 */
.L_x_18522:
[----:B------:R-:W0:Y:S02]  /*49e0*/  F2I.FTZ.U32.TRUNC.NTZ R3, R4 ;  /* 0x0000000400037305 */ /* 0x000e24000021f000 */
[----:B0-----:R0:W-:Y:S02]  /*49f0*/  STG.E desc[UR36][R8.64], R3 ;  /* 0x0000000308007986 */ /* 0x0011e4000c101924 */
.L_x_18491:
[----:B------:R-:W-:Y:S05]  /*4a00*/  BSYNC B6 ;  /* 0x0000000000067941 */ /* 0x000fea0003800000 */
.L_x_18490:
        /* <DEDUP_REMOVED lines=24> */
.L_x_18530:
[----:B------:R-:W0:Y:S02]  /*4b90*/  F2I.S64.TRUNC R22, R22 ;  /* 0x0000001600167311 */ /* 0x000e24000020d900 */
[----:B0-----:R-:W-:-:S05]  /*4ba0*/  IMAD.MOV.U32 R3, RZ, RZ, R22 ;  /* 0x000000ffff037224 */ /* 0x001fca00078e0016 */
[----:B------:R0:W-:Y:S01]  /*4bb0*/  STG.E.U8 desc[UR36][R8.64], R3 ;  /* 0x0000000308007986 */ /* 0x0001e2000c101124 */
[----:B------:R-:W-:Y:S05]  /*4bc0*/  BRA `(.L_x_18532) ;  /* 0x0000000c00407947 */ /* 0x000fea0003800000 */
.L_x_18529:
        /* <DEDUP_REMOVED lines=9> */
.L_x_18534:
[----:B------:R-:W0:Y:S02]  /*4c60*/  F2I.FTZ.TRUNC.NTZ R3, R22 ;  /* 0x0000001600037305 */ /* 0x000e24000021f100 */
[----:B0-----:R0:W-:Y:S01]  /*4c70*/  STG.E desc[UR36][R8.64], R3 ;  /* 0x0000000308007986 */ /* 0x0011e2000c101924 */
[----:B------:R-:W-:Y:S05]  /*4c80*/  BRA `(.L_x_18532) ;  /* 0x0000000c00107947 */ /* 0x000fea0003800000 */
.L_x_18533:
[----:B------:R-:W0:Y:S02]  /*4c90*/  F2I.FTZ.TRUNC.NTZ R3, R22 ;  /* 0x0000001600037305 */ /* 0x000e24000021f100 */
[----:B0-----:R0:W-:Y:S01]  /*4ca0*/  STG.E.U16 desc[UR36][R8.64], R3 ;  /* 0x0000000308007986 */ /* 0x0011e2000c101524 */
[----:B------:R-:W-:Y:S05]  /*4cb0*/  BRA `(.L_x_18532) ;  /* 0x0000000c00047947 */ /* 0x000fea0003800000 */
.L_x_18528:
        /* <DEDUP_REMOVED lines=8> */
.L_x_18536:
[----:B------:R-:W-:-:S05]  /*4d40*/  F2FP.F16.F32.PACK_AB R22, RZ, R22 ;  /* 0x00000016ff16723e */ /* 0x000fca00000000ff */
[----:B------:R0:W-:Y:S01]  /*4d50*/  STG.E.U16 desc[UR36][R8.64], R22 ;  /* 0x0000001608007986 */ /* 0x0001e2000c101524 */
[----:B------:R-:W-:Y:S05]  /*4d60*/  BRA `(.L_x_18532) ;  /* 0x0000000800d87947 */ /* 0x000fea0003800000 */
.L_x_18535:
        /* <DEDUP_REMOVED lines=9> */
.L_x_18538:
[----:B------:R-:W-:-:S04]  /*4e00*/  F2FP.F16.F32.PACK_AB R3, RZ, R22 ;  /* 0x00000016ff03723e */ /* 0x000fc800000000ff */
[----:B------:R-:W-:-:S05]  /*4e10*/  PRMT R3, R3, 0x5410, RZ ;  /* 0x0000541003037816 */ /* 0x000fca00000000ff */
[----:B------:R0:W-:Y:S01]  /*4e20*/  STG.E desc[UR36][R8.64], R3 ;  /* 0x0000000308007986 */ /* 0x0001e2000c101924 */
[----:B------:R-:W-:Y:S05]  /*4e30*/  BRA `(.L_x_18532) ;  /* 0x0000000800a47947 */ /* 0x000fea0003800000 */
.L_x_18537:
[----:B------:R-:W-:-:S06]  /*4e40*/  FMUL.FTZ R4, R22, 1 ;  /* 0x3f80000016047820 */ /* 0x000fcc0000410000 */
[----:B------:R-:W0:Y:S02]  /*4e50*/  F2F.F64.F32 R4, R4 ;  /* 0x0000000400047310 */ /* 0x000e240000201800 */
[----:B0-----:R0:W-:Y:S01]  /*4e60*/  STG.E.64 desc[UR36][R8.64], R4 ;  /* 0x0000000408007986 */ /* 0x0011e2000c101b24 */
[----:B------:R-:W-:Y:S05]  /*4e70*/  BRA `(.L_x_18532) ;  /* 0x0000000800947947 */ /* 0x000fea0003800000 */
.L_x_18527:
        /* <DEDUP_REMOVED lines=12> */
.L_x_18541:
[----:B------:R-:W-:Y:S01]  /*4f40*/  FMUL.FTZ R4, R22, 1 ;  /* 0x3f80000016047820 */ /* 0x000fe20000410000 */
[----:B------:R-:W-:-:S05]  /*4f50*/  CS2R R6, SRZ ;  /* 0x0000000000067805 */ /* 0x000fca000001ff00 */
[----:B------:R-:W0:Y:S02]  /*4f60*/  F2F.F64.F32 R4, R4 ;  /* 0x0000000400047310 */ /* 0x000e240000201800 */
[----:B0-----:R0:W-:Y:S01]  /*4f70*/  STG.E.128 desc[UR36][R8.64], R4 ;  /* 0x0000000408007986 */ /* 0x0011e2000c101d24 */
[----:B------:R-:W-:Y:S05]  /*4f80*/  BRA `(.L_x_18532) ;  /* 0x0000000800507947 */ /* 0x000fea0003800000 */
.L_x_18540:
        /* <DEDUP_REMOVED lines=20> */
.L_x_18545:
[----:B------:R-:W-:Y:S05]  /*50d0*/  BSYNC B0 ;  /* 0x0000000000007941 */ /* 0x000fea0003800000 */
.L_x_18544:
[----:B------:R-:W-:-:S05]  /*50e0*/  LOP3.LUT R5, R0, R5, RZ, 0xfc, !PT ;  /* 0x0000000500057212 */ /* 0x000fca00078efcff */
[----:B------:R0:W-:Y:S01]  /*50f0*/  STG.E.U8 desc[UR36][R8.64], R5 ;  /* 0x0000000508007986 */ /* 0x0001e2000c101124 */
[----:B------:R-:W-:Y:S05]  /*5100*/  BRA `(.L_x_18532) ;  /* 0x0000000400f07947 */ /* 0x000fea0003800000 */
.L_x_18543:
        /* <DEDUP_REMOVED lines=12> */
.L_x_18547:
[----:B------:R-:W-:Y:S01]  /*51d0*/  IMAD.MOV.U32 R0, RZ, RZ, 0x7f ;  /* 0x0000007fff007424 */ /* 0x000fe200078e00ff */
[----:B------:R-:W-:-:S04]  /*51e0*/  ISETP.GT.U32.AND P0, PT, R4, 0x7f800000, PT ;  /* 0x7f8000000400780c */ /* 0x000fc80003f04070 */
[----:B------:R-:W-:-:S09]  /*51f0*/  SEL R0, R0, 0x7c, P0 ;  /* 0x0000007c00007807 */ /* 0x000fd20000000000 */
.L_x_18548:
[----:B------:R-:W-:Y:S05]  /*5200*/  BSYNC B0 ;  /* 0x0000000000007941 */ /* 0x000fea0003800000 */
.L_x_18546:
[----:B------:R-:W-:-:S04]  /*5210*/  LOP3.LUT R22, R22, 0x80000000, RZ, 0xc0, !PT ;  /* 0x8000000016167812 */ /* 0x000fc800078ec0ff */
[----:B------:R-:W-:-:S04]  /*5220*/  SHF.R.U32.HI R3, RZ, 0x18, R22 ;  /* 0x00000018ff037819 */ /* 0x000fc80000011616 */
[----:B------:R-:W-:-:S05]  /*5230*/  LOP3.LUT R3, R0, R3, RZ, 0xfc, !PT ;  /* 0x0000000300037212 */ /* 0x000fca00078efcff */
[----:B------:R0:W-:Y:S01]  /*5240*/  STG.E.U8 desc[UR36][R8.64], R3 ;  /* 0x0000000308007986 */ /* 0x0001e2000c101124 */
[----:B------:R-:W-:Y:S05]  /*5250*/  BRA `(.L_x_18532) ;  /* 0x00000004009c7947 */ /* 0x000fea0003800000 */
.L_x_18542:
[----:B------:R-:W-:-:S05]  /*5260*/  F2FP.BF16.F32.PACK_AB R22, RZ, R22 ;  /* 0x00000016ff16723e */ /* 0x000fca00000010ff */
[----:B------:R0:W-:Y:S01]  /*5270*/  STG.E.U16 desc[UR36][R8.64], R22 ;  /* 0x0000001608007986 */ /* 0x0001e2000c101524 */
[----:B------:R-:W-:Y:S05]  /*5280*/  BRA `(.L_x_18532) ;  /* 0x0000000400907947 */ /* 0x000fea0003800000 */
.L_x_18539:
        /* <DEDUP_REMOVED lines=11> */
.L_x_18551:
        /* <DEDUP_REMOVED lines=16> */
.L_x_18554:
[----:B------:R-:W-:-:S04]  /*5440*/  LOP3.LUT R22, R22, 0x80000000, RZ, 0xc0, !PT ;  /* 0x8000000016167812 */ /* 0x000fc800078ec0ff */
[----:B------:R-:W-:-:S04]  /*5450*/  SHF.R.U32.HI R3, RZ, 0x18, R22 ;  /* 0x00000018ff037819 */ /* 0x000fc80000011616 */
[----:B------:R-:W-:-:S04]  /*5460*/  LOP3.LUT R0, R0, R3, RZ, 0xfc, !PT ;  /* 0x0000000300007212 */ /* 0x000fc800078efcff */
[----:B------:R-:W-:-:S07]  /*5470*/  PRMT R4, R0, 0x7610, R4 ;  /* 0x0000761000047816 */ /* 0x000fce0000000004 */
.L_x_18553:
[----:B------:R-:W-:Y:S05]  /*5480*/  BSYNC B0 ;  /* 0x0000000000007941 */ /* 0x000fea0003800000 */
.L_x_18552:
[----:B------:R3:W-:Y:S01]  /*5490*/  STG.E.U8 desc[UR36][R8.64], R4 ;  /* 0x0000000408007986 */ /* 0x0007e2000c101124 */
[----:B------:R-:W-:Y:S05]  /*54a0*/  BRA `(.L_x_18532) ;  /* 0x0000000400087947 */ /* 0x000fea0003800000 */
.L_x_18550:
        /* <DEDUP_REMOVED lines=16> */
.L_x_18557:
[----:B------:R-:W-:-:S04]  /*55b0*/  LOP3.LUT R22, R22, 0x80000000, RZ, 0xc0, !PT ;  /* 0x8000000016167812 */ /* 0x000fc800078ec0ff */
[----:B------:R-:W-:-:S04]  /*55c0*/  SHF.R.U32.HI R3, RZ, 0x18, R22 ;  /* 0x00000018ff037819 */ /* 0x000fc80000011616 */
[----:B------:R-:W-:-:S04]  /*55d0*/  LOP3.LUT R0, R0, R3, RZ, 0xfc, !PT ;  /* 0x0000000300007212 */ /* 0x000fc800078efcff */
[----:B------:R-:W-:-:S07]  /*55e0*/  PRMT R4, R0, 0x7610, R4 ;  /* 0x0000761000047816 */ /* 0x000fce0000000004 */
.L_x_18556:
[----:B------:R-:W-:Y:S05]  /*55f0*/  BSYNC B0 ;  /* 0x0000000000007941 */ /* 0x000fea0003800000 */
.L_x_18555:
[----:B------:R0:W-:Y:S01]  /*5600*/  STG.E.U8 desc[UR36][R8.64], R4 ;  /* 0x0000000408007986 */ /* 0x0001e2000c101124 */
[----:B------:R-:W-:Y:S05]  /*5610*/  BRA `(.L_x_18532) ;  /* 0x0000000000ac7947 */ /* 0x000fea0003800000 */
.L_x_18549:
        /* <DEDUP_REMOVED lines=21> */
.L_x_18531:
        /* <DEDUP_REMOVED lines=16> */
.L_x_18560:
[----:B------:R-:W-:Y:S05]  /*5870*/  BRA `(.L_x_18532) ;  /* 0x0000000000147947 */ /* 0x000fea0003800000 */
.L_x_18559:
[----:B------:R-:W0:Y:S02]  /*5880*/  F2I.U64.TRUNC R22, R22 ;  /* 0x0000001600167311 */ /* 0x000e24000020d800 */
[----:B0-----:R2:W-:Y:S01]  /*5890*/  STG.E.64 desc[UR36][R8.64], R22 ;  /* 0x0000001608007986 */ /* 0x0015e2000c101b24 */
[----:B------:R-:W-:Y:S05]  /*58a0*/  BRA `(.L_x_18532) ;  /* 0x0000000000087947 */ /* 0x000fea0003800000 */
.L_x_18558:
[----:B------:R-:W0:Y:S02]  /*58b0*/  F2I.FTZ.U32.TRUNC.NTZ R3, R22 ;  /* 0x0000001600037305 */ /* 0x000e24000021f000 */
[----:B0-----:R0:W-:Y:S02]  /*58c0*/  STG.E desc[UR36][R8.64], R3 ;  /* 0x0000000308007986 */ /* 0x0011e4000c101924 */
.L_x_18532:
        /* <DEDUP_REMOVED lines=24> */
.L_x_18564:
[----:B------:R-:W0:Y:S02]  /*5a50*/  F2I.S64.TRUNC R24, R24 ;  /* 0x0000001800187311 */ /* 0x000e24000020d900 */
[----:B0-----:R-:W-:-:S05]  /*5a60*/  IMAD.MOV.U32 R3, RZ, RZ, R24 ;  /* 0x000000ffff037224 */ /* 0x001fca00078e0018 */
[----:B------:R0:W-:Y:S01]  /*5a70*/  STG.E.U8 desc[UR36][R8.64], R3 ;  /* 0x0000000308007986 */ /* 0x0001e2000c101124 */
[----:B------:R-:W-:Y:S05]  /*5a80*/  BRA `(.L_x_18566) ;  /* 0x0000000c00407947 */ /* 0x000fea0003800000 */
.L_x_18563:
        /* <DEDUP_REMOVED lines=9> */
.L_x_18568:
[----:B------:R-:W0:Y:S02]  /*5b20*/  F2I.FTZ.TRUNC.NTZ R3, R24 ;  /* 0x0000001800037305 */ /* 0x000e24000021f100 */
[----:B0-----:R3:W-:Y:S01]  /*5b30*/  STG.E desc[UR36][R8.64], R3 ;  /* 0x0000000308007986 */ /* 0x0017e2000c101924 */
[----:B------:R-:W-:Y:S05]  /*5b40*/  BRA `(.L_x_18566) ;  /* 0x0000000c00107947 */ /* 0x000fea0003800000 */
.L_x_18567:
[----:B------:R-:W0:Y:S02]  /*5b50*/  F2I.FTZ.TRUNC.NTZ R3, R24 ;  /* 0x0000001800037305 */ /* 0x000e24000021f100 */
[----:B0-----:R2:W-:Y:S01]  /*5b60*/  STG.E.U16 desc[UR36][R8.64], R3 ;  /* 0x0000000308007986 */ /* 0x0015e2000c101524 */
[----:B------:R-:W-:Y:S05]  /*5b70*/  BRA `(.L_x_18566) ;  /* 0x0000000c00047947 */ /* 0x000fea0003800000 */
.L_x_18562:
        /* <DEDUP_REMOVED lines=8> */
.L_x_18570:
[----:B------:R-:W-:-:S05]  /*5c00*/  F2FP.F16.F32.PACK_AB R24, RZ, R24 ;  /* 0x00000018ff18723e */ /* 0x000fca00000000ff */
[----:B------:R0:W-:Y:S01]  /*5c10*/  STG.E.U16 desc[UR36][R8.64], R24 ;  /* 0x0000001808007986 */ /* 0x0001e2000c101524 */
[----:B------:R-:W-:Y:S05]  /*5c20*/  BRA `(.L_x_18566) ;  /* 0x0000000800d87947 */ /* 0x000fea0003800000 */
.L_x_18569:
        /* <DEDUP_REMOVED lines=9> */
.L_x_18572:
[----:B------:R-:W-:-:S04]  /*5cc0*/  F2FP.F16.F32.PACK_AB R3, RZ, R24 ;  /* 0x00000018ff03723e */ /* 0x000fc800000000ff */
[----:B------:R-:W-:-:S05]  /*5cd0*/  PRMT R3, R3, 0x5410, RZ ;  /* 0x0000541003037816 */ /* 0x000fca00000000ff */
[----:B------:R0:W-:Y:S01]  /*5ce0*/  STG.E desc[UR36][R8.64], R3 ;  /* 0x0000000308007986 */ /* 0x0001e2000c101924 */
[----:B------:R-:W-:Y:S05]  /*5cf0*/  BRA `(.L_x_18566) ;  /* 0x0000000800a47947 */ /* 0x000fea0003800000 */
.L_x_18571:
[----:B------:R-:W-:-:S06]  /*5d00*/  FMUL.FTZ R4, R24, 1 ;  /* 0x3f80000018047820 */ /* 0x000fcc0000410000 */
[----:B------:R-:W0:Y:S02]  /*5d10*/  F2F.F64.F32 R4, R4 ;  /* 0x0000000400047310 */ /* 0x000e240000201800 */
[----:B0-----:R0:W-:Y:S01]  /*5d20*/  STG.E.64 desc[UR36][R8.64], R4 ;  /* 0x0000000408007986 */ /* 0x0011e2000c101b24 */
[----:B------:R-:W-:Y:S05]  /*5d30*/  BRA `(.L_x_18566) ;  /* 0x0000000800947947 */ /* 0x000fea0003800000 */
.L_x_18561:
        /* <DEDUP_REMOVED lines=12> */
.L_x_18575:
[----:B------:R-:W-:Y:S01]  /*5e00*/  FMUL.FTZ R4, R24, 1 ;  /* 0x3f80000018047820 */ /* 0x000fe20000410000 */
[----:B------:R-:W-:-:S05]  /*5e10*/  CS2R R6, SRZ ;  /* 0x0000000000067805 */ /* 0x000fca000001ff00 */
[----:B------:R-:W0:Y:S02]  /*5e20*/  F2F.F64.F32 R4, R4 ;  /* 0x0000000400047310 */ /* 0x000e240000201800 */
[----:B0-----:R0:W-:Y:S01]  /*5e30*/  STG.E.128 desc[UR36][R8.64], R4 ;  /* 0x0000000408007986 */ /* 0x0011e2000c101d24 */
[----:B------:R-:W-:Y:S05]  /*5e40*/  BRA `(.L_x_18566) ;  /* 0x0000000800507947 */ /* 0x000fea0003800000 */
.L_x_18574:
        /* <DEDUP_REMOVED lines=20> */
.L_x_18579:
[----:B------:R-:W-:Y:S05]  /*5f90*/  BSYNC B0 ;  /* 0x0000000000007941 */ /* 0x000fea0003800000 */
.L_x_18578:
[----:B------:R-:W-:-:S05]  /*5fa0*/  LOP3.LUT R5, R0, R5, RZ, 0xfc, !PT ;  /* 0x0000000500057212 */ /* 0x000fca00078efcff */
[----:B------:R0:W-:Y:S01]  /*5fb0*/  STG.E.U8 desc[UR36][R8.64], R5 ;  /* 0x0000000508007986 */ /* 0x0001e2000c101124 */
[----:B------:R-:W-:Y:S05]  /*5fc0*/  BRA `(.L_x_18566) ;  /* 0x0000000400f07947 */ /* 0x000fea0003800000 */
.L_x_18577:
        /* <DEDUP_REMOVED lines=12> */
.L_x_18581:
[----:B------:R-:W-:Y:S01]  /*6090*/  IMAD.MOV.U32 R0, RZ, RZ, 0x7f ;  /* 0x0000007fff007424 */ /* 0x000fe200078e00ff */
[----:B------:R-:W-:-:S04]  /*60a0*/  ISETP.GT.U32.AND P0, PT, R4, 0x7f800000, PT ;  /* 0x7f8000000400780c */ /* 0x000fc80003f04070 */
[----:B------:R-:W-:-:S09]  /*60b0*/  SEL R0, R0, 0x7c, P0 ;  /* 0x0000007c00007807 */ /* 0x000fd20000000000 */
.L_x_18582:
[----:B------:R-:W-:Y:S05]  /*60c0*/  BSYNC B0 ;  /* 0x0000000000007941 */ /* 0x000fea0003800000 */
.L_x_18580:
[----:B------:R-:W-:-:S04]  /*60d0*/  LOP3.LUT R24, R24, 0x80000000, RZ, 0xc0, !PT ;  /* 0x8000000018187812 */ /* 0x000fc800078ec0ff */
[----:B------:R-:W-:-:S04]  /*60e0*/  SHF.R.U32.HI R3, RZ, 0x18, R24 ;  /* 0x00000018ff037819 */ /* 0x000fc80000011618 */
[----:B------:R-:W-:-:S05]  /*60f0*/  LOP3.LUT R3, R0, R3, RZ, 0xfc, !PT ;  /* 0x0000000300037212 */ /* 0x000fca00078efcff */
[----:B------:R0:W-:Y:S01]  /*6100*/  STG.E.U8 desc[UR36][R8.64], R3 ;  /* 0x0000000308007986 */ /* 0x0001e2000c101124 */
[----:B------:R-:W-:Y:S05]  /*6110*/  BRA `(.L_x_18566) ;  /* 0x00000004009c7947 */ /* 0x000fea0003800000 */
.L_x_18576:
[----:B------:R-:W-:-:S05]  /*6120*/  F2FP.BF16.F32.PACK_AB R24, RZ, R24 ;  /* 0x00000018ff18723e */ /* 0x000fca00000010ff */
[----:B------:R0:W-:Y:S01]  /*6130*/  STG.E.U16 desc[UR36][R8.64], R24 ;  /* 0x0000001808007986 */ /* 0x0001e2000c101524 */
[----:B------:R-:W-:Y:S05]  /*6140*/  BRA `(.L_x_18566) ;  /* 0x0000000400907947 */ /* 0x000fea0003800000 */
.L_x_18573:
        /* <DEDUP_REMOVED lines=11> */
.L_x_18585:
        /* <DEDUP_REMOVED lines=16> */
.L_x_18588:
[----:B------:R-:W-:-:S04]  /*6300*/  LOP3.LUT R24, R24, 0x80000000, RZ, 0xc0, !PT ;  /* 0x8000000018187812 */ /* 0x000fc800078ec0ff */
[----:B------:R-:W-:-:S04]  /*6310*/  SHF.R.U32.HI R3, RZ, 0x18, R24 ;  /* 0x00000018ff037819 */ /* 0x000fc80000011618 */
[----:B------:R-:W-:-:S04]  /*6320*/  LOP3.LUT R0, R0, R3, RZ, 0xfc, !PT ;  /* 0x0000000300007212 */ /* 0x000fc800078efcff */
[----:B------:R-:W-:-:S07]  /*6330*/  PRMT R4, R0, 0x7610, R4 ;  /* 0x0000761000047816 */ /* 0x000fce0000000004 */
.L_x_18587:
[----:B------:R-:W-:Y:S05]  /*6340*/  BSYNC B0 ;  /* 0x0000000000007941 */ /* 0x000fea0003800000 */
.L_x_18586:
[----:B------:R0:W-:Y:S01]  /*6350*/  STG.E.U8 desc[UR36][R8.64], R4 ;  /* 0x0000000408007986 */ /* 0x0001e2000c101124 */
[----:B------:R-:W-:Y:S05]  /*6360*/  BRA `(.L_x_18566) ;  /* 0x0000000400087947 */ /* 0x000fea0003800000 */
.L_x_18584:
        /* <DEDUP_REMOVED lines=16> */
.L_x_18591:
[----:B------:R-:W-:-:S04]  /*6470*/  LOP3.LUT R24, R24, 0x80000000, RZ, 0xc0, !PT ;  /* 0x8000000018187812 */ /* 0x000fc800078ec0ff */
[----:B------:R-:W-:-:S04]  /*6480*/  SHF.R.U32.HI R3, RZ, 0x18, R24 ;  /* 0x00000018ff037819 */ /* 0x000fc80000011618 */
[----:B------:R-:W-:-:S04]  /*6490*/  LOP3.LUT R0, R0, R3, RZ, 0xfc, !PT ;  /* 0x0000000300007212 */ /* 0x000fc800078efcff */
[----:B------:R-:W-:-:S07]  /*64a0*/  PRMT R4, R0, 0x7610, R4 ;  /* 0x0000761000047816 */ /* 0x000fce0000000004 */
.L_x_18590:
[----:B------:R-:W-:Y:S05]  /*64b0*/  BSYNC B0 ;  /* 0x0000000000007941 */ /* 0x000fea0003800000 */
.L_x_18589:
[----:B------:R0:W-:Y:S01]  /*64c0*/  STG.E.U8 desc[UR36][R8.64], R4 ;  /* 0x0000000408007986 */ /* 0x0001e2000c101124 */
[----:B------:R-:W-:Y:S05]  /*64d0*/  BRA `(.L_x_18566) ;  /* 0x0000000000ac7947 */ /* 0x000fea0003800000 */
.L_x_18583:
        /* <DEDUP_REMOVED lines=21> */
.L_x_18565:
        /* <DEDUP_REMOVED lines=16> */
.L_x_18594:
[----:B------:R-:W-:Y:S05]  /*6730*/  BRA `(.L_x_18566) ;  /* 0x0000000000147947 */ /* 0x000fea0003800000 */
.L_x_18593:
[----:B------:R-:W0:Y:S02]  /*6740*/  F2I.U64.TRUNC R24, R24 ;  /* 0x0000001800187311 */ /* 0x000e24000020d800 */
[----:B0-----:R0:W-:Y:S01]  /*6750*/  STG.E.64 desc[UR36][R8.64], R24 ;  /* 0x0000001808007986 */ /* 0x0011e2000c101b24 */
[----:B------:R-:W-:Y:S05]  /*6760*/  BRA `(.L_x_18566) ;  /* 0x0000000000087947 */ /* 0x000fea0003800000 */
.L_x_18592:
[----:B------:R-:W0:Y:S02]  /*6770*/  F2I.FTZ.U32.TRUNC.NTZ R3, R24 ;  /* 0x0000001800037305 */ /* 0x000e24000021f000 */
[----:B0-----:R0:W-:Y:S02]  /*6780*/  STG.E desc[UR36][R8.64], R3 ;  /* 0x0000000308007986 */ /* 0x0011e4000c101924 */
.L_x_18566:
[----:B------:R-:W-:-:S07]  /*6790*/  VIADD R19, R19, 0x80 ;  /* 0x0000008013137836 */ /* 0x000fce0000000000 */
.L_x_18526:
[----:B------:R-:W-:Y:S05]  /*67a0*/  BSYNC B6 ;  /* 0x0000000000067941 */ /* 0x000fea0003800000 */
.L_x_18525:
        /* <DEDUP_REMOVED lines=22> */
.L_x_18598:
[----:B------:R-:W0:Y:S02]  /*6910*/  F2I.S64.TRUNC R18, R18 ;  /* 0x0000001200127311 */ /* 0x000e24000020d900 */
[----:B0-----:R-:W-:-:S05]  /*6920*/  IMAD.MOV.U32 R5, RZ, RZ, R18 ;  /* 0x000000ffff057224 */ /* 0x001fca00078e0012 */
[----:B------:R-:W-:Y:S01]  /*6930*/  STG.E.U8 desc[UR36][R2.64], R5 ;  /* 0x0000000502007986 */ /* 0x000fe2000c101124 */
[----:B------:R-:W-:Y:S05]  /*6940*/  EXIT ;  /* 0x000000000000794d */ /* 0x000fea0003800000 */
.L_x_18597:
        /* <DEDUP_REMOVED lines=9> */
.L_x_18601:
[----:B------:R-:W0:Y:S02]  /*69e0*/  F2I.FTZ.TRUNC.NTZ R5, R18 ;  /* 0x0000001200057305 */ /* 0x000e24000021f100 */
[----:B0-----:R-:W-:Y:S01]  /*69f0*/  STG.E desc[UR36][R2.64], R5 ;  /* 0x0000000502007986 */ /* 0x001fe2000c101924 */
[----:B------:R-:W-:Y:S05]  /*6a00*/  EXIT ;  /* 0x000000000000794d */ /* 0x000fea0003800000 */
.L_x_18600:
[----:B------:R-:W0:Y:S02]  /*6a10*/  F2I.FTZ.TRUNC.NTZ R5, R18 ;  /* 0x0000001200057305 */ /* 0x000e24000021f100 */
[----:B0-----:R-:W-:Y:S01]  /*6a20*/  STG.E.U16 desc[UR36][R2.64], R5 ;  /* 0x0000000502007986 */ /* 0x001fe2000c101524 */
[----:B------:R-:W-:Y:S05]  /*6a30*/  EXIT ;  /* 0x000000000000794d */ /* 0x000fea0003800000 */
.L_x_18596:
        /* <DEDUP_REMOVED lines=8> */
.L_x_18603:
[----:B------:R-:W-:-:S05]  /*6ac0*/  F2FP.F16.F32.PACK_AB R18, RZ, R18 ;  /* 0x00000012ff12723e */ /* 0x000fca00000000ff */
[----:B------:R-:W-:Y:S01]  /*6ad0*/  STG.E.U16 desc[UR36][R2.64], R18 ;  /* 0x0000001202007986 */ /* 0x000fe2000c101524 */
[----:B------:R-:W-:Y:S05]  /*6ae0*/  EXIT ;  /* 0x000000000000794d */ /* 0x000fea0003800000 */
.L_x_18602:
        /* <DEDUP_REMOVED lines=9> */
.L_x_18605:
[----:B------:R-:W-:-:S04]  /*6b80*/  F2FP.F16.F32.PACK_AB R5, RZ, R18 ;  /* 0x00000012ff05723e */ /* 0x000fc800000000ff */
[----:B------:R-:W-:-:S05]  /*6b90*/  PRMT R5, R5, 0x5410, RZ ;  /* 0x0000541005057816 */ /* 0x000fca00000000ff */
[----:B------:R-:W-:Y:S01]  /*6ba0*/  STG.E desc[UR36][R2.64], R5 ;  /* 0x0000000502007986 */ /* 0x000fe2000c101924 */
[----:B------:R-:W-:Y:S05]  /*6bb0*/  EXIT ;  /* 0x000000000000794d */ /* 0x000fea0003800000 */
.L_x_18604:
[----:B------:R-:W-:-:S06]  /*6bc0*/  FMUL.FTZ R4, R18, 1 ;  /* 0x3f80000012047820 */ /* 0x000fcc0000410000 */
[----:B------:R-:W0:Y:S02]  /*6bd0*/  F2F.F64.F32 R4, R4 ;  /* 0x0000000400047310 */ /* 0x000e240000201800 */
[----:B0-----:R-:W-:Y:S01]  /*6be0*/  STG.E.64 desc[UR36][R2.64], R4 ;  /* 0x0000000402007986 */ /* 0x001fe2000c101b24 */
[----:B------:R-:W-:Y:S05]  /*6bf0*/  EXIT ;  /* 0x000000000000794d */ /* 0x000fea0003800000 */
.L_x_18595:
        /* <DEDUP_REMOVED lines=12> */
.L_x_18608:
[----:B------:R-:W-:Y:S01]  /*6cc0*/  FMUL.FTZ R4, R18, 1 ;  /* 0x3f80000012047820 */ /* 0x000fe20000410000 */
[----:B------:R-:W-:-:S05]  /*6cd0*/  CS2R R6, SRZ ;  /* 0x0000000000067805 */ /* 0x000fca000001ff00 */
[----:B------:R-:W0:Y:S02]  /*6ce0*/  F2F.F64.F32 R4, R4 ;  /* 0x0000000400047310 */ /* 0x000e240000201800 */
[----:B0-----:R-:W-:Y:S01]  /*6cf0*/  STG.E.128 desc[UR36][R2.64], R4 ;  /* 0x0000000402007986 */ /* 0x001fe2000c101d24 */
[----:B------:R-:W-:Y:S05]  /*6d00*/  EXIT ;  /* 0x000000000000794d */ /* 0x000fea0003800000 */
.L_x_18607:
        /* <DEDUP_REMOVED lines=20> */
.L_x_18612:
[----:B------:R-:W-:Y:S05]  /*6e50*/  BSYNC B0 ;  /* 0x0000000000007941 */ /* 0x000fea0003800000 */
.L_x_18611:
[----:B------:R-:W-:-:S05]  /*6e60*/  LOP3.LUT R7, R0, R7, RZ, 0xfc, !PT ;  /* 0x0000000700077212 */ /* 0x000fca00078efcff */
[----:B------:R-:W-:Y:S01]  /*6e70*/  STG.E.U8 desc[UR36][R2.64], R7 ;  /* 0x0000000702007986 */ /* 0x000fe2000c101124 */
[----:B------:R-:W-:Y:S05]  /*6e80*/  EXIT ;  /* 0x000000000000794d */ /* 0x000fea0003800000 */
.L_x_18610:
        /* <DEDUP_REMOVED lines=12> */
.L_x_18614:
[----:B------:R-:W-:Y:S01]  /*6f50*/  IMAD.MOV.U32 R0, RZ, RZ, 0x7f ;  /* 0x0000007fff007424 */ /* 0x000fe200078e00ff */
[----:B------:R-:W-:-:S04]  /*6f60*/  ISETP.GT.U32.AND P0, PT, R4, 0x7f800000, PT ;  /* 0x7f8000000400780c */ /* 0x000fc80003f04070 */
[----:B------:R-:W-:-:S09]  /*6f70*/  SEL R0, R0, 0x7c, P0 ;  /* 0x0000007c00007807 */ /* 0x000fd20000000000 */
.L_x_18615:
[----:B------:R-:W-:Y:S05]  /*6f80*/  BSYNC B0 ;  /* 0x0000000000007941 */ /* 0x000fea0003800000 */
.L_x_18613:
[----:B------:R-:W-:-:S04]  /*6f90*/  LOP3.LUT R18, R18, 0x80000000, RZ, 0xc0, !PT ;  /* 0x8000000012127812 */ /* 0x000fc800078ec0ff */
[----:B------:R-:W-:-:S04]  /*6fa0*/  SHF.R.U32.HI R5, RZ, 0x18, R18 ;  /* 0x00000018ff057819 */ /* 0x000fc80000011612 */
[----:B------:R-:W-:-:S05]  /*6fb0*/  LOP3.LUT R5, R0, R5, RZ, 0xfc, !PT ;  /* 0x0000000500057212 */ /* 0x000fca00078efcff */
[----:B------:R-:W-:Y:S01]  /*6fc0*/  STG.E.U8 desc[UR36][R2.64], R5 ;  /* 0x0000000502007986 */ /* 0x000fe2000c101124 */
[----:B------:R-:W-:Y:S05]  /*6fd0*/  EXIT ;  /* 0x000000000000794d */ /* 0x000fea0003800000 */
.L_x_18609:
[----:B------:R-:W-:-:S05]  /*6fe0*/  F2FP.BF16.F32.PACK_AB R18, RZ, R18 ;  /* 0x00000012ff12723e */ /* 0x000fca00000010ff */
[----:B------:R-:W-:Y:S01]  /*6ff0*/  STG.E.U16 desc[UR36][R2.64], R18 ;  /* 0x0000001202007986 */ /* 0x000fe2000c101524 */
[----:B------:R-:W-:Y:S05]  /*7000*/  EXIT ;  /* 0x000000000000794d */ /* 0x000fea0003800000 */
.L_x_18606:
        /* <DEDUP_REMOVED lines=11> */
.L_x_18618:
        /* <DEDUP_REMOVED lines=16> */
.L_x_18621:
[----:B------:R-:W-:-:S04]  /*71c0*/  LOP3.LUT R18, R18, 0x80000000, RZ, 0xc0, !PT ;  /* 0x8000000012127812 */ /* 0x000fc800078ec0ff */
[----:B------:R-:W-:-:S04]  /*71d0*/  SHF.R.U32.HI R5, RZ, 0x18, R18 ;  /* 0x00000018ff057819 */ /* 0x000fc80000011612 */
[----:B------:R-:W-:-:S04]  /*71e0*/  LOP3.LUT R4, R4, R5, RZ, 0xfc, !PT ;  /* 0x0000000504047212 */ /* 0x000fc800078efcff */
[----:B------:R-:W-:-:S07]  /*71f0*/  PRMT R0, R4, 0x7610, R0 ;  /* 0x0000761004007816 */ /* 0x000fce0000000000 */
.L_x_18620:
[----:B------:R-:W-:Y:S05]  /*7200*/  BSYNC B0 ;  /* 0x0000000000007941 */ /* 0x000fea0003800000 */
.L_x_18619:
[----:B------:R-:W-:Y:S01]  /*7210*/  STG.E.U8 desc[UR36][R2.64], R0 ;  /* 0x0000000002007986 */ /* 0x000fe2000c101124 */
[----:B------:R-:W-:Y:S05]  /*7220*/  EXIT ;  /* 0x000000000000794d */ /* 0x000fea0003800000 */
.L_x_18617:
        /* <DEDUP_REMOVED lines=16> */
.L_x_18624:
[----:B------:R-:W-:-:S04]  /*7330*/  LOP3.LUT R18, R18, 0x80000000, RZ, 0xc0, !PT ;  /* 0x8000000012127812 */ /* 0x000fc800078ec0ff */
[----:B------:R-:W-:-:S04]  /*7340*/  SHF.R.U32.HI R5, RZ, 0x18, R18 ;  /* 0x00000018ff057819 */ /* 0x000fc80000011612 */
[----:B------:R-:W-:-:S04]  /*7350*/  LOP3.LUT R4, R4, R5, RZ, 0xfc, !PT ;  /* 0x0000000504047212 */ /* 0x000fc800078efcff */
[----:B------:R-:W-:-:S07]  /*7360*/  PRMT R0, R4, 0x7610, R0 ;  /* 0x0000761004007816 */ /* 0x000fce0000000000 */
.L_x_18623:
[----:B------:R-:W-:Y:S05]  /*7370*/  BSYNC B0 ;  /* 0x0000000000007941 */ /* 0x000fea0003800000 */
.L_x_18622:
[----:B------:R-:W-:Y:S01]  /*7380*/  STG.E.U8 desc[UR36][R2.64], R0 ;  /* 0x0000000002007986 */ /* 0x000fe2000c101124 */
[----:B------:R-:W-:Y:S05]  /*7390*/  EXIT ;  /* 0x000000000000794d */ /* 0x000fea0003800000 */
.L_x_18616:
        /* <DEDUP_REMOVED lines=21> */
.L_x_18599:
        /* <DEDUP_REMOVED lines=16> */
.L_x_18627:
[----:B------:R-:W-:Y:S05]  /*75f0*/  EXIT ;  /* 0x000000000000794d */ /* 0x000fea0003800000 */
.L_x_18626:
[----:B------:R-:W0:Y:S02]  /*7600*/  F2I.U64.TRUNC R18, R18 ;  /* 0x0000001200127311 */ /* 0x000e24000020d800 */
[----:B0-----:R-:W-:Y:S01]  /*7610*/  STG.E.64 desc[UR36][R2.64], R18 ;  /* 0x0000001202007986 */ /* 0x001fe2000c101b24 */
[----:B------:R-:W-:Y:S05]  /*7620*/  EXIT ;  /* 0x000000000000794d */ /* 0x000fea0003800000 */
.L_x_18625:
[----:B------:R-:W0:Y:S02]  /*7630*/  F2I.FTZ.U32.TRUNC.NTZ R5, R18 ;  /* 0x0000001200057305 */ /* 0x000e24000021f000 */
[----:B0-----:R-:W-:Y:S01]  /*7640*/  STG.E desc[UR36][R2.64], R5 ;  /* 0x0000000502007986 */ /* 0x001fe2000c101924 */
[----:B------:R-:W-:Y:S05]  /*7650*/  EXIT ;  /* 0x000000000000794d */ /* 0x000fea0003800000 */
.L_x_18628:
        /* <DEDUP_REMOVED lines=10> */
.L_x_19473:


//--------------------- .text._ZN2at6native18elementwise_kernelILi128ELi2EZNS0_22gpu_kernel_impl_nocastINS0_13BUnaryFunctorIfffNS0_15binary_internal10MulFunctorIfEEEEEEvRNS_18TensorIteratorBaseERKT_EUliE_EEviT1_ --------------------------
	.section	.text._ZN2at6native18elementwise_kernelILi128ELi2EZNS0_22gpu_kernel_impl_nocastINS0_13BUnaryFunctorIfffNS0_15binary_internal10MulFunctorIfEEEEEEvRNS_18TensorIteratorBaseERKT_EUliE_EEviT1_,"ax",@progbits
	.align	128
        .global         _ZN2at6native18elementwise_kernelILi128ELi2EZNS0_22gpu_kernel_impl_nocastINS0_13BUnaryFunctorIfffNS0_15binary_internal10MulFunctorIfEEEEEEvRNS_18TensorIteratorBaseERKT_EUliE_EEviT1_
        .type           _ZN2at6native18elementwise_kernelILi128ELi2EZNS0_22gpu_kernel_impl_nocastINS0_13BUnaryFunctorIfffNS0_15binary_internal10MulFunctorIfEEEEEEvRNS_18TensorIteratorBaseERKT_EUliE_EEviT1_,@function
        .size           _ZN2at6native18elementwise_kernelILi128ELi2EZNS0_22gpu_kernel_impl_nocastINS0_13BUnaryFunctorIfffNS0_15binary_internal10MulFunctorIfEEEEEEvRNS_18TensorIteratorBaseERKT_EUliE_EEviT1_,(.L_x_19474 - _ZN2at6native18elementwise_kernelILi128ELi2EZNS0_22gpu_kernel_impl_nocastINS0_13BUnaryFunctorIfffNS0_15binary_internal10MulFunctorIfEEEEEEvRNS_18TensorIteratorBaseERKT_EUliE_EEviT1_)
        .other          _ZN2at6native18elementwise_kernelILi128ELi2EZNS0_22gpu_kernel_impl_nocastINS0_13BUnaryFunctorIfffNS0_15binary_internal10MulFunctorIfEEEEEEvRNS_18TensorIteratorBaseERKT_EUliE_EEviT1_,@"STO_CUDA_ENTRY STV_DEFAULT"
_ZN2at6native18elementwise_kernelILi128ELi2EZNS0_22gpu_kernel_impl_nocastINS0_13BUnaryFunctorIfffNS0_15binary_internal10MulFunctorIfEEEEEEvRNS_18TensorIteratorBaseERKT_EUliE_EEviT1_:
.text._ZN2at6native18elementwise_kernelILi128ELi2EZNS0_22gpu_kernel_impl_nocastINS0_13BUnaryFunctorIfffNS0_15binary_internal10MulFunctorIfEEEEEEvRNS_18TensorIteratorBaseERKT_EUliE_EEviT1_:
        /* <DEDUP_REMOVED lines=312> */
.L_x_18631:
        /* <DEDUP_REMOVED lines=9> */
[----:B--2---:R-:W-:-:S05]  /*1410*/  FMUL.FTZ R9, R4, UR7 ;  /* 0x0000000704097c20 */ /* 0x004fca0008410000 */
[----:B------:R0:W-:Y:S03]  /*1420*/  STG.E desc[UR4][R2.64], R9 ;  /* 0x0000000902007986 */ /* 0x0001e6000c101904 */
.L_x_18630:
[----:B------:R-:W-:Y:S05]  /*1430*/  BSYNC B0 ;  /* 0x0000000000007941 */ /* 0x000fea0003800000 */
.L_x_18629:
        /* <DEDUP_REMOVED lines=305> */
.L_x_18632:
        /* <DEDUP_REMOVED lines=8> */
[----:B--2---:R-:W-:-:S05]  /*27d0*/  FMUL.FTZ R7, R4, UR6 ;  /* 0x0000000604077c20 */ /* 0x004fca0008410000 */
[----:B------:R-:W-:Y:S01]  /*27e0*/  STG.E desc[UR4][R2.64], R7 ;  /* 0x0000000702007986 */ /* 0x000fe2000c101904 */
[----:B------:R-:W-:Y:S05]  /*27f0*/  EXIT ;  /* 0x000000000000794d */ /* 0x000fea0003800000 */
.L_x_18633:
        /* <DEDUP_REMOVED lines=16> */
.L_x_19474:


//--------------------- .text._ZN2at6native27unrolled_elementwise_kernelINS0_13BUnaryFunctorIfffNS0_15binary_internal10MulFunctorIfEEEESt5arrayIPcLm2EELi4E23TrivialOffsetCalculatorILi1EjESB_NS0_6memory15LoadWithoutCastENSC_16StoreWithoutCastEEEviT_T0_T2_T3_T4_T5_ --------------------------
	.section	.text._ZN2at6native27unrolled_elementwise_kernelINS0_13BUnaryFunctorIfffNS0_15binary_internal10MulFunctorIfEEEESt5arrayIPcLm2EELi4E23TrivialOffsetCalculatorILi1EjESB_NS0_6memory15LoadWithoutCastENSC_16StoreWithoutCastEEEviT_T0_T2_T3_T4_T5_,"ax",@progbits
	.align	128
        .global         _ZN2at6native27unrolled_elementwise_kernelINS0_13BUnaryFunctorIfffNS0_15binary_internal10MulFunctorIfEEEESt5arrayIPcLm2EELi4E23TrivialOffsetCalculatorILi1EjESB_NS0_6memory15LoadWithoutCastENSC_16StoreWithoutCastEEEviT_T0_T2_T3_T4_T5_
        .type           _ZN2at6native27unrolled_elementwise_kernelINS0_13BUnaryFunctorIfffNS0_15binary_internal10MulFunctorIfEEEESt5arrayIPcLm2EELi4E23TrivialOffsetCalculatorILi1EjESB_NS0_6memory15LoadWithoutCastENSC_16StoreWithoutCastEEEviT_T0_T2_T3_T4_T5_,@function
        .size           _ZN2at6native27unrolled_elementwise_kernelINS0_13BUnaryFunctorIfffNS0_15binary_internal10MulFunctorIfEEEESt5arrayIPcLm2EELi4E23TrivialOffsetCalculatorILi1EjESB_NS0_6memory15LoadWithoutCastENSC_16StoreWithoutCastEEEviT_T0_T2_T3_T4_T5_,(.L_x_19475 - _ZN2at6native27unrolled_elementwise_kernelINS0_13BUnaryFunctorIfffNS0_15binary_internal10MulFunctorIfEEEESt5arrayIPcLm2EELi4E23TrivialOffsetCalculatorILi1EjESB_NS0_6memory15LoadWithoutCastENSC_16StoreWithoutCastEEEviT_T0_T2_T3_T4_T5_)
        .other          _ZN2at6native27unrolled_elementwise_kernelINS0_13BUnaryFunctorIfffNS0_15binary_internal10MulFunctorIfEEEESt5arrayIPcLm2EELi4E23TrivialOffsetCalculatorILi1EjESB_NS0_6memory15LoadWithoutCastENSC_16StoreWithoutCastEEEviT_T0_T2_T3_T4_T5_,@"STO_CUDA_ENTRY STV_DEFAULT"
_ZN2at6native27unrolled_elementwise_kernelINS0_13BUnaryFunctorIfffNS0_15binary_internal10MulFunctorIfEEEESt5arrayIPcLm2EELi4E23TrivialOffsetCalculatorILi1EjESB_NS0_6memory15LoadWithoutCastENSC_16StoreWithoutCastEEEviT_T0_T2_T3_T4_T5_:
.text._ZN2at6native27unrolled_elementwise_kernelINS0_13BUnaryFunctorIfffNS0_15binary_internal10MulFunctorIfEEEESt5arrayIPcLm2EELi4E23TrivialOffsetCalculatorILi1EjESB_NS0_6memory15LoadWithoutCastENSC_16StoreWithoutCastEEEviT_T0_T2_T3_T4_T5_:
[----:B------:R-:W-:Y:S01]  /*0000*/  LDC R1, c[0x0][0x28] ;  /* 0x00000a00ff017b82 */ /* 0x000fe20000000800 */
[----:B------:R-:W0:Y:S07]  /*0010*/  S2R R0, SR_CTAID.X ;  /* 0x0000000000007919 */ /* 0x000e2e0000002500 */
[----:B------:R-:W0:Y:S01]  /*0020*/  LDC R5, c[0x0][0x210] ;  /* 0x00008400ff057b82 */ /* 0x000e220000000800 */
[----:B------:R-:W-:Y:S01]  /*0030*/  ULDC.64 UR4, c[0x0][0x208] ;  /* 0x0000820000047ab9 */ /* 0x000fe20000000a00 */
[----:B------:R-:W-:Y:S01]  /*0040*/  ULDC UR6, c[0x0][0x218] ;  /* 0x0000860000067ab9 */ /* 0x000fe20000000800 */
[----:B------:R-:W1:Y:S01]  /*0050*/  S2R R3, SR_TID.X ;  /* 0x0000000000037919 */ /* 0x000e620000002100 */
[----:B0-----:R-:W-:-:S02]  /*0060*/  IMAD R2, R0, -0x200, R5 ;  /* 0xfffffe0000027824 */ /* 0x001fc400078e0205 */
[----:B-1----:R-:W-:-:S03]  /*0070*/  VIADD R18, R3, 0x80 ;  /* 0x0000008003127836 */ /* 0x002fc60000000000 */
[----:B------:R-:W-:Y:S02]  /*0080*/  ISETP.GE.AND P0, PT, R3, R2, PT ;  /* 0x000000020300720c */ /* 0x000fe40003f06270 */
[----:B------:R-:W-:-:S11]  /*0090*/  MOV R13, R3 ;  /* 0x00000003000d7202 */ /* 0x000fd60000000f00 */
[----:B------:R-:W-:Y:S01]  /*00a0*/  @!P0 MOV R13, R18 ;  /* 0x00000012000d8202 */ /* 0x000fe20000000f00 */
[----:B------:R-:W0:Y:S01]  /*00b0*/  @!P0 LDC.64 R10, c[0x0][0x228] ;  /* 0x00008a00ff0a8b82 */ /* 0x000e220000000a00 */
[----:B------:R-:W-:Y:S02]  /*00c0*/  @!P0 LEA R15, R0, R3, 0x9 ;  /* 0x00000003000f8211 */ /* 0x000fe400078e48ff */
        /* <DEDUP_REMOVED lines=8> */
[----:B------:R-:W-:Y:S01]  /*0150*/  @!P3 IMAD R21, R0, 0x200, R13 ;  /* 0x000002000015b824 */ /* 0x000fe200078e020d */
[----:B------:R-:W-:Y:S01]  /*0160*/  @!P3 IADD3 R13, R13, 0x80, RZ ;  /* 0x000000800d0db810 */ /* 0x000fe20007ffe0ff */
[----:B------:R-:W0:Y:S03]  /*0170*/  @!P3 LDC.64 R8, c[0x0][0x228] ;  /* 0x00008a00ff08bb82 */ /* 0x000e260000000a00 */
[----:B------:R-:W-:Y:S01]  /*0180*/  ISETP.GE.AND P2, PT, R13, R2, PT ;  /* 0x000000020d00720c */ /* 0x000fe20003f46270 */
[----:B-1----:R-:W-:-:S12]  /*0190*/  @!P1 IMAD.WIDE.U32 R4, R17, 0x4, R4 ;  /* 0x0000000411049825 */ /* 0x002fd800078e0004 */
[----:B------:R-:W1:Y:S01]  /*01a0*/  @!P2 LDC.64 R6, c[0x0][0x228] ;  /* 0x00008a00ff06ab82 */ /* 0x000e620000000a00 */
[----:B------:R-:W-:Y:S01]  /*01b0*/  @!P2 IMAD R19, R0, 0x200, R13 ;  /* 0x000002000013a824 */ /* 0x000fe200078e020d */
[----:B------:R-:W-:Y:S01]  /*01c0*/  CS2R R16, SRZ ;  /* 0x0000000000107805 */ /* 0x000fe2000001ff00 */
[----:B------:R-:W3:Y:S01]  /*01d0*/  @!P1 LDG.E R14, desc[UR4][R4.64] ;  /* 0x00000004040e9981 */ /* 0x000ee2000c1e1900 */
[----:B0-----:R-:W-:-:S04]  /*01e0*/  @!P3 IMAD.WIDE.U32 R12, R21, 0x4, R8 ;  /* 0x00000004150cb825 */ /* 0x001fc800078e0008 */
[----:B------:R-:W0:Y:S01]  /*01f0*/  @!P0 LDC.64 R8, c[0x0][0x220] ;  /* 0x00008800ff088b82 */ /* 0x000e220000000a00 */
[----:B------:R-:W4:Y:S01]  /*0200*/  @!P3 LDG.E R17, desc[UR4][R12.64] ;  /* 0x000000040c11b981 */ /* 0x000f22000c1e1900 */
[----:B-1----:R-:W-:-:S05]  /*0210*/  @!P2 IMAD.WIDE.U32 R6, R19, 0x4, R6 ;  /* 0x000000041306a825 */ /* 0x002fca00078e0006 */
[----:B------:R-:W5:Y:S01]  /*0220*/  @!P2 LDG.E R16, desc[UR4][R6.64] ;  /* 0x000000040610a981 */ /* 0x000f62000c1e1900 */
[-C--:B------:R-:W-:Y:S02]  /*0230*/  MOV R19, R3.reuse ;  /* 0x0000000300137202 */ /* 0x080fe40000000f00 */
[----:B------:R-:W-:-:S05]  /*0240*/  @!P0 LEA R3, R0, R3, 0x9 ;  /* 0x0000000300038211 */ /* 0x000fca00078e48ff */
[----:B0-----:R-:W-:-:S04]  /*0250*/  @!P0 IMAD.WIDE.U32 R8, R3, 0x4, R8 ;  /* 0x0000000403088825 */ /* 0x001fc800078e0008 */
[----:B------:R-:W-:-:S05]  /*0260*/  @!P0 IMAD.MOV.U32 R19, RZ, RZ, R18 ;  /* 0x000000ffff138224 */ /* 0x000fca00078e0012 */
[----:B------:R-:W-:Y:S01]  /*0270*/  ISETP.GE.AND P1, PT, R19, R2, PT ;  /* 0x000000021300720c */ /* 0x000fe20003f26270 */
[----:B------:R-:W-:Y:S01]  /*0280*/  BSSY B0, `(.L_x_18634) ;  /* 0x0000011000007945 */ /* 0x000fe20003800000 */
[----:B--2---:R-:W-:-:S05]  /*0290*/  FMUL.FTZ R15, R15, UR6 ;  /* 0x000000060f0f7c20 */ /* 0x004fca0008410000 */
[----:B------:R0:W-:Y:S01]  /*02a0*/  @!P0 STG.E desc[UR4][R8.64], R15 ;  /* 0x0000000f08008986 */ /* 0x0001e2000c101904 */
[----:B---3--:R-:W-:Y:S01]  /*02b0*/  FMUL.FTZ R3, R14, UR6 ;  /* 0x000000060e037c20 */ /* 0x008fe20008410000 */
[----:B----4-:R-:W-:Y:S01]  /*02c0*/  FMUL.FTZ R17, R17, UR6 ;  /* 0x0000000611117c20 */ /* 0x010fe20008410000 */
[----:B-----5:R-:W-:-:S03]  /*02d0*/  FMUL.FTZ R11, R16, UR6 ;  /* 0x00000006100b7c20 */ /* 0x020fc60008410000 */
[----:B0-----:R-:W-:Y:S05]  /*02e0*/  @P1 BRA `(.L_x_18635) ;  /* 0x0000000000281947 */ /* 0x001fea0003800000 */
        /* <DEDUP_REMOVED lines=10> */
.L_x_18635:
[----:B------:R-:W-:Y:S05]  /*0390*/  BSYNC B0 ;  /* 0x0000000000007941 */ /* 0x000fea0003800000 */
.L_x_18634:
[----:B------:R-:W-:-:S13]  /*03a0*/  ISETP.GE.AND P0, PT, R19, R2, PT ;  /* 0x000000021300720c */ /* 0x000fda0003f06270 */
[----:B------:R-:W-:Y:S05]  /*03b0*/  @P0 EXIT ;  /* 0x000000000000094d */ /* 0x000fea0003800000 */
[----:B0-----:R-:W0:Y:S01]  /*03c0*/  LDC.64 R2, c[0x0][0x220] ;  /* 0x00008800ff027b82 */ /* 0x001e220000000a00 */
[----:B------:R-:W-:-:S05]  /*03d0*/  LEA R19, R0, R19, 0x9 ;  /* 0x0000001300137211 */ /* 0x000fca00078e48ff */
[----:B0-----:R-:W-:-:S05]  /*03e0*/  IMAD.WIDE.U32 R2, R19, 0x4, R2 ;  /* 0x0000000413027825 */ /* 0x001fca00078e0002 */
[----:B------:R-:W-:Y:S01]  /*03f0*/  STG.E desc[UR4][R2.64], R11 ;  /* 0x0000000b02007986 */ /* 0x000fe2000c101904 */
[----:B------:R-:W-:Y:S05]  /*0400*/  EXIT ;  /* 0x000000000000794d */ /* 0x000fea0003800000 */
.L_x_18636:
        /* <DEDUP_REMOVED lines=15> */
.L_x_19475:


//--------------------- .text._ZN2at6native29vectorized_elementwise_kernelILi2ENS0_13BUnaryFunctorIfffNS0_15binary_internal10MulFunctorIfEEEESt5arrayIPcLm2EEEEviT0_T1_ --------------------------
	.section	.text._ZN2at6native29vectorized_elementwise_kernelILi2ENS0_13BUnaryFunctorIfffNS0_15binary_internal10MulFunctorIfEEEESt5arrayIPcLm2EEEEviT0_T1_,"ax",@progbits
	.align	128
        .global         _ZN2at6native29vectorized_elementwise_kernelILi2ENS0_13BUnaryFunctorIfffNS0_15binary_internal10MulFunctorIfEEEESt5arrayIPcLm2EEEEviT0_T1_
        .type           _ZN2at6native29vectorized_elementwise_kernelILi2ENS0_13BUnaryFunctorIfffNS0_15binary_internal10MulFunctorIfEEEESt5arrayIPcLm2EEEEviT0_T1_,@function
        .size           _ZN2at6native29vectorized_elementwise_kernelILi2ENS0_13BUnaryFunctorIfffNS0_15binary_internal10MulFunctorIfEEEESt5arrayIPcLm2EEEEviT0_T1_,(.L_x_19476 - _ZN2at6native29vectorized_elementwise_kernelILi2ENS0_13BUnaryFunctorIfffNS0_15binary_internal10MulFunctorIfEEEESt5arrayIPcLm2EEEEviT0_T1_)
        .other          _ZN2at6native29vectorized_elementwise_kernelILi2ENS0_13BUnaryFunctorIfffNS0_15binary_internal10MulFunctorIfEEEESt5arrayIPcLm2EEEEviT0_T1_,@"STO_CUDA_ENTRY STV_DEFAULT"
_ZN2at6native29vectorized_elementwise_kernelILi2ENS0_13BUnaryFunctorIfffNS0_15binary_internal10MulFunctorIfEEEESt5arrayIPcLm2EEEEviT0_T1_:
.text._ZN2at6native29vectorized_elementwise_kernelILi2ENS0_13BUnaryFunctorIfffNS0_15binary_internal10MulFunctorIfEEEESt5arrayIPcLm2EEEEviT0_T1_:
        /* <DEDUP_REMOVED lines=18> */
[----:B--2---:R-:W-:-:S04]  /*0120*/  IMAD.WIDE.U32 R4, R0, 0x4, R4 ;  /* 0x0000000400047825 */ /* 0x004fc800078e0004 */
[----:B------:R-:W-:-:S04]  /*0130*/  IMAD.WIDE R4, R15, 0x8, R4 ;  /* 0x000000080f047825 */ /* 0x000fc800078e0204 */
[----:B---3--:R-:W-:Y:S01]  /*0140*/  FMUL.FTZ R7, R7, UR6 ;  /* 0x0000000607077c20 */ /* 0x008fe20008410000 */
[----:B------:R-:W-:Y:S01]  /*0150*/  FMUL.FTZ R6, R6, UR6 ;  /* 0x0000000606067c20 */ /* 0x000fe20008410000 */
[----:B----4-:R-:W-:Y:S01]  /*0160*/  FMUL.FTZ R9, R9, UR6 ;  /* 0x0000000609097c20 */ /* 0x010fe20008410000 */
[----:B------:R-:W-:-:S03]  /*0170*/  FMUL.FTZ R8, R8, UR6 ;  /* 0x0000000608087c20 */ /* 0x000fc60008410000 */
[----:B------:R-:W-:Y:S01]  /*0180*/  STG.E.64 desc[UR4][R4.64], R6 ;  /* 0x0000000604007986 */ /* 0x000fe2000c101b04 */
[----:B-----5:R-:W-:Y:S01]  /*0190*/  FMUL.FTZ R11, R11, UR6 ;  /* 0x000000060b0b7c20 */ /* 0x020fe20008410000 */
[----:B------:R-:W-:Y:S02]  /*01a0*/  FMUL.FTZ R10, R10, UR6 ;  /* 0x000000060a0a7c20 */ /* 0x000fe40008410000 */
[----:B------:R-:W-:Y:S01]  /*01b0*/  STG.E.64 desc[UR4][R4.64+0x400], R8 ;  /* 0x0004000804007986 */ /* 0x000fe2000c101b04 */
[----:B------:R-:W-:Y:S01]  /*01c0*/  FMUL.FTZ R13, R13, UR6 ;  /* 0x000000060d0d7c20 */ /* 0x000fe20008410000 */
[----:B------:R-:W-:Y:S02]  /*01d0*/  FMUL.FTZ R12, R12, UR6 ;  /* 0x000000060c0c7c20 */ /* 0x000fe40008410000 */
[----:B------:R-:W-:Y:S04]  /*01e0*/  STG.E.64 desc[UR4][R4.64+0x800], R10 ;  /* 0x0008000a04007986 */ /* 0x000fe8000c101b04 */
[----:B------:R-:W-:Y:S01]  /*01f0*/  STG.E.64 desc[UR4][R4.64+0xc00], R12 ;  /* 0x000c000c04007986 */ /* 0x000fe2000c101b04 */
[----:B------:R-:W-:Y:S05]  /*0200*/  EXIT ;  /* 0x000000000000794d */ /* 0x000fea0003800000 */
.L_x_18637:
[----:B------:R-:W0:Y:S01]  /*0210*/  S2R R19, SR_TID.X ;  /* 0x0000000000137919 */ /* 0x000e220000002100 */
[----:B------:R-:W-:Y:S01]  /*0220*/  HFMA2.MMA R17, -RZ, RZ, 0, 0 ;  /* 0x00000000ff117435 */ /* 0x000fe200000001ff */
[----:B------:R-:W-:Y:S01]  /*0230*/  ULDC UR6, c[0x0][0x218] ;  /* 0x0000860000067ab9 */ /* 0x000fe20000000800 */
[C---:B0-----:R-:W-:Y:S01]  /*0240*/  ISETP.GE.AND P0, PT, R19.reuse, R16, PT ;  /* 0x000000101300720c */ /* 0x041fe20003f06270 */
[----:B------:R-:W-:Y:S01]  /*0250*/  VIADD R20, R19, 0x80 ;  /* 0x0000008013147836 */ /* 0x000fe20000000000 */
[----:B------:R-:W-:-:S11]  /*0260*/  MOV R29, R19 ;  /* 0x00000013001d7202 */ /* 0x000fd60000000f00 */
[----:B------:R-:W-:Y:S01]  /*0270*/  @!P0 MOV R29, R20 ;  /* 0x00000014001d8202 */ /* 0x000fe20000000f00 */
[----:B------:R-:W0:Y:S03]  /*0280*/  @!P0 LDC.64 R14, c[0x0][0x228] ;  /* 0x00008a00ff0e8b82 */ /* 0x000e260000000a00 */
[----:B------:R-:W-:-:S13]  /*0290*/  ISETP.GE.AND P6, PT, R29, R16, PT ;  /* 0x000000101d00720c */ /* 0x000fda0003fc6270 */
[----:B------:R-:W-:Y:S01]  /*02a0*/  @!P6 IADD3 R5, R0, R29, RZ ;  /* 0x0000001d0005e210 */ /* 0x000fe20007ffe0ff */
[----:B------:R-:W-:Y:S01]  /*02b0*/  @!P6 VIADD R29, R29, 0x80 ;  /* 0x000000801d1de836 */ /* 0x000fe20000000000 */
[----:B------:R-:W1:Y:S04]  /*02c0*/  @!P6 LDC.64 R2, c[0x0][0x228] ;  /* 0x00008a00ff02eb82 */ /* 0x000e680000000a00 */
[----:B------:R-:W-:-:S13]  /*02d0*/  ISETP.GE.AND P5, PT, R29, R16, PT ;  /* 0x000000101d00720c */ /* 0x000fda0003fa6270 */
[----:B------:R-:W-:Y:S01]  /*02e0*/  @!P5 IADD3 R22, R0, R29, RZ ;  /* 0x0000001d0016d210 */ /* 0x000fe20007ffe0ff */
[----:B------:R-:W2:Y:S01]  /*02f0*/  @!P5 LDC.64 R12, c[0x0][0x228] ;  /* 0x00008a00ff0cdb82 */ /* 0x000ea20000000a00 */
[----:B------:R-:W-:-:S04]  /*0300*/  @!P5 IADD3 R29, R29, 0x80, RZ ;  /* 0x000000801d1dd810 */ /* 0x000fc80007ffe0ff */
[----:B------:R-:W-:Y:S01]  /*0310*/  ISETP.GE.AND P4, PT, R29, R16, PT ;  /* 0x000000101d00720c */ /* 0x000fe20003f86270 */
[----:B-1----:R-:W-:-:S05]  /*0320*/  @!P6 IMAD.WIDE.U32 R2, R5, 0x4, R2 ;  /* 0x000000040502e825 */ /* 0x002fca00078e0002 */
[----:B------:R1:W3:Y:S07]  /*0330*/  @!P6 LDG.E R17, desc[UR4][R2.64] ;  /* 0x000000040211e981 */ /* 0x0002ee000c1e1900 */
[C---:B------:R-:W-:Y:S01]  /*0340*/  @!P4 IMAD.IADD R27, R0.reuse, 0x1, R29 ;  /* 0x00000001001bc824 */ /* 0x040fe200078e021d */
[----:B------:R-:W-:Y:S02]  /*0350*/  @!P4 IADD3 R29, R29, 0x80, RZ ;  /* 0x000000801d1dc810 */ /* 0x000fe40007ffe0ff */
[----:B------:R-:W-:Y:S01]  /*0360*/  @!P0 IADD3 R18, R0, R19, RZ ;  /* 0x0000001300128210 */ /* 0x000fe20007ffe0ff */
[----:B-1----:R-:W1:Y:S01]  /*0370*/  @!P4 LDC.64 R2, c[0x0][0x228] ;  /* 0x00008a00ff02cb82 */ /* 0x002e620000000a00 */
[----:B------:R-:W-:-:S13]  /*0380*/  ISETP.GE.AND P3, PT, R29, R16, PT ;  /* 0x000000101d00720c */ /* 0x000fda0003f66270 */
[----:B------:R-:W-:Y:S01]  /*0390*/  @!P3 IADD3 R25, R0, R29, RZ ;  /* 0x0000001d0019b210 */ /* 0x000fe20007ffe0ff */
[----:B------:R-:W-:Y:S01]  /*03a0*/  @!P3 VIADD R29, R29, 0x80 ;  /* 0x000000801d1db836 */ /* 0x000fe20000000000 */
[----:B------:R-:W4:Y:S04]  /*03b0*/  @!P3 LDC.64 R4, c[0x0][0x228] ;  /* 0x00008a00ff04bb82 */ /* 0x000f280000000a00 */
[----:B------:R-:W-:-:S13]  /*03c0*/  ISETP.GE.AND P2, PT, R29, R16, PT ;  /* 0x000000101d00720c */ /* 0x000fda0003f46270 */
[----:B------:R-:W-:Y:S01]  /*03d0*/  @!P2 IADD3 R23, R0, R29, RZ ;  /* 0x0000001d0017a210 */ /* 0x000fe20007ffe0ff */
[----:B------:R-:W5:Y:S01]  /*03e0*/  @!P2 LDC.64 R6, c[0x0][0x228] ;  /* 0x00008a00ff06ab82 */ /* 0x000f620000000a00 */
[----:B------:R-:W-:-:S04]  /*03f0*/  @!P2 IADD3 R29, R29, 0x80, RZ ;  /* 0x000000801d1da810 */ /* 0x000fc80007ffe0ff */
[----:B------:R-:W-:-:S13]  /*0400*/  ISETP.GE.AND P1, PT, R29, R16, PT ;  /* 0x000000101d00720c */ /* 0x000fda0003f26270 */
[----:B------:R-:W-:Y:S01]  /*0410*/  @!P1 IMAD.IADD R21, R0, 0x1, R29 ;  /* 0x0000000100159824 */ /* 0x000fe200078e021d */
[----:B------:R-:W-:Y:S01]  /*0420*/  @!P1 IADD3 R29, R29, 0x80, RZ ;  /* 0x000000801d1d9810 */ /* 0x000fe20007ffe0ff */
[----:B------:R-:W1:Y:S03]  /*0430*/  @!P1 LDC.64 R8, c[0x0][0x228] ;  /* 0x00008a00ff089b82 */ /* 0x000e660000000a00 */
[----:B------:R-:W-:Y:S01]  /*0440*/  ISETP.GE.AND P6, PT, R29, R16, PT ;  /* 0x000000101d00720c */ /* 0x000fe20003fc6270 */
[----:B0-----:R-:W-:Y:S01]  /*0450*/  @!P0 IMAD.WIDE.U32 R14, R18, 0x4, R14 ;  /* 0x00000004120e8825 */ /* 0x001fe200078e000e */
[----:B------:R-:W-:-:S06]  /*0460*/  MOV R18, RZ ;  /* 0x000000ff00127202 */ /* 0x000fcc0000000f00 */
[----:B------:R0:W3:Y:S05]  /*0470*/  @!P0 LDG.E R18, desc[UR4][R14.64] ;  /* 0x000000040e128981 */ /* 0x0000ea000c1e1900 */
[----:B------:R-:W4:Y:S01]  /*0480*/  @!P6 LDC.64 R10, c[0x0][0x228] ;  /* 0x00008a00ff0aeb82 */ /* 0x000f220000000a00 */
[----:B--2---:R-:W-:Y:S01]  /*0490*/  @!P5 IMAD.WIDE.U32 R12, R22, 0x4, R12 ;  /* 0x00000004160cd825 */ /* 0x004fe200078e000c */
[----:B------:R-:W-:-:S03]  /*04a0*/  @!P6 IADD3 R29, R0, R29, RZ ;  /* 0x0000001d001de210 */ /* 0x000fc60007ffe0ff */
[----:B------:R-:W-:Y:S02]  /*04b0*/  IMAD.MOV.U32 R22, RZ, RZ, RZ ;  /* 0x000000ffff167224 */ /* 0x000fe400078e00ff */
[----:B-1----:R-:W-:Y:S01]  /*04c0*/  @!P1 IMAD.WIDE.U32 R8, R21, 0x4, R8 ;  /* 0x0000000415089825 */ /* 0x002fe200078e0008 */
[----:B------:R-:W-:Y:S01]  /*04d0*/  HFMA2.MMA R21, -RZ, RZ, 0, 0 ;  /* 0x00000000ff157435 */ /* 0x000fe200000001ff */
[----:B0-----:R-:W-:Y:S02]  /*04e0*/  CS2R R14, SRZ ;  /* 0x00000000000e7805 */ /* 0x001fe4000001ff00 */
[----:B------:R0:W2:Y:S01]  /*04f0*/  @!P5 LDG.E R22, desc[UR4][R12.64] ;  /* 0x000000040c16d981 */ /* 0x0000a2000c1e1900 */
[----:B-----5:R-:W-:Y:S01]  /*0500*/  @!P2 IMAD.WIDE.U32 R6, R23, 0x4, R6 ;  /* 0x000000041706a825 */ /* 0x020fe200078e0006 */
[----:B------:R-:W-:-:S03]  /*0510*/  MOV R23, RZ ;  /* 0x000000ff00177202 */ /* 0x000fc60000000f00 */
[----:B------:R-:W-:Y:S01]  /*0520*/  @!P4 IMAD.WIDE.U32 R2, R27, 0x4, R2 ;  /* 0x000000041b02c825 */ /* 0x000fe200078e0002 */
[----:B------:R-:W5:Y:S03]  /*0530*/  @!P2 LDG.E R15, desc[UR4][R6.64] ;  /* 0x00000004060fa981 */ /* 0x000f66000c1e1900 */
[----:B----4-:R-:W-:Y:S01]  /*0540*/  @!P3 IMAD.WIDE.U32 R4, R25, 0x4, R4 ;  /* 0x000000041904b825 */ /* 0x010fe200078e0004 */
[----:B------:R-:W4:Y:S01]  /*0550*/  @!P4 LDG.E R21, desc[UR4][R2.64] ;  /* 0x000000040215c981 */ /* 0x000f22000c1e1900 */
[----:B------:R-:W1:Y:S02]  /*0560*/  @!P0 LDC.64 R24, c[0x0][0x220] ;  /* 0x00008800ff188b82 */ /* 0x000e640000000a00 */
[----:B0-----:R-:W-:Y:S01]  /*0570*/  IMAD.MOV.U32 R12, RZ, RZ, RZ ;  /* 0x000000ffff0c7224 */ /* 0x001fe200078e00ff */
[----:B------:R-:W4:Y:S01]  /*0580*/  @!P3 LDG.E R23, desc[UR4][R4.64] ;  /* 0x000000040417b981 */ /* 0x000f22000c1e1900 */
[----:B------:R-:W-:-:S03]  /*0590*/  @!P6 IMAD.WIDE.U32 R10, R29, 0x4, R10 ;  /* 0x000000041d0ae825 */ /* 0x000fc600078e000a */
[----:B------:R2:W4:Y:S04]  /*05a0*/  @!P1 LDG.E R14, desc[UR4][R8.64] ;  /* 0x00000004080e9981 */ /* 0x000528000c1e1900 */
[----:B------:R-:W4:Y:S01]  /*05b0*/  @!P6 LDG.E R12, desc[UR4][R10.64] ;  /* 0x000000040a0ce981 */ /* 0x000f22000c1e1900 */
[----:B------:R-:W-:Y:S02]  /*05c0*/  @!P0 IADD3 R13, R0, R19, RZ ;  /* 0x00000013000d8210 */ /* 0x000fe40007ffe0ff */
[----:B------:R-:W-:-:S03]  /*05d0*/  @!P0 MOV R19, R20 ;  /* 0x0000001400138202 */ /* 0x000fc60000000f00 */
[----:B-1----:R-:W-:Y:S01]  /*05e0*/  @!P0 IMAD.WIDE.U32 R24, R13, 0x4, R24 ;  /* 0x000000040d188825 */ /* 0x002fe200078e0018 */
[----:B------:R-:W-:Y:S04]  /*05f0*/  BSSY B0, `(.L_x_18638) ;  /* 0x0000036000007945 */ /* 0x000fe80003800000 */
[----:B------:R-:W-:Y:S01]  /*0600*/  BSSY B1, `(.L_x_18639) ;  /* 0x000002e000017945 */ /* 0x000fe20003800000 */
[----:B---3--:R-:W-:Y:S01]  /*0610*/  FMUL.FTZ R17, R17, UR6 ;  /* 0x0000000611117c20 */ /* 0x008fe20008410000 */
[----:B------:R-:W-:-:S05]  /*0620*/  FMUL.FTZ R13, R18, UR6 ;  /* 0x00000006120d7c20 */ /* 0x000fca0008410000 */
[----:B------:R0:W-:Y:S01]  /*0630*/  @!P0 STG.E desc[UR4][R24.64], R13 ;  /* 0x0000000d18008986 */ /* 0x0001e2000c101904 */
[----:B------:R-:W-:Y:S01]  /*0640*/  ISETP.GE.AND P0, PT, R19, R16, PT ;  /* 0x000000101300720c */ /* 0x000fe20003f06270 */
[----:B--2---:R-:W-:Y:S01]  /*0650*/  FMUL.FTZ R9, R22, UR6 ;  /* 0x0000000616097c20 */ /* 0x004fe20008410000 */
[----:B-----5:R-:W-:Y:S01]  /*0660*/  FMUL.FTZ R3, R15, UR6 ;  /* 0x000000060f037c20 */ /* 0x020fe20008410000 */
[----:B----4-:R-:W-:Y:S01]  /*0670*/  FMUL.FTZ R21, R21, UR6 ;  /* 0x0000000615157c20 */ /* 0x010fe20008410000 */
[----:B------:R-:W-:Y:S01]  /*0680*/  FMUL.FTZ R23, R23, UR6 ;  /* 0x0000000617177c20 */ /* 0x000fe20008410000 */
[----:B------:R-:W-:Y:S01]  /*0690*/  FMUL.FTZ R2, R14, UR6 ;  /* 0x000000060e027c20 */ /* 0x000fe20008410000 */
[----:B------:R-:W-:-:S07]  /*06a0*/  FMUL.FTZ R12, R12, UR6 ;  /* 0x000000060c0c7c20 */ /* 0x000fce0008410000 */
[----:B0-----:R-:W-:Y:S05]  /*06b0*/  @P0 BRA `(.L_x_18640) ;  /* 0x0000000000300947 */ /* 0x001fea0003800000 */
        /* <DEDUP_REMOVED lines=12> */
.L_x_18640:
[----:B------:R-:W-:-:S13]  /*0780*/  ISETP.GE.AND P0, PT, R19, R16, PT ;  /* 0x000000101300720c */ /* 0x000fda0003f06270 */
[----:B------:R-:W-:Y:S05]  /*0790*/  @P0 BRA `(.L_x_18642) ;  /* 0x0000000000300947 */ /* 0x000fea0003800000 */
[----:B0-----:R-:W0:Y:S01]  /*07a0*/  LDC.64 R4, c[0x0][0x220] ;  /* 0x00008800ff047b82 */ /* 0x001e220000000a00 */
[----:B------:R-:W-:Y:S01]  /*07b0*/  IADD3 R7, R0, R19, RZ ;  /* 0x0000001300077210 */ /* 0x000fe20007ffe0ff */
[----:B------:R-:W-:-:S04]  /*07c0*/  VIADD R19, R19, 0x80 ;  /* 0x0000008013137836 */ /* 0x000fc80000000000 */
[----:B0-----:R-:W-:-:S05]  /*07d0*/  IMAD.WIDE.U32 R4, R7, 0x4, R4 ;  /* 0x0000000407047825 */ /* 0x001fca00078e0004 */
[----:B------:R1:W-:Y:S02]  /*07e0*/  STG.E desc[UR4][R4.64], R21 ;  /* 0x0000001504007986 */ /* 0x0003e4000c101904 */
.L_x_18641:
[----:B------:R-:W-:-:S13]  /*07f0*/  ISETP.GE.AND P0, PT, R19, R16, PT ;  /* 0x000000101300720c */ /* 0x000fda0003f06270 */
[----:B------:R-:W-:Y:S05]  /*0800*/  @P0 BRA `(.L_x_18643) ;  /* 0x0000000000340947 */ /* 0x000fea0003800000 */
[----:B01----:R-:W0:Y:S01]  /*0810*/  LDC.64 R4, c[0x0][0x220] ;  /* 0x00008800ff047b82 */ /* 0x003e220000000a00 */
[----:B------:R-:W-:Y:S02]  /*0820*/  IADD3 R7, R0, R19, RZ ;  /* 0x0000001300077210 */ /* 0x000fe40007ffe0ff */
[----:B------:R-:W-:-:S03]  /*0830*/  IADD3 R19, R19, 0x80, RZ ;  /* 0x0000008013137810 */ /* 0x000fc60007ffe0ff */
[----:B0-----:R-:W-:-:S05]  /*0840*/  IMAD.WIDE.U32 R4, R7, 0x4, R4 ;  /* 0x0000000407047825 */ /* 0x001fca00078e0004 */
[----:B------:R1:W-:Y:S02]  /*0850*/  STG.E desc[UR4][R4.64], R23 ;  /* 0x0000001704007986 */ /* 0x0003e4000c101904 */
.L_x_18642:
        /* <DEDUP_REMOVED lines=8> */
.L_x_18643:
[----:B------:R-:W-:Y:S05]  /*08e0*/  BSYNC B1 ;  /* 0x0000000000017941 */ /* 0x000fea0003800000 */
.L_x_18639:
[----:B------:R-:W-:-:S13]  /*08f0*/  ISETP.GE.AND P0, PT, R19, R16, PT ;  /* 0x000000101300720c */ /* 0x000fda0003f06270 */
[----:B012---:R-:W0:Y:S01]  /*0900*/  @!P0 LDC.64 R4, c[0x0][0x220] ;  /* 0x00008800ff048b82 */ /* 0x007e220000000a00 */
[----:B------:R-:W-:Y:S02]  /*0910*/  @!P0 IADD3 R3, R0, R19, RZ ;  /* 0x0000001300038210 */ /* 0x000fe40007ffe0ff */
[----:B------:R-:W-:-:S03]  /*0920*/  @!P0 IADD3 R19, R19, 0x80, RZ ;  /* 0x0000008013138810 */ /* 0x000fc60007ffe0ff */
[----:B0-----:R-:W-:-:S05]  /*0930*/  @!P0 IMAD.WIDE.U32 R4, R3, 0x4, R4 ;  /* 0x0000000403048825 */ /* 0x001fca00078e0004 */
[----:B------:R2:W-:Y:S02]  /*0940*/  @!P0 STG.E desc[UR4][R4.64], R2 ;  /* 0x0000000204008986 */ /* 0x0005e4000c101904 */
.L_x_18644:
[----:B------:R-:W-:Y:S05]  /*0950*/  BSYNC B0 ;  /* 0x0000000000007941 */ /* 0x000fea0003800000 */
.L_x_18638:
[----:B------:R-:W-:Y:S05]  /*0960*/  WARPSYNC.ALL ;  /* 0x0000000000007948 */ /* 0x000fea0003800000 */
[----:B------:R-:W-:-:S13]  /*0970*/  ISETP.GE.AND P0, PT, R19, R16, PT ;  /* 0x000000101300720c */ /* 0x000fda0003f06270 */
[----:B------:R-:W-:Y:S05]  /*0980*/  @P0 EXIT ;  /* 0x000000000000094d */ /* 0x000fea0003800000 */
[----:B--2---:R-:W2:Y:S01]  /*0990*/  LDC.64 R2, c[0x0][0x220] ;  /* 0x00008800ff027b82 */ /* 0x004ea20000000a00 */
[----:B------:R-:W-:-:S05]  /*09a0*/  IADD3 R19, R0, R19, RZ ;  /* 0x0000001300137210 */ /* 0x000fca0007ffe0ff */
[----:B--2---:R-:W-:-:S05]  /*09b0*/  IMAD.WIDE.U32 R2, R19, 0x4, R2 ;  /* 0x0000000413027825 */ /* 0x004fca00078e0002 */
[----:B------:R-:W-:Y:S01]  /*09c0*/  STG.E desc[UR4][R2.64], R12 ;  /* 0x0000000c02007986 */ /* 0x000fe2000c101904 */
[----:B------:R-:W-:Y:S05]  /*09d0*/  EXIT ;  /* 0x000000000000794d */ /* 0x000fea0003800000 */
.L_x_18645:
        /* <DEDUP_REMOVED lines=10> */
.L_x_19476:


//--------------------- .text._ZN2at6native29vectorized_elementwise_kernelILi4ENS0_13BUnaryFunctorIfffNS0_15binary_internal10MulFunctorIfEEEESt5arrayIPcLm2EEEEviT0_T1_ --------------------------
	.section	.text._ZN2at6native29vectorized_elementwise_kernelILi4ENS0_13BUnaryFunctorIfffNS0_15binary_internal10MulFunctorIfEEEESt5arrayIPcLm2EEEEviT0_T1_,"ax",@progbits
	.align	128
        .global         _ZN2at6native29vectorized_elementwise_kernelILi4ENS0_13BUnaryFunctorIfffNS0_15binary_internal10MulFunctorIfEEEESt5arrayIPcLm2EEEEviT0_T1_
        .type           _ZN2at6native29vectorized_elementwise_kernelILi4ENS0_13BUnaryFunctorIfffNS0_15binary_internal10MulFunctorIfEEEESt5arrayIPcLm2EEEEviT0_T1_,@function
        .size           _ZN2at6native29vectorized_elementwise_kernelILi4ENS0_13BUnaryFunctorIfffNS0_15binary_internal10MulFunctorIfEEEESt5arrayIPcLm2EEEEviT0_T1_,(.L_x_19477 - _ZN2at6native29vectorized_elementwise_kernelILi4ENS0_13BUnaryFunctorIfffNS0_15binary_internal10MulFunctorIfEEEESt5arrayIPcLm2EEEEviT0_T1_)
        .other          _ZN2at6native29vectorized_elementwise_kernelILi4ENS0_13BUnaryFunctorIfffNS0_15binary_internal10MulFunctorIfEEEESt5arrayIPcLm2EEEEviT0_T1_,@"STO_CUDA_ENTRY STV_DEFAULT"
_ZN2at6native29vectorized_elementwise_kernelILi4ENS0_13BUnaryFunctorIfffNS0_15binary_internal10MulFunctorIfEEEESt5arrayIPcLm2EEEEviT0_T1_:
.text._ZN2at6native29vectorized_elementwise_kernelILi4ENS0_13BUnaryFunctorIfffNS0_15binary_internal10MulFunctorIfEEEESt5arrayIPcLm2EEEEviT0_T1_:
        /* <DEDUP_REMOVED lines=16> */
[----:B--2---:R-:W-:-:S04]  /*0100*/  IMAD.WIDE.U32 R12, R0, 0x4, R12 ;  /* 0x00000004000c7825 */ /* 0x004fc800078e000c */
[----:B------:R-:W-:-:S04]  /*0110*/  IMAD.WIDE R12, R15, 0x10, R12 ;  /* 0x000000100f0c7825 */ /* 0x000fc800078e020c */
[----:B---3--:R-:W-:Y:S01]  /*0120*/  FMUL.FTZ R7, R7, UR6 ;  /* 0x0000000607077c20 */ /* 0x008fe20008410000 */
[----:B------:R-:W-:Y:S01]  /*0130*/  FMUL.FTZ R6, R6, UR6 ;  /* 0x0000000606067c20 */ /* 0x000fe20008410000 */
[----:B------:R-:W-:Y:S01]  /*0140*/  FMUL.FTZ R5, R5, UR6 ;  /* 0x0000000605057c20 */ /* 0x000fe20008410000 */
[----:B------:R-:W-:Y:S01]  /*0150*/  FMUL.FTZ R4, R4, UR6 ;  /* 0x0000000604047c20 */ /* 0x000fe20008410000 */
[----:B----4-:R-:W-:Y:S01]  /*0160*/  FMUL.FTZ R11, R11, UR6 ;  /* 0x000000060b0b7c20 */ /* 0x010fe20008410000 */
[----:B------:R-:W-:Y:S01]  /*0170*/  FMUL.FTZ R10, R10, UR6 ;  /* 0x000000060a0a7c20 */ /* 0x000fe20008410000 */
[----:B------:R-:W-:Y:S01]  /*0180*/  FMUL.FTZ R9, R9, UR6 ;  /* 0x0000000609097c20 */ /* 0x000fe20008410000 */
[----:B------:R-:W-:Y:S01]  /*0190*/  FMUL.FTZ R8, R8, UR6 ;  /* 0x0000000608087c20 */ /* 0x000fe20008410000 */
[----:B------:R-:W-:Y:S04]  /*01a0*/  STG.E.128 desc[UR4][R12.64], R4 ;  /* 0x000000040c007986 */ /* 0x000fe8000c101d04 */
[----:B------:R-:W-:Y:S01]  /*01b0*/  STG.E.128 desc[UR4][R12.64+0x800], R8 ;  /* 0x000800080c007986 */ /* 0x000fe2000c101d04 */
[----:B------:R-:W-:Y:S05]  /*01c0*/  EXIT ;  /* 0x000000000000794d */ /* 0x000fea0003800000 */
.L_x_18646:
        /* <DEDUP_REMOVED lines=87> */
.L_x_18649:
[----:B------:R-:W-:-:S13]  /*0740*/  ISETP.GE.AND P0, PT, R19, R16, PT ;  /* 0x000000101300720c */ /* 0x000fda0003f06270 */
[----:B------:R-:W-:Y:S05]  /*0750*/  @P0 BRA `(.L_x_18651) ;  /* 0x0000000000300947 */ /* 0x000fea0003800000 */
[----:B0-----:R-:W0:Y:S01]  /*0760*/  LDC.64 R4, c[0x0][0x220] ;  /* 0x00008800ff047b82 */ /* 0x001e220000000a00 */
[----:B------:R-:W-:Y:S01]  /*0770*/  IADD3 R7, R0, R19, RZ ;  /* 0x0000001300077210 */ /* 0x000fe20007ffe0ff */
[----:B------:R-:W-:-:S04]  /*0780*/  VIADD R19, R19, 0x80 ;  /* 0x0000008013137836 */ /* 0x000fc80000000000 */
[----:B0-----:R-:W-:-:S05]  /*0790*/  IMAD.WIDE.U32 R4, R7, 0x4, R4 ;  /* 0x0000000407047825 */ /* 0x001fca00078e0004 */
[----:B------:R1:W-:Y:S02]  /*07a0*/  STG.E desc[UR4][R4.64], R21 ;  /* 0x0000001504007986 */ /* 0x0003e4000c101904 */
.L_x_18650:
[----:B------:R-:W-:-:S13]  /*07b0*/  ISETP.GE.AND P0, PT, R19, R16, PT ;  /* 0x000000101300720c */ /* 0x000fda0003f06270 */
[----:B------:R-:W-:Y:S05]  /*07c0*/  @P0 BRA `(.L_x_18652) ;  /* 0x0000000000340947 */ /* 0x000fea0003800000 */
[----:B01----:R-:W0:Y:S01]  /*07d0*/  LDC.64 R4, c[0x0][0x220] ;  /* 0x00008800ff047b82 */ /* 0x003e220000000a00 */
[----:B------:R-:W-:Y:S02]  /*07e0*/  IADD3 R7, R0, R19, RZ ;  /* 0x0000001300077210 */ /* 0x000fe40007ffe0ff */
[----:B------:R-:W-:-:S03]  /*07f0*/  IADD3 R19, R19, 0x80, RZ ;  /* 0x0000008013137810 */ /* 0x000fc60007ffe0ff */
[----:B0-----:R-:W-:-:S05]  /*0800*/  IMAD.WIDE.U32 R4, R7, 0x4, R4 ;  /* 0x0000000407047825 */ /* 0x001fca00078e0004 */
[----:B------:R1:W-:Y:S02]  /*0810*/  STG.E desc[UR4][R4.64], R23 ;  /* 0x0000001704007986 */ /* 0x0003e4000c101904 */
.L_x_18651:
        /* <DEDUP_REMOVED lines=8> */
.L_x_18652:
[----:B------:R-:W-:Y:S05]  /*08a0*/  BSYNC B1 ;  /* 0x0000000000017941 */ /* 0x000fea0003800000 */
.L_x_18648:
[----:B------:R-:W-:-:S13]  /*08b0*/  ISETP.GE.AND P0, PT, R19, R16, PT ;  /* 0x000000101300720c */ /* 0x000fda0003f06270 */
[----:B012---:R-:W0:Y:S01]  /*08c0*/  @!P0 LDC.64 R4, c[0x0][0x220] ;  /* 0x00008800ff048b82 */ /* 0x007e220000000a00 */
[----:B------:R-:W-:Y:S02]  /*08d0*/  @!P0 IADD3 R3, R0, R19, RZ ;  /* 0x0000001300038210 */ /* 0x000fe40007ffe0ff */
[----:B------:R-:W-:-:S03]  /*08e0*/  @!P0 IADD3 R19, R19, 0x80, RZ ;  /* 0x0000008013138810 */ /* 0x000fc60007ffe0ff */
[----:B0-----:R-:W-:-:S05]  /*08f0*/  @!P0 IMAD.WIDE.U32 R4, R3, 0x4, R4 ;  /* 0x0000000403048825 */ /* 0x001fca00078e0004 */
[----:B------:R2:W-:Y:S02]  /*0900*/  @!P0 STG.E desc[UR4][R4.64], R2 ;  /* 0x0000000204008986 */ /* 0x0005e4000c101904 */
.L_x_18653:
[----:B------:R-:W-:Y:S05]  /*0910*/  BSYNC B0 ;  /* 0x0000000000007941 */ /* 0x000fea0003800000 */
.L_x_18647:
        /* <DEDUP_REMOVED lines=8> */
.L_x_18654:
        /* <DEDUP_REMOVED lines=14> */
.L_x_19477:


//--------------------- .text._ZN2at6native29vectorized_elementwise_kernelILi8ENS0_13BUnaryFunctorIfffNS0_15binary_internal10MulFunctorIfEEEESt5arrayIPcLm2EEEEviT0_T1_ --------------------------
	.section	.text._ZN2at6native29vectorized_elementwise_kernelILi8ENS0_13BUnaryFunctorIfffNS0_15binary_internal10MulFunctorIfEEEESt5arrayIPcLm2EEEEviT0_T1_,"ax",@progbits
	.align	128
        .global         _ZN2at6native29vectorized_elementwise_kernelILi8ENS0_13BUnaryFunctorIfffNS0_15binary_internal10MulFunctorIfEEEESt5arrayIPcLm2EEEEviT0_T1_
        .type           _ZN2at6native29vectorized_elementwise_kernelILi8ENS0_13BUnaryFunctorIfffNS0_15binary_internal10MulFunctorIfEEEESt5arrayIPcLm2EEEEviT0_T1_,@function
        .size           _ZN2at6native29vectorized_elementwise_kernelILi8ENS0_13BUnaryFunctorIfffNS0_15binary_internal10MulFunctorIfEEEESt5arrayIPcLm2EEEEviT0_T1_,(.L_x_19478 - _ZN2at6native29vectorized_elementwise_kernelILi8ENS0_13BUnaryFunctorIfffNS0_15binary_internal10MulFunctorIfEEEESt5arrayIPcLm2EEEEviT0_T1_)
        .other          _ZN2at6native29vectorized_elementwise_kernelILi8ENS0_13BUnaryFunctorIfffNS0_15binary_internal10MulFunctorIfEEEESt5arrayIPcLm2EEEEviT0_T1_,@"STO_CUDA_ENTRY STV_DEFAULT"
_ZN2at6native29vectorized_elementwise_kernelILi8ENS0_13BUnaryFunctorIfffNS0_15binary_internal10MulFunctorIfEEEESt5arrayIPcLm2EEEEviT0_T1_:
.text._ZN2at6native29vectorized_elementwise_kernelILi8ENS0_13BUnaryFunctorIfffNS0_15binary_internal10MulFunctorIfEEEESt5arrayIPcLm2EEEEviT0_T1_:
        /* <DEDUP_REMOVED lines=29> */
.L_x_18655:
        /* <DEDUP_REMOVED lines=87> */
.L_x_18658:
[----:B------:R-:W-:-:S13]  /*0740*/  ISETP.GE.AND P0, PT, R19, R16, PT ;  /* 0x000000101300720c */ /* 0x000fda0003f06270 */
[----:B------:R-:W-:Y:S05]  /*0750*/  @P0 BRA `(.L_x_18660) ;  /* 0x0000000000300947 */ /* 0x000fea0003800000 */
[----:B0-----:R-:W0:Y:S01]  /*0760*/  LDC.64 R4, c[0x0][0x220] ;  /* 0x00008800ff047b82 */ /* 0x001e220000000a00 */
[----:B------:R-:W-:Y:S01]  /*0770*/  IADD3 R7, R0, R19, RZ ;  /* 0x0000001300077210 */ /* 0x000fe20007ffe0ff */
[----:B------:R-:W-:-:S04]  /*0780*/  VIADD R19, R19, 0x80 ;  /* 0x0000008013137836 */ /* 0x000fc80000000000 */
[----:B0-----:R-:W-:-:S05]  /*0790*/  IMAD.WIDE.U32 R4, R7, 0x4, R4 ;  /* 0x0000000407047825 */ /* 0x001fca00078e0004 */
[----:B------:R1:W-:Y:S02]  /*07a0*/  STG.E desc[UR4][R4.64], R21 ;  /* 0x0000001504007986 */ /* 0x0003e4000c101904 */
.L_x_18659:
[----:B------:R-:W-:-:S13]  /*07b0*/  ISETP.GE.AND P0, PT, R19, R16, PT ;  /* 0x000000101300720c */ /* 0x000fda0003f06270 */
[----:B------:R-:W-:Y:S05]  /*07c0*/  @P0 BRA `(.L_x_18661) ;  /* 0x0000000000340947 */ /* 0x000fea0003800000 */
[----:B01----:R-:W0:Y:S01]  /*07d0*/  LDC.64 R4, c[0x0][0x220] ;  /* 0x00008800ff047b82 */ /* 0x003e220000000a00 */
[----:B------:R-:W-:Y:S02]  /*07e0*/  IADD3 R7, R0, R19, RZ ;  /* 0x0000001300077210 */ /* 0x000fe40007ffe0ff */
[----:B------:R-:W-:-:S03]  /*07f0*/  IADD3 R19, R19, 0x80, RZ ;  /* 0x0000008013137810 */ /* 0x000fc60007ffe0ff */
[----:B0-----:R-:W-:-:S05]  /*0800*/  IMAD.WIDE.U32 R4, R7, 0x4, R4 ;  /* 0x0000000407047825 */ /* 0x001fca00078e0004 */
[----:B------:R1:W-:Y:S02]  /*0810*/  STG.E desc[UR4][R4.64], R23 ;  /* 0x0000001704007986 */ /* 0x0003e4000c101904 */
.L_x_18660:
        /* <DEDUP_REMOVED lines=8> */
.L_x_18661:
[----:B------:R-:W-:Y:S05]  /*08a0*/  BSYNC B1 ;  /* 0x0000000000017941 */ /* 0x000fea0003800000 */
.L_x_18657:
[----:B------:R-:W-:-:S13]  /*08b0*/  ISETP.GE.AND P0, PT, R19, R16, PT ;  /* 0x000000101300720c */ /* 0x000fda0003f06270 */
[----:B012---:R-:W0:Y:S01]  /*08c0*/  @!P0 LDC.64 R4, c[0x0][0x220] ;  /* 0x00008800ff048b82 */ /* 0x007e220000000a00 */
[----:B------:R-:W-:Y:S02]  /*08d0*/  @!P0 IADD3 R3, R0, R19, RZ ;  /* 0x0000001300038210 */ /* 0x000fe40007ffe0ff */
[----:B------:R-:W-:-:S03]  /*08e0*/  @!P0 IADD3 R19, R19, 0x80, RZ ;  /* 0x0000008013138810 */ /* 0x000fc60007ffe0ff */
[----:B0-----:R-:W-:-:S05]  /*08f0*/  @!P0 IMAD.WIDE.U32 R4, R3, 0x4, R4 ;  /* 0x0000000403048825 */ /* 0x001fca00078e0004 */
[----:B------:R2:W-:Y:S02]  /*0900*/  @!P0 STG.E desc[UR4][R4.64], R2 ;  /* 0x0000000204008986 */ /* 0x0005e4000c101904 */
.L_x_18662:
[----:B------:R-:W-:Y:S05]  /*0910*/  BSYNC B0 ;  /* 0x0000000000007941 */ /* 0x000fea0003800000 */
.L_x_18656:
        /* <DEDUP_REMOVED lines=8> */
.L_x_18663:
        /* <DEDUP_REMOVED lines=14> */
.L_x_19478:


//--------------------- .text._ZN2at6native18elementwise_kernelILi128ELi4EZNS0_15gpu_kernel_implINS0_13BUnaryFunctorIdddNS0_15binary_internal10MulFunctorIdEEEEEEvRNS_18TensorIteratorBaseERKT_EUliE_EEviT1_ --------------------------
	.section	.text._ZN2at6native18elementwise_kernelILi128ELi4EZNS0_15gpu_kernel_implINS0_13BUnaryFunctorIdddNS0_15binary_internal10MulFunctorIdEEEEEEvRNS_18TensorIteratorBaseERKT_EUliE_EEviT1_,"ax",@progbits
	.align	128
        .global         _ZN2at6native18elementwise_kernelILi128ELi4EZNS0_15gpu_kernel_implINS0_13BUnaryFunctorIdddNS0_15binary_internal10MulFunctorIdEEEEEEvRNS_18TensorIteratorBaseERKT_EUliE_EEviT1_
        .type           _ZN2at6native18elementwise_kernelILi128ELi4EZNS0_15gpu_kernel_implINS0_13BUnaryFunctorIdddNS0_15binary_internal10MulFunctorIdEEEEEEvRNS_18TensorIteratorBaseERKT_EUliE_EEviT1_,@function
        .size           _ZN2at6native18elementwise_kernelILi128ELi4EZNS0_15gpu_kernel_implINS0_13BUnaryFunctorIdddNS0_15binary_internal10MulFunctorIdEEEEEEvRNS_18TensorIteratorBaseERKT_EUliE_EEviT1_,(.L_x_19479 - _ZN2at6native18elementwise_kernelILi128ELi4EZNS0_15gpu_kernel_implINS0_13BUnaryFunctorIdddNS0_15binary_internal10MulFunctorIdEEEEEEvRNS_18TensorIteratorBaseERKT_EUliE_EEviT1_)
        .other          _ZN2at6native18elementwise_kernelILi128ELi4EZNS0_15gpu_kernel_implINS0_13BUnaryFunctorIdddNS0_15binary_internal10MulFunctorIdEEEEEEvRNS_18TensorIteratorBaseERKT_EUliE_EEviT1_,@"STO_CUDA_ENTRY STV_DEFAULT"
_ZN2at6native18elementwise_kernelILi128ELi4EZNS0_15gpu_kernel_implINS0_13BUnaryFunctorIdddNS0_15binary_internal10MulFunctorIdEEEEEEvRNS_18TensorIteratorBaseERKT_EUliE_EEviT1_:
.text._ZN2at6native18elementwise_kernelILi128ELi4EZNS0_15gpu_kernel_implINS0_13BUnaryFunctorIdddNS0_15binary_internal10MulFunctorIdEEEEEEvRNS_18TensorIteratorBaseERKT_EUliE_EEviT1_:
        /* <DEDUP_REMOVED lines=314> */
.L_x_18666:
        /* <DEDUP_REMOVED lines=21> */
.L_x_18670:
[----:B------:R-:W2:Y:S02]  /*14f0*/  LDG.E.U8 R2, desc[UR36][R2.64] ;  /* 0x0000002402027981 */ /* 0x000ea4000c1e1100 */
[----:B--2---:R0:W1:Y:S01]  /*1500*/  I2F.F64.U16 R4, R2 ;  /* 0x0000000200047312 */ /* 0x0040620000101800 */
[----:B------:R-:W-:Y:S05]  /*1510*/  BRA `(.L_x_18672) ;  /* 0x0000000c00707947 */ /* 0x000fea0003800000 */
.L_x_18669:
        /* <DEDUP_REMOVED lines=9> */
.L_x_18674:
[----:B------:R-:W2:Y:S02]  /*15b0*/  LDG.E R2, desc[UR36][R2.64] ;  /* 0x0000002402027981 */ /* 0x000ea4000c1e1900 */
[----:B--2---:R0:W1:Y:S01]  /*15c0*/  I2F.F64 R4, R2 ;  /* 0x0000000200047312 */ /* 0x0040620000201c00 */
[----:B------:R-:W-:Y:S05]  /*15d0*/  BRA `(.L_x_18672) ;  /* 0x0000000c00407947 */ /* 0x000fea0003800000 */
.L_x_18673:
[----:B------:R-:W2:Y:S02]  /*15e0*/  LDG.E.U16 R2, desc[UR36][R2.64] ;  /* 0x0000002402027981 */ /* 0x000ea4000c1e1500 */
[----:B--2---:R0:W1:Y:S01]  /*15f0*/  I2F.F64.S16 R4, R2 ;  /* 0x0000000200047312 */ /* 0x0040620000101c00 */
[----:B------:R-:W-:Y:S05]  /*1600*/  BRA `(.L_x_18672) ;  /* 0x0000000c00347947 */ /* 0x000fea0003800000 */
.L_x_18668:
        /* <DEDUP_REMOVED lines=10> */
.L_x_18676:
[----:B------:R-:W2:Y:S02]  /*16b0*/  LDG.E.U16 R0, desc[UR36][R2.64] ;  /* 0x0000002402007981 */ /* 0x000ea4000c1e1500 */
[----:B--2---:R-:W-:-:S05]  /*16c0*/  HADD2.F32 R0, -RZ, R0.H0_H0 ;  /* 0x20000000ff007230 */ /* 0x004fca0000004100 */
[----:B------:R-:W-:-:S04]  /*16d0*/  FMUL.FTZ R0, R0, 1 ;  /* 0x3f80000000007820 */ /* 0x000fc80000410000 */
[----:B------:R0:W1:Y:S01]  /*16e0*/  F2F.F64.F32 R4, R0 ;  /* 0x0000000000047310 */ /* 0x0000620000201800 */
[----:B------:R-:W-:Y:S05]  /*16f0*/  BRA `(.L_x_18672) ;  /* 0x0000000800f87947 */ /* 0x000fea0003800000 */
.L_x_18675:
        /* <DEDUP_REMOVED lines=10> */
.L_x_18678:
[----:B------:R-:W2:Y:S02]  /*17a0*/  LDG.E.U16 R2, desc[UR36][R2.64] ;  /* 0x0000002402027981 */ /* 0x000ea4000c1e1500 */
[----:B--2---:R-:W-:-:S05]  /*17b0*/  HADD2.F32 R0, -RZ, R2.H0_H0 ;  /* 0x20000002ff007230 */ /* 0x004fca0000004100 */
[----:B------:R-:W-:-:S04]  /*17c0*/  FMUL.FTZ R0, R0, 1 ;  /* 0x3f80000000007820 */ /* 0x000fc80000410000 */
[----:B------:R0:W1:Y:S01]  /*17d0*/  F2F.F64.F32 R4, R0 ;  /* 0x0000000000047310 */ /* 0x0000620000201800 */
[----:B------:R-:W-:Y:S05]  /*17e0*/  BRA `(.L_x_18672) ;  /* 0x0000000800bc7947 */ /* 0x000fea0003800000 */
.L_x_18677:
[----:B------:R0:W5:Y:S01]  /*17f0*/  LDG.E.64 R4, desc[UR36][R2.64] ;  /* 0x0000002402047981 */ /* 0x000162000c1e1b00 */
[----:B------:R-:W-:Y:S05]  /*1800*/  BRA `(.L_x_18672) ;  /* 0x0000000800b47947 */ /* 0x000fea0003800000 */
.L_x_18667:
        /* <DEDUP_REMOVED lines=13> */
.L_x_18681:
[----:B------:R0:W5:Y:S01]  /*18e0*/  LDG.E.64 R4, desc[UR36][R2.64] ;  /* 0x0000002402047981 */ /* 0x000162000c1e1b00 */
[----:B------:R-:W-:Y:S05]  /*18f0*/  BRA `(.L_x_18672) ;  /* 0x0000000800787947 */ /* 0x000fea0003800000 */
.L_x_18680:
        /* <DEDUP_REMOVED lines=28> */
.L_x_18683:
        /* <DEDUP_REMOVED lines=15> */
.L_x_18682:
[----:B------:R-:W2:Y:S02]  /*1bb0*/  LDG.E.U16 R0, desc[UR36][R2.64] ;  /* 0x0000002402007981 */ /* 0x000ea4000c1e1500 */
[----:B--2---:R-:W-:-:S04]  /*1bc0*/  IMAD.U32 R0, R0, 0x10000, RZ ;  /* 0x0001000000007824 */ /* 0x004fc800078e00ff */
[----:B------:R-:W-:-:S04]  /*1bd0*/  FMUL.FTZ R0, R0, 1 ;  /* 0x3f80000000007820 */ /* 0x000fc80000410000 */
[----:B------:R0:W1:Y:S01]  /*1be0*/  F2F.F64.F32 R4, R0 ;  /* 0x0000000000047310 */ /* 0x0000620000201800 */
[----:B------:R-:W-:Y:S05]  /*1bf0*/  BRA `(.L_x_18672) ;  /* 0x0000000400b87947 */ /* 0x000fea0003800000 */
.L_x_18679:
        /* <DEDUP_REMOVED lines=11> */
.L_x_18686:
        /* <DEDUP_REMOVED lines=21> */
.L_x_18690:
[----:B------:R-:W-:Y:S05]  /*1e00*/  BSYNC B1 ;  /* 0x0000000000017941 */ /* 0x000fea0003800000 */
.L_x_18689:
[----:B------:R-:W-:Y:S01]  /*1e10*/  LEA R3, R0, 0x3b800000, 0x17 ;  /* 0x3b80000000037811 */ /* 0x000fe200078eb8ff */
[----:B------:R-:W-:-:S05]  /*1e20*/  IMAD.SHL.U32 R0, R2, 0x100000, RZ ;  /* 0x0010000002007824 */ /* 0x000fca00078e00ff */
[----:B------:R-:W-:-:S07]  /*1e30*/  LOP3.LUT R0, R3, R0, R4, 0xfe, !PT ;  /* 0x0000000003007212 */ /* 0x000fce00078efe04 */
.L_x_18688:
[----:B------:R-:W-:Y:S05]  /*1e40*/  BSYNC B0 ;  /* 0x0000000000007941 */ /* 0x000fea0003800000 */
.L_x_18687:
[----:B------:R-:W-:-:S04]  /*1e50*/  FMUL.FTZ R0, R0, 1 ;  /* 0x3f80000000007820 */ /* 0x000fc80000410000 */
[----:B------:R2:W3:Y:S01]  /*1e60*/  F2F.F64.F32 R4, R0 ;  /* 0x0000000000047310 */ /* 0x0004e20000201800 */
[----:B------:R-:W-:Y:S05]  /*1e70*/  BRA `(.L_x_18672) ;  /* 0x0000000400187947 */ /* 0x000fea0003800000 */
.L_x_18685:
        /* <DEDUP_REMOVED lines=21> */
.L_x_18694:
[----:B------:R-:W-:Y:S05]  /*1fd0*/  BSYNC B1 ;  /* 0x0000000000017941 */ /* 0x000fea0003800000 */
.L_x_18693:
[----:B------:R-:W-:Y:S01]  /*1fe0*/  LEA R3, R0, 0x37800000, 0x17 ;  /* 0x3780000000037811 */ /* 0x000fe200078eb8ff */
[----:B------:R-:W-:-:S05]  /*1ff0*/  IMAD.SHL.U32 R0, R2, 0x200000, RZ ;  /* 0x0020000002007824 */ /* 0x000fca00078e00ff */
[----:B------:R-:W-:-:S07]  /*2000*/  LOP3.LUT R0, R3, R0, R4, 0xfe, !PT ;  /* 0x0000000003007212 */ /* 0x000fce00078efe04 */
.L_x_18692:
[----:B------:R-:W-:Y:S05]  /*2010*/  BSYNC B0 ;  /* 0x0000000000007941 */ /* 0x000fea0003800000 */
.L_x_18691:
[----:B------:R-:W-:-:S04]  /*2020*/  FMUL.FTZ R0, R0, 1 ;  /* 0x3f80000000007820 */ /* 0x000fc80000410000 */
[----:B------:R4:W0:Y:S01]  /*2030*/  F2F.F64.F32 R4, R0 ;  /* 0x0000000000047310 */ /* 0x0008220000201800 */
[----:B------:R-:W-:Y:S05]  /*2040*/  BRA `(.L_x_18672) ;  /* 0x0000000000a47947 */ /* 0x000fea0003800000 */
.L_x_18684:
        /* <DEDUP_REMOVED lines=14> */
.L_x_18698:
[----:B------:R-:W-:Y:S05]  /*2130*/  BSYNC B0 ;  /* 0x0000000000007941 */ /* 0x000fea0003800000 */
.L_x_18697:
[----:B------:R-:W-:-:S04]  /*2140*/  FMUL.FTZ R0, R0, 1 ;  /* 0x3f80000000007820 */ /* 0x000fc80000410000 */
[----:B------:R0:W1:Y:S01]  /*2150*/  F2F.F64.F32 R4, R0 ;  /* 0x0000000000047310 */ /* 0x0000620000201800 */
[----:B------:R-:W-:Y:S05]  /*2160*/  BRA `(.L_x_18672) ;  /* 0x00000000005c7947 */ /* 0x000fea0003800000 */
.L_x_18671:
        /* <DEDUP_REMOVED lines=16> */
.L_x_18699:
[----:B------:R-:W-:Y:S01]  /*2270*/  CS2R R4, SRZ ;  /* 0x0000000000047805 */ /* 0x000fe2000001ff00 */
[----:B------:R-:W-:Y:S06]  /*2280*/  BRA `(.L_x_18672) ;  /* 0x0000000000147947 */ /* 0x000fec0003800000 */
.L_x_18696:
[----:B------:R-:W2:Y:S02]  /*2290*/  LDG.E.64 R4, desc[UR36][R2.64] ;  /* 0x0000002402047981 */ /* 0x000ea4000c1e1b00 */
[----:B--2---:R-:W0:Y:S01]  /*22a0*/  I2F.F64.U64 R4, R4 ;  /* 0x0000000400047312 */ /* 0x004e220000301800 */
[----:B------:R-:W-:Y:S05]  /*22b0*/  BRA `(.L_x_18672) ;  /* 0x0000000000087947 */ /* 0x000fea0003800000 */
.L_x_18695:
[----:B------:R-:W2:Y:S02]  /*22c0*/  LDG.E R2, desc[UR36][R2.64] ;  /* 0x0000002402027981 */ /* 0x000ea4000c1e1900 */
[----:B--2---:R0:W1:Y:S02]  /*22d0*/  I2F.F64.U32 R4, R2 ;  /* 0x0000000200047312 */ /* 0x0040640000201800 */
.L_x_18672:
[----:B0-----:R-:W2:Y:S01]  /*22e0*/  LDC.U8 R2, c[0x0][0x430] ;  /* 0x00010c00ff027b82 */ /* 0x001ea20000000000 */
[----:B------:R-:W-:Y:S02]  /*22f0*/  ULDC.64 UR4, c[0x0][0x428] ;  /* 0x00010a0000047ab9 */ /* 0x000fe40000000a00 */
[----:B-1-3-5:R-:W-:Y:S01]  /*2300*/  DMUL R4, R4, UR4 ;  /* 0x0000000404047c28 */ /* 0x02afe20008000000 */
        /* <DEDUP_REMOVED lines=14> */
.L_x_18703:
[----:B------:R-:W0:Y:S02]  /*23f0*/  F2I.S64.F64.TRUNC R4, R4 ;  /* 0x0000000400047311 */ /* 0x000e24000030d900 */
[----:B0-----:R-:W-:-:S05]  /*2400*/  IMAD.MOV.U32 R3, RZ, RZ, R4 ;  /* 0x000000ffff037224 */ /* 0x001fca00078e0004 */
[----:B------:R3:W-:Y:S01]  /*2410*/  STG.E.U8 desc[UR36][R16.64], R3 ;  /* 0x0000000310007986 */ /* 0x0007e2000c101124 */
[----:B------:R-:W-:Y:S05]  /*2420*/  BRA `(.L_x_18705) ;  /* 0x0000000c00f87947 */ /* 0x000fea0003800000 */
.L_x_18702:
        /* <DEDUP_REMOVED lines=9> */
.L_x_18707:
[----:B------:R-:W0:Y:S02]  /*24c0*/  F2I.F64.TRUNC R5, R4 ;  /* 0x0000000400057311 */ /* 0x000e24000030d100 */
[----:B0-----:R1:W-:Y:S01]  /*24d0*/  STG.E desc[UR36][R16.64], R5 ;  /* 0x0000000510007986 */ /* 0x0013e2000c101924 */
[----:B------:R-:W-:Y:S05]  /*24e0*/  BRA `(.L_x_18705) ;  /* 0x0000000c00c87947 */ /* 0x000fea0003800000 */
.L_x_18706:
[----:B------:R-:W0:Y:S02]  /*24f0*/  F2I.F64.TRUNC R5, R4 ;  /* 0x0000000400057311 */ /* 0x000e24000030d100 */
[----:B0-----:R2:W-:Y:S01]  /*2500*/  STG.E.U16 desc[UR36][R16.64], R5 ;  /* 0x0000000510007986 */ /* 0x0015e2000c101524 */
[----:B------:R-:W-:Y:S05]  /*2510*/  BRA `(.L_x_18705) ;  /* 0x0000000c00bc7947 */ /* 0x000fea0003800000 */
.L_x_18701:
        /* <DEDUP_REMOVED lines=13> */
.L_x_18709:
        /* <DEDUP_REMOVED lines=8> */
.L_x_18708:
        /* <DEDUP_REMOVED lines=10> */
[----:B------:R-:W-:-:S13]  /*2710*/  MOV R3, RZ ;  /* 0x000000ff00037202 */ /* 0x000fda0000000f00 */
[----:B0-----:R-:W-:-:S05]  /*2720*/  @!P0 FMUL R2, R2, 1.175494350822287508e-38 ;  /* 0x0080000002028820 */ /* 0x001fca0000400000 */
[----:B------:R0:W-:Y:S01]  /*2730*/  STG.E.64 desc[UR36][R16.64], R2 ;  /* 0x0000000210007986 */ /* 0x0001e2000c101b24 */
[----:B------:R-:W-:Y:S05]  /*2740*/  BRA `(.L_x_18705) ;  /* 0x0000000c00307947 */ /* 0x000fea0003800000 */
.L_x_18711:
        /* <DEDUP_REMOVED lines=9> */
.L_x_18710:
[----:B------:R0:W-:Y:S01]  /*27e0*/  STG.E.64 desc[UR36][R16.64], R4 ;  /* 0x0000000410007986 */ /* 0x0001e2000c101b24 */
[----:B------:R-:W-:Y:S05]  /*27f0*/  BRA `(.L_x_18705) ;  /* 0x0000000c00047947 */ /* 0x000fea0003800000 */
.L_x_18700:
        /* <DEDUP_REMOVED lines=12> */
.L_x_18714:
[----:B------:R-:W-:-:S05]  /*28c0*/  CS2R R6, SRZ ;  /* 0x0000000000067805 */ /* 0x000fca000001ff00 */
[----:B------:R0:W-:Y:S01]  /*28d0*/  STG.E.128 desc[UR36][R16.64], R4 ;  /* 0x0000000410007986 */ /* 0x0001e2000c101d24 */
[----:B------:R-:W-:Y:S05]  /*28e0*/  BRA `(.L_x_18705) ;  /* 0x0000000800c87947 */ /* 0x000fea0003800000 */
.L_x_18713:
        /* <DEDUP_REMOVED lines=25> */
.L_x_18718:
[----:B------:R-:W-:Y:S05]  /*2a80*/  BSYNC B0 ;  /* 0x0000000000007941 */ /* 0x000fea0003800000 */
.L_x_18717:
[----:B------:R-:W-:-:S05]  /*2a90*/  LOP3.LUT R3, R0, R3, RZ, 0xfc, !PT ;  /* 0x0000000300037212 */ /* 0x000fca00078efcff */
[----:B------:R0:W-:Y:S01]  /*2aa0*/  STG.E.U8 desc[UR36][R16.64], R3 ;  /* 0x0000000310007986 */ /* 0x0001e2000c101124 */
[----:B------:R-:W-:Y:S05]  /*2ab0*/  BRA `(.L_x_18705) ;  /* 0x0000000800547947 */ /* 0x000fea0003800000 */
.L_x_18716:
        /* <DEDUP_REMOVED lines=17> */
.L_x_18720:
[----:B------:R-:W-:Y:S01]  /*2bd0*/  IMAD.MOV.U32 R0, RZ, RZ, 0x7f ;  /* 0x0000007fff007424 */ /* 0x000fe200078e00ff */
[----:B------:R-:W-:-:S04]  /*2be0*/  ISETP.GT.U32.AND P0, PT, R2, 0x7f800000, PT ;  /* 0x7f8000000200780c */ /* 0x000fc80003f04070 */
[----:B------:R-:W-:-:S09]  /*2bf0*/  SEL R0, R0, 0x7c, P0 ;  /* 0x0000007c00007807 */ /* 0x000fd20000000000 */
.L_x_18721:
[----:B------:R-:W-:Y:S05]  /*2c00*/  BSYNC B0 ;  /* 0x0000000000007941 */ /* 0x000fea0003800000 */
.L_x_18719:
[----:B------:R-:W-:-:S04]  /*2c10*/  LOP3.LUT R2, R3, 0x80000000, RZ, 0xc0, !PT ;  /* 0x8000000003027812 */ /* 0x000fc800078ec0ff */
[----:B------:R-:W-:-:S04]  /*2c20*/  SHF.R.U32.HI R3, RZ, 0x18, R2 ;  /* 0x00000018ff037819 */ /* 0x000fc80000011602 */
[----:B------:R-:W-:-:S05]  /*2c30*/  LOP3.LUT R3, R0, R3, RZ, 0xfc, !PT ;  /* 0x0000000300037212 */ /* 0x000fca00078efcff */
[----:B------:R0:W-:Y:S01]  /*2c40*/  STG.E.U8 desc[UR36][R16.64], R3 ;  /* 0x0000000310007986 */ /* 0x0001e2000c101124 */
[----:B------:R-:W-:Y:S05]  /*2c50*/  BRA `(.L_x_18705) ;  /* 0x0000000400ec7947 */ /* 0x000fea0003800000 */
.L_x_18715:
        /* <DEDUP_REMOVED lines=8> */
.L_x_18712:
        /* <DEDUP_REMOVED lines=11> */
.L_x_18724:
        /* <DEDUP_REMOVED lines=21> */
.L_x_18727:
[----:B------:R-:W-:-:S04]  /*2ee0*/  LOP3.LUT R2, R3, 0x80000000, RZ, 0xc0, !PT ;  /* 0x8000000003027812 */ /* 0x000fc800078ec0ff */
[----:B------:R-:W-:-:S04]  /*2ef0*/  SHF.R.U32.HI R3, RZ, 0x18, R2 ;  /* 0x00000018ff037819 */ /* 0x000fc80000011602 */
[----:B------:R-:W-:-:S04]  /*2f00*/  LOP3.LUT R0, R0, R3, RZ, 0xfc, !PT ;  /* 0x0000000300007212 */ /* 0x000fc800078efcff */
[----:B------:R-:W-:-:S07]  /*2f10*/  PRMT R8, R0, 0x7610, R8 ;  /* 0x0000761000087816 */ /* 0x000fce0000000008 */
.L_x_18726:
[----:B------:R-:W-:Y:S05]  /*2f20*/  BSYNC B0 ;  /* 0x0000000000007941 */ /* 0x000fea0003800000 */
.L_x_18725:
[----:B------:R0:W-:Y:S01]  /*2f30*/  STG.E.U8 desc[UR36][R16.64], R8 ;  /* 0x0000000810007986 */ /* 0x0001e2000c101124 */
[----:B------:R-:W-:Y:S05]  /*2f40*/  BRA `(.L_x_18705) ;  /* 0x0000000400307947 */ /* 0x000fea0003800000 */
.L_x_18723:
        /* <DEDUP_REMOVED lines=21> */
.L_x_18730:
[----:B------:R-:W-:-:S04]  /*30a0*/  LOP3.LUT R2, R3, 0x80000000, RZ, 0xc0, !PT ;  /* 0x8000000003027812 */ /* 0x000fc800078ec0ff */
[----:B------:R-:W-:-:S04]  /*30b0*/  SHF.R.U32.HI R3, RZ, 0x18, R2 ;  /* 0x00000018ff037819 */ /* 0x000fc80000011602 */
[----:B------:R-:W-:-:S04]  /*30c0*/  LOP3.LUT R0, R0, R3, RZ, 0xfc, !PT ;  /* 0x0000000300007212 */ /* 0x000fc800078efcff */
[----:B------:R-:W-:-:S07]  /*30d0*/  PRMT R8, R0, 0x7610, R8 ;  /* 0x0000761000087816 */ /* 0x000fce0000000008 */
.L_x_18729:
[----:B------:R-:W-:Y:S05]  /*30e0*/  BSYNC B0 ;  /* 0x0000000000007941 */ /* 0x000fea0003800000 */
.L_x_18728:
[----:B------:R0:W-:Y:S01]  /*30f0*/  STG.E.U8 desc[UR36][R16.64], R8 ;  /* 0x0000000810007986 */ /* 0x0001e2000c101124 */
[----:B------:R-:W-:Y:S05]  /*3100*/  BRA `(.L_x_18705) ;  /* 0x0000000000c07947 */ /* 0x000fea0003800000 */
.L_x_18722:
        /* <DEDUP_REMOVED lines=26> */
.L_x_18704:
        /* <DEDUP_REMOVED lines=16> */
.L_x_18733:
[----:B------:R-:W-:Y:S05]  /*33b0*/  BRA `(.L_x_18705) ;  /* 0x0000000000147947 */ /* 0x000fea0003800000 */
.L_x_18732:
[----:B------:R-:W0:Y:S02]  /*33c0*/  F2I.U64.F64.TRUNC R4, R4 ;  /* 0x0000000400047311 */ /* 0x000e24000030d800 */
[----:B0-----:R0:W-:Y:S01]  /*33d0*/  STG.E.64 desc[UR36][R16.64], R4 ;  /* 0x0000000410007986 */ /* 0x0011e2000c101b24 */
[----:B------:R-:W-:Y:S05]  /*33e0*/  BRA `(.L_x_18705) ;  /* 0x0000000000087947 */ /* 0x000fea0003800000 */
.L_x_18731:
[----:B------:R-:W0:Y:S02]  /*33f0*/  F2I.U32.F64.TRUNC R5, R4 ;  /* 0x0000000400057311 */ /* 0x000e24000030d000 */
[----:B0-----:R0:W-:Y:S02]  /*3400*/  STG.E desc[UR36][R16.64], R5 ;  /* 0x0000000510007986 */ /* 0x0011e4000c101924 */
.L_x_18705:
[----:B------:R-:W-:-:S04]  /*3410*/  IMAD R18, R23, 0x200, R18 ;  /* 0x0000020017127824 */ /* 0x000fc800078e0212 */
[----:B------:R-:W-:-:S07]  /*3420*/  VIADD R19, R18, 0x80 ;  /* 0x0000008012137836 */ /* 0x000fce0000000000 */
.L_x_18665:
[----:B------:R-:W-:Y:S05]  /*3430*/  BSYNC B6 ;  /* 0x0000000000067941 */ /* 0x000fea0003800000 */
.L_x_18664:
        /* <DEDUP_REMOVED lines=307> */
.L_x_18736:
        /* <DEDUP_REMOVED lines=21> */
.L_x_18740:
[----:B------:R-:W2:Y:S02]  /*48c0*/  LDG.E.U8 R2, desc[UR36][R2.64] ;  /* 0x0000002402027981 */ /* 0x000ea4000c1e1100 */
[----:B--2---:R0:W1:Y:S01]  /*48d0*/  I2F.F64.U16 R4, R2 ;  /* 0x0000000200047312 */ /* 0x0040620000101800 */
[----:B------:R-:W-:Y:S05]  /*48e0*/  BRA `(.L_x_18742) ;  /* 0x0000000c00707947 */ /* 0x000fea0003800000 */
.L_x_18739:
        /* <DEDUP_REMOVED lines=9> */
.L_x_18744:
[----:B------:R-:W2:Y:S02]  /*4980*/  LDG.E R2, desc[UR36][R2.64] ;  /* 0x0000002402027981 */ /* 0x000ea4000c1e1900 */
[----:B--2---:R0:W1:Y:S01]  /*4990*/  I2F.F64 R4, R2 ;  /* 0x0000000200047312 */ /* 0x0040620000201c00 */
[----:B------:R-:W-:Y:S05]  /*49a0*/  BRA `(.L_x_18742) ;  /* 0x0000000c00407947 */ /* 0x000fea0003800000 */
.L_x_18743:
[----:B------:R-:W2:Y:S02]  /*49b0*/  LDG.E.U16 R2, desc[UR36][R2.64] ;  /* 0x0000002402027981 */ /* 0x000ea4000c1e1500 */
[----:B--2---:R0:W1:Y:S01]  /*49c0*/  I2F.F64.S16 R4, R2 ;  /* 0x0000000200047312 */ /* 0x0040620000101c00 */
[----:B------:R-:W-:Y:S05]  /*49d0*/  BRA `(.L_x_18742) ;  /* 0x0000000c00347947 */ /* 0x000fea0003800000 */
.L_x_18738:
        /* <DEDUP_REMOVED lines=10> */
.L_x_18746:
[----:B------:R-:W2:Y:S02]  /*4a80*/  LDG.E.U16 R0, desc[UR36][R2.64] ;  /* 0x0000002402007981 */ /* 0x000ea4000c1e1500 */
[----:B--2---:R-:W-:-:S05]  /*4a90*/  HADD2.F32 R0, -RZ, R0.H0_H0 ;  /* 0x20000000ff007230 */ /* 0x004fca0000004100 */
[----:B------:R-:W-:-:S04]  /*4aa0*/  FMUL.FTZ R0, R0, 1 ;  /* 0x3f80000000007820 */ /* 0x000fc80000410000 */
[----:B------:R0:W1:Y:S01]  /*4ab0*/  F2F.F64.F32 R4, R0 ;  /* 0x0000000000047310 */ /* 0x0000620000201800 */
[----:B------:R-:W-:Y:S05]  /*4ac0*/  BRA `(.L_x_18742) ;  /* 0x0000000800f87947 */ /* 0x000fea0003800000 */
.L_x_18745:
        /* <DEDUP_REMOVED lines=10> */
.L_x_18748:
[----:B------:R-:W2:Y:S02]  /*4b70*/  LDG.E.U16 R2, desc[UR36][R2.64] ;  /* 0x0000002402027981 */ /* 0x000ea4000c1e1500 */
[----:B--2---:R-:W-:-:S05]  /*4b80*/  HADD2.F32 R0, -RZ, R2.H0_H0 ;  /* 0x20000002ff007230 */ /* 0x004fca0000004100 */
[----:B------:R-:W-:-:S04]  /*4b90*/  FMUL.FTZ R0, R0, 1 ;  /* 0x3f80000000007820 */ /* 0x000fc80000410000 */
[----:B------:R0:W1:Y:S01]  /*4ba0*/  F2F.F64.F32 R4, R0 ;  /* 0x0000000000047310 */ /* 0x0000620000201800 */
[----:B------:R-:W-:Y:S05]  /*4bb0*/  BRA `(.L_x_18742) ;  /* 0x0000000800bc7947 */ /* 0x000fea0003800000 */
.L_x_18747:
[----:B------:R0:W5:Y:S01]  /*4bc0*/  LDG.E.64 R4, desc[UR36][R2.64] ;  /* 0x0000002402047981 */ /* 0x000162000c1e1b00 */
[----:B------:R-:W-:Y:S05]  /*4bd0*/  BRA `(.L_x_18742) ;  /* 0x0000000800b47947 */ /* 0x000fea0003800000 */
.L_x_18737:
        /* <DEDUP_REMOVED lines=13> */
.L_x_18751:
[----:B------:R0:W5:Y:S01]  /*4cb0*/  LDG.E.64 R4, desc[UR36][R2.64] ;  /* 0x0000002402047981 */ /* 0x000162000c1e1b00 */
[----:B------:R-:W-:Y:S05]  /*4cc0*/  BRA `(.L_x_18742) ;  /* 0x0000000800787947 */ /* 0x000fea0003800000 */
.L_x_18750:
        /* <DEDUP_REMOVED lines=28> */
.L_x_18753:
        /* <DEDUP_REMOVED lines=15> */
.L_x_18752:
[----:B------:R-:W2:Y:S02]  /*4f80*/  LDG.E.U16 R0, desc[UR36][R2.64] ;  /* 0x0000002402007981 */ /* 0x000ea4000c1e1500 */
[----:B--2---:R-:W-:-:S04]  /*4f90*/  IMAD.U32 R0, R0, 0x10000, RZ ;  /* 0x0001000000007824 */ /* 0x004fc800078e00ff */
[----:B------:R-:W-:-:S04]  /*4fa0*/  FMUL.FTZ R0, R0, 1 ;  /* 0x3f80000000007820 */ /* 0x000fc80000410000 */
[----:B------:R0:W1:Y:S01]  /*4fb0*/  F2F.F64.F32 R4, R0 ;  /* 0x0000000000047310 */ /* 0x0000620000201800 */
[----:B------:R-:W-:Y:S05]  /*4fc0*/  BRA `(.L_x_18742) ;  /* 0x0000000400b87947 */ /* 0x000fea0003800000 */
.L_x_18749:
        /* <DEDUP_REMOVED lines=11> */
.L_x_18756:
        /* <DEDUP_REMOVED lines=21> */
.L_x_18760:
[----:B------:R-:W-:Y:S05]  /*51d0*/  BSYNC B1 ;  /* 0x0000000000017941 */ /* 0x000fea0003800000 */
.L_x_18759:
[----:B------:R-:W-:Y:S01]  /*51e0*/  LEA R3, R0, 0x3b800000, 0x17 ;  /* 0x3b80000000037811 */ /* 0x000fe200078eb8ff */
[----:B------:R-:W-:-:S05]  /*51f0*/  IMAD.SHL.U32 R0, R2, 0x100000, RZ ;  /* 0x0010000002007824 */ /* 0x000fca00078e00ff */
[----:B------:R-:W-:-:S07]  /*5200*/  LOP3.LUT R0, R3, R0, R4, 0xfe, !PT ;  /* 0x0000000003007212 */ /* 0x000fce00078efe04 */
.L_x_18758:
[----:B------:R-:W-:Y:S05]  /*5210*/  BSYNC B0 ;  /* 0x0000000000007941 */ /* 0x000fea0003800000 */
.L_x_18757:
[----:B------:R-:W-:-:S04]  /*5220*/  FMUL.FTZ R0, R0, 1 ;  /* 0x3f80000000007820 */ /* 0x000fc80000410000 */
[----:B------:R2:W3:Y:S01]  /*5230*/  F2F.F64.F32 R4, R0 ;  /* 0x0000000000047310 */ /* 0x0004e20000201800 */
[----:B------:R-:W-:Y:S05]  /*5240*/  BRA `(.L_x_18742) ;  /* 0x0000000400187947 */ /* 0x000fea0003800000 */
.L_x_18755:
        /* <DEDUP_REMOVED lines=21> */
.L_x_18764:
[----:B------:R-:W-:Y:S05]  /*53a0*/  BSYNC B1 ;  /* 0x0000000000017941 */ /* 0x000fea0003800000 */
.L_x_18763:
[----:B------:R-:W-:Y:S01]  /*53b0*/  LEA R3, R0, 0x37800000, 0x17 ;  /* 0x3780000000037811 */ /* 0x000fe200078eb8ff */
[----:B------:R-:W-:-:S05]  /*53c0*/  IMAD.SHL.U32 R0, R2, 0x200000, RZ ;  /* 0x0020000002007824 */ /* 0x000fca00078e00ff */
[----:B------:R-:W-:-:S07]  /*53d0*/  LOP3.LUT R0, R3, R0, R4, 0xfe, !PT ;  /* 0x0000000003007212 */ /* 0x000fce00078efe04 */
.L_x_18762:
[----:B------:R-:W-:Y:S05]  /*53e0*/  BSYNC B0 ;  /* 0x0000000000007941 */ /* 0x000fea0003800000 */
.L_x_18761:
[----:B------:R-:W-:-:S04]  /*53f0*/  FMUL.FTZ R0, R0, 1 ;  /* 0x3f80000000007820 */ /* 0x000fc80000410000 */
[----:B------:R4:W0:Y:S01]  /*5400*/  F2F.F64.F32 R4, R0 ;  /* 0x0000000000047310 */ /* 0x0008220000201800 */
[----:B------:R-:W-:Y:S05]  /*5410*/  BRA `(.L_x_18742) ;  /* 0x0000000000a47947 */ /* 0x000fea0003800000 */
.L_x_18754:
        /* <DEDUP_REMOVED lines=14> */
.L_x_18768:
[----:B------:R-:W-:Y:S05]  /*5500*/  BSYNC B0 ;  /* 0x0000000000007941 */ /* 0x000fea0003800000 */
.L_x_18767:
[----:B------:R-:W-:-:S04]  /*5510*/  FMUL.FTZ R0, R0, 1 ;  /* 0x3f80000000007820 */ /* 0x000fc80000410000 */
[----:B------:R0:W1:Y:S01]  /*5520*/  F2F.F64.F32 R4, R0 ;  /* 0x0000000000047310 */ /* 0x0000620000201800 */
[----:B------:R-:W-:Y:S05]  /*5530*/  BRA `(.L_x_18742) ;  /* 0x00000000005c7947 */ /* 0x000fea0003800000 */
.L_x_18741:
        /* <DEDUP_REMOVED lines=16> */
.L_x_18769:
[----:B------:R-:W-:Y:S01]  /*5640*/  CS2R R4, SRZ ;  /* 0x0000000000047805 */ /* 0x000fe2000001ff00 */
[----:B------:R-:W-:Y:S06]  /*5650*/  BRA `(.L_x_18742) ;  /* 0x0000000000147947 */ /* 0x000fec0003800000 */
.L_x_18766:
[----:B------:R-:W2:Y:S02]  /*5660*/  LDG.E.64 R4, desc[UR36][R2.64] ;  /* 0x0000002402047981 */ /* 0x000ea4000c1e1b00 */
[----:B--2---:R-:W0:Y:S01]  /*5670*/  I2F.F64.U64 R4, R4 ;  /* 0x0000000400047312 */ /* 0x004e220000301800 */
[----:B------:R-:W-:Y:S05]  /*5680*/  BRA `(.L_x_18742) ;  /* 0x0000000000087947 */ /* 0x000fea0003800000 */
.L_x_18765:
[----:B------:R-:W2:Y:S02]  /*5690*/  LDG.E R2, desc[UR36][R2.64] ;  /* 0x0000002402027981 */ /* 0x000ea4000c1e1900 */
[----:B--2---:R0:W1:Y:S02]  /*56a0*/  I2F.F64.U32 R4, R2 ;  /* 0x0000000200047312 */ /* 0x0040640000201800 */
.L_x_18742:
        /* <DEDUP_REMOVED lines=17> */
.L_x_18773:
[----:B------:R-:W0:Y:S02]  /*57c0*/  F2I.S64.F64.TRUNC R4, R4 ;  /* 0x0000000400047311 */ /* 0x000e24000030d900 */
[----:B0-----:R-:W-:-:S05]  /*57d0*/  IMAD.MOV.U32 R3, RZ, RZ, R4 ;  /* 0x000000ffff037224 */ /* 0x001fca00078e0004 */
[----:B------:R0:W-:Y:S01]  /*57e0*/  STG.E.U8 desc[UR36][R16.64], R3 ;  /* 0x0000000310007986 */ /* 0x0001e2000c101124 */
[----:B------:R-:W-:Y:S05]  /*57f0*/  BRA `(.L_x_18775) ;  /* 0x0000000c00f87947 */ /* 0x000fea0003800000 */
.L_x_18772:
        /* <DEDUP_REMOVED lines=9> */
.L_x_18777:
[----:B------:R-:W0:Y:S02]  /*5890*/  F2I.F64.TRUNC R5, R4 ;  /* 0x0000000400057311 */ /* 0x000e24000030d100 */
[----:B0-----:R0:W-:Y:S01]  /*58a0*/  STG.E desc[UR36][R16.64], R5 ;  /* 0x0000000510007986 */ /* 0x0011e2000c101924 */
[----:B------:R-:W-:Y:S05]  /*58b0*/  BRA `(.L_x_18775) ;  /* 0x0000000c00c87947 */ /* 0x000fea0003800000 */
.L_x_18776:
[----:B------:R-:W0:Y:S02]  /*58c0*/  F2I.F64.TRUNC R5, R4 ;  /* 0x0000000400057311 */ /* 0x000e24000030d100 */
[----:B0-----:R0:W-:Y:S01]  /*58d0*/  STG.E.U16 desc[UR36][R16.64], R5 ;  /* 0x0000000510007986 */ /* 0x0011e2000c101524 */
[----:B------:R-:W-:Y:S05]  /*58e0*/  BRA `(.L_x_18775) ;  /* 0x0000000c00bc7947 */ /* 0x000fea0003800000 */
.L_x_18771:
        /* <DEDUP_REMOVED lines=13> */
.L_x_18779:
        /* <DEDUP_REMOVED lines=8> */
.L_x_18778:
        /* <DEDUP_REMOVED lines=14> */
.L_x_18781:
        /* <DEDUP_REMOVED lines=9> */
.L_x_18780:
[----:B------:R0:W-:Y:S01]  /*5bb0*/  STG.E.64 desc[UR36][R16.64], R4 ;  /* 0x0000000410007986 */ /* 0x0001e2000c101b24 */
[----:B------:R-:W-:Y:S05]  /*5bc0*/  BRA `(.L_x_18775) ;  /* 0x0000000c00047947 */ /* 0x000fea0003800000 */
.L_x_18770:
        /* <DEDUP_REMOVED lines=12> */
.L_x_18784:
[----:B------:R-:W-:-:S05]  /*5c90*/  CS2R R6, SRZ ;  /* 0x0000000000067805 */ /* 0x000fca000001ff00 */
[----:B------:R0:W-:Y:S01]  /*5ca0*/  STG.E.128 desc[UR36][R16.64], R4 ;  /* 0x0000000410007986 */ /* 0x0001e2000c101d24 */
[----:B------:R-:W-:Y:S05]  /*5cb0*/  BRA `(.L_x_18775) ;  /* 0x0000000800c87947 */ /* 0x000fea0003800000 */
.L_x_18783:
        /* <DEDUP_REMOVED lines=25> */
.L_x_18788:
[----:B------:R-:W-:Y:S05]  /*5e50*/  BSYNC B0 ;  /* 0x0000000000007941 */ /* 0x000fea0003800000 */
.L_x_18787:
[----:B------:R-:W-:-:S05]  /*5e60*/  LOP3.LUT R3, R0, R3, RZ, 0xfc, !PT ;  /* 0x0000000300037212 */ /* 0x000fca00078efcff */
[----:B------:R0:W-:Y:S01]  /*5e70*/  STG.E.U8 desc[UR36][R16.64], R3 ;  /* 0x0000000310007986 */ /* 0x0001e2000c101124 */
[----:B------:R-:W-:Y:S05]  /*5e80*/  BRA `(.L_x_18775) ;  /* 0x0000000800547947 */ /* 0x000fea0003800000 */
.L_x_18786:
        /* <DEDUP_REMOVED lines=17> */
.L_x_18790:
[----:B------:R-:W-:Y:S01]  /*5fa0*/  IMAD.MOV.U32 R0, RZ, RZ, 0x7f ;  /* 0x0000007fff007424 */ /* 0x000fe200078e00ff */
[----:B------:R-:W-:-:S04]  /*5fb0*/  ISETP.GT.U32.AND P0, PT, R2, 0x7f800000, PT ;  /* 0x7f8000000200780c */ /* 0x000fc80003f04070 */
[----:B------:R-:W-:-:S09]  /*5fc0*/  SEL R0, R0, 0x7c, P0 ;  /* 0x0000007c00007807 */ /* 0x000fd20000000000 */
.L_x_18791:
[----:B------:R-:W-:Y:S05]  /*5fd0*/  BSYNC B0 ;  /* 0x0000000000007941 */ /* 0x000fea0003800000 */
.L_x_18789:
[----:B------:R-:W-:-:S04]  /*5fe0*/  LOP3.LUT R2, R3, 0x80000000, RZ, 0xc0, !PT ;  /* 0x8000000003027812 */ /* 0x000fc800078ec0ff */
[----:B------:R-:W-:-:S04]  /*5ff0*/  SHF.R.U32.HI R3, RZ, 0x18, R2 ;  /* 0x00000018ff037819 */ /* 0x000fc80000011602 */
[----:B------:R-:W-:-:S05]  /*6000*/  LOP3.LUT R3, R0, R3, RZ, 0xfc, !PT ;  /* 0x0000000300037212 */ /* 0x000fca00078efcff */
[----:B------:R0:W-:Y:S01]  /*6010*/  STG.E.U8 desc[UR36][R16.64], R3 ;  /* 0x0000000310007986 */ /* 0x0001e2000c101124 */
[----:B------:R-:W-:Y:S05]  /*6020*/  BRA `(.L_x_18775) ;  /* 0x0000000400ec7947 */ /* 0x000fea0003800000 */
.L_x_18785:
        /* <DEDUP_REMOVED lines=8> */
.L_x_18782:
        /* <DEDUP_REMOVED lines=11> */
.L_x_18794:
        /* <DEDUP_REMOVED lines=21> */
.L_x_18797:
[----:B------:R-:W-:-:S04]  /*62b0*/  LOP3.LUT R2, R3, 0x80000000, RZ, 0xc0, !PT ;  /* 0x8000000003027812 */ /* 0x000fc800078ec0ff */
[----:B------:R-:W-:-:S04]  /*62c0*/  SHF.R.U32.HI R3, RZ, 0x18, R2 ;  /* 0x00000018ff037819 */ /* 0x000fc80000011602 */
[----:B------:R-:W-:-:S04]  /*62d0*/  LOP3.LUT R0, R0, R3, RZ, 0xfc, !PT ;  /* 0x0000000300007212 */ /* 0x000fc800078efcff */
[----:B------:R-:W-:-:S07]  /*62e0*/  PRMT R8, R0, 0x7610, R8 ;  /* 0x0000761000087816 */ /* 0x000fce0000000008 */
.L_x_18796:
[----:B------:R-:W-:Y:S05]  /*62f0*/  BSYNC B0 ;  /* 0x0000000000007941 */ /* 0x000fea0003800000 */
.L_x_18795:
[----:B------:R3:W-:Y:S01]  /*6300*/  STG.E.U8 desc[UR36][R16.64], R8 ;  /* 0x0000000810007986 */ /* 0x0007e2000c101124 */
[----:B------:R-:W-:Y:S05]  /*6310*/  BRA `(.L_x_18775) ;  /* 0x0000000400307947 */ /* 0x000fea0003800000 */
.L_x_18793:
        /* <DEDUP_REMOVED lines=21> */
.L_x_18800:
[----:B------:R-:W-:-:S04]  /*6470*/  LOP3.LUT R2, R3, 0x80000000, RZ, 0xc0, !PT ;  /* 0x8000000003027812 */ /* 0x000fc800078ec0ff */
[----:B------:R-:W-:-:S04]  /*6480*/  SHF.R.U32.HI R3, RZ, 0x18, R2 ;  /* 0x00000018ff037819 */ /* 0x000fc80000011602 */
[----:B------:R-:W-:-:S04]  /*6490*/  LOP3.LUT R0, R0, R3, RZ, 0xfc, !PT ;  /* 0x0000000300007212 */ /* 0x000fc800078efcff */
[----:B------:R-:W-:-:S07]  /*64a0*/  PRMT R8, R0, 0x7610, R8 ;  /* 0x0000761000087816 */ /* 0x000fce0000000008 */
.L_x_18799:
[----:B------:R-:W-:Y:S05]  /*64b0*/  BSYNC B0 ;  /* 0x0000000000007941 */ /* 0x000fea0003800000 */
.L_x_18798:
[----:B------:R0:W-:Y:S01]  /*64c0*/  STG.E.U8 desc[UR36][R16.64], R8 ;  /* 0x0000000810007986 */ /* 0x0001e2000c101124 */
[----:B------:R-:W-:Y:S05]  /*64d0*/  BRA `(.L_x_18775) ;  /* 0x0000000000c07947 */ /* 0x000fea0003800000 */
.L_x_18792:
        /* <DEDUP_REMOVED lines=26> */
.L_x_18774:
        /* <DEDUP_REMOVED lines=16> */
.L_x_18803:
[----:B------:R-:W-:Y:S05]  /*6780*/  BRA `(.L_x_18775) ;  /* 0x0000000000147947 */ /* 0x000fea0003800000 */
.L_x_18802:
[----:B------:R-:W0:Y:S02]  /*6790*/  F2I.U64.F64.TRUNC R4, R4 ;  /* 0x0000000400047311 */ /* 0x000e24000030d800 */
[----:B0-----:R2:W-:Y:S01]  /*67a0*/  STG.E.64 desc[UR36][R16.64], R4 ;  /* 0x0000000410007986 */ /* 0x0015e2000c101b24 */
[----:B------:R-:W-:Y:S05]  /*67b0*/  BRA `(.L_x_18775) ;  /* 0x0000000000087947 */ /* 0x000fea0003800000 */
.L_x_18801:
[----:B------:R-:W0:Y:S02]  /*67c0*/  F2I.U32.F64.TRUNC R5, R4 ;  /* 0x0000000400057311 */ /* 0x000e24000030d000 */
[----:B0-----:R0:W-:Y:S02]  /*67d0*/  STG.E desc[UR36][R16.64], R5 ;  /* 0x0000000510007986 */ /* 0x0011e4000c101924 */
.L_x_18775:
[----:B------:R-:W-:-:S07]  /*67e0*/  VIADD R19, R19, 0x80 ;  /* 0x0000008013137836 */ /* 0x000fce0000000000 */
.L_x_18735:
[----:B------:R-:W-:Y:S05]  /*67f0*/  BSYNC B6 ;  /* 0x0000000000067941 */ /* 0x000fea0003800000 */
.L_x_18734:
        /* <DEDUP_REMOVED lines=307> */
.L_x_18806:
        /* <DEDUP_REMOVED lines=21> */
.L_x_18810:
[----:B------:R-:W2:Y:S02]  /*7c80*/  LDG.E.U8 R2, desc[UR36][R2.64] ;  /* 0x0000002402027981 */ /* 0x000ea4000c1e1100 */
[----:B--2---:R0:W1:Y:S01]  /*7c90*/  I2F.F64.U16 R4, R2 ;  /* 0x0000000200047312 */ /* 0x0040620000101800 */
[----:B------:R-:W-:Y:S05]  /*7ca0*/  BRA `(.L_x_18812) ;  /* 0x0000000c00707947 */ /* 0x000fea0003800000 */
.L_x_18809:
        /* <DEDUP_REMOVED lines=9> */
.L_x_18814:
[----:B------:R-:W2:Y:S02]  /*7d40*/  LDG.E R2, desc[UR36][R2.64] ;  /* 0x0000002402027981 */ /* 0x000ea4000c1e1900 */
[----:B--2---:R0:W1:Y:S01]  /*7d50*/  I2F.F64 R4, R2 ;  /* 0x0000000200047312 */ /* 0x0040620000201c00 */
[----:B------:R-:W-:Y:S05]  /*7d60*/  BRA `(.L_x_18812) ;  /* 0x0000000c00407947 */ /* 0x000fea0003800000 */
.L_x_18813:
[----:B------:R-:W2:Y:S02]  /*7d70*/  LDG.E.U16 R2, desc[UR36][R2.64] ;  /* 0x0000002402027981 */ /* 0x000ea4000c1e1500 */
[----:B--2---:R0:W1:Y:S01]  /*7d80*/  I2F.F64.S16 R4, R2 ;  /* 0x0000000200047312 */ /* 0x0040620000101c00 */
[----:B------:R-:W-:Y:S05]  /*7d90*/  BRA `(.L_x_18812) ;  /* 0x0000000c00347947 */ /* 0x000fea0003800000 */
.L_x_18808:
        /* <DEDUP_REMOVED lines=10> */
.L_x_18816:
[----:B------:R-:W2:Y:S02]  /*7e40*/  LDG.E.U16 R0, desc[UR36][R2.64] ;  /* 0x0000002402007981 */ /* 0x000ea4000c1e1500 */
[----:B--2---:R-:W-:-:S05]  /*7e50*/  HADD2.F32 R0, -RZ, R0.H0_H0 ;  /* 0x20000000ff007230 */ /* 0x004fca0000004100 */
[----:B------:R-:W-:-:S04]  /*7e60*/  FMUL.FTZ R0, R0, 1 ;  /* 0x3f80000000007820 */ /* 0x000fc80000410000 */
[----:B------:R0:W1:Y:S01]  /*7e70*/  F2F.F64.F32 R4, R0 ;  /* 0x0000000000047310 */ /* 0x0000620000201800 */
[----:B------:R-:W-:Y:S05]  /*7e80*/  BRA `(.L_x_18812) ;  /* 0x0000000800f87947 */ /* 0x000fea0003800000 */
.L_x_18815:
        /* <DEDUP_REMOVED lines=10> */
.L_x_18818:
[----:B------:R-:W2:Y:S02]  /*7f30*/  LDG.E.U16 R2, desc[UR36][R2.64] ;  /* 0x0000002402027981 */ /* 0x000ea4000c1e1500 */
[----:B--2---:R-:W-:-:S05]  /*7f40*/  HADD2.F32 R0, -RZ, R2.H0_H0 ;  /* 0x20000002ff007230 */ /* 0x004fca0000004100 */
[----:B------:R-:W-:-:S04]  /*7f50*/  FMUL.FTZ R0, R0, 1 ;  /* 0x3f80000000007820 */ /* 0x000fc80000410000 */
[----:B------:R0:W1:Y:S01]  /*7f60*/  F2F.F64.F32 R4, R0 ;  /* 0x0000000000047310 */ /* 0x0000620000201800 */
[----:B------:R-:W-:Y:S05]  /*7f70*/  BRA `(.L_x_18812) ;  /* 0x0000000800bc7947 */ /* 0x000fea0003800000 */
.L_x_18817:
[----:B------:R0:W5:Y:S01]  /*7f80*/  LDG.E.64 R4, desc[UR36][R2.64] ;  /* 0x0000002402047981 */ /* 0x000162000c1e1b00 */
[----:B------:R-:W-:Y:S05]  /*7f90*/  BRA `(.L_x_18812) ;  /* 0x0000000800b47947 */ /* 0x000fea0003800000 */
.L_x_18807:
        /* <DEDUP_REMOVED lines=13> */
.L_x_18821:
[----:B------:R0:W5:Y:S01]  /*8070*/  LDG.E.64 R4, desc[UR36][R2.64] ;  /* 0x0000002402047981 */ /* 0x000162000c1e1b00 */
[----:B------:R-:W-:Y:S05]  /*8080*/  BRA `(.L_x_18812) ;  /* 0x0000000800787947 */ /* 0x000fea0003800000 */
.L_x_18820:
        /* <DEDUP_REMOVED lines=28> */
.L_x_18823:
        /* <DEDUP_REMOVED lines=15> */
.L_x_18822:
[----:B------:R-:W2:Y:S02]  /*8340*/  LDG.E.U16 R0, desc[UR36][R2.64] ;  /* 0x0000002402007981 */ /* 0x000ea4000c1e1500 */
[----:B--2---:R-:W-:-:S05]  /*8350*/  SHF.L.U32 R0, R0, 0x10, RZ ;  /* 0x0000001000007819 */ /* 0x004fca00000006ff */
[----:B------:R-:W-:-:S04]  /*8360*/  FMUL.FTZ R0, R0, 1 ;  /* 0x3f80000000007820 */ /* 0x000fc80000410000 */
[----:B------:R0:W1:Y:S01]  /*8370*/  F2F.F64.F32 R4, R0 ;  /* 0x0000000000047310 */ /* 0x0000620000201800 */
[----:B------:R-:W-:Y:S05]  /*8380*/  BRA `(.L_x_18812) ;  /* 0x0000000400b87947 */ /* 0x000fea0003800000 */
.L_x_18819:
        /* <DEDUP_REMOVED lines=11> */
.L_x_18826:
        /* <DEDUP_REMOVED lines=21> */
.L_x_18830:
[----:B------:R-:W-:Y:S05]  /*8590*/  BSYNC B1 ;  /* 0x0000000000017941 */ /* 0x000fea0003800000 */
.L_x_18829:
[----:B------:R-:W-:Y:S01]  /*85a0*/  LEA R3, R0, 0x3b800000, 0x17 ;  /* 0x3b80000000037811 */ /* 0x000fe200078eb8ff */
[----:B------:R-:W-:-:S05]  /*85b0*/  IMAD.SHL.U32 R0, R2, 0x100000, RZ ;  /* 0x0010000002007824 */ /* 0x000fca00078e00ff */
[----:B------:R-:W-:-:S07]  /*85c0*/  LOP3.LUT R0, R3, R0, R4, 0xfe, !PT ;  /* 0x0000000003007212 */ /* 0x000fce00078efe04 */
.L_x_18828:
[----:B------:R-:W-:Y:S05]  /*85d0*/  BSYNC B0 ;  /* 0x0000000000007941 */ /* 0x000fea0003800000 */
.L_x_18827:
[----:B------:R-:W-:-:S04]  /*85e0*/  FMUL.FTZ R0, R0, 1 ;  /* 0x3f80000000007820 */ /* 0x000fc80000410000 */
[----:B------:R2:W3:Y:S01]  /*85f0*/  F2F.F64.F32 R4, R0 ;  /* 0x0000000000047310 */ /* 0x0004e20000201800 */
[----:B------:R-:W-:Y:S05]  /*8600*/  BRA `(.L_x_18812) ;  /* 0x0000000400187947 */ /* 0x000fea0003800000 */
.L_x_18825:
        /* <DEDUP_REMOVED lines=21> */
.L_x_18834:
[----:B------:R-:W-:Y:S05]  /*8760*/  BSYNC B1 ;  /* 0x0000000000017941 */ /* 0x000fea0003800000 */
.L_x_18833:
[----:B------:R-:W-:Y:S01]  /*8770*/  LEA R3, R0, 0x37800000, 0x17 ;  /* 0x3780000000037811 */ /* 0x000fe200078eb8ff */
[----:B------:R-:W-:-:S05]  /*8780*/  IMAD.SHL.U32 R0, R2, 0x200000, RZ ;  /* 0x0020000002007824 */ /* 0x000fca00078e00ff */
[----:B------:R-:W-:-:S07]  /*8790*/  LOP3.LUT R0, R3, R0, R4, 0xfe, !PT ;  /* 0x0000000003007212 */ /* 0x000fce00078efe04 */
.L_x_18832:
[----:B------:R-:W-:Y:S05]  /*87a0*/  BSYNC B0 ;  /* 0x0000000000007941 */ /* 0x000fea0003800000 */
.L_x_18831:
[----:B------:R-:W-:-:S04]  /*87b0*/  FMUL.FTZ R0, R0, 1 ;  /* 0x3f80000000007820 */ /* 0x000fc80000410000 */
[----:B------:R4:W0:Y:S01]  /*87c0*/  F2F.F64.F32 R4, R0 ;  /* 0x0000000000047310 */ /* 0x0008220000201800 */
[----:B------:R-:W-:Y:S05]  /*87d0*/  BRA `(.L_x_18812) ;  /* 0x0000000000a47947 */ /* 0x000fea0003800000 */
.L_x_18824:
        /* <DEDUP_REMOVED lines=14> */
.L_x_18838:
[----:B------:R-:W-:Y:S05]  /*88c0*/  BSYNC B0 ;  /* 0x0000000000007941 */ /* 0x000fea0003800000 */
.L_x_18837:
[----:B------:R-:W-:-:S04]  /*88d0*/  FMUL.FTZ R0, R0, 1 ;  /* 0x3f80000000007820 */ /* 0x000fc80000410000 */
[----:B------:R0:W1:Y:S01]  /*88e0*/  F2F.F64.F32 R4, R0 ;  /* 0x0000000000047310 */ /* 0x0000620000201800 */
[----:B------:R-:W-:Y:S05]  /*88f0*/  BRA `(.L_x_18812) ;  /* 0x00000000005c7947 */ /* 0x000fea0003800000 */
.L_x_18811:
        /* <DEDUP_REMOVED lines=16> */
.L_x_18839:
[----:B------:R-:W-:Y:S01]  /*8a00*/  CS2R R4, SRZ ;  /* 0x0000000000047805 */ /* 0x000fe2000001ff00 */
[----:B------:R-:W-:Y:S06]  /*8a10*/  BRA `(.L_x_18812) ;  /* 0x0000000000147947 */ /* 0x000fec0003800000 */
.L_x_18836:
[----:B------:R-:W2:Y:S02]  /*8a20*/  LDG.E.64 R4, desc[UR36][R2.64] ;  /* 0x0000002402047981 */ /* 0x000ea4000c1e1b00 */
[----:B--2---:R-:W0:Y:S01]  /*8a30*/  I2F.F64.U64 R4, R4 ;  /* 0x0000000400047312 */ /* 0x004e220000301800 */
[----:B------:R-:W-:Y:S05]  /*8a40*/  BRA `(.L_x_18812) ;  /* 0x0000000000087947 */ /* 0x000fea0003800000 */
.L_x_18835:
[----:B------:R-:W2:Y:S02]  /*8a50*/  LDG.E R2, desc[UR36][R2.64] ;  /* 0x0000002402027981 */ /* 0x000ea4000c1e1900 */
[----:B--2---:R0:W1:Y:S02]  /*8a60*/  I2F.F64.U32 R4, R2 ;  /* 0x0000000200047312 */ /* 0x0040640000201800 */
.L_x_18812:
        /* <DEDUP_REMOVED lines=17> */
.L_x_18843:
[----:B------:R-:W0:Y:S02]  /*8b80*/  F2I.S64.F64.TRUNC R4, R4 ;  /* 0x0000000400047311 */ /* 0x000e24000030d900 */
[----:B0-----:R-:W-:-:S05]  /*8b90*/  IMAD.MOV.U32 R3, RZ, RZ, R4 ;  /* 0x000000ffff037224 */ /* 0x001fca00078e0004 */
[----:B------:R3:W-:Y:S01]  /*8ba0*/  STG.E.U8 desc[UR36][R16.64], R3 ;  /* 0x0000000310007986 */ /* 0x0007e2000c101124 */
[----:B------:R-:W-:Y:S05]  /*8bb0*/  BRA `(.L_x_18845) ;  /* 0x0000000c00f87947 */ /* 0x000fea0003800000 */
.L_x_18842:
        /* <DEDUP_REMOVED lines=9> */
.L_x_18847:
[----:B------:R-:W0:Y:S02]  /*8c50*/  F2I.F64.TRUNC R5, R4 ;  /* 0x0000000400057311 */ /* 0x000e24000030d100 */
[----:B0-----:R2:W-:Y:S01]  /*8c60*/  STG.E desc[UR36][R16.64], R5 ;  /* 0x0000000510007986 */ /* 0x0015e2000c101924 */
[----:B------:R-:W-:Y:S05]  /*8c70*/  BRA `(.L_x_18845) ;  /* 0x0000000c00c87947 */ /* 0x000fea0003800000 */
.L_x_18846:
[----:B------:R-:W0:Y:S02]  /*8c80*/  F2I.F64.TRUNC R5, R4 ;  /* 0x0000000400057311 */ /* 0x000e24000030d100 */
[----:B0-----:R0:W-:Y:S01]  /*8c90*/  STG.E.U16 desc[UR36][R16.64], R5 ;  /* 0x0000000510007986 */ /* 0x0011e2000c101524 */
[----:B------:R-:W-:Y:S05]  /*8ca0*/  BRA `(.L_x_18845) ;  /* 0x0000000c00bc7947 */ /* 0x000fea0003800000 */
.L_x_18841:
        /* <DEDUP_REMOVED lines=13> */
.L_x_18849:
        /* <DEDUP_REMOVED lines=8> */
.L_x_18848:
        /* <DEDUP_REMOVED lines=14> */
.L_x_18851:
        /* <DEDUP_REMOVED lines=9> */
.L_x_18850:
[----:B------:R0:W-:Y:S01]  /*8f70*/  STG.E.64 desc[UR36][R16.64], R4 ;  /* 0x0000000410007986 */ /* 0x0001e2000c101b24 */
[----:B------:R-:W-:Y:S05]  /*8f80*/  BRA `(.L_x_18845) ;  /* 0x0000000c00047947 */ /* 0x000fea0003800000 */
.L_x_18840:
        /* <DEDUP_REMOVED lines=12> */
.L_x_18854:
[----:B------:R-:W-:-:S05]  /*9050*/  CS2R R6, SRZ ;  /* 0x0000000000067805 */ /* 0x000fca000001ff00 */
[----:B------:R0:W-:Y:S01]  /*9060*/  STG.E.128 desc[UR36][R16.64], R4 ;  /* 0x0000000410007986 */ /* 0x0001e2000c101d24 */
[----:B------:R-:W-:Y:S05]  /*9070*/  BRA `(.L_x_18845) ;  /* 0x0000000800c87947 */ /* 0x000fea0003800000 */
.L_x_18853:
        /* <DEDUP_REMOVED lines=25> */
.L_x_18858:
[----:B------:R-:W-:Y:S05]  /*9210*/  BSYNC B0 ;  /* 0x0000000000007941 */ /* 0x000fea0003800000 */
.L_x_18857:
[----:B------:R-:W-:-:S05]  /*9220*/  LOP3.LUT R3, R0, R3, RZ, 0xfc, !PT ;  /* 0x0000000300037212 */ /* 0x000fca00078efcff */
[----:B------:R0:W-:Y:S01]  /*9230*/  STG.E.U8 desc[UR36][R16.64], R3 ;  /* 0x0000000310007986 */ /* 0x0001e2000c101124 */
[----:B------:R-:W-:Y:S05]  /*9240*/  BRA `(.L_x_18845) ;  /* 0x0000000800547947 */ /* 0x000fea0003800000 */
.L_x_18856:
        /* <DEDUP_REMOVED lines=17> */
.L_x_18860:
[----:B------:R-:W-:Y:S02]  /*9360*/  ISETP.GT.U32.AND P0, PT, R2, 0x7f800000, PT ;  /* 0x7f8000000200780c */ /* 0x000fe40003f04070 */
[----:B------:R-:W-:-:S04]  /*9370*/  MOV R0, 0x7f ;  /* 0x0000007f00007802 */ /* 0x000fc80000000f00 */
[----:B------:R-:W-:-:S07]  /*9380*/  SEL R0, R0, 0x7c, P0 ;  /* 0x0000007c00007807 */ /* 0x000fce0000000000 */
.L_x_18861:
[----:B------:R-:W-:Y:S05]  /*9390*/  BSYNC B0 ;  /* 0x0000000000007941 */ /* 0x000fea0003800000 */
.L_x_18859:
[----:B------:R-:W-:-:S04]  /*93a0*/  LOP3.LUT R2, R3, 0x80000000, RZ, 0xc0, !PT ;  /* 0x8000000003027812 */ /* 0x000fc800078ec0ff */
[----:B------:R-:W-:-:S04]  /*93b0*/  SHF.R.U32.HI R3, RZ, 0x18, R2 ;  /* 0x00000018ff037819 */ /* 0x000fc80000011602 */
[----:B------:R-:W-:-:S05]  /*93c0*/  LOP3.LUT R3, R0, R3, RZ, 0xfc, !PT ;  /* 0x0000000300037212 */ /* 0x000fca00078efcff */
[----:B------:R0:W-:Y:S01]  /*93d0*/  STG.E.U8 desc[UR36][R16.64], R3 ;  /* 0x0000000310007986 */ /* 0x0001e2000c101124 */
[----:B------:R-:W-:Y:S05]  /*93e0*/  BRA `(.L_x_18845) ;  /* 0x0000000400ec7947 */ /* 0x000fea0003800000 */
.L_x_18855:
        /* <DEDUP_REMOVED lines=8> */
.L_x_18852:
        /* <DEDUP_REMOVED lines=11> */
.L_x_18864:
        /* <DEDUP_REMOVED lines=21> */
.L_x_18867:
[----:B------:R-:W-:-:S04]  /*9670*/  LOP3.LUT R2, R3, 0x80000000, RZ, 0xc0, !PT ;  /* 0x8000000003027812 */ /* 0x000fc800078ec0ff */
[----:B------:R-:W-:-:S04]  /*9680*/  SHF.R.U32.HI R3, RZ, 0x18, R2 ;  /* 0x00000018ff037819 */ /* 0x000fc80000011602 */
[----:B------:R-:W-:-:S04]  /*9690*/  LOP3.LUT R0, R0, R3, RZ, 0xfc, !PT ;  /* 0x0000000300007212 */ /* 0x000fc800078efcff */
[----:B------:R-:W-:-:S07]  /*96a0*/  PRMT R8, R0, 0x7610, R8 ;  /* 0x0000761000087816 */ /* 0x000fce0000000008 */
.L_x_18866:
[----:B------:R-:W-:Y:S05]  /*96b0*/  BSYNC B0 ;  /* 0x0000000000007941 */ /* 0x000fea0003800000 */
.L_x_18865:
[----:B------:R0:W-:Y:S01]  /*96c0*/  STG.E.U8 desc[UR36][R16.64], R8 ;  /* 0x0000000810007986 */ /* 0x0001e2000c101124 */
[----:B------:R-:W-:Y:S05]  /*96d0*/  BRA `(.L_x_18845) ;  /* 0x0000000400307947 */ /* 0x000fea0003800000 */
.L_x_18863:
        /* <DEDUP_REMOVED lines=21> */
.L_x_18870:
[----:B------:R-:W-:-:S04]  /*9830*/  LOP3.LUT R2, R3, 0x80000000, RZ, 0xc0, !PT ;  /* 0x8000000003027812 */ /* 0x000fc800078ec0ff */
[----:B------:R-:W-:-:S04]  /*9840*/  SHF.R.U32.HI R3, RZ, 0x18, R2 ;  /* 0x00000018ff037819 */ /* 0x000fc80000011602 */
[----:B------:R-:W-:-:S04]  /*9850*/  LOP3.LUT R0, R0, R3, RZ, 0xfc, !PT ;  /* 0x0000000300007212 */ /* 0x000fc800078efcff */
[----:B------:R-:W-:-:S07]  /*9860*/  PRMT R8, R0, 0x7610, R8 ;  /* 0x0000761000087816 */ /* 0x000fce0000000008 */
.L_x_18869:
[----:B------:R-:W-:Y:S05]  /*9870*/  BSYNC B0 ;  /* 0x0000000000007941 */ /* 0x000fea0003800000 */
.L_x_18868:
[----:B------:R0:W-:Y:S01]  /*9880*/  STG.E.U8 desc[UR36][R16.64], R8 ;  /* 0x0000000810007986 */ /* 0x0001e2000c101124 */
[----:B------:R-:W-:Y:S05]  /*9890*/  BRA `(.L_x_18845) ;  /* 0x0000000000c07947 */ /* 0x000fea0003800000 */
.L_x_18862:
        /* <DEDUP_REMOVED lines=26> */
.L_x_18844:
[----:B------:R-:W-:Y:S01]  /*9a40*/  MOV R0, 0x0 ;  /* 0x0000000000007802 */ /* 0x000fe20000000f00 */
[----:B------:R-:W-:Y:S01]  /*9a50*/  ULDC.64 UR4, c[0x4][0x148] ;  /* 0x0100520000047ab9 */ /* 0x000fe20000000a00 */
[----:B------:R-:W-:Y:S01]  /*9a60*/  ULDC.64 UR6, c[0x4][0x18] ;  /* 0x0100060000067ab9 */ /* 0x000fe20000000a00 */
[----:B------:R-:W-:Y:S01]  /*9a70*/  IMAD.U32 R4, RZ, RZ, UR4 ;  /* 0x00000004ff047e24 */ /* 0x000fe2000f8e00ff */
[----:B------:R0:W1:Y:S01]  /*9a80*/  LDC.64 R2, c[0x4][R0] ;  /* 0x0100000000027b82 */ /* 0x0000620000000a00 */
[----:B------:R-:W-:Y:S01]  /*9a90*/  IMAD.U32 R5, RZ, RZ, UR5 ;  /* 0x00000005ff057e24 */ /* 0x000fe2000f8e00ff */
[----:B------:R-:W-:Y:S01]  /*9aa0*/  ULDC.64 UR4, c[0x4][0x150] ;  /* 0x0100540000047ab9 */ /* 0x000fe20000000a00 */
[----:B------:R-:W-:Y:S01]  /*9ab0*/  HFMA2.MMA R12, -RZ, RZ, 0, 5.9604644775390625e-08 ;  /* 0x00000001ff0c7435 */ /* 0x000fe200000001ff */
        /* <DEDUP_REMOVED lines=8> */
.L_x_18873:
[----:B------:R-:W-:Y:S05]  /*9b40*/  BRA `(.L_x_18845) ;  /* 0x0000000000147947 */ /* 0x000fea0003800000 */
.L_x_18872:
[----:B------:R-:W0:Y:S02]  /*9b50*/  F2I.U64.F64.TRUNC R4, R4 ;  /* 0x0000000400047311 */ /* 0x000e24000030d800 */
[----:B0-----:R0:W-:Y:S01]  /*9b60*/  STG.E.64 desc[UR36][R16.64], R4 ;  /* 0x0000000410007986 */ /* 0x0011e2000c101b24 */
[----:B------:R-:W-:Y:S05]  /*9b70*/  BRA `(.L_x_18845) ;  /* 0x0000000000087947 */ /* 0x000fea0003800000 */
.L_x_18871:
[----:B------:R-:W0:Y:S02]  /*9b80*/  F2I.U32.F64.TRUNC R5, R4 ;  /* 0x0000000400057311 */ /* 0x000e24000030d000 */
[----:B0-----:R0:W-:Y:S02]  /*9b90*/  STG.E desc[UR36][R16.64], R5 ;  /* 0x0000000510007986 */ /* 0x0011e4000c101924 */
.L_x_18845:
[----:B------:R-:W-:-:S07]  /*9ba0*/  VIADD R19, R19, 0x80 ;  /* 0x0000008013137836 */ /* 0x000fce0000000000 */
.L_x_18805:
[----:B------:R-:W-:Y:S05]  /*9bb0*/  BSYNC B6 ;  /* 0x0000000000067941 */ /* 0x000fea0003800000 */
.L_x_18804:
        /* <DEDUP_REMOVED lines=306> */
.L_x_18874:
        /* <DEDUP_REMOVED lines=21> */
.L_x_18878:
[----:B------:R-:W2:Y:S02]  /*b030*/  LDG.E.U8 R2, desc[UR36][R2.64] ;  /* 0x0000002402027981 */ /* 0x000ea4000c1e1100 */
[----:B--2---:R0:W1:Y:S01]  /*b040*/  I2F.F64.U16 R4, R2 ;  /* 0x0000000200047312 */ /* 0x0040620000101800 */
[----:B------:R-:W-:Y:S05]  /*b050*/  BRA `(.L_x_18880) ;  /* 0x0000000c00707947 */ /* 0x000fea0003800000 */
.L_x_18877:
[----:B------:R-:W-:-:S13]  /*b060*/  ISETP.NE.AND P0, PT, R4, 0x2, PT ;  /* 0x000000020400780c */ /* 0x000fda0003f05270 */
[----:B------:R-:W-:Y:S05]  /*b070*/  @!P0 BRA `(.L_x_18881) ;  /* 0x0000000000288947 */ /* 0x000fea0003800000 */
[----:B------:R-:W-:-:S13]  /*b080*/  ISETP.NE.AND P0, PT, R4, 0x3, PT ;  /* 0x000000030400780c */ /* 0x000fda0003f05270 */
[----:B------:R-:W-:Y:S05]  /*b090*/  @!P0 BRA `(.L_x_18882) ;  /* 0x0000000000148947 */ /* 0x000fea0003800000 */
[----:B------:R-:W-:-:S13]  /*b0a0*/  ISETP.NE.AND P0, PT, R4, 0x4, PT ;  /* 0x000000040400780c */ /* 0x000fda0003f05270 */
[----:B------:R-:W-:Y:S05]  /*b0b0*/  @P0 BRA `(.L_x_18879) ;  /* 0x0000000800fc0947 */ /* 0x000fea0003800000 */
[----:B------:R-:W2:Y:S02]  /*b0c0*/  LDG.E.64 R4, desc[UR36][R2.64] ;  /* 0x0000002402047981 */ /* 0x000ea4000c1e1b00 */
[----:B--2---:R-:W2:Y:S01]  /*b0d0*/  I2F.F64.S64 R4, R4 ;  /* 0x0000000400047312 */ /* 0x004ea20000301c00 */
[----:B------:R-:W-:Y:S05]  /*b0e0*/  BRA `(.L_x_18880) ;  /* 0x0000000c004c7947 */ /* 0x000fea0003800000 */
.L_x_18882:
[----:B------:R-:W2:Y:S02]  /*b0f0*/  LDG.E R2, desc[UR36][R2.64] ;  /* 0x0000002402027981 */ /* 0x000ea4000c1e1900 */
[----:B--2---:R3:W4:Y:S01]  /*b100*/  I2F.F64 R4, R2 ;  /* 0x0000000200047312 */ /* 0x0047220000201c00 */
[----:B------:R-:W-:Y:S05]  /*b110*/  BRA `(.L_x_18880) ;  /* 0x0000000c00407947 */ /* 0x000fea0003800000 */
.L_x_18881:
[----:B------:R-:W2:Y:S02]  /*b120*/  LDG.E.U16 R2, desc[UR36][R2.64] ;  /* 0x0000002402027981 */ /* 0x000ea4000c1e1500 */
[----:B--2---:R0:W1:Y:S01]  /*b130*/  I2F.F64.S16 R4, R2 ;  /* 0x0000000200047312 */ /* 0x0040620000101c00 */
[----:B------:R-:W-:Y:S05]  /*b140*/  BRA `(.L_x_18880) ;  /* 0x0000000c00347947 */ /* 0x000fea0003800000 */
.L_x_18876:
        /* <DEDUP_REMOVED lines=10> */
.L_x_18884:
[----:B------:R-:W2:Y:S02]  /*b1f0*/  LDG.E.U16 R0, desc[UR36][R2.64] ;  /* 0x0000002402007981 */ /* 0x000ea4000c1e1500 */
[----:B--2---:R-:W-:-:S05]  /*b200*/  HADD2.F32 R0, -RZ, R0.H0_H0 ;  /* 0x20000000ff007230 */ /* 0x004fca0000004100 */
[----:B------:R-:W-:-:S04]  /*b210*/  FMUL.FTZ R0, R0, 1 ;  /* 0x3f80000000007820 */ /* 0x000fc80000410000 */
[----:B------:R0:W1:Y:S01]  /*b220*/  F2F.F64.F32 R4, R0 ;  /* 0x0000000000047310 */ /* 0x0000620000201800 */
[----:B------:R-:W-:Y:S05]  /*b230*/  BRA `(.L_x_18880) ;  /* 0x0000000800f87947 */ /* 0x000fea0003800000 */
.L_x_18883:
        /* <DEDUP_REMOVED lines=10> */
.L_x_18886:
[----:B------:R-:W2:Y:S02]  /*b2e0*/  LDG.E.U16 R2, desc[UR36][R2.64] ;  /* 0x0000002402027981 */ /* 0x000ea4000c1e1500 */
[----:B--2---:R-:W-:-:S05]  /*b2f0*/  HADD2.F32 R0, -RZ, R2.H0_H0 ;  /* 0x20000002ff007230 */ /* 0x004fca0000004100 */
[----:B------:R-:W-:-:S04]  /*b300*/  FMUL.FTZ R0, R0, 1 ;  /* 0x3f80000000007820 */ /* 0x000fc80000410000 */
[----:B------:R0:W1:Y:S01]  /*b310*/  F2F.F64.F32 R4, R0 ;  /* 0x0000000000047310 */ /* 0x0000620000201800 */
[----:B------:R-:W-:Y:S05]  /*b320*/  BRA `(.L_x_18880) ;  /* 0x0000000800bc7947 */ /* 0x000fea0003800000 */
.L_x_18885:
[----:B------:R0:W5:Y:S01]  /*b330*/  LDG.E.64 R4, desc[UR36][R2.64] ;  /* 0x0000002402047981 */ /* 0x000162000c1e1b00 */
[----:B------:R-:W-:Y:S05]  /*b340*/  BRA `(.L_x_18880) ;  /* 0x0000000800b47947 */ /* 0x000fea0003800000 */
.L_x_18875:
        /* <DEDUP_REMOVED lines=13> */
.L_x_18889:
[----:B------:R0:W5:Y:S01]  /*b420*/  LDG.E.64 R4, desc[UR36][R2.64] ;  /* 0x0000002402047981 */ /* 0x000162000c1e1b00 */
[----:B------:R-:W-:Y:S05]  /*b430*/  BRA `(.L_x_18880) ;  /* 0x0000000800787947 */ /* 0x000fea0003800000 */
.L_x_18888:
        /* <DEDUP_REMOVED lines=28> */
.L_x_18891:
        /* <DEDUP_REMOVED lines=15> */
.L_x_18890:
[----:B------:R-:W2:Y:S02]  /*b6f0*/  LDG.E.U16 R0, desc[UR36][R2.64] ;  /* 0x0000002402007981 */ /* 0x000ea4000c1e1500 */
[----:B--2---:R-:W-:-:S04]  /*b700*/  IMAD.U32 R0, R0, 0x10000, RZ ;  /* 0x0001000000007824 */ /* 0x004fc800078e00ff */
[----:B------:R-:W-:-:S04]  /*b710*/  FMUL.FTZ R0, R0, 1 ;  /* 0x3f80000000007820 */ /* 0x000fc80000410000 */
[----:B------:R0:W1:Y:S01]  /*b720*/  F2F.F64.F32 R4, R0 ;  /* 0x0000000000047310 */ /* 0x0000620000201800 */
[----:B------:R-:W-:Y:S05]  /*b730*/  BRA `(.L_x_18880) ;  /* 0x0000000400b87947 */ /* 0x000fea0003800000 */
.L_x_18887:
        /* <DEDUP_REMOVED lines=11> */
.L_x_18894:
        /* <DEDUP_REMOVED lines=21> */
.L_x_18898:
[----:B------:R-:W-:Y:S05]  /*b940*/  BSYNC B1 ;  /* 0x0000000000017941 */ /* 0x000fea0003800000 */
.L_x_18897:
[----:B------:R-:W-:Y:S01]  /*b950*/  LEA R3, R0, 0x3b800000, 0x17 ;  /* 0x3b80000000037811 */ /* 0x000fe200078eb8ff */
[----:B------:R-:W-:-:S05]  /*b960*/  IMAD.SHL.U32 R0, R2, 0x100000, RZ ;  /* 0x0010000002007824 */ /* 0x000fca00078e00ff */
[----:B------:R-:W-:-:S07]  /*b970*/  LOP3.LUT R0, R3, R0, R4, 0xfe, !PT ;  /* 0x0000000003007212 */ /* 0x000fce00078efe04 */
.L_x_18896:
[----:B------:R-:W-:Y:S05]  /*b980*/  BSYNC B0 ;  /* 0x0000000000007941 */ /* 0x000fea0003800000 */
.L_x_18895:
[----:B------:R-:W-:-:S04]  /*b990*/  FMUL.FTZ R0, R0, 1 ;  /* 0x3f80000000007820 */ /* 0x000fc80000410000 */
[----:B------:R0:W1:Y:S01]  /*b9a0*/  F2F.F64.F32 R4, R0 ;  /* 0x0000000000047310 */ /* 0x0000620000201800 */
[----:B------:R-:W-:Y:S05]  /*b9b0*/  BRA `(.L_x_18880) ;  /* 0x0000000400187947 */ /* 0x000fea0003800000 */
.L_x_18893:
        /* <DEDUP_REMOVED lines=21> */
.L_x_18902:
[----:B------:R-:W-:Y:S05]  /*bb10*/  BSYNC B1 ;  /* 0x0000000000017941 */ /* 0x000fea0003800000 */
.L_x_18901:
[----:B------:R-:W-:Y:S01]  /*bb20*/  LEA R3, R0, 0x37800000, 0x17 ;  /* 0x3780000000037811 */ /* 0x000fe200078eb8ff */
[----:B------:R-:W-:-:S05]  /*bb30*/  IMAD.SHL.U32 R0, R2, 0x200000, RZ ;  /* 0x0020000002007824 */ /* 0x000fca00078e00ff */
[----:B------:R-:W-:-:S07]  /*bb40*/  LOP3.LUT R0, R3, R0, R4, 0xfe, !PT ;  /* 0x0000000003007212 */ /* 0x000fce00078efe04 */
.L_x_18900:
[----:B------:R-:W-:Y:S05]  /*bb50*/  BSYNC B0 ;  /* 0x0000000000007941 */ /* 0x000fea0003800000 */
.L_x_18899:
[----:B------:R-:W-:-:S04]  /*bb60*/  FMUL.FTZ R0, R0, 1 ;  /* 0x3f80000000007820 */ /* 0x000fc80000410000 */
[----:B------:R0:W1:Y:S01]  /*bb70*/  F2F.F64.F32 R4, R0 ;  /* 0x0000000000047310 */ /* 0x0000620000201800 */
[----:B------:R-:W-:Y:S05]  /*bb80*/  BRA `(.L_x_18880) ;  /* 0x0000000000a47947 */ /* 0x000fea0003800000 */
.L_x_18892:
        /* <DEDUP_REMOVED lines=14> */
.L_x_18906:
[----:B------:R-:W-:Y:S05]  /*bc70*/  BSYNC B0 ;  /* 0x0000000000007941 */ /* 0x000fea0003800000 */
.L_x_18905:
[----:B------:R-:W-:-:S04]  /*bc80*/  FMUL.FTZ R0, R0, 1 ;  /* 0x3f80000000007820 */ /* 0x000fc80000410000 */
[----:B------:R0:W1:Y:S01]  /*bc90*/  F2F.F64.F32 R4, R0 ;  /* 0x0000000000047310 */ /* 0x0000620000201800 */
[----:B------:R-:W-:Y:S05]  /*bca0*/  BRA `(.L_x_18880) ;  /* 0x00000000005c7947 */ /* 0x000fea0003800000 */
.L_x_18879:
        /* <DEDUP_REMOVED lines=16> */
.L_x_18907:
[----:B------:R-:W-:Y:S01]  /*bdb0*/  CS2R R4, SRZ ;  /* 0x0000000000047805 */ /* 0x000fe2000001ff00 */
[----:B------:R-:W-:Y:S06]  /*bdc0*/  BRA `(.L_x_18880) ;  /* 0x0000000000147947 */ /* 0x000fec0003800000 */
.L_x_18904:
[----:B------:R-:W2:Y:S02]  /*bdd0*/  LDG.E.64 R4, desc[UR36][R2.64] ;  /* 0x0000002402047981 */ /* 0x000ea4000c1e1b00 */
[----:B--2---:R-:W0:Y:S01]  /*bde0*/  I2F.F64.U64 R4, R4 ;  /* 0x0000000400047312 */ /* 0x004e220000301800 */
[----:B------:R-:W-:Y:S05]  /*bdf0*/  BRA `(.L_x_18880) ;  /* 0x0000000000087947 */ /* 0x000fea0003800000 */
.L_x_18903:
[----:B------:R-:W2:Y:S02]  /*be00*/  LDG.E R2, desc[UR36][R2.64] ;  /* 0x0000002402027981 */ /* 0x000ea4000c1e1900 */
[----:B--2---:R0:W1:Y:S02]  /*be10*/  I2F.F64.U32 R4, R2 ;  /* 0x0000000200047312 */ /* 0x0040640000201800 */
.L_x_18880:
[----:B0--3--:R-:W0:Y:S01]  /*be20*/  LDC.U8 R2, c[0x0][0x430] ;  /* 0x00010c00ff027b82 */ /* 0x009e220000000000 */
[----:B------:R-:W-:Y:S02]  /*be30*/  ULDC.64 UR4, c[0x0][0x428] ;  /* 0x00010a0000047ab9 */ /* 0x000fe40000000a00 */
[----:B-12-45:R-:W-:Y:S01]  /*be40*/  DMUL R4, R4, UR4 ;  /* 0x0000000404047c28 */ /* 0x036fe20008000000 */
        /* <DEDUP_REMOVED lines=14> */
.L_x_18911:
[----:B------:R-:W0:Y:S02]  /*bf30*/  F2I.S64.F64.TRUNC R4, R4 ;  /* 0x0000000400047311 */ /* 0x000e24000030d900 */
[----:B0-----:R-:W-:-:S05]  /*bf40*/  IMAD.MOV.U32 R3, RZ, RZ, R4 ;  /* 0x000000ffff037224 */ /* 0x001fca00078e0004 */
[----:B------:R-:W-:Y:S01]  /*bf50*/  STG.E.U8 desc[UR36][R16.64], R3 ;  /* 0x0000000310007986 */ /* 0x000fe2000c101124 */
[----:B------:R-:W-:Y:S05]  /*bf60*/  EXIT ;  /* 0x000000000000794d */ /* 0x000fea0003800000 */
.L_x_18910:
        /* <DEDUP_REMOVED lines=9> */
.L_x_18914:
[----:B------:R-:W0:Y:S02]  /*c000*/  F2I.F64.TRUNC R5, R4 ;  /* 0x0000000400057311 */ /* 0x000e24000030d100 */
[----:B0-----:R-:W-:Y:S01]  /*c010*/  STG.E desc[UR36][R16.64], R5 ;  /* 0x0000000510007986 */ /* 0x001fe2000c101924 */
[----:B------:R-:W-:Y:S05]  /*c020*/  EXIT ;  /* 0x000000000000794d */ /* 0x000fea0003800000 */
.L_x_18913:
[----:B------:R-:W0:Y:S02]  /*c030*/  F2I.F64.TRUNC R5, R4 ;  /* 0x0000000400057311 */ /* 0x000e24000030d100 */
[----:B0-----:R-:W-:Y:S01]  /*c040*/  STG.E.U16 desc[UR36][R16.64], R5 ;  /* 0x0000000510007986 */ /* 0x001fe2000c101524 */
[----:B------:R-:W-:Y:S05]  /*c050*/  EXIT ;  /* 0x000000000000794d */ /* 0x000fea0003800000 */
.L_x_18909:
        /* <DEDUP_REMOVED lines=13> */
.L_x_18916:
        /* <DEDUP_REMOVED lines=8> */
.L_x_18915:
        /* <DEDUP_REMOVED lines=14> */
.L_x_18918:
        /* <DEDUP_REMOVED lines=9> */
.L_x_18917:
[----:B------:R-:W-:Y:S01]  /*c320*/  STG.E.64 desc[UR36][R16.64], R4 ;  /* 0x0000000410007986 */ /* 0x000fe2000c101b24 */
[----:B------:R-:W-:Y:S05]  /*c330*/  EXIT ;  /* 0x000000000000794d */ /* 0x000fea0003800000 */
.L_x_18908:
        /* <DEDUP_REMOVED lines=12> */
.L_x_18921:
[----:B------:R-:W-:-:S05]  /*c400*/  CS2R R6, SRZ ;  /* 0x0000000000067805 */ /* 0x000fca000001ff00 */
[----:B------:R-:W-:Y:S01]  /*c410*/  STG.E.128 desc[UR36][R16.64], R4 ;  /* 0x0000000410007986 */ /* 0x000fe2000c101d24 */
[----:B------:R-:W-:Y:S05]  /*c420*/  EXIT ;  /* 0x000000000000794d */ /* 0x000fea0003800000 */
.L_x_18920:
        /* <DEDUP_REMOVED lines=25> */
.L_x_18925:
[----:B------:R-:W-:Y:S05]  /*c5c0*/  BSYNC B0 ;  /* 0x0000000000007941 */ /* 0x000fea0003800000 */
.L_x_18924:
[----:B------:R-:W-:-:S05]  /*c5d0*/  LOP3.LUT R3, R0, R3, RZ, 0xfc, !PT ;  /* 0x0000000300037212 */ /* 0x000fca00078efcff */
[----:B------:R-:W-:Y:S01]  /*c5e0*/  STG.E.U8 desc[UR36][R16.64], R3 ;  /* 0x0000000310007986 */ /* 0x000fe2000c101124 */
[----:B------:R-:W-:Y:S05]  /*c5f0*/  EXIT ;  /* 0x000000000000794d */ /* 0x000fea0003800000 */
.L_x_18923:
        /* <DEDUP_REMOVED lines=17> */
.L_x_18927:
[----:B------:R-:W-:Y:S01]  /*c710*/  IMAD.MOV.U32 R0, RZ, RZ, 0x7f ;  /* 0x0000007fff007424 */ /* 0x000fe200078e00ff */
[----:B------:R-:W-:-:S04]  /*c720*/  ISETP.GT.U32.AND P0, PT, R2, 0x7f800000, PT ;  /* 0x7f8000000200780c */ /* 0x000fc80003f04070 */
[----:B------:R-:W-:-:S09]  /*c730*/  SEL R0, R0, 0x7c, P0 ;  /* 0x0000007c00007807 */ /* 0x000fd20000000000 */
.L_x_18928:
[----:B------:R-:W-:Y:S05]  /*c740*/  BSYNC B0 ;  /* 0x0000000000007941 */ /* 0x000fea0003800000 */
.L_x_18926:
[----:B------:R-:W-:-:S04]  /*c750*/  LOP3.LUT R2, R3, 0x80000000, RZ, 0xc0, !PT ;  /* 0x8000000003027812 */ /* 0x000fc800078ec0ff */
[----:B------:R-:W-:-:S04]  /*c760*/  SHF.R.U32.HI R3, RZ, 0x18, R2 ;  /* 0x00000018ff037819 */ /* 0x000fc80000011602 */
[----:B------:R-:W-:-:S05]  /*c770*/  LOP3.LUT R3, R0, R3, RZ, 0xfc, !PT ;  /* 0x0000000300037212 */ /* 0x000fca00078efcff */
[----:B------:R-:W-:Y:S01]  /*c780*/  STG.E.U8 desc[UR36][R16.64], R3 ;  /* 0x0000000310007986 */ /* 0x000fe2000c101124 */
[----:B------:R-:W-:Y:S05]  /*c790*/  EXIT ;  /* 0x000000000000794d */ /* 0x000fea0003800000 */
.L_x_18922:
        /* <DEDUP_REMOVED lines=8> */
.L_x_18919:
        /* <DEDUP_REMOVED lines=11> */
.L_x_18931:
        /* <DEDUP_REMOVED lines=21> */
.L_x_18934:
[----:B------:R-:W-:-:S04]  /*ca20*/  LOP3.LUT R2, R3, 0x80000000, RZ, 0xc0, !PT ;  /* 0x8000000003027812 */ /* 0x000fc800078ec0ff */
[----:B------:R-:W-:-:S04]  /*ca30*/  SHF.R.U32.HI R3, RZ, 0x18, R2 ;  /* 0x00000018ff037819 */ /* 0x000fc80000011602 */
[----:B------:R-:W-:-:S04]  /*ca40*/  LOP3.LUT R0, R0, R3, RZ, 0xfc, !PT ;  /* 0x0000000300007212 */ /* 0x000fc800078efcff */
[----:B------:R-:W-:-:S07]  /*ca50*/  PRMT R8, R0, 0x7610, R8 ;  /* 0x0000761000087816 */ /* 0x000fce0000000008 */
.L_x_18933:
[----:B------:R-:W-:Y:S05]  /*ca60*/  BSYNC B0 ;  /* 0x0000000000007941 */ /* 0x000fea0003800000 */
.L_x_18932:
[----:B------:R-:W-:Y:S01]  /*ca70*/  STG.E.U8 desc[UR36][R16.64], R8 ;  /* 0x0000000810007986 */ /* 0x000fe2000c101124 */
[----:B------:R-:W-:Y:S05]  /*ca80*/  EXIT ;  /* 0x000000000000794d */ /* 0x000fea0003800000 */
.L_x_18930:
        /* <DEDUP_REMOVED lines=21> */
.L_x_18937:
[----:B------:R-:W-:-:S04]  /*cbe0*/  LOP3.LUT R2, R3, 0x80000000, RZ, 0xc0, !PT ;  /* 0x8000000003027812 */ /* 0x000fc800078ec0ff */
[----:B------:R-:W-:-:S04]  /*cbf0*/  SHF.R.U32.HI R3, RZ, 0x18, R2 ;  /* 0x00000018ff037819 */ /* 0x000fc80000011602 */
[----:B------:R-:W-:-:S04]  /*cc00*/  LOP3.LUT R0, R0, R3, RZ, 0xfc, !PT ;  /* 0x0000000300007212 */ /* 0x000fc800078efcff */
[----:B------:R-:W-:-:S07]  /*cc10*/  PRMT R8, R0, 0x7610, R8 ;  /* 0x0000761000087816 */ /* 0x000fce0000000008 */
.L_x_18936:
[----:B------:R-:W-:Y:S05]  /*cc20*/  BSYNC B0 ;  /* 0x0000000000007941 */ /* 0x000fea0003800000 */
.L_x_18935:
[----:B------:R-:W-:Y:S01]  /*cc30*/  STG.E.U8 desc[UR36][R16.64], R8 ;  /* 0x0000000810007986 */ /* 0x000fe2000c101124 */
[----:B------:R-:W-:Y:S05]  /*cc40*/  EXIT ;  /* 0x000000000000794d */ /* 0x000fea0003800000 */
.L_x_18929:
        /* <DEDUP_REMOVED lines=26> */
.L_x_18912:
        /* <DEDUP_REMOVED lines=16> */
.L_x_18940:
[----:B------:R-:W-:Y:S05]  /*cef0*/  EXIT ;  /* 0x000000000000794d */ /* 0x000fea0003800000 */
.L_x_18939:
[----:B------:R-:W0:Y:S02]  /*cf00*/  F2I.U64.F64.TRUNC R4, R4 ;  /* 0x0000000400047311 */ /* 0x000e24000030d800 */
[----:B0-----:R-:W-:Y:S01]  /*cf10*/  STG.E.64 desc[UR36][R16.64], R4 ;  /* 0x0000000410007986 */ /* 0x001fe2000c101b24 */
[----:B------:R-:W-:Y:S05]  /*cf20*/  EXIT ;  /* 0x000000000000794d */ /* 0x000fea0003800000 */
.L_x_18938:
[----:B------:R-:W0:Y:S02]  /*cf30*/  F2I.U32.F64.TRUNC R5, R4 ;  /* 0x0000000400057311 */ /* 0x000e24000030d000 */
[----:B0-----:R-:W-:Y:S01]  /*cf40*/  STG.E desc[UR36][R16.64], R5 ;  /* 0x0000000510007986 */ /* 0x001fe2000c101924 */
[----:B------:R-:W-:Y:S05]  /*cf50*/  EXIT ;  /* 0x000000000000794d */ /* 0x000fea0003800000 */
.L_x_18941:
        /* <DEDUP_REMOVED lines=10> */
.L_x_19479:


//--------------------- .text._ZN2at6native27unrolled_elementwise_kernelINS0_13BUnaryFunctorIdddNS0_15binary_internal10MulFunctorIdEEEESt5arrayIPcLm2EELi4E23TrivialOffsetCalculatorILi1EjESB_NS0_6memory12LoadWithCastILi1EEENSC_13StoreWithCastILi1EEEEEviT_T0_T2_T3_T4_T5_ --------------------------
	.section	.text._ZN2at6native27unrolled_elementwise_kernelINS0_13BUnaryFunctorIdddNS0_15binary_internal10MulFunctorIdEEEESt5arrayIPcLm2EELi4E23TrivialOffsetCalculatorILi1EjESB_NS0_6memory12LoadWithCastILi1EEENSC_13StoreWithCastILi1EEEEEviT_T0_T2_T3_T4_T5_,"ax",@progbits
	.align	128
        .global         _ZN2at6native27unrolled_elementwise_kernelINS0_13BUnaryFunctorIdddNS0_15binary_internal10MulFunctorIdEEEESt5arrayIPcLm2EELi4E23TrivialOffsetCalculatorILi1EjESB_NS0_6memory12LoadWithCastILi1EEENSC_13StoreWithCastILi1EEEEEviT_T0_T2_T3_T4_T5_
        .type           _ZN2at6native27unrolled_elementwise_kernelINS0_13BUnaryFunctorIdddNS0_15binary_internal10MulFunctorIdEEEESt5arrayIPcLm2EELi4E23TrivialOffsetCalculatorILi1EjESB_NS0_6memory12LoadWithCastILi1EEENSC_13StoreWithCastILi1EEEEEviT_T0_T2_T3_T4_T5_,@function
        .size           _ZN2at6native27unrolled_elementwise_kernelINS0_13BUnaryFunctorIdddNS0_15binary_internal10MulFunctorIdEEEESt5arrayIPcLm2EELi4E23TrivialOffsetCalculatorILi1EjESB_NS0_6memory12LoadWithCastILi1EEENSC_13StoreWithCastILi1EEEEEviT_T0_T2_T3_T4_T5_,(.L_x_19480 - _ZN2at6native27unrolled_elementwise_kernelINS0_13BUnaryFunctorIdddNS0_15binary_internal10MulFunctorIdEEEESt5arrayIPcLm2EELi4E23TrivialOffsetCalculatorILi1EjESB_NS0_6memory12LoadWithCastILi1EEENSC_13StoreWithCastILi1EEEEEviT_T0_T2_T3_T4_T5_)
        .other          _ZN2at6native27unrolled_elementwise_kernelINS0_13BUnaryFunctorIdddNS0_15binary_internal10MulFunctorIdEEEESt5arrayIPcLm2EELi4E23TrivialOffsetCalculatorILi1EjESB_NS0_6memory12LoadWithCastILi1EEENSC_13StoreWithCastILi1EEEEEviT_T0_T2_T3_T4_T5_,@"STO_CUDA_ENTRY STV_DEFAULT"
_ZN2at6native27unrolled_elementwise_kernelINS0_13BUnaryFunctorIdddNS0_15binary_internal10MulFunctorIdEEEESt5arrayIPcLm2EELi4E23TrivialOffsetCalculatorILi1EjESB_NS0_6memory12LoadWithCastILi1EEENSC_13StoreWithCastILi1EEEEEviT_T0_T2_T3_T4_T5_:
.text._ZN2at6native27unrolled_elementwise_kernelINS0_13BUnaryFunctorIdddNS0_15binary_internal10MulFunctorIdEEEESt5arrayIPcLm2EELi4E23TrivialOffsetCalculatorILi1EjESB_NS0_6memory12LoadWithCastILi1EEENSC_13StoreWithCastILi1EEEEEviT_T0_T2_T3_T4_T5_:
        /* <DEDUP_REMOVED lines=32> */
.L_x_18947:
[----:B------:R-:W2:Y:S02]  /*0200*/  LDG.E.U8 R4, desc[UR36][R4.64] ;  /* 0x0000002404047981 */ /* 0x000ea4000c1e1100 */
[----:B--2---:R0:W1:Y:S01]  /*0210*/  I2F.F64.U16 R26, R4 ;  /* 0x00000004001a7312 */ /* 0x0040620000101800 */
[----:B------:R-:W-:Y:S05]  /*0220*/  BRA `(.L_x_18949) ;  /* 0x0000000c00747947 */ /* 0x000fea0003800000 */
.L_x_18946:
        /* <DEDUP_REMOVED lines=9> */
.L_x_18951:
[----:B------:R-:W2:Y:S02]  /*02c0*/  LDG.E R4, desc[UR36][R4.64] ;  /* 0x0000002404047981 */ /* 0x000ea4000c1e1900 */
[----:B--2---:R1:W2:Y:S01]  /*02d0*/  I2F.F64 R26, R4 ;  /* 0x00000004001a7312 */ /* 0x0042a20000201c00 */
[----:B------:R-:W-:Y:S05]  /*02e0*/  BRA `(.L_x_18949) ;  /* 0x0000000c00447947 */ /* 0x000fea0003800000 */
.L_x_18950:
[----:B------:R-:W2:Y:S02]  /*02f0*/  LDG.E.U16 R4, desc[UR36][R4.64] ;  /* 0x0000002404047981 */ /* 0x000ea4000c1e1500 */
[----:B--2---:R3:W4:Y:S01]  /*0300*/  I2F.F64.S16 R26, R4 ;  /* 0x00000004001a7312 */ /* 0x0047220000101c00 */
[----:B------:R-:W-:Y:S05]  /*0310*/  BRA `(.L_x_18949) ;  /* 0x0000000c00387947 */ /* 0x000fea0003800000 */
.L_x_18945:
        /* <DEDUP_REMOVED lines=10> */
.L_x_18953:
[----:B------:R-:W2:Y:S02]  /*03c0*/  LDG.E.U16 R0, desc[UR36][R4.64] ;  /* 0x0000002404007981 */ /* 0x000ea4000c1e1500 */
[----:B--2---:R-:W-:-:S05]  /*03d0*/  HADD2.F32 R0, -RZ, R0.H0_H0 ;  /* 0x20000000ff007230 */ /* 0x004fca0000004100 */
[----:B------:R-:W-:-:S04]  /*03e0*/  FMUL.FTZ R0, R0, 1 ;  /* 0x3f80000000007820 */ /* 0x000fc80000410000 */
[----:B------:R0:W1:Y:S01]  /*03f0*/  F2F.F64.F32 R26, R0 ;  /* 0x00000000001a7310 */ /* 0x0000620000201800 */
[----:B------:R-:W-:Y:S05]  /*0400*/  BRA `(.L_x_18949) ;  /* 0x0000000800fc7947 */ /* 0x000fea0003800000 */
.L_x_18952:
        /* <DEDUP_REMOVED lines=10> */
.L_x_18955:
[----:B------:R-:W2:Y:S02]  /*04b0*/  LDG.E.U16 R4, desc[UR36][R4.64] ;  /* 0x0000002404047981 */ /* 0x000ea4000c1e1500 */
[----:B--2---:R-:W-:-:S05]  /*04c0*/  HADD2.F32 R0, -RZ, R4.H0_H0 ;  /* 0x20000004ff007230 */ /* 0x004fca0000004100 */
[----:B------:R-:W-:-:S04]  /*04d0*/  FMUL.FTZ R0, R0, 1 ;  /* 0x3f80000000007820 */ /* 0x000fc80000410000 */
[----:B------:R0:W1:Y:S01]  /*04e0*/  F2F.F64.F32 R26, R0 ;  /* 0x00000000001a7310 */ /* 0x0000620000201800 */
[----:B------:R-:W-:Y:S05]  /*04f0*/  BRA `(.L_x_18949) ;  /* 0x0000000800c07947 */ /* 0x000fea0003800000 */
.L_x_18954:
[----:B------:R0:W5:Y:S01]  /*0500*/  LDG.E.64 R26, desc[UR36][R4.64] ;  /* 0x00000024041a7981 */ /* 0x000162000c1e1b00 */
[----:B------:R-:W-:Y:S05]  /*0510*/  BRA `(.L_x_18949) ;  /* 0x0000000800b87947 */ /* 0x000fea0003800000 */
.L_x_18944:
        /* <DEDUP_REMOVED lines=13> */
.L_x_18958:
[----:B------:R0:W5:Y:S01]  /*05f0*/  LDG.E.64 R26, desc[UR36][R4.64] ;  /* 0x00000024041a7981 */ /* 0x000162000c1e1b00 */
[----:B------:R-:W-:Y:S05]  /*0600*/  BRA `(.L_x_18949) ;  /* 0x00000008007c7947 */ /* 0x000fea0003800000 */
.L_x_18957:
        /* <DEDUP_REMOVED lines=28> */
.L_x_18960:
        /* <DEDUP_REMOVED lines=16> */
.L_x_18959:
[----:B------:R-:W2:Y:S02]  /*08d0*/  LDG.E.U16 R0, desc[UR36][R4.64] ;  /* 0x0000002404007981 */ /* 0x000ea4000c1e1500 */
[----:B--2---:R-:W-:-:S04]  /*08e0*/  IMAD.U32 R0, R0, 0x10000, RZ ;  /* 0x0001000000007824 */ /* 0x004fc800078e00ff */
[----:B------:R-:W-:-:S04]  /*08f0*/  FMUL.FTZ R0, R0, 1 ;  /* 0x3f80000000007820 */ /* 0x000fc80000410000 */
[----:B------:R0:W1:Y:S01]  /*0900*/  F2F.F64.F32 R26, R0 ;  /* 0x00000000001a7310 */ /* 0x0000620000201800 */
[----:B------:R-:W-:Y:S05]  /*0910*/  BRA `(.L_x_18949) ;  /* 0x0000000400b87947 */ /* 0x000fea0003800000 */
.L_x_18956:
        /* <DEDUP_REMOVED lines=11> */
.L_x_18963:
        /* <DEDUP_REMOVED lines=21> */
.L_x_18967:
[----:B------:R-:W-:Y:S05]  /*0b20*/  BSYNC B1 ;  /* 0x0000000000017941 */ /* 0x000fea0003800000 */
.L_x_18966:
[----:B------:R-:W-:Y:S01]  /*0b30*/  LEA R5, R0, 0x3b800000, 0x17 ;  /* 0x3b80000000057811 */ /* 0x000fe200078eb8ff */
[----:B------:R-:W-:-:S05]  /*0b40*/  IMAD.SHL.U32 R0, R3, 0x100000, RZ ;  /* 0x0010000003007824 */ /* 0x000fca00078e00ff */
[----:B------:R-:W-:-:S07]  /*0b50*/  LOP3.LUT R0, R5, R0, R6, 0xfe, !PT ;  /* 0x0000000005007212 */ /* 0x000fce00078efe06 */
.L_x_18965:
[----:B------:R-:W-:Y:S05]  /*0b60*/  BSYNC B0 ;  /* 0x0000000000007941 */ /* 0x000fea0003800000 */
.L_x_18964:
[----:B------:R-:W-:-:S04]  /*0b70*/  FMUL.FTZ R0, R0, 1 ;  /* 0x3f80000000007820 */ /* 0x000fc80000410000 */
[----:B------:R0:W1:Y:S01]  /*0b80*/  F2F.F64.F32 R26, R0 ;  /* 0x00000000001a7310 */ /* 0x0000620000201800 */
[----:B------:R-:W-:Y:S05]  /*0b90*/  BRA `(.L_x_18949) ;  /* 0x0000000400187947 */ /* 0x000fea0003800000 */
.L_x_18962:
        /* <DEDUP_REMOVED lines=21> */
.L_x_18971:
[----:B------:R-:W-:Y:S05]  /*0cf0*/  BSYNC B1 ;  /* 0x0000000000017941 */ /* 0x000fea0003800000 */
.L_x_18970:
[----:B------:R-:W-:Y:S01]  /*0d00*/  LEA R5, R0, 0x37800000, 0x17 ;  /* 0x3780000000057811 */ /* 0x000fe200078eb8ff */
[----:B------:R-:W-:-:S05]  /*0d10*/  IMAD.SHL.U32 R0, R3, 0x200000, RZ ;  /* 0x0020000003007824 */ /* 0x000fca00078e00ff */
[----:B------:R-:W-:-:S07]  /*0d20*/  LOP3.LUT R0, R5, R0, R6, 0xfe, !PT ;  /* 0x0000000005007212 */ /* 0x000fce00078efe06 */
.L_x_18969:
[----:B------:R-:W-:Y:S05]  /*0d30*/  BSYNC B0 ;  /* 0x0000000000007941 */ /* 0x000fea0003800000 */
.L_x_18968:
[----:B------:R-:W-:-:S04]  /*0d40*/  FMUL.FTZ R0, R0, 1 ;  /* 0x3f80000000007820 */ /* 0x000fc80000410000 */
[----:B------:R0:W1:Y:S01]  /*0d50*/  F2F.F64.F32 R26, R0 ;  /* 0x00000000001a7310 */ /* 0x0000620000201800 */
[----:B------:R-:W-:Y:S05]  /*0d60*/  BRA `(.L_x_18949) ;  /* 0x0000000000a47947 */ /* 0x000fea0003800000 */
.L_x_18961:
        /* <DEDUP_REMOVED lines=14> */
.L_x_18975:
[----:B------:R-:W-:Y:S05]  /*0e50*/  BSYNC B0 ;  /* 0x0000000000007941 */ /* 0x000fea0003800000 */
.L_x_18974:
[----:B------:R-:W-:-:S04]  /*0e60*/  FMUL.FTZ R0, R0, 1 ;  /* 0x3f80000000007820 */ /* 0x000fc80000410000 */
[----:B------:R0:W1:Y:S01]  /*0e70*/  F2F.F64.F32 R26, R0 ;  /* 0x00000000001a7310 */ /* 0x0000620000201800 */
[----:B------:R-:W-:Y:S05]  /*0e80*/  BRA `(.L_x_18949) ;  /* 0x00000000005c7947 */ /* 0x000fea0003800000 */
.L_x_18948:
        /* <DEDUP_REMOVED lines=16> */
.L_x_18976:
[----:B------:R-:W-:Y:S01]  /*0f90*/  CS2R R26, SRZ ;  /* 0x00000000001a7805 */ /* 0x000fe2000001ff00 */
[----:B------:R-:W-:Y:S06]  /*0fa0*/  BRA `(.L_x_18949) ;  /* 0x0000000000147947 */ /* 0x000fec0003800000 */
.L_x_18973:
[----:B------:R-:W2:Y:S02]  /*0fb0*/  LDG.E.64 R26, desc[UR36][R4.64] ;  /* 0x00000024041a7981 */ /* 0x000ea4000c1e1b00 */
[----:B--2---:R-:W0:Y:S01]  /*0fc0*/  I2F.F64.U64 R26, R26 ;  /* 0x0000001a001a7312 */ /* 0x004e220000301800 */
[----:B------:R-:W-:Y:S05]  /*0fd0*/  BRA `(.L_x_18949) ;  /* 0x0000000000087947 */ /* 0x000fea0003800000 */
.L_x_18972:
[----:B------:R-:W2:Y:S02]  /*0fe0*/  LDG.E R4, desc[UR36][R4.64] ;  /* 0x0000002404047981 */ /* 0x000ea4000c1e1900 */
[----:B--2---:R0:W1:Y:S02]  /*0ff0*/  I2F.F64.U32 R26, R4 ;  /* 0x00000004001a7312 */ /* 0x0040640000201800 */
.L_x_18949:
[----:B------:R-:W3:Y:S02]  /*1000*/  S2R R22, SR_TID.X ;  /* 0x0000000000167919 */ /* 0x000ee40000002100 */
[----:B---3--:R-:W-:-:S07]  /*1010*/  VIADD R22, R22, 0x80 ;  /* 0x0000008016167836 */ /* 0x008fce0000000000 */
.L_x_18943:
[----:B------:R-:W-:Y:S05]  /*1020*/  BSYNC B6 ;  /* 0x0000000000067941 */ /* 0x000fea0003800000 */
.L_x_18942:
        /* <DEDUP_REMOVED lines=24> */
.L_x_18982:
[----:B------:R-:W3:Y:S02]  /*11b0*/  LDG.E.U8 R4, desc[UR36][R4.64] ;  /* 0x0000002404047981 */ /* 0x000ee4000c1e1100 */
[----:B---3--:R0:W1:Y:S01]  /*11c0*/  I2F.F64.U16 R28, R4 ;  /* 0x00000004001c7312 */ /* 0x0080620000101800 */
[----:B------:R-:W-:Y:S05]  /*11d0*/  BRA `(.L_x_18984) ;  /* 0x0000000c00707947 */ /* 0x000fea0003800000 */
.L_x_18981:
        /* <DEDUP_REMOVED lines=9> */
.L_x_18986:
[----:B------:R-:W3:Y:S02]  /*1270*/  LDG.E R4, desc[UR36][R4.64] ;  /* 0x0000002404047981 */ /* 0x000ee4000c1e1900 */
[----:B---3--:R0:W1:Y:S01]  /*1280*/  I2F.F64 R28, R4 ;  /* 0x00000004001c7312 */ /* 0x0080620000201c00 */
[----:B------:R-:W-:Y:S05]  /*1290*/  BRA `(.L_x_18984) ;  /* 0x0000000c00407947 */ /* 0x000fea0003800000 */
.L_x_18985:
[----:B------:R-:W3:Y:S02]  /*12a0*/  LDG.E.U16 R4, desc[UR36][R4.64] ;  /* 0x0000002404047981 */ /* 0x000ee4000c1e1500 */
[----:B---3--:R0:W1:Y:S01]  /*12b0*/  I2F.F64.S16 R28, R4 ;  /* 0x00000004001c7312 */ /* 0x0080620000101c00 */
[----:B------:R-:W-:Y:S05]  /*12c0*/  BRA `(.L_x_18984) ;  /* 0x0000000c00347947 */ /* 0x000fea0003800000 */
.L_x_18980:
        /* <DEDUP_REMOVED lines=10> */
.L_x_18988:
[----:B------:R-:W3:Y:S02]  /*1370*/  LDG.E.U16 R0, desc[UR36][R4.64] ;  /* 0x0000002404007981 */ /* 0x000ee4000c1e1500 */
[----:B---3--:R-:W-:-:S05]  /*1380*/  HADD2.F32 R0, -RZ, R0.H0_H0 ;  /* 0x20000000ff007230 */ /* 0x008fca0000004100 */
[----:B------:R-:W-:-:S04]  /*1390*/  FMUL.FTZ R0, R0, 1 ;  /* 0x3f80000000007820 */ /* 0x000fc80000410000 */
[----:B------:R0:W1:Y:S01]  /*13a0*/  F2F.F64.F32 R28, R0 ;  /* 0x00000000001c7310 */ /* 0x0000620000201800 */
[----:B------:R-:W-:Y:S05]  /*13b0*/  BRA `(.L_x_18984) ;  /* 0x0000000800f87947 */ /* 0x000fea0003800000 */
.L_x_18987:
        /* <DEDUP_REMOVED lines=10> */
.L_x_18990:
[----:B------:R-:W3:Y:S02]  /*1460*/  LDG.E.U16 R4, desc[UR36][R4.64] ;  /* 0x0000002404047981 */ /* 0x000ee4000c1e1500 */
[----:B---3--:R-:W-:-:S05]  /*1470*/  HADD2.F32 R0, -RZ, R4.H0_H0 ;  /* 0x20000004ff007230 */ /* 0x008fca0000004100 */
[----:B------:R-:W-:-:S04]  /*1480*/  FMUL.FTZ R0, R0, 1 ;  /* 0x3f80000000007820 */ /* 0x000fc80000410000 */
[----:B------:R0:W1:Y:S01]  /*1490*/  F2F.F64.F32 R28, R0 ;  /* 0x00000000001c7310 */ /* 0x0000620000201800 */
[----:B------:R-:W-:Y:S05]  /*14a0*/  BRA `(.L_x_18984) ;  /* 0x0000000800bc7947 */ /* 0x000fea0003800000 */
.L_x_18989:
[----:B------:R0:W5:Y:S01]  /*14b0*/  LDG.E.64 R28, desc[UR36][R4.64] ;  /* 0x00000024041c7981 */ /* 0x000162000c1e1b00 */
[----:B------:R-:W-:Y:S05]  /*14c0*/  BRA `(.L_x_18984) ;  /* 0x0000000800b47947 */ /* 0x000fea0003800000 */
.L_x_18979:
        /* <DEDUP_REMOVED lines=13> */
.L_x_18993:
[----:B------:R0:W5:Y:S01]  /*15a0*/  LDG.E.64 R28, desc[UR36][R4.64] ;  /* 0x00000024041c7981 */ /* 0x000162000c1e1b00 */
[----:B------:R-:W-:Y:S05]  /*15b0*/  BRA `(.L_x_18984) ;  /* 0x0000000800787947 */ /* 0x000fea0003800000 */
.L_x_18992:
        /* <DEDUP_REMOVED lines=28> */
.L_x_18995:
        /* <DEDUP_REMOVED lines=15> */
.L_x_18994:
[----:B------:R-:W3:Y:S02]  /*1870*/  LDG.E.U16 R0, desc[UR36][R4.64] ;  /* 0x0000002404007981 */ /* 0x000ee4000c1e1500 */
[----:B---3--:R-:W-:-:S04]  /*1880*/  IMAD.U32 R0, R0, 0x10000, RZ ;  /* 0x0001000000007824 */ /* 0x008fc800078e00ff */
[----:B------:R-:W-:-:S04]  /*1890*/  FMUL.FTZ R0, R0, 1 ;  /* 0x3f80000000007820 */ /* 0x000fc80000410000 */
[----:B------:R0:W1:Y:S01]  /*18a0*/  F2F.F64.F32 R28, R0 ;  /* 0x00000000001c7310 */ /* 0x0000620000201800 */
[----:B------:R-:W-:Y:S05]  /*18b0*/  BRA `(.L_x_18984) ;  /* 0x0000000400b87947 */ /* 0x000fea0003800000 */
.L_x_18991:
        /* <DEDUP_REMOVED lines=11> */
.L_x_18998:
        /* <DEDUP_REMOVED lines=21> */
.L_x_19002:
[----:B------:R-:W-:Y:S05]  /*1ac0*/  BSYNC B1 ;  /* 0x0000000000017941 */ /* 0x000fea0003800000 */
.L_x_19001:
[----:B------:R-:W-:Y:S01]  /*1ad0*/  LEA R5, R0, 0x3b800000, 0x17 ;  /* 0x3b80000000057811 */ /* 0x000fe200078eb8ff */
[----:B------:R-:W-:-:S05]  /*1ae0*/  IMAD.SHL.U32 R0, R3, 0x100000, RZ ;  /* 0x0010000003007824 */ /* 0x000fca00078e00ff */
[----:B------:R-:W-:-:S07]  /*1af0*/  LOP3.LUT R0, R5, R0, R6, 0xfe, !PT ;  /* 0x0000000005007212 */ /* 0x000fce00078efe06 */
.L_x_19000:
[----:B------:R-:W-:Y:S05]  /*1b00*/  BSYNC B0 ;  /* 0x0000000000007941 */ /* 0x000fea0003800000 */
.L_x_18999:
[----:B------:R-:W-:-:S04]  /*1b10*/  FMUL.FTZ R0, R0, 1 ;  /* 0x3f80000000007820 */ /* 0x000fc80000410000 */
[----:B------:R0:W1:Y:S01]  /*1b20*/  F2F.F64.F32 R28, R0 ;  /* 0x00000000001c7310 */ /* 0x0000620000201800 */
[----:B------:R-:W-:Y:S05]  /*1b30*/  BRA `(.L_x_18984) ;  /* 0x0000000400187947 */ /* 0x000fea0003800000 */
.L_x_18997:
        /* <DEDUP_REMOVED lines=21> */
.L_x_19006:
[----:B------:R-:W-:Y:S05]  /*1c90*/  BSYNC B1 ;  /* 0x0000000000017941 */ /* 0x000fea0003800000 */
.L_x_19005:
[----:B------:R-:W-:Y:S01]  /*1ca0*/  LEA R5, R0, 0x37800000, 0x17 ;  /* 0x3780000000057811 */ /* 0x000fe200078eb8ff */
[----:B------:R-:W-:-:S05]  /*1cb0*/  IMAD.SHL.U32 R0, R3, 0x200000, RZ ;  /* 0x0020000003007824 */ /* 0x000fca00078e00ff */
[----:B------:R-:W-:-:S07]  /*1cc0*/  LOP3.LUT R0, R5, R0, R6, 0xfe, !PT ;  /* 0x0000000005007212 */ /* 0x000fce00078efe06 */
.L_x_19004:
[----:B------:R-:W-:Y:S05]  /*1cd0*/  BSYNC B0 ;  /* 0x0000000000007941 */ /* 0x000fea0003800000 */
.L_x_19003:
[----:B------:R-:W-:-:S04]  /*1ce0*/  FMUL.FTZ R0, R0, 1 ;  /* 0x3f80000000007820 */ /* 0x000fc80000410000 */
[----:B------:R0:W1:Y:S01]  /*1cf0*/  F2F.F64.F32 R28, R0 ;  /* 0x00000000001c7310 */ /* 0x0000620000201800 */
[----:B------:R-:W-:Y:S05]  /*1d00*/  BRA `(.L_x_18984) ;  /* 0x0000000000a47947 */ /* 0x000fea0003800000 */
.L_x_18996:
        /* <DEDUP_REMOVED lines=14> */
.L_x_19010:
[----:B------:R-:W-:Y:S05]  /*1df0*/  BSYNC B0 ;  /* 0x0000000000007941 */ /* 0x000fea0003800000 */
.L_x_19009:
[----:B------:R-:W-:-:S04]  /*1e00*/  FMUL.FTZ R0, R0, 1 ;  /* 0x3f80000000007820 */ /* 0x000fc80000410000 */
[----:B------:R0:W1:Y:S01]  /*1e10*/  F2F.F64.F32 R28, R0 ;  /* 0x00000000001c7310 */ /* 0x0000620000201800 */
[----:B------:R-:W-:Y:S05]  /*1e20*/  BRA `(.L_x_18984) ;  /* 0x00000000005c7947 */ /* 0x000fea0003800000 */
.L_x_18983:
        /* <DEDUP_REMOVED lines=16> */
.L_x_19011:
[----:B------:R-:W-:Y:S01]  /*1f30*/  CS2R R28, SRZ ;  /* 0x00000000001c7805 */ /* 0x000fe2000001ff00 */
[----:B------:R-:W-:Y:S06]  /*1f40*/  BRA `(.L_x_18984) ;  /* 0x0000000000147947 */ /* 0x000fec0003800000 */
.L_x_19008:
[----:B------:R-:W3:Y:S02]  /*1f50*/  LDG.E.64 R28, desc[UR36][R4.64] ;  /* 0x00000024041c7981 */ /* 0x000ee4000c1e1b00 */
[----:B---3--:R-:W0:Y:S01]  /*1f60*/  I2F.F64.U64 R28, R28 ;  /* 0x0000001c001c7312 */ /* 0x008e220000301800 */
[----:B------:R-:W-:Y:S05]  /*1f70*/  BRA `(.L_x_18984) ;  /* 0x0000000000087947 */ /* 0x000fea0003800000 */
.L_x_19007:
[----:B------:R-:W3:Y:S02]  /*1f80*/  LDG.E R4, desc[UR36][R4.64] ;  /* 0x0000002404047981 */ /* 0x000ee4000c1e1900 */
[----:B---3--:R0:W1:Y:S02]  /*1f90*/  I2F.F64.U32 R28, R4 ;  /* 0x00000004001c7312 */ /* 0x0080640000201800 */
.L_x_18984:
[----:B------:R-:W-:-:S07]  /*1fa0*/  VIADD R22, R22, 0x80 ;  /* 0x0000008016167836 */ /* 0x000fce0000000000 */
.L_x_18978:
[----:B------:R-:W-:Y:S05]  /*1fb0*/  BSYNC B6 ;  /* 0x0000000000067941 */ /* 0x000fea0003800000 */
.L_x_18977:
        /* <DEDUP_REMOVED lines=26> */
.L_x_19017:
[----:B------:R-:W3:Y:S02]  /*2160*/  LDG.E.U8 R4, desc[UR36][R4.64] ;  /* 0x0000002404047981 */ /* 0x000ee4000c1e1100 */
[----:B---3--:R0:W1:Y:S01]  /*2170*/  I2F.F64.U16 R24, R4 ;  /* 0x0000000400187312 */ /* 0x0080620000101800 */
[----:B------:R-:W-:Y:S05]  /*2180*/  BRA `(.L_x_19019) ;  /* 0x0000000c00707947 */ /* 0x000fea0003800000 */
.L_x_19016:
        /* <DEDUP_REMOVED lines=9> */
.L_x_19021:
[----:B------:R-:W3:Y:S02]  /*2220*/  LDG.E R4, desc[UR36][R4.64] ;  /* 0x0000002404047981 */ /* 0x000ee4000c1e1900 */
[----:B---3--:R0:W1:Y:S01]  /*2230*/  I2F.F64 R24, R4 ;  /* 0x0000000400187312 */ /* 0x0080620000201c00 */
[----:B------:R-:W-:Y:S05]  /*2240*/  BRA `(.L_x_19019) ;  /* 0x0000000c00407947 */ /* 0x000fea0003800000 */
.L_x_19020:
[----:B------:R-:W3:Y:S02]  /*2250*/  LDG.E.U16 R4, desc[UR36][R4.64] ;  /* 0x0000002404047981 */ /* 0x000ee4000c1e1500 */
[----:B---3--:R0:W1:Y:S01]  /*2260*/  I2F.F64.S16 R24, R4 ;  /* 0x0000000400187312 */ /* 0x0080620000101c00 */
[----:B------:R-:W-:Y:S05]  /*2270*/  BRA `(.L_x_19019) ;  /* 0x0000000c00347947 */ /* 0x000fea0003800000 */
.L_x_19015:
        /* <DEDUP_REMOVED lines=10> */
.L_x_19023:
[----:B------:R-:W3:Y:S02]  /*2320*/  LDG.E.U16 R0, desc[UR36][R4.64] ;  /* 0x0000002404007981 */ /* 0x000ee4000c1e1500 */
[----:B---3--:R-:W-:-:S05]  /*2330*/  HADD2.F32 R0, -RZ, R0.H0_H0 ;  /* 0x20000000ff007230 */ /* 0x008fca0000004100 */
[----:B------:R-:W-:-:S04]  /*2340*/  FMUL.FTZ R0, R0, 1 ;  /* 0x3f80000000007820 */ /* 0x000fc80000410000 */
[----:B------:R0:W1:Y:S01]  /*2350*/  F2F.F64.F32 R24, R0 ;  /* 0x0000000000187310 */ /* 0x0000620000201800 */
[----:B------:R-:W-:Y:S05]  /*2360*/  BRA `(.L_x_19019) ;  /* 0x0000000800f87947 */ /* 0x000fea0003800000 */
.L_x_19022:
        /* <DEDUP_REMOVED lines=10> */
.L_x_19025:
[----:B------:R-:W3:Y:S02]  /*2410*/  LDG.E.U16 R4, desc[UR36][R4.64] ;  /* 0x0000002404047981 */ /* 0x000ee4000c1e1500 */
[----:B---3--:R-:W-:-:S05]  /*2420*/  HADD2.F32 R0, -RZ, R4.H0_H0 ;  /* 0x20000004ff007230 */ /* 0x008fca0000004100 */
[----:B------:R-:W-:-:S04]  /*2430*/  FMUL.FTZ R0, R0, 1 ;  /* 0x3f80000000007820 */ /* 0x000fc80000410000 */
[----:B------:R0:W1:Y:S01]  /*2440*/  F2F.F64.F32 R24, R0 ;  /* 0x0000000000187310 */ /* 0x0000620000201800 */
[----:B------:R-:W-:Y:S05]  /*2450*/  BRA `(.L_x_19019) ;  /* 0x0000000800bc7947 */ /* 0x000fea0003800000 */
.L_x_19024:
[----:B------:R0:W5:Y:S01]  /*2460*/  LDG.E.64 R24, desc[UR36][R4.64] ;  /* 0x0000002404187981 */ /* 0x000162000c1e1b00 */
[----:B------:R-:W-:Y:S05]  /*2470*/  BRA `(.L_x_19019) ;  /* 0x0000000800b47947 */ /* 0x000fea0003800000 */
.L_x_19014:
        /* <DEDUP_REMOVED lines=13> */
.L_x_19028:
[----:B------:R0:W5:Y:S01]  /*2550*/  LDG.E.64 R24, desc[UR36][R4.64] ;  /* 0x0000002404187981 */ /* 0x000162000c1e1b00 */
[----:B------:R-:W-:Y:S05]  /*2560*/  BRA `(.L_x_19019) ;  /* 0x0000000800787947 */ /* 0x000fea0003800000 */
.L_x_19027:
        /* <DEDUP_REMOVED lines=28> */
.L_x_19030:
        /* <DEDUP_REMOVED lines=15> */
.L_x_19029:
[----:B------:R-:W3:Y:S02]  /*2820*/  LDG.E.U16 R0, desc[UR36][R4.64] ;  /* 0x0000002404007981 */ /* 0x000ee4000c1e1500 */
[----:B---3--:R-:W-:-:S04]  /*2830*/  IMAD.U32 R0, R0, 0x10000, RZ ;  /* 0x0001000000007824 */ /* 0x008fc800078e00ff */
[----:B------:R-:W-:-:S04]  /*2840*/  FMUL.FTZ R0, R0, 1 ;  /* 0x3f80000000007820 */ /* 0x000fc80000410000 */
[----:B------:R0:W1:Y:S01]  /*2850*/  F2F.F64.F32 R24, R0 ;  /* 0x0000000000187310 */ /* 0x0000620000201800 */
[----:B------:R-:W-:Y:S05]  /*2860*/  BRA `(.L_x_19019) ;  /* 0x0000000400b87947 */ /* 0x000fea0003800000 */
.L_x_19026:
        /* <DEDUP_REMOVED lines=11> */
.L_x_19033:
        /* <DEDUP_REMOVED lines=21> */
.L_x_19037:
[----:B------:R-:W-:Y:S05]  /*2a70*/  BSYNC B1 ;  /* 0x0000000000017941 */ /* 0x000fea0003800000 */
.L_x_19036:
[----:B------:R-:W-:Y:S01]  /*2a80*/  LEA R5, R0, 0x3b800000, 0x17 ;  /* 0x3b80000000057811 */ /* 0x000fe200078eb8ff */
[----:B------:R-:W-:-:S05]  /*2a90*/  IMAD.SHL.U32 R0, R3, 0x100000, RZ ;  /* 0x0010000003007824 */ /* 0x000fca00078e00ff */
[----:B------:R-:W-:-:S07]  /*2aa0*/  LOP3.LUT R0, R5, R0, R6, 0xfe, !PT ;  /* 0x0000000005007212 */ /* 0x000fce00078efe06 */
.L_x_19035:
[----:B------:R-:W-:Y:S05]  /*2ab0*/  BSYNC B0 ;  /* 0x0000000000007941 */ /* 0x000fea0003800000 */
.L_x_19034:
[----:B------:R-:W-:-:S04]  /*2ac0*/  FMUL.FTZ R0, R0, 1 ;  /* 0x3f80000000007820 */ /* 0x000fc80000410000 */
[----:B------:R3:W0:Y:S01]  /*2ad0*/  F2F.F64.F32 R24, R0 ;  /* 0x0000000000187310 */ /* 0x0006220000201800 */
[----:B------:R-:W-:Y:S05]  /*2ae0*/  BRA `(.L_x_19019) ;  /* 0x0000000400187947 */ /* 0x000fea0003800000 */
.L_x_19032:
        /* <DEDUP_REMOVED lines=21> */
.L_x_19041:
[----:B------:R-:W-:Y:S05]  /*2c40*/  BSYNC B1 ;  /* 0x0000000000017941 */ /* 0x000fea0003800000 */
.L_x_19040:
[----:B------:R-:W-:Y:S01]  /*2c50*/  LEA R5, R0, 0x37800000, 0x17 ;  /* 0x3780000000057811 */ /* 0x000fe200078eb8ff */
[----:B------:R-:W-:-:S05]  /*2c60*/  IMAD.SHL.U32 R0, R3, 0x200000, RZ ;  /* 0x0020000003007824 */ /* 0x000fca00078e00ff */
[----:B------:R-:W-:-:S07]  /*2c70*/  LOP3.LUT R0, R5, R0, R6, 0xfe, !PT ;  /* 0x0000000005007212 */ /* 0x000fce00078efe06 */
.L_x_19039:
[----:B------:R-:W-:Y:S05]  /*2c80*/  BSYNC B0 ;  /* 0x0000000000007941 */ /* 0x000fea0003800000 */
.L_x_19038:
[----:B------:R-:W-:-:S04]  /*2c90*/  FMUL.FTZ R0, R0, 1 ;  /* 0x3f80000000007820 */ /* 0x000fc80000410000 */
[----:B------:R0:W1:Y:S01]  /*2ca0*/  F2F.F64.F32 R24, R0 ;  /* 0x0000000000187310 */ /* 0x0000620000201800 */
[----:B------:R-:W-:Y:S05]  /*2cb0*/  BRA `(.L_x_19019) ;  /* 0x0000000000a47947 */ /* 0x000fea0003800000 */
.L_x_19031:
        /* <DEDUP_REMOVED lines=14> */
.L_x_19045:
[----:B------:R-:W-:Y:S05]  /*2da0*/  BSYNC B0 ;  /* 0x0000000000007941 */ /* 0x000fea0003800000 */
.L_x_19044:
[----:B------:R-:W-:-:S04]  /*2db0*/  FMUL.FTZ R0, R0, 1 ;  /* 0x3f80000000007820 */ /* 0x000fc80000410000 */
[----:B------:R0:W1:Y:S01]  /*2dc0*/  F2F.F64.F32 R24, R0 ;  /* 0x0000000000187310 */ /* 0x0000620000201800 */
[----:B------:R-:W-:Y:S05]  /*2dd0*/  BRA `(.L_x_19019) ;  /* 0x00000000005c7947 */ /* 0x000fea0003800000 */
.L_x_19018:
        /* <DEDUP_REMOVED lines=16> */
.L_x_19046:
[----:B------:R-:W-:Y:S01]  /*2ee0*/  CS2R R24, SRZ ;  /* 0x0000000000187805 */ /* 0x000fe2000001ff00 */
[----:B------:R-:W-:Y:S06]  /*2ef0*/  BRA `(.L_x_19019) ;  /* 0x0000000000147947 */ /* 0x000fec0003800000 */
.L_x_19043:
[----:B------:R-:W3:Y:S02]  /*2f00*/  LDG.E.64 R24, desc[UR36][R4.64] ;  /* 0x0000002404187981 */ /* 0x000ee4000c1e1b00 */
[----:B---3--:R-:W0:Y:S01]  /*2f10*/  I2F.F64.U64 R24, R24 ;  /* 0x0000001800187312 */ /* 0x008e220000301800 */
[----:B------:R-:W-:Y:S05]  /*2f20*/  BRA `(.L_x_19019) ;  /* 0x0000000000087947 */ /* 0x000fea0003800000 */
.L_x_19042:
[----:B------:R-:W3:Y:S02]  /*2f30*/  LDG.E R4, desc[UR36][R4.64] ;  /* 0x0000002404047981 */ /* 0x000ee4000c1e1900 */
[----:B---3--:R0:W1:Y:S02]  /*2f40*/  I2F.F64.U32 R24, R4 ;  /* 0x0000000400187312 */ /* 0x0080640000201800 */
.L_x_19019:
[----:B------:R-:W-:-:S07]  /*2f50*/  VIADD R22, R22, 0x80 ;  /* 0x0000008016167836 */ /* 0x000fce0000000000 */
.L_x_19013:
[----:B------:R-:W-:Y:S05]  /*2f60*/  BSYNC B6 ;  /* 0x0000000000067941 */ /* 0x000fea0003800000 */
.L_x_19012:
        /* <DEDUP_REMOVED lines=23> */
.L_x_19052:
[----:B------:R-:W3:Y:S02]  /*30e0*/  LDG.E.U8 R4, desc[UR36][R4.64] ;  /* 0x0000002404047981 */ /* 0x000ee4000c1e1100 */
[----:B---3--:R0:W1:Y:S01]  /*30f0*/  I2F.F64.U16 R16, R4 ;  /* 0x0000000400107312 */ /* 0x0080620000101800 */
[----:B------:R-:W-:Y:S05]  /*3100*/  BRA `(.L_x_19048) ;  /* 0x0000000c006c7947 */ /* 0x000fea0003800000 */
.L_x_19051:
        /* <DEDUP_REMOVED lines=9> */
.L_x_19055:
[----:B------:R-:W3:Y:S02]  /*31a0*/  LDG.E R4, desc[UR36][R4.64] ;  /* 0x0000002404047981 */ /* 0x000ee4000c1e1900 */
[----:B---3--:R0:W1:Y:S01]  /*31b0*/  I2F.F64 R16, R4 ;  /* 0x0000000400107312 */ /* 0x0080620000201c00 */
[----:B------:R-:W-:Y:S05]  /*31c0*/  BRA `(.L_x_19048) ;  /* 0x0000000c003c7947 */ /* 0x000fea0003800000 */
.L_x_19054:
[----:B------:R-:W3:Y:S02]  /*31d0*/  LDG.E.U16 R4, desc[UR36][R4.64] ;  /* 0x0000002404047981 */ /* 0x000ee4000c1e1500 */
[----:B---3--:R0:W1:Y:S01]  /*31e0*/  I2F.F64.S16 R16, R4 ;  /* 0x0000000400107312 */ /* 0x0080620000101c00 */
[----:B------:R-:W-:Y:S05]  /*31f0*/  BRA `(.L_x_19048) ;  /* 0x0000000c00307947 */ /* 0x000fea0003800000 */
.L_x_19050:
        /* <DEDUP_REMOVED lines=10> */
.L_x_19057:
[----:B------:R-:W3:Y:S02]  /*32a0*/  LDG.E.U16 R0, desc[UR36][R4.64] ;  /* 0x0000002404007981 */ /* 0x000ee4000c1e1500 */
[----:B---3--:R-:W-:-:S05]  /*32b0*/  HADD2.F32 R0, -RZ, R0.H0_H0 ;  /* 0x20000000ff007230 */ /* 0x008fca0000004100 */
[----:B------:R-:W-:-:S04]  /*32c0*/  FMUL.FTZ R0, R0, 1 ;  /* 0x3f80000000007820 */ /* 0x000fc80000410000 */
[----:B------:R0:W1:Y:S01]  /*32d0*/  F2F.F64.F32 R16, R0 ;  /* 0x0000000000107310 */ /* 0x0000620000201800 */
[----:B------:R-:W-:Y:S05]  /*32e0*/  BRA `(.L_x_19048) ;  /* 0x0000000800f47947 */ /* 0x000fea0003800000 */
.L_x_19056:
        /* <DEDUP_REMOVED lines=10> */
.L_x_19059:
[----:B------:R-:W3:Y:S02]  /*3390*/  LDG.E.U16 R4, desc[UR36][R4.64] ;  /* 0x0000002404047981 */ /* 0x000ee4000c1e1500 */
[----:B---3--:R-:W-:-:S05]  /*33a0*/  HADD2.F32 R0, -RZ, R4.H0_H0 ;  /* 0x20000004ff007230 */ /* 0x008fca0000004100 */
[----:B------:R-:W-:-:S04]  /*33b0*/  FMUL.FTZ R0, R0, 1 ;  /* 0x3f80000000007820 */ /* 0x000fc80000410000 */
[----:B------:R0:W1:Y:S01]  /*33c0*/  F2F.F64.F32 R16, R0 ;  /* 0x0000000000107310 */ /* 0x0000620000201800 */
[----:B------:R-:W-:Y:S05]  /*33d0*/  BRA `(.L_x_19048) ;  /* 0x0000000800b87947 */ /* 0x000fea0003800000 */
.L_x_19058:
[----:B------:R0:W5:Y:S01]  /*33e0*/  LDG.E.64 R16, desc[UR36][R4.64] ;  /* 0x0000002404107981 */ /* 0x000162000c1e1b00 */
[----:B------:R-:W-:Y:S05]  /*33f0*/  BRA `(.L_x_19048) ;  /* 0x0000000800b07947 */ /* 0x000fea0003800000 */
.L_x_19049:
        /* <DEDUP_REMOVED lines=13> */
.L_x_19062:
[----:B------:R0:W5:Y:S01]  /*34d0*/  LDG.E.64 R16, desc[UR36][R4.64] ;  /* 0x0000002404107981 */ /* 0x000162000c1e1b00 */
[----:B------:R-:W-:Y:S05]  /*34e0*/  BRA `(.L_x_19048) ;  /* 0x0000000800747947 */ /* 0x000fea0003800000 */
.L_x_19061:
        /* <DEDUP_REMOVED lines=26> */
[----:B------:R0:W1:Y:S01]  /*3690*/  F2F.F64.F32 R16, R3 ;  /* 0x0000000300107310 */ /* 0x0000620000201800 */
[----:B------:R-:W-:Y:S05]  /*36a0*/  BRA `(.L_x_19048) ;  /* 0x0000000800047947 */ /* 0x000fea0003800000 */
.L_x_19064:
        /* <DEDUP_REMOVED lines=15> */
.L_x_19063:
[----:B------:R-:W3:Y:S02]  /*37a0*/  LDG.E.U16 R0, desc[UR36][R4.64] ;  /* 0x0000002404007981 */ /* 0x000ee4000c1e1500 */
[----:B---3--:R-:W-:-:S04]  /*37b0*/  IMAD.U32 R0, R0, 0x10000, RZ ;  /* 0x0001000000007824 */ /* 0x008fc800078e00ff */
[----:B------:R-:W-:-:S04]  /*37c0*/  FMUL.FTZ R0, R0, 1 ;  /* 0x3f80000000007820 */ /* 0x000fc80000410000 */
[----:B------:R0:W1:Y:S01]  /*37d0*/  F2F.F64.F32 R16, R0 ;  /* 0x0000000000107310 */ /* 0x0000620000201800 */
[----:B------:R-:W-:Y:S05]  /*37e0*/  BRA `(.L_x_19048) ;  /* 0x0000000400b47947 */ /* 0x000fea0003800000 */
.L_x_19060:
        /* <DEDUP_REMOVED lines=11> */
.L_x_19067:
        /* <DEDUP_REMOVED lines=21> */
.L_x_19071:
[----:B------:R-:W-:Y:S05]  /*39f0*/  BSYNC B1 ;  /* 0x0000000000017941 */ /* 0x000fea0003800000 */
.L_x_19070:
[----:B------:R-:W-:Y:S01]  /*3a00*/  LEA R3, R0, 0x3b800000, 0x17 ;  /* 0x3b80000000037811 */ /* 0x000fe200078eb8ff */
[----:B------:R-:W-:-:S05]  /*3a10*/  IMAD.SHL.U32 R0, R2, 0x100000, RZ ;  /* 0x0010000002007824 */ /* 0x000fca00078e00ff */
[----:B------:R-:W-:-:S07]  /*3a20*/  LOP3.LUT R0, R3, R0, R4, 0xfe, !PT ;  /* 0x0000000003007212 */ /* 0x000fce00078efe04 */
.L_x_19069:
[----:B------:R-:W-:Y:S05]  /*3a30*/  BSYNC B0 ;  /* 0x0000000000007941 */ /* 0x000fea0003800000 */
.L_x_19068:
[----:B------:R-:W-:-:S04]  /*3a40*/  FMUL.FTZ R0, R0, 1 ;  /* 0x3f80000000007820 */ /* 0x000fc80000410000 */
[----:B------:R0:W1:Y:S01]  /*3a50*/  F2F.F64.F32 R16, R0 ;  /* 0x0000000000107310 */ /* 0x0000620000201800 */
[----:B------:R-:W-:Y:S05]  /*3a60*/  BRA `(.L_x_19048) ;  /* 0x0000000400147947 */ /* 0x000fea0003800000 */
.L_x_19066:
        /* <DEDUP_REMOVED lines=21> */
.L_x_19075:
[----:B------:R-:W-:Y:S05]  /*3bc0*/  BSYNC B1 ;  /* 0x0000000000017941 */ /* 0x000fea0003800000 */
.L_x_19074:
[----:B------:R-:W-:Y:S01]  /*3bd0*/  LEA R3, R0, 0x37800000, 0x17 ;  /* 0x3780000000037811 */ /* 0x000fe200078eb8ff */
[----:B------:R-:W-:-:S05]  /*3be0*/  IMAD.SHL.U32 R0, R2, 0x200000, RZ ;  /* 0x0020000002007824 */ /* 0x000fca00078e00ff */
[----:B------:R-:W-:-:S07]  /*3bf0*/  LOP3.LUT R0, R3, R0, R4, 0xfe, !PT ;  /* 0x0000000003007212 */ /* 0x000fce00078efe04 */
.L_x_19073:
[----:B------:R-:W-:Y:S05]  /*3c00*/  BSYNC B0 ;  /* 0x0000000000007941 */ /* 0x000fea0003800000 */
.L_x_19072:
[----:B------:R-:W-:-:S04]  /*3c10*/  FMUL.FTZ R0, R0, 1 ;  /* 0x3f80000000007820 */ /* 0x000fc80000410000 */
[----:B------:R0:W1:Y:S01]  /*3c20*/  F2F.F64.F32 R16, R0 ;  /* 0x0000000000107310 */ /* 0x0000620000201800 */
[----:B------:R-:W-:Y:S05]  /*3c30*/  BRA `(.L_x_19048) ;  /* 0x0000000000a07947 */ /* 0x000fea0003800000 */
.L_x_19065:
        /* <DEDUP_REMOVED lines=14> */
.L_x_19079:
[----:B------:R-:W-:Y:S05]  /*3d20*/  BSYNC B0 ;  /* 0x0000000000007941 */ /* 0x000fea0003800000 */
.L_x_19078:
[----:B------:R-:W-:-:S04]  /*3d30*/  FMUL.FTZ R0, R0, 1 ;  /* 0x3f80000000007820 */ /* 0x000fc80000410000 */
[----:B------:R0:W1:Y:S01]  /*3d40*/  F2F.F64.F32 R16, R0 ;  /* 0x0000000000107310 */ /* 0x0000620000201800 */
[----:B------:R-:W-:Y:S05]  /*3d50*/  BRA `(.L_x_19048) ;  /* 0x0000000000587947 */ /* 0x000fea0003800000 */
.L_x_19053:
        /* <DEDUP_REMOVED lines=16> */
.L_x_19080:
[----:B------:R-:W-:Y:S05]  /*3e60*/  BRA `(.L_x_19048) ;  /* 0x0000000000147947 */ /* 0x000fea0003800000 */
.L_x_19077:
[----:B------:R-:W3:Y:S02]  /*3e70*/  LDG.E.64 R16, desc[UR36][R4.64] ;  /* 0x0000002404107981 */ /* 0x000ee4000c1e1b00 */
[----:B---3--:R-:W0:Y:S01]  /*3e80*/  I2F.F64.U64 R16, R16 ;  /* 0x0000001000107312 */ /* 0x008e220000301800 */
[----:B------:R-:W-:Y:S05]  /*3e90*/  BRA `(.L_x_19048) ;  /* 0x0000000000087947 */ /* 0x000fea0003800000 */
.L_x_19076:
[----:B------:R-:W3:Y:S02]  /*3ea0*/  LDG.E R4, desc[UR36][R4.64] ;  /* 0x0000002404047981 */ /* 0x000ee4000c1e1900 */
[----:B---3--:R0:W1:Y:S02]  /*3eb0*/  I2F.F64.U32 R16, R4 ;  /* 0x0000000400107312 */ /* 0x0080640000201800 */
.L_x_19048:
[----:B------:R-:W-:Y:S05]  /*3ec0*/  BSYNC B6 ;  /* 0x0000000000067941 */ /* 0x000fea0003800000 */
.L_x_19047:
[----:B------:R-:W3:Y:S01]  /*3ed0*/  S2R R22, SR_TID.X ;  /* 0x0000000000167919 */ /* 0x000ee20000002100 */
[----:B0-----:R-:W0:Y:S01]  /*3ee0*/  LDC.U8 R2, c[0x0][0x244] ;  /* 0x00009100ff027b82 */ /* 0x001e220000000000 */
[----:B------:R-:W-:Y:S01]  /*3ef0*/  ULDC.64 UR4, c[0x0][0x220] ;  /* 0x0000880000047ab9 */ /* 0x000fe20000000a00 */
[----:B------:R-:W-:Y:S01]  /*3f00*/  BSSY B6, `(.L_x_19081) ;  /* 0x000011d000067945 */ /* 0x000fe20003800000 */
[----:B-12-45:R-:W-:Y:S02]  /*3f10*/  DMUL R4, R26, UR4 ;  /* 0x000000041a047c28 */ /* 0x036fe40008000000 */
[----:B------:R-:W-:Y:S02]  /*3f20*/  DMUL R28, R28, UR4 ;  /* 0x000000041c1c7c28 */ /* 0x000fe40008000000 */
[----:B------:R-:W-:Y:S02]  /*3f30*/  DMUL R24, R24, UR4 ;  /* 0x0000000418187c28 */ /* 0x000fe40008000000 */
[----:B------:R-:W-:Y:S01]  /*3f40*/  DMUL R16, R16, UR4 ;  /* 0x0000000410107c28 */ /* 0x000fe20008000000 */
[----:B---3--:R-:W-:-:S13]  /*3f50*/  ISETP.GE.AND P0, PT, R22, R19, PT ;  /* 0x000000131600720c */ /* 0x008fda0003f06270 */
[----:B------:R-:W-:Y:S05]  /*3f60*/  @P0 BRA `(.L_x_19082) ;  /* 0x0000001000580947 */ /* 0x000fea0003800000 */
[----:B------:R-:W1:Y:S01]  /*3f70*/  LDC.64 R8, c[0x0][0x228] ;  /* 0x00008a00ff087b82 */ /* 0x000e620000000a00 */
[----:B------:R-:W-:Y:S01]  /*3f80*/  IMAD R0, R18, 0x200, R22 ;  /* 0x0000020012007824 */ /* 0x000fe200078e0216 */
[----:B0-----:R-:W-:Y:S01]  /*3f90*/  PRMT R6, R2, 0x9910, RZ ;  /* 0x0000991002067816 */ /* 0x001fe200000000ff */
[----:B------:R-:W-:Y:S01]  /*3fa0*/  ULDC UR4, c[0x0][0x248] ;  /* 0x0000920000047ab9 */ /* 0x000fe20000000800 */
[----:B------:R-:W-:Y:S02]  /*3fb0*/  VIADD R22, R22, 0x80 ;  /* 0x0000008016167836 */ /* 0x000fe40000000000 */
        /* <DEDUP_REMOVED lines=17> */
.L_x_19086:
[----:B------:R-:W0:Y:S02]  /*40d0*/  F2I.S64.F64.TRUNC R4, R4 ;  /* 0x0000000400047311 */ /* 0x000e24000030d900 */
[----:B0-----:R-:W-:-:S05]  /*40e0*/  IMAD.MOV.U32 R3, RZ, RZ, R4 ;  /* 0x000000ffff037224 */ /* 0x001fca00078e0004 */
[----:B------:R0:W-:Y:S01]  /*40f0*/  STG.E.U8 desc[UR36][R8.64], R3 ;  /* 0x0000000308007986 */ /* 0x0001e2000c101124 */
[----:B------:R-:W-:Y:S05]  /*4100*/  BRA `(.L_x_19082) ;  /* 0x0000000c00f07947 */ /* 0x000fea0003800000 */
.L_x_19085:
        /* <DEDUP_REMOVED lines=9> */
.L_x_19089:
[----:B------:R-:W0:Y:S02]  /*41a0*/  F2I.F64.TRUNC R5, R4 ;  /* 0x0000000400057311 */ /* 0x000e24000030d100 */
[----:B0-----:R0:W-:Y:S01]  /*41b0*/  STG.E desc[UR36][R8.64], R5 ;  /* 0x0000000508007986 */ /* 0x0011e2000c101924 */
[----:B------:R-:W-:Y:S05]  /*41c0*/  BRA `(.L_x_19082) ;  /* 0x0000000c00c07947 */ /* 0x000fea0003800000 */
.L_x_19088:
[----:B------:R-:W0:Y:S02]  /*41d0*/  F2I.F64.TRUNC R5, R4 ;  /* 0x0000000400057311 */ /* 0x000e24000030d100 */
[----:B0-----:R0:W-:Y:S01]  /*41e0*/  STG.E.U16 desc[UR36][R8.64], R5 ;  /* 0x0000000508007986 */ /* 0x0011e2000c101524 */
[----:B------:R-:W-:Y:S05]  /*41f0*/  BRA `(.L_x_19082) ;  /* 0x0000000c00b47947 */ /* 0x000fea0003800000 */
.L_x_19084:
        /* <DEDUP_REMOVED lines=13> */
.L_x_19091:
        /* <DEDUP_REMOVED lines=8> */
.L_x_19090:
        /* <DEDUP_REMOVED lines=14> */
.L_x_19093:
        /* <DEDUP_REMOVED lines=9> */
.L_x_19092:
[----:B------:R0:W-:Y:S01]  /*44c0*/  STG.E.64 desc[UR36][R8.64], R4 ;  /* 0x0000000408007986 */ /* 0x0001e2000c101b24 */
[----:B------:R-:W-:Y:S05]  /*44d0*/  BRA `(.L_x_19082) ;  /* 0x0000000800fc7947 */ /* 0x000fea0003800000 */
.L_x_19083:
        /* <DEDUP_REMOVED lines=12> */
.L_x_19096:
[----:B------:R-:W-:-:S05]  /*45a0*/  CS2R R6, SRZ ;  /* 0x0000000000067805 */ /* 0x000fca000001ff00 */
[----:B------:R0:W-:Y:S01]  /*45b0*/  STG.E.128 desc[UR36][R8.64], R4 ;  /* 0x0000000408007986 */ /* 0x0001e2000c101d24 */
[----:B------:R-:W-:Y:S05]  /*45c0*/  BRA `(.L_x_19082) ;  /* 0x0000000800c07947 */ /* 0x000fea0003800000 */
.L_x_19095:
        /* <DEDUP_REMOVED lines=25> */
.L_x_19100:
[----:B------:R-:W-:Y:S05]  /*4760*/  BSYNC B0 ;  /* 0x0000000000007941 */ /* 0x000fea0003800000 */
.L_x_19099:
[----:B------:R-:W-:-:S05]  /*4770*/  LOP3.LUT R7, R0, R7, RZ, 0xfc, !PT ;  /* 0x0000000700077212 */ /* 0x000fca00078efcff */
[----:B------:R0:W-:Y:S01]  /*4780*/  STG.E.U8 desc[UR36][R8.64], R7 ;  /* 0x0000000708007986 */ /* 0x0001e2000c101124 */
[----:B------:R-:W-:Y:S05]  /*4790*/  BRA `(.L_x_19082) ;  /* 0x00000008004c7947 */ /* 0x000fea0003800000 */
.L_x_19098:
        /* <DEDUP_REMOVED lines=17> */
.L_x_19102:
[----:B------:R-:W-:Y:S01]  /*48b0*/  IMAD.MOV.U32 R0, RZ, RZ, 0x7f ;  /* 0x0000007fff007424 */ /* 0x000fe200078e00ff */
[----:B------:R-:W-:-:S04]  /*48c0*/  ISETP.GT.U32.AND P0, PT, R3, 0x7f800000, PT ;  /* 0x7f8000000300780c */ /* 0x000fc80003f04070 */
[----:B------:R-:W-:-:S09]  /*48d0*/  SEL R0, R0, 0x7c, P0 ;  /* 0x0000007c00007807 */ /* 0x000fd20000000000 */
.L_x_19103:
[----:B------:R-:W-:Y:S05]  /*48e0*/  BSYNC B0 ;  /* 0x0000000000007941 */ /* 0x000fea0003800000 */
.L_x_19101:
[----:B------:R-:W-:-:S04]  /*48f0*/  LOP3.LUT R3, R7, 0x80000000, RZ, 0xc0, !PT ;  /* 0x8000000007037812 */ /* 0x000fc800078ec0ff */
[----:B------:R-:W-:-:S04]  /*4900*/  SHF.R.U32.HI R3, RZ, 0x18, R3 ;  /* 0x00000018ff037819 */ /* 0x000fc80000011603 */
[----:B------:R-:W-:-:S05]  /*4910*/  LOP3.LUT R3, R0, R3, RZ, 0xfc, !PT ;  /* 0x0000000300037212 */ /* 0x000fca00078efcff */
[----:B------:R0:W-:Y:S01]  /*4920*/  STG.E.U8 desc[UR36][R8.64], R3 ;  /* 0x0000000308007986 */ /* 0x0001e2000c101124 */
[----:B------:R-:W-:Y:S05]  /*4930*/  BRA `(.L_x_19082) ;  /* 0x0000000400e47947 */ /* 0x000fea0003800000 */
.L_x_19097:
        /* <DEDUP_REMOVED lines=8> */
.L_x_19094:
        /* <DEDUP_REMOVED lines=11> */
.L_x_19106:
        /* <DEDUP_REMOVED lines=21> */
.L_x_19109:
[----:B------:R-:W-:-:S04]  /*4bc0*/  LOP3.LUT R0, R7, 0x80000000, RZ, 0xc0, !PT ;  /* 0x8000000007007812 */ /* 0x000fc800078ec0ff */
[----:B------:R-:W-:-:S04]  /*4bd0*/  SHF.R.U32.HI R0, RZ, 0x18, R0 ;  /* 0x00000018ff007819 */ /* 0x000fc80000011600 */
[----:B------:R-:W-:-:S07]  /*4be0*/  LOP3.LUT R0, R3, R0, RZ, 0xfc, !PT ;  /* 0x0000000003007212 */ /* 0x000fce00078efcff */
.L_x_19108:
[----:B------:R-:W-:Y:S05]  /*4bf0*/  BSYNC B0 ;  /* 0x0000000000007941 */ /* 0x000fea0003800000 */
.L_x_19107:
[----:B------:R4:W-:Y:S01]  /*4c00*/  STG.E.U8 desc[UR36][R8.64], R0 ;  /* 0x0000000008007986 */ /* 0x0009e2000c101124 */
[----:B------:R-:W-:Y:S05]  /*4c10*/  BRA `(.L_x_19082) ;  /* 0x00000004002c7947 */ /* 0x000fea0003800000 */
.L_x_19105:
        /* <DEDUP_REMOVED lines=21> */
.L_x_19112:
[----:B------:R-:W-:-:S04]  /*4d70*/  LOP3.LUT R0, R7, 0x80000000, RZ, 0xc0, !PT ;  /* 0x8000000007007812 */ /* 0x000fc800078ec0ff */
[----:B------:R-:W-:-:S04]  /*4d80*/  SHF.R.U32.HI R0, RZ, 0x18, R0 ;  /* 0x00000018ff007819 */ /* 0x000fc80000011600 */
[----:B------:R-:W-:-:S07]  /*4d90*/  LOP3.LUT R0, R3, R0, RZ, 0xfc, !PT ;  /* 0x0000000003007212 */ /* 0x000fce00078efcff */
.L_x_19111:
[----:B------:R-:W-:Y:S05]  /*4da0*/  BSYNC B0 ;  /* 0x0000000000007941 */ /* 0x000fea0003800000 */
.L_x_19110:
[----:B------:R0:W-:Y:S01]  /*4db0*/  STG.E.U8 desc[UR36][R8.64], R0 ;  /* 0x0000000008007986 */ /* 0x0001e2000c101124 */
[----:B------:R-:W-:Y:S05]  /*4dc0*/  BRA `(.L_x_19082) ;  /* 0x0000000000c07947 */ /* 0x000fea0003800000 */
.L_x_19104:
        /* <DEDUP_REMOVED lines=26> */
.L_x_19087:
        /* <DEDUP_REMOVED lines=16> */
.L_x_19115:
[----:B------:R-:W-:Y:S05]  /*5070*/  BRA `(.L_x_19082) ;  /* 0x0000000000147947 */ /* 0x000fea0003800000 */
.L_x_19114:
[----:B------:R-:W0:Y:S02]  /*5080*/  F2I.U64.F64.TRUNC R4, R4 ;  /* 0x0000000400047311 */ /* 0x000e24000030d800 */
[----:B0-----:R3:W-:Y:S01]  /*5090*/  STG.E.64 desc[UR36][R8.64], R4 ;  /* 0x0000000408007986 */ /* 0x0017e2000c101b24 */
[----:B------:R-:W-:Y:S05]  /*50a0*/  BRA `(.L_x_19082) ;  /* 0x0000000000087947 */ /* 0x000fea0003800000 */
.L_x_19113:
[----:B------:R-:W0:Y:S02]  /*50b0*/  F2I.U32.F64.TRUNC R5, R4 ;  /* 0x0000000400057311 */ /* 0x000e24000030d000 */
[----:B0-----:R1:W-:Y:S02]  /*50c0*/  STG.E desc[UR36][R8.64], R5 ;  /* 0x0000000508007986 */ /* 0x0013e4000c101924 */
.L_x_19082:
[----:B------:R-:W-:Y:S05]  /*50d0*/  BSYNC B6 ;  /* 0x0000000000067941 */ /* 0x000fea0003800000 */
.L_x_19081:
[----:B------:R-:W-:Y:S01]  /*50e0*/  ISETP.GE.AND P0, PT, R22, R19, PT ;  /* 0x000000131600720c */ /* 0x000fe20003f06270 */
[----:B------:R-:W-:-:S12]  /*50f0*/  BSSY B6, `(.L_x_19116) ;  /* 0x0000230000067945 */ /* 0x000fd80003800000 */
[----:B------:R-:W-:Y:S05]  /*5100*/  @P0 BRA `(.L_x_19117) ;  /* 0x0000002000b80947 */ /* 0x000fea0003800000 */
[----:B01-3--:R-:W0:Y:S01]  /*5110*/  LDC.64 R4, c[0x0][0x228] ;  /* 0x00008a00ff047b82 */ /* 0x00be220000000a00 */
[----:B----4-:R-:W-:Y:S01]  /*5120*/  IMAD R0, R18, 0x200, R22 ;  /* 0x0000020012007824 */ /* 0x010fe200078e0216 */
        /* <DEDUP_REMOVED lines=19> */
.L_x_19121:
[----:B------:R-:W0:Y:S02]  /*5260*/  F2I.S64.F64.TRUNC R28, R28 ;  /* 0x0000001c001c7311 */ /* 0x000e24000030d900 */
[----:B0-----:R-:W-:-:S05]  /*5270*/  IMAD.MOV.U32 R3, RZ, RZ, R28 ;  /* 0x000000ffff037224 */ /* 0x001fca00078e001c */
[----:B------:R0:W-:Y:S01]  /*5280*/  STG.E.U8 desc[UR36][R4.64], R3 ;  /* 0x0000000304007986 */ /* 0x0001e2000c101124 */
[----:B------:R-:W-:Y:S05]  /*5290*/  BRA `(.L_x_19123) ;  /* 0x0000000c00f07947 */ /* 0x000fea0003800000 */
.L_x_19120:
        /* <DEDUP_REMOVED lines=9> */
.L_x_19125:
[----:B------:R-:W0:Y:S02]  /*5330*/  F2I.F64.TRUNC R29, R28 ;  /* 0x0000001c001d7311 */ /* 0x000e24000030d100 */
[----:B0-----:R0:W-:Y:S01]  /*5340*/  STG.E desc[UR36][R4.64], R29 ;  /* 0x0000001d04007986 */ /* 0x0011e2000c101924 */
[----:B------:R-:W-:Y:S05]  /*5350*/  BRA `(.L_x_19123) ;  /* 0x0000000c00c07947 */ /* 0x000fea0003800000 */
.L_x_19124:
[----:B------:R-:W0:Y:S02]  /*5360*/  F2I.F64.TRUNC R29, R28 ;  /* 0x0000001c001d7311 */ /* 0x000e24000030d100 */
[----:B0-----:R0:W-:Y:S01]  /*5370*/  STG.E.U16 desc[UR36][R4.64], R29 ;  /* 0x0000001d04007986 */ /* 0x0011e2000c101524 */
[----:B------:R-:W-:Y:S05]  /*5380*/  BRA `(.L_x_19123) ;  /* 0x0000000c00b47947 */ /* 0x000fea0003800000 */
.L_x_19119:
        /* <DEDUP_REMOVED lines=13> */
.L_x_19127:
        /* <DEDUP_REMOVED lines=8> */
.L_x_19126:
        /* <DEDUP_REMOVED lines=14> */
.L_x_19129:
        /* <DEDUP_REMOVED lines=9> */
.L_x_19128:
[----:B------:R0:W-:Y:S01]  /*5650*/  STG.E.64 desc[UR36][R4.64], R28 ;  /* 0x0000001c04007986 */ /* 0x0001e2000c101b24 */
[----:B------:R-:W-:Y:S05]  /*5660*/  BRA `(.L_x_19123) ;  /* 0x0000000800fc7947 */ /* 0x000fea0003800000 */
.L_x_19118:
        /* <DEDUP_REMOVED lines=12> */
.L_x_19132:
[----:B------:R-:W-:-:S05]  /*5730*/  CS2R R30, SRZ ;  /* 0x00000000001e7805 */ /* 0x000fca000001ff00 */
[----:B------:R0:W-:Y:S01]  /*5740*/  STG.E.128 desc[UR36][R4.64], R28 ;  /* 0x0000001c04007986 */ /* 0x0001e2000c101d24 */
[----:B------:R-:W-:Y:S05]  /*5750*/  BRA `(.L_x_19123) ;  /* 0x0000000800c07947 */ /* 0x000fea0003800000 */
.L_x_19131:
        /* <DEDUP_REMOVED lines=25> */
.L_x_19136:
[----:B------:R-:W-:Y:S05]  /*58f0*/  BSYNC B0 ;  /* 0x0000000000007941 */ /* 0x000fea0003800000 */
.L_x_19135:
[----:B------:R-:W-:-:S05]  /*5900*/  LOP3.LUT R7, R0, R7, RZ, 0xfc, !PT ;  /* 0x0000000700077212 */ /* 0x000fca00078efcff */
[----:B------:R0:W-:Y:S01]  /*5910*/  STG.E.U8 desc[UR36][R4.64], R7 ;  /* 0x0000000704007986 */ /* 0x0001e2000c101124 */
[----:B------:R-:W-:Y:S05]  /*5920*/  BRA `(.L_x_19123) ;  /* 0x00000008004c7947 */ /* 0x000fea0003800000 */
.L_x_19134:
        /* <DEDUP_REMOVED lines=17> */
.L_x_19138:
[----:B------:R-:W-:Y:S01]  /*5a40*/  IMAD.MOV.U32 R0, RZ, RZ, 0x7f ;  /* 0x0000007fff007424 */ /* 0x000fe200078e00ff */
[----:B------:R-:W-:-:S04]  /*5a50*/  ISETP.GT.U32.AND P0, PT, R3, 0x7f800000, PT ;  /* 0x7f8000000300780c */ /* 0x000fc80003f04070 */
[----:B------:R-:W-:-:S09]  /*5a60*/  SEL R0, R0, 0x7c, P0 ;  /* 0x0000007c00007807 */ /* 0x000fd20000000000 */
.L_x_19139:
[----:B------:R-:W-:Y:S05]  /*5a70*/  BSYNC B0 ;  /* 0x0000000000007941 */ /* 0x000fea0003800000 */
.L_x_19137:
[----:B------:R-:W-:-:S04]  /*5a80*/  LOP3.LUT R3, R7, 0x80000000, RZ, 0xc0, !PT ;  /* 0x8000000007037812 */ /* 0x000fc800078ec0ff */
[----:B------:R-:W-:-:S04]  /*5a90*/  SHF.R.U32.HI R3, RZ, 0x18, R3 ;  /* 0x00000018ff037819 */ /* 0x000fc80000011603 */
[----:B------:R-:W-:-:S05]  /*5aa0*/  LOP3.LUT R3, R0, R3, RZ, 0xfc, !PT ;  /* 0x0000000300037212 */ /* 0x000fca00078efcff */
[----:B------:R0:W-:Y:S01]  /*5ab0*/  STG.E.U8 desc[UR36][R4.64], R3 ;  /* 0x0000000304007986 */ /* 0x0001e2000c101124 */
[----:B------:R-:W-:Y:S05]  /*5ac0*/  BRA `(.L_x_19123) ;  /* 0x0000000400e47947 */ /* 0x000fea0003800000 */
.L_x_19133:
        /* <DEDUP_REMOVED lines=8> */
.L_x_19130:
        /* <DEDUP_REMOVED lines=11> */
.L_x_19142:
        /* <DEDUP_REMOVED lines=21> */
.L_x_19145:
[----:B------:R-:W-:-:S04]  /*5d50*/  LOP3.LUT R0, R7, 0x80000000, RZ, 0xc0, !PT ;  /* 0x8000000007007812 */ /* 0x000fc800078ec0ff */
[----:B------:R-:W-:-:S04]  /*5d60*/  SHF.R.U32.HI R0, RZ, 0x18, R0 ;  /* 0x00000018ff007819 */ /* 0x000fc80000011600 */
[----:B------:R-:W-:-:S07]  /*5d70*/  LOP3.LUT R0, R3, R0, RZ, 0xfc, !PT ;  /* 0x0000000003007212 */ /* 0x000fce00078efcff */
.L_x_19144:
[----:B------:R-:W-:Y:S05]  /*5d80*/  BSYNC B0 ;  /* 0x0000000000007941 */ /* 0x000fea0003800000 */
.L_x_19143:
[----:B------:R3:W-:Y:S01]  /*5d90*/  STG.E.U8 desc[UR36][R4.64], R0 ;  /* 0x0000000004007986 */ /* 0x0007e2000c101124 */
[----:B------:R-:W-:Y:S05]  /*5da0*/  BRA `(.L_x_19123) ;  /* 0x00000004002c7947 */ /* 0x000fea0003800000 */
.L_x_19141:
        /* <DEDUP_REMOVED lines=21> */
.L_x_19148:
[----:B------:R-:W-:-:S04]  /*5f00*/  LOP3.LUT R0, R7, 0x80000000, RZ, 0xc0, !PT ;  /* 0x8000000007007812 */ /* 0x000fc800078ec0ff */
[----:B------:R-:W-:-:S04]  /*5f10*/  SHF.R.U32.HI R0, RZ, 0x18, R0 ;  /* 0x00000018ff007819 */ /* 0x000fc80000011600 */
[----:B------:R-:W-:-:S07]  /*5f20*/  LOP3.LUT R0, R3, R0, RZ, 0xfc, !PT ;  /* 0x0000000003007212 */ /* 0x000fce00078efcff */
.L_x_19147:
[----:B------:R-:W-:Y:S05]  /*5f30*/  BSYNC B0 ;  /* 0x0000000000007941 */ /* 0x000fea0003800000 */
.L_x_19146:
[----:B------:R0:W-:Y:S01]  /*5f40*/  STG.E.U8 desc[UR36][R4.64], R0 ;  /* 0x0000000004007986 */ /* 0x0001e2000c101124 */
[----:B------:R-:W-:Y:S05]  /*5f50*/  BRA `(.L_x_19123) ;  /* 0x0000000000c07947 */ /* 0x000fea0003800000 */
.L_x_19140:
        /* <DEDUP_REMOVED lines=26> */
.L_x_19122:
        /* <DEDUP_REMOVED lines=16> */
.L_x_19151:
[----:B------:R-:W-:Y:S05]  /*6200*/  BRA `(.L_x_19123) ;  /* 0x0000000000147947 */ /* 0x000fea0003800000 */
.L_x_19150:
[----:B------:R-:W0:Y:S02]  /*6210*/  F2I.U64.F64.TRUNC R28, R28 ;  /* 0x0000001c001c7311 */ /* 0x000e24000030d800 */
[----:B0-----:R2:W-:Y:S01]  /*6220*/  STG.E.64 desc[UR36][R4.64], R28 ;  /* 0x0000001c04007986 */ /* 0x0015e2000c101b24 */
[----:B------:R-:W-:Y:S05]  /*6230*/  BRA `(.L_x_19123) ;  /* 0x0000000000087947 */ /* 0x000fea0003800000 */
.L_x_19149:
[----:B------:R-:W0:Y:S02]  /*6240*/  F2I.U32.F64.TRUNC R29, R28 ;  /* 0x0000001c001d7311 */ /* 0x000e24000030d000 */
[----:B0-----:R0:W-:Y:S02]  /*6250*/  STG.E desc[UR36][R4.64], R29 ;  /* 0x0000001d04007986 */ /* 0x0011e4000c101924 */
.L_x_19123:
        /* <DEDUP_REMOVED lines=24> */
.L_x_19155:
[----:B------:R-:W0:Y:S02]  /*63e0*/  F2I.S64.F64.TRUNC R24, R24 ;  /* 0x0000001800187311 */ /* 0x000e24000030d900 */
[----:B0-----:R-:W-:-:S05]  /*63f0*/  IMAD.MOV.U32 R3, RZ, RZ, R24 ;  /* 0x000000ffff037224 */ /* 0x001fca00078e0018 */
[----:B------:R3:W-:Y:S01]  /*6400*/  STG.E.U8 desc[UR36][R4.64], R3 ;  /* 0x0000000304007986 */ /* 0x0007e2000c101124 */
[----:B------:R-:W-:Y:S05]  /*6410*/  BRA `(.L_x_19157) ;  /* 0x0000000c00f07947 */ /* 0x000fea0003800000 */
.L_x_19154:
        /* <DEDUP_REMOVED lines=9> */
.L_x_19159:
[----:B------:R-:W0:Y:S02]  /*64b0*/  F2I.F64.TRUNC R25, R24 ;  /* 0x0000001800197311 */ /* 0x000e24000030d100 */
[----:B0-----:R2:W-:Y:S01]  /*64c0*/  STG.E desc[UR36][R4.64], R25 ;  /* 0x0000001904007986 */ /* 0x0015e2000c101924 */
[----:B------:R-:W-:Y:S05]  /*64d0*/  BRA `(.L_x_19157) ;  /* 0x0000000c00c07947 */ /* 0x000fea0003800000 */
.L_x_19158:
[----:B------:R-:W0:Y:S02]  /*64e0*/  F2I.F64.TRUNC R25, R24 ;  /* 0x0000001800197311 */ /* 0x000e24000030d100 */
[----:B0-----:R0:W-:Y:S01]  /*64f0*/  STG.E.U16 desc[UR36][R4.64], R25 ;  /* 0x0000001904007986 */ /* 0x0011e2000c101524 */
[----:B------:R-:W-:Y:S05]  /*6500*/  BRA `(.L_x_19157) ;  /* 0x0000000c00b47947 */ /* 0x000fea0003800000 */
.L_x_19153:
        /* <DEDUP_REMOVED lines=13> */
.L_x_19161:
        /* <DEDUP_REMOVED lines=8> */
.L_x_19160:
        /* <DEDUP_REMOVED lines=14> */
.L_x_19163:
        /* <DEDUP_REMOVED lines=9> */
.L_x_19162:
[----:B------:R0:W-:Y:S01]  /*67d0*/  STG.E.64 desc[UR36][R4.64], R24 ;  /* 0x0000001804007986 */ /* 0x0001e2000c101b24 */
[----:B------:R-:W-:Y:S05]  /*67e0*/  BRA `(.L_x_19157) ;  /* 0x0000000800fc7947 */ /* 0x000fea0003800000 */
.L_x_19152:
        /* <DEDUP_REMOVED lines=12> */
.L_x_19166:
[----:B------:R-:W-:-:S05]  /*68b0*/  CS2R R26, SRZ ;  /* 0x00000000001a7805 */ /* 0x000fca000001ff00 */
[----:B------:R0:W-:Y:S01]  /*68c0*/  STG.E.128 desc[UR36][R4.64], R24 ;  /* 0x0000001804007986 */ /* 0x0001e2000c101d24 */
[----:B------:R-:W-:Y:S05]  /*68d0*/  BRA `(.L_x_19157) ;  /* 0x0000000800c07947 */ /* 0x000fea0003800000 */
.L_x_19165:
        /* <DEDUP_REMOVED lines=25> */
.L_x_19170:
[----:B------:R-:W-:Y:S05]  /*6a70*/  BSYNC B0 ;  /* 0x0000000000007941 */ /* 0x000fea0003800000 */
.L_x_19169:
[----:B------:R-:W-:-:S05]  /*6a80*/  LOP3.LUT R7, R0, R7, RZ, 0xfc, !PT ;  /* 0x0000000700077212 */ /* 0x000fca00078efcff */
[----:B------:R0:W-:Y:S01]  /*6a90*/  STG.E.U8 desc[UR36][R4.64], R7 ;  /* 0x0000000704007986 */ /* 0x0001e2000c101124 */
[----:B------:R-:W-:Y:S05]  /*6aa0*/  BRA `(.L_x_19157) ;  /* 0x00000008004c7947 */ /* 0x000fea0003800000 */
.L_x_19168:
        /* <DEDUP_REMOVED lines=17> */
.L_x_19172:
[----:B------:R-:W-:Y:S01]  /*6bc0*/  IMAD.MOV.U32 R0, RZ, RZ, 0x7f ;  /* 0x0000007fff007424 */ /* 0x000fe200078e00ff */
[----:B------:R-:W-:-:S04]  /*6bd0*/  ISETP.GT.U32.AND P0, PT, R3, 0x7f800000, PT ;  /* 0x7f8000000300780c */ /* 0x000fc80003f04070 */
[----:B------:R-:W-:-:S09]  /*6be0*/  SEL R0, R0, 0x7c, P0 ;  /* 0x0000007c00007807 */ /* 0x000fd20000000000 */
.L_x_19173:
[----:B------:R-:W-:Y:S05]  /*6bf0*/  BSYNC B0 ;  /* 0x0000000000007941 */ /* 0x000fea0003800000 */
.L_x_19171:
[----:B------:R-:W-:-:S04]  /*6c00*/  LOP3.LUT R3, R7, 0x80000000, RZ, 0xc0, !PT ;  /* 0x8000000007037812 */ /* 0x000fc800078ec0ff */
[----:B------:R-:W-:-:S04]  /*6c10*/  SHF.R.U32.HI R3, RZ, 0x18, R3 ;  /* 0x00000018ff037819 */ /* 0x000fc80000011603 */
[----:B------:R-:W-:-:S05]  /*6c20*/  LOP3.LUT R3, R0, R3, RZ, 0xfc, !PT ;  /* 0x0000000300037212 */ /* 0x000fca00078efcff */
[----:B------:R0:W-:Y:S01]  /*6c30*/  STG.E.U8 desc[UR36][R4.64], R3 ;  /* 0x0000000304007986 */ /* 0x0001e2000c101124 */
[----:B------:R-:W-:Y:S05]  /*6c40*/  BRA `(.L_x_19157) ;  /* 0x0000000400e47947 */ /* 0x000fea0003800000 */
.L_x_19167:
        /* <DEDUP_REMOVED lines=8> */
.L_x_19164:
        /* <DEDUP_REMOVED lines=11> */
.L_x_19176:
        /* <DEDUP_REMOVED lines=21> */
.L_x_19179:
[----:B------:R-:W-:-:S04]  /*6ed0*/  LOP3.LUT R0, R7, 0x80000000, RZ, 0xc0, !PT ;  /* 0x8000000007007812 */ /* 0x000fc800078ec0ff */
[----:B------:R-:W-:-:S04]  /*6ee0*/  SHF.R.U32.HI R0, RZ, 0x18, R0 ;  /* 0x00000018ff007819 */ /* 0x000fc80000011600 */
[----:B------:R-:W-:-:S07]  /*6ef0*/  LOP3.LUT R0, R3, R0, RZ, 0xfc, !PT ;  /* 0x0000000003007212 */ /* 0x000fce00078efcff */
.L_x_19178:
[----:B------:R-:W-:Y:S05]  /*6f00*/  BSYNC B0 ;  /* 0x0000000000007941 */ /* 0x000fea0003800000 */
.L_x_19177:
[----:B------:R0:W-:Y:S01]  /*6f10*/  STG.E.U8 desc[UR36][R4.64], R0 ;  /* 0x0000000004007986 */ /* 0x0001e2000c101124 */
[----:B------:R-:W-:Y:S05]  /*6f20*/  BRA `(.L_x_19157) ;  /* 0x00000004002c7947 */ /* 0x000fea0003800000 */
.L_x_19175:
        /* <DEDUP_REMOVED lines=21> */
.L_x_19182:
[----:B------:R-:W-:-:S04]  /*7080*/  LOP3.LUT R0, R7, 0x80000000, RZ, 0xc0, !PT ;  /* 0x8000000007007812 */ /* 0x000fc800078ec0ff */
[----:B------:R-:W-:-:S04]  /*7090*/  SHF.R.U32.HI R0, RZ, 0x18, R0 ;  /* 0x00000018ff007819 */ /* 0x000fc80000011600 */
[----:B------:R-:W-:-:S07]  /*70a0*/  LOP3.LUT R0, R3, R0, RZ, 0xfc, !PT ;  /* 0x0000000003007212 */ /* 0x000fce00078efcff */
.L_x_19181:
[----:B------:R-:W-:Y:S05]  /*70b0*/  BSYNC B0 ;  /* 0x0000000000007941 */ /* 0x000fea0003800000 */
.L_x_19180:
[----:B------:R0:W-:Y:S01]  /*70c0*/  STG.E.U8 desc[UR36][R4.64], R0 ;  /* 0x0000000004007986 */ /* 0x0001e2000c101124 */
[----:B------:R-:W-:Y:S05]  /*70d0*/  BRA `(.L_x_19157) ;  /* 0x0000000000c07947 */ /* 0x000fea0003800000 */
.L_x_19174:
        /* <DEDUP_REMOVED lines=26> */
.L_x_19156:
        /* <DEDUP_REMOVED lines=16> */
.L_x_19185:
[----:B------:R-:W-:Y:S05]  /*7380*/  BRA `(.L_x_19157) ;  /* 0x0000000000147947 */ /* 0x000fea0003800000 */
.L_x_19184:
[----:B------:R-:W0:Y:S02]  /*7390*/  F2I.U64.F64.TRUNC R24, R24 ;  /* 0x0000001800187311 */ /* 0x000e24000030d800 */
[----:B0-----:R0:W-:Y:S01]  /*73a0*/  STG.E.64 desc[UR36][R4.64], R24 ;  /* 0x0000001804007986 */ /* 0x0011e2000c101b24 */
[----:B------:R-:W-:Y:S05]  /*73b0*/  BRA `(.L_x_19157) ;  /* 0x0000000000087947 */ /* 0x000fea0003800000 */
.L_x_19183:
[----:B------:R-:W0:Y:S02]  /*73c0*/  F2I.U32.F64.TRUNC R25, R24 ;  /* 0x0000001800197311 */ /* 0x000e24000030d000 */
[----:B0-----:R0:W-:Y:S02]  /*73d0*/  STG.E desc[UR36][R4.64], R25 ;  /* 0x0000001904007986 */ /* 0x0011e4000c101924 */
.L_x_19157:
[----:B------:R-:W-:-:S07]  /*73e0*/  VIADD R22, R22, 0x80 ;  /* 0x0000008016167836 */ /* 0x000fce0000000000 */
.L_x_19117:
[----:B------:R-:W-:Y:S05]  /*73f0*/  BSYNC B6 ;  /* 0x0000000000067941 */ /* 0x000fea0003800000 */
.L_x_19116:
        /* <DEDUP_REMOVED lines=22> */
.L_x_19189:
[----:B------:R-:W0:Y:S02]  /*7560*/  F2I.S64.F64.TRUNC R16, R16 ;  /* 0x0000001000107311 */ /* 0x000e24000030d900 */
[----:B0-----:R-:W-:-:S05]  /*7570*/  IMAD.MOV.U32 R3, RZ, RZ, R16 ;  /* 0x000000ffff037224 */ /* 0x001fca00078e0010 */
[----:B------:R-:W-:Y:S01]  /*7580*/  STG.E.U8 desc[UR36][R4.64], R3 ;  /* 0x0000000304007986 */ /* 0x000fe2000c101124 */
[----:B------:R-:W-:Y:S05]  /*7590*/  EXIT ;  /* 0x000000000000794d */ /* 0x000fea0003800000 */
.L_x_19188:
        /* <DEDUP_REMOVED lines=9> */
.L_x_19192:
[----:B------:R-:W0:Y:S02]  /*7630*/  F2I.F64.TRUNC R17, R16 ;  /* 0x0000001000117311 */ /* 0x000e24000030d100 */
[----:B0-----:R-:W-:Y:S01]  /*7640*/  STG.E desc[UR36][R4.64], R17 ;  /* 0x0000001104007986 */ /* 0x001fe2000c101924 */
[----:B------:R-:W-:Y:S05]  /*7650*/  EXIT ;  /* 0x000000000000794d */ /* 0x000fea0003800000 */
.L_x_19191:
[----:B------:R-:W0:Y:S02]  /*7660*/  F2I.F64.TRUNC R17, R16 ;  /* 0x0000001000117311 */ /* 0x000e24000030d100 */
[----:B0-----:R-:W-:Y:S01]  /*7670*/  STG.E.U16 desc[UR36][R4.64], R17 ;  /* 0x0000001104007986 */ /* 0x001fe2000c101524 */
[----:B------:R-:W-:Y:S05]  /*7680*/  EXIT ;  /* 0x000000000000794d */ /* 0x000fea0003800000 */
.L_x_19187:
        /* <DEDUP_REMOVED lines=13> */
.L_x_19194:
        /* <DEDUP_REMOVED lines=8> */
.L_x_19193:
        /* <DEDUP_REMOVED lines=14> */
.L_x_19196:
        /* <DEDUP_REMOVED lines=9> */
.L_x_19195:
[----:B------:R-:W-:Y:S01]  /*7950*/  STG.E.64 desc[UR36][R4.64], R16 ;  /* 0x0000001004007986 */ /* 0x000fe2000c101b24 */
[----:B------:R-:W-:Y:S05]  /*7960*/  EXIT ;  /* 0x000000000000794d */ /* 0x000fea0003800000 */
.L_x_19186:
        /* <DEDUP_REMOVED lines=12> */
.L_x_19199:
[----:B------:R-:W-:-:S05]  /*7a30*/  CS2R R18, SRZ ;  /* 0x0000000000127805 */ /* 0x000fca000001ff00 */
[----:B------:R-:W-:Y:S01]  /*7a40*/  STG.E.128 desc[UR36][R4.64], R16 ;  /* 0x0000001004007986 */ /* 0x000fe2000c101d24 */
[----:B------:R-:W-:Y:S05]  /*7a50*/  EXIT ;  /* 0x000000000000794d */ /* 0x000fea0003800000 */
.L_x_19198:
        /* <DEDUP_REMOVED lines=25> */
.L_x_19203:
[----:B------:R-:W-:Y:S05]  /*7bf0*/  BSYNC B0 ;  /* 0x0000000000007941 */ /* 0x000fea0003800000 */
.L_x_19202:
[----:B------:R-:W-:-:S05]  /*7c00*/  LOP3.LUT R3, R0, R3, RZ, 0xfc, !PT ;  /* 0x0000000300037212 */ /* 0x000fca00078efcff */
[----:B------:R-:W-:Y:S01]  /*7c10*/  STG.E.U8 desc[UR36][R4.64], R3 ;  /* 0x0000000304007986 */ /* 0x000fe2000c101124 */
[----:B------:R-:W-:Y:S05]  /*7c20*/  EXIT ;  /* 0x000000000000794d */ /* 0x000fea0003800000 */
.L_x_19201:
        /* <DEDUP_REMOVED lines=17> */
.L_x_19205:
[----:B------:R-:W-:Y:S01]  /*7d40*/  IMAD.MOV.U32 R0, RZ, RZ, 0x7f ;  /* 0x0000007fff007424 */ /* 0x000fe200078e00ff */
[----:B------:R-:W-:-:S04]  /*7d50*/  ISETP.GT.U32.AND P0, PT, R2, 0x7f800000, PT ;  /* 0x7f8000000200780c */ /* 0x000fc80003f04070 */
[----:B------:R-:W-:-:S09]  /*7d60*/  SEL R0, R0, 0x7c, P0 ;  /* 0x0000007c00007807 */ /* 0x000fd20000000000 */
.L_x_19206:
[----:B------:R-:W-:Y:S05]  /*7d70*/  BSYNC B0 ;  /* 0x0000000000007941 */ /* 0x000fea0003800000 */
.L_x_19204:
[----:B------:R-:W-:-:S04]  /*7d80*/  LOP3.LUT R2, R3, 0x80000000, RZ, 0xc0, !PT ;  /* 0x8000000003027812 */ /* 0x000fc800078ec0ff */
[----:B------:R-:W-:-:S04]  /*7d90*/  SHF.R.U32.HI R3, RZ, 0x18, R2 ;  /* 0x00000018ff037819 */ /* 0x000fc80000011602 */
[----:B------:R-:W-:-:S05]  /*7da0*/  LOP3.LUT R3, R0, R3, RZ, 0xfc, !PT ;  /* 0x0000000300037212 */ /* 0x000fca00078efcff */
[----:B------:R-:W-:Y:S01]  /*7db0*/  STG.E.U8 desc[UR36][R4.64], R3 ;  /* 0x0000000304007986 */ /* 0x000fe2000c101124 */
[----:B------:R-:W-:Y:S05]  /*7dc0*/  EXIT ;  /* 0x000000000000794d */ /* 0x000fea0003800000 */
.L_x_19200:
        /* <DEDUP_REMOVED lines=8> */
.L_x_19197:
        /* <DEDUP_REMOVED lines=11> */
.L_x_19209:
        /* <DEDUP_REMOVED lines=21> */
.L_x_19212:
[----:B------:R-:W-:-:S04]  /*8050*/  LOP3.LUT R2, R7, 0x80000000, RZ, 0xc0, !PT ;  /* 0x8000000007027812 */ /* 0x000fc800078ec0ff */
[----:B------:R-:W-:-:S04]  /*8060*/  SHF.R.U32.HI R3, RZ, 0x18, R2 ;  /* 0x00000018ff037819 */ /* 0x000fc80000011602 */
[----:B------:R-:W-:-:S04]  /*8070*/  LOP3.LUT R0, R0, R3, RZ, 0xfc, !PT ;  /* 0x0000000300007212 */ /* 0x000fc800078efcff */
[----:B------:R-:W-:-:S07]  /*8080*/  PRMT R2, R0, 0x7610, R2 ;  /* 0x0000761000027816 */ /* 0x000fce0000000002 */
.L_x_19211:
[----:B------:R-:W-:Y:S05]  /*8090*/  BSYNC B0 ;  /* 0x0000000000007941 */ /* 0x000fea0003800000 */
.L_x_19210:
[----:B------:R-:W-:Y:S01]  /*80a0*/  STG.E.U8 desc[UR36][R4.64], R2 ;  /* 0x0000000204007986 */ /* 0x000fe2000c101124 */
[----:B------:R-:W-:Y:S05]  /*80b0*/  EXIT ;  /* 0x000000000000794d */ /* 0x000fea0003800000 */
.L_x_19208:
        /* <DEDUP_REMOVED lines=21> */
.L_x_19215:
[----:B------:R-:W-:-:S04]  /*8210*/  LOP3.LUT R2, R7, 0x80000000, RZ, 0xc0, !PT ;  /* 0x8000000007027812 */ /* 0x000fc800078ec0ff */
[----:B------:R-:W-:-:S04]  /*8220*/  SHF.R.U32.HI R3, RZ, 0x18, R2 ;  /* 0x00000018ff037819 */ /* 0x000fc80000011602 */
[----:B------:R-:W-:-:S04]  /*8230*/  LOP3.LUT R0, R0, R3, RZ, 0xfc, !PT ;  /* 0x0000000300007212 */ /* 0x000fc800078efcff */
[----:B------:R-:W-:-:S07]  /*8240*/  PRMT R2, R0, 0x7610, R2 ;  /* 0x0000761000027816 */ /* 0x000fce0000000002 */
.L_x_19214:
[----:B------:R-:W-:Y:S05]  /*8250*/  BSYNC B0 ;  /* 0x0000000000007941 */ /* 0x000fea0003800000 */
.L_x_19213:
[----:B------:R-:W-:Y:S01]  /*8260*/  STG.E.U8 desc[UR36][R4.64], R2 ;  /* 0x0000000204007986 */ /* 0x000fe2000c101124 */
[----:B------:R-:W-:Y:S05]  /*8270*/  EXIT ;  /* 0x000000000000794d */ /* 0x000fea0003800000 */
.L_x_19207:
        /* <DEDUP_REMOVED lines=26> */
.L_x_19190:
        /* <DEDUP_REMOVED lines=16> */
.L_x_19218:
[----:B------:R-:W-:Y:S05]  /*8520*/  EXIT ;  /* 0x000000000000794d */ /* 0x000fea0003800000 */
.L_x_19217:
[----:B------:R-:W0:Y:S02]  /*8530*/  F2I.U64.F64.TRUNC R16, R16 ;  /* 0x0000001000107311 */ /* 0x000e24000030d800 */
[----:B0-----:R-:W-:Y:S01]  /*8540*/  STG.E.64 desc[UR36][R4.64], R16 ;  /* 0x0000001004007986 */ /* 0x001fe2000c101b24 */
[----:B------:R-:W-:Y:S05]  /*8550*/  EXIT ;  /* 0x000000000000794d */ /* 0x000fea0003800000 */
.L_x_19216:
[----:B------:R-:W0:Y:S02]  /*8560*/  F2I.U32.F64.TRUNC R17, R16 ;  /* 0x0000001000117311 */ /* 0x000e24000030d000 */
[----:B0-----:R-:W-:Y:S01]  /*8570*/  STG.E desc[UR36][R4.64], R17 ;  /* 0x0000001104007986 */ /* 0x001fe2000c101924 */
[----:B------:R-:W-:Y:S05]  /*8580*/  EXIT ;  /* 0x000000000000794d */ /* 0x000fea0003800000 */
.L_x_19219:
        /* <DEDUP_REMOVED lines=15> */
.L_x_19480:


//--------------------- .text._ZN2at6native18elementwise_kernelILi128ELi2EZNS0_22gpu_kernel_impl_nocastINS0_13BUnaryFunctorIdddNS0_15binary_internal10MulFunctorIdEEEEEEvRNS_18TensorIteratorBaseERKT_EUliE_EEviT1_ --------------------------
	.section	.text._ZN2at6native18elementwise_kernelILi128ELi2EZNS0_22gpu_kernel_impl_nocastINS0_13BUnaryFunctorIdddNS0_15binary_internal10MulFunctorIdEEEEEEvRNS_18TensorIteratorBaseERKT_EUliE_EEviT1_,"ax",@progbits
	.align	128
        .global         _ZN2at6native18elementwise_kernelILi128ELi2EZNS0_22gpu_kernel_impl_nocastINS0_13BUnaryFunctorIdddNS0_15binary_internal10MulFunctorIdEEEEEEvRNS_18TensorIteratorBaseERKT_EUliE_EEviT1_
        .type           _ZN2at6native18elementwise_kernelILi128ELi2EZNS0_22gpu_kernel_impl_nocastINS0_13BUnaryFunctorIdddNS0_15binary_internal10MulFunctorIdEEEEEEvRNS_18TensorIteratorBaseERKT_EUliE_EEviT1_,@function
        .size           _ZN2at6native18elementwise_kernelILi128ELi2EZNS0_22gpu_kernel_impl_nocastINS0_13BUnaryFunctorIdddNS0_15binary_internal10MulFunctorIdEEEEEEvRNS_18TensorIteratorBaseERKT_EUliE_EEviT1_,(.L_x_19481 - _ZN2at6native18elementwise_kernelILi128ELi2EZNS0_22gpu_kernel_impl_nocastINS0_13BUnaryFunctorIdddNS0_15binary_internal10MulFunctorIdEEEEEEvRNS_18TensorIteratorBaseERKT_EUliE_EEviT1_)
        .other          _ZN2at6native18elementwise_kernelILi128ELi2EZNS0_22gpu_kernel_impl_nocastINS0_13BUnaryFunctorIdddNS0_15binary_internal10MulFunctorIdEEEEEEvRNS_18TensorIteratorBaseERKT_EUliE_EEviT1_,@"STO_CUDA_ENTRY STV_DEFAULT"
_ZN2at6native18elementwise_kernelILi128ELi2EZNS0_22gpu_kernel_impl_nocastINS0_13BUnaryFunctorIdddNS0_15binary_internal10MulFunctorIdEEEEEEvRNS_18TensorIteratorBaseERKT_EUliE_EEviT1_:
.text._ZN2at6native18elementwise_kernelILi128ELi2EZNS0_22gpu_kernel_impl_nocastINS0_13BUnaryFunctorIdddNS0_15binary_internal10MulFunctorIdEEEEEEvRNS_18TensorIteratorBaseERKT_EUliE_EEviT1_:
        /* <DEDUP_REMOVED lines=312> */
.L_x_19222:
[----:B------:R-:W-:Y:S01]  /*1380*/  ULDC.64 UR8, c[0x0][0x418] ;  /* 0x0001060000087ab9 */ /* 0x000fe20000000a00 */
[----:B------:R-:W-:Y:S01]  /*1390*/  ULDC.64 UR10, c[0x0][0x428] ;  /* 0x00010a00000a7ab9 */ /* 0x000fe20000000a00 */
[----:B------:R-:W-:-:S04]  /*13a0*/  IADD3 R6, P0, R2, UR8, RZ ;  /* 0x0000000802067c10 */ /* 0x000fc8000ff1e0ff */
[----:B------:R-:W-:Y:S01]  /*13b0*/  IADD3.X R7, RZ, UR9, RZ, P0, !PT ;  /* 0x00000009ff077c10 */ /* 0x000fe200087fe4ff */
[----:B------:R-:W-:-:S04]  /*13c0*/  ULDC.64 UR8, c[0x0][0x410] ;  /* 0x0001040000087ab9 */ /* 0x000fc80000000a00 */
[----:B------:R-:W2:Y:S01]  /*13d0*/  LDG.E.64 R4, desc[UR4][R6.64] ;  /* 0x0000000406047981 */ /* 0x000ea2000c1e1b00 */
[----:B------:R-:W-:Y:S01]  /*13e0*/  IADD3 R2, P0, R3, UR8, RZ ;  /* 0x0000000803027c10 */ /* 0x000fe2000ff1e0ff */
[----:B------:R-:W-:-:S03]  /*13f0*/  VIADD R9, R0, 0x80 ;  /* 0x0000008000097836 */ /* 0x000fc60000000000 */
[----:B------:R-:W-:Y:S01]  /*1400*/  IADD3.X R3, RZ, UR9, RZ, P0, !PT ;  /* 0x00000009ff037c10 */ /* 0x000fe200087fe4ff */
[----:B--2---:R-:W-:-:S07]  /*1410*/  DMUL R4, R4, UR10 ;  /* 0x0000000a04047c28 */ /* 0x004fce0008000000 */
[----:B------:R0:W-:Y:S04]  /*1420*/  STG.E.64 desc[UR4][R2.64], R4 ;  /* 0x0000000402007986 */ /* 0x0001e8000c101b04 */
.L_x_19221:
[----:B------:R-:W-:Y:S05]  /*1430*/  BSYNC B0 ;  /* 0x0000000000007941 */ /* 0x000fea0003800000 */
.L_x_19220:
[----:B------:R-:W-:-:S13]  /*1440*/  ISETP.GE.AND P0, PT, R9, UR6, PT ;  /* 0x0000000609007c0c */ /* 0x000fda000bf06270 */
[----:B------:R-:W-:Y:S05]  /*1450*/  @P0 EXIT ;  /* 0x000000000000094d */ /* 0x000fea0003800000 */
[----:B------:R-:W1:Y:S01]  /*1460*/  LDC R8, c[0x0][0x218] ;  /* 0x00008600ff087b82 */ /* 0x000e620000000800 */
[----:B0-----:R-:W-:Y:S01]  /*1470*/  HFMA2.MMA R3, -RZ, RZ, 0, 0 ;  /* 0x00000000ff037435 */ /* 0x001fe200000001ff */
[----:B------:R-:W-:Y:S02]  /*1480*/  MOV R0, RZ ;  /* 0x000000ff00007202 */ /* 0x000fe40000000f00 */
        /* <DEDUP_REMOVED lines=300> */
.L_x_19223:
[----:B------:R-:W-:Y:S01]  /*2750*/  ULDC.64 UR6, c[0x0][0x418] ;  /* 0x0001060000067ab9 */ /* 0x000fe20000000a00 */
[----:B------:R-:W-:Y:S01]  /*2760*/  ULDC.64 UR8, c[0x0][0x428] ;  /* 0x00010a0000087ab9 */ /* 0x000fe20000000a00 */
[----:B------:R-:W-:-:S04]  /*2770*/  IADD3 R6, P0, R0, UR6, RZ ;  /* 0x0000000600067c10 */ /* 0x000fc8000ff1e0ff */
[----:B------:R-:W-:Y:S01]  /*2780*/  IADD3.X R7, RZ, UR7, RZ, P0, !PT ;  /* 0x00000007ff077c10 */ /* 0x000fe200087fe4ff */
[----:B------:R-:W-:-:S04]  /*2790*/  ULDC.64 UR6, c[0x0][0x410] ;  /* 0x0001040000067ab9 */ /* 0x000fc80000000a00 */
[----:B------:R-:W2:Y:S01]  /*27a0*/  LDG.E.64 R4, desc[UR4][R6.64] ;  /* 0x0000000406047981 */ /* 0x000ea2000c1e1b00 */
[----:B------:R-:W-:-:S04]  /*27b0*/  IADD3 R2, P0, R3, UR6, RZ ;  /* 0x0000000603027c10 */ /* 0x000fc8000ff1e0ff */
[----:B------:R-:W-:Y:S01]  /*27c0*/  IADD3.X R3, RZ, UR7, RZ, P0, !PT ;  /* 0x00000007ff037c10 */ /* 0x000fe200087fe4ff */
[----:B--2---:R-:W-:-:S07]  /*27d0*/  DMUL R4, R4, UR8 ;  /* 0x0000000804047c28 */ /* 0x004fce0008000000 */
[----:B------:R-:W-:Y:S01]  /*27e0*/  STG.E.64 desc[UR4][R2.64], R4 ;  /* 0x0000000402007986 */ /* 0x000fe2000c101b04 */
[----:B------:R-:W-:Y:S05]  /*27f0*/  EXIT ;  /* 0x000000000000794d */ /* 0x000fea0003800000 */
.L_x_19224:
        /* <DEDUP_REMOVED lines=16> */
.L_x_19481:


//--------------------- .text._ZN2at6native27unrolled_elementwise_kernelINS0_13BUnaryFunctorIdddNS0_15binary_internal10MulFunctorIdEEEESt5arrayIPcLm2EELi4E23TrivialOffsetCalculatorILi1EjESB_NS0_6memory15LoadWithoutCastENSC_16StoreWithoutCastEEEviT_T0_T2_T3_T4_T5_ --------------------------
	.section	.text._ZN2at6native27unrolled_elementwise_kernelINS0_13BUnaryFunctorIdddNS0_15binary_internal10MulFunctorIdEEEESt5arrayIPcLm2EELi4E23TrivialOffsetCalculatorILi1EjESB_NS0_6memory15LoadWithoutCastENSC_16StoreWithoutCastEEEviT_T0_T2_T3_T4_T5_,"ax",@progbits
	.align	128
        .global         _ZN2at6native27unrolled_elementwise_kernelINS0_13BUnaryFunctorIdddNS0_15binary_internal10MulFunctorIdEEEESt5arrayIPcLm2EELi4E23TrivialOffsetCalculatorILi1EjESB_NS0_6memory15LoadWithoutCastENSC_16StoreWithoutCastEEEviT_T0_T2_T3_T4_T5_
        .type           _ZN2at6native27unrolled_elementwise_kernelINS0_13BUnaryFunctorIdddNS0_15binary_internal10MulFunctorIdEEEESt5arrayIPcLm2EELi4E23TrivialOffsetCalculatorILi1EjESB_NS0_6memory15LoadWithoutCastENSC_16StoreWithoutCastEEEviT_T0_T2_T3_T4_T5_,@function
        .size           _ZN2at6native27unrolled_elementwise_kernelINS0_13BUnaryFunctorIdddNS0_15binary_internal10MulFunctorIdEEEESt5arrayIPcLm2EELi4E23TrivialOffsetCalculatorILi1EjESB_NS0_6memory15LoadWithoutCastENSC_16StoreWithoutCastEEEviT_T0_T2_T3_T4_T5_,(.L_x_19482 - _ZN2at6native27unrolled_elementwise_kernelINS0_13BUnaryFunctorIdddNS0_15binary_internal10MulFunctorIdEEEESt5arrayIPcLm2EELi4E23TrivialOffsetCalculatorILi1EjESB_NS0_6memory15LoadWithoutCastENSC_16StoreWithoutCastEEEviT_T0_T2_T3_T4_T5_)
        .other          _ZN2at6native27unrolled_elementwise_kernelINS0_13BUnaryFunctorIdddNS0_15binary_internal10MulFunctorIdEEEESt5arrayIPcLm2EELi4E23TrivialOffsetCalculatorILi1EjESB_NS0_6memory15LoadWithoutCastENSC_16StoreWithoutCastEEEviT_T0_T2_T3_T4_T5_,@"STO_CUDA_ENTRY STV_DEFAULT"
_ZN2at6native27unrolled_elementwise_kernelINS0_13BUnaryFunctorIdddNS0_15binary_internal10MulFunctorIdEEEESt5arrayIPcLm2EELi4E23TrivialOffsetCalculatorILi1EjESB_NS0_6memory15LoadWithoutCastENSC_16StoreWithoutCastEEEviT_T0_T2_T3_T4_T5_:
.text._ZN2at6native27unrolled_elementwise_kernelINS0_13BUnaryFunctorIdddNS0_15binary_internal10MulFunctorIdEEEESt5arrayIPcLm2EELi4E23TrivialOffsetCalculatorILi1EjESB_NS0_6memory15LoadWithoutCastENSC_16StoreWithoutCastEEEviT_T0_T2_T3_T4_T5_:
[----:B------:R-:W-:Y:S01]  /*0000*/  LDC R1, c[0x0][0x28] ;  /* 0x00000a00ff017b82 */ /* 0x000fe20000000800 */
[----:B------:R-:W0:Y:S07]  /*0010*/  S2R R0, SR_CTAID.X ;  /* 0x0000000000007919 */ /* 0x000e2e0000002500 */
[----:B------:R-:W0:Y:S01]  /*0020*/  LDC R5, c[0x0][0x210] ;  /* 0x00008400ff057b82 */ /* 0x000e220000000800 */
[----:B------:R-:W-:Y:S01]  /*0030*/  ULDC.64 UR4, c[0x0][0x208] ;  /* 0x0000820000047ab9 */ /* 0x000fe20000000a00 */
[----:B------:R-:W-:Y:S01]  /*0040*/  ULDC.64 UR6, c[0x0][0x220] ;  /* 0x0000880000067ab9 */ /* 0x000fe20000000a00 */
[----:B------:R-:W1:Y:S01]  /*0050*/  S2R R3, SR_TID.X ;  /* 0x0000000000037919 */ /* 0x000e620000002100 */
[----:B0-----:R-:W-:Y:S01]  /*0060*/  IMAD R2, R0, -0x200, R5 ;  /* 0xfffffe0000027824 */ /* 0x001fe200078e0205 */
[----:B-1----:R-:W-:Y:S01]  /*0070*/  IADD3 R12, R3, 0x80, RZ ;  /* 0x00000080030c7810 */ /* 0x002fe20007ffe0ff */
[----:B------:R-:W-:-:S03]  /*0080*/  IMAD.MOV.U32 R11, RZ, RZ, R3 ;  /* 0x000000ffff0b7224 */ /* 0x000fc600078e0003 */
[----:B------:R-:W-:-:S13]  /*0090*/  ISETP.GE.AND P0, PT, R3, R2, PT ;  /* 0x000000020300720c */ /* 0x000fda0003f06270 */
[----:B------:R-:W-:Y:S01]  /*00a0*/  @!P0 IMAD.MOV.U32 R11, RZ, RZ, R12 ;  /* 0x000000ffff0b8224 */ /* 0x000fe200078e000c */
[----:B------:R-:W0:Y:S01]  /*00b0*/  @!P0 LDC.64 R16, c[0x0][0x230] ;  /* 0x00008c00ff108b82 */ /* 0x000e220000000a00 */
[----:B------:R-:W-:-:S03]  /*00c0*/  @!P0 LEA R9, R0, R3, 0x9 ;  /* 0x0000000300098211 */ /* 0x000fc600078e48ff */
[----:B------:R-:W-:-:S04]  /*00d0*/  ISETP.GE.AND P1, PT, R11, R2, PT ;  /* 0x000000020b00720c */ /* 0x000fc80003f26270 */
[----:B------:R-:W1:Y:S09]  /*00e0*/  @!P0 LDC.64 R20, c[0x0][0x228] ;  /* 0x00008a00ff148b82 */ /* 0x000e720000000a00 */
[----:B------:R-:W-:Y:S01]  /*00f0*/  @!P1 LEA R13, R0, R11, 0x9 ;  /* 0x0000000b000d9211 */ /* 0x000fe200078e48ff */
[----:B------:R-:W-:Y:S01]  /*0100*/  @!P1 VIADD R11, R11, 0x80 ;  /* 0x000000800b0b9836 */ /* 0x000fe20000000000 */
[----:B------:R-:W2:Y:S04]  /*0110*/  @!P1 LDC.64 R14, c[0x0][0x230] ;  /* 0x00008c00ff0e9b82 */ /* 0x000ea80000000a00 */
[----:B------:R-:W-:Y:S01]  /*0120*/  ISETP.GE.AND P3, PT, R11, R2, PT ;  /* 0x000000020b00720c */ /* 0x000fe20003f66270 */
[----:B0-----:R-:W-:Y:S01]  /*0130*/  @!P0 IMAD.WIDE.U32 R16, R9, 0x8, R16 ;  /* 0x0000000809108825 */ /* 0x001fe200078e0010 */
[----:B------:R-:W-:-:S06]  /*0140*/  CS2R R8, SRZ ;  /* 0x0000000000087805 */ /* 0x000fcc000001ff00 */
[----:B------:R-:W3:Y:S05]  /*0150*/  @!P0 LDG.E.64 R8, desc[UR4][R16.64] ;  /* 0x0000000410088981 */ /* 0x000eea000c1e1b00 */
[----:B------:R-:W-:Y:S01]  /*0160*/  @!P3 LEA R23, R0, R11, 0x9 ;  /* 0x0000000b0017b211 */ /* 0x000fe200078e48ff */
[----:B------:R-:W-:Y:S01]  /*0170*/  @!P3 VIADD R11, R11, 0x80 ;  /* 0x000000800b0bb836 */ /* 0x000fe20000000000 */
[----:B------:R-:W0:Y:S04]  /*0180*/  @!P3 LDC.64 R4, c[0x0][0x230] ;  /* 0x00008c00ff04bb82 */ /* 0x000e280000000a00 */
[----:B------:R-:W-:Y:S01]  /*0190*/  ISETP.GE.AND P2, PT, R11, R2, PT ;  /* 0x000000020b00720c */ /* 0x000fe20003f46270 */
[----:B--2---:R-:W-:-:S12]  /*01a0*/  @!P1 IMAD.WIDE.U32 R14, R13, 0x8, R14 ;  /* 0x000000080d0e9825 */ /* 0x004fd800078e000e */
[----:B------:R-:W2:Y:S01]  /*01b0*/  @!P2 LDC.64 R6, c[0x0][0x230] ;  /* 0x00008c00ff06ab82 */ /* 0x000ea20000000a00 */
[----:B------:R-:W-:Y:S01]  /*01c0*/  @!P2 IMAD R19, R0, 0x200, R11 ;  /* 0x000002000013a824 */ /* 0x000fe200078e020b */
[----:B------:R-:W-:Y:S01]  /*01d0*/  CS2R R10, SRZ ;  /* 0x00000000000a7805 */ /* 0x000fe2000001ff00 */
[----:B0-----:R-:W-:Y:S01]  /*01e0*/  @!P3 IMAD.WIDE.U32 R22, R23, 0x8, R4 ;  /* 0x000000081716b825 */ /* 0x001fe200078e0004 */
[----:B------:R-:W-:-:S04]  /*01f0*/  CS2R R4, SRZ ;  /* 0x0000000000047805 */ /* 0x000fc8000001ff00 */
[----:B------:R-:W4:Y:S04]  /*0200*/  @!P1 LDG.E.64 R10, desc[UR4][R14.64] ;  /* 0x000000040e0a9981 */ /* 0x000f28000c1e1b00 */
[----:B------:R-:W5:Y:S01]  /*0210*/  @!P3 LDG.E.64 R4, desc[UR4][R22.64] ;  /* 0x000000041604b981 */ /* 0x000f62000c1e1b00 */
[----:B--2---:R-:W-:Y:S01]  /*0220*/  @!P2 IMAD.WIDE.U32 R18, R19, 0x8, R6 ;  /* 0x000000081312a825 */ /* 0x004fe200078e0006 */
[----:B------:R-:W-:-:S06]  /*0230*/  CS2R R6, SRZ ;  /* 0x0000000000067805 */ /* 0x000fcc000001ff00 */
[----:B------:R-:W2:Y:S01]  /*0240*/  @!P2 LDG.E.64 R6, desc[UR4][R18.64] ;  /* 0x000000041206a981 */ /* 0x000ea2000c1e1b00 */
[-C--:B------:R-:W-:Y:S02]  /*0250*/  MOV R13, R3.reuse ;  /* 0x00000003000d7202 */ /* 0x080fe40000000f00 */
[----:B------:R-:W-:Y:S01]  /*0260*/  @!P0 LEA R3, R0, R3, 0x9 ;  /* 0x0000000300038211 */ /* 0x000fe200078e48ff */
[----:B------:R-:W-:-:S05]  /*0270*/  @!P0 IMAD.MOV.U32 R13, RZ, RZ, R12 ;  /* 0x000000ffff0d8224 */ /* 0x000fca00078e000c */
[----:B------:R-:W-:Y:S01]  /*0280*/  ISETP.GE.AND P1, PT, R13, R2, PT ;  /* 0x000000020d00720c */ /* 0x000fe20003f26270 */
[----:B------:R-:W-:Y:S01]  /*0290*/  BSSY B0, `(.L_x_19225) ;  /* 0x0000012000007945 */ /* 0x000fe20003800000 */
[----:B---3--:R-:W-:Y:S01]  /*02a0*/  DMUL R16, R8, UR6 ;  /* 0x0000000608107c28 */ /* 0x008fe20008000000 */
[----:B-1----:R-:W-:-:S06]  /*02b0*/  @!P0 IMAD.WIDE.U32 R8, R3, 0x8, R20 ;  /* 0x0000000803088825 */ /* 0x002fcc00078e0014 */
[----:B------:R0:W-:Y:S01]  /*02c0*/  @!P0 STG.E.64 desc[UR4][R8.64], R16 ;  /* 0x0000001008008986 */ /* 0x0001e2000c101b04 */
[----:B----4-:R-:W-:Y:S02]  /*02d0*/  DMUL R10, R10, UR6 ;  /* 0x000000060a0a7c28 */ /* 0x010fe40008000000 */
[----:B-----5:R-:W-:Y:S02]  /*02e0*/  DMUL R14, R4, UR6 ;  /* 0x00000006040e7c28 */ /* 0x020fe40008000000 */
[----:B--2---:R-:W-:Y:S01]  /*02f0*/  DMUL R6, R6, UR6 ;  /* 0x0000000606067c28 */ /* 0x004fe20008000000 */
[----:B0-----:R-:W-:Y:S10]  /*0300*/  @P1 BRA `(.L_x_19226) ;  /* 0x0000000000281947 */ /* 0x001ff40003800000 */
[----:B------:R-:W0:Y:S01]  /*0310*/  LDC.64 R8, c[0x0][0x228] ;  /* 0x00008a00ff087b82 */ /* 0x000e220000000a00 */
[----:B------:R-:W-:Y:S01]  /*0320*/  IMAD R5, R0, 0x200, R13 ;  /* 0x0000020000057824 */ /* 0x000fe200078e020d */
[----:B------:R-:W-:-:S04]  /*0330*/  IADD3 R13, R13, 0x80, RZ ;  /* 0x000000800d0d7810 */ /* 0x000fc80007ffe0ff */
[----:B------:R-:W-:-:S13]  /*0340*/  ISETP.GE.AND P0, PT, R13, R2, PT ;  /* 0x000000020d00720c */ /* 0x000fda0003f06270 */
[----:B------:R-:W-:Y:S01]  /*0350*/  @!P0 IMAD R3, R0, 0x200, R13 ;  /* 0x0000020000038824 */ /* 0x000fe200078e020d */
[----:B------:R-:W-:Y:S01]  /*0360*/  @!P0 IADD3 R13, R13, 0x80, RZ ;  /* 0x000000800d0d8810 */ /* 0x000fe20007ffe0ff */
[----:B0-----:R-:W-:-:S04]  /*0370*/  IMAD.WIDE.U32 R4, R5, 0x8, R8 ;  /* 0x0000000805047825 */ /* 0x001fc800078e0008 */
[----:B------:R-:W-:Y:S01]  /*0380*/  @!P0 IMAD.WIDE.U32 R8, R3, 0x8, R8 ;  /* 0x0000000803088825 */ /* 0x000fe200078e0008 */
[----:B------:R0:W-:Y:S04]  /*0390*/  STG.E.64 desc[UR4][R4.64], R10 ;  /* 0x0000000a04007986 */ /* 0x0001e8000c101b04 */
[----:B------:R0:W-:Y:S02]  /*03a0*/  @!P0 STG.E.64 desc[UR4][R8.64], R14 ;  /* 0x0000000e08008986 */ /* 0x0001e4000c101b04 */
.L_x_19226:
[----:B------:R-:W-:Y:S05]  /*03b0*/  BSYNC B0 ;  /* 0x0000000000007941 */ /* 0x000fea0003800000 */
.L_x_19225:
[----:B------:R-:W-:-:S13]  /*03c0*/  ISETP.GE.AND P0, PT, R13, R2, PT ;  /* 0x000000020d00720c */ /* 0x000fda0003f06270 */
[----:B------:R-:W-:Y:S05]  /*03d0*/  @P0 EXIT ;  /* 0x000000000000094d */ /* 0x000fea0003800000 */
[----:B------:R-:W1:Y:S01]  /*03e0*/  LDC.64 R2, c[0x0][0x228] ;  /* 0x00008a00ff027b82 */ /* 0x000e620000000a00 */
[----:B------:R-:W-:-:S04]  /*03f0*/  IMAD R13, R0, 0x200, R13 ;  /* 0x00000200000d7824 */ /* 0x000fc800078e020d */
[----:B-1----:R-:W-:-:S05]  /*0400*/  IMAD.WIDE.U32 R2, R13, 0x8, R2 ;  /* 0x000000080d027825 */ /* 0x002fca00078e0002 */
[----:B------:R-:W-:Y:S01]  /*0410*/  STG.E.64 desc[UR4][R2.64], R6 ;  /* 0x0000000602007986 */ /* 0x000fe2000c101b04 */
[----:B------:R-:W-:Y:S05]  /*0420*/  EXIT ;  /* 0x000000000000794d */ /* 0x000fea0003800000 */
.L_x_19227:
        /* <DEDUP_REMOVED lines=13> */
.L_x_19482:


//--------------------- .text._ZN2at6native29vectorized_elementwise_kernelILi2ENS0_13BUnaryFunctorIdddNS0_15binary_internal10MulFunctorIdEEEESt5arrayIPcLm2EEEEviT0_T1_ --------------------------
	.section	.text._ZN2at6native29vectorized_elementwise_kernelILi2ENS0_13BUnaryFunctorIdddNS0_15binary_internal10MulFunctorIdEEEESt5arrayIPcLm2EEEEviT0_T1_,"ax",@progbits
	.align	128
        .global         _ZN2at6native29vectorized_elementwise_kernelILi2ENS0_13BUnaryFunctorIdddNS0_15binary_internal10MulFunctorIdEEEESt5arrayIPcLm2EEEEviT0_T1_
        .type           _ZN2at6native29vectorized_elementwise_kernelILi2ENS0_13BUnaryFunctorIdddNS0_15binary_internal10MulFunctorIdEEEESt5arrayIPcLm2EEEEviT0_T1_,@function
        .size           _ZN2at6native29vectorized_elementwise_kernelILi2ENS0_13BUnaryFunctorIdddNS0_15binary_internal10MulFunctorIdEEEESt5arrayIPcLm2EEEEviT0_T1_,(.L_x_19483 - _ZN2at6native29vectorized_elementwise_kernelILi2ENS0_13BUnaryFunctorIdddNS0_15binary_internal10MulFunctorIdEEEESt5arrayIPcLm2EEEEviT0_T1_)
        .other          _ZN2at6native29vectorized_elementwise_kernelILi2ENS0_13BUnaryFunctorIdddNS0_15binary_internal10MulFunctorIdEEEESt5arrayIPcLm2EEEEviT0_T1_,@"STO_CUDA_ENTRY STV_DEFAULT"
_ZN2at6native29vectorized_elementwise_kernelILi2ENS0_13BUnaryFunctorIdddNS0_15binary_internal10MulFunctorIdEEEESt5arrayIPcLm2EEEEviT0_T1_:
.text._ZN2at6native29vectorized_elementwise_kernelILi2ENS0_13BUnaryFunctorIdddNS0_15binary_internal10MulFunctorIdEEEESt5arrayIPcLm2EEEEviT0_T1_:
        /* <DEDUP_REMOVED lines=17> */
[----:B------:R-:W5:Y:S01]  /*0110*/  LDG.E.128 R8, desc[UR4][R20.64+0x1800] ;  /* 0x0018000414087981 */ /* 0x000f62000c1e1d00 */
[----:B--2---:R-:W-:-:S04]  /*0120*/  IMAD.WIDE.U32 R2, R3, 0x8, R22 ;  /* 0x0000000803027825 */ /* 0x004fc800078e0016 */
[----:B------:R-:W-:Y:S01]  /*0130*/  IMAD.WIDE R2, R0, 0x10, R2 ;  /* 0x0000001000027825 */ /* 0x000fe200078e0202 */
[----:B---3--:R-:W-:Y:S02]  /*0140*/  DMUL R14, R14, UR6 ;  /* 0x000000060e0e7c28 */ /* 0x008fe40008000000 */
[----:B------:R-:W-:Y:S02]  /*0150*/  DMUL R12, R12, UR6 ;  /* 0x000000060c0c7c28 */ /* 0x000fe40008000000 */
[----:B----4-:R-:W-:Y:S02]  /*0160*/  DMUL R18, R18, UR6 ;  /* 0x0000000612127c28 */ /* 0x010fe40008000000 */
[----:B------:R-:W-:Y:S02]  /*0170*/  DMUL R16, R16, UR6 ;  /* 0x0000000610107c28 */ /* 0x000fe40008000000 */
[----:B-----5:R-:W-:Y:S01]  /*0180*/  DMUL R6, R6, UR6 ;  /* 0x0000000606067c28 */ /* 0x020fe20008000000 */
[----:B------:R-:W-:Y:S01]  /*0190*/  STG.E.128 desc[UR4][R2.64], R12 ;  /* 0x0000000c02007986 */ /* 0x000fe2000c101d04 */
[----:B------:R-:W-:-:S02]  /*01a0*/  DMUL R4, R4, UR6 ;  /* 0x0000000604047c28 */ /* 0x000fc40008000000 */
[----:B------:R-:W-:Y:S01]  /*01b0*/  DMUL R10, R10, UR6 ;  /* 0x000000060a0a7c28 */ /* 0x000fe20008000000 */
[----:B------:R-:W-:Y:S01]  /*01c0*/  STG.E.128 desc[UR4][R2.64+0x800], R16 ;  /* 0x0008001002007986 */ /* 0x000fe2000c101d04 */
[----:B------:R-:W-:-:S03]  /*01d0*/  DMUL R8, R8, UR6 ;  /* 0x0000000608087c28 */ /* 0x000fc60008000000 */
[----:B------:R-:W-:Y:S04]  /*01e0*/  STG.E.128 desc[UR4][R2.64+0x1000], R4 ;  /* 0x0010000402007986 */ /* 0x000fe8000c101d04 */
[----:B------:R-:W-:Y:S01]  /*01f0*/  STG.E.128 desc[UR4][R2.64+0x1800], R8 ;  /* 0x0018000802007986 */ /* 0x000fe2000c101d04 */
[----:B------:R-:W-:Y:S05]  /*0200*/  EXIT ;  /* 0x000000000000794d */ /* 0x000fea0003800000 */
.L_x_19228:
[----:B------:R-:W0:Y:S01]  /*0210*/  S2R R26, SR_TID.X ;  /* 0x00000000001a7919 */ /* 0x000e220000002100 */
[----:B------:R-:W-:Y:S01]  /*0220*/  ULDC.64 UR6, c[0x0][0x220] ;  /* 0x0000880000067ab9 */ /* 0x000fe20000000a00 */
[C---:B0-----:R-:W-:Y:S01]  /*0230*/  ISETP.GE.AND P0, PT, R26.reuse, R5, PT ;  /* 0x000000051a00720c */ /* 0x041fe20003f06270 */
[----:B------:R-:W-:Y:S01]  /*0240*/  IMAD.MOV.U32 R0, RZ, RZ, R26 ;  /* 0x000000ffff007224 */ /* 0x000fe200078e001a */
[----:B------:R-:W-:-:S11]  /*0250*/  IADD3 R2, R26, 0x80, RZ ;  /* 0x000000801a027810 */ /* 0x000fd60007ffe0ff */
[----:B------:R-:W-:Y:S01]  /*0260*/  @!P0 IMAD.MOV.U32 R0, RZ, RZ, R2 ;  /* 0x000000ffff008224 */ /* 0x000fe200078e0002 */
[----:B------:R-:W0:Y:S04]  /*0270*/  @!P0 LDC.64 R20, c[0x0][0x230] ;  /* 0x00008c00ff148b82 */ /* 0x000e280000000a00 */
[----:B------:R-:W-:-:S13]  /*0280*/  ISETP.GE.AND P6, PT, R0, R5, PT ;  /* 0x000000050000720c */ /* 0x000fda0003fc6270 */
[----:B------:R-:W-:Y:S01]  /*0290*/  @!P6 IMAD.IADD R7, R3, 0x1, R0 ;  /* 0x000000010307e824 */ /* 0x000fe200078e0200 */
[----:B------:R-:W-:Y:S01]  /*02a0*/  @!P6 IADD3 R0, R0, 0x80, RZ ;  /* 0x000000800000e810 */ /* 0x000fe20007ffe0ff */
[----:B------:R-:W1:Y:S03]  /*02b0*/  @!P6 LDC.64 R16, c[0x0][0x230] ;  /* 0x00008c00ff10eb82 */ /* 0x000e660000000a00 */
[----:B------:R-:W-:-:S13]  /*02c0*/  ISETP.GE.AND P5, PT, R0, R5, PT ;  /* 0x000000050000720c */ /* 0x000fda0003fa6270 */
[----:B------:R-:W-:Y:S01]  /*02d0*/  @!P5 IMAD.IADD R9, R3, 0x1, R0 ;  /* 0x000000010309d824 */ /* 0x000fe200078e0200 */
[----:B------:R-:W2:Y:S01]  /*02e0*/  @!P5 LDC.64 R12, c[0x0][0x230] ;  /* 0x00008c00ff0cdb82 */ /* 0x000ea20000000a00 */
[----:B------:R-:W-:-:S05]  /*02f0*/  @!P5 VIADD R0, R0, 0x80 ;  /* 0x000000800000d836 */ /* 0x000fca0000000000 */
[----:B------:R-:W-:Y:S01]  /*0300*/  ISETP.GE.AND P4, PT, R0, R5, PT ;  /* 0x000000050000720c */ /* 0x000fe20003f86270 */
[----:B-1----:R-:W-:Y:S01]  /*0310*/  @!P6 IMAD.WIDE.U32 R16, R7, 0x8, R16 ;  /* 0x000000080710e825 */ /* 0x002fe200078e0010 */
[----:B------:R-:W-:-:S06]  /*0320*/  CS2R R6, SRZ ;  /* 0x0000000000067805 */ /* 0x000fcc000001ff00 */
[----:B------:R1:W3:Y:S05]  /*0330*/  @!P6 LDG.E.64 R6, desc[UR4][R16.64] ;  /* 0x000000041006e981 */ /* 0x0002ea000c1e1b00 */
[----:B------:R-:W-:Y:S01]  /*0340*/  @!P4 IADD3 R15, R3, R0, RZ ;  /* 0x00000000030fc210 */ /* 0x000fe20007ffe0ff */
[----:B------:R-:W-:Y:S01]  /*0350*/  @!P4 VIADD R0, R0, 0x80 ;  /* 0x000000800000c836 */ /* 0x000fe20000000000 */
[----:B------:R-:W4:Y:S04]  /*0360*/  @!P4 LDC.64 R28, c[0x0][0x230] ;  /* 0x00008c00ff1ccb82 */ /* 0x000f280000000a00 */
[----:B------:R-:W-:-:S13]  /*0370*/  ISETP.GE.AND P3, PT, R0, R5, PT ;  /* 0x000000050000720c */ /* 0x000fda0003f66270 */
[----:B------:R-:W-:Y:S01]  /*0380*/  @!P3 IADD3 R11, R3, R0, RZ ;  /* 0x00000000030bb210 */ /* 0x000fe20007ffe0ff */
[----:B------:R-:W-:Y:S01]  /*0390*/  @!P3 VIADD R0, R0, 0x80 ;  /* 0x000000800000b836 */ /* 0x000fe20000000000 */
[----:B------:R-:W5:Y:S04]  /*03a0*/  @!P3 LDC.64 R22, c[0x0][0x230] ;  /* 0x00008c00ff16bb82 */ /* 0x000f680000000a00 */
[----:B------:R-:W-:-:S13]  /*03b0*/  ISETP.GE.AND P2, PT, R0, R5, PT ;  /* 0x000000050000720c */ /* 0x000fda0003f46270 */
[----:B------:R-:W-:Y:S01]  /*03c0*/  @!P2 IADD3 R4, R3, R0, RZ ;  /* 0x000000000304a210 */ /* 0x000fe20007ffe0ff */
[----:B------:R-:W-:Y:S01]  /*03d0*/  @!P2 VIADD R0, R0, 0x80 ;  /* 0x000000800000a836 */ /* 0x000fe20000000000 */
[----:B------:R-:W5:Y:S04]  /*03e0*/  @!P2 LDC.64 R18, c[0x0][0x230] ;  /* 0x00008c00ff12ab82 */ /* 0x000f680000000a00 */
[----:B------:R-:W-:Y:S01]  /*03f0*/  ISETP.GE.AND P1, PT, R0, R5, PT ;  /* 0x000000050000720c */ /* 0x000fe20003f26270 */
[----:B--2---:R-:W-:-:S12]  /*0400*/  @!P5 IMAD.WIDE.U32 R12, R9, 0x8, R12 ;  /* 0x00000008090cd825 */ /* 0x004fd800078e000c */
[C---:B------:R-:W-:Y:S01]  /*0410*/  @!P1 IADD3 R27, R3.reuse, R0, RZ ;  /* 0x00000000031b9210 */ /* 0x040fe20007ffe0ff */
[----:B------:R-:W-:Y:S01]  /*0420*/  @!P1 VIADD R0, R0, 0x80 ;  /* 0x0000008000009836 */ /* 0x000fe20000000000 */
[----:B------:R-:W-:Y:S01]  /*0430*/  @!P0 IADD3 R25, R3, R26, RZ ;  /* 0x0000001a03198210 */ /* 0x000fe20007ffe0ff */
[----:B-1----:R-:W1:Y:S03]  /*0440*/  @!P1 LDC.64 R16, c[0x0][0x230] ;  /* 0x00008c00ff109b82 */ /* 0x002e660000000a00 */
[----:B------:R-:W-:Y:S02]  /*0450*/  ISETP.GE.AND P6, PT, R0, R5, PT ;  /* 0x000000050000720c */ /* 0x000fe40003fc6270 */
[----:B------:R-:W-:Y:S01]  /*0460*/  CS2R R8, SRZ ;  /* 0x0000000000087805 */ /* 0x000fe2000001ff00 */
[----:B0-----:R-:W-:-:S05]  /*0470*/  @!P0 IMAD.WIDE.U32 R20, R25, 0x8, R20 ;  /* 0x0000000819148825 */ /* 0x001fca00078e0014 */
[----:B------:R0:W2:Y:S01]  /*0480*/  @!P5 LDG.E.64 R8, desc[UR4][R12.64] ;  /* 0x000000040c08d981 */ /* 0x0000a2000c1e1b00 */
[----:B------:R-:W-:Y:S01]  /*0490*/  CS2R R24, SRZ ;  /* 0x0000000000187805 */ /* 0x000fe2000001ff00 */
[----:B----4-:R-:W-:-:S03]  /*04a0*/  @!P4 IMAD.WIDE.U32 R28, R15, 0x8, R28 ;  /* 0x000000080f1cc825 */ /* 0x010fc600078e001c */
[----:B0-----:R-:W0:Y:S01]  /*04b0*/  @!P6 LDC.64 R12, c[0x0][0x230] ;  /* 0x00008c00ff0ceb82 */ /* 0x001e220000000a00 */
[----:B------:R-:W-:Y:S01]  /*04c0*/  CS2R R14, SRZ ;  /* 0x00000000000e7805 */ /* 0x000fe2000001ff00 */
[----:B------:R4:W2:Y:S01]  /*04d0*/  @!P0 LDG.E.64 R24, desc[UR4][R20.64] ;  /* 0x0000000414188981 */ /* 0x0008a2000c1e1b00 */
[----:B-----5:R-:W-:Y:S01]  /*04e0*/  @!P3 IMAD.WIDE.U32 R22, R11, 0x8, R22 ;  /* 0x000000080b16b825 */ /* 0x020fe200078e0016 */
[----:B------:R-:W-:-:S03]  /*04f0*/  CS2R R10, SRZ ;  /* 0x00000000000a7805 */ /* 0x000fc6000001ff00 */
[----:B------:R5:W2:Y:S01]  /*0500*/  @!P4 LDG.E.64 R14, desc[UR4][R28.64] ;  /* 0x000000041c0ec981 */ /* 0x000aa2000c1e1b00 */
[----:B------:R-:W-:-:S03]  /*0510*/  @!P2 IMAD.WIDE.U32 R18, R4, 0x8, R18 ;  /* 0x000000080412a825 */ /* 0x000fc600078e0012 */
[----:B------:R0:W2:Y:S01]  /*0520*/  @!P3 LDG.E.64 R10, desc[UR4][R22.64] ;  /* 0x00000004160ab981 */ /* 0x0000a2000c1e1b00 */
[----:B------:R-:W-:Y:S01]  /*0530*/  @!P6 IMAD.IADD R0, R3, 0x1, R0 ;  /* 0x000000010300e824 */ /* 0x000fe200078e0200 */
[----:B----4-:R-:W4:Y:S01]  /*0540*/  @!P0 LDC.64 R20, c[0x0][0x228] ;  /* 0x00008a00ff148b82 */ /* 0x010f220000000a00 */
[----:B-----5:R-:W-:-:S06]  /*0550*/  CS2R R28, SRZ ;  /* 0x00000000001c7805 */ /* 0x020fcc000001ff00 */
[----:B------:R1:W5:Y:S01]  /*0560*/  @!P2 LDG.E.64 R28, desc[UR4][R18.64] ;  /* 0x00000004121ca981 */ /* 0x000362000c1e1b00 */
[----:B0-----:R-:W-:Y:S01]  /*0570*/  @!P6 IMAD.WIDE.U32 R22, R0, 0x8, R12 ;  /* 0x000000080016e825 */ /* 0x001fe200078e000c */
[----:B------:R-:W-:-:S03]  /*0580*/  CS2R R12, SRZ ;  /* 0x00000000000c7805 */ /* 0x000fc6000001ff00 */
[----:B-1----:R-:W-:Y:S01]  /*0590*/  @!P1 IMAD.WIDE.U32 R18, R27, 0x8, R16 ;  /* 0x000000081b129825 */ /* 0x002fe200078e0010 */
[----:B------:R-:W-:-:S04]  /*05a0*/  CS2R R16, SRZ ;  /* 0x0000000000107805 */ /* 0x000fc8000001ff00 */
[----:B------:R-:W5:Y:S04]  /*05b0*/  @!P1 LDG.E.64 R12, desc[UR4][R18.64] ;  /* 0x00000004120c9981 */ /* 0x000f68000c1e1b00 */
[----:B------:R-:W5:Y:S01]  /*05c0*/  @!P6 LDG.E.64 R16, desc[UR4][R22.64] ;  /* 0x000000041610e981 */ /* 0x000f62000c1e1b00 */
[----:B------:R-:W-:Y:S01]  /*05d0*/  @!P0 IADD3 R27, R3, R26, RZ ;  /* 0x0000001a031b8210 */ /* 0x000fe20007ffe0ff */
[----:B------:R-:W-:-:S04]  /*05e0*/  @!P0 IMAD.MOV.U32 R26, RZ, RZ, R2 ;  /* 0x000000ffff1a8224 */ /* 0x000fc800078e0002 */
[----:B----4-:R-:W-:Y:S01]  /*05f0*/  @!P0 IMAD.WIDE.U32 R20, R27, 0x8, R20 ;  /* 0x000000081b148825 */ /* 0x010fe200078e0014 */
[----:B------:R-:W-:Y:S04]  /*0600*/  BSSY B0, `(.L_x_19229) ;  /* 0x0000036000007945 */ /* 0x000fe80003800000 */
[----:B------:R-:W-:Y:S01]  /*0610*/  BSSY B1, `(.L_x_19230) ;  /* 0x000002e000017945 */ /* 0x000fe20003800000 */
[----:B---3--:R-:W-:Y:S02]  /*0620*/  DMUL R6, R6, UR6 ;  /* 0x0000000606067c28 */ /* 0x008fe40008000000 */
[----:B--2---:R-:W-:-:S07]  /*0630*/  DMUL R24, R24, UR6 ;  /* 0x0000000618187c28 */ /* 0x004fce0008000000 */
[----:B------:R0:W-:Y:S01]  /*0640*/  @!P0 STG.E.64 desc[UR4][R20.64], R24 ;  /* 0x0000001814008986 */ /* 0x0001e2000c101b04 */
[----:B------:R-:W-:Y:S01]  /*0650*/  ISETP.GE.AND P0, PT, R26, R5, PT ;  /* 0x000000051a00720c */ /* 0x000fe20003f06270 */
[----:B------:R-:W-:Y:S02]  /*0660*/  DMUL R8, R8, UR6 ;  /* 0x0000000608087c28 */ /* 0x000fe40008000000 */
[----:B------:R-:W-:Y:S02]  /*0670*/  DMUL R14, R14, UR6 ;  /* 0x000000060e0e7c28 */ /* 0x000fe40008000000 */
[----:B------:R-:W-:Y:S02]  /*0680*/  DMUL R10, R10, UR6 ;  /* 0x000000060a0a7c28 */ /* 0x000fe40008000000 */
[----:B-----5:R-:W-:Y:S02]  /*0690*/  DMUL R28, R28, UR6 ;  /* 0x000000061c1c7c28 */ /* 0x020fe40008000000 */
[----:B------:R-:W-:-:S02]  /*06a0*/  DMUL R12, R12, UR6 ;  /* 0x000000060c0c7c28 */ /* 0x000fc40008000000 */
[----:B------:R-:W-:Y:S02]  /*06b0*/  DMUL R16, R16, UR6 ;  /* 0x0000000610107c28 */ /* 0x000fe40008000000 */
[----:B0-----:R-:W-:Y:S09]  /*06c0*/  @P0 BRA `(.L_x_19231) ;  /* 0x0000000000300947 */ /* 0x001ff20003800000 */
[----:B------:R-:W0:Y:S01]  /*06d0*/  LDC.64 R18, c[0x0][0x228] ;  /* 0x00008a00ff127b82 */ /* 0x000e220000000a00 */
[----:B------:R-:W-:Y:S01]  /*06e0*/  IADD3 R21, R3, R26, RZ ;  /* 0x0000001a03157210 */ /* 0x000fe20007ffe0ff */
        /* <DEDUP_REMOVED lines=10> */
.L_x_19231:
[----:B------:R-:W-:-:S13]  /*0790*/  ISETP.GE.AND P0, PT, R26, R5, PT ;  /* 0x000000051a00720c */ /* 0x000fda0003f06270 */
[----:B------:R-:W-:Y:S05]  /*07a0*/  @P0 BRA `(.L_x_19233) ;  /* 0x0000000000300947 */ /* 0x000fea0003800000 */
[----:B0-----:R-:W0:Y:S01]  /*07b0*/  LDC.64 R6, c[0x0][0x228] ;  /* 0x00008a00ff067b82 */ /* 0x001e220000000a00 */
[----:B------:R-:W-:Y:S01]  /*07c0*/  IADD3 R9, R3, R26, RZ ;  /* 0x0000001a03097210 */ /* 0x000fe20007ffe0ff */
[----:B------:R-:W-:-:S04]  /*07d0*/  VIADD R26, R26, 0x80 ;  /* 0x000000801a1a7836 */ /* 0x000fc80000000000 */
[----:B0-----:R-:W-:-:S05]  /*07e0*/  IMAD.WIDE.U32 R6, R9, 0x8, R6 ;  /* 0x0000000809067825 */ /* 0x001fca00078e0006 */
[----:B------:R1:W-:Y:S02]  /*07f0*/  STG.E.64 desc[UR4][R6.64], R14 ;  /* 0x0000000e06007986 */ /* 0x0003e4000c101b04 */
.L_x_19232:
[----:B------:R-:W-:-:S13]  /*0800*/  ISETP.GE.AND P0, PT, R26, R5, PT ;  /* 0x000000051a00720c */ /* 0x000fda0003f06270 */
[----:B------:R-:W-:Y:S05]  /*0810*/  @P0 BRA `(.L_x_19234) ;  /* 0x0000000000340947 */ /* 0x000fea0003800000 */
[----:B01----:R-:W0:Y:S01]  /*0820*/  LDC.64 R6, c[0x0][0x228] ;  /* 0x00008a00ff067b82 */ /* 0x003e220000000a00 */
[----:B------:R-:W-:Y:S01]  /*0830*/  IADD3 R9, R3, R26, RZ ;  /* 0x0000001a03097210 */ /* 0x000fe20007ffe0ff */
[----:B------:R-:W-:-:S04]  /*0840*/  VIADD R26, R26, 0x80 ;  /* 0x000000801a1a7836 */ /* 0x000fc80000000000 */
[----:B0-----:R-:W-:-:S05]  /*0850*/  IMAD.WIDE.U32 R6, R9, 0x8, R6 ;  /* 0x0000000809067825 */ /* 0x001fca00078e0006 */
[----:B------:R1:W-:Y:S02]  /*0860*/  STG.E.64 desc[UR4][R6.64], R10 ;  /* 0x0000000a06007986 */ /* 0x0003e4000c101b04 */
.L_x_19233:
[----:B------:R-:W-:-:S13]  /*0870*/  ISETP.GE.AND P0, PT, R26, R5, PT ;  /* 0x000000051a00720c */ /* 0x000fda0003f06270 */
[----:B------:R-:W-:Y:S05]  /*0880*/  @P0 BREAK B1 ;  /* 0x0000000000010942 */ /* 0x000fea0003800000 */
[----:B------:R-:W-:Y:S05]  /*0890*/  @P0 BRA `(.L_x_19235) ;  /* 0x0000000000300947 */ /* 0x000fea0003800000 */
[----:B01----:R-:W0:Y:S01]  /*08a0*/  LDC.64 R6, c[0x0][0x228] ;  /* 0x00008a00ff067b82 */ /* 0x003e220000000a00 */
[----:B------:R-:W-:Y:S01]  /*08b0*/  IADD3 R9, R3, R26, RZ ;  /* 0x0000001a03097210 */ /* 0x000fe20007ffe0ff */
[----:B------:R-:W-:-:S04]  /*08c0*/  VIADD R26, R26, 0x80 ;  /* 0x000000801a1a7836 */ /* 0x000fc80000000000 */
[----:B0-----:R-:W-:-:S05]  /*08d0*/  IMAD.WIDE.U32 R6, R9, 0x8, R6 ;  /* 0x0000000809067825 */ /* 0x001fca00078e0006 */
[----:B------:R2:W-:Y:S02]  /*08e0*/  STG.E.64 desc[UR4][R6.64], R28 ;  /* 0x0000001c06007986 */ /* 0x0005e4000c101b04 */
.L_x_19234:
[----:B------:R-:W-:Y:S05]  /*08f0*/  BSYNC B1 ;  /* 0x0000000000017941 */ /* 0x000fea0003800000 */
.L_x_19230:
[----:B------:R-:W-:-:S13]  /*0900*/  ISETP.GE.AND P0, PT, R26, R5, PT ;  /* 0x000000051a00720c */ /* 0x000fda0003f06270 */
[----:B012---:R-:W0:Y:S01]  /*0910*/  @!P0 LDC.64 R6, c[0x0][0x228] ;  /* 0x00008a00ff068b82 */ /* 0x007e220000000a00 */
[----:B------:R-:W-:Y:S01]  /*0920*/  @!P0 IADD3 R9, R3, R26, RZ ;  /* 0x0000001a03098210 */ /* 0x000fe20007ffe0ff */
[----:B------:R-:W-:-:S04]  /*0930*/  @!P0 VIADD R26, R26, 0x80 ;  /* 0x000000801a1a8836 */ /* 0x000fc80000000000 */
[----:B0-----:R-:W-:-:S05]  /*0940*/  @!P0 IMAD.WIDE.U32 R6, R9, 0x8, R6 ;  /* 0x0000000809068825 */ /* 0x001fca00078e0006 */
[----:B------:R2:W-:Y:S02]  /*0950*/  @!P0 STG.E.64 desc[UR4][R6.64], R12 ;  /* 0x0000000c06008986 */ /* 0x0005e4000c101b04 */
.L_x_19235:
[----:B------:R-:W-:Y:S05]  /*0960*/  BSYNC B0 ;  /* 0x0000000000007941 */ /* 0x000fea0003800000 */
.L_x_19229:
[----:B------:R-:W-:Y:S05]  /*0970*/  WARPSYNC.ALL ;  /* 0x0000000000007948 */ /* 0x000fea0003800000 */
[----:B------:R-:W-:-:S13]  /*0980*/  ISETP.GE.AND P0, PT, R26, R5, PT ;  /* 0x000000051a00720c */ /* 0x000fda0003f06270 */
[----:B------:R-:W-:Y:S05]  /*0990*/  @P0 EXIT ;  /* 0x000000000000094d */ /* 0x000fea0003800000 */
[----:B------:R-:W3:Y:S01]  /*09a0*/  LDC.64 R4, c[0x0][0x228] ;  /* 0x00008a00ff047b82 */ /* 0x000ee20000000a00 */
[----:B------:R-:W-:-:S05]  /*09b0*/  IADD3 R3, R3, R26, RZ ;  /* 0x0000001a03037210 */ /* 0x000fca0007ffe0ff */
[----:B---3--:R-:W-:-:S05]  /*09c0*/  IMAD.WIDE.U32 R2, R3, 0x8, R4 ;  /* 0x0000000803027825 */ /* 0x008fca00078e0004 */
[----:B------:R-:W-:Y:S01]  /*09d0*/  STG.E.64 desc[UR4][R2.64], R16 ;  /* 0x0000001002007986 */ /* 0x000fe2000c101b04 */
[----:B------:R-:W-:Y:S05]  /*09e0*/  EXIT ;  /* 0x000000000000794d */ /* 0x000fea0003800000 */
.L_x_19236:
        /* <DEDUP_REMOVED lines=9> */
.L_x_19483:


//--------------------- .text._ZN2at6native29vectorized_elementwise_kernelILi4ENS0_13BUnaryFunctorIdddNS0_15binary_internal10MulFunctorIdEEEESt5arrayIPcLm2EEEEviT0_T1_ --------------------------
	.section	.text._ZN2at6native29vectorized_elementwise_kernelILi4ENS0_13BUnaryFunctorIdddNS0_15binary_internal10MulFunctorIdEEEESt5arrayIPcLm2EEEEviT0_T1_,"ax",@progbits
	.align	128
        .global         _ZN2at6native29vectorized_elementwise_kernelILi4ENS0_13BUnaryFunctorIdddNS0_15binary_internal10MulFunctorIdEEEESt5arrayIPcLm2EEEEviT0_T1_
        .type           _ZN2at6native29vectorized_elementwise_kernelILi4ENS0_13BUnaryFunctorIdddNS0_15binary_internal10MulFunctorIdEEEESt5arrayIPcLm2EEEEviT0_T1_,@function
        .size           _ZN2at6native29vectorized_elementwise_kernelILi4ENS0_13BUnaryFunctorIdddNS0_15binary_internal10MulFunctorIdEEEESt5arrayIPcLm2EEEEviT0_T1_,(.L_x_19484 - _ZN2at6native29vectorized_elementwise_kernelILi4ENS0_13BUnaryFunctorIdddNS0_15binary_internal10MulFunctorIdEEEESt5arrayIPcLm2EEEEviT0_T1_)
        .other          _ZN2at6native29vectorized_elementwise_kernelILi4ENS0_13BUnaryFunctorIdddNS0_15binary_internal10MulFunctorIdEEEESt5arrayIPcLm2EEEEviT0_T1_,@"STO_CUDA_ENTRY STV_DEFAULT"
_ZN2at6native29vectorized_elementwise_kernelILi4ENS0_13BUnaryFunctorIdddNS0_15binary_internal10MulFunctorIdEEEESt5arrayIPcLm2EEEEviT0_T1_:
.text._ZN2at6native29vectorized_elementwise_kernelILi4ENS0_13BUnaryFunctorIdddNS0_15binary_internal10MulFunctorIdEEEESt5arrayIPcLm2EEEEviT0_T1_:
        /* <DEDUP_REMOVED lines=33> */
.L_x_19237:
        /* <DEDUP_REMOVED lines=88> */
.L_x_19240:
[----:B------:R-:W-:-:S13]  /*0790*/  ISETP.GE.AND P0, PT, R26, R5, PT ;  /* 0x000000051a00720c */ /* 0x000fda0003f06270 */
[----:B------:R-:W-:Y:S05]  /*07a0*/  @P0 BRA `(.L_x_19242) ;  /* 0x0000000000300947 */ /* 0x000fea0003800000 */
[----:B0-----:R-:W0:Y:S01]  /*07b0*/  LDC.64 R6, c[0x0][0x228] ;  /* 0x00008a00ff067b82 */ /* 0x001e220000000a00 */
[----:B------:R-:W-:Y:S01]  /*07c0*/  IADD3 R9, R3, R26, RZ ;  /* 0x0000001a03097210 */ /* 0x000fe20007ffe0ff */
[----:B------:R-:W-:-:S04]  /*07d0*/  VIADD R26, R26, 0x80 ;  /* 0x000000801a1a7836 */ /* 0x000fc80000000000 */
[----:B0-----:R-:W-:-:S05]  /*07e0*/  IMAD.WIDE.U32 R6, R9, 0x8, R6 ;  /* 0x0000000809067825 */ /* 0x001fca00078e0006 */
[----:B------:R1:W-:Y:S02]  /*07f0*/  STG.E.64 desc[UR4][R6.64], R14 ;  /* 0x0000000e06007986 */ /* 0x0003e4000c101b04 */
.L_x_19241:
[----:B------:R-:W-:-:S13]  /*0800*/  ISETP.GE.AND P0, PT, R26, R5, PT ;  /* 0x000000051a00720c */ /* 0x000fda0003f06270 */
[----:B------:R-:W-:Y:S05]  /*0810*/  @P0 BRA `(.L_x_19243) ;  /* 0x0000000000340947 */ /* 0x000fea0003800000 */
[----:B01----:R-:W0:Y:S01]  /*0820*/  LDC.64 R6, c[0x0][0x228] ;  /* 0x00008a00ff067b82 */ /* 0x003e220000000a00 */
[----:B------:R-:W-:Y:S01]  /*0830*/  IADD3 R9, R3, R26, RZ ;  /* 0x0000001a03097210 */ /* 0x000fe20007ffe0ff */
[----:B------:R-:W-:-:S04]  /*0840*/  VIADD R26, R26, 0x80 ;  /* 0x000000801a1a7836 */ /* 0x000fc80000000000 */
[----:B0-----:R-:W-:-:S05]  /*0850*/  IMAD.WIDE.U32 R6, R9, 0x8, R6 ;  /* 0x0000000809067825 */ /* 0x001fca00078e0006 */
[----:B------:R1:W-:Y:S02]  /*0860*/  STG.E.64 desc[UR4][R6.64], R10 ;  /* 0x0000000a06007986 */ /* 0x0003e4000c101b04 */
.L_x_19242:
        /* <DEDUP_REMOVED lines=8> */
.L_x_19243:
[----:B------:R-:W-:Y:S05]  /*08f0*/  BSYNC B1 ;  /* 0x0000000000017941 */ /* 0x000fea0003800000 */
.L_x_19239:
[----:B------:R-:W-:-:S13]  /*0900*/  ISETP.GE.AND P0, PT, R26, R5, PT ;  /* 0x000000051a00720c */ /* 0x000fda0003f06270 */
[----:B012---:R-:W0:Y:S01]  /*0910*/  @!P0 LDC.64 R6, c[0x0][0x228] ;  /* 0x00008a00ff068b82 */ /* 0x007e220000000a00 */
[----:B------:R-:W-:Y:S01]  /*0920*/  @!P0 IADD3 R9, R3, R26, RZ ;  /* 0x0000001a03098210 */ /* 0x000fe20007ffe0ff */
[----:B------:R-:W-:-:S04]  /*0930*/  @!P0 VIADD R26, R26, 0x80 ;  /* 0x000000801a1a8836 */ /* 0x000fc80000000000 */
[----:B0-----:R-:W-:-:S05]  /*0940*/  @!P0 IMAD.WIDE.U32 R6, R9, 0x8, R6 ;  /* 0x0000000809068825 */ /* 0x001fca00078e0006 */
[----:B------:R2:W-:Y:S02]  /*0950*/  @!P0 STG.E.64 desc[UR4][R6.64], R12 ;  /* 0x0000000c06008986 */ /* 0x0005e4000c101b04 */
.L_x_19244:
[----:B------:R-:W-:Y:S05]  /*0960*/  BSYNC B0 ;  /* 0x0000000000007941 */ /* 0x000fea0003800000 */
.L_x_19238:
        /* <DEDUP_REMOVED lines=8> */
.L_x_19245:
        /* <DEDUP_REMOVED lines=9> */
.L_x_19484:


//--------------------- .text._ZN2at6native29vectorized_elementwise_kernelILi8ENS0_13BUnaryFunctorIdddNS0_15binary_internal10MulFunctorIdEEEESt5arrayIPcLm2EEEEviT0_T1_ --------------------------
	.section	.text._ZN2at6native29vectorized_elementwise_kernelILi8ENS0_13BUnaryFunctorIdddNS0_15binary_internal10MulFunctorIdEEEESt5arrayIPcLm2EEEEviT0_T1_,"ax",@progbits
	.align	128
        .global         _ZN2at6native29vectorized_elementwise_kernelILi8ENS0_13BUnaryFunctorIdddNS0_15binary_internal10MulFunctorIdEEEESt5arrayIPcLm2EEEEviT0_T1_
        .type           _ZN2at6native29vectorized_elementwise_kernelILi8ENS0_13BUnaryFunctorIdddNS0_15binary_internal10MulFunctorIdEEEESt5arrayIPcLm2EEEEviT0_T1_,@function
        .size           _ZN2at6native29vectorized_elementwise_kernelILi8ENS0_13BUnaryFunctorIdddNS0_15binary_internal10MulFunctorIdEEEESt5arrayIPcLm2EEEEviT0_T1_,(.L_x_19485 - _ZN2at6native29vectorized_elementwise_kernelILi8ENS0_13BUnaryFunctorIdddNS0_15binary_internal10MulFunctorIdEEEESt5arrayIPcLm2EEEEviT0_T1_)
        .other          _ZN2at6native29vectorized_elementwise_kernelILi8ENS0_13BUnaryFunctorIdddNS0_15binary_internal10MulFunctorIdEEEESt5arrayIPcLm2EEEEviT0_T1_,@"STO_CUDA_ENTRY STV_DEFAULT"
_ZN2at6native29vectorized_elementwise_kernelILi8ENS0_13BUnaryFunctorIdddNS0_15binary_internal10MulFunctorIdEEEESt5arrayIPcLm2EEEEviT0_T1_:
.text._ZN2at6native29vectorized_elementwise_kernelILi8ENS0_13BUnaryFunctorIdddNS0_15binary_internal10MulFunctorIdEEEESt5arrayIPcLm2EEEEviT0_T1_:
        /* <DEDUP_REMOVED lines=33> */
.L_x_19246:
        /* <DEDUP_REMOVED lines=88> */
.L_x_19249:
[----:B------:R-:W-:-:S13]  /*0790*/  ISETP.GE.AND P0, PT, R26, R5, PT ;  /* 0x000000051a00720c */ /* 0x000fda0003f06270 */
[----:B------:R-:W-:Y:S05]  /*07a0*/  @P0 BRA `(.L_x_19251) ;  /* 0x0000000000300947 */ /* 0x000fea0003800000 */
[----:B0-----:R-:W0:Y:S01]  /*07b0*/  LDC.64 R6, c[0x0][0x228] ;  /* 0x00008a00ff067b82 */ /* 0x001e220000000a00 */
[----:B------:R-:W-:Y:S01]  /*07c0*/  IADD3 R9, R3, R26, RZ ;  /* 0x0000001a03097210 */ /* 0x000fe20007ffe0ff */
[----:B------:R-:W-:-:S04]  /*07d0*/  VIADD R26, R26, 0x80 ;  /* 0x000000801a1a7836 */ /* 0x000fc80000000000 */
[----:B0-----:R-:W-:-:S05]  /*07e0*/  IMAD.WIDE.U32 R6, R9, 0x8, R6 ;  /* 0x0000000809067825 */ /* 0x001fca00078e0006 */
[----:B------:R1:W-:Y:S02]  /*07f0*/  STG.E.64 desc[UR4][R6.64], R14 ;  /* 0x0000000e06007986 */ /* 0x0003e4000c101b04 */
.L_x_19250:
[----:B------:R-:W-:-:S13]  /*0800*/  ISETP.GE.AND P0, PT, R26, R5, PT ;  /* 0x000000051a00720c */ /* 0x000fda0003f06270 */
[----:B------:R-:W-:Y:S05]  /*0810*/  @P0 BRA `(.L_x_19252) ;  /* 0x0000000000340947 */ /* 0x000fea0003800000 */
[----:B01----:R-:W0:Y:S01]  /*0820*/  LDC.64 R6, c[0x0][0x228] ;  /* 0x00008a00ff067b82 */ /* 0x003e220000000a00 */
[----:B------:R-:W-:Y:S01]  /*0830*/  IADD3 R9, R3, R26, RZ ;  /* 0x0000001a03097210 */ /* 0x000fe20007ffe0ff */
[----:B------:R-:W-:-:S04]  /*0840*/  VIADD R26, R26, 0x80 ;  /* 0x000000801a1a7836 */ /* 0x000fc80000000000 */
[----:B0-----:R-:W-:-:S05]  /*0850*/  IMAD.WIDE.U32 R6, R9, 0x8, R6 ;  /* 0x0000000809067825 */ /* 0x001fca00078e0006 */
[----:B------:R1:W-:Y:S02]  /*0860*/  STG.E.64 desc[UR4][R6.64], R10 ;  /* 0x0000000a06007986 */ /* 0x0003e4000c101b04 */
.L_x_19251:
        /* <DEDUP_REMOVED lines=8> */
.L_x_19252:
[----:B------:R-:W-:Y:S05]  /*08f0*/  BSYNC B1 ;  /* 0x0000000000017941 */ /* 0x000fea0003800000 */
.L_x_19248:
[----:B------:R-:W-:-:S13]  /*0900*/  ISETP.GE.AND P0, PT, R26, R5, PT ;  /* 0x000000051a00720c */ /* 0x000fda0003f06270 */
[----:B012---:R-:W0:Y:S01]  /*0910*/  @!P0 LDC.64 R6, c[0x0][0x228] ;  /* 0x00008a00ff068b82 */ /* 0x007e220000000a00 */
[----:B------:R-:W-:Y:S01]  /*0920*/  @!P0 IADD3 R9, R3, R26, RZ ;  /* 0x0000001a03098210 */ /* 0x000fe20007ffe0ff */
[----:B------:R-:W-:-:S04]  /*0930*/  @!P0 VIADD R26, R26, 0x80 ;  /* 0x000000801a1a8836 */ /* 0x000fc80000000000 */
[----:B0-----:R-:W-:-:S05]  /*0940*/  @!P0 IMAD.WIDE.U32 R6, R9, 0x8, R6 ;  /* 0x0000000809068825 */ /* 0x001fca00078e0006 */
[----:B------:R2:W-:Y:S02]  /*0950*/  @!P0 STG.E.64 desc[UR4][R6.64], R12 ;  /* 0x0000000c06008986 */ /* 0x0005e4000c101b04 */
.L_x_19253:
[----:B------:R-:W-:Y:S05]  /*0960*/  BSYNC B0 ;  /* 0x0000000000007941 */ /* 0x000fea0003800000 */
.L_x_19247:
        /* <DEDUP_REMOVED lines=8> */
.L_x_19254:
        /* <DEDUP_REMOVED lines=9> */
.L_x_19485:


//--------------------- .nv.global.init           --------------------------
	.section	.nv.global.init,"aw",@progbits
.nv.global.init:
	.type		$str$5,@object
	.size		$str$5,(__unnamed_9 - $str$5)
$str$5:
        /*0000*/ 	.byte	0x66, 0x61, 0x6c, 0x73, 0x65, 0x00
	.type		__unnamed_9,@object
	.size		__unnamed_9,(__unnamed_1 - __unnamed_9)
__unnamed_9:
        /*0006*/ 	.byte	0x66, 0x65, 0x74, 0x63, 0x68, 0x5f, 0x61, 0x6e, 0x64, 0x5f, 0x63, 0x61, 0x73, 0x74, 0x00
	.type		__unnamed_1,@object
	.size		__unnamed_1,(__unnamed_5 - __unnamed_1)
__unnamed_1:
        /*0015*/ 	.byte	0x66, 0x65, 0x74, 0x63, 0x68, 0x5f, 0x61, 0x6e, 0x64, 0x5f, 0x63, 0x61, 0x73, 0x74, 0x00
	.type		__unnamed_5,@object
	.size		__unnamed_5,(__unnamed_11 - __unnamed_5)
__unnamed_5:
        /*0024*/ 	.byte	0x63, 0x61, 0x73, 0x74, 0x5f, 0x61, 0x6e, 0x64, 0x5f, 0x73, 0x74, 0x6f, 0x72, 0x65, 0x00
	.type		__unnamed_11,@object
	.size		__unnamed_11,(__unnamed_3 - __unnamed_11)
__unnamed_11:
        /*0033*/ 	.byte	0x66, 0x65, 0x74, 0x63, 0x68, 0x5f, 0x61, 0x6e, 0x64, 0x5f, 0x63, 0x61, 0x73, 0x74, 0x00
	.type		__unnamed_3,@object
	.size		__unnamed_3,(__unnamed_7 - __unnamed_3)
__unnamed_3:
        /*0042*/ 	.byte	0x63, 0x61, 0x73, 0x74, 0x5f, 0x61, 0x6e, 0x64, 0x5f, 0x73, 0x74, 0x6f, 0x72, 0x65, 0x00
	.type		__unnamed_7,@object
	.size		__unnamed_7,(__unnamed_10 - __unnamed_7)
__unnamed_7:
        /*0051*/ 	.byte	0x63, 0x61, 0x73, 0x74, 0x5f, 0x61, 0x6e, 0x64, 0x5f, 0x73, 0x74, 0x6f, 0x72, 0x65, 0x00
	.type		__unnamed_10,@object
	.size		__unnamed_10,(__unnamed_2 - __unnamed_10)
__unnamed_10:
        /*0060*/ 	.byte	0x63, 0x61, 0x73, 0x74, 0x5f, 0x61, 0x6e, 0x64, 0x5f, 0x73, 0x74, 0x6f, 0x72, 0x65, 0x00
	.type		__unnamed_2,@object
	.size		__unnamed_2,(__unnamed_6 - __unnamed_2)
__unnamed_2:
        /*006f*/ 	.byte	0x66, 0x65, 0x74, 0x63, 0x68, 0x5f, 0x61, 0x6e, 0x64, 0x5f, 0x63, 0x61, 0x73, 0x74, 0x00
	.type		__unnamed_6,@object
	.size		__unnamed_6,(__unnamed_12 - __unnamed_6)
__unnamed_6:
        /*007e*/ 	.byte	0x66, 0x65, 0x74, 0x63, 0x68, 0x5f, 0x61, 0x6e, 0x64, 0x5f, 0x63, 0x61, 0x73, 0x74, 0x00
	.type		__unnamed_12,@object
	.size		__unnamed_12,(__unnamed_4 - __unnamed_12)
__unnamed_12:
        /*008d*/ 	.byte	0x63, 0x61, 0x73, 0x74, 0x5f, 0x61, 0x6e, 0x64, 0x5f, 0x73, 0x74, 0x6f, 0x72, 0x65, 0x00
	.type		__unnamed_4,@object
	.size		__unnamed_4,(__unnamed_8 - __unnamed_4)
__unnamed_4:
        /*009c*/ 	.byte	0x66, 0x65, 0x74, 0x63, 0x68, 0x5f, 0x61, 0x6e, 0x64, 0x5f, 0x63, 0x61, 0x73, 0x74, 0x00
	.type		__unnamed_8,@object
	.size		__unnamed_8,($str$6 - __unnamed_8)
__unnamed_8:
        /*00ab*/ 	.byte	0x63, 0x61, 0x73, 0x74, 0x5f, 0x61, 0x6e, 0x64, 0x5f, 0x73, 0x74, 0x6f, 0x72, 0x65, 0x00
	.type		$str$6,@object
	.size		$str$6,(.L_41 - $str$6)
$str$6:
        /*00ba*/ 	.byte	0x2f, 0x72, 0x6f, 0x6f, 0x74, 0x2f, 0x2e, 0x70, 0x79, 0x65, 0x6e, 0x76, 0x2f, 0x76, 0x65, 0x72
        /*00ca*/ 	.byte	0x73, 0x69, 0x6f, 0x6e, 0x73, 0x2f, 0x33, 0x2e, 0x31, 0x33, 0x2e, 0x31, 0x32, 0x2f, 0x6c, 0x69
        /*00da*/ 	.byte	0x62, 0x2f, 0x70, 0x79, 0x74, 0x68, 0x6f, 0x6e, 0x33, 0x2e, 0x31, 0x33, 0x2f, 0x73, 0x69, 0x74
        /*00ea*/ 	.byte	0x65, 0x2d, 0x70, 0x61, 0x63, 0x6b, 0x61, 0x67, 0x65, 0x73, 0x2f, 0x74, 0x6f, 0x72, 0x63, 0x68
        /*00fa*/ 	.byte	0x2f, 0x69, 0x6e, 0x63, 0x6c, 0x75, 0x64, 0x65, 0x2f, 0x63, 0x31, 0x30, 0x2f, 0x63, 0x6f, 0x72
        /*010a*/ 	.byte	0x65, 0x2f, 0x44, 0x79, 0x6e, 0x61, 0x6d, 0x69, 0x63, 0x43, 0x61, 0x73, 0x74, 0x2e, 0x68, 0x00
.L_41:


//--------------------- .nv.shared.reserved.0     --------------------------
	.section	.nv.shared.reserved.0,"aw",@nobits
	.weak		__nv_reservedSMEM_offset_0_alias
	.size		__nv_reservedSMEM_offset_0_alias, 0, 0
	.other		__nv_reservedSMEM_offset_0_alias,@"STO_CUDA_RESERVED_SHARED STV_DEFAULT"
__nv_reservedSMEM_offset_0_alias:
	.zero		0


//--------------------- .nv.global                --------------------------
	.section	.nv.global,"aw",@nobits
.nv.global:
	.type		_ZN53_INTERNAL_3db51044_22_BinaryDivTrueKernel_cu_fbc059d04cuda3std3__48in_placeE,@object
	.size		_ZN53_INTERNAL_3db51044_22_BinaryDivTrueKernel_cu_fbc059d04cuda3std3__48in_placeE,(_ZN53_INTERNAL_3db51044_22_BinaryDivTrueKernel_cu_fbc059d04cuda3std6ranges3__45__cpo8distanceE - _ZN53_INTERNAL_3db51044_22_BinaryDivTrueKernel_cu_fbc059d04cuda3std3__48in_placeE)
_ZN53_INTERNAL_3db51044_22_BinaryDivTrueKernel_cu_fbc059d04cuda3std3__48in_placeE:
	.zero		1
	.type		_ZN53_INTERNAL_3db51044_22_BinaryDivTrueKernel_cu_fbc059d04cuda3std6ranges3__45__cpo8distanceE,@object
	.size		_ZN53_INTERNAL_3db51044_22_BinaryDivTrueKernel_cu_fbc059d04cuda3std6ranges3__45__cpo8distanceE,(_ZN53_INTERNAL_3db51044_22_BinaryDivTrueKernel_cu_fbc059d04cuda3std3__45__cpo6cbeginE - _ZN53_INTERNAL_3db51044_22_BinaryDivTrueKernel_cu_fbc059d04cuda3std6ranges3__45__cpo8distanceE)
_ZN53_INTERNAL_3db51044_22_BinaryDivTrueKernel_cu_fbc059d04cuda3std6ranges3__45__cpo8distanceE:
	.zero		1
	.type		_ZN53_INTERNAL_3db51044_22_BinaryDivTrueKernel_cu_fbc059d04cuda3std3__45__cpo6cbeginE,@object
	.size		_ZN53_INTERNAL_3db51044_22_BinaryDivTrueKernel_cu_fbc059d04cuda3std3__45__cpo6cbeginE,(_ZN53_INTERNAL_3db51044_22_BinaryDivTrueKernel_cu_fbc059d04cuda3std6ranges3__45__cpo7advanceE - _ZN53_INTERNAL_3db51044_22_BinaryDivTrueKernel_cu_fbc059d04cuda3std3__45__cpo6cbeginE)
_ZN53_INTERNAL_3db51044_22_BinaryDivTrueKernel_cu_fbc059d04cuda3std3__45__cpo6cbeginE:
	.zero		1
	.type		_ZN53_INTERNAL_3db51044_22_BinaryDivTrueKernel_cu_fbc059d04cuda3std6ranges3__45__cpo7advanceE,@object
	.size		_ZN53_INTERNAL_3db51044_22_BinaryDivTrueKernel_cu_fbc059d04cuda3std6ranges3__45__cpo7advanceE,(_ZN53_INTERNAL_3db51044_22_BinaryDivTrueKernel_cu_fbc059d04cuda3std3__45__cpo7crbeginE - _ZN53_INTERNAL_3db51044_22_BinaryDivTrueKernel_cu_fbc059d04cuda3std6ranges3__45__cpo7advanceE)
_ZN53_INTERNAL_3db51044_22_BinaryDivTrueKernel_cu_fbc059d04cuda3std6ranges3__45__cpo7advanceE:
	.zero		1
	.type		_ZN53_INTERNAL_3db51044_22_BinaryDivTrueKernel_cu_fbc059d04cuda3std3__45__cpo7crbeginE,@object
	.size		_ZN53_INTERNAL_3db51044_22_BinaryDivTrueKernel_cu_fbc059d04cuda3std3__45__cpo7crbeginE,(_ZN53_INTERNAL_3db51044_22_BinaryDivTrueKernel_cu_fbc059d04cuda3std6ranges3__45__cpo4dataE - _ZN53_INTERNAL_3db51044_22_BinaryDivTrueKernel_cu_fbc059d04cuda3std3__45__cpo7crbeginE)
_ZN53_INTERNAL_3db51044_22_BinaryDivTrueKernel_cu_fbc059d04cuda3std3__45__cpo7crbeginE:
	.zero		1
	.type		_ZN53_INTERNAL_3db51044_22_BinaryDivTrueKernel_cu_fbc059d04cuda3std6ranges3__45__cpo4dataE,@object
	.size		_ZN53_INTERNAL_3db51044_22_BinaryDivTrueKernel_cu_fbc059d04cuda3std6ranges3__45__cpo4dataE,(_ZN53_INTERNAL_3db51044_22_BinaryDivTrueKernel_cu_fbc059d04cuda3std6ranges3__45__cpo5beginE - _ZN53_INTERNAL_3db51044_22_BinaryDivTrueKernel_cu_fbc059d04cuda3std6ranges3__45__cpo4dataE)
_ZN53_INTERNAL_3db51044_22_BinaryDivTrueKernel_cu_fbc059d04cuda3std6ranges3__45__cpo4dataE:
	.zero		1
	.type		_ZN53_INTERNAL_3db51044_22_BinaryDivTrueKernel_cu_fbc059d04cuda3std6ranges3__45__cpo5beginE,@object
	.size		_ZN53_INTERNAL_3db51044_22_BinaryDivTrueKernel_cu_fbc059d04cuda3std6ranges3__45__cpo5beginE,(_ZN53_INTERNAL_3db51044_22_BinaryDivTrueKernel_cu_fbc059d04cuda3std3__455_GLOBAL__N__3db51044_22_BinaryDivTrueKernel_cu_fbc059d06ignoreE - _ZN53_INTERNAL_3db51044_22_BinaryDivTrueKernel_cu_fbc059d04cuda3std6ranges3__45__cpo5beginE)
_ZN53_INTERNAL_3db51044_22_BinaryDivTrueKernel_cu_fbc059d04cuda3std6ranges3__45__cpo5beginE:
	.zero		1
	.type		_ZN53_INTERNAL_3db51044_22_BinaryDivTrueKernel_cu_fbc059d04cuda3std3__455_GLOBAL__N__3db51044_22_BinaryDivTrueKernel_cu_fbc059d06ignoreE,@object
	.size		_ZN53_INTERNAL_3db51044_22_BinaryDivTrueKernel_cu_fbc059d04cuda3std3__455_GLOBAL__N__3db51044_22_BinaryDivTrueKernel_cu_fbc059d06ignoreE,(_ZN53_INTERNAL_3db51044_22_BinaryDivTrueKernel_cu_fbc059d04cuda3std6ranges3__45__cpo4sizeE - _ZN53_INTERNAL_3db51044_22_BinaryDivTrueKernel_cu_fbc059d04cuda3std3__455_GLOBAL__N__3db51044_22_BinaryDivTrueKernel_cu_fbc059d06ignoreE)
_ZN53_INTERNAL_3db51044_22_BinaryDivTrueKernel_cu_fbc059d04cuda3std3__455_GLOBAL__N__3db51044_22_BinaryDivTrueKernel_cu_fbc059d06ignoreE:
	.zero		1
	.type		_ZN53_INTERNAL_3db51044_22_BinaryDivTrueKernel_cu_fbc059d04cuda3std6ranges3__45__cpo4sizeE,@object
	.size		_ZN53_INTERNAL_3db51044_22_BinaryDivTrueKernel_cu_fbc059d04cuda3std6ranges3__45__cpo4sizeE,(_ZN53_INTERNAL_3db51044_22_BinaryDivTrueKernel_cu_fbc059d04cuda3std3__45__cpo5beginE - _ZN53_INTERNAL_3db51044_22_BinaryDivTrueKernel_cu_fbc059d04cuda3std6ranges3__45__cpo4sizeE)
_ZN53_INTERNAL_3db51044_22_BinaryDivTrueKernel_cu_fbc059d04cuda3std6ranges3__45__cpo4sizeE:
	.zero		1
	.type		_ZN53_INTERNAL_3db51044_22_BinaryDivTrueKernel_cu_fbc059d04cuda3std3__45__cpo5beginE,@object
	.size		_ZN53_INTERNAL_3db51044_22_BinaryDivTrueKernel_cu_fbc059d04cuda3std3__45__cpo5beginE,(_ZN53_INTERNAL_3db51044_22_BinaryDivTrueKernel_cu_fbc059d04cuda3std6ranges3__45__cpo6cbeginE - _ZN53_INTERNAL_3db51044_22_BinaryDivTrueKernel_cu_fbc059d04cuda3std3__45__cpo5beginE)
_ZN53_INTERNAL_3db51044_22_BinaryDivTrueKernel_cu_fbc059d04cuda3std3__45__cpo5beginE:
	.zero		1
	.type		_ZN53_INTERNAL_3db51044_22_BinaryDivTrueKernel_cu_fbc059d04cuda3std6ranges3__45__cpo6cbeginE,@object
	.size		_ZN53_INTERNAL_3db51044_22_BinaryDivTrueKernel_cu_fbc059d04cuda3std6ranges3__45__cpo6cbeginE,(_ZN53_INTERNAL_3db51044_22_BinaryDivTrueKernel_cu_fbc059d04cuda3std3__45__cpo6rbeginE - _ZN53_INTERNAL_3db51044_22_BinaryDivTrueKernel_cu_fbc059d04cuda3std6ranges3__45__cpo6cbeginE)
_ZN53_INTERNAL_3db51044_22_BinaryDivTrueKernel_cu_fbc059d04cuda3std6ranges3__45__cpo6cbeginE:
	.zero		1
	.type		_ZN53_INTERNAL_3db51044_22_BinaryDivTrueKernel_cu_fbc059d04cuda3std3__45__cpo6rbeginE,@object
	.size		_ZN53_INTERNAL_3db51044_22_BinaryDivTrueKernel_cu_fbc059d04cuda3std3__45__cpo6rbeginE,(_ZN53_INTERNAL_3db51044_22_BinaryDivTrueKernel_cu_fbc059d04cuda3std6ranges3__45__cpo4nextE - _ZN53_INTERNAL_3db51044_22_BinaryDivTrueKernel_cu_fbc059d04cuda3std3__45__cpo6rbeginE)
_ZN53_INTERNAL_3db51044_22_BinaryDivTrueKernel_cu_fbc059d04cuda3std3__45__cpo6rbeginE:
	.zero		1
	.type		_ZN53_INTERNAL_3db51044_22_BinaryDivTrueKernel_cu_fbc059d04cuda3std6ranges3__45__cpo4nextE,@object
	.size		_ZN53_INTERNAL_3db51044_22_BinaryDivTrueKernel_cu_fbc059d04cuda3std6ranges3__45__cpo4nextE,(_ZN53_INTERNAL_3db51044_22_BinaryDivTrueKernel_cu_fbc059d04cuda3std6ranges3__45__cpo4swapE - _ZN53_INTERNAL_3db51044_22_BinaryDivTrueKernel_cu_fbc059d04cuda3std6ranges3__45__cpo4nextE)
_ZN53_INTERNAL_3db51044_22_BinaryDivTrueKernel_cu_fbc059d04cuda3std6ranges3__45__cpo4nextE:
	.zero		1
	.type		_ZN53_INTERNAL_3db51044_22_BinaryDivTrueKernel_cu_fbc059d04cuda3std6ranges3__45__cpo4swapE,@object
	.size		_ZN53_INTERNAL_3db51044_22_BinaryDivTrueKernel_cu_fbc059d04cuda3std6ranges3__45__cpo4swapE,(_ZN53_INTERNAL_3db51044_22_BinaryDivTrueKernel_cu_fbc059d04cuda3std3__420unreachable_sentinelE - _ZN53_INTERNAL_3db51044_22_BinaryDivTrueKernel_cu_fbc059d04cuda3std6ranges3__45__cpo4swapE)
_ZN53_INTERNAL_3db51044_22_BinaryDivTrueKernel_cu_fbc059d04cuda3std6ranges3__45__cpo4swapE:
	.zero		1
	.type		_ZN53_INTERNAL_3db51044_22_BinaryDivTrueKernel_cu_fbc059d04cuda3std3__420unreachable_sentinelE,@object
	.size		_ZN53_INTERNAL_3db51044_22_BinaryDivTrueKernel_cu_fbc059d04cuda3std3__420unreachable_sentinelE,(_ZN53_INTERNAL_3db51044_22_BinaryDivTrueKernel_cu_fbc059d06thrust23THRUST_300001_SM_900_NS6system6detail10sequential3seqE - _ZN53_INTERNAL_3db51044_22_BinaryDivTrueKernel_cu_fbc059d04cuda3std3__420unreachable_sentinelE)
_ZN53_INTERNAL_3db51044_22_BinaryDivTrueKernel_cu_fbc059d04cuda3std3__420unreachable_sentinelE:
	.zero		1
	.type		_ZN53_INTERNAL_3db51044_22_BinaryDivTrueKernel_cu_fbc059d06thrust23THRUST_300001_SM_900_NS6system6detail10sequential3seqE,@object
	.size		_ZN53_INTERNAL_3db51044_22_BinaryDivTrueKernel_cu_fbc059d06thrust23THRUST_300001_SM_900_NS6system6detail10sequential3seqE,(_ZN53_INTERNAL_3db51044_22_BinaryDivTrueKernel_cu_fbc059d04cuda3std3__45__cpo4cendE - _ZN53_INTERNAL_3db51044_22_BinaryDivTrueKernel_cu_fbc059d06thrust23THRUST_300001_SM_900_NS6system6detail10sequential3seqE)
_ZN53_INTERNAL_3db51044_22_BinaryDivTrueKernel_cu_fbc059d06thrust23THRUST_300001_SM_900_NS6system6detail10sequential3seqE:
	.zero		1
	.type		_ZN53_INTERNAL_3db51044_22_BinaryDivTrueKernel_cu_fbc059d04cuda3std3__45__cpo4cendE,@object
	.size		_ZN53_INTERNAL_3db51044_22_BinaryDivTrueKernel_cu_fbc059d04cuda3std3__45__cpo4cendE,(_ZN53_INTERNAL_3db51044_22_BinaryDivTrueKernel_cu_fbc059d04cuda3std6ranges3__45__cpo9iter_swapE - _ZN53_INTERNAL_3db51044_22_BinaryDivTrueKernel_cu_fbc059d04cuda3std3__45__cpo4cendE)
_ZN53_INTERNAL_3db51044_22_BinaryDivTrueKernel_cu_fbc059d04cuda3std3__45__cpo4cendE:
	.zero		1
	.type		_ZN53_INTERNAL_3db51044_22_BinaryDivTrueKernel_cu_fbc059d04cuda3std6ranges3__45__cpo9iter_swapE,@object
	.size		_ZN53_INTERNAL_3db51044_22_BinaryDivTrueKernel_cu_fbc059d04cuda3std6ranges3__45__cpo9iter_swapE,(_ZN53_INTERNAL_3db51044_22_BinaryDivTrueKernel_cu_fbc059d04cuda3std3__45__cpo5crendE - _ZN53_INTERNAL_3db51044_22_BinaryDivTrueKernel_cu_fbc059d04cuda3std6ranges3__45__cpo9iter_swapE)
_ZN53_INTERNAL_3db51044_22_BinaryDivTrueKernel_cu_fbc059d04cuda3std6ranges3__45__cpo9iter_swapE:
	.zero		1
	.type		_ZN53_INTERNAL_3db51044_22_BinaryDivTrueKernel_cu_fbc059d04cuda3std3__45__cpo5crendE,@object
	.size		_ZN53_INTERNAL_3db51044_22_BinaryDivTrueKernel_cu_fbc059d04cuda3std3__45__cpo5crendE,(_ZN53_INTERNAL_3db51044_22_BinaryDivTrueKernel_cu_fbc059d04cuda3std6ranges3__45__cpo5cdataE - _ZN53_INTERNAL_3db51044_22_BinaryDivTrueKernel_cu_fbc059d04cuda3std3__45__cpo5crendE)
_ZN53_INTERNAL_3db51044_22_BinaryDivTrueKernel_cu_fbc059d04cuda3std3__45__cpo5crendE:
	.zero		1
	.type		_ZN53_INTERNAL_3db51044_22_BinaryDivTrueKernel_cu_fbc059d04cuda3std6ranges3__45__cpo5cdataE,@object
	.size		_ZN53_INTERNAL_3db51044_22_BinaryDivTrueKernel_cu_fbc059d04cuda3std6ranges3__45__cpo5cdataE,(_ZN53_INTERNAL_3db51044_22_BinaryDivTrueKernel_cu_fbc059d04cuda3std6ranges3__45__cpo3endE - _ZN53_INTERNAL_3db51044_22_BinaryDivTrueKernel_cu_fbc059d04cuda3std6ranges3__45__cpo5cdataE)
_ZN53_INTERNAL_3db51044_22_BinaryDivTrueKernel_cu_fbc059d04cuda3std6ranges3__45__cpo5cdataE:
	.zero		1
	.type		_ZN53_INTERNAL_3db51044_22_BinaryDivTrueKernel_cu_fbc059d04cuda3std6ranges3__45__cpo3endE,@object
	.size		_ZN53_INTERNAL_3db51044_22_BinaryDivTrueKernel_cu_fbc059d04cuda3std6ranges3__45__cpo3endE,(_ZN53_INTERNAL_3db51044_22_BinaryDivTrueKernel_cu_fbc059d04cuda3std3__419piecewise_constructE - _ZN53_INTERNAL_3db51044_22_BinaryDivTrueKernel_cu_fbc059d04cuda3std6ranges3__45__cpo3endE)
_ZN53_INTERNAL_3db51044_22_BinaryDivTrueKernel_cu_fbc059d04cuda3std6ranges3__45__cpo3endE:
	.zero		1
	.type		_ZN53_INTERNAL_3db51044_22_BinaryDivTrueKernel_cu_fbc059d04cuda3std3__419piecewise_constructE,@object
	.size		_ZN53_INTERNAL_3db51044_22_BinaryDivTrueKernel_cu_fbc059d04cuda3std3__419piecewise_constructE,(_ZN53_INTERNAL_3db51044_22_BinaryDivTrueKernel_cu_fbc059d04cuda3std6ranges3__45__cpo5ssizeE - _ZN53_INTERNAL_3db51044_22_BinaryDivTrueKernel_cu_fbc059d04cuda3std3__419piecewise_constructE)
_ZN53_INTERNAL_3db51044_22_BinaryDivTrueKernel_cu_fbc059d04cuda3std3__419piecewise_constructE:
	.zero		1
	.type		_ZN53_INTERNAL_3db51044_22_BinaryDivTrueKernel_cu_fbc059d04cuda3std6ranges3__45__cpo5ssizeE,@object
	.size		_ZN53_INTERNAL_3db51044_22_BinaryDivTrueKernel_cu_fbc059d04cuda3std6ranges3__45__cpo5ssizeE,(_ZN53_INTERNAL_3db51044_22_BinaryDivTrueKernel_cu_fbc059d04cuda3std3__45__cpo3endE - _ZN53_INTERNAL_3db51044_22_BinaryDivTrueKernel_cu_fbc059d04cuda3std6ranges3__45__cpo5ssizeE)
_ZN53_INTERNAL_3db51044_22_BinaryDivTrueKernel_cu_fbc059d04cuda3std6ranges3__45__cpo5ssizeE:
	.zero		1
	.type		_ZN53_INTERNAL_3db51044_22_BinaryDivTrueKernel_cu_fbc059d04cuda3std3__45__cpo3endE,@object
	.size		_ZN53_INTERNAL_3db51044_22_BinaryDivTrueKernel_cu_fbc059d04cuda3std3__45__cpo3endE,(_ZN53_INTERNAL_3db51044_22_BinaryDivTrueKernel_cu_fbc059d04cuda3std6ranges3__45__cpo4cendE - _ZN53_INTERNAL_3db51044_22_BinaryDivTrueKernel_cu_fbc059d04cuda3std3__45__cpo3endE)
_ZN53_INTERNAL_3db51044_22_BinaryDivTrueKernel_cu_fbc059d04cuda3std3__45__cpo3endE:
	.zero		1
	.type		_ZN53_INTERNAL_3db51044_22_BinaryDivTrueKernel_cu_fbc059d04cuda3std6ranges3__45__cpo4cendE,@object
	.size		_ZN53_INTERNAL_3db51044_22_BinaryDivTrueKernel_cu_fbc059d04cuda3std6ranges3__45__cpo4cendE,(_ZN53_INTERNAL_3db51044_22_BinaryDivTrueKernel_cu_fbc059d04cuda3std3__45__cpo4rendE - _ZN53_INTERNAL_3db51044_22_BinaryDivTrueKernel_cu_fbc059d04cuda3std6ranges3__45__cpo4cendE)
_ZN53_INTERNAL_3db51044_22_BinaryDivTrueKernel_cu_fbc059d04cuda3std6ranges3__45__cpo4cendE:
	.zero		1
	.type		_ZN53_INTERNAL_3db51044_22_BinaryDivTrueKernel_cu_fbc059d04cuda3std3__45__cpo4rendE,@object
	.size		_ZN53_INTERNAL_3db51044_22_BinaryDivTrueKernel_cu_fbc059d04cuda3std3__45__cpo4rendE,(_ZN53_INTERNAL_3db51044_22_BinaryDivTrueKernel_cu_fbc059d04cuda3std6ranges3__45__cpo4prevE - _ZN53_INTERNAL_3db51044_22_BinaryDivTrueKernel_cu_fbc059d04cuda3std3__45__cpo4rendE)
_ZN53_INTERNAL_3db51044_22_BinaryDivTrueKernel_cu_fbc059d04cuda3std3__45__cpo4rendE:
	.zero		1
	.type		_ZN53_INTERNAL_3db51044_22_BinaryDivTrueKernel_cu_fbc059d04cuda3std6ranges3__45__cpo4prevE,@object
	.size		_ZN53_INTERNAL_3db51044_22_BinaryDivTrueKernel_cu_fbc059d04cuda3std6ranges3__45__cpo4prevE,(_ZN53_INTERNAL_3db51044_22_BinaryDivTrueKernel_cu_fbc059d04cuda3std6ranges3__45__cpo9iter_moveE - _ZN53_INTERNAL_3db51044_22_BinaryDivTrueKernel_cu_fbc059d04cuda3std6ranges3__45__cpo4prevE)
_ZN53_INTERNAL_3db51044_22_BinaryDivTrueKernel_cu_fbc059d04cuda3std6ranges3__45__cpo4prevE:
	.zero		1
	.type		_ZN53_INTERNAL_3db51044_22_BinaryDivTrueKernel_cu_fbc059d04cuda3std6ranges3__45__cpo9iter_moveE,@object
	.size		_ZN53_INTERNAL_3db51044_22_BinaryDivTrueKernel_cu_fbc059d04cuda3std6ranges3__45__cpo9iter_moveE,(.L_25 - _ZN53_INTERNAL_3db51044_22_BinaryDivTrueKernel_cu_fbc059d04cuda3std6ranges3__45__cpo9iter_moveE)
_ZN53_INTERNAL_3db51044_22_BinaryDivTrueKernel_cu_fbc059d04cuda3std6ranges3__45__cpo9iter_moveE:
	.zero		1
.L_25:


//--------------------- .nv.constant0._ZN2at6native18elementwise_kernelILi128ELi4EZNS0_15gpu_kernel_implINS0_13BinaryFunctorIN3c108BFloat16ES5_S5_NS0_15binary_internal10DivFunctorIS5_EEEEEEvRNS_18TensorIteratorBaseERKT_EUliE_EEviT1_ --------------------------
	.section	.nv.constant0._ZN2at6native18elementwise_kernelILi128ELi4EZNS0_15gpu_kernel_implINS0_13BinaryFunctorIN3c108BFloat16ES5_S5_NS0_15binary_internal10DivFunctorIS5_EEEEEEvRNS_18TensorIteratorBaseERKT_EUliE_EEviT1_,"a",@progbits
	.sectionflags	@""
	.align	4
.nv.constant0._ZN2at6native18elementwise_kernelILi128ELi4EZNS0_15gpu_kernel_implINS0_13BinaryFunctorIN3c108BFloat16ES5_S5_NS0_15binary_internal10DivFunctorIS5_EEEEEEvRNS_18TensorIteratorBaseERKT_EUliE_EEviT1_:
	.zero		1184


//--------------------- .nv.constant0._ZN2at6native27unrolled_elementwise_kernelINS0_13BinaryFunctorIN3c108BFloat16ES4_S4_NS0_15binary_internal10DivFunctorIS4_EEEESt5arrayIPcLm3EELi4E23TrivialOffsetCalculatorILi2EjESC_ILi1EjENS0_6memory12LoadWithCastILi2EEENSF_13StoreWithCastILi1EEEEEviT_T0_T2_T3_T4_T5_ --------------------------
	.section	.nv.constant0._ZN2at6native27unrolled_elementwise_kernelINS0_13BinaryFunctorIN3c108BFloat16ES4_S4_NS0_15binary_internal10DivFunctorIS4_EEEESt5arrayIPcLm3EELi4E23TrivialOffsetCalculatorILi2EjESC_ILi1EjENS0_6memory12LoadWithCastILi2EEENSF_13StoreWithCastILi1EEEEEviT_T0_T2_T3_T4_T5_,"a",@progbits
	.sectionflags	@""
	.align	4
.nv.constant0._ZN2at6native27unrolled_elementwise_kernelINS0_13BinaryFunctorIN3c108BFloat16ES4_S4_NS0_15binary_internal10DivFunctorIS4_EEEESt5arrayIPcLm3EELi4E23TrivialOffsetCalculatorILi2EjESC_ILi1EjENS0_6memory12LoadWithCastILi2EEENSF_13StoreWithCastILi1EEEEEviT_T0_T2_T3_T4_T5_:
	.zero		584


//--------------------- .nv.constant0._ZN2at6native18elementwise_kernelILi128ELi4EZNS0_22gpu_kernel_impl_nocastINS0_13BinaryFunctorIN3c108BFloat16ES5_S5_NS0_15binary_internal10DivFunctorIS5_EEEEEEvRNS_18TensorIteratorBaseERKT_EUliE_EEviT1_ --------------------------
	.section	.nv.constant0._ZN2at6native18elementwise_kernelILi128ELi4EZNS0_22gpu_kernel_impl_nocastINS0_13BinaryFunctorIN3c108BFloat16ES5_S5_NS0_15binary_internal10DivFunctorIS5_EEEEEEvRNS_18TensorIteratorBaseERKT_EUliE_EEviT1_,"a",@progbits
	.sectionflags	@""
	.align	4
.nv.constant0._ZN2at6native18elementwise_kernelILi128ELi4EZNS0_22gpu_kernel_impl_nocastINS0_13BinaryFunctorIN3c108BFloat16ES5_S5_NS0_15binary_internal10DivFunctorIS5_EEEEEEvRNS_18TensorIteratorBaseERKT_EUliE_EEviT1_:
	.zero		1184


//--------------------- .nv.constant0._ZN2at6native27unrolled_elementwise_kernelINS0_13BinaryFunctorIN3c108BFloat16ES4_S4_NS0_15binary_internal10DivFunctorIS4_EEEESt5arrayIPcLm3EELi4E23TrivialOffsetCalculatorILi2EjESC_ILi1EjENS0_6memory15LoadWithoutCastENSF_16StoreWithoutCastEEEviT_T0_T2_T3_T4_T5_ --------------------------
	.section	.nv.constant0._ZN2at6native27unrolled_elementwise_kernelINS0_13BinaryFunctorIN3c108BFloat16ES4_S4_NS0_15binary_internal10DivFunctorIS4_EEEESt5arrayIPcLm3EELi4E23TrivialOffsetCalculatorILi2EjESC_ILi1EjENS0_6memory15LoadWithoutCastENSF_16StoreWithoutCastEEEviT_T0_T2_T3_T4_T5_,"a",@progbits
	.sectionflags	@""
	.align	4
.nv.constant0._ZN2at6native27unrolled_elementwise_kernelINS0_13BinaryFunctorIN3c108BFloat16ES4_S4_NS0_15binary_internal10DivFunctorIS4_EEEESt5arrayIPcLm3EELi4E23TrivialOffsetCalculatorILi2EjESC_ILi1EjENS0_6memory15LoadWithoutCastENSF_16StoreWithoutCastEEEviT_T0_T2_T3_T4_T5_:
	.zero		564


//--------------------- .nv.constant0._ZN2at6native29vectorized_elementwise_kernelILi2ENS0_13BinaryFunctorIN3c108BFloat16ES4_S4_NS0_15binary_internal10DivFunctorIS4_EEEESt5arrayIPcLm3EEEEviT0_T1_ --------------------------
	.section	.nv.constant0._ZN2at6native29vectorized_elementwise_kernelILi2ENS0_13BinaryFunctorIN3c108BFloat16ES4_S4_NS0_15binary_internal10DivFunctorIS4_EEEESt5arrayIPcLm3EEEEviT0_T1_,"a",@progbits
	.sectionflags	@""
	.align	4
.nv.constant0._ZN2at6native29vectorized_elementwise_kernelILi2ENS0_13BinaryFunctorIN3c108BFloat16ES4_S4_NS0_15binary_internal10DivFunctorIS4_EEEESt5arrayIPcLm3EEEEviT0_T1_:
	.zero		560


//--------------------- .nv.constant0._ZN2at6native29vectorized_elementwise_kernelILi4ENS0_13BinaryFunctorIN3c108BFloat16ES4_S4_NS0_15binary_internal10DivFunctorIS4_EEEESt5arrayIPcLm3EEEEviT0_T1_ --------------------------
	.section	.nv.constant0._ZN2at6native29vectorized_elementwise_kernelILi4ENS0_13BinaryFunctorIN3c108BFloat16ES4_S4_NS0_15binary_internal10DivFunctorIS4_EEEESt5arrayIPcLm3EEEEviT0_T1_,"a",@progbits
	.sectionflags	@""
	.align	4
.nv.constant0._ZN2at6native29vectorized_elementwise_kernelILi4ENS0_13BinaryFunctorIN3c108BFloat16ES4_S4_NS0_15binary_internal10DivFunctorIS4_EEEESt5arrayIPcLm3EEEEviT0_T1_:
	.zero		560


//--------------------- .nv.constant0._ZN2at6native29vectorized_elementwise_kernelILi8ENS0_13BinaryFunctorIN3c108BFloat16ES4_S4_NS0_15binary_internal10DivFunctorIS4_EEEESt5arrayIPcLm3EEEEviT0_T1_ --------------------------
	.section	.nv.constant0._ZN2at6native29vectorized_elementwise_kernelILi8ENS0_13BinaryFunctorIN3c108BFloat16ES4_S4_NS0_15binary_internal10DivFunctorIS4_EEEESt5arrayIPcLm3EEEEviT0_T1_,"a",@progbits
	.sectionflags	@""
	.align	4
.nv.constant0._ZN2at6native29vectorized_elementwise_kernelILi8ENS0_13BinaryFunctorIN3c108BFloat16ES4_S4_NS0_15binary_internal10DivFunctorIS4_EEEESt5arrayIPcLm3EEEEviT0_T1_:
	.zero		560


//--------------------- .nv.constant0._ZN2at6native18elementwise_kernelILi128ELi4EZNS0_15gpu_kernel_implINS0_13BUnaryFunctorIN3c108BFloat16ES5_S5_NS0_15binary_internal10DivFunctorIS5_EEEEEEvRNS_18TensorIteratorBaseERKT_EUliE_EEviT1_ --------------------------
	.section	.nv.constant0._ZN2at6native18elementwise_kernelILi128ELi4EZNS0_15gpu_kernel_implINS0_13BUnaryFunctorIN3c108BFloat16ES5_S5_NS0_15binary_internal10DivFunctorIS5_EEEEEEvRNS_18TensorIteratorBaseERKT_EUliE_EEviT1_,"a",@progbits
	.sectionflags	@""
	.align	4
.nv.constant0._ZN2at6native18elementwise_kernelILi128ELi4EZNS0_15gpu_kernel_implINS0_13BUnaryFunctorIN3c108BFloat16ES5_S5_NS0_15binary_internal10DivFunctorIS5_EEEEEEvRNS_18TensorIteratorBaseERKT_EUliE_EEviT1_:
	.zero		1072


//--------------------- .nv.constant0._ZN2at6native27unrolled_elementwise_kernelINS0_13BUnaryFunctorIN3c108BFloat16ES4_S4_NS0_15binary_internal10DivFunctorIS4_EEEESt5arrayIPcLm2EELi4E23TrivialOffsetCalculatorILi1EjESD_NS0_6memory12LoadWithCastILi1EEENSE_13StoreWithCastILi1EEEEEviT_T0_T2_T3_T4_T5_ --------------------------
	.section	.nv.constant0._ZN2at6native27unrolled_elementwise_kernelINS0_13BUnaryFunctorIN3c108BFloat16ES4_S4_NS0_15binary_internal10DivFunctorIS4_EEEESt5arrayIPcLm2EELi4E23TrivialOffsetCalculatorILi1EjESD_NS0_6memory12LoadWithCastILi1EEENSE_13StoreWithCastILi1EEEEEviT_T0_T2_T3_T4_T5_,"a",@progbits
	.sectionflags	@""
	.align	4
.nv.constant0._ZN2at6native27unrolled_elementwise_kernelINS0_13BUnaryFunctorIN3c108BFloat16ES4_S4_NS0_15binary_internal10DivFunctorIS4_EEEESt5arrayIPcLm2EELi4E23TrivialOffsetCalculatorILi1EjESD_NS0_6memory12LoadWithCastILi1EEENSE_13StoreWithCastILi1EEEEEviT_T0_T2_T3_T4_T5_:
	.zero		572


//--------------------- .nv.constant0._ZN2at6native18elementwise_kernelILi128ELi4EZNS0_22gpu_kernel_impl_nocastINS0_13BUnaryFunctorIN3c108BFloat16ES5_S5_NS0_15binary_internal10DivFunctorIS5_EEEEEEvRNS_18TensorIteratorBaseERKT_EUliE_EEviT1_ --------------------------
	.section	.nv.constant0._ZN2at6native18elementwise_kernelILi128ELi4EZNS0_22gpu_kernel_impl_nocastINS0_13BUnaryFunctorIN3c108BFloat16ES5_S5_NS0_15binary_internal10DivFunctorIS5_EEEEEEvRNS_18TensorIteratorBaseERKT_EUliE_EEviT1_,"a",@progbits
	.sectionflags	@""
	.align	4
.nv.constant0._ZN2at6native18elementwise_kernelILi128ELi4EZNS0_22gpu_kernel_impl_nocastINS0_13BUnaryFunctorIN3c108BFloat16ES5_S5_NS0_15binary_internal10DivFunctorIS5_EEEEEEvRNS_18TensorIteratorBaseERKT_EUliE_EEviT1_:
	.zero		1072


//--------------------- .nv.constant0._ZN2at6native27unrolled_elementwise_kernelINS0_13BUnaryFunctorIN3c108BFloat16ES4_S4_NS0_15binary_internal10DivFunctorIS4_EEEESt5arrayIPcLm2EELi4E23TrivialOffsetCalculatorILi1EjESD_NS0_6memory15LoadWithoutCastENSE_16StoreWithoutCastEEEviT_T0_T2_T3_T4_T5_ --------------------------
	.section	.nv.constant0._ZN2at6native27unrolled_elementwise_kernelINS0_13BUnaryFunctorIN3c108BFloat16ES4_S4_NS0_15binary_internal10DivFunctorIS4_EEEESt5arrayIPcLm2EELi4E23TrivialOffsetCalculatorILi1EjESD_NS0_6memory15LoadWithoutCastENSE_16StoreWithoutCastEEEviT_T0_T2_T3_T4_T5_,"a",@progbits
	.sectionflags	@""
	.align	4
.nv.constant0._ZN2at6native27unrolled_elementwise_kernelINS0_13BUnaryFunctorIN3c108BFloat16ES4_S4_NS0_15binary_internal10DivFunctorIS4_EEEESt5arrayIPcLm2EELi4E23TrivialOffsetCalculatorILi1EjESD_NS0_6memory15LoadWithoutCastENSE_16StoreWithoutCastEEEviT_T0_T2_T3_T4_T5_:
	.zero		556


//--------------------- .nv.constant0._ZN2at6native29vectorized_elementwise_kernelILi2ENS0_13BUnaryFunctorIN3c108BFloat16ES4_S4_NS0_15binary_internal10DivFunctorIS4_EEEESt5arrayIPcLm2EEEEviT0_T1_ --------------------------
	.section	.nv.constant0._ZN2at6native29vectorized_elementwise_kernelILi2ENS0_13BUnaryFunctorIN3c108BFloat16ES4_S4_NS0_15binary_internal10DivFunctorIS4_EEEESt5arrayIPcLm2EEEEviT0_T1_,"a",@progbits
	.sectionflags	@""
	.align	4
.nv.constant0._ZN2at6native29vectorized_elementwise_kernelILi2ENS0_13BUnaryFunctorIN3c108BFloat16ES4_S4_NS0_15binary_internal10DivFunctorIS4_EEEESt5arrayIPcLm2EEEEviT0_T1_:
	.zero		552


//--------------------- .nv.constant0._ZN2at6native29vectorized_elementwise_kernelILi4ENS0_13BUnaryFunctorIN3c108BFloat16ES4_S4_NS0_15binary_internal10DivFunctorIS4_EEEESt5arrayIPcLm2EEEEviT0_T1_ --------------------------
	.section	.nv.constant0._ZN2at6native29vectorized_elementwise_kernelILi4ENS0_13BUnaryFunctorIN3c108BFloat16ES4_S4_NS0_15binary_internal10DivFunctorIS4_EEEESt5arrayIPcLm2EEEEviT0_T1_,"a",@progbits
	.sectionflags	@""
	.align	4
.nv.constant0._ZN2at6native29vectorized_elementwise_kernelILi4ENS0_13BUnaryFunctorIN3c108BFloat16ES4_S4_NS0_15binary_internal10DivFunctorIS4_EEEESt5arrayIPcLm2EEEEviT0_T1_:
	.zero		552


//--------------------- .nv.constant0._ZN2at6native29vectorized_elementwise_kernelILi8ENS0_13BUnaryFunctorIN3c108BFloat16ES4_S4_NS0_15binary_internal10DivFunctorIS4_EEEESt5arrayIPcLm2EEEEviT0_T1_ --------------------------
	.section	.nv.constant0._ZN2at6native29vectorized_elementwise_kernelILi8ENS0_13BUnaryFunctorIN3c108BFloat16ES4_S4_NS0_15binary_internal10DivFunctorIS4_EEEESt5arrayIPcLm2EEEEviT0_T1_,"a",@progbits
	.sectionflags	@""
	.align	4
.nv.constant0._ZN2at6native29vectorized_elementwise_kernelILi8ENS0_13BUnaryFunctorIN3c108BFloat16ES4_S4_NS0_15binary_internal10DivFunctorIS4_EEEESt5arrayIPcLm2EEEEviT0_T1_:
	.zero		552


//--------------------- .nv.constant0._ZN2at6native18elementwise_kernelILi128ELi4EZNS0_15gpu_kernel_implINS0_13AUnaryFunctorIN3c108BFloat16ES5_S5_NS0_15binary_internal10DivFunctorIS5_EEEEEEvRNS_18TensorIteratorBaseERKT_EUliE_EEviT1_ --------------------------
	.section	.nv.constant0._ZN2at6native18elementwise_kernelILi128ELi4EZNS0_15gpu_kernel_implINS0_13AUnaryFunctorIN3c108BFloat16ES5_S5_NS0_15binary_internal10DivFunctorIS5_EEEEEEvRNS_18TensorIteratorBaseERKT_EUliE_EEviT1_,"a",@progbits
	.sectionflags	@""
	.align	4
.nv.constant0._ZN2at6native18elementwise_kernelILi128ELi4EZNS0_15gpu_kernel_implINS0_13AUnaryFunctorIN3c108BFloat16ES5_S5_NS0_15binary_internal10DivFunctorIS5_EEEEEEvRNS_18TensorIteratorBaseERKT_EUliE_EEviT1_:
	.zero		1072


//--------------------- .nv.constant0._ZN2at6native27unrolled_elementwise_kernelINS0_13AUnaryFunctorIN3c108BFloat16ES4_S4_NS0_15binary_internal10DivFunctorIS4_EEEESt5arrayIPcLm2EELi4E23TrivialOffsetCalculatorILi1EjESD_NS0_6memory12LoadWithCastILi1EEENSE_13StoreWithCastILi1EEEEEviT_T0_T2_T3_T4_T5_ --------------------------
	.section	.nv.constant0._ZN2at6native27unrolled_elementwise_kernelINS0_13AUnaryFunctorIN3c108BFloat16ES4_S4_NS0_15binary_internal10DivFunctorIS4_EEEESt5arrayIPcLm2EELi4E23TrivialOffsetCalculatorILi1EjESD_NS0_6memory12LoadWithCastILi1EEENSE_13StoreWithCastILi1EEEEEviT_T0_T2_T3_T4_T5_,"a",@progbits
	.sectionflags	@""
	.align	4
.nv.constant0._ZN2at6native27unrolled_elementwise_kernelINS0_13AUnaryFunctorIN3c108BFloat16ES4_S4_NS0_15binary_internal10DivFunctorIS4_EEEESt5arrayIPcLm2EELi4E23TrivialOffsetCalculatorILi1EjESD_NS0_6memory12LoadWithCastILi1EEENSE_13StoreWithCastILi1EEEEEviT_T0_T2_T3_T4_T5_:
	.zero		572


//--------------------- .nv.constant0._ZN2at6native18elementwise_kernelILi128ELi4EZNS0_22gpu_kernel_impl_nocastINS0_13AUnaryFunctorIN3c108BFloat16ES5_S5_NS0_15binary_internal10DivFunctorIS5_EEEEEEvRNS_18TensorIteratorBaseERKT_EUliE_EEviT1_ --------------------------
	.section	.nv.constant0._ZN2at6native18elementwise_kernelILi128ELi4EZNS0_22gpu_kernel_impl_nocastINS0_13AUnaryFunctorIN3c108BFloat16ES5_S5_NS0_15binary_internal10DivFunctorIS5_EEEEEEvRNS_18TensorIteratorBaseERKT_EUliE_EEviT1_,"a",@progbits
	.sectionflags	@""
	.align	4
.nv.constant0._ZN2at6native18elementwise_kernelILi128ELi4EZNS0_22gpu_kernel_impl_nocastINS0_13AUnaryFunctorIN3c108BFloat16ES5_S5_NS0_15binary_internal10DivFunctorIS5_EEEEEEvRNS_18TensorIteratorBaseERKT_EUliE_EEviT1_:
	.zero		1072


//--------------------- .nv.constant0._ZN2at6native27unrolled_elementwise_kernelINS0_13AUnaryFunctorIN3c108BFloat16ES4_S4_NS0_15binary_internal10DivFunctorIS4_EEEESt5arrayIPcLm2EELi4E23TrivialOffsetCalculatorILi1EjESD_NS0_6memory15LoadWithoutCastENSE_16StoreWithoutCastEEEviT_T0_T2_T3_T4_T5_ --------------------------
	.section	.nv.constant0._ZN2at6native27unrolled_elementwise_kernelINS0_13AUnaryFunctorIN3c108BFloat16ES4_S4_NS0_15binary_internal10DivFunctorIS4_EEEESt5arrayIPcLm2EELi4E23TrivialOffsetCalculatorILi1EjESD_NS0_6memory15LoadWithoutCastENSE_16StoreWithoutCastEEEviT_T0_T2_T3_T4_T5_,"a",@progbits
	.sectionflags	@""
	.align	4
.nv.constant0._ZN2at6native27unrolled_elementwise_kernelINS0_13AUnaryFunctorIN3c108BFloat16ES4_S4_NS0_15binary_internal10DivFunctorIS4_EEEESt5arrayIPcLm2EELi4E23TrivialOffsetCalculatorILi1EjESD_NS0_6memory15LoadWithoutCastENSE_16StoreWithoutCastEEEviT_T0_T2_T3_T4_T5_:
	.zero		556


//--------------------- .nv.constant0._ZN2at6native29vectorized_elementwise_kernelILi2ENS0_13AUnaryFunctorIN3c108BFloat16ES4_S4_NS0_15binary_internal10DivFunctorIS4_EEEESt5arrayIPcLm2EEEEviT0_T1_ --------------------------
	.section	.nv.constant0._ZN2at6native29vectorized_elementwise_kernelILi2ENS0_13AUnaryFunctorIN3c108BFloat16ES4_S4_NS0_15binary_internal10DivFunctorIS4_EEEESt5arrayIPcLm2EEEEviT0_T1_,"a",@progbits
	.sectionflags	@""
	.align	4
.nv.constant0._ZN2at6native29vectorized_elementwise_kernelILi2ENS0_13AUnaryFunctorIN3c108BFloat16ES4_S4_NS0_15binary_internal10DivFunctorIS4_EEEESt5arrayIPcLm2EEEEviT0_T1_:
	.zero		552


//--------------------- .nv.constant0._ZN2at6native29vectorized_elementwise_kernelILi4ENS0_13AUnaryFunctorIN3c108BFloat16ES4_S4_NS0_15binary_internal10DivFunctorIS4_EEEESt5arrayIPcLm2EEEEviT0_T1_ --------------------------
	.section	.nv.constant0._ZN2at6native29vectorized_elementwise_kernelILi4ENS0_13AUnaryFunctorIN3c108BFloat16ES4_S4_NS0_15binary_internal10DivFunctorIS4_EEEESt5arrayIPcLm2EEEEviT0_T1_,"a",@progbits
	.sectionflags	@""
	.align	4
.nv.constant0._ZN2at6native29vectorized_elementwise_kernelILi4ENS0_13AUnaryFunctorIN3c108BFloat16ES4_S4_NS0_15binary_internal10DivFunctorIS4_EEEESt5arrayIPcLm2EEEEviT0_T1_:
	.zero		552


//--------------------- .nv.constant0._ZN2at6native29vectorized_elementwise_kernelILi8ENS0_13AUnaryFunctorIN3c108BFloat16ES4_S4_NS0_15binary_internal10DivFunctorIS4_EEEESt5arrayIPcLm2EEEEviT0_T1_ --------------------------
	.section	.nv.constant0._ZN2at6native29vectorized_elementwise_kernelILi8ENS0_13AUnaryFunctorIN3c108BFloat16ES4_S4_NS0_15binary_internal10DivFunctorIS4_EEEESt5arrayIPcLm2EEEEviT0_T1_,"a",@progbits
	.sectionflags	@""
	.align	4
.nv.constant0._ZN2at6native29vectorized_elementwise_kernelILi8ENS0_13AUnaryFunctorIN3c108BFloat16ES4_S4_NS0_15binary_internal10DivFunctorIS4_EEEESt5arrayIPcLm2EEEEviT0_T1_:
	.zero		552


//--------------------- .nv.constant0._ZN2at6native18elementwise_kernelILi128ELi4EZNS0_15gpu_kernel_implINS0_13BinaryFunctorIN3c104HalfES5_S5_NS0_15binary_internal10DivFunctorIS5_EEEEEEvRNS_18TensorIteratorBaseERKT_EUliE_EEviT1_ --------------------------
	.section	.nv.constant0._ZN2at6native18elementwise_kernelILi128ELi4EZNS0_15gpu_kernel_implINS0_13BinaryFunctorIN3c104HalfES5_S5_NS0_15binary_internal10DivFunctorIS5_EEEEEEvRNS_18TensorIteratorBaseERKT_EUliE_EEviT1_,"a",@progbits
	.sectionflags	@""
	.align	4
.nv.constant0._ZN2at6native18elementwise_kernelILi128ELi4EZNS0_15gpu_kernel_implINS0_13BinaryFunctorIN3c104HalfES5_S5_NS0_15binary_internal10DivFunctorIS5_EEEEEEvRNS_18TensorIteratorBaseERKT_EUliE_EEviT1_:
	.zero		1184


//--------------------- .nv.constant0._ZN2at6native27unrolled_elementwise_kernelINS0_13BinaryFunctorIN3c104HalfES4_S4_NS0_15binary_internal10DivFunctorIS4_EEEESt5arrayIPcLm3EELi4E23TrivialOffsetCalculatorILi2EjESC_ILi1EjENS0_6memory12LoadWithCastILi2EEENSF_13StoreWithCastILi1EEEEEviT_T0_T2_T3_T4_T5_ --------------------------
	.section	.nv.constant0._ZN2at6native27unrolled_elementwise_kernelINS0_13BinaryFunctorIN3c104HalfES4_S4_NS0_15binary_internal10DivFunctorIS4_EEEESt5arrayIPcLm3EELi4E23TrivialOffsetCalculatorILi2EjESC_ILi1EjENS0_6memory12LoadWithCastILi2EEENSF_13StoreWithCastILi1EEEEEviT_T0_T2_T3_T4_T5_,"a",@progbits
	.sectionflags	@""
	.align	4
.nv.constant0._ZN2at6native27unrolled_elementwise_kernelINS0_13BinaryFunctorIN3c104HalfES4_S4_NS0_15binary_internal10DivFunctorIS4_EEEESt5arrayIPcLm3EELi4E23TrivialOffsetCalculatorILi2EjESC_ILi1EjENS0_6memory12LoadWithCastILi2EEENSF_13StoreWithCastILi1EEEEEviT_T0_T2_T3_T4_T5_:
	.zero		584


//--------------------- .nv.constant0._ZN2at6native18elementwise_kernelILi128ELi4EZNS0_22gpu_kernel_impl_nocastINS0_13BinaryFunctorIN3c104HalfES5_S5_NS0_15binary_internal10DivFunctorIS5_EEEEEEvRNS_18TensorIteratorBaseERKT_EUliE_EEviT1_ --------------------------
	.section	.nv.constant0._ZN2at6native18elementwise_kernelILi128ELi4EZNS0_22gpu_kernel_impl_nocastINS0_13BinaryFunctorIN3c104HalfES5_S5_NS0_15binary_internal10DivFunctorIS5_EEEEEEvRNS_18TensorIteratorBaseERKT_EUliE_EEviT1_,"a",@progbits
	.sectionflags	@""
	.align	4
.nv.constant0._ZN2at6native18elementwise_kernelILi128ELi4EZNS0_22gpu_kernel_impl_nocastINS0_13BinaryFunctorIN3c104HalfES5_S5_NS0_15binary_internal10DivFunctorIS5_EEEEEEvRNS_18TensorIteratorBaseERKT_EUliE_EEviT1_:
	.zero		1184


//--------------------- .nv.constant0._ZN2at6native27unrolled_elementwise_kernelINS0_13BinaryFunctorIN3c104HalfES4_S4_NS0_15binary_internal10DivFunctorIS4_EEEESt5arrayIPcLm3EELi4E23TrivialOffsetCalculatorILi2EjESC_ILi1EjENS0_6memory15LoadWithoutCastENSF_16StoreWithoutCastEEEviT_T0_T2_T3_T4_T5_ --------------------------
	.section	.nv.constant0._ZN2at6native27unrolled_elementwise_kernelINS0_13BinaryFunctorIN3c104HalfES4_S4_NS0_15binary_internal10DivFunctorIS4_EEEESt5arrayIPcLm3EELi4E23TrivialOffsetCalculatorILi2EjESC_ILi1EjENS0_6memory15LoadWithoutCastENSF_16StoreWithoutCastEEEviT_T0_T2_T3_T4_T5_,"a",@progbits
	.sectionflags	@""
	.align	4
.nv.constant0._ZN2at6native27unrolled_elementwise_kernelINS0_13BinaryFunctorIN3c104HalfES4_S4_NS0_15binary_internal10DivFunctorIS4_EEEESt5arrayIPcLm3EELi4E23TrivialOffsetCalculatorILi2EjESC_ILi1EjENS0_6memory15LoadWithoutCastENSF_16StoreWithoutCastEEEviT_T0_T2_T3_T4_T5_:
	.zero		564


//--------------------- .nv.constant0._ZN2at6native29vectorized_elementwise_kernelILi2ENS0_13BinaryFunctorIN3c104HalfES4_S4_NS0_15binary_internal10DivFunctorIS4_EEEESt5arrayIPcLm3EEEEviT0_T1_ --------------------------
	.section	.nv.constant0._ZN2at6native29vectorized_elementwise_kernelILi2ENS0_13BinaryFunctorIN3c104HalfES4_S4_NS0_15binary_internal10DivFunctorIS4_EEEESt5arrayIPcLm3EEEEviT0_T1_,"a",@progbits
	.sectionflags	@""
	.align	4
.nv.constant0._ZN2at6native29vectorized_elementwise_kernelILi2ENS0_13BinaryFunctorIN3c104HalfES4_S4_NS0_15binary_internal10DivFunctorIS4_EEEESt5arrayIPcLm3EEEEviT0_T1_:
	.zero		560


//--------------------- .nv.constant0._ZN2at6native29vectorized_elementwise_kernelILi4ENS0_13BinaryFunctorIN3c104HalfES4_S4_NS0_15binary_internal10DivFunctorIS4_EEEESt5arrayIPcLm3EEEEviT0_T1_ --------------------------
	.section	.nv.constant0._ZN2at6native29vectorized_elementwise_kernelILi4ENS0_13BinaryFunctorIN3c104HalfES4_S4_NS0_15binary_internal10DivFunctorIS4_EEEESt5arrayIPcLm3EEEEviT0_T1_,"a",@progbits
	.sectionflags	@""
	.align	4
.nv.constant0._ZN2at6native29vectorized_elementwise_kernelILi4ENS0_13BinaryFunctorIN3c104HalfES4_S4_NS0_15binary_internal10DivFunctorIS4_EEEESt5arrayIPcLm3EEEEviT0_T1_:
	.zero		560


//--------------------- .nv.constant0._ZN2at6native29vectorized_elementwise_kernelILi8ENS0_13BinaryFunctorIN3c104HalfES4_S4_NS0_15binary_internal10DivFunctorIS4_EEEESt5arrayIPcLm3EEEEviT0_T1_ --------------------------
	.section	.nv.constant0._ZN2at6native29vectorized_elementwise_kernelILi8ENS0_13BinaryFunctorIN3c104HalfES4_S4_NS0_15binary_internal10DivFunctorIS4_EEEESt5arrayIPcLm3EEEEviT0_T1_,"a",@progbits
	.sectionflags	@""
	.align	4
.nv.constant0._ZN2at6native29vectorized_elementwise_kernelILi8ENS0_13BinaryFunctorIN3c104HalfES4_S4_NS0_15binary_internal10DivFunctorIS4_EEEESt5arrayIPcLm3EEEEviT0_T1_:
	.zero		560


//--------------------- .nv.constant0._ZN2at6native18elementwise_kernelILi128ELi4EZNS0_15gpu_kernel_implINS0_13BUnaryFunctorIN3c104HalfES5_S5_NS0_15binary_internal10DivFunctorIS5_EEEEEEvRNS_18TensorIteratorBaseERKT_EUliE_EEviT1_ --------------------------
	.section	.nv.constant0._ZN2at6native18elementwise_kernelILi128ELi4EZNS0_15gpu_kernel_implINS0_13BUnaryFunctorIN3c104HalfES5_S5_NS0_15binary_internal10DivFunctorIS5_EEEEEEvRNS_18TensorIteratorBaseERKT_EUliE_EEviT1_,"a",@progbits
	.sectionflags	@""
	.align	4
.nv.constant0._ZN2at6native18elementwise_kernelILi128ELi4EZNS0_15gpu_kernel_implINS0_13BUnaryFunctorIN3c104HalfES5_S5_NS0_15binary_internal10DivFunctorIS5_EEEEEEvRNS_18TensorIteratorBaseERKT_EUliE_EEviT1_:
	.zero		1072


//--------------------- .nv.constant0._ZN2at6native27unrolled_elementwise_kernelINS0_13BUnaryFunctorIN3c104HalfES4_S4_NS0_15binary_internal10DivFunctorIS4_EEEESt5arrayIPcLm2EELi4E23TrivialOffsetCalculatorILi1EjESD_NS0_6memory12LoadWithCastILi1EEENSE_13StoreWithCastILi1EEEEEviT_T0_T2_T3_T4_T5_ --------------------------
	.section	.nv.constant0._ZN2at6native27unrolled_elementwise_kernelINS0_13BUnaryFunctorIN3c104HalfES4_S4_NS0_15binary_internal10DivFunctorIS4_EEEESt5arrayIPcLm2EELi4E23TrivialOffsetCalculatorILi1EjESD_NS0_6memory12LoadWithCastILi1EEENSE_13StoreWithCastILi1EEEEEviT_T0_T2_T3_T4_T5_,"a",@progbits
	.sectionflags	@""
	.align	4
.nv.constant0._ZN2at6native27unrolled_elementwise_kernelINS0_13BUnaryFunctorIN3c104HalfES4_S4_NS0_15binary_internal10DivFunctorIS4_EEEESt5arrayIPcLm2EELi4E23TrivialOffsetCalculatorILi1EjESD_NS0_6memory12LoadWithCastILi1EEENSE_13StoreWithCastILi1EEEEEviT_T0_T2_T3_T4_T5_:
	.zero		572


//--------------------- .nv.constant0._ZN2at6native18elementwise_kernelILi128ELi4EZNS0_22gpu_kernel_impl_nocastINS0_13BUnaryFunctorIN3c104HalfES5_S5_NS0_15binary_internal10DivFunctorIS5_EEEEEEvRNS_18TensorIteratorBaseERKT_EUliE_EEviT1_ --------------------------
	.section	.nv.constant0._ZN2at6native18elementwise_kernelILi128ELi4EZNS0_22gpu_kernel_impl_nocastINS0_13BUnaryFunctorIN3c104HalfES5_S5_NS0_15binary_internal10DivFunctorIS5_EEEEEEvRNS_18TensorIteratorBaseERKT_EUliE_EEviT1_,"a",@progbits
	.sectionflags	@""
	.align	4
.nv.constant0._ZN2at6native18elementwise_kernelILi128ELi4EZNS0_22gpu_kernel_impl_nocastINS0_13BUnaryFunctorIN3c104HalfES5_S5_NS0_15binary_internal10DivFunctorIS5_EEEEEEvRNS_18TensorIteratorBaseERKT_EUliE_EEviT1_:
	.zero		1072


//--------------------- .nv.constant0._ZN2at6native27unrolled_elementwise_kernelINS0_13BUnaryFunctorIN3c104HalfES4_S4_NS0_15binary_internal10DivFunctorIS4_EEEESt5arrayIPcLm2EELi4E23TrivialOffsetCalculatorILi1EjESD_NS0_6memory15LoadWithoutCastENSE_16StoreWithoutCastEEEviT_T0_T2_T3_T4_T5_ --------------------------
	.section	.nv.constant0._ZN2at6native27unrolled_elementwise_kernelINS0_13BUnaryFunctorIN3c104HalfES4_S4_NS0_15binary_internal10DivFunctorIS4_EEEESt5arrayIPcLm2EELi4E23TrivialOffsetCalculatorILi1EjESD_NS0_6memory15LoadWithoutCastENSE_16StoreWithoutCastEEEviT_T0_T2_T3_T4_T5_,"a",@progbits
	.sectionflags	@""
	.align	4
.nv.constant0._ZN2at6native27unrolled_elementwise_kernelINS0_13BUnaryFunctorIN3c104HalfES4_S4_NS0_15binary_internal10DivFunctorIS4_EEEESt5arrayIPcLm2EELi4E23TrivialOffsetCalculatorILi1EjESD_NS0_6memory15LoadWithoutCastENSE_16StoreWithoutCastEEEviT_T0_T2_T3_T4_T5_:
	.zero		556


//--------------------- .nv.constant0._ZN2at6native29vectorized_elementwise_kernelILi2ENS0_13BUnaryFunctorIN3c104HalfES4_S4_NS0_15binary_internal10DivFunctorIS4_EEEESt5arrayIPcLm2EEEEviT0_T1_ --------------------------
	.section	.nv.constant0._ZN2at6native29vectorized_elementwise_kernelILi2ENS0_13BUnaryFunctorIN3c104HalfES4_S4_NS0_15binary_internal10DivFunctorIS4_EEEESt5arrayIPcLm2EEEEviT0_T1_,"a",@progbits
	.sectionflags	@""
	.align	4
.nv.constant0._ZN2at6native29vectorized_elementwise_kernelILi2ENS0_13BUnaryFunctorIN3c104HalfES4_S4_NS0_15binary_internal10DivFunctorIS4_EEEESt5arrayIPcLm2EEEEviT0_T1_:
	.zero		552


//--------------------- .nv.constant0._ZN2at6native29vectorized_elementwise_kernelILi4ENS0_13BUnaryFunctorIN3c104HalfES4_S4_NS0_15binary_internal10DivFunctorIS4_EEEESt5arrayIPcLm2EEEEviT0_T1_ --------------------------
	.section	.nv.constant0._ZN2at6native29vectorized_elementwise_kernelILi4ENS0_13BUnaryFunctorIN3c104HalfES4_S4_NS0_15binary_internal10DivFunctorIS4_EEEESt5arrayIPcLm2EEEEviT0_T1_,"a",@progbits
	.sectionflags	@""
	.align	4
.nv.constant0._ZN2at6native29vectorized_elementwise_kernelILi4ENS0_13BUnaryFunctorIN3c104HalfES4_S4_NS0_15binary_internal10DivFunctorIS4_EEEESt5arrayIPcLm2EEEEviT0_T1_:
	.zero		552


//--------------------- .nv.constant0._ZN2at6native29vectorized_elementwise_kernelILi8ENS0_13BUnaryFunctorIN3c104HalfES4_S4_NS0_15binary_internal10DivFunctorIS4_EEEESt5arrayIPcLm2EEEEviT0_T1_ --------------------------
	.section	.nv.constant0._ZN2at6native29vectorized_elementwise_kernelILi8ENS0_13BUnaryFunctorIN3c104HalfES4_S4_NS0_15binary_internal10DivFunctorIS4_EEEESt5arrayIPcLm2EEEEviT0_T1_,"a",@progbits
	.sectionflags	@""
	.align	4
.nv.constant0._ZN2at6native29vectorized_elementwise_kernelILi8ENS0_13BUnaryFunctorIN3c104HalfES4_S4_NS0_15binary_internal10DivFunctorIS4_EEEESt5arrayIPcLm2EEEEviT0_T1_:
	.zero		552


//--------------------- .nv.constant0._ZN2at6native18elementwise_kernelILi128ELi4EZNS0_15gpu_kernel_implINS0_13AUnaryFunctorIN3c104HalfES5_S5_NS0_15binary_internal10DivFunctorIS5_EEEEEEvRNS_18TensorIteratorBaseERKT_EUliE_EEviT1_ --------------------------
	.section	.nv.constant0._ZN2at6native18elementwise_kernelILi128ELi4EZNS0_15gpu_kernel_implINS0_13AUnaryFunctorIN3c104HalfES5_S5_NS0_15binary_internal10DivFunctorIS5_EEEEEEvRNS_18TensorIteratorBaseERKT_EUliE_EEviT1_,"a",@progbits
	.sectionflags	@""
	.align	4
.nv.constant0._ZN2at6native18elementwise_kernelILi128ELi4EZNS0_15gpu_kernel_implINS0_13AUnaryFunctorIN3c104HalfES5_S5_NS0_15binary_internal10DivFunctorIS5_EEEEEEvRNS_18TensorIteratorBaseERKT_EUliE_EEviT1_:
	.zero		1072


//--------------------- .nv.constant0._ZN2at6native27unrolled_elementwise_kernelINS0_13AUnaryFunctorIN3c104HalfES4_S4_NS0_15binary_internal10DivFunctorIS4_EEEESt5arrayIPcLm2EELi4E23TrivialOffsetCalculatorILi1EjESD_NS0_6memory12LoadWithCastILi1EEENSE_13StoreWithCastILi1EEEEEviT_T0_T2_T3_T4_T5_ --------------------------
	.section	.nv.constant0._ZN2at6native27unrolled_elementwise_kernelINS0_13AUnaryFunctorIN3c104HalfES4_S4_NS0_15binary_internal10DivFunctorIS4_EEEESt5arrayIPcLm2EELi4E23TrivialOffsetCalculatorILi1EjESD_NS0_6memory12LoadWithCastILi1EEENSE_13StoreWithCastILi1EEEEEviT_T0_T2_T3_T4_T5_,"a",@progbits
	.sectionflags	@""
	.align	4
.nv.constant0._ZN2at6native27unrolled_elementwise_kernelINS0_13AUnaryFunctorIN3c104HalfES4_S4_NS0_15binary_internal10DivFunctorIS4_EEEESt5arrayIPcLm2EELi4E23TrivialOffsetCalculatorILi1EjESD_NS0_6memory12LoadWithCastILi1EEENSE_13StoreWithCastILi1EEEEEviT_T0_T2_T3_T4_T5_:
	.zero		572


//--------------------- .nv.constant0._ZN2at6native18elementwise_kernelILi128ELi4EZNS0_22gpu_kernel_impl_nocastINS0_13AUnaryFunctorIN3c104HalfES5_S5_NS0_15binary_internal10DivFunctorIS5_EEEEEEvRNS_18TensorIteratorBaseERKT_EUliE_EEviT1_ --------------------------
	.section	.nv.constant0._ZN2at6native18elementwise_kernelILi128ELi4EZNS0_22gpu_kernel_impl_nocastINS0_13AUnaryFunctorIN3c104HalfES5_S5_NS0_15binary_internal10DivFunctorIS5_EEEEEEvRNS_18TensorIteratorBaseERKT_EUliE_EEviT1_,"a",@progbits
	.sectionflags	@""
	.align	4
.nv.constant0._ZN2at6native18elementwise_kernelILi128ELi4EZNS0_22gpu_kernel_impl_nocastINS0_13AUnaryFunctorIN3c104HalfES5_S5_NS0_15binary_internal10DivFunctorIS5_EEEEEEvRNS_18TensorIteratorBaseERKT_EUliE_EEviT1_:
	.zero		1072


//--------------------- .nv.constant0._ZN2at6native27unrolled_elementwise_kernelINS0_13AUnaryFunctorIN3c104HalfES4_S4_NS0_15binary_internal10DivFunctorIS4_EEEESt5arrayIPcLm2EELi4E23TrivialOffsetCalculatorILi1EjESD_NS0_6memory15LoadWithoutCastENSE_16StoreWithoutCastEEEviT_T0_T2_T3_T4_T5_ --------------------------
	.section	.nv.constant0._ZN2at6native27unrolled_elementwise_kernelINS0_13AUnaryFunctorIN3c104HalfES4_S4_NS0_15binary_internal10DivFunctorIS4_EEEESt5arrayIPcLm2EELi4E23TrivialOffsetCalculatorILi1EjESD_NS0_6memory15LoadWithoutCastENSE_16StoreWithoutCastEEEviT_T0_T2_T3_T4_T5_,"a",@progbits
	.sectionflags	@""
	.align	4
.nv.constant0._ZN2at6native27unrolled_elementwise_kernelINS0_13AUnaryFunctorIN3c104HalfES4_S4_NS0_15binary_internal10DivFunctorIS4_EEEESt5arrayIPcLm2EELi4E23TrivialOffsetCalculatorILi1EjESD_NS0_6memory15LoadWithoutCastENSE_16StoreWithoutCastEEEviT_T0_T2_T3_T4_T5_:
	.zero		556


//--------------------- .nv.constant0._ZN2at6native29vectorized_elementwise_kernelILi2ENS0_13AUnaryFunctorIN3c104HalfES4_S4_NS0_15binary_internal10DivFunctorIS4_EEEESt5arrayIPcLm2EEEEviT0_T1_ --------------------------
	.section	.nv.constant0._ZN2at6native29vectorized_elementwise_kernelILi2ENS0_13AUnaryFunctorIN3c104HalfES4_S4_NS0_15binary_internal10DivFunctorIS4_EEEESt5arrayIPcLm2EEEEviT0_T1_,"a",@progbits
	.sectionflags	@""
	.align	4
.nv.constant0._ZN2at6native29vectorized_elementwise_kernelILi2ENS0_13AUnaryFunctorIN3c104HalfES4_S4_NS0_15binary_internal10DivFunctorIS4_EEEESt5arrayIPcLm2EEEEviT0_T1_:
	.zero		552


//--------------------- .nv.constant0._ZN2at6native29vectorized_elementwise_kernelILi4ENS0_13AUnaryFunctorIN3c104HalfES4_S4_NS0_15binary_internal10DivFunctorIS4_EEEESt5arrayIPcLm2EEEEviT0_T1_ --------------------------
	.section	.nv.constant0._ZN2at6native29vectorized_elementwise_kernelILi4ENS0_13AUnaryFunctorIN3c104HalfES4_S4_NS0_15binary_internal10DivFunctorIS4_EEEESt5arrayIPcLm2EEEEviT0_T1_,"a",@progbits
	.sectionflags	@""
	.align	4
.nv.constant0._ZN2at6native29vectorized_elementwise_kernelILi4ENS0_13AUnaryFunctorIN3c104HalfES4_S4_NS0_15binary_internal10DivFunctorIS4_EEEESt5arrayIPcLm2EEEEviT0_T1_:
	.zero		552


//--------------------- .nv.constant0._ZN2at6native29vectorized_elementwise_kernelILi8ENS0_13AUnaryFunctorIN3c104HalfES4_S4_NS0_15binary_internal10DivFunctorIS4_EEEESt5arrayIPcLm2EEEEviT0_T1_ --------------------------
	.section	.nv.constant0._ZN2at6native29vectorized_elementwise_kernelILi8ENS0_13AUnaryFunctorIN3c104HalfES4_S4_NS0_15binary_internal10DivFunctorIS4_EEEESt5arrayIPcLm2EEEEviT0_T1_,"a",@progbits
	.sectionflags	@""
	.align	4
.nv.constant0._ZN2at6native29vectorized_elementwise_kernelILi8ENS0_13AUnaryFunctorIN3c104HalfES4_S4_NS0_15binary_internal10DivFunctorIS4_EEEESt5arrayIPcLm2EEEEviT0_T1_:
	.zero		552


//--------------------- .nv.constant0._ZN2at6native18elementwise_kernelILi128ELi4EZNS0_15gpu_kernel_implINS0_13BinaryFunctorIN3c107complexIfEES6_S6_NS0_15binary_internal10DivFunctorIS6_EEEEEEvRNS_18TensorIteratorBaseERKT_EUliE_EEviT1_ --------------------------
	.section	.nv.constant0._ZN2at6native18elementwise_kernelILi128ELi4EZNS0_15gpu_kernel_implINS0_13BinaryFunctorIN3c107complexIfEES6_S6_NS0_15binary_internal10DivFunctorIS6_EEEEEEvRNS_18TensorIteratorBaseERKT_EUliE_EEviT1_,"a",@progbits
	.sectionflags	@""
	.align	4
.nv.constant0._ZN2at6native18elementwise_kernelILi128ELi4EZNS0_15gpu_kernel_implINS0_13BinaryFunctorIN3c107complexIfEES6_S6_NS0_15binary_internal10DivFunctorIS6_EEEEEEvRNS_18TensorIteratorBaseERKT_EUliE_EEviT1_:
	.zero		1184


//--------------------- .nv.constant0._ZN2at6native27unrolled_elementwise_kernelINS0_13BinaryFunctorIN3c107complexIfEES5_S5_NS0_15binary_internal10DivFunctorIS5_EEEESt5arrayIPcLm3EELi4E23TrivialOffsetCalculatorILi2EjESD_ILi1EjENS0_6memory12LoadWithCastILi2EEENSG_13StoreWithCastILi1EEEEEviT_T0_T2_T3_T4_T5_ --------------------------
	.section	.nv.constant0._ZN2at6native27unrolled_elementwise_kernelINS0_13BinaryFunctorIN3c107complexIfEES5_S5_NS0_15binary_internal10DivFunctorIS5_EEEESt5arrayIPcLm3EELi4E23TrivialOffsetCalculatorILi2EjESD_ILi1EjENS0_6memory12LoadWithCastILi2EEENSG_13StoreWithCastILi1EEEEEviT_T0_T2_T3_T4_T5_,"a",@progbits
	.sectionflags	@""
	.align	4
.nv.constant0._ZN2at6native27unrolled_elementwise_kernelINS0_13BinaryFunctorIN3c107complexIfEES5_S5_NS0_15binary_internal10DivFunctorIS5_EEEESt5arrayIPcLm3EELi4E23TrivialOffsetCalculatorILi2EjESD_ILi1EjENS0_6memory12LoadWithCastILi2EEENSG_13StoreWithCastILi1EEEEEviT_T0_T2_T3_T4_T5_:
	.zero		584


//--------------------- .nv.constant0._ZN2at6native18elementwise_kernelILi128ELi2EZNS0_22gpu_kernel_impl_nocastINS0_13BinaryFunctorIN3c107complexIfEES6_S6_NS0_15binary_internal10DivFunctorIS6_EEEEEEvRNS_18TensorIteratorBaseERKT_EUliE_EEviT1_ --------------------------
	.section	.nv.constant0._ZN2at6native18elementwise_kernelILi128ELi2EZNS0_22gpu_kernel_impl_nocastINS0_13BinaryFunctorIN3c107complexIfEES6_S6_NS0_15binary_internal10DivFunctorIS6_EEEEEEvRNS_18TensorIteratorBaseERKT_EUliE_EEviT1_,"a",@progbits
	.sectionflags	@""
	.align	4
.nv.constant0._ZN2at6native18elementwise_kernelILi128ELi2EZNS0_22gpu_kernel_impl_nocastINS0_13BinaryFunctorIN3c107complexIfEES6_S6_NS0_15binary_internal10DivFunctorIS6_EEEEEEvRNS_18TensorIteratorBaseERKT_EUliE_EEviT1_:
	.zero		1184


//--------------------- .nv.constant0._ZN2at6native27unrolled_elementwise_kernelINS0_13BinaryFunctorIN3c107complexIfEES5_S5_NS0_15binary_internal10DivFunctorIS5_EEEESt5arrayIPcLm3EELi4E23TrivialOffsetCalculatorILi2EjESD_ILi1EjENS0_6memory15LoadWithoutCastENSG_16StoreWithoutCastEEEviT_T0_T2_T3_T4_T5_ --------------------------
	.section	.nv.constant0._ZN2at6native27unrolled_elementwise_kernelINS0_13BinaryFunctorIN3c107complexIfEES5_S5_NS0_15binary_internal10DivFunctorIS5_EEEESt5arrayIPcLm3EELi4E23TrivialOffsetCalculatorILi2EjESD_ILi1EjENS0_6memory15LoadWithoutCastENSG_16StoreWithoutCastEEEviT_T0_T2_T3_T4_T5_,"a",@progbits
	.sectionflags	@""
	.align	4
.nv.constant0._ZN2at6native27unrolled_elementwise_kernelINS0_13BinaryFunctorIN3c107complexIfEES5_S5_NS0_15binary_internal10DivFunctorIS5_EEEESt5arrayIPcLm3EELi4E23TrivialOffsetCalculatorILi2EjESD_ILi1EjENS0_6memory15LoadWithoutCastENSG_16StoreWithoutCastEEEviT_T0_T2_T3_T4_T5_:
	.zero		564


//--------------------- .nv.constant0._ZN2at6native29vectorized_elementwise_kernelILi2ENS0_13BinaryFunctorIN3c107complexIfEES5_S5_NS0_15binary_internal10DivFunctorIS5_EEEESt5arrayIPcLm3EEEEviT0_T1_ --------------------------
	.section	.nv.constant0._ZN2at6native29vectorized_elementwise_kernelILi2ENS0_13BinaryFunctorIN3c107complexIfEES5_S5_NS0_15binary_internal10DivFunctorIS5_EEEESt5arrayIPcLm3EEEEviT0_T1_,"a",@progbits
	.sectionflags	@""
	.align	4
.nv.constant0._ZN2at6native29vectorized_elementwise_kernelILi2ENS0_13BinaryFunctorIN3c107complexIfEES5_S5_NS0_15binary_internal10DivFunctorIS5_EEEESt5arrayIPcLm3EEEEviT0_T1_:
	.zero		560


//--------------------- .nv.constant0._ZN2at6native29vectorized_elementwise_kernelILi4ENS0_13BinaryFunctorIN3c107complexIfEES5_S5_NS0_15binary_internal10DivFunctorIS5_EEEESt5arrayIPcLm3EEEEviT0_T1_ --------------------------
	.section	.nv.constant0._ZN2at6native29vectorized_elementwise_kernelILi4ENS0_13BinaryFunctorIN3c107complexIfEES5_S5_NS0_15binary_internal10DivFunctorIS5_EEEESt5arrayIPcLm3EEEEviT0_T1_,"a",@progbits
	.sectionflags	@""
	.align	4
.nv.constant0._ZN2at6native29vectorized_elementwise_kernelILi4ENS0_13BinaryFunctorIN3c107complexIfEES5_S5_NS0_15binary_internal10DivFunctorIS5_EEEESt5arrayIPcLm3EEEEviT0_T1_:
	.zero		560


//--------------------- .nv.constant0._ZN2at6native29vectorized_elementwise_kernelILi8ENS0_13BinaryFunctorIN3c107complexIfEES5_S5_NS0_15binary_internal10DivFunctorIS5_EEEESt5arrayIPcLm3EEEEviT0_T1_ --------------------------
	.section	.nv.constant0._ZN2at6native29vectorized_elementwise_kernelILi8ENS0_13BinaryFunctorIN3c107complexIfEES5_S5_NS0_15binary_internal10DivFunctorIS5_EEEESt5arrayIPcLm3EEEEviT0_T1_,"a",@progbits
	.sectionflags	@""
	.align	4
.nv.constant0._ZN2at6native29vectorized_elementwise_kernelILi8ENS0_13BinaryFunctorIN3c107complexIfEES5_S5_NS0_15binary_internal10DivFunctorIS5_EEEESt5arrayIPcLm3EEEEviT0_T1_:
	.zero		560


//--------------------- .nv.constant0._ZN2at6native18elementwise_kernelILi128ELi4EZNS0_15gpu_kernel_implINS0_13BUnaryFunctorIN3c107complexIfEES6_S6_NS0_15binary_internal10DivFunctorIS6_EEEEEEvRNS_18TensorIteratorBaseERKT_EUliE_EEviT1_ --------------------------
	.section	.nv.constant0._ZN2at6native18elementwise_kernelILi128ELi4EZNS0_15gpu_kernel_implINS0_13BUnaryFunctorIN3c107complexIfEES6_S6_NS0_15binary_internal10DivFunctorIS6_EEEEEEvRNS_18TensorIteratorBaseERKT_EUliE_EEviT1_,"a",@progbits
	.sectionflags	@""
	.align	4
.nv.constant0._ZN2at6native18elementwise_kernelILi128ELi4EZNS0_15gpu_kernel_implINS0_13BUnaryFunctorIN3c107complexIfEES6_S6_NS0_15binary_internal10DivFunctorIS6_EEEEEEvRNS_18TensorIteratorBaseERKT_EUliE_EEviT1_:
	.zero		1088


//--------------------- .nv.constant0._ZN2at6native27unrolled_elementwise_kernelINS0_13BUnaryFunctorIN3c107complexIfEES5_S5_NS0_15binary_internal10DivFunctorIS5_EEEESt5arrayIPcLm2EELi4E23TrivialOffsetCalculatorILi1EjESE_NS0_6memory12LoadWithCastILi1EEENSF_13StoreWithCastILi1EEEEEviT_T0_T2_T3_T4_T5_ --------------------------
	.section	.nv.constant0._ZN2at6native27unrolled_elementwise_kernelINS0_13BUnaryFunctorIN3c107complexIfEES5_S5_NS0_15binary_internal10DivFunctorIS5_EEEESt5arrayIPcLm2EELi4E23TrivialOffsetCalculatorILi1EjESE_NS0_6memory12LoadWithCastILi1EEENSF_13StoreWithCastILi1EEEEEviT_T0_T2_T3_T4_T5_,"a",@progbits
	.sectionflags	@""
	.align	4
.nv.constant0._ZN2at6native27unrolled_elementwise_kernelINS0_13BUnaryFunctorIN3c107complexIfEES5_S5_NS0_15binary_internal10DivFunctorIS5_EEEESt5arrayIPcLm2EELi4E23TrivialOffsetCalculatorILi1EjESE_NS0_6memory12LoadWithCastILi1EEENSF_13StoreWithCastILi1EEEEEviT_T0_T2_T3_T4_T5_:
	.zero		588


//--------------------- .nv.constant0._ZN2at6native18elementwise_kernelILi128ELi2EZNS0_22gpu_kernel_impl_nocastINS0_13BUnaryFunctorIN3c107complexIfEES6_S6_NS0_15binary_internal10DivFunctorIS6_EEEEEEvRNS_18TensorIteratorBaseERKT_EUliE_EEviT1_ --------------------------
	.section	.nv.constant0._ZN2at6native18elementwise_kernelILi128ELi2EZNS0_22gpu_kernel_impl_nocastINS0_13BUnaryFunctorIN3c107complexIfEES6_S6_NS0_15binary_internal10DivFunctorIS6_EEEEEEvRNS_18TensorIteratorBaseERKT_EUliE_EEviT1_,"a",@progbits
	.sectionflags	@""
	.align	4
.nv.constant0._ZN2at6native18elementwise_kernelILi128ELi2EZNS0_22gpu_kernel_impl_nocastINS0_13BUnaryFunctorIN3c107complexIfEES6_S6_NS0_15binary_internal10DivFunctorIS6_EEEEEEvRNS_18TensorIteratorBaseERKT_EUliE_EEviT1_:
	.zero		1080


//--------------------- .nv.constant0._ZN2at6native27unrolled_elementwise_kernelINS0_13BUnaryFunctorIN3c107complexIfEES5_S5_NS0_15binary_internal10DivFunctorIS5_EEEESt5arrayIPcLm2EELi4E23TrivialOffsetCalculatorILi1EjESE_NS0_6memory15LoadWithoutCastENSF_16StoreWithoutCastEEEviT_T0_T2_T3_T4_T5_ --------------------------
	.section	.nv.constant0._ZN2at6native27unrolled_elementwise_kernelINS0_13BUnaryFunctorIN3c107complexIfEES5_S5_NS0_15binary_internal10DivFunctorIS5_EEEESt5arrayIPcLm2EELi4E23TrivialOffsetCalculatorILi1EjESE_NS0_6memory15LoadWithoutCastENSF_16StoreWithoutCastEEEviT_T0_T2_T3_T4_T5_,"a",@progbits
	.sectionflags	@""
	.align	4
.nv.constant0._ZN2at6native27unrolled_elementwise_kernelINS0_13BUnaryFunctorIN3c107complexIfEES5_S5_NS0_15binary_internal10DivFunctorIS5_EEEESt5arrayIPcLm2EELi4E23TrivialOffsetCalculatorILi1EjESE_NS0_6memory15LoadWithoutCastENSF_16StoreWithoutCastEEEviT_T0_T2_T3_T4_T5_:
	.zero		572


//--------------------- .nv.constant0._ZN2at6native29vectorized_elementwise_kernelILi2ENS0_13BUnaryFunctorIN3c107complexIfEES5_S5_NS0_15binary_internal10DivFunctorIS5_EEEESt5arrayIPcLm2EEEEviT0_T1_ --------------------------
	.section	.nv.constant0._ZN2at6native29vectorized_elementwise_kernelILi2ENS0_13BUnaryFunctorIN3c107complexIfEES5_S5_NS0_15binary_internal10DivFunctorIS5_EEEESt5arrayIPcLm2EEEEviT0_T1_,"a",@progbits
	.sectionflags	@""
	.align	4
.nv.constant0._ZN2at6native29vectorized_elementwise_kernelILi2ENS0_13BUnaryFunctorIN3c107complexIfEES5_S5_NS0_15binary_internal10DivFunctorIS5_EEEESt5arrayIPcLm2EEEEviT0_T1_:
	.zero		568


//--------------------- .nv.constant0._ZN2at6native29vectorized_elementwise_kernelILi4ENS0_13BUnaryFunctorIN3c107complexIfEES5_S5_NS0_15binary_internal10DivFunctorIS5_EEEESt5arrayIPcLm2EEEEviT0_T1_ --------------------------
	.section	.nv.constant0._ZN2at6native29vectorized_elementwise_kernelILi4ENS0_13BUnaryFunctorIN3c107complexIfEES5_S5_NS0_15binary_internal10DivFunctorIS5_EEEESt5arrayIPcLm2EEEEviT0_T1_,"a",@progbits
	.sectionflags	@""
	.align	4
.nv.constant0._ZN2at6native29vectorized_elementwise_kernelILi4ENS0_13BUnaryFunctorIN3c107complexIfEES5_S5_NS0_15binary_internal10DivFunctorIS5_EEEESt5arrayIPcLm2EEEEviT0_T1_:
	.zero		568


//--------------------- .nv.constant0._ZN2at6native29vectorized_elementwise_kernelILi8ENS0_13BUnaryFunctorIN3c107complexIfEES5_S5_NS0_15binary_internal10DivFunctorIS5_EEEESt5arrayIPcLm2EEEEviT0_T1_ --------------------------
	.section	.nv.constant0._ZN2at6native29vectorized_elementwise_kernelILi8ENS0_13BUnaryFunctorIN3c107complexIfEES5_S5_NS0_15binary_internal10DivFunctorIS5_EEEESt5arrayIPcLm2EEEEviT0_T1_,"a",@progbits
	.sectionflags	@""
	.align	4
.nv.constant0._ZN2at6native29vectorized_elementwise_kernelILi8ENS0_13BUnaryFunctorIN3c107complexIfEES5_S5_NS0_15binary_internal10DivFunctorIS5_EEEESt5arrayIPcLm2EEEEviT0_T1_:
	.zero		568


//--------------------- .nv.constant0._ZN2at6native18elementwise_kernelILi128ELi4EZNS0_15gpu_kernel_implINS0_13AUnaryFunctorIN3c107complexIfEES6_S6_NS0_15binary_internal10DivFunctorIS6_EEEEEEvRNS_18TensorIteratorBaseERKT_EUliE_EEviT1_ --------------------------
	.section	.nv.constant0._ZN2at6native18elementwise_kernelILi128ELi4EZNS0_15gpu_kernel_implINS0_13AUnaryFunctorIN3c107complexIfEES6_S6_NS0_15binary_internal10DivFunctorIS6_EEEEEEvRNS_18TensorIteratorBaseERKT_EUliE_EEviT1_,"a",@progbits
	.sectionflags	@""
	.align	4
.nv.constant0._ZN2at6native18elementwise_kernelILi128ELi4EZNS0_15gpu_kernel_implINS0_13AUnaryFunctorIN3c107complexIfEES6_S6_NS0_15binary_internal10DivFunctorIS6_EEEEEEvRNS_18TensorIteratorBaseERKT_EUliE_EEviT1_:
	.zero		1088


//--------------------- .nv.constant0._ZN2at6native27unrolled_elementwise_kernelINS0_13AUnaryFunctorIN3c107complexIfEES5_S5_NS0_15binary_internal10DivFunctorIS5_EEEESt5arrayIPcLm2EELi4E23TrivialOffsetCalculatorILi1EjESE_NS0_6memory12LoadWithCastILi1EEENSF_13StoreWithCastILi1EEEEEviT_T0_T2_T3_T4_T5_ --------------------------
	.section	.nv.constant0._ZN2at6native27unrolled_elementwise_kernelINS0_13AUnaryFunctorIN3c107complexIfEES5_S5_NS0_15binary_internal10DivFunctorIS5_EEEESt5arrayIPcLm2EELi4E23TrivialOffsetCalculatorILi1EjESE_NS0_6memory12LoadWithCastILi1EEENSF_13StoreWithCastILi1EEEEEviT_T0_T2_T3_T4_T5_,"a",@progbits
	.sectionflags	@""
	.align	4
.nv.constant0._ZN2at6native27unrolled_elementwise_kernelINS0_13AUnaryFunctorIN3c107complexIfEES5_S5_NS0_15binary_internal10DivFunctorIS5_EEEESt5arrayIPcLm2EELi4E23TrivialOffsetCalculatorILi1EjESE_NS0_6memory12LoadWithCastILi1EEENSF_13StoreWithCastILi1EEEEEviT_T0_T2_T3_T4_T5_:
	.zero		588


//--------------------- .nv.constant0._ZN2at6native18elementwise_kernelILi128ELi2EZNS0_22gpu_kernel_impl_nocastINS0_13AUnaryFunctorIN3c107complexIfEES6_S6_NS0_15binary_internal10DivFunctorIS6_EEEEEEvRNS_18TensorIteratorBaseERKT_EUliE_EEviT1_ --------------------------
	.section	.nv.constant0._ZN2at6native18elementwise_kernelILi128ELi2EZNS0_22gpu_kernel_impl_nocastINS0_13AUnaryFunctorIN3c107complexIfEES6_S6_NS0_15binary_internal10DivFunctorIS6_EEEEEEvRNS_18TensorIteratorBaseERKT_EUliE_EEviT1_,"a",@progbits
	.sectionflags	@""
	.align	4
.nv.constant0._ZN2at6native18elementwise_kernelILi128ELi2EZNS0_22gpu_kernel_impl_nocastINS0_13AUnaryFunctorIN3c107complexIfEES6_S6_NS0_15binary_internal10DivFunctorIS6_EEEEEEvRNS_18TensorIteratorBaseERKT_EUliE_EEviT1_:
	.zero		1080


//--------------------- .nv.constant0._ZN2at6native27unrolled_elementwise_kernelINS0_13AUnaryFunctorIN3c107complexIfEES5_S5_NS0_15binary_internal10DivFunctorIS5_EEEESt5arrayIPcLm2EELi4E23TrivialOffsetCalculatorILi1EjESE_NS0_6memory15LoadWithoutCastENSF_16StoreWithoutCastEEEviT_T0_T2_T3_T4_T5_ --------------------------
	.section	.nv.constant0._ZN2at6native27unrolled_elementwise_kernelINS0_13AUnaryFunctorIN3c107complexIfEES5_S5_NS0_15binary_internal10DivFunctorIS5_EEEESt5arrayIPcLm2EELi4E23TrivialOffsetCalculatorILi1EjESE_NS0_6memory15LoadWithoutCastENSF_16StoreWithoutCastEEEviT_T0_T2_T3_T4_T5_,"a",@progbits
	.sectionflags	@""
	.align	4
.nv.constant0._ZN2at6native27unrolled_elementwise_kernelINS0_13AUnaryFunctorIN3c107complexIfEES5_S5_NS0_15binary_internal10DivFunctorIS5_EEEESt5arrayIPcLm2EELi4E23TrivialOffsetCalculatorILi1EjESE_NS0_6memory15LoadWithoutCastENSF_16StoreWithoutCastEEEviT_T0_T2_T3_T4_T5_:
	.zero		572


//--------------------- .nv.constant0._ZN2at6native29vectorized_elementwise_kernelILi2ENS0_13AUnaryFunctorIN3c107complexIfEES5_S5_NS0_15binary_internal10DivFunctorIS5_EEEESt5arrayIPcLm2EEEEviT0_T1_ --------------------------
	.section	.nv.constant0._ZN2at6native29vectorized_elementwise_kernelILi2ENS0_13AUnaryFunctorIN3c107complexIfEES5_S5_NS0_15binary_internal10DivFunctorIS5_EEEESt5arrayIPcLm2EEEEviT0_T1_,"a",@progbits
	.sectionflags	@""
	.align	4
.nv.constant0._ZN2at6native29vectorized_elementwise_kernelILi2ENS0_13AUnaryFunctorIN3c107complexIfEES5_S5_NS0_15binary_internal10DivFunctorIS5_EEEESt5arrayIPcLm2EEEEviT0_T1_:
	.zero		568


//--------------------- .nv.constant0._ZN2at6native29vectorized_elementwise_kernelILi4ENS0_13AUnaryFunctorIN3c107complexIfEES5_S5_NS0_15binary_internal10DivFunctorIS5_EEEESt5arrayIPcLm2EEEEviT0_T1_ --------------------------
	.section	.nv.constant0._ZN2at6native29vectorized_elementwise_kernelILi4ENS0_13AUnaryFunctorIN3c107complexIfEES5_S5_NS0_15binary_internal10DivFunctorIS5_EEEESt5arrayIPcLm2EEEEviT0_T1_,"a",@progbits
	.sectionflags	@""
	.align	4
.nv.constant0._ZN2at6native29vectorized_elementwise_kernelILi4ENS0_13AUnaryFunctorIN3c107complexIfEES5_S5_NS0_15binary_internal10DivFunctorIS5_EEEESt5arrayIPcLm2EEEEviT0_T1_:
	.zero		568


//--------------------- .nv.constant0._ZN2at6native29vectorized_elementwise_kernelILi8ENS0_13AUnaryFunctorIN3c107complexIfEES5_S5_NS0_15binary_internal10DivFunctorIS5_EEEESt5arrayIPcLm2EEEEviT0_T1_ --------------------------
	.section	.nv.constant0._ZN2at6native29vectorized_elementwise_kernelILi8ENS0_13AUnaryFunctorIN3c107complexIfEES5_S5_NS0_15binary_internal10DivFunctorIS5_EEEESt5arrayIPcLm2EEEEviT0_T1_,"a",@progbits
	.sectionflags	@""
	.align	4
.nv.constant0._ZN2at6native29vectorized_elementwise_kernelILi8ENS0_13AUnaryFunctorIN3c107complexIfEES5_S5_NS0_15binary_internal10DivFunctorIS5_EEEESt5arrayIPcLm2EEEEviT0_T1_:
	.zero		568


//--------------------- .nv.constant0._ZN2at6native18elementwise_kernelILi128ELi4EZNS0_15gpu_kernel_implINS0_13BinaryFunctorIN3c107complexIdEES6_S6_NS0_15binary_internal10DivFunctorIS6_EEEEEEvRNS_18TensorIteratorBaseERKT_EUliE_EEviT1_ --------------------------
	.section	.nv.constant0._ZN2at6native18elementwise_kernelILi128ELi4EZNS0_15gpu_kernel_implINS0_13BinaryFunctorIN3c107complexIdEES6_S6_NS0_15binary_internal10DivFunctorIS6_EEEEEEvRNS_18TensorIteratorBaseERKT_EUliE_EEviT1_,"a",@progbits
	.sectionflags	@""
	.align	4
.nv.constant0._ZN2at6native18elementwise_kernelILi128ELi4EZNS0_15gpu_kernel_implINS0_13BinaryFunctorIN3c107complexIdEES6_S6_NS0_15binary_internal10DivFunctorIS6_EEEEEEvRNS_18TensorIteratorBaseERKT_EUliE_EEviT1_:
	.zero		1184


//--------------------- .nv.constant0._ZN2at6native27unrolled_elementwise_kernelINS0_13BinaryFunctorIN3c107complexIdEES5_S5_NS0_15binary_internal10DivFunctorIS5_EEEESt5arrayIPcLm3EELi4E23TrivialOffsetCalculatorILi2EjESD_ILi1EjENS0_6memory12LoadWithCastILi2EEENSG_13StoreWithCastILi1EEEEEviT_T0_T2_T3_T4_T5_ --------------------------
	.section	.nv.constant0._ZN2at6native27unrolled_elementwise_kernelINS0_13BinaryFunctorIN3c107complexIdEES5_S5_NS0_15binary_internal10DivFunctorIS5_EEEESt5arrayIPcLm3EELi4E23TrivialOffsetCalculatorILi2EjESD_ILi1EjENS0_6memory12LoadWithCastILi2EEENSG_13StoreWithCastILi1EEEEEviT_T0_T2_T3_T4_T5_,"a",@progbits
	.sectionflags	@""
	.align	4
.nv.constant0._ZN2at6native27unrolled_elementwise_kernelINS0_13BinaryFunctorIN3c107complexIdEES5_S5_NS0_15binary_internal10DivFunctorIS5_EEEESt5arrayIPcLm3EELi4E23TrivialOffsetCalculatorILi2EjESD_ILi1EjENS0_6memory12LoadWithCastILi2EEENSG_13StoreWithCastILi1EEEEEviT_T0_T2_T3_T4_T5_:
	.zero		584


//--------------------- .nv.constant0._ZN2at6native18elementwise_kernelILi128ELi2EZNS0_22gpu_kernel_impl_nocastINS0_13BinaryFunctorIN3c107complexIdEES6_S6_NS0_15binary_internal10DivFunctorIS6_EEEEEEvRNS_18TensorIteratorBaseERKT_EUliE_EEviT1_ --------------------------
	.section	.nv.constant0._ZN2at6native18elementwise_kernelILi128ELi2EZNS0_22gpu_kernel_impl_nocastINS0_13BinaryFunctorIN3c107complexIdEES6_S6_NS0_15binary_internal10DivFunctorIS6_EEEEEEvRNS_18TensorIteratorBaseERKT_EUliE_EEviT1_,"a",@progbits
	.sectionflags	@""
	.align	4
.nv.constant0._ZN2at6native18elementwise_kernelILi128ELi2EZNS0_22gpu_kernel_impl_nocastINS0_13BinaryFunctorIN3c107complexIdEES6_S6_NS0_15binary_internal10DivFunctorIS6_EEEEEEvRNS_18TensorIteratorBaseERKT_EUliE_EEviT1_:
	.zero		1184


//--------------------- .nv.constant0._ZN2at6native27unrolled_elementwise_kernelINS0_13BinaryFunctorIN3c107complexIdEES5_S5_NS0_15binary_internal10DivFunctorIS5_EEEESt5arrayIPcLm3EELi4E23TrivialOffsetCalculatorILi2EjESD_ILi1EjENS0_6memory15LoadWithoutCastENSG_16StoreWithoutCastEEEviT_T0_T2_T3_T4_T5_ --------------------------
	.section	.nv.constant0._ZN2at6native27unrolled_elementwise_kernelINS0_13BinaryFunctorIN3c107complexIdEES5_S5_NS0_15binary_internal10DivFunctorIS5_EEEESt5arrayIPcLm3EELi4E23TrivialOffsetCalculatorILi2EjESD_ILi1EjENS0_6memory15LoadWithoutCastENSG_16StoreWithoutCastEEEviT_T0_T2_T3_T4_T5_,"a",@progbits
	.sectionflags	@""
	.align	4
.nv.constant0._ZN2at6native27unrolled_elementwise_kernelINS0_13BinaryFunctorIN3c107complexIdEES5_S5_NS0_15binary_internal10DivFunctorIS5_EEEESt5arrayIPcLm3EELi4E23TrivialOffsetCalculatorILi2EjESD_ILi1EjENS0_6memory15LoadWithoutCastENSG_16StoreWithoutCastEEEviT_T0_T2_T3_T4_T5_:
	.zero		564


//--------------------- .nv.constant0._ZN2at6native29vectorized_elementwise_kernelILi2ENS0_13BinaryFunctorIN3c107complexIdEES5_S5_NS0_15binary_internal10DivFunctorIS5_EEEESt5arrayIPcLm3EEEEviT0_T1_ --------------------------
	.section	.nv.constant0._ZN2at6native29vectorized_elementwise_kernelILi2ENS0_13BinaryFunctorIN3c107complexIdEES5_S5_NS0_15binary_internal10DivFunctorIS5_EEEESt5arrayIPcLm3EEEEviT0_T1_,"a",@progbits
	.sectionflags	@""
	.align	4
.nv.constant0._ZN2at6native29vectorized_elementwise_kernelILi2ENS0_13BinaryFunctorIN3c107complexIdEES5_S5_NS0_15binary_internal10DivFunctorIS5_EEEESt5arrayIPcLm3EEEEviT0_T1_:
	.zero		560


//--------------------- .nv.constant0._ZN2at6native29vectorized_elementwise_kernelILi4ENS0_13BinaryFunctorIN3c107complexIdEES5_S5_NS0_15binary_internal10DivFunctorIS5_EEEESt5arrayIPcLm3EEEEviT0_T1_ --------------------------
	.section	.nv.constant0._ZN2at6native29vectorized_elementwise_kernelILi4ENS0_13BinaryFunctorIN3c107complexIdEES5_S5_NS0_15binary_internal10DivFunctorIS5_EEEESt5arrayIPcLm3EEEEviT0_T1_,"a",@progbits
	.sectionflags	@""
	.align	4
.nv.constant0._ZN2at6native29vectorized_elementwise_kernelILi4ENS0_13BinaryFunctorIN3c107complexIdEES5_S5_NS0_15binary_internal10DivFunctorIS5_EEEESt5arrayIPcLm3EEEEviT0_T1_:
	.zero		560


//--------------------- .nv.constant0._ZN2at6native29vectorized_elementwise_kernelILi8ENS0_13BinaryFunctorIN3c107complexIdEES5_S5_NS0_15binary_internal10DivFunctorIS5_EEEESt5arrayIPcLm3EEEEviT0_T1_ --------------------------
	.section	.nv.constant0._ZN2at6native29vectorized_elementwise_kernelILi8ENS0_13BinaryFunctorIN3c107complexIdEES5_S5_NS0_15binary_internal10DivFunctorIS5_EEEESt5arrayIPcLm3EEEEviT0_T1_,"a",@progbits
	.sectionflags	@""
	.align	4
.nv.constant0._ZN2at6native29vectorized_elementwise_kernelILi8ENS0_13BinaryFunctorIN3c107complexIdEES5_S5_NS0_15binary_internal10DivFunctorIS5_EEEESt5arrayIPcLm3EEEEviT0_T1_:
	.zero		560


//--------------------- .nv.constant0._ZN2at6native18elementwise_kernelILi128ELi4EZNS0_15gpu_kernel_implINS0_13BUnaryFunctorIN3c107complexIdEES6_S6_NS0_15binary_internal10DivFunctorIS6_EEEEEEvRNS_18TensorIteratorBaseERKT_EUliE_EEviT1_ --------------------------
	.section	.nv.constant0._ZN2at6native18elementwise_kernelILi128ELi4EZNS0_15gpu_kernel_implINS0_13BUnaryFunctorIN3c107complexIdEES6_S6_NS0_15binary_internal10DivFunctorIS6_EEEEEEvRNS_18TensorIteratorBaseERKT_EUliE_EEviT1_,"a",@progbits
	.sectionflags	@""
	.align	4
.nv.constant0._ZN2at6native18elementwise_kernelILi128ELi4EZNS0_15gpu_kernel_implINS0_13BUnaryFunctorIN3c107complexIdEES6_S6_NS0_15binary_internal10DivFunctorIS6_EEEEEEvRNS_18TensorIteratorBaseERKT_EUliE_EEviT1_:
	.zero		1120


//--------------------- .nv.constant0._ZN2at6native27unrolled_elementwise_kernelINS0_13BUnaryFunctorIN3c107complexIdEES5_S5_NS0_15binary_internal10DivFunctorIS5_EEEESt5arrayIPcLm2EELi4E23TrivialOffsetCalculatorILi1EjESE_NS0_6memory12LoadWithCastILi1EEENSF_13StoreWithCastILi1EEEEEviT_T0_T2_T3_T4_T5_ --------------------------
	.section	.nv.constant0._ZN2at6native27unrolled_elementwise_kernelINS0_13BUnaryFunctorIN3c107complexIdEES5_S5_NS0_15binary_internal10DivFunctorIS5_EEEESt5arrayIPcLm2EELi4E23TrivialOffsetCalculatorILi1EjESE_NS0_6memory12LoadWithCastILi1EEENSF_13StoreWithCastILi1EEEEEviT_T0_T2_T3_T4_T5_,"a",@progbits
	.sectionflags	@""
	.align	4
.nv.constant0._ZN2at6native27unrolled_elementwise_kernelINS0_13BUnaryFunctorIN3c107complexIdEES5_S5_NS0_15binary_internal10DivFunctorIS5_EEEESt5arrayIPcLm2EELi4E23TrivialOffsetCalculatorILi1EjESE_NS0_6memory12LoadWithCastILi1EEENSF_13StoreWithCastILi1EEEEEviT_T0_T2_T3_T4_T5_:
	.zero		612


//--------------------- .nv.constant0._ZN2at6native18elementwise_kernelILi128ELi2EZNS0_22gpu_kernel_impl_nocastINS0_13BUnaryFunctorIN3c107complexIdEES6_S6_NS0_15binary_internal10DivFunctorIS6_EEEEEEvRNS_18TensorIteratorBaseERKT_EUliE_EEviT1_ --------------------------
	.section	.nv.constant0._ZN2at6native18elementwise_kernelILi128ELi2EZNS0_22gpu_kernel_impl_nocastINS0_13BUnaryFunctorIN3c107complexIdEES6_S6_NS0_15binary_internal10DivFunctorIS6_EEEEEEvRNS_18TensorIteratorBaseERKT_EUliE_EEviT1_,"a",@progbits
	.sectionflags	@""
	.align	4
.nv.constant0._ZN2at6native18elementwise_kernelILi128ELi2EZNS0_22gpu_kernel_impl_nocastINS0_13BUnaryFunctorIN3c107complexIdEES6_S6_NS0_15binary_internal10DivFunctorIS6_EEEEEEvRNS_18TensorIteratorBaseERKT_EUliE_EEviT1_:
	.zero		1120


//--------------------- .nv.constant0._ZN2at6native27unrolled_elementwise_kernelINS0_13BUnaryFunctorIN3c107complexIdEES5_S5_NS0_15binary_internal10DivFunctorIS5_EEEESt5arrayIPcLm2EELi4E23TrivialOffsetCalculatorILi1EjESE_NS0_6memory15LoadWithoutCastENSF_16StoreWithoutCastEEEviT_T0_T2_T3_T4_T5_ --------------------------
	.section	.nv.constant0._ZN2at6native27unrolled_elementwise_kernelINS0_13BUnaryFunctorIN3c107complexIdEES5_S5_NS0_15binary_internal10DivFunctorIS5_EEEESt5arrayIPcLm2EELi4E23TrivialOffsetCalculatorILi1EjESE_NS0_6memory15LoadWithoutCastENSF_16StoreWithoutCastEEEviT_T0_T2_T3_T4_T5_,"a",@progbits
	.sectionflags	@""
	.align	4
.nv.constant0._ZN2at6native27unrolled_elementwise_kernelINS0_13BUnaryFunctorIN3c107complexIdEES5_S5_NS0_15binary_internal10DivFunctorIS5_EEEESt5arrayIPcLm2EELi4E23TrivialOffsetCalculatorILi1EjESE_NS0_6memory15LoadWithoutCastENSF_16StoreWithoutCastEEEviT_T0_T2_T3_T4_T5_:
	.zero		596


//--------------------- .nv.constant0._ZN2at6native29vectorized_elementwise_kernelILi2ENS0_13BUnaryFunctorIN3c107complexIdEES5_S5_NS0_15binary_internal10DivFunctorIS5_EEEESt5arrayIPcLm2EEEEviT0_T1_ --------------------------
	.section	.nv.constant0._ZN2at6native29vectorized_elementwise_kernelILi2ENS0_13BUnaryFunctorIN3c107complexIdEES5_S5_NS0_15binary_internal10DivFunctorIS5_EEEESt5arrayIPcLm2EEEEviT0_T1_,"a",@progbits
	.sectionflags	@""
	.align	4
.nv.constant0._ZN2at6native29vectorized_elementwise_kernelILi2ENS0_13BUnaryFunctorIN3c107complexIdEES5_S5_NS0_15binary_internal10DivFunctorIS5_EEEESt5arrayIPcLm2EEEEviT0_T1_:
	.zero		592


//--------------------- .nv.constant0._ZN2at6native29vectorized_elementwise_kernelILi4ENS0_13BUnaryFunctorIN3c107complexIdEES5_S5_NS0_15binary_internal10DivFunctorIS5_EEEESt5arrayIPcLm2EEEEviT0_T1_ --------------------------
	.section	.nv.constant0._ZN2at6native29vectorized_elementwise_kernelILi4ENS0_13BUnaryFunctorIN3c107complexIdEES5_S5_NS0_15binary_internal10DivFunctorIS5_EEEESt5arrayIPcLm2EEEEviT0_T1_,"a",@progbits
	.sectionflags	@""
	.align	4
.nv.constant0._ZN2at6native29vectorized_elementwise_kernelILi4ENS0_13BUnaryFunctorIN3c107complexIdEES5_S5_NS0_15binary_internal10DivFunctorIS5_EEEESt5arrayIPcLm2EEEEviT0_T1_:
	.zero		592


//--------------------- .nv.constant0._ZN2at6native29vectorized_elementwise_kernelILi8ENS0_13BUnaryFunctorIN3c107complexIdEES5_S5_NS0_15binary_internal10DivFunctorIS5_EEEESt5arrayIPcLm2EEEEviT0_T1_ --------------------------
	.section	.nv.constant0._ZN2at6native29vectorized_elementwise_kernelILi8ENS0_13BUnaryFunctorIN3c107complexIdEES5_S5_NS0_15binary_internal10DivFunctorIS5_EEEESt5arrayIPcLm2EEEEviT0_T1_,"a",@progbits
	.sectionflags	@""
	.align	4
.nv.constant0._ZN2at6native29vectorized_elementwise_kernelILi8ENS0_13BUnaryFunctorIN3c107complexIdEES5_S5_NS0_15binary_internal10DivFunctorIS5_EEEESt5arrayIPcLm2EEEEviT0_T1_:
	.zero		592


//--------------------- .nv.constant0._ZN2at6native18elementwise_kernelILi128ELi4EZNS0_15gpu_kernel_implINS0_13AUnaryFunctorIN3c107complexIdEES6_S6_NS0_15binary_internal10DivFunctorIS6_EEEEEEvRNS_18TensorIteratorBaseERKT_EUliE_EEviT1_ --------------------------
	.section	.nv.constant0._ZN2at6native18elementwise_kernelILi128ELi4EZNS0_15gpu_kernel_implINS0_13AUnaryFunctorIN3c107complexIdEES6_S6_NS0_15binary_internal10DivFunctorIS6_EEEEEEvRNS_18TensorIteratorBaseERKT_EUliE_EEviT1_,"a",@progbits
	.sectionflags	@""
	.align	4
.nv.constant0._ZN2at6native18elementwise_kernelILi128ELi4EZNS0_15gpu_kernel_implINS0_13AUnaryFunctorIN3c107complexIdEES6_S6_NS0_15binary_internal10DivFunctorIS6_EEEEEEvRNS_18TensorIteratorBaseERKT_EUliE_EEviT1_:
	.zero		1120


//--------------------- .nv.constant0._ZN2at6native27unrolled_elementwise_kernelINS0_13AUnaryFunctorIN3c107complexIdEES5_S5_NS0_15binary_internal10DivFunctorIS5_EEEESt5arrayIPcLm2EELi4E23TrivialOffsetCalculatorILi1EjESE_NS0_6memory12LoadWithCastILi1EEENSF_13StoreWithCastILi1EEEEEviT_T0_T2_T3_T4_T5_ --------------------------
	.section	.nv.constant0._ZN2at6native27unrolled_elementwise_kernelINS0_13AUnaryFunctorIN3c107complexIdEES5_S5_NS0_15binary_internal10DivFunctorIS5_EEEESt5arrayIPcLm2EELi4E23TrivialOffsetCalculatorILi1EjESE_NS0_6memory12LoadWithCastILi1EEENSF_13StoreWithCastILi1EEEEEviT_T0_T2_T3_T4_T5_,"a",@progbits
	.sectionflags	@""
	.align	4
.nv.constant0._ZN2at6native27unrolled_elementwise_kernelINS0_13AUnaryFunctorIN3c107complexIdEES5_S5_NS0_15binary_internal10DivFunctorIS5_EEEESt5arrayIPcLm2EELi4E23TrivialOffsetCalculatorILi1EjESE_NS0_6memory12LoadWithCastILi1EEENSF_13StoreWithCastILi1EEEEEviT_T0_T2_T3_T4_T5_:
	.zero		612


//--------------------- .nv.constant0._ZN2at6native18elementwise_kernelILi128ELi2EZNS0_22gpu_kernel_impl_nocastINS0_13AUnaryFunctorIN3c107complexIdEES6_S6_NS0_15binary_internal10DivFunctorIS6_EEEEEEvRNS_18TensorIteratorBaseERKT_EUliE_EEviT1_ --------------------------
	.section	.nv.constant0._ZN2at6native18elementwise_kernelILi128ELi2EZNS0_22gpu_kernel_impl_nocastINS0_13AUnaryFunctorIN3c107complexIdEES6_S6_NS0_15binary_internal10DivFunctorIS6_EEEEEEvRNS_18TensorIteratorBaseERKT_EUliE_EEviT1_,"a",@progbits
	.sectionflags	@""
	.align	4
.nv.constant0._ZN2at6native18elementwise_kernelILi128ELi2EZNS0_22gpu_kernel_impl_nocastINS0_13AUnaryFunctorIN3c107complexIdEES6_S6_NS0_15binary_internal10DivFunctorIS6_EEEEEEvRNS_18TensorIteratorBaseERKT_EUliE_EEviT1_:
	.zero		1120


//--------------------- .nv.constant0._ZN2at6native27unrolled_elementwise_kernelINS0_13AUnaryFunctorIN3c107complexIdEES5_S5_NS0_15binary_internal10DivFunctorIS5_EEEESt5arrayIPcLm2EELi4E23TrivialOffsetCalculatorILi1EjESE_NS0_6memory15LoadWithoutCastENSF_16StoreWithoutCastEEEviT_T0_T2_T3_T4_T5_ --------------------------
	.section	.nv.constant0._ZN2at6native27unrolled_elementwise_kernelINS0_13AUnaryFunctorIN3c107complexIdEES5_S5_NS0_15binary_internal10DivFunctorIS5_EEEESt5arrayIPcLm2EELi4E23TrivialOffsetCalculatorILi1EjESE_NS0_6memory15LoadWithoutCastENSF_16StoreWithoutCastEEEviT_T0_T2_T3_T4_T5_,"a",@progbits
	.sectionflags	@""
	.align	4
.nv.constant0._ZN2at6native27unrolled_elementwise_kernelINS0_13AUnaryFunctorIN3c107complexIdEES5_S5_NS0_15binary_internal10DivFunctorIS5_EEEESt5arrayIPcLm2EELi4E23TrivialOffsetCalculatorILi1EjESE_NS0_6memory15LoadWithoutCastENSF_16StoreWithoutCastEEEviT_T0_T2_T3_T4_T5_:
	.zero		596


//--------------------- .nv.constant0._ZN2at6native29vectorized_elementwise_kernelILi2ENS0_13AUnaryFunctorIN3c107complexIdEES5_S5_NS0_15binary_internal10DivFunctorIS5_EEEESt5arrayIPcLm2EEEEviT0_T1_ --------------------------
	.section	.nv.constant0._ZN2at6native29vectorized_elementwise_kernelILi2ENS0_13AUnaryFunctorIN3c107complexIdEES5_S5_NS0_15binary_internal10DivFunctorIS5_EEEESt5arrayIPcLm2EEEEviT0_T1_,"a",@progbits
	.sectionflags	@""
	.align	4
.nv.constant0._ZN2at6native29vectorized_elementwise_kernelILi2ENS0_13AUnaryFunctorIN3c107complexIdEES5_S5_NS0_15binary_internal10DivFunctorIS5_EEEESt5arrayIPcLm2EEEEviT0_T1_:
	.zero		592


//--------------------- .nv.constant0._ZN2at6native29vectorized_elementwise_kernelILi4ENS0_13AUnaryFunctorIN3c107complexIdEES5_S5_NS0_15binary_internal10DivFunctorIS5_EEEESt5arrayIPcLm2EEEEviT0_T1_ --------------------------
	.section	.nv.constant0._ZN2at6native29vectorized_elementwise_kernelILi4ENS0_13AUnaryFunctorIN3c107complexIdEES5_S5_NS0_15binary_internal10DivFunctorIS5_EEEESt5arrayIPcLm2EEEEviT0_T1_,"a",@progbits
	.sectionflags	@""
	.align	4
.nv.constant0._ZN2at6native29vectorized_elementwise_kernelILi4ENS0_13AUnaryFunctorIN3c107complexIdEES5_S5_NS0_15binary_internal10DivFunctorIS5_EEEESt5arrayIPcLm2EEEEviT0_T1_:
	.zero		592


//--------------------- .nv.constant0._ZN2at6native29vectorized_elementwise_kernelILi8ENS0_13AUnaryFunctorIN3c107complexIdEES5_S5_NS0_15binary_internal10DivFunctorIS5_EEEESt5arrayIPcLm2EEEEviT0_T1_ --------------------------
	.section	.nv.constant0._ZN2at6native29vectorized_elementwise_kernelILi8ENS0_13AUnaryFunctorIN3c107complexIdEES5_S5_NS0_15binary_internal10DivFunctorIS5_EEEESt5arrayIPcLm2EEEEviT0_T1_,"a",@progbits
	.sectionflags	@""
	.align	4
.nv.constant0._ZN2at6native29vectorized_elementwise_kernelILi8ENS0_13AUnaryFunctorIN3c107complexIdEES5_S5_NS0_15binary_internal10DivFunctorIS5_EEEESt5arrayIPcLm2EEEEviT0_T1_:
	.zero		592


//--------------------- .nv.constant0._ZN2at6native18elementwise_kernelILi128ELi4EZNS0_15gpu_kernel_implINS0_13BinaryFunctorIfffNS0_15binary_internal10DivFunctorIfEEEEEEvRNS_18TensorIteratorBaseERKT_EUliE_EEviT1_ --------------------------
	.section	.nv.constant0._ZN2at6native18elementwise_kernelILi128ELi4EZNS0_15gpu_kernel_implINS0_13BinaryFunctorIfffNS0_15binary_internal10DivFunctorIfEEEEEEvRNS_18TensorIteratorBaseERKT_EUliE_EEviT1_,"a",@progbits
	.sectionflags	@""
	.align	4
.nv.constant0._ZN2at6native18elementwise_kernelILi128ELi4EZNS0_15gpu_kernel_implINS0_13BinaryFunctorIfffNS0_15binary_internal10DivFunctorIfEEEEEEvRNS_18TensorIteratorBaseERKT_EUliE_EEviT1_:
	.zero		1184


//--------------------- .nv.constant0._ZN2at6native27unrolled_elementwise_kernelINS0_13BinaryFunctorIfffNS0_15binary_internal10DivFunctorIfEEEESt5arrayIPcLm3EELi4E23TrivialOffsetCalculatorILi2EjESA_ILi1EjENS0_6memory12LoadWithCastILi2EEENSD_13StoreWithCastILi1EEEEEviT_T0_T2_T3_T4_T5_ --------------------------
	.section	.nv.constant0._ZN2at6native27unrolled_elementwise_kernelINS0_13BinaryFunctorIfffNS0_15binary_internal10DivFunctorIfEEEESt5arrayIPcLm3EELi4E23TrivialOffsetCalculatorILi2EjESA_ILi1EjENS0_6memory12LoadWithCastILi2EEENSD_13StoreWithCastILi1EEEEEviT_T0_T2_T3_T4_T5_,"a",@progbits
	.sectionflags	@""
	.align	4
.nv.constant0._ZN2at6native27unrolled_elementwise_kernelINS0_13BinaryFunctorIfffNS0_15binary_internal10DivFunctorIfEEEESt5arrayIPcLm3EELi4E23TrivialOffsetCalculatorILi2EjESA_ILi1EjENS0_6memory12LoadWithCastILi2EEENSD_13StoreWithCastILi1EEEEEviT_T0_T2_T3_T4_T5_:
	.zero		584


//--------------------- .nv.constant0._ZN2at6native18elementwise_kernelILi128ELi2EZNS0_22gpu_kernel_impl_nocastINS0_13BinaryFunctorIfffNS0_15binary_internal10DivFunctorIfEEEEEEvRNS_18TensorIteratorBaseERKT_EUliE_EEviT1_ --------------------------
	.section	.nv.constant0._ZN2at6native18elementwise_kernelILi128ELi2EZNS0_22gpu_kernel_impl_nocastINS0_13BinaryFunctorIfffNS0_15binary_internal10DivFunctorIfEEEEEEvRNS_18TensorIteratorBaseERKT_EUliE_EEviT1_,"a",@progbits
	.sectionflags	@""
	.align	4
.nv.constant0._ZN2at6native18elementwise_kernelILi128ELi2EZNS0_22gpu_kernel_impl_nocastINS0_13BinaryFunctorIfffNS0_15binary_internal10DivFunctorIfEEEEEEvRNS_18TensorIteratorBaseERKT_EUliE_EEviT1_:
	.zero		1184


//--------------------- .nv.constant0._ZN2at6native27unrolled_elementwise_kernelINS0_13BinaryFunctorIfffNS0_15binary_internal10DivFunctorIfEEEESt5arrayIPcLm3EELi4E23TrivialOffsetCalculatorILi2EjESA_ILi1EjENS0_6memory15LoadWithoutCastENSD_16StoreWithoutCastEEEviT_T0_T2_T3_T4_T5_ --------------------------
	.section	.nv.constant0._ZN2at6native27unrolled_elementwise_kernelINS0_13BinaryFunctorIfffNS0_15binary_internal10DivFunctorIfEEEESt5arrayIPcLm3EELi4E23TrivialOffsetCalculatorILi2EjESA_ILi1EjENS0_6memory15LoadWithoutCastENSD_16StoreWithoutCastEEEviT_T0_T2_T3_T4_T5_,"a",@progbits
	.sectionflags	@""
	.align	4
.nv.constant0._ZN2at6native27unrolled_elementwise_kernelINS0_13BinaryFunctorIfffNS0_15binary_internal10DivFunctorIfEEEESt5arrayIPcLm3EELi4E23TrivialOffsetCalculatorILi2EjESA_ILi1EjENS0_6memory15LoadWithoutCastENSD_16StoreWithoutCastEEEviT_T0_T2_T3_T4_T5_:
	.zero		564


//--------------------- .nv.constant0._ZN2at6native29vectorized_elementwise_kernelILi2ENS0_13BinaryFunctorIfffNS0_15binary_internal10DivFunctorIfEEEESt5arrayIPcLm3EEEEviT0_T1_ --------------------------
	.section	.nv.constant0._ZN2at6native29vectorized_elementwise_kernelILi2ENS0_13BinaryFunctorIfffNS0_15binary_internal10DivFunctorIfEEEESt5arrayIPcLm3EEEEviT0_T1_,"a",@progbits
	.sectionflags	@""
	.align	4
.nv.constant0._ZN2at6native29vectorized_elementwise_kernelILi2ENS0_13BinaryFunctorIfffNS0_15binary_internal10DivFunctorIfEEEESt5arrayIPcLm3EEEEviT0_T1_:
	.zero		560


//--------------------- .nv.constant0._ZN2at6native29vectorized_elementwise_kernelILi4ENS0_13BinaryFunctorIfffNS0_15binary_internal10DivFunctorIfEEEESt5arrayIPcLm3EEEEviT0_T1_ --------------------------
	.section	.nv.constant0._ZN2at6native29vectorized_elementwise_kernelILi4ENS0_13BinaryFunctorIfffNS0_15binary_internal10DivFunctorIfEEEESt5arrayIPcLm3EEEEviT0_T1_,"a",@progbits
	.sectionflags	@""
	.align	4
.nv.constant0._ZN2at6native29vectorized_elementwise_kernelILi4ENS0_13BinaryFunctorIfffNS0_15binary_internal10DivFunctorIfEEEESt5arrayIPcLm3EEEEviT0_T1_:
	.zero		560


//--------------------- .nv.constant0._ZN2at6native29vectorized_elementwise_kernelILi8ENS0_13BinaryFunctorIfffNS0_15binary_internal10DivFunctorIfEEEESt5arrayIPcLm3EEEEviT0_T1_ --------------------------
	.section	.nv.constant0._ZN2at6native29vectorized_elementwise_kernelILi8ENS0_13BinaryFunctorIfffNS0_15binary_internal10DivFunctorIfEEEESt5arrayIPcLm3EEEEviT0_T1_,"a",@progbits
	.sectionflags	@""
	.align	4
.nv.constant0._ZN2at6native29vectorized_elementwise_kernelILi8ENS0_13BinaryFunctorIfffNS0_15binary_internal10DivFunctorIfEEEESt5arrayIPcLm3EEEEviT0_T1_:
	.zero		560


//--------------------- .nv.constant0._ZN2at6native18elementwise_kernelILi128ELi4EZNS0_15gpu_kernel_implINS0_13BUnaryFunctorIfffNS0_15binary_internal10DivFunctorIfEEEEEEvRNS_18TensorIteratorBaseERKT_EUliE_EEviT1_ --------------------------
	.section	.nv.constant0._ZN2at6native18elementwise_kernelILi128ELi4EZNS0_15gpu_kernel_implINS0_13BUnaryFunctorIfffNS0_15binary_internal10DivFunctorIfEEEEEEvRNS_18TensorIteratorBaseERKT_EUliE_EEviT1_,"a",@progbits
	.sectionflags	@""
	.align	4
.nv.constant0._ZN2at6native18elementwise_kernelILi128ELi4EZNS0_15gpu_kernel_implINS0_13BUnaryFunctorIfffNS0_15binary_internal10DivFunctorIfEEEEEEvRNS_18TensorIteratorBaseERKT_EUliE_EEviT1_:
	.zero		1080


//--------------------- .nv.constant0._ZN2at6native27unrolled_elementwise_kernelINS0_13BUnaryFunctorIfffNS0_15binary_internal10DivFunctorIfEEEESt5arrayIPcLm2EELi4E23TrivialOffsetCalculatorILi1EjESB_NS0_6memory12LoadWithCastILi1EEENSC_13StoreWithCastILi1EEEEEviT_T0_T2_T3_T4_T5_ --------------------------
	.section	.nv.constant0._ZN2at6native27unrolled_elementwise_kernelINS0_13BUnaryFunctorIfffNS0_15binary_internal10DivFunctorIfEEEESt5arrayIPcLm2EELi4E23TrivialOffsetCalculatorILi1EjESB_NS0_6memory12LoadWithCastILi1EEENSC_13StoreWithCastILi1EEEEEviT_T0_T2_T3_T4_T5_,"a",@progbits
	.sectionflags	@""
	.align	4
.nv.constant0._ZN2at6native27unrolled_elementwise_kernelINS0_13BUnaryFunctorIfffNS0_15binary_internal10DivFunctorIfEEEESt5arrayIPcLm2EELi4E23TrivialOffsetCalculatorILi1EjESB_NS0_6memory12LoadWithCastILi1EEENSC_13StoreWithCastILi1EEEEEviT_T0_T2_T3_T4_T5_:
	.zero		580


//--------------------- .nv.constant0._ZN2at6native18elementwise_kernelILi128ELi2EZNS0_22gpu_kernel_impl_nocastINS0_13BUnaryFunctorIfffNS0_15binary_internal10DivFunctorIfEEEEEEvRNS_18TensorIteratorBaseERKT_EUliE_EEviT1_ --------------------------
	.section	.nv.constant0._ZN2at6native18elementwise_kernelILi128ELi2EZNS0_22gpu_kernel_impl_nocastINS0_13BUnaryFunctorIfffNS0_15binary_internal10DivFunctorIfEEEEEEvRNS_18TensorIteratorBaseERKT_EUliE_EEviT1_,"a",@progbits
	.sectionflags	@""
	.align	4
.nv.constant0._ZN2at6native18elementwise_kernelILi128ELi2EZNS0_22gpu_kernel_impl_nocastINS0_13BUnaryFunctorIfffNS0_15binary_internal10DivFunctorIfEEEEEEvRNS_18TensorIteratorBaseERKT_EUliE_EEviT1_:
	.zero		1072


//--------------------- .nv.constant0._ZN2at6native27unrolled_elementwise_kernelINS0_13BUnaryFunctorIfffNS0_15binary_internal10DivFunctorIfEEEESt5arrayIPcLm2EELi4E23TrivialOffsetCalculatorILi1EjESB_NS0_6memory15LoadWithoutCastENSC_16StoreWithoutCastEEEviT_T0_T2_T3_T4_T5_ --------------------------
	.section	.nv.constant0._ZN2at6native27unrolled_elementwise_kernelINS0_13BUnaryFunctorIfffNS0_15binary_internal10DivFunctorIfEEEESt5arrayIPcLm2EELi4E23TrivialOffsetCalculatorILi1EjESB_NS0_6memory15LoadWithoutCastENSC_16StoreWithoutCastEEEviT_T0_T2_T3_T4_T5_,"a",@progbits
	.sectionflags	@""
	.align	4
.nv.constant0._ZN2at6native27unrolled_elementwise_kernelINS0_13BUnaryFunctorIfffNS0_15binary_internal10DivFunctorIfEEEESt5arrayIPcLm2EELi4E23TrivialOffsetCalculatorILi1EjESB_NS0_6memory15LoadWithoutCastENSC_16StoreWithoutCastEEEviT_T0_T2_T3_T4_T5_:
	.zero		564


//--------------------- .nv.constant0._ZN2at6native29vectorized_elementwise_kernelILi2ENS0_13BUnaryFunctorIfffNS0_15binary_internal10DivFunctorIfEEEESt5arrayIPcLm2EEEEviT0_T1_ --------------------------
	.section	.nv.constant0._ZN2at6native29vectorized_elementwise_kernelILi2ENS0_13BUnaryFunctorIfffNS0_15binary_internal10DivFunctorIfEEEESt5arrayIPcLm2EEEEviT0_T1_,"a",@progbits
	.sectionflags	@""
	.align	4
.nv.constant0._ZN2at6native29vectorized_elementwise_kernelILi2ENS0_13BUnaryFunctorIfffNS0_15binary_internal10DivFunctorIfEEEESt5arrayIPcLm2EEEEviT0_T1_:
	.zero		560


//--------------------- .nv.constant0._ZN2at6native29vectorized_elementwise_kernelILi4ENS0_13BUnaryFunctorIfffNS0_15binary_internal10DivFunctorIfEEEESt5arrayIPcLm2EEEEviT0_T1_ --------------------------
	.section	.nv.constant0._ZN2at6native29vectorized_elementwise_kernelILi4ENS0_13BUnaryFunctorIfffNS0_15binary_internal10DivFunctorIfEEEESt5arrayIPcLm2EEEEviT0_T1_,"a",@progbits
	.sectionflags	@""
	.align	4
.nv.constant0._ZN2at6native29vectorized_elementwise_kernelILi4ENS0_13BUnaryFunctorIfffNS0_15binary_internal10DivFunctorIfEEEESt5arrayIPcLm2EEEEviT0_T1_:
	.zero		560


//--------------------- .nv.constant0._ZN2at6native29vectorized_elementwise_kernelILi8ENS0_13BUnaryFunctorIfffNS0_15binary_internal10DivFunctorIfEEEESt5arrayIPcLm2EEEEviT0_T1_ --------------------------
	.section	.nv.constant0._ZN2at6native29vectorized_elementwise_kernelILi8ENS0_13BUnaryFunctorIfffNS0_15binary_internal10DivFunctorIfEEEESt5arrayIPcLm2EEEEviT0_T1_,"a",@progbits
	.sectionflags	@""
	.align	4
.nv.constant0._ZN2at6native29vectorized_elementwise_kernelILi8ENS0_13BUnaryFunctorIfffNS0_15binary_internal10DivFunctorIfEEEESt5arrayIPcLm2EEEEviT0_T1_:
	.zero		560


//--------------------- .nv.constant0._ZN2at6native18elementwise_kernelILi128ELi4EZNS0_15gpu_kernel_implINS0_13AUnaryFunctorIfffNS0_15binary_internal10DivFunctorIfEEEEEEvRNS_18TensorIteratorBaseERKT_EUliE_EEviT1_ --------------------------
	.section	.nv.constant0._ZN2at6native18elementwise_kernelILi128ELi4EZNS0_15gpu_kernel_implINS0_13AUnaryFunctorIfffNS0_15binary_internal10DivFunctorIfEEEEEEvRNS_18TensorIteratorBaseERKT_EUliE_EEviT1_,"a",@progbits
	.sectionflags	@""
	.align	4
.nv.constant0._ZN2at6native18elementwise_kernelILi128ELi4EZNS0_15gpu_kernel_implINS0_13AUnaryFunctorIfffNS0_15binary_internal10DivFunctorIfEEEEEEvRNS_18TensorIteratorBaseERKT_EUliE_EEviT1_:
	.zero		1080


//--------------------- .nv.constant0._ZN2at6native27unrolled_elementwise_kernelINS0_13AUnaryFunctorIfffNS0_15binary_internal10DivFunctorIfEEEESt5arrayIPcLm2EELi4E23TrivialOffsetCalculatorILi1EjESB_NS0_6memory12LoadWithCastILi1EEENSC_13StoreWithCastILi1EEEEEviT_T0_T2_T3_T4_T5_ --------------------------
	.section	.nv.constant0._ZN2at6native27unrolled_elementwise_kernelINS0_13AUnaryFunctorIfffNS0_15binary_internal10DivFunctorIfEEEESt5arrayIPcLm2EELi4E23TrivialOffsetCalculatorILi1EjESB_NS0_6memory12LoadWithCastILi1EEENSC_13StoreWithCastILi1EEEEEviT_T0_T2_T3_T4_T5_,"a",@progbits
	.sectionflags	@""
	.align	4
.nv.constant0._ZN2at6native27unrolled_elementwise_kernelINS0_13AUnaryFunctorIfffNS0_15binary_internal10DivFunctorIfEEEESt5arrayIPcLm2EELi4E23TrivialOffsetCalculatorILi1EjESB_NS0_6memory12LoadWithCastILi1EEENSC_13StoreWithCastILi1EEEEEviT_T0_T2_T3_T4_T5_:
	.zero		580


//--------------------- .nv.constant0._ZN2at6native18elementwise_kernelILi128ELi2EZNS0_22gpu_kernel_impl_nocastINS0_13AUnaryFunctorIfffNS0_15binary_internal10DivFunctorIfEEEEEEvRNS_18TensorIteratorBaseERKT_EUliE_EEviT1_ --------------------------
	.section	.nv.constant0._ZN2at6native18elementwise_kernelILi128ELi2EZNS0_22gpu_kernel_impl_nocastINS0_13AUnaryFunctorIfffNS0_15binary_internal10DivFunctorIfEEEEEEvRNS_18TensorIteratorBaseERKT_EUliE_EEviT1_,"a",@progbits
	.sectionflags	@""
	.align	4
.nv.constant0._ZN2at6native18elementwise_kernelILi128ELi2EZNS0_22gpu_kernel_impl_nocastINS0_13AUnaryFunctorIfffNS0_15binary_internal10DivFunctorIfEEEEEEvRNS_18TensorIteratorBaseERKT_EUliE_EEviT1_:
	.zero		1072


//--------------------- .nv.constant0._ZN2at6native27unrolled_elementwise_kernelINS0_13AUnaryFunctorIfffNS0_15binary_internal10DivFunctorIfEEEESt5arrayIPcLm2EELi4E23TrivialOffsetCalculatorILi1EjESB_NS0_6memory15LoadWithoutCastENSC_16StoreWithoutCastEEEviT_T0_T2_T3_T4_T5_ --------------------------
	.section	.nv.constant0._ZN2at6native27unrolled_elementwise_kernelINS0_13AUnaryFunctorIfffNS0_15binary_internal10DivFunctorIfEEEESt5arrayIPcLm2EELi4E23TrivialOffsetCalculatorILi1EjESB_NS0_6memory15LoadWithoutCastENSC_16StoreWithoutCastEEEviT_T0_T2_T3_T4_T5_,"a",@progbits
	.sectionflags	@""
	.align	4
.nv.constant0._ZN2at6native27unrolled_elementwise_kernelINS0_13AUnaryFunctorIfffNS0_15binary_internal10DivFunctorIfEEEESt5arrayIPcLm2EELi4E23TrivialOffsetCalculatorILi1EjESB_NS0_6memory15LoadWithoutCastENSC_16StoreWithoutCastEEEviT_T0_T2_T3_T4_T5_:
	.zero		564


//--------------------- .nv.constant0._ZN2at6native29vectorized_elementwise_kernelILi2ENS0_13AUnaryFunctorIfffNS0_15binary_internal10DivFunctorIfEEEESt5arrayIPcLm2EEEEviT0_T1_ --------------------------
	.section	.nv.constant0._ZN2at6native29vectorized_elementwise_kernelILi2ENS0_13AUnaryFunctorIfffNS0_15binary_internal10DivFunctorIfEEEESt5arrayIPcLm2EEEEviT0_T1_,"a",@progbits
	.sectionflags	@""
	.align	4
.nv.constant0._ZN2at6native29vectorized_elementwise_kernelILi2ENS0_13AUnaryFunctorIfffNS0_15binary_internal10DivFunctorIfEEEESt5arrayIPcLm2EEEEviT0_T1_:
	.zero		560


//--------------------- .nv.constant0._ZN2at6native29vectorized_elementwise_kernelILi4ENS0_13AUnaryFunctorIfffNS0_15binary_internal10DivFunctorIfEEEESt5arrayIPcLm2EEEEviT0_T1_ --------------------------
	.section	.nv.constant0._ZN2at6native29vectorized_elementwise_kernelILi4ENS0_13AUnaryFunctorIfffNS0_15binary_internal10DivFunctorIfEEEESt5arrayIPcLm2EEEEviT0_T1_,"a",@progbits
	.sectionflags	@""
	.align	4
.nv.constant0._ZN2at6native29vectorized_elementwise_kernelILi4ENS0_13AUnaryFunctorIfffNS0_15binary_internal10DivFunctorIfEEEESt5arrayIPcLm2EEEEviT0_T1_:
	.zero		560


//--------------------- .nv.constant0._ZN2at6native29vectorized_elementwise_kernelILi8ENS0_13AUnaryFunctorIfffNS0_15binary_internal10DivFunctorIfEEEESt5arrayIPcLm2EEEEviT0_T1_ --------------------------
	.section	.nv.constant0._ZN2at6native29vectorized_elementwise_kernelILi8ENS0_13AUnaryFunctorIfffNS0_15binary_internal10DivFunctorIfEEEESt5arrayIPcLm2EEEEviT0_T1_,"a",@progbits
	.sectionflags	@""
	.align	4
.nv.constant0._ZN2at6native29vectorized_elementwise_kernelILi8ENS0_13AUnaryFunctorIfffNS0_15binary_internal10DivFunctorIfEEEESt5arrayIPcLm2EEEEviT0_T1_:
	.zero		560


//--------------------- .nv.constant0._ZN2at6native18elementwise_kernelILi128ELi4EZNS0_15gpu_kernel_implINS0_13BinaryFunctorIdddNS0_15binary_internal10DivFunctorIdEEEEEEvRNS_18TensorIteratorBaseERKT_EUliE_EEviT1_ --------------------------
	.section	.nv.constant0._ZN2at6native18elementwise_kernelILi128ELi4EZNS0_15gpu_kernel_implINS0_13BinaryFunctorIdddNS0_15binary_internal10DivFunctorIdEEEEEEvRNS_18TensorIteratorBaseERKT_EUliE_EEviT1_,"a",@progbits
	.sectionflags	@""
	.align	4
.nv.constant0._ZN2at6native18elementwise_kernelILi128ELi4EZNS0_15gpu_kernel_implINS0_13BinaryFunctorIdddNS0_15binary_internal10DivFunctorIdEEEEEEvRNS_18TensorIteratorBaseERKT_EUliE_EEviT1_:
	.zero		1184


//--------------------- .nv.constant0._ZN2at6native27unrolled_elementwise_kernelINS0_13BinaryFunctorIdddNS0_15binary_internal10DivFunctorIdEEEESt5arrayIPcLm3EELi4E23TrivialOffsetCalculatorILi2EjESA_ILi1EjENS0_6memory12LoadWithCastILi2EEENSD_13StoreWithCastILi1EEEEEviT_T0_T2_T3_T4_T5_ --------------------------
	.section	.nv.constant0._ZN2at6native27unrolled_elementwise_kernelINS0_13BinaryFunctorIdddNS0_15binary_internal10DivFunctorIdEEEESt5arrayIPcLm3EELi4E23TrivialOffsetCalculatorILi2EjESA_ILi1EjENS0_6memory12LoadWithCastILi2EEENSD_13StoreWithCastILi1EEEEEviT_T0_T2_T3_T4_T5_,"a",@progbits
	.sectionflags	@""
	.align	4
.nv.constant0._ZN2at6native27unrolled_elementwise_kernelINS0_13BinaryFunctorIdddNS0_15binary_internal10DivFunctorIdEEEESt5arrayIPcLm3EELi4E23TrivialOffsetCalculatorILi2EjESA_ILi1EjENS0_6memory12LoadWithCastILi2EEENSD_13StoreWithCastILi1EEEEEviT_T0_T2_T3_T4_T5_:
	.zero		584


//--------------------- .nv.constant0._ZN2at6native18elementwise_kernelILi128ELi2EZNS0_22gpu_kernel_impl_nocastINS0_13BinaryFunctorIdddNS0_15binary_internal10DivFunctorIdEEEEEEvRNS_18TensorIteratorBaseERKT_EUliE_EEviT1_ --------------------------
	.section	.nv.constant0._ZN2at6native18elementwise_kernelILi128ELi2EZNS0_22gpu_kernel_impl_nocastINS0_13BinaryFunctorIdddNS0_15binary_internal10DivFunctorIdEEEEEEvRNS_18TensorIteratorBaseERKT_EUliE_EEviT1_,"a",@progbits
	.sectionflags	@""
	.align	4
.nv.constant0._ZN2at6native18elementwise_kernelILi128ELi2EZNS0_22gpu_kernel_impl_nocastINS0_13BinaryFunctorIdddNS0_15binary_internal10DivFunctorIdEEEEEEvRNS_18TensorIteratorBaseERKT_EUliE_EEviT1_:
	.zero		1184


//--------------------- .nv.constant0._ZN2at6native27unrolled_elementwise_kernelINS0_13BinaryFunctorIdddNS0_15binary_internal10DivFunctorIdEEEESt5arrayIPcLm3EELi4E23TrivialOffsetCalculatorILi2EjESA_ILi1EjENS0_6memory15LoadWithoutCastENSD_16StoreWithoutCastEEEviT_T0_T2_T3_T4_T5_ --------------------------
	.section	.nv.constant0._ZN2at6native27unrolled_elementwise_kernelINS0_13BinaryFunctorIdddNS0_15binary_internal10DivFunctorIdEEEESt5arrayIPcLm3EELi4E23TrivialOffsetCalculatorILi2EjESA_ILi1EjENS0_6memory15LoadWithoutCastENSD_16StoreWithoutCastEEEviT_T0_T2_T3_T4_T5_,"a",@progbits
	.sectionflags	@""
	.align	4
.nv.constant0._ZN2at6native27unrolled_elementwise_kernelINS0_13BinaryFunctorIdddNS0_15binary_internal10DivFunctorIdEEEESt5arrayIPcLm3EELi4E23TrivialOffsetCalculatorILi2EjESA_ILi1EjENS0_6memory15LoadWithoutCastENSD_16StoreWithoutCastEEEviT_T0_T2_T3_T4_T5_:
	.zero		564


//--------------------- .nv.constant0._ZN2at6native29vectorized_elementwise_kernelILi2ENS0_13BinaryFunctorIdddNS0_15binary_internal10DivFunctorIdEEEESt5arrayIPcLm3EEEEviT0_T1_ --------------------------
	.section	.nv.constant0._ZN2at6native29vectorized_elementwise_kernelILi2ENS0_13BinaryFunctorIdddNS0_15binary_internal10DivFunctorIdEEEESt5arrayIPcLm3EEEEviT0_T1_,"a",@progbits
	.sectionflags	@""
	.align	4
.nv.constant0._ZN2at6native29vectorized_elementwise_kernelILi2ENS0_13BinaryFunctorIdddNS0_15binary_internal10DivFunctorIdEEEESt5arrayIPcLm3EEEEviT0_T1_:
	.zero		560


//--------------------- .nv.constant0._ZN2at6native29vectorized_elementwise_kernelILi4ENS0_13BinaryFunctorIdddNS0_15binary_internal10DivFunctorIdEEEESt5arrayIPcLm3EEEEviT0_T1_ --------------------------
	.section	.nv.constant0._ZN2at6native29vectorized_elementwise_kernelILi4ENS0_13BinaryFunctorIdddNS0_15binary_internal10DivFunctorIdEEEESt5arrayIPcLm3EEEEviT0_T1_,"a",@progbits
	.sectionflags	@""
	.align	4
.nv.constant0._ZN2at6native29vectorized_elementwise_kernelILi4ENS0_13BinaryFunctorIdddNS0_15binary_internal10DivFunctorIdEEEESt5arrayIPcLm3EEEEviT0_T1_:
	.zero		560


//--------------------- .nv.constant0._ZN2at6native29vectorized_elementwise_kernelILi8ENS0_13BinaryFunctorIdddNS0_15binary_internal10DivFunctorIdEEEESt5arrayIPcLm3EEEEviT0_T1_ --------------------------
	.section	.nv.constant0._ZN2at6native29vectorized_elementwise_kernelILi8ENS0_13BinaryFunctorIdddNS0_15binary_internal10DivFunctorIdEEEESt5arrayIPcLm3EEEEviT0_T1_,"a",@progbits
	.sectionflags	@""
	.align	4
.nv.constant0._ZN2at6native29vectorized_elementwise_kernelILi8ENS0_13BinaryFunctorIdddNS0_15binary_internal10DivFunctorIdEEEESt5arrayIPcLm3EEEEviT0_T1_:
	.zero		560


//--------------------- .nv.constant0._ZN2at6native18elementwise_kernelILi128ELi4EZNS0_15gpu_kernel_implINS0_13BUnaryFunctorIdddNS0_15binary_internal10DivFunctorIdEEEEEEvRNS_18TensorIteratorBaseERKT_EUliE_EEviT1_ --------------------------
	.section	.nv.constant0._ZN2at6native18elementwise_kernelILi128ELi4EZNS0_15gpu_kernel_implINS0_13BUnaryFunctorIdddNS0_15binary_internal10DivFunctorIdEEEEEEvRNS_18TensorIteratorBaseERKT_EUliE_EEviT1_,"a",@progbits
	.sectionflags	@""
	.align	4
.nv.constant0._ZN2at6native18elementwise_kernelILi128ELi4EZNS0_15gpu_kernel_implINS0_13BUnaryFunctorIdddNS0_15binary_internal10DivFunctorIdEEEEEEvRNS_18TensorIteratorBaseERKT_EUliE_EEviT1_:
	.zero		1088


//--------------------- .nv.constant0._ZN2at6native27unrolled_elementwise_kernelINS0_13BUnaryFunctorIdddNS0_15binary_internal10DivFunctorIdEEEESt5arrayIPcLm2EELi4E23TrivialOffsetCalculatorILi1EjESB_NS0_6memory12LoadWithCastILi1EEENSC_13StoreWithCastILi1EEEEEviT_T0_T2_T3_T4_T5_ --------------------------
	.section	.nv.constant0._ZN2at6native27unrolled_elementwise_kernelINS0_13BUnaryFunctorIdddNS0_15binary_internal10DivFunctorIdEEEESt5arrayIPcLm2EELi4E23TrivialOffsetCalculatorILi1EjESB_NS0_6memory12LoadWithCastILi1EEENSC_13StoreWithCastILi1EEEEEviT_T0_T2_T3_T4_T5_,"a",@progbits
	.sectionflags	@""
	.align	4
.nv.constant0._ZN2at6native27unrolled_elementwise_kernelINS0_13BUnaryFunctorIdddNS0_15binary_internal10DivFunctorIdEEEESt5arrayIPcLm2EELi4E23TrivialOffsetCalculatorILi1EjESB_NS0_6memory12LoadWithCastILi1EEENSC_13StoreWithCastILi1EEEEEviT_T0_T2_T3_T4_T5_:
	.zero		588


//--------------------- .nv.constant0._ZN2at6native18elementwise_kernelILi128ELi2EZNS0_22gpu_kernel_impl_nocastINS0_13BUnaryFunctorIdddNS0_15binary_internal10DivFunctorIdEEEEEEvRNS_18TensorIteratorBaseERKT_EUliE_EEviT1_ --------------------------
	.section	.nv.constant0._ZN2at6native18elementwise_kernelILi128ELi2EZNS0_22gpu_kernel_impl_nocastINS0_13BUnaryFunctorIdddNS0_15binary_internal10DivFunctorIdEEEEEEvRNS_18TensorIteratorBaseERKT_EUliE_EEviT1_,"a",@progbits
	.sectionflags	@""
	.align	4
.nv.constant0._ZN2at6native18elementwise_kernelILi128ELi2EZNS0_22gpu_kernel_impl_nocastINS0_13BUnaryFunctorIdddNS0_15binary_internal10DivFunctorIdEEEEEEvRNS_18TensorIteratorBaseERKT_EUliE_EEviT1_:
	.zero		1080


//--------------------- .nv.constant0._ZN2at6native27unrolled_elementwise_kernelINS0_13BUnaryFunctorIdddNS0_15binary_internal10DivFunctorIdEEEESt5arrayIPcLm2EELi4E23TrivialOffsetCalculatorILi1EjESB_NS0_6memory15LoadWithoutCastENSC_16StoreWithoutCastEEEviT_T0_T2_T3_T4_T5_ --------------------------
	.section	.nv.constant0._ZN2at6native27unrolled_elementwise_kernelINS0_13BUnaryFunctorIdddNS0_15binary_internal10DivFunctorIdEEEESt5arrayIPcLm2EELi4E23TrivialOffsetCalculatorILi1EjESB_NS0_6memory15LoadWithoutCastENSC_16StoreWithoutCastEEEviT_T0_T2_T3_T4_T5_,"a",@progbits
	.sectionflags	@""
	.align	4
.nv.constant0._ZN2at6native27unrolled_elementwise_kernelINS0_13BUnaryFunctorIdddNS0_15binary_internal10DivFunctorIdEEEESt5arrayIPcLm2EELi4E23TrivialOffsetCalculatorILi1EjESB_NS0_6memory15LoadWithoutCastENSC_16StoreWithoutCastEEEviT_T0_T2_T3_T4_T5_:
	.zero		572


//--------------------- .nv.constant0._ZN2at6native29vectorized_elementwise_kernelILi2ENS0_13BUnaryFunctorIdddNS0_15binary_internal10DivFunctorIdEEEESt5arrayIPcLm2EEEEviT0_T1_ --------------------------
	.section	.nv.constant0._ZN2at6native29vectorized_elementwise_kernelILi2ENS0_13BUnaryFunctorIdddNS0_15binary_internal10DivFunctorIdEEEESt5arrayIPcLm2EEEEviT0_T1_,"a",@progbits
	.sectionflags	@""
	.align	4
.nv.constant0._ZN2at6native29vectorized_elementwise_kernelILi2ENS0_13BUnaryFunctorIdddNS0_15binary_internal10DivFunctorIdEEEESt5arrayIPcLm2EEEEviT0_T1_:
	.zero		568


//--------------------- .nv.constant0._ZN2at6native29vectorized_elementwise_kernelILi4ENS0_13BUnaryFunctorIdddNS0_15binary_internal10DivFunctorIdEEEESt5arrayIPcLm2EEEEviT0_T1_ --------------------------
	.section	.nv.constant0._ZN2at6native29vectorized_elementwise_kernelILi4ENS0_13BUnaryFunctorIdddNS0_15binary_internal10DivFunctorIdEEEESt5arrayIPcLm2EEEEviT0_T1_,"a",@progbits
	.sectionflags	@""
	.align	4
.nv.constant0._ZN2at6native29vectorized_elementwise_kernelILi4ENS0_13BUnaryFunctorIdddNS0_15binary_internal10DivFunctorIdEEEESt5arrayIPcLm2EEEEviT0_T1_:
	.zero		568


//--------------------- .nv.constant0._ZN2at6native29vectorized_elementwise_kernelILi8ENS0_13BUnaryFunctorIdddNS0_15binary_internal10DivFunctorIdEEEESt5arrayIPcLm2EEEEviT0_T1_ --------------------------
	.section	.nv.constant0._ZN2at6native29vectorized_elementwise_kernelILi8ENS0_13BUnaryFunctorIdddNS0_15binary_internal10DivFunctorIdEEEESt5arrayIPcLm2EEEEviT0_T1_,"a",@progbits
	.sectionflags	@""
	.align	4
.nv.constant0._ZN2at6native29vectorized_elementwise_kernelILi8ENS0_13BUnaryFunctorIdddNS0_15binary_internal10DivFunctorIdEEEESt5arrayIPcLm2EEEEviT0_T1_:
	.zero		568


//--------------------- .nv.constant0._ZN2at6native18elementwise_kernelILi128ELi4EZNS0_15gpu_kernel_implINS0_13AUnaryFunctorIdddNS0_15binary_internal10DivFunctorIdEEEEEEvRNS_18TensorIteratorBaseERKT_EUliE_EEviT1_ --------------------------
	.section	.nv.constant0._ZN2at6native18elementwise_kernelILi128ELi4EZNS0_15gpu_kernel_implINS0_13AUnaryFunctorIdddNS0_15binary_internal10DivFunctorIdEEEEEEvRNS_18TensorIteratorBaseERKT_EUliE_EEviT1_,"a",@progbits
	.sectionflags	@""
	.align	4
.nv.constant0._ZN2at6native18elementwise_kernelILi128ELi4EZNS0_15gpu_kernel_implINS0_13AUnaryFunctorIdddNS0_15binary_internal10DivFunctorIdEEEEEEvRNS_18TensorIteratorBaseERKT_EUliE_EEviT1_:
	.zero		1088


//--------------------- .nv.constant0._ZN2at6native27unrolled_elementwise_kernelINS0_13AUnaryFunctorIdddNS0_15binary_internal10DivFunctorIdEEEESt5arrayIPcLm2EELi4E23TrivialOffsetCalculatorILi1EjESB_NS0_6memory12LoadWithCastILi1EEENSC_13StoreWithCastILi1EEEEEviT_T0_T2_T3_T4_T5_ --------------------------
	.section	.nv.constant0._ZN2at6native27unrolled_elementwise_kernelINS0_13AUnaryFunctorIdddNS0_15binary_internal10DivFunctorIdEEEESt5arrayIPcLm2EELi4E23TrivialOffsetCalculatorILi1EjESB_NS0_6memory12LoadWithCastILi1EEENSC_13StoreWithCastILi1EEEEEviT_T0_T2_T3_T4_T5_,"a",@progbits
	.sectionflags	@""
	.align	4
.nv.constant0._ZN2at6native27unrolled_elementwise_kernelINS0_13AUnaryFunctorIdddNS0_15binary_internal10DivFunctorIdEEEESt5arrayIPcLm2EELi4E23TrivialOffsetCalculatorILi1EjESB_NS0_6memory12LoadWithCastILi1EEENSC_13StoreWithCastILi1EEEEEviT_T0_T2_T3_T4_T5_:
	.zero		588


//--------------------- .nv.constant0._ZN2at6native18elementwise_kernelILi128ELi2EZNS0_22gpu_kernel_impl_nocastINS0_13AUnaryFunctorIdddNS0_15binary_internal10DivFunctorIdEEEEEEvRNS_18TensorIteratorBaseERKT_EUliE_EEviT1_ --------------------------
	.section	.nv.constant0._ZN2at6native18elementwise_kernelILi128ELi2EZNS0_22gpu_kernel_impl_nocastINS0_13AUnaryFunctorIdddNS0_15binary_internal10DivFunctorIdEEEEEEvRNS_18TensorIteratorBaseERKT_EUliE_EEviT1_,"a",@progbits
	.sectionflags	@""
	.align	4
.nv.constant0._ZN2at6native18elementwise_kernelILi128ELi2EZNS0_22gpu_kernel_impl_nocastINS0_13AUnaryFunctorIdddNS0_15binary_internal10DivFunctorIdEEEEEEvRNS_18TensorIteratorBaseERKT_EUliE_EEviT1_:
	.zero		1080


//--------------------- .nv.constant0._ZN2at6native27unrolled_elementwise_kernelINS0_13AUnaryFunctorIdddNS0_15binary_internal10DivFunctorIdEEEESt5arrayIPcLm2EELi4E23TrivialOffsetCalculatorILi1EjESB_NS0_6memory15LoadWithoutCastENSC_16StoreWithoutCastEEEviT_T0_T2_T3_T4_T5_ --------------------------
	.section	.nv.constant0._ZN2at6native27unrolled_elementwise_kernelINS0_13AUnaryFunctorIdddNS0_15binary_internal10DivFunctorIdEEEESt5arrayIPcLm2EELi4E23TrivialOffsetCalculatorILi1EjESB_NS0_6memory15LoadWithoutCastENSC_16StoreWithoutCastEEEviT_T0_T2_T3_T4_T5_,"a",@progbits
	.sectionflags	@""
	.align	4
.nv.constant0._ZN2at6native27unrolled_elementwise_kernelINS0_13AUnaryFunctorIdddNS0_15binary_internal10DivFunctorIdEEEESt5arrayIPcLm2EELi4E23TrivialOffsetCalculatorILi1EjESB_NS0_6memory15LoadWithoutCastENSC_16StoreWithoutCastEEEviT_T0_T2_T3_T4_T5_:
	.zero		572


//--------------------- .nv.constant0._ZN2at6native29vectorized_elementwise_kernelILi2ENS0_13AUnaryFunctorIdddNS0_15binary_internal10DivFunctorIdEEEESt5arrayIPcLm2EEEEviT0_T1_ --------------------------
	.section	.nv.constant0._ZN2at6native29vectorized_elementwise_kernelILi2ENS0_13AUnaryFunctorIdddNS0_15binary_internal10DivFunctorIdEEEESt5arrayIPcLm2EEEEviT0_T1_,"a",@progbits
	.sectionflags	@""
	.align	4
.nv.constant0._ZN2at6native29vectorized_elementwise_kernelILi2ENS0_13AUnaryFunctorIdddNS0_15binary_internal10DivFunctorIdEEEESt5arrayIPcLm2EEEEviT0_T1_:
	.zero		568


//--------------------- .nv.constant0._ZN2at6native29vectorized_elementwise_kernelILi4ENS0_13AUnaryFunctorIdddNS0_15binary_internal10DivFunctorIdEEEESt5arrayIPcLm2EEEEviT0_T1_ --------------------------
	.section	.nv.constant0._ZN2at6native29vectorized_elementwise_kernelILi4ENS0_13AUnaryFunctorIdddNS0_15binary_internal10DivFunctorIdEEEESt5arrayIPcLm2EEEEviT0_T1_,"a",@progbits
	.sectionflags	@""
	.align	4
.nv.constant0._ZN2at6native29vectorized_elementwise_kernelILi4ENS0_13AUnaryFunctorIdddNS0_15binary_internal10DivFunctorIdEEEESt5arrayIPcLm2EEEEviT0_T1_:
	.zero		568


//--------------------- .nv.constant0._ZN2at6native29vectorized_elementwise_kernelILi8ENS0_13AUnaryFunctorIdddNS0_15binary_internal10DivFunctorIdEEEESt5arrayIPcLm2EEEEviT0_T1_ --------------------------
	.section	.nv.constant0._ZN2at6native29vectorized_elementwise_kernelILi8ENS0_13AUnaryFunctorIdddNS0_15binary_internal10DivFunctorIdEEEESt5arrayIPcLm2EEEEviT0_T1_,"a",@progbits
	.sectionflags	@""
	.align	4
.nv.constant0._ZN2at6native29vectorized_elementwise_kernelILi8ENS0_13AUnaryFunctorIdddNS0_15binary_internal10DivFunctorIdEEEESt5arrayIPcLm2EEEEviT0_T1_:
	.zero		568


//--------------------- .nv.constant0._ZN2at6native18elementwise_kernelILi128ELi4EZNS0_15gpu_kernel_implINS0_13BUnaryFunctorIN3c108BFloat16ES5_S5_NS0_15binary_internal10MulFunctorIfEEEEEEvRNS_18TensorIteratorBaseERKT_EUliE_EEviT1_ --------------------------
	.section	.nv.constant0._ZN2at6native18elementwise_kernelILi128ELi4EZNS0_15gpu_kernel_implINS0_13BUnaryFunctorIN3c108BFloat16ES5_S5_NS0_15binary_internal10MulFunctorIfEEEEEEvRNS_18TensorIteratorBaseERKT_EUliE_EEviT1_,"a",@progbits
	.sectionflags	@""
	.align	4
.nv.constant0._ZN2at6native18elementwise_kernelILi128ELi4EZNS0_15gpu_kernel_implINS0_13BUnaryFunctorIN3c108BFloat16ES5_S5_NS0_15binary_internal10MulFunctorIfEEEEEEvRNS_18TensorIteratorBaseERKT_EUliE_EEviT1_:
	.zero		1080


//--------------------- .nv.constant0._ZN2at6native27unrolled_elementwise_kernelINS0_13BUnaryFunctorIN3c108BFloat16ES4_S4_NS0_15binary_internal10MulFunctorIfEEEESt5arrayIPcLm2EELi4E23TrivialOffsetCalculatorILi1EjESD_NS0_6memory12LoadWithCastILi1EEENSE_13StoreWithCastILi1EEEEEviT_T0_T2_T3_T4_T5_ --------------------------
	.section	.nv.constant0._ZN2at6native27unrolled_elementwise_kernelINS0_13BUnaryFunctorIN3c108BFloat16ES4_S4_NS0_15binary_internal10MulFunctorIfEEEESt5arrayIPcLm2EELi4E23TrivialOffsetCalculatorILi1EjESD_NS0_6memory12LoadWithCastILi1EEENSE_13StoreWithCastILi1EEEEEviT_T0_T2_T3_T4_T5_,"a",@progbits
	.sectionflags	@""
	.align	4
.nv.constant0._ZN2at6native27unrolled_elementwise_kernelINS0_13BUnaryFunctorIN3c108BFloat16ES4_S4_NS0_15binary_internal10MulFunctorIfEEEESt5arrayIPcLm2EELi4E23TrivialOffsetCalculatorILi1EjESD_NS0_6memory12LoadWithCastILi1EEENSE_13StoreWithCastILi1EEEEEviT_T0_T2_T3_T4_T5_:
	.zero		580


//--------------------- .nv.constant0._ZN2at6native18elementwise_kernelILi128ELi4EZNS0_22gpu_kernel_impl_nocastINS0_13BUnaryFunctorIN3c108BFloat16ES5_S5_NS0_15binary_internal10MulFunctorIfEEEEEEvRNS_18TensorIteratorBaseERKT_EUliE_EEviT1_ --------------------------
	.section	.nv.constant0._ZN2at6native18elementwise_kernelILi128ELi4EZNS0_22gpu_kernel_impl_nocastINS0_13BUnaryFunctorIN3c108BFloat16ES5_S5_NS0_15binary_internal10MulFunctorIfEEEEEEvRNS_18TensorIteratorBaseERKT_EUliE_EEviT1_,"a",@progbits
	.sectionflags	@""
	.align	4
.nv.constant0._ZN2at6native18elementwise_kernelILi128ELi4EZNS0_22gpu_kernel_impl_nocastINS0_13BUnaryFunctorIN3c108BFloat16ES5_S5_NS0_15binary_internal10MulFunctorIfEEEEEEvRNS_18TensorIteratorBaseERKT_EUliE_EEviT1_:
	.zero		1072


//--------------------- .nv.constant0._ZN2at6native27unrolled_elementwise_kernelINS0_13BUnaryFunctorIN3c108BFloat16ES4_S4_NS0_15binary_internal10MulFunctorIfEEEESt5arrayIPcLm2EELi4E23TrivialOffsetCalculatorILi1EjESD_NS0_6memory15LoadWithoutCastENSE_16StoreWithoutCastEEEviT_T0_T2_T3_T4_T5_ --------------------------
	.section	.nv.constant0._ZN2at6native27unrolled_elementwise_kernelINS0_13BUnaryFunctorIN3c108BFloat16ES4_S4_NS0_15binary_internal10MulFunctorIfEEEESt5arrayIPcLm2EELi4E23TrivialOffsetCalculatorILi1EjESD_NS0_6memory15LoadWithoutCastENSE_16StoreWithoutCastEEEviT_T0_T2_T3_T4_T5_,"a",@progbits
	.sectionflags	@""
	.align	4
.nv.constant0._ZN2at6native27unrolled_elementwise_kernelINS0_13BUnaryFunctorIN3c108BFloat16ES4_S4_NS0_15binary_internal10MulFunctorIfEEEESt5arrayIPcLm2EELi4E23TrivialOffsetCalculatorILi1EjESD_NS0_6memory15LoadWithoutCastENSE_16StoreWithoutCastEEEviT_T0_T2_T3_T4_T5_:
	.zero		564


//--------------------- .nv.constant0._ZN2at6native29vectorized_elementwise_kernelILi2ENS0_13BUnaryFunctorIN3c108BFloat16ES4_S4_NS0_15binary_internal10MulFunctorIfEEEESt5arrayIPcLm2EEEEviT0_T1_ --------------------------
	.section	.nv.constant0._ZN2at6native29vectorized_elementwise_kernelILi2ENS0_13BUnaryFunctorIN3c108BFloat16ES4_S4_NS0_15binary_internal10MulFunctorIfEEEESt5arrayIPcLm2EEEEviT0_T1_,"a",@progbits
	.sectionflags	@""
	.align	4
.nv.constant0._ZN2at6native29vectorized_elementwise_kernelILi2ENS0_13BUnaryFunctorIN3c108BFloat16ES4_S4_NS0_15binary_internal10MulFunctorIfEEEESt5arrayIPcLm2EEEEviT0_T1_:
	.zero		560


//--------------------- .nv.constant0._ZN2at6native29vectorized_elementwise_kernelILi4ENS0_13BUnaryFunctorIN3c108BFloat16ES4_S4_NS0_15binary_internal10MulFunctorIfEEEESt5arrayIPcLm2EEEEviT0_T1_ --------------------------
	.section	.nv.constant0._ZN2at6native29vectorized_elementwise_kernelILi4ENS0_13BUnaryFunctorIN3c108BFloat16ES4_S4_NS0_15binary_internal10MulFunctorIfEEEESt5arrayIPcLm2EEEEviT0_T1_,"a",@progbits
	.sectionflags	@""
	.align	4
.nv.constant0._ZN2at6native29vectorized_elementwise_kernelILi4ENS0_13BUnaryFunctorIN3c108BFloat16ES4_S4_NS0_15binary_internal10MulFunctorIfEEEESt5arrayIPcLm2EEEEviT0_T1_:
	.zero		560


//--------------------- .nv.constant0._ZN2at6native29vectorized_elementwise_kernelILi8ENS0_13BUnaryFunctorIN3c108BFloat16ES4_S4_NS0_15binary_internal10MulFunctorIfEEEESt5arrayIPcLm2EEEEviT0_T1_ --------------------------
	.section	.nv.constant0._ZN2at6native29vectorized_elementwise_kernelILi8ENS0_13BUnaryFunctorIN3c108BFloat16ES4_S4_NS0_15binary_internal10MulFunctorIfEEEESt5arrayIPcLm2EEEEviT0_T1_,"a",@progbits
	.sectionflags	@""
	.align	4
.nv.constant0._ZN2at6native29vectorized_elementwise_kernelILi8ENS0_13BUnaryFunctorIN3c108BFloat16ES4_S4_NS0_15binary_internal10MulFunctorIfEEEESt5arrayIPcLm2EEEEviT0_T1_:
	.zero		560


//--------------------- .nv.constant0._ZN2at6native18elementwise_kernelILi128ELi4EZNS0_15gpu_kernel_implINS0_13BUnaryFunctorIN3c104HalfES5_S5_NS0_15binary_internal10MulFunctorIfEEEEEEvRNS_18TensorIteratorBaseERKT_EUliE_EEviT1_ --------------------------
	.section	.nv.constant0._ZN2at6native18elementwise_kernelILi128ELi4EZNS0_15gpu_kernel_implINS0_13BUnaryFunctorIN3c104HalfES5_S5_NS0_15binary_internal10MulFunctorIfEEEEEEvRNS_18TensorIteratorBaseERKT_EUliE_EEviT1_,"a",@progbits
	.sectionflags	@""
	.align	4
.nv.constant0._ZN2at6native18elementwise_kernelILi128ELi4EZNS0_15gpu_kernel_implINS0_13BUnaryFunctorIN3c104HalfES5_S5_NS0_15binary_internal10MulFunctorIfEEEEEEvRNS_18TensorIteratorBaseERKT_EUliE_EEviT1_:
	.zero		1080


//--------------------- .nv.constant0._ZN2at6native27unrolled_elementwise_kernelINS0_13BUnaryFunctorIN3c104HalfES4_S4_NS0_15binary_internal10MulFunctorIfEEEESt5arrayIPcLm2EELi4E23TrivialOffsetCalculatorILi1EjESD_NS0_6memory12LoadWithCastILi1EEENSE_13StoreWithCastILi1EEEEEviT_T0_T2_T3_T4_T5_ --------------------------
	.section	.nv.constant0._ZN2at6native27unrolled_elementwise_kernelINS0_13BUnaryFunctorIN3c104HalfES4_S4_NS0_15binary_internal10MulFunctorIfEEEESt5arrayIPcLm2EELi4E23TrivialOffsetCalculatorILi1EjESD_NS0_6memory12LoadWithCastILi1EEENSE_13StoreWithCastILi1EEEEEviT_T0_T2_T3_T4_T5_,"a",@progbits
	.sectionflags	@""
	.align	4
.nv.constant0._ZN2at6native27unrolled_elementwise_kernelINS0_13BUnaryFunctorIN3c104HalfES4_S4_NS0_15binary_internal10MulFunctorIfEEEESt5arrayIPcLm2EELi4E23TrivialOffsetCalculatorILi1EjESD_NS0_6memory12LoadWithCastILi1EEENSE_13StoreWithCastILi1EEEEEviT_T0_T2_T3_T4_T5_:
	.zero		580


//--------------------- .nv.constant0._ZN2at6native18elementwise_kernelILi128ELi4EZNS0_22gpu_kernel_impl_nocastINS0_13BUnaryFunctorIN3c104HalfES5_S5_NS0_15binary_internal10MulFunctorIfEEEEEEvRNS_18TensorIteratorBaseERKT_EUliE_EEviT1_ --------------------------
	.section	.nv.constant0._ZN2at6native18elementwise_kernelILi128ELi4EZNS0_22gpu_kernel_impl_nocastINS0_13BUnaryFunctorIN3c104HalfES5_S5_NS0_15binary_internal10MulFunctorIfEEEEEEvRNS_18TensorIteratorBaseERKT_EUliE_EEviT1_,"a",@progbits
	.sectionflags	@""
	.align	4
.nv.constant0._ZN2at6native18elementwise_kernelILi128ELi4EZNS0_22gpu_kernel_impl_nocastINS0_13BUnaryFunctorIN3c104HalfES5_S5_NS0_15binary_internal10MulFunctorIfEEEEEEvRNS_18TensorIteratorBaseERKT_EUliE_EEviT1_:
	.zero		1072


//--------------------- .nv.constant0._ZN2at6native27unrolled_elementwise_kernelINS0_13BUnaryFunctorIN3c104HalfES4_S4_NS0_15binary_internal10MulFunctorIfEEEESt5arrayIPcLm2EELi4E23TrivialOffsetCalculatorILi1EjESD_NS0_6memory15LoadWithoutCastENSE_16StoreWithoutCastEEEviT_T0_T2_T3_T4_T5_ --------------------------
	.section	.nv.constant0._ZN2at6native27unrolled_elementwise_kernelINS0_13BUnaryFunctorIN3c104HalfES4_S4_NS0_15binary_internal10MulFunctorIfEEEESt5arrayIPcLm2EELi4E23TrivialOffsetCalculatorILi1EjESD_NS0_6memory15LoadWithoutCastENSE_16StoreWithoutCastEEEviT_T0_T2_T3_T4_T5_,"a",@progbits
	.sectionflags	@""
	.align	4
.nv.constant0._ZN2at6native27unrolled_elementwise_kernelINS0_13BUnaryFunctorIN3c104HalfES4_S4_NS0_15binary_internal10MulFunctorIfEEEESt5arrayIPcLm2EELi4E23TrivialOffsetCalculatorILi1EjESD_NS0_6memory15LoadWithoutCastENSE_16StoreWithoutCastEEEviT_T0_T2_T3_T4_T5_:
	.zero		564


//--------------------- .nv.constant0._ZN2at6native29vectorized_elementwise_kernelILi2ENS0_13BUnaryFunctorIN3c104HalfES4_S4_NS0_15binary_internal10MulFunctorIfEEEESt5arrayIPcLm2EEEEviT0_T1_ --------------------------
	.section	.nv.constant0._ZN2at6native29vectorized_elementwise_kernelILi2ENS0_13BUnaryFunctorIN3c104HalfES4_S4_NS0_15binary_internal10MulFunctorIfEEEESt5arrayIPcLm2EEEEviT0_T1_,"a",@progbits
	.sectionflags	@""
	.align	4
.nv.constant0._ZN2at6native29vectorized_elementwise_kernelILi2ENS0_13BUnaryFunctorIN3c104HalfES4_S4_NS0_15binary_internal10MulFunctorIfEEEESt5arrayIPcLm2EEEEviT0_T1_:
	.zero		560


//--------------------- .nv.constant0._ZN2at6native29vectorized_elementwise_kernelILi4ENS0_13BUnaryFunctorIN3c104HalfES4_S4_NS0_15binary_internal10MulFunctorIfEEEESt5arrayIPcLm2EEEEviT0_T1_ --------------------------
	.section	.nv.constant0._ZN2at6native29vectorized_elementwise_kernelILi4ENS0_13BUnaryFunctorIN3c104HalfES4_S4_NS0_15binary_internal10MulFunctorIfEEEESt5arrayIPcLm2EEEEviT0_T1_,"a",@progbits
	.sectionflags	@""
	.align	4
.nv.constant0._ZN2at6native29vectorized_elementwise_kernelILi4ENS0_13BUnaryFunctorIN3c104HalfES4_S4_NS0_15binary_internal10MulFunctorIfEEEESt5arrayIPcLm2EEEEviT0_T1_:
	.zero		560


//--------------------- .nv.constant0._ZN2at6native29vectorized_elementwise_kernelILi8ENS0_13BUnaryFunctorIN3c104HalfES4_S4_NS0_15binary_internal10MulFunctorIfEEEESt5arrayIPcLm2EEEEviT0_T1_ --------------------------
	.section	.nv.constant0._ZN2at6native29vectorized_elementwise_kernelILi8ENS0_13BUnaryFunctorIN3c104HalfES4_S4_NS0_15binary_internal10MulFunctorIfEEEESt5arrayIPcLm2EEEEviT0_T1_,"a",@progbits
	.sectionflags	@""
	.align	4
.nv.constant0._ZN2at6native29vectorized_elementwise_kernelILi8ENS0_13BUnaryFunctorIN3c104HalfES4_S4_NS0_15binary_internal10MulFunctorIfEEEESt5arrayIPcLm2EEEEviT0_T1_:
	.zero		560


//--------------------- .nv.constant0._ZN2at6native18elementwise_kernelILi128ELi4EZNS0_15gpu_kernel_implINS0_13BUnaryFunctorIN3c107complexIfEES6_S6_NS0_15binary_internal10MulFunctorIS6_EEEEEEvRNS_18TensorIteratorBaseERKT_EUliE_EEviT1_ --------------------------
	.section	.nv.constant0._ZN2at6native18elementwise_kernelILi128ELi4EZNS0_15gpu_kernel_implINS0_13BUnaryFunctorIN3c107complexIfEES6_S6_NS0_15binary_internal10MulFunctorIS6_EEEEEEvRNS_18TensorIteratorBaseERKT_EUliE_EEviT1_,"a",@progbits
	.sectionflags	@""
	.align	4
.nv.constant0._ZN2at6native18elementwise_kernelILi128ELi4EZNS0_15gpu_kernel_implINS0_13BUnaryFunctorIN3c107complexIfEES6_S6_NS0_15binary_internal10MulFunctorIS6_EEEEEEvRNS_18TensorIteratorBaseERKT_EUliE_EEviT1_:
	.zero		1088


//--------------------- .nv.constant0._ZN2at6native27unrolled_elementwise_kernelINS0_13BUnaryFunctorIN3c107complexIfEES5_S5_NS0_15binary_internal10MulFunctorIS5_EEEESt5arrayIPcLm2EELi4E23TrivialOffsetCalculatorILi1EjESE_NS0_6memory12LoadWithCastILi1EEENSF_13StoreWithCastILi1EEEEEviT_T0_T2_T3_T4_T5_ --------------------------
	.section	.nv.constant0._ZN2at6native27unrolled_elementwise_kernelINS0_13BUnaryFunctorIN3c107complexIfEES5_S5_NS0_15binary_internal10MulFunctorIS5_EEEESt5arrayIPcLm2EELi4E23TrivialOffsetCalculatorILi1EjESE_NS0_6memory12LoadWithCastILi1EEENSF_13StoreWithCastILi1EEEEEviT_T0_T2_T3_T4_T5_,"a",@progbits
	.sectionflags	@""
	.align	4
.nv.constant0._ZN2at6native27unrolled_elementwise_kernelINS0_13BUnaryFunctorIN3c107complexIfEES5_S5_NS0_15binary_internal10MulFunctorIS5_EEEESt5arrayIPcLm2EELi4E23TrivialOffsetCalculatorILi1EjESE_NS0_6memory12LoadWithCastILi1EEENSF_13StoreWithCastILi1EEEEEviT_T0_T2_T3_T4_T5_:
	.zero		588


//--------------------- .nv.constant0._ZN2at6native18elementwise_kernelILi128ELi2EZNS0_22gpu_kernel_impl_nocastINS0_13BUnaryFunctorIN3c107complexIfEES6_S6_NS0_15binary_internal10MulFunctorIS6_EEEEEEvRNS_18TensorIteratorBaseERKT_EUliE_EEviT1_ --------------------------
	.section	.nv.constant0._ZN2at6native18elementwise_kernelILi128ELi2EZNS0_22gpu_kernel_impl_nocastINS0_13BUnaryFunctorIN3c107complexIfEES6_S6_NS0_15binary_internal10MulFunctorIS6_EEEEEEvRNS_18TensorIteratorBaseERKT_EUliE_EEviT1_,"a",@progbits
	.sectionflags	@""
	.align	4
.nv.constant0._ZN2at6native18elementwise_kernelILi128ELi2EZNS0_22gpu_kernel_impl_nocastINS0_13BUnaryFunctorIN3c107complexIfEES6_S6_NS0_15binary_internal10MulFunctorIS6_EEEEEEvRNS_18TensorIteratorBaseERKT_EUliE_EEviT1_:
	.zero		1080


//--------------------- .nv.constant0._ZN2at6native27unrolled_elementwise_kernelINS0_13BUnaryFunctorIN3c107complexIfEES5_S5_NS0_15binary_internal10MulFunctorIS5_EEEESt5arrayIPcLm2EELi4E23TrivialOffsetCalculatorILi1EjESE_NS0_6memory15LoadWithoutCastENSF_16StoreWithoutCastEEEviT_T0_T2_T3_T4_T5_ --------------------------
	.section	.nv.constant0._ZN2at6native27unrolled_elementwise_kernelINS0_13BUnaryFunctorIN3c107complexIfEES5_S5_NS0_15binary_internal10MulFunctorIS5_EEEESt5arrayIPcLm2EELi4E23TrivialOffsetCalculatorILi1EjESE_NS0_6memory15LoadWithoutCastENSF_16StoreWithoutCastEEEviT_T0_T2_T3_T4_T5_,"a",@progbits
	.sectionflags	@""
	.align	4
.nv.constant0._ZN2at6native27unrolled_elementwise_kernelINS0_13BUnaryFunctorIN3c107complexIfEES5_S5_NS0_15binary_internal10MulFunctorIS5_EEEESt5arrayIPcLm2EELi4E23TrivialOffsetCalculatorILi1EjESE_NS0_6memory15LoadWithoutCastENSF_16StoreWithoutCastEEEviT_T0_T2_T3_T4_T5_:
	.zero		572


//--------------------- .nv.constant0._ZN2at6native29vectorized_elementwise_kernelILi2ENS0_13BUnaryFunctorIN3c107complexIfEES5_S5_NS0_15binary_internal10MulFunctorIS5_EEEESt5arrayIPcLm2EEEEviT0_T1_ --------------------------
	.section	.nv.constant0._ZN2at6native29vectorized_elementwise_kernelILi2ENS0_13BUnaryFunctorIN3c107complexIfEES5_S5_NS0_15binary_internal10MulFunctorIS5_EEEESt5arrayIPcLm2EEEEviT0_T1_,"a",@progbits
	.sectionflags	@""
	.align	4
.nv.constant0._ZN2at6native29vectorized_elementwise_kernelILi2ENS0_13BUnaryFunctorIN3c107complexIfEES5_S5_NS0_15binary_internal10MulFunctorIS5_EEEESt5arrayIPcLm2EEEEviT0_T1_:
	.zero		568


//--------------------- .nv.constant0._ZN2at6native29vectorized_elementwise_kernelILi4ENS0_13BUnaryFunctorIN3c107complexIfEES5_S5_NS0_15binary_internal10MulFunctorIS5_EEEESt5arrayIPcLm2EEEEviT0_T1_ --------------------------
	.section	.nv.constant0._ZN2at6native29vectorized_elementwise_kernelILi4ENS0_13BUnaryFunctorIN3c107complexIfEES5_S5_NS0_15binary_internal10MulFunctorIS5_EEEESt5arrayIPcLm2EEEEviT0_T1_,"a",@progbits
	.sectionflags	@""
	.align	4
.nv.constant0._ZN2at6native29vectorized_elementwise_kernelILi4ENS0_13BUnaryFunctorIN3c107complexIfEES5_S5_NS0_15binary_internal10MulFunctorIS5_EEEESt5arrayIPcLm2EEEEviT0_T1_:
	.zero		568


//--------------------- .nv.constant0._ZN2at6native29vectorized_elementwise_kernelILi8ENS0_13BUnaryFunctorIN3c107complexIfEES5_S5_NS0_15binary_internal10MulFunctorIS5_EEEESt5arrayIPcLm2EEEEviT0_T1_ --------------------------
	.section	.nv.constant0._ZN2at6native29vectorized_elementwise_kernelILi8ENS0_13BUnaryFunctorIN3c107complexIfEES5_S5_NS0_15binary_internal10MulFunctorIS5_EEEESt5arrayIPcLm2EEEEviT0_T1_,"a",@progbits
	.sectionflags	@""
	.align	4
.nv.constant0._ZN2at6native29vectorized_elementwise_kernelILi8ENS0_13BUnaryFunctorIN3c107complexIfEES5_S5_NS0_15binary_internal10MulFunctorIS5_EEEESt5arrayIPcLm2EEEEviT0_T1_:
	.zero		568


//--------------------- .nv.constant0._ZN2at6native18elementwise_kernelILi128ELi4EZNS0_15gpu_kernel_implINS0_13BUnaryFunctorIN3c107complexIdEES6_S6_NS0_15binary_internal10MulFunctorIS6_EEEEEEvRNS_18TensorIteratorBaseERKT_EUliE_EEviT1_ --------------------------
	.section	.nv.constant0._ZN2at6native18elementwise_kernelILi128ELi4EZNS0_15gpu_kernel_implINS0_13BUnaryFunctorIN3c107complexIdEES6_S6_NS0_15binary_internal10MulFunctorIS6_EEEEEEvRNS_18TensorIteratorBaseERKT_EUliE_EEviT1_,"a",@progbits
	.sectionflags	@""
	.align	4
.nv.constant0._ZN2at6native18elementwise_kernelILi128ELi4EZNS0_15gpu_kernel_implINS0_13BUnaryFunctorIN3c107complexIdEES6_S6_NS0_15binary_internal10MulFunctorIS6_EEEEEEvRNS_18TensorIteratorBaseERKT_EUliE_EEviT1_:
	.zero		1120


//--------------------- .nv.constant0._ZN2at6native27unrolled_elementwise_kernelINS0_13BUnaryFunctorIN3c107complexIdEES5_S5_NS0_15binary_internal10MulFunctorIS5_EEEESt5arrayIPcLm2EELi4E23TrivialOffsetCalculatorILi1EjESE_NS0_6memory12LoadWithCastILi1EEENSF_13StoreWithCastILi1EEEEEviT_T0_T2_T3_T4_T5_ --------------------------
	.section	.nv.constant0._ZN2at6native27unrolled_elementwise_kernelINS0_13BUnaryFunctorIN3c107complexIdEES5_S5_NS0_15binary_internal10MulFunctorIS5_EEEESt5arrayIPcLm2EELi4E23TrivialOffsetCalculatorILi1EjESE_NS0_6memory12LoadWithCastILi1EEENSF_13StoreWithCastILi1EEEEEviT_T0_T2_T3_T4_T5_,"a",@progbits
	.sectionflags	@""
	.align	4
.nv.constant0._ZN2at6native27unrolled_elementwise_kernelINS0_13BUnaryFunctorIN3c107complexIdEES5_S5_NS0_15binary_internal10MulFunctorIS5_EEEESt5arrayIPcLm2EELi4E23TrivialOffsetCalculatorILi1EjESE_NS0_6memory12LoadWithCastILi1EEENSF_13StoreWithCastILi1EEEEEviT_T0_T2_T3_T4_T5_:
	.zero		612


//--------------------- .nv.constant0._ZN2at6native18elementwise_kernelILi128ELi2EZNS0_22gpu_kernel_impl_nocastINS0_13BUnaryFunctorIN3c107complexIdEES6_S6_NS0_15binary_internal10MulFunctorIS6_EEEEEEvRNS_18TensorIteratorBaseERKT_EUliE_EEviT1_ --------------------------
	.section	.nv.constant0._ZN2at6native18elementwise_kernelILi128ELi2EZNS0_22gpu_kernel_impl_nocastINS0_13BUnaryFunctorIN3c107complexIdEES6_S6_NS0_15binary_internal10MulFunctorIS6_EEEEEEvRNS_18TensorIteratorBaseERKT_EUliE_EEviT1_,"a",@progbits
	.sectionflags	@""
	.align	4
.nv.constant0._ZN2at6native18elementwise_kernelILi128ELi2EZNS0_22gpu_kernel_impl_nocastINS0_13BUnaryFunctorIN3c107complexIdEES6_S6_NS0_15binary_internal10MulFunctorIS6_EEEEEEvRNS_18TensorIteratorBaseERKT_EUliE_EEviT1_:
	.zero		1120


//--------------------- .nv.constant0._ZN2at6native27unrolled_elementwise_kernelINS0_13BUnaryFunctorIN3c107complexIdEES5_S5_NS0_15binary_internal10MulFunctorIS5_EEEESt5arrayIPcLm2EELi4E23TrivialOffsetCalculatorILi1EjESE_NS0_6memory15LoadWithoutCastENSF_16StoreWithoutCastEEEviT_T0_T2_T3_T4_T5_ --------------------------
	.section	.nv.constant0._ZN2at6native27unrolled_elementwise_kernelINS0_13BUnaryFunctorIN3c107complexIdEES5_S5_NS0_15binary_internal10MulFunctorIS5_EEEESt5arrayIPcLm2EELi4E23TrivialOffsetCalculatorILi1EjESE_NS0_6memory15LoadWithoutCastENSF_16StoreWithoutCastEEEviT_T0_T2_T3_T4_T5_,"a",@progbits
	.sectionflags	@""
	.align	4
.nv.constant0._ZN2at6native27unrolled_elementwise_kernelINS0_13BUnaryFunctorIN3c107complexIdEES5_S5_NS0_15binary_internal10MulFunctorIS5_EEEESt5arrayIPcLm2EELi4E23TrivialOffsetCalculatorILi1EjESE_NS0_6memory15LoadWithoutCastENSF_16StoreWithoutCastEEEviT_T0_T2_T3_T4_T5_:
	.zero		596


//--------------------- .nv.constant0._ZN2at6native29vectorized_elementwise_kernelILi2ENS0_13BUnaryFunctorIN3c107complexIdEES5_S5_NS0_15binary_internal10MulFunctorIS5_EEEESt5arrayIPcLm2EEEEviT0_T1_ --------------------------
	.section	.nv.constant0._ZN2at6native29vectorized_elementwise_kernelILi2ENS0_13BUnaryFunctorIN3c107complexIdEES5_S5_NS0_15binary_internal10MulFunctorIS5_EEEESt5arrayIPcLm2EEEEviT0_T1_,"a",@progbits
	.sectionflags	@""
	.align	4
.nv.constant0._ZN2at6native29vectorized_elementwise_kernelILi2ENS0_13BUnaryFunctorIN3c107complexIdEES5_S5_NS0_15binary_internal10MulFunctorIS5_EEEESt5arrayIPcLm2EEEEviT0_T1_:
	.zero		592


//--------------------- .nv.constant0._ZN2at6native29vectorized_elementwise_kernelILi4ENS0_13BUnaryFunctorIN3c107complexIdEES5_S5_NS0_15binary_internal10MulFunctorIS5_EEEESt5arrayIPcLm2EEEEviT0_T1_ --------------------------
	.section	.nv.constant0._ZN2at6native29vectorized_elementwise_kernelILi4ENS0_13BUnaryFunctorIN3c107complexIdEES5_S5_NS0_15binary_internal10MulFunctorIS5_EEEESt5arrayIPcLm2EEEEviT0_T1_,"a",@progbits
	.sectionflags	@""
	.align	4
.nv.constant0._ZN2at6native29vectorized_elementwise_kernelILi4ENS0_13BUnaryFunctorIN3c107complexIdEES5_S5_NS0_15binary_internal10MulFunctorIS5_EEEESt5arrayIPcLm2EEEEviT0_T1_:
	.zero		592


//--------------------- .nv.constant0._ZN2at6native29vectorized_elementwise_kernelILi8ENS0_13BUnaryFunctorIN3c107complexIdEES5_S5_NS0_15binary_internal10MulFunctorIS5_EEEESt5arrayIPcLm2EEEEviT0_T1_ --------------------------
	.section	.nv.constant0._ZN2at6native29vectorized_elementwise_kernelILi8ENS0_13BUnaryFunctorIN3c107complexIdEES5_S5_NS0_15binary_internal10MulFunctorIS5_EEEESt5arrayIPcLm2EEEEviT0_T1_,"a",@progbits
	.sectionflags	@""
	.align	4
.nv.constant0._ZN2at6native29vectorized_elementwise_kernelILi8ENS0_13BUnaryFunctorIN3c107complexIdEES5_S5_NS0_15binary_internal10MulFunctorIS5_EEEESt5arrayIPcLm2EEEEviT0_T1_:
	.zero		592


//--------------------- .nv.constant0._ZN2at6native18elementwise_kernelILi128ELi4EZNS0_15gpu_kernel_implINS0_13BUnaryFunctorIfffNS0_15binary_internal10MulFunctorIfEEEEEEvRNS_18TensorIteratorBaseERKT_EUliE_EEviT1_ --------------------------
	.section	.nv.constant0._ZN2at6native18elementwise_kernelILi128ELi4EZNS0_15gpu_kernel_implINS0_13BUnaryFunctorIfffNS0_15binary_internal10MulFunctorIfEEEEEEvRNS_18TensorIteratorBaseERKT_EUliE_EEviT1_,"a",@progbits
	.sectionflags	@""
	.align	4
.nv.constant0._ZN2at6native18elementwise_kernelILi128ELi4EZNS0_15gpu_kernel_implINS0_13BUnaryFunctorIfffNS0_15binary_internal10MulFunctorIfEEEEEEvRNS_18TensorIteratorBaseERKT_EUliE_EEviT1_:
	.zero		1080


//--------------------- .nv.constant0._ZN2at6native27unrolled_elementwise_kernelINS0_13BUnaryFunctorIfffNS0_15binary_internal10MulFunctorIfEEEESt5arrayIPcLm2EELi4E23TrivialOffsetCalculatorILi1EjESB_NS0_6memory12LoadWithCastILi1EEENSC_13StoreWithCastILi1EEEEEviT_T0_T2_T3_T4_T5_ --------------------------
	.section	.nv.constant0._ZN2at6native27unrolled_elementwise_kernelINS0_13BUnaryFunctorIfffNS0_15binary_internal10MulFunctorIfEEEESt5arrayIPcLm2EELi4E23TrivialOffsetCalculatorILi1EjESB_NS0_6memory12LoadWithCastILi1EEENSC_13StoreWithCastILi1EEEEEviT_T0_T2_T3_T4_T5_,"a",@progbits
	.sectionflags	@""
	.align	4
.nv.constant0._ZN2at6native27unrolled_elementwise_kernelINS0_13BUnaryFunctorIfffNS0_15binary_internal10MulFunctorIfEEEESt5arrayIPcLm2EELi4E23TrivialOffsetCalculatorILi1EjESB_NS0_6memory12LoadWithCastILi1EEENSC_13StoreWithCastILi1EEEEEviT_T0_T2_T3_T4_T5_:
	.zero		580


//--------------------- .nv.constant0._ZN2at6native18elementwise_kernelILi128ELi2EZNS0_22gpu_kernel_impl_nocastINS0_13BUnaryFunctorIfffNS0_15binary_internal10MulFunctorIfEEEEEEvRNS_18TensorIteratorBaseERKT_EUliE_EEviT1_ --------------------------
	.section	.nv.constant0._ZN2at6native18elementwise_kernelILi128ELi2EZNS0_22gpu_kernel_impl_nocastINS0_13BUnaryFunctorIfffNS0_15binary_internal10MulFunctorIfEEEEEEvRNS_18TensorIteratorBaseERKT_EUliE_EEviT1_,"a",@progbits
	.sectionflags	@""
	.align	4
.nv.constant0._ZN2at6native18elementwise_kernelILi128ELi2EZNS0_22gpu_kernel_impl_nocastINS0_13BUnaryFunctorIfffNS0_15binary_internal10MulFunctorIfEEEEEEvRNS_18TensorIteratorBaseERKT_EUliE_EEviT1_:
	.zero		1072


//--------------------- .nv.constant0._ZN2at6native27unrolled_elementwise_kernelINS0_13BUnaryFunctorIfffNS0_15binary_internal10MulFunctorIfEEEESt5arrayIPcLm2EELi4E23TrivialOffsetCalculatorILi1EjESB_NS0_6memory15LoadWithoutCastENSC_16StoreWithoutCastEEEviT_T0_T2_T3_T4_T5_ --------------------------
	.section	.nv.constant0._ZN2at6native27unrolled_elementwise_kernelINS0_13BUnaryFunctorIfffNS0_15binary_internal10MulFunctorIfEEEESt5arrayIPcLm2EELi4E23TrivialOffsetCalculatorILi1EjESB_NS0_6memory15LoadWithoutCastENSC_16StoreWithoutCastEEEviT_T0_T2_T3_T4_T5_,"a",@progbits
	.sectionflags	@""
	.align	4
.nv.constant0._ZN2at6native27unrolled_elementwise_kernelINS0_13BUnaryFunctorIfffNS0_15binary_internal10MulFunctorIfEEEESt5arrayIPcLm2EELi4E23TrivialOffsetCalculatorILi1EjESB_NS0_6memory15LoadWithoutCastENSC_16StoreWithoutCastEEEviT_T0_T2_T3_T4_T5_:
	.zero		564


//--------------------- .nv.constant0._ZN2at6native29vectorized_elementwise_kernelILi2ENS0_13BUnaryFunctorIfffNS0_15binary_internal10MulFunctorIfEEEESt5arrayIPcLm2EEEEviT0_T1_ --------------------------
	.section	.nv.constant0._ZN2at6native29vectorized_elementwise_kernelILi2ENS0_13BUnaryFunctorIfffNS0_15binary_internal10MulFunctorIfEEEESt5arrayIPcLm2EEEEviT0_T1_,"a",@progbits
	.sectionflags	@""
	.align	4
.nv.constant0._ZN2at6native29vectorized_elementwise_kernelILi2ENS0_13BUnaryFunctorIfffNS0_15binary_internal10MulFunctorIfEEEESt5arrayIPcLm2EEEEviT0_T1_:
	.zero		560


//--------------------- .nv.constant0._ZN2at6native29vectorized_elementwise_kernelILi4ENS0_13BUnaryFunctorIfffNS0_15binary_internal10MulFunctorIfEEEESt5arrayIPcLm2EEEEviT0_T1_ --------------------------
	.section	.nv.constant0._ZN2at6native29vectorized_elementwise_kernelILi4ENS0_13BUnaryFunctorIfffNS0_15binary_internal10MulFunctorIfEEEESt5arrayIPcLm2EEEEviT0_T1_,"a",@progbits
	.sectionflags	@""
	.align	4
.nv.constant0._ZN2at6native29vectorized_elementwise_kernelILi4ENS0_13BUnaryFunctorIfffNS0_15binary_internal10MulFunctorIfEEEESt5arrayIPcLm2EEEEviT0_T1_:
	.zero		560


//--------------------- .nv.constant0._ZN2at6native29vectorized_elementwise_kernelILi8ENS0_13BUnaryFunctorIfffNS0_15binary_internal10MulFunctorIfEEEESt5arrayIPcLm2EEEEviT0_T1_ --------------------------
	.section	.nv.constant0._ZN2at6native29vectorized_elementwise_kernelILi8ENS0_13BUnaryFunctorIfffNS0_15binary_internal10MulFunctorIfEEEESt5arrayIPcLm2EEEEviT0_T1_,"a",@progbits
	.sectionflags	@""
	.align	4
.nv.constant0._ZN2at6native29vectorized_elementwise_kernelILi8ENS0_13BUnaryFunctorIfffNS0_15binary_internal10MulFunctorIfEEEESt5arrayIPcLm2EEEEviT0_T1_:
	.zero		560


//--------------------- .nv.constant0._ZN2at6native18elementwise_kernelILi128ELi4EZNS0_15gpu_kernel_implINS0_13BUnaryFunctorIdddNS0_15binary_internal10MulFunctorIdEEEEEEvRNS_18TensorIteratorBaseERKT_EUliE_EEviT1_ --------------------------
	.section	.nv.constant0._ZN2at6native18elementwise_kernelILi128ELi4EZNS0_15gpu_kernel_implINS0_13BUnaryFunctorIdddNS0_15binary_internal10MulFunctorIdEEEEEEvRNS_18TensorIteratorBaseERKT_EUliE_EEviT1_,"a",@progbits
	.sectionflags	@""
	.align	4
.nv.constant0._ZN2at6native18elementwise_kernelILi128ELi4EZNS0_15gpu_kernel_implINS0_13BUnaryFunctorIdddNS0_15binary_internal10MulFunctorIdEEEEEEvRNS_18TensorIteratorBaseERKT_EUliE_EEviT1_:
	.zero		1088


//--------------------- .nv.constant0._ZN2at6native27unrolled_elementwise_kernelINS0_13BUnaryFunctorIdddNS0_15binary_internal10MulFunctorIdEEEESt5arrayIPcLm2EELi4E23TrivialOffsetCalculatorILi1EjESB_NS0_6memory12LoadWithCastILi1EEENSC_13StoreWithCastILi1EEEEEviT_T0_T2_T3_T4_T5_ --------------------------
	.section	.nv.constant0._ZN2at6native27unrolled_elementwise_kernelINS0_13BUnaryFunctorIdddNS0_15binary_internal10MulFunctorIdEEEESt5arrayIPcLm2EELi4E23TrivialOffsetCalculatorILi1EjESB_NS0_6memory12LoadWithCastILi1EEENSC_13StoreWithCastILi1EEEEEviT_T0_T2_T3_T4_T5_,"a",@progbits
	.sectionflags	@""
	.align	4
.nv.constant0._ZN2at6native27unrolled_elementwise_kernelINS0_13BUnaryFunctorIdddNS0_15binary_internal10MulFunctorIdEEEESt5arrayIPcLm2EELi4E23TrivialOffsetCalculatorILi1EjESB_NS0_6memory12LoadWithCastILi1EEENSC_13StoreWithCastILi1EEEEEviT_T0_T2_T3_T4_T5_:
	.zero		588


//--------------------- .nv.constant0._ZN2at6native18elementwise_kernelILi128ELi2EZNS0_22gpu_kernel_impl_nocastINS0_13BUnaryFunctorIdddNS0_15binary_internal10MulFunctorIdEEEEEEvRNS_18TensorIteratorBaseERKT_EUliE_EEviT1_ --------------------------
	.section	.nv.constant0._ZN2at6native18elementwise_kernelILi128ELi2EZNS0_22gpu_kernel_impl_nocastINS0_13BUnaryFunctorIdddNS0_15binary_internal10MulFunctorIdEEEEEEvRNS_18TensorIteratorBaseERKT_EUliE_EEviT1_,"a",@progbits
	.sectionflags	@""
	.align	4
.nv.constant0._ZN2at6native18elementwise_kernelILi128ELi2EZNS0_22gpu_kernel_impl_nocastINS0_13BUnaryFunctorIdddNS0_15binary_internal10MulFunctorIdEEEEEEvRNS_18TensorIteratorBaseERKT_EUliE_EEviT1_:
	.zero		1080


//--------------------- .nv.constant0._ZN2at6native27unrolled_elementwise_kernelINS0_13BUnaryFunctorIdddNS0_15binary_internal10MulFunctorIdEEEESt5arrayIPcLm2EELi4E23TrivialOffsetCalculatorILi1EjESB_NS0_6memory15LoadWithoutCastENSC_16StoreWithoutCastEEEviT_T0_T2_T3_T4_T5_ --------------------------
	.section	.nv.constant0._ZN2at6native27unrolled_elementwise_kernelINS0_13BUnaryFunctorIdddNS0_15binary_internal10MulFunctorIdEEEESt5arrayIPcLm2EELi4E23TrivialOffsetCalculatorILi1EjESB_NS0_6memory15LoadWithoutCastENSC_16StoreWithoutCastEEEviT_T0_T2_T3_T4_T5_,"a",@progbits
	.sectionflags	@""
	.align	4
.nv.constant0._ZN2at6native27unrolled_elementwise_kernelINS0_13BUnaryFunctorIdddNS0_15binary_internal10MulFunctorIdEEEESt5arrayIPcLm2EELi4E23TrivialOffsetCalculatorILi1EjESB_NS0_6memory15LoadWithoutCastENSC_16StoreWithoutCastEEEviT_T0_T2_T3_T4_T5_:
	.zero		572


//--------------------- .nv.constant0._ZN2at6native29vectorized_elementwise_kernelILi2ENS0_13BUnaryFunctorIdddNS0_15binary_internal10MulFunctorIdEEEESt5arrayIPcLm2EEEEviT0_T1_ --------------------------
	.section	.nv.constant0._ZN2at6native29vectorized_elementwise_kernelILi2ENS0_13BUnaryFunctorIdddNS0_15binary_internal10MulFunctorIdEEEESt5arrayIPcLm2EEEEviT0_T1_,"a",@progbits
	.sectionflags	@""
	.align	4
.nv.constant0._ZN2at6native29vectorized_elementwise_kernelILi2ENS0_13BUnaryFunctorIdddNS0_15binary_internal10MulFunctorIdEEEESt5arrayIPcLm2EEEEviT0_T1_:
	.zero		568


//--------------------- .nv.constant0._ZN2at6native29vectorized_elementwise_kernelILi4ENS0_13BUnaryFunctorIdddNS0_15binary_internal10MulFunctorIdEEEESt5arrayIPcLm2EEEEviT0_T1_ --------------------------
	.section	.nv.constant0._ZN2at6native29vectorized_elementwise_kernelILi4ENS0_13BUnaryFunctorIdddNS0_15binary_internal10MulFunctorIdEEEESt5arrayIPcLm2EEEEviT0_T1_,"a",@progbits
	.sectionflags	@""
	.align	4
.nv.constant0._ZN2at6native29vectorized_elementwise_kernelILi4ENS0_13BUnaryFunctorIdddNS0_15binary_internal10MulFunctorIdEEEESt5arrayIPcLm2EEEEviT0_T1_:
	.zero		568


//--------------------- .nv.constant0._ZN2at6native29vectorized_elementwise_kernelILi8ENS0_13BUnaryFunctorIdddNS0_15binary_internal10MulFunctorIdEEEESt5arrayIPcLm2EEEEviT0_T1_ --------------------------
	.section	.nv.constant0._ZN2at6native29vectorized_elementwise_kernelILi8ENS0_13BUnaryFunctorIdddNS0_15binary_internal10MulFunctorIdEEEESt5arrayIPcLm2EEEEviT0_T1_,"a",@progbits
	.sectionflags	@""
	.align	4
.nv.constant0._ZN2at6native29vectorized_elementwise_kernelILi8ENS0_13BUnaryFunctorIdddNS0_15binary_internal10MulFunctorIdEEEESt5arrayIPcLm2EEEEviT0_T1_:
	.zero		568


//--------------------- SYMBOLS --------------------------

	.type		.nv.reservedSmem.offset0,@object
	.size		.nv.reservedSmem.offset0,0x4
	.type		__assertfail,@function
